	.target	sm_90a

	.elftype	@"ET_EXEC"


//--------------------- .note.nv.tkinfo           --------------------------
	.section	.note.nv.tkinfo,"",@"SHT_NOTE"
	.sectionflags	@"SHF_NOTE_NV_TKINFO"
	.tkinfo
        /*0018*/ 	.word	0x00000002
        /*0030*/ 	.string	""
        /*0030*/ 	.string	"ptxas"
        /*0030*/ 	.string	"Cuda compilation tools, release 13.0, V13.0.88"
        /*0030*/ 	.string	"Build cuda_13.0.r13.0/compiler.36424714_0"
        /*0030*/ 	.string	"-arch sm_90a -m 64 "



//--------------------- .note.nv.cuinfo           --------------------------
	.section	.note.nv.cuinfo,"",@"SHT_NOTE"
	.sectionflags	@"SHF_NOTE_NV_CUINFO"
        /*0018*/ 	.short	0x0002
        /*001a*/ 	.short	0x005a
        /*001c*/ 	.short	0x0082
	.zero		2


//--------------------- .nv.info                  --------------------------
	.section	.nv.info,"",@"SHT_CUDA_INFO"
	.align	4


	//----- nvinfo : EIATTR_REGCOUNT
	.align		4
        /*0000*/ 	.byte	0x04, 0x2f
        /*0002*/ 	.short	(.L_1 - .L_0)
	.align		4
.L_0:
        /*0004*/ 	.word	index@(_ZN18transformer_engine13normalization19ln_bwd_tuned_kernelINS0_13Kernel_traitsIffffjLj768ELj1ELj4ELj1ELj16ENS0_18Kernel_traits_baseILj768EffffjLj128EEEEEEEvNS0_20BackwardKernelParamsE)
        /*0008*/ 	.word	0x00000093


	//----- nvinfo : EIATTR_FRAME_SIZE
	.align		4
.L_1:
        /*000c*/ 	.byte	0x04, 0x11
        /*000e*/ 	.short	(.L_3 - .L_2)
	.align		4
.L_2:
        /*0010*/ 	.word	index@(_ZN18transformer_engine13normalization19ln_bwd_tuned_kernelINS0_13Kernel_traitsIffffjLj768ELj1ELj4ELj1ELj16ENS0_18Kernel_traits_baseILj768EffffjLj128EEEEEEEvNS0_20BackwardKernelParamsE)
        /*0014*/ 	.word	0x00000000


	//----- nvinfo : EIATTR_REGCOUNT
	.align		4
.L_3:
        /*0018*/ 	.byte	0x04, 0x2f
        /*001a*/ 	.short	(.L_5 - .L_4)
	.align		4
.L_4:
        /*001c*/ 	.word	index@(_ZN18transformer_engine13normalization28ln_bwd_finalize_tuned_kernelINS0_22Kernel_traits_finalizeILj768EffffjLj1024ELj4ENS0_18Kernel_traits_baseILj768EffffjLj1024EEEEEEEvNS0_20BackwardKernelParamsE)
        /*0020*/ 	.word	0x00000020


	//----- nvinfo : EIATTR_FRAME_SIZE
	.align		4
.L_5:
        /*0024*/ 	.byte	0x04, 0x11
        /*0026*/ 	.short	(.L_7 - .L_6)
	.align		4
.L_6:
        /*0028*/ 	.word	index@(_ZN18transformer_engine13normalization28ln_bwd_finalize_tuned_kernelINS0_22Kernel_traits_finalizeILj768EffffjLj1024ELj4ENS0_18Kernel_traits_baseILj768EffffjLj1024EEEEEEEvNS0_20BackwardKernelParamsE)
        /*002c*/ 	.word	0x00000000


	//----- nvinfo : EIATTR_REGCOUNT
	.align		4
.L_7:
        /*0030*/ 	.byte	0x04, 0x2f
        /*0032*/ 	.short	(.L_9 - .L_8)
	.align		4
.L_8:
        /*0034*/ 	.word	index@(_ZN18transformer_engine13normalization19ln_bwd_tuned_kernelINS0_13Kernel_traitsI6__halfS3_S3_fjLj768ELj1ELj4ELj1ELj16ENS0_18Kernel_traits_baseILj768ES3_S3_S3_fjLj128EEEEEEEvNS0_20BackwardKernelParamsE)
        /*0038*/ 	.word	0x000000a2


	//----- nvinfo : EIATTR_FRAME_SIZE
	.align		4
.L_9:
        /*003c*/ 	.byte	0x04, 0x11
        /*003e*/ 	.short	(.L_11 - .L_10)
	.align		4
.L_10:
        /*0040*/ 	.word	index@(_ZN18transformer_engine13normalization19ln_bwd_tuned_kernelINS0_13Kernel_traitsI6__halfS3_S3_fjLj768ELj1ELj4ELj1ELj16ENS0_18Kernel_traits_baseILj768ES3_S3_S3_fjLj128EEEEEEEvNS0_20BackwardKernelParamsE)
        /*0044*/ 	.word	0x00000000


	//----- nvinfo : EIATTR_REGCOUNT
	.align		4
.L_11:
        /*0048*/ 	.byte	0x04, 0x2f
        /*004a*/ 	.short	(.L_13 - .L_12)
	.align		4
.L_12:
        /*004c*/ 	.word	index@(_ZN18transformer_engine13normalization28ln_bwd_finalize_tuned_kernelINS0_22Kernel_traits_finalizeILj768E6__halfS3_S3_fjLj1024ELj4ENS0_18Kernel_traits_baseILj768ES3_S3_S3_fjLj1024EEEEEEEvNS0_20BackwardKernelParamsE)
        /*0050*/ 	.word	0x00000020


	//----- nvinfo : EIATTR_FRAME_SIZE
	.align		4
.L_13:
        /*0054*/ 	.byte	0x04, 0x11
        /*0056*/ 	.short	(.L_15 - .L_14)
	.align		4
.L_14:
        /*0058*/ 	.word	index@(_ZN18transformer_engine13normalization28ln_bwd_finalize_tuned_kernelINS0_22Kernel_traits_finalizeILj768E6__halfS3_S3_fjLj1024ELj4ENS0_18Kernel_traits_baseILj768ES3_S3_S3_fjLj1024EEEEEEEvNS0_20BackwardKernelParamsE)
        /*005c*/ 	.word	0x00000000


	//----- nvinfo : EIATTR_REGCOUNT
	.align		4
.L_15:
        /*0060*/ 	.byte	0x04, 0x2f
        /*0062*/ 	.short	(.L_17 - .L_16)
	.align		4
.L_16:
        /*0064*/ 	.word	index@(_ZN18transformer_engine13normalization19ln_bwd_tuned_kernelINS0_13Kernel_traitsI6__halffS3_fjLj768ELj1ELj4ELj1ELj16ENS0_18Kernel_traits_baseILj768ES3_fS3_fjLj128EEEEEEEvNS0_20BackwardKernelParamsE)
        /*0068*/ 	.word	0x0000009d


	//----- nvinfo : EIATTR_FRAME_SIZE
	.align		4
.L_17:
        /*006c*/ 	.byte	0x04, 0x11
        /*006e*/ 	.short	(.L_19 - .L_18)
	.align		4
.L_18:
        /*0070*/ 	.word	index@(_ZN18transformer_engine13normalization19ln_bwd_tuned_kernelINS0_13Kernel_traitsI6__halffS3_fjLj768ELj1ELj4ELj1ELj16ENS0_18Kernel_traits_baseILj768ES3_fS3_fjLj128EEEEEEEvNS0_20BackwardKernelParamsE)
        /*0074*/ 	.word	0x00000000


	//----- nvinfo : EIATTR_REGCOUNT
	.align		4
.L_19:
        /*0078*/ 	.byte	0x04, 0x2f
        /*007a*/ 	.short	(.L_21 - .L_20)
	.align		4
.L_20:
        /*007c*/ 	.word	index@(_ZN18transformer_engine13normalization28ln_bwd_finalize_tuned_kernelINS0_22Kernel_traits_finalizeILj768E6__halffS3_fjLj1024ELj4ENS0_18Kernel_traits_baseILj768ES3_fS3_fjLj1024EEEEEEEvNS0_20BackwardKernelParamsE)
        /*0080*/ 	.word	0x00000020


	//----- nvinfo : EIATTR_FRAME_SIZE
	.align		4
.L_21:
        /*0084*/ 	.byte	0x04, 0x11
        /*0086*/ 	.short	(.L_23 - .L_22)
	.align		4
.L_22:
        /*0088*/ 	.word	index@(_ZN18transformer_engine13normalization28ln_bwd_finalize_tuned_kernelINS0_22Kernel_traits_finalizeILj768E6__halffS3_fjLj1024ELj4ENS0_18Kernel_traits_baseILj768ES3_fS3_fjLj1024EEEEEEEvNS0_20BackwardKernelParamsE)
        /*008c*/ 	.word	0x00000000


	//----- nvinfo : EIATTR_REGCOUNT
	.align		4
.L_23:
        /*0090*/ 	.byte	0x04, 0x2f
        /*0092*/ 	.short	(.L_25 - .L_24)
	.align		4
.L_24:
        /*0094*/ 	.word	index@(_ZN18transformer_engine13normalization19ln_bwd_tuned_kernelINS0_13Kernel_traitsI13__nv_bfloat16S3_S3_fjLj768ELj1ELj4ELj1ELj16ENS0_18Kernel_traits_baseILj768ES3_S3_S3_fjLj128EEEEEEEvNS0_20BackwardKernelParamsE)
        /*0098*/ 	.word	0x00000093


	//----- nvinfo : EIATTR_FRAME_SIZE
	.align		4
.L_25:
        /*009c*/ 	.byte	0x04, 0x11
        /*009e*/ 	.short	(.L_27 - .L_26)
	.align		4
.L_26:
        /*00a0*/ 	.word	index@(_ZN18transformer_engine13normalization19ln_bwd_tuned_kernelINS0_13Kernel_traitsI13__nv_bfloat16S3_S3_fjLj768ELj1ELj4ELj1ELj16ENS0_18Kernel_traits_baseILj768ES3_S3_S3_fjLj128EEEEEEEvNS0_20BackwardKernelParamsE)
        /*00a4*/ 	.word	0x00000000


	//----- nvinfo : EIATTR_REGCOUNT
	.align		4
.L_27:
        /*00a8*/ 	.byte	0x04, 0x2f
        /*00aa*/ 	.short	(.L_29 - .L_28)
	.align		4
.L_28:
        /*00ac*/ 	.word	index@(_ZN18transformer_engine13normalization28ln_bwd_finalize_tuned_kernelINS0_22Kernel_traits_finalizeILj768E13__nv_bfloat16S3_S3_fjLj1024ELj4ENS0_18Kernel_traits_baseILj768ES3_S3_S3_fjLj1024EEEEEEEvNS0_20BackwardKernelParamsE)
        /*00b0*/ 	.word	0x00000020


	//----- nvinfo : EIATTR_FRAME_SIZE
	.align		4
.L_29:
        /*00b4*/ 	.byte	0x04, 0x11
        /*00b6*/ 	.short	(.L_31 - .L_30)
	.align		4
.L_30:
        /*00b8*/ 	.word	index@(_ZN18transformer_engine13normalization28ln_bwd_finalize_tuned_kernelINS0_22Kernel_traits_finalizeILj768E13__nv_bfloat16S3_S3_fjLj1024ELj4ENS0_18Kernel_traits_baseILj768ES3_S3_S3_fjLj1024EEEEEEEvNS0_20BackwardKernelParamsE)
        /*00bc*/ 	.word	0x00000000


	//----- nvinfo : EIATTR_REGCOUNT
	.align		4
.L_31:
        /*00c0*/ 	.byte	0x04, 0x2f
        /*00c2*/ 	.short	(.L_33 - .L_32)
	.align		4
.L_32:
        /*00c4*/ 	.word	index@(_ZN18transformer_engine13normalization19ln_bwd_tuned_kernelINS0_13Kernel_traitsI13__nv_bfloat16fS3_fjLj768ELj1ELj4ELj1ELj16ENS0_18Kernel_traits_baseILj768ES3_fS3_fjLj128EEEEEEEvNS0_20BackwardKernelParamsE)
        /*00c8*/ 	.word	0x0000009d


	//----- nvinfo : EIATTR_FRAME_SIZE
	.align		4
.L_33:
        /*00cc*/ 	.byte	0x04, 0x11
        /*00ce*/ 	.short	(.L_35 - .L_34)
	.align		4
.L_34:
        /*00d0*/ 	.word	index@(_ZN18transformer_engine13normalization19ln_bwd_tuned_kernelINS0_13Kernel_traitsI13__nv_bfloat16fS3_fjLj768ELj1ELj4ELj1ELj16ENS0_18Kernel_traits_baseILj768ES3_fS3_fjLj128EEEEEEEvNS0_20BackwardKernelParamsE)
        /*00d4*/ 	.word	0x00000000


	//----- nvinfo : EIATTR_REGCOUNT
	.align		4
.L_35:
        /*00d8*/ 	.byte	0x04, 0x2f
        /*00da*/ 	.short	(.L_37 - .L_36)
	.align		4
.L_36:
        /*00dc*/ 	.word	index@(_ZN18transformer_engine13normalization28ln_bwd_finalize_tuned_kernelINS0_22Kernel_traits_finalizeILj768E13__nv_bfloat16fS3_fjLj1024ELj4ENS0_18Kernel_traits_baseILj768ES3_fS3_fjLj1024EEEEEEEvNS0_20BackwardKernelParamsE)
        /*00e0*/ 	.word	0x00000020


	//----- nvinfo : EIATTR_FRAME_SIZE
	.align		4
.L_37:
        /*00e4*/ 	.byte	0x04, 0x11
        /*00e6*/ 	.short	(.L_39 - .L_38)
	.align		4
.L_38:
        /*00e8*/ 	.word	index@(_ZN18transformer_engine13normalization28ln_bwd_finalize_tuned_kernelINS0_22Kernel_traits_finalizeILj768E13__nv_bfloat16fS3_fjLj1024ELj4ENS0_18Kernel_traits_baseILj768ES3_fS3_fjLj1024EEEEEEEvNS0_20BackwardKernelParamsE)
        /*00ec*/ 	.word	0x00000000


	//----- nvinfo : EIATTR_REGCOUNT
	.align		4
.L_39:
        /*00f0*/ 	.byte	0x04, 0x2f
        /*00f2*/ 	.short	(.L_41 - .L_40)
	.align		4
.L_40:
        /*00f4*/ 	.word	index@(_ZN18transformer_engine13normalization19ln_bwd_tuned_kernelINS0_13Kernel_traitsIffffjLj1024ELj1ELj4ELj1ELj16ENS0_18Kernel_traits_baseILj1024EffffjLj128EEEEEEEvNS0_20BackwardKernelParamsE)
        /*00f8*/ 	.word	0x000000bf


	//----- nvinfo : EIATTR_FRAME_SIZE
	.align		4
.L_41:
        /*00fc*/ 	.byte	0x04, 0x11
        /*00fe*/ 	.short	(.L_43 - .L_42)
	.align		4
.L_42:
        /*0100*/ 	.word	index@(_ZN18transformer_engine13normalization19ln_bwd_tuned_kernelINS0_13Kernel_traitsIffffjLj1024ELj1ELj4ELj1ELj16ENS0_18Kernel_traits_baseILj1024EffffjLj128EEEEEEEvNS0_20BackwardKernelParamsE)
        /*0104*/ 	.word	0x00000000


	//----- nvinfo : EIATTR_REGCOUNT
	.align		4
.L_43:
        /*0108*/ 	.byte	0x04, 0x2f
        /*010a*/ 	.short	(.L_45 - .L_44)
	.align		4
.L_44:
        /*010c*/ 	.word	index@(_ZN18transformer_engine13normalization28ln_bwd_finalize_tuned_kernelINS0_22Kernel_traits_finalizeILj1024EffffjLj1024ELj4ENS0_18Kernel_traits_baseILj1024EffffjLj1024EEEEEEEvNS0_20BackwardKernelParamsE)
        /*0110*/ 	.word	0x00000020


	//----- nvinfo : EIATTR_FRAME_SIZE
	.align		4
.L_45:
        /*0114*/ 	.byte	0x04, 0x11
        /*0116*/ 	.short	(.L_47 - .L_46)
	.align		4
.L_46:
        /*0118*/ 	.word	index@(_ZN18transformer_engine13normalization28ln_bwd_finalize_tuned_kernelINS0_22Kernel_traits_finalizeILj1024EffffjLj1024ELj4ENS0_18Kernel_traits_baseILj1024EffffjLj1024EEEEEEEvNS0_20BackwardKernelParamsE)
        /*011c*/ 	.word	0x00000000


	//----- nvinfo : EIATTR_REGCOUNT
	.align		4
.L_47:
        /*0120*/ 	.byte	0x04, 0x2f
        /*0122*/ 	.short	(.L_49 - .L_48)
	.align		4
.L_48:
        /*0124*/ 	.word	index@(_ZN18transformer_engine13normalization19ln_bwd_tuned_kernelINS0_13Kernel_traitsI6__halfS3_S3_fjLj1024ELj1ELj4ELj1ELj16ENS0_18Kernel_traits_baseILj1024ES3_S3_S3_fjLj128EEEEEEEvNS0_20BackwardKernelParamsE)
        /*0128*/ 	.word	0x000000d1


	//----- nvinfo : EIATTR_FRAME_SIZE
	.align		4
.L_49:
        /*012c*/ 	.byte	0x04, 0x11
        /*012e*/ 	.short	(.L_51 - .L_50)
	.align		4
.L_50:
        /*0130*/ 	.word	index@(_ZN18transformer_engine13normalization19ln_bwd_tuned_kernelINS0_13Kernel_traitsI6__halfS3_S3_fjLj1024ELj1ELj4ELj1ELj16ENS0_18Kernel_traits_baseILj1024ES3_S3_S3_fjLj128EEEEEEEvNS0_20BackwardKernelParamsE)
        /*0134*/ 	.word	0x00000000


	//----- nvinfo : EIATTR_REGCOUNT
	.align		4
.L_51:
        /*0138*/ 	.byte	0x04, 0x2f
        /*013a*/ 	.short	(.L_53 - .L_52)
	.align		4
.L_52:
        /*013c*/ 	.word	index@(_ZN18transformer_engine13normalization28ln_bwd_finalize_tuned_kernelINS0_22Kernel_traits_finalizeILj1024E6__halfS3_S3_fjLj1024ELj4ENS0_18Kernel_traits_baseILj1024ES3_S3_S3_fjLj1024EEEEEEEvNS0_20BackwardKernelParamsE)
        /*0140*/ 	.word	0x00000020


	//----- nvinfo : EIATTR_FRAME_SIZE
	.align		4
.L_53:
        /*0144*/ 	.byte	0x04, 0x11
        /*0146*/ 	.short	(.L_55 - .L_54)
	.align		4
.L_54:
        /*0148*/ 	.word	index@(_ZN18transformer_engine13normalization28ln_bwd_finalize_tuned_kernelINS0_22Kernel_traits_finalizeILj1024E6__halfS3_S3_fjLj1024ELj4ENS0_18Kernel_traits_baseILj1024ES3_S3_S3_fjLj1024EEEEEEEvNS0_20BackwardKernelParamsE)
        /*014c*/ 	.word	0x00000000


	//----- nvinfo : EIATTR_REGCOUNT
	.align		4
.L_55:
        /*0150*/ 	.byte	0x04, 0x2f
        /*0152*/ 	.short	(.L_57 - .L_56)
	.align		4
.L_56:
        /*0154*/ 	.word	index@(_ZN18transformer_engine13normalization19ln_bwd_tuned_kernelINS0_13Kernel_traitsI6__halffS3_fjLj1024ELj1ELj4ELj1ELj16ENS0_18Kernel_traits_baseILj1024ES3_fS3_fjLj128EEEEEEEvNS0_20BackwardKernelParamsE)
        /*0158*/ 	.word	0x000000da


	//----- nvinfo : EIATTR_FRAME_SIZE
	.align		4
.L_57:
        /*015c*/ 	.byte	0x04, 0x11
        /*015e*/ 	.short	(.L_59 - .L_58)
	.align		4
.L_58:
        /*0160*/ 	.word	index@(_ZN18transformer_engine13normalization19ln_bwd_tuned_kernelINS0_13Kernel_traitsI6__halffS3_fjLj1024ELj1ELj4ELj1ELj16ENS0_18Kernel_traits_baseILj1024ES3_fS3_fjLj128EEEEEEEvNS0_20BackwardKernelParamsE)
        /*0164*/ 	.word	0x00000000


	//----- nvinfo : EIATTR_REGCOUNT
	.align		4
.L_59:
        /*0168*/ 	.byte	0x04, 0x2f
        /*016a*/ 	.short	(.L_61 - .L_60)
	.align		4
.L_60:
        /*016c*/ 	.word	index@(_ZN18transformer_engine13normalization28ln_bwd_finalize_tuned_kernelINS0_22Kernel_traits_finalizeILj1024E6__halffS3_fjLj1024ELj4ENS0_18Kernel_traits_baseILj1024ES3_fS3_fjLj1024EEEEEEEvNS0_20BackwardKernelParamsE)
        /*0170*/ 	.word	0x00000020


	//----- nvinfo : EIATTR_FRAME_SIZE
	.align		4
.L_61:
        /*0174*/ 	.byte	0x04, 0x11
        /*0176*/ 	.short	(.L_63 - .L_62)
	.align		4
.L_62:
        /*0178*/ 	.word	index@(_ZN18transformer_engine13normalization28ln_bwd_finalize_tuned_kernelINS0_22Kernel_traits_finalizeILj1024E6__halffS3_fjLj1024ELj4ENS0_18Kernel_traits_baseILj1024ES3_fS3_fjLj1024EEEEEEEvNS0_20BackwardKernelParamsE)
        /*017c*/ 	.word	0x00000000


	//----- nvinfo : EIATTR_REGCOUNT
	.align		4
.L_63:
        /*0180*/ 	.byte	0x04, 0x2f
        /*0182*/ 	.short	(.L_65 - .L_64)
	.align		4
.L_64:
        /*0184*/ 	.word	index@(_ZN18transformer_engine13normalization19ln_bwd_tuned_kernelINS0_13Kernel_traitsI13__nv_bfloat16S3_S3_fjLj1024ELj1ELj4ELj1ELj16ENS0_18Kernel_traits_baseILj1024ES3_S3_S3_fjLj128EEEEEEEvNS0_20BackwardKernelParamsE)
        /*0188*/ 	.word	0x000000c3


	//----- nvinfo : EIATTR_FRAME_SIZE
	.align		4
.L_65:
        /*018c*/ 	.byte	0x04, 0x11
        /*018e*/ 	.short	(.L_67 - .L_66)
	.align		4
.L_66:
        /*0190*/ 	.word	index@(_ZN18transformer_engine13normalization19ln_bwd_tuned_kernelINS0_13Kernel_traitsI13__nv_bfloat16S3_S3_fjLj1024ELj1ELj4ELj1ELj16ENS0_18Kernel_traits_baseILj1024ES3_S3_S3_fjLj128EEEEEEEvNS0_20BackwardKernelParamsE)
        /*0194*/ 	.word	0x00000000


	//----- nvinfo : EIATTR_REGCOUNT
	.align		4
.L_67:
        /*0198*/ 	.byte	0x04, 0x2f
        /*019a*/ 	.short	(.L_69 - .L_68)
	.align		4
.L_68:
        /*019c*/ 	.word	index@(_ZN18transformer_engine13normalization28ln_bwd_finalize_tuned_kernelINS0_22Kernel_traits_finalizeILj1024E13__nv_bfloat16S3_S3_fjLj1024ELj4ENS0_18Kernel_traits_baseILj1024ES3_S3_S3_fjLj1024EEEEEEEvNS0_20BackwardKernelParamsE)
        /*01a0*/ 	.word	0x00000020


	//----- nvinfo : EIATTR_FRAME_SIZE
	.align		4
.L_69:
        /*01a4*/ 	.byte	0x04, 0x11
        /*01a6*/ 	.short	(.L_71 - .L_70)
	.align		4
.L_70:
        /*01a8*/ 	.word	index@(_ZN18transformer_engine13normalization28ln_bwd_finalize_tuned_kernelINS0_22Kernel_traits_finalizeILj1024E13__nv_bfloat16S3_S3_fjLj1024ELj4ENS0_18Kernel_traits_baseILj1024ES3_S3_S3_fjLj1024EEEEEEEvNS0_20BackwardKernelParamsE)
        /*01ac*/ 	.word	0x00000000


	//----- nvinfo : EIATTR_REGCOUNT
	.align		4
.L_71:
        /*01b0*/ 	.byte	0x04, 0x2f
        /*01b2*/ 	.short	(.L_73 - .L_72)
	.align		4
.L_72:
        /*01b4*/ 	.word	index@(_ZN18transformer_engine13normalization19ln_bwd_tuned_kernelINS0_13Kernel_traitsI13__nv_bfloat16fS3_fjLj1024ELj1ELj4ELj1ELj16ENS0_18Kernel_traits_baseILj1024ES3_fS3_fjLj128EEEEEEEvNS0_20BackwardKernelParamsE)
        /*01b8*/ 	.word	0x000000da


	//----- nvinfo : EIATTR_FRAME_SIZE
	.align		4
.L_73:
        /*01bc*/ 	.byte	0x04, 0x11
        /*01be*/ 	.short	(.L_75 - .L_74)
	.align		4
.L_74:
        /*01c0*/ 	.word	index@(_ZN18transformer_engine13normalization19ln_bwd_tuned_kernelINS0_13Kernel_traitsI13__nv_bfloat16fS3_fjLj1024ELj1ELj4ELj1ELj16ENS0_18Kernel_traits_baseILj1024ES3_fS3_fjLj128EEEEEEEvNS0_20BackwardKernelParamsE)
        /*01c4*/ 	.word	0x00000000


	//----- nvinfo : EIATTR_REGCOUNT
	.align		4
.L_75:
        /*01c8*/ 	.byte	0x04, 0x2f
        /*01ca*/ 	.short	(.L_77 - .L_76)
	.align		4
.L_76:
        /*01cc*/ 	.word	index@(_ZN18transformer_engine13normalization28ln_bwd_finalize_tuned_kernelINS0_22Kernel_traits_finalizeILj1024E13__nv_bfloat16fS3_fjLj1024ELj4ENS0_18Kernel_traits_baseILj1024ES3_fS3_fjLj1024EEEEEEEvNS0_20BackwardKernelParamsE)
        /*01d0*/ 	.word	0x00000020


	//----- nvinfo : EIATTR_FRAME_SIZE
	.align		4
.L_77:
        /*01d4*/ 	.byte	0x04, 0x11
        /*01d6*/ 	.short	(.L_79 - .L_78)
	.align		4
.L_78:
        /*01d8*/ 	.word	index@(_ZN18transformer_engine13normalization28ln_bwd_finalize_tuned_kernelINS0_22Kernel_traits_finalizeILj1024E13__nv_bfloat16fS3_fjLj1024ELj4ENS0_18Kernel_traits_baseILj1024ES3_fS3_fjLj1024EEEEEEEvNS0_20BackwardKernelParamsE)
        /*01dc*/ 	.word	0x00000000


	//----- nvinfo : EIATTR_REGCOUNT
	.align		4
.L_79:
        /*01e0*/ 	.byte	0x04, 0x2f
        /*01e2*/ 	.short	(.L_81 - .L_80)
	.align		4
.L_80:
        /*01e4*/ 	.word	index@(_ZN18transformer_engine13normalization19ln_bwd_tuned_kernelINS0_13Kernel_traitsIffffjLj1536ELj1ELj1ELj4ELj16ENS0_18Kernel_traits_baseILj1536EffffjLj128EEEEEEEvNS0_20BackwardKernelParamsE)
        /*01e8*/ 	.word	0x00000056


	//----- nvinfo : EIATTR_FRAME_SIZE
	.align		4
.L_81:
        /*01ec*/ 	.byte	0x04, 0x11
        /*01ee*/ 	.short	(.L_83 - .L_82)
	.align		4
.L_82:
        /*01f0*/ 	.word	index@(_ZN18transformer_engine13normalization19ln_bwd_tuned_kernelINS0_13Kernel_traitsIffffjLj1536ELj1ELj1ELj4ELj16ENS0_18Kernel_traits_baseILj1536EffffjLj128EEEEEEEvNS0_20BackwardKernelParamsE)
        /*01f4*/ 	.word	0x00000000


	//----- nvinfo : EIATTR_REGCOUNT
	.align		4
.L_83:
        /*01f8*/ 	.byte	0x04, 0x2f
        /*01fa*/ 	.short	(.L_85 - .L_84)
	.align		4
.L_84:
        /*01fc*/ 	.word	index@(_ZN18transformer_engine13normalization28ln_bwd_finalize_tuned_kernelINS0_22Kernel_traits_finalizeILj1536EffffjLj1024ELj4ENS0_18Kernel_traits_baseILj1536EffffjLj1024EEEEEEEvNS0_20BackwardKernelParamsE)
        /*0200*/ 	.word	0x00000020


	//----- nvinfo : EIATTR_FRAME_SIZE
	.align		4
.L_85:
        /*0204*/ 	.byte	0x04, 0x11
        /*0206*/ 	.short	(.L_87 - .L_86)
	.align		4
.L_86:
        /*0208*/ 	.word	index@(_ZN18transformer_engine13normalization28ln_bwd_finalize_tuned_kernelINS0_22Kernel_traits_finalizeILj1536EffffjLj1024ELj4ENS0_18Kernel_traits_baseILj1536EffffjLj1024EEEEEEEvNS0_20BackwardKernelParamsE)
        /*020c*/ 	.word	0x00000000


	//----- nvinfo : EIATTR_REGCOUNT
	.align		4
.L_87:
        /*0210*/ 	.byte	0x04, 0x2f
        /*0212*/ 	.short	(.L_89 - .L_88)
	.align		4
.L_88:
        /*0214*/ 	.word	index@(_ZN18transformer_engine13normalization19ln_bwd_tuned_kernelINS0_13Kernel_traitsI6__halfS3_S3_fjLj1536ELj1ELj1ELj4ELj8ENS0_18Kernel_traits_baseILj1536ES3_S3_S3_fjLj128EEEEEEEvNS0_20BackwardKernelParamsE)
        /*0218*/ 	.word	0x00000057


	//----- nvinfo : EIATTR_FRAME_SIZE
	.align		4
.L_89:
        /*021c*/ 	.byte	0x04, 0x11
        /*021e*/ 	.short	(.L_91 - .L_90)
	.align		4
.L_90:
        /*0220*/ 	.word	index@(_ZN18transformer_engine13normalization19ln_bwd_tuned_kernelINS0_13Kernel_traitsI6__halfS3_S3_fjLj1536ELj1ELj1ELj4ELj8ENS0_18Kernel_traits_baseILj1536ES3_S3_S3_fjLj128EEEEEEEvNS0_20BackwardKernelParamsE)
        /*0224*/ 	.word	0x00000000


	//----- nvinfo : EIATTR_REGCOUNT
	.align		4
.L_91:
        /*0228*/ 	.byte	0x04, 0x2f
        /*022a*/ 	.short	(.L_93 - .L_92)
	.align		4
.L_92:
        /*022c*/ 	.word	index@(_ZN18transformer_engine13normalization28ln_bwd_finalize_tuned_kernelINS0_22Kernel_traits_finalizeILj1536E6__halfS3_S3_fjLj1024ELj4ENS0_18Kernel_traits_baseILj1536ES3_S3_S3_fjLj1024EEEEEEEvNS0_20BackwardKernelParamsE)
        /*0230*/ 	.word	0x00000020


	//----- nvinfo : EIATTR_FRAME_SIZE
	.align		4
.L_93:
        /*0234*/ 	.byte	0x04, 0x11
        /*0236*/ 	.short	(.L_95 - .L_94)
	.align		4
.L_94:
        /*0238*/ 	.word	index@(_ZN18transformer_engine13normalization28ln_bwd_finalize_tuned_kernelINS0_22Kernel_traits_finalizeILj1536E6__halfS3_S3_fjLj1024ELj4ENS0_18Kernel_traits_baseILj1536ES3_S3_S3_fjLj1024EEEEEEEvNS0_20BackwardKernelParamsE)
        /*023c*/ 	.word	0x00000000


	//----- nvinfo : EIATTR_REGCOUNT
	.align		4
.L_95:
        /*0240*/ 	.byte	0x04, 0x2f
        /*0242*/ 	.short	(.L_97 - .L_96)
	.align		4
.L_96:
        /*0244*/ 	.word	index@(_ZN18transformer_engine13normalization19ln_bwd_tuned_kernelINS0_13Kernel_traitsI6__halffS3_fjLj1536ELj1ELj1ELj4ELj16ENS0_18Kernel_traits_baseILj1536ES3_fS3_fjLj128EEEEEEEvNS0_20BackwardKernelParamsE)
        /*0248*/ 	.word	0x00000057


	//----- nvinfo : EIATTR_FRAME_SIZE
	.align		4
.L_97:
        /*024c*/ 	.byte	0x04, 0x11
        /*024e*/ 	.short	(.L_99 - .L_98)
	.align		4
.L_98:
        /*0250*/ 	.word	index@(_ZN18transformer_engine13normalization19ln_bwd_tuned_kernelINS0_13Kernel_traitsI6__halffS3_fjLj1536ELj1ELj1ELj4ELj16ENS0_18Kernel_traits_baseILj1536ES3_fS3_fjLj128EEEEEEEvNS0_20BackwardKernelParamsE)
        /*0254*/ 	.word	0x00000000


	//----- nvinfo : EIATTR_REGCOUNT
	.align		4
.L_99:
        /*0258*/ 	.byte	0x04, 0x2f
        /*025a*/ 	.short	(.L_101 - .L_100)
	.align		4
.L_100:
        /*025c*/ 	.word	index@(_ZN18transformer_engine13normalization28ln_bwd_finalize_tuned_kernelINS0_22Kernel_traits_finalizeILj1536E6__halffS3_fjLj1024ELj4ENS0_18Kernel_traits_baseILj1536ES3_fS3_fjLj1024EEEEEEEvNS0_20BackwardKernelParamsE)
        /*0260*/ 	.word	0x00000020


	//----- nvinfo : EIATTR_FRAME_SIZE
	.align		4
.L_101:
        /*0264*/ 	.byte	0x04, 0x11
        /*0266*/ 	.short	(.L_103 - .L_102)
	.align		4
.L_102:
        /*0268*/ 	.word	index@(_ZN18transformer_engine13normalization28ln_bwd_finalize_tuned_kernelINS0_22Kernel_traits_finalizeILj1536E6__halffS3_fjLj1024ELj4ENS0_18Kernel_traits_baseILj1536ES3_fS3_fjLj1024EEEEEEEvNS0_20BackwardKernelParamsE)
        /*026c*/ 	.word	0x00000000


	//----- nvinfo : EIATTR_REGCOUNT
	.align		4
.L_103:
        /*0270*/ 	.byte	0x04, 0x2f
        /*0272*/ 	.short	(.L_105 - .L_104)
	.align		4
.L_104:
        /*0274*/ 	.word	index@(_ZN18transformer_engine13normalization19ln_bwd_tuned_kernelINS0_13Kernel_traitsI13__nv_bfloat16S3_S3_fjLj1536ELj1ELj1ELj4ELj8ENS0_18Kernel_traits_baseILj1536ES3_S3_S3_fjLj128EEEEEEEvNS0_20BackwardKernelParamsE)
        /*0278*/ 	.word	0x00000057


	//----- nvinfo : EIATTR_FRAME_SIZE
	.align		4
.L_105:
        /*027c*/ 	.byte	0x04, 0x11
        /*027e*/ 	.short	(.L_107 - .L_106)
	.align		4
.L_106:
        /*0280*/ 	.word	index@(_ZN18transformer_engine13normalization19ln_bwd_tuned_kernelINS0_13Kernel_traitsI13__nv_bfloat16S3_S3_fjLj1536ELj1ELj1ELj4ELj8ENS0_18Kernel_traits_baseILj1536ES3_S3_S3_fjLj128EEEEEEEvNS0_20BackwardKernelParamsE)
        /*0284*/ 	.word	0x00000000


	//----- nvinfo : EIATTR_REGCOUNT
	.align		4
.L_107:
        /*0288*/ 	.byte	0x04, 0x2f
        /*028a*/ 	.short	(.L_109 - .L_108)
	.align		4
.L_108:
        /*028c*/ 	.word	index@(_ZN18transformer_engine13normalization28ln_bwd_finalize_tuned_kernelINS0_22Kernel_traits_finalizeILj1536E13__nv_bfloat16S3_S3_fjLj1024ELj4ENS0_18Kernel_traits_baseILj1536ES3_S3_S3_fjLj1024EEEEEEEvNS0_20BackwardKernelParamsE)
        /*0290*/ 	.word	0x00000020


	//----- nvinfo : EIATTR_FRAME_SIZE
	.align		4
.L_109:
        /*0294*/ 	.byte	0x04, 0x11
        /*0296*/ 	.short	(.L_111 - .L_110)
	.align		4
.L_110:
        /*0298*/ 	.word	index@(_ZN18transformer_engine13normalization28ln_bwd_finalize_tuned_kernelINS0_22Kernel_traits_finalizeILj1536E13__nv_bfloat16S3_S3_fjLj1024ELj4ENS0_18Kernel_traits_baseILj1536ES3_S3_S3_fjLj1024EEEEEEEvNS0_20BackwardKernelParamsE)
        /*029c*/ 	.word	0x00000000


	//----- nvinfo : EIATTR_REGCOUNT
	.align		4
.L_111:
        /*02a0*/ 	.byte	0x04, 0x2f
        /*02a2*/ 	.short	(.L_113 - .L_112)
	.align		4
.L_112:
        /*02a4*/ 	.word	index@(_ZN18transformer_engine13normalization19ln_bwd_tuned_kernelINS0_13Kernel_traitsI13__nv_bfloat16fS3_fjLj1536ELj1ELj1ELj4ELj16ENS0_18Kernel_traits_baseILj1536ES3_fS3_fjLj128EEEEEEEvNS0_20BackwardKernelParamsE)
        /*02a8*/ 	.word	0x00000057


	//----- nvinfo : EIATTR_FRAME_SIZE
	.align		4
.L_113:
        /*02ac*/ 	.byte	0x04, 0x11
        /*02ae*/ 	.short	(.L_115 - .L_114)
	.align		4
.L_114:
        /*02b0*/ 	.word	index@(_ZN18transformer_engine13normalization19ln_bwd_tuned_kernelINS0_13Kernel_traitsI13__nv_bfloat16fS3_fjLj1536ELj1ELj1ELj4ELj16ENS0_18Kernel_traits_baseILj1536ES3_fS3_fjLj128EEEEEEEvNS0_20BackwardKernelParamsE)
        /*02b4*/ 	.word	0x00000000


	//----- nvinfo : EIATTR_REGCOUNT
	.align		4
.L_115:
        /*02b8*/ 	.byte	0x04, 0x2f
        /*02ba*/ 	.short	(.L_117 - .L_116)
	.align		4
.L_116:
        /*02bc*/ 	.word	index@(_ZN18transformer_engine13normalization28ln_bwd_finalize_tuned_kernelINS0_22Kernel_traits_finalizeILj1536E13__nv_bfloat16fS3_fjLj1024ELj4ENS0_18Kernel_traits_baseILj1536ES3_fS3_fjLj1024EEEEEEEvNS0_20BackwardKernelParamsE)
        /*02c0*/ 	.word	0x00000020


	//----- nvinfo : EIATTR_FRAME_SIZE
	.align		4
.L_117:
        /*02c4*/ 	.byte	0x04, 0x11
        /*02c6*/ 	.short	(.L_119 - .L_118)
	.align		4
.L_118:
        /*02c8*/ 	.word	index@(_ZN18transformer_engine13normalization28ln_bwd_finalize_tuned_kernelINS0_22Kernel_traits_finalizeILj1536E13__nv_bfloat16fS3_fjLj1024ELj4ENS0_18Kernel_traits_baseILj1536ES3_fS3_fjLj1024EEEEEEEvNS0_20BackwardKernelParamsE)
        /*02cc*/ 	.word	0x00000000


	//----- nvinfo : EIATTR_REGCOUNT
	.align		4
.L_119:
        /*02d0*/ 	.byte	0x04, 0x2f
        /*02d2*/ 	.short	(.L_121 - .L_120)
	.align		4
.L_120:
        /*02d4*/ 	.word	index@(_ZN18transformer_engine13normalization19ln_bwd_tuned_kernelINS0_13Kernel_traitsIffffjLj2048ELj1ELj1ELj4ELj16ENS0_18Kernel_traits_baseILj2048EffffjLj128EEEEEEEvNS0_20BackwardKernelParamsE)
        /*02d8*/ 	.word	0x00000068


	//----- nvinfo : EIATTR_FRAME_SIZE
	.align		4
.L_121:
        /*02dc*/ 	.byte	0x04, 0x11
        /*02de*/ 	.short	(.L_123 - .L_122)
	.align		4
.L_122:
        /*02e0*/ 	.word	index@(_ZN18transformer_engine13normalization19ln_bwd_tuned_kernelINS0_13Kernel_traitsIffffjLj2048ELj1ELj1ELj4ELj16ENS0_18Kernel_traits_baseILj2048EffffjLj128EEEEEEEvNS0_20BackwardKernelParamsE)
        /*02e4*/ 	.word	0x00000000


	//----- nvinfo : EIATTR_REGCOUNT
	.align		4
.L_123:
        /*02e8*/ 	.byte	0x04, 0x2f
        /*02ea*/ 	.short	(.L_125 - .L_124)
	.align		4
.L_124:
        /*02ec*/ 	.word	index@(_ZN18transformer_engine13normalization28ln_bwd_finalize_tuned_kernelINS0_22Kernel_traits_finalizeILj2048EffffjLj1024ELj4ENS0_18Kernel_traits_baseILj2048EffffjLj1024EEEEEEEvNS0_20BackwardKernelParamsE)
        /*02f0*/ 	.word	0x00000020


	//----- nvinfo : EIATTR_FRAME_SIZE
	.align		4
.L_125:
        /*02f4*/ 	.byte	0x04, 0x11
        /*02f6*/ 	.short	(.L_127 - .L_126)
	.align		4
.L_126:
        /*02f8*/ 	.word	index@(_ZN18transformer_engine13normalization28ln_bwd_finalize_tuned_kernelINS0_22Kernel_traits_finalizeILj2048EffffjLj1024ELj4ENS0_18Kernel_traits_baseILj2048EffffjLj1024EEEEEEEvNS0_20BackwardKernelParamsE)
        /*02fc*/ 	.word	0x00000000


	//----- nvinfo : EIATTR_REGCOUNT
	.align		4
.L_127:
        /*0300*/ 	.byte	0x04, 0x2f
        /*0302*/ 	.short	(.L_129 - .L_128)
	.align		4
.L_128:
        /*0304*/ 	.word	index@(_ZN18transformer_engine13normalization19ln_bwd_tuned_kernelINS0_13Kernel_traitsI6__halfS3_S3_fjLj2048ELj1ELj1ELj4ELj16ENS0_18Kernel_traits_baseILj2048ES3_S3_S3_fjLj128EEEEEEEvNS0_20BackwardKernelParamsE)
        /*0308*/ 	.word	0x0000006b


	//----- nvinfo : EIATTR_FRAME_SIZE
	.align		4
.L_129:
        /*030c*/ 	.byte	0x04, 0x11
        /*030e*/ 	.short	(.L_131 - .L_130)
	.align		4
.L_130:
        /*0310*/ 	.word	index@(_ZN18transformer_engine13normalization19ln_bwd_tuned_kernelINS0_13Kernel_traitsI6__halfS3_S3_fjLj2048ELj1ELj1ELj4ELj16ENS0_18Kernel_traits_baseILj2048ES3_S3_S3_fjLj128EEEEEEEvNS0_20BackwardKernelParamsE)
        /*0314*/ 	.word	0x00000000


	//----- nvinfo : EIATTR_REGCOUNT
	.align		4
.L_131:
        /*0318*/ 	.byte	0x04, 0x2f
        /*031a*/ 	.short	(.L_133 - .L_132)
	.align		4
.L_132:
        /*031c*/ 	.word	index@(_ZN18transformer_engine13normalization28ln_bwd_finalize_tuned_kernelINS0_22Kernel_traits_finalizeILj2048E6__halfS3_S3_fjLj1024ELj4ENS0_18Kernel_traits_baseILj2048ES3_S3_S3_fjLj1024EEEEEEEvNS0_20BackwardKernelParamsE)
        /*0320*/ 	.word	0x00000020


	//----- nvinfo : EIATTR_FRAME_SIZE
	.align		4
.L_133:
        /*0324*/ 	.byte	0x04, 0x11
        /*0326*/ 	.short	(.L_135 - .L_134)
	.align		4
.L_134:
        /*0328*/ 	.word	index@(_ZN18transformer_engine13normalization28ln_bwd_finalize_tuned_kernelINS0_22Kernel_traits_finalizeILj2048E6__halfS3_S3_fjLj1024ELj4ENS0_18Kernel_traits_baseILj2048ES3_S3_S3_fjLj1024EEEEEEEvNS0_20BackwardKernelParamsE)
        /*032c*/ 	.word	0x00000000


	//----- nvinfo : EIATTR_REGCOUNT
	.align		4
.L_135:
        /*0330*/ 	.byte	0x04, 0x2f
        /*0332*/ 	.short	(.L_137 - .L_136)
	.align		4
.L_136:
        /*0334*/ 	.word	index@(_ZN18transformer_engine13normalization19ln_bwd_tuned_kernelINS0_13Kernel_traitsI6__halffS3_fjLj2048ELj1ELj1ELj4ELj16ENS0_18Kernel_traits_baseILj2048ES3_fS3_fjLj128EEEEEEEvNS0_20BackwardKernelParamsE)
        /*0338*/ 	.word	0x00000070


	//----- nvinfo : EIATTR_FRAME_SIZE
	.align		4
.L_137:
        /*033c*/ 	.byte	0x04, 0x11
        /*033e*/ 	.short	(.L_139 - .L_138)
	.align		4
.L_138:
        /*0340*/ 	.word	index@(_ZN18transformer_engine13normalization19ln_bwd_tuned_kernelINS0_13Kernel_traitsI6__halffS3_fjLj2048ELj1ELj1ELj4ELj16ENS0_18Kernel_traits_baseILj2048ES3_fS3_fjLj128EEEEEEEvNS0_20BackwardKernelParamsE)
        /*0344*/ 	.word	0x00000000


	//----- nvinfo : EIATTR_REGCOUNT
	.align		4
.L_139:
        /*0348*/ 	.byte	0x04, 0x2f
        /*034a*/ 	.short	(.L_141 - .L_140)
	.align		4
.L_140:
        /*034c*/ 	.word	index@(_ZN18transformer_engine13normalization28ln_bwd_finalize_tuned_kernelINS0_22Kernel_traits_finalizeILj2048E6__halffS3_fjLj1024ELj4ENS0_18Kernel_traits_baseILj2048ES3_fS3_fjLj1024EEEEEEEvNS0_20BackwardKernelParamsE)
        /*0350*/ 	.word	0x00000020


	//----- nvinfo : EIATTR_FRAME_SIZE
	.align		4
.L_141:
        /*0354*/ 	.byte	0x04, 0x11
        /*0356*/ 	.short	(.L_143 - .L_142)
	.align		4
.L_142:
        /*0358*/ 	.word	index@(_ZN18transformer_engine13normalization28ln_bwd_finalize_tuned_kernelINS0_22Kernel_traits_finalizeILj2048E6__halffS3_fjLj1024ELj4ENS0_18Kernel_traits_baseILj2048ES3_fS3_fjLj1024EEEEEEEvNS0_20BackwardKernelParamsE)
        /*035c*/ 	.word	0x00000000


	//----- nvinfo : EIATTR_REGCOUNT
	.align		4
.L_143:
        /*0360*/ 	.byte	0x04, 0x2f
        /*0362*/ 	.short	(.L_145 - .L_144)
	.align		4
.L_144:
        /*0364*/ 	.word	index@(_ZN18transformer_engine13normalization19ln_bwd_tuned_kernelINS0_13Kernel_traitsI13__nv_bfloat16S3_S3_fjLj2048ELj1ELj1ELj4ELj16ENS0_18Kernel_traits_baseILj2048ES3_S3_S3_fjLj128EEEEEEEvNS0_20BackwardKernelParamsE)
        /*0368*/ 	.word	0x0000006e


	//----- nvinfo : EIATTR_FRAME_SIZE
	.align		4
.L_145:
        /*036c*/ 	.byte	0x04, 0x11
        /*036e*/ 	.short	(.L_147 - .L_146)
	.align		4
.L_146:
        /*0370*/ 	.word	index@(_ZN18transformer_engine13normalization19ln_bwd_tuned_kernelINS0_13Kernel_traitsI13__nv_bfloat16S3_S3_fjLj2048ELj1ELj1ELj4ELj16ENS0_18Kernel_traits_baseILj2048ES3_S3_S3_fjLj128EEEEEEEvNS0_20BackwardKernelParamsE)
        /*0374*/ 	.word	0x00000000


	//----- nvinfo : EIATTR_REGCOUNT
	.align		4
.L_147:
        /*0378*/ 	.byte	0x04, 0x2f
        /*037a*/ 	.short	(.L_149 - .L_148)
	.align		4
.L_148:
        /*037c*/ 	.word	index@(_ZN18transformer_engine13normalization28ln_bwd_finalize_tuned_kernelINS0_22Kernel_traits_finalizeILj2048E13__nv_bfloat16S3_S3_fjLj1024ELj4ENS0_18Kernel_traits_baseILj2048ES3_S3_S3_fjLj1024EEEEEEEvNS0_20BackwardKernelParamsE)
        /*0380*/ 	.word	0x00000020


	//----- nvinfo : EIATTR_FRAME_SIZE
	.align		4
.L_149:
        /*0384*/ 	.byte	0x04, 0x11
        /*0386*/ 	.short	(.L_151 - .L_150)
	.align		4
.L_150:
        /*0388*/ 	.word	index@(_ZN18transformer_engine13normalization28ln_bwd_finalize_tuned_kernelINS0_22Kernel_traits_finalizeILj2048E13__nv_bfloat16S3_S3_fjLj1024ELj4ENS0_18Kernel_traits_baseILj2048ES3_S3_S3_fjLj1024EEEEEEEvNS0_20BackwardKernelParamsE)
        /*038c*/ 	.word	0x00000000


	//----- nvinfo : EIATTR_REGCOUNT
	.align		4
.L_151:
        /*0390*/ 	.byte	0x04, 0x2f
        /*0392*/ 	.short	(.L_153 - .L_152)
	.align		4
.L_152:
        /*0394*/ 	.word	index@(_ZN18transformer_engine13normalization19ln_bwd_tuned_kernelINS0_13Kernel_traitsI13__nv_bfloat16fS3_fjLj2048ELj1ELj1ELj4ELj16ENS0_18Kernel_traits_baseILj2048ES3_fS3_fjLj128EEEEEEEvNS0_20BackwardKernelParamsE)
        /*0398*/ 	.word	0x00000070


	//----- nvinfo : EIATTR_FRAME_SIZE
	.align		4
.L_153:
        /*039c*/ 	.byte	0x04, 0x11
        /*039e*/ 	.short	(.L_155 - .L_154)
	.align		4
.L_154:
        /*03a0*/ 	.word	index@(_ZN18transformer_engine13normalization19ln_bwd_tuned_kernelINS0_13Kernel_traitsI13__nv_bfloat16fS3_fjLj2048ELj1ELj1ELj4ELj16ENS0_18Kernel_traits_baseILj2048ES3_fS3_fjLj128EEEEEEEvNS0_20BackwardKernelParamsE)
        /*03a4*/ 	.word	0x00000000


	//----- nvinfo : EIATTR_REGCOUNT
	.align		4
.L_155:
        /*03a8*/ 	.byte	0x04, 0x2f
        /*03aa*/ 	.short	(.L_157 - .L_156)
	.align		4
.L_156:
        /*03ac*/ 	.word	index@(_ZN18transformer_engine13normalization28ln_bwd_finalize_tuned_kernelINS0_22Kernel_traits_finalizeILj2048E13__nv_bfloat16fS3_fjLj1024ELj4ENS0_18Kernel_traits_baseILj2048ES3_fS3_fjLj1024EEEEEEEvNS0_20BackwardKernelParamsE)
        /*03b0*/ 	.word	0x00000020


	//----- nvinfo : EIATTR_FRAME_SIZE
	.align		4
.L_157:
        /*03b4*/ 	.byte	0x04, 0x11
        /*03b6*/ 	.short	(.L_159 - .L_158)
	.align		4
.L_158:
        /*03b8*/ 	.word	index@(_ZN18transformer_engine13normalization28ln_bwd_finalize_tuned_kernelINS0_22Kernel_traits_finalizeILj2048E13__nv_bfloat16fS3_fjLj1024ELj4ENS0_18Kernel_traits_baseILj2048ES3_fS3_fjLj1024EEEEEEEvNS0_20BackwardKernelParamsE)
        /*03bc*/ 	.word	0x00000000


	//----- nvinfo : EIATTR_REGCOUNT
	.align		4
.L_159:
        /*03c0*/ 	.byte	0x04, 0x2f
        /*03c2*/ 	.short	(.L_161 - .L_160)
	.align		4
.L_160:
        /*03c4*/ 	.word	index@(_ZN18transformer_engine13normalization19ln_bwd_tuned_kernelINS0_13Kernel_traitsIffffjLj2304ELj1ELj1ELj4ELj8ENS0_18Kernel_traits_baseILj2304EffffjLj128EEEEEEEvNS0_20BackwardKernelParamsE)
        /*03c8*/ 	.word	0x00000097


	//----- nvinfo : EIATTR_FRAME_SIZE
	.align		4
.L_161:
        /*03cc*/ 	.byte	0x04, 0x11
        /*03ce*/ 	.short	(.L_163 - .L_162)
	.align		4
.L_162:
        /*03d0*/ 	.word	index@(_ZN18transformer_engine13normalization19ln_bwd_tuned_kernelINS0_13Kernel_traitsIffffjLj2304ELj1ELj1ELj4ELj8ENS0_18Kernel_traits_baseILj2304EffffjLj128EEEEEEEvNS0_20BackwardKernelParamsE)
        /*03d4*/ 	.word	0x00000000


	//----- nvinfo : EIATTR_REGCOUNT
	.align		4
.L_163:
        /*03d8*/ 	.byte	0x04, 0x2f
        /*03da*/ 	.short	(.L_165 - .L_164)
	.align		4
.L_164:
        /*03dc*/ 	.word	index@(_ZN18transformer_engine13normalization28ln_bwd_finalize_tuned_kernelINS0_22Kernel_traits_finalizeILj2304EffffjLj1024ELj4ENS0_18Kernel_traits_baseILj2304EffffjLj1024EEEEEEEvNS0_20BackwardKernelParamsE)
        /*03e0*/ 	.word	0x00000020


	//----- nvinfo : EIATTR_FRAME_SIZE
	.align		4
.L_165:
        /*03e4*/ 	.byte	0x04, 0x11
        /*03e6*/ 	.short	(.L_167 - .L_166)
	.align		4
.L_166:
        /*03e8*/ 	.word	index@(_ZN18transformer_engine13normalization28ln_bwd_finalize_tuned_kernelINS0_22Kernel_traits_finalizeILj2304EffffjLj1024ELj4ENS0_18Kernel_traits_baseILj2304EffffjLj1024EEEEEEEvNS0_20BackwardKernelParamsE)
        /*03ec*/ 	.word	0x00000000


	//----- nvinfo : EIATTR_REGCOUNT
	.align		4
.L_167:
        /*03f0*/ 	.byte	0x04, 0x2f
        /*03f2*/ 	.short	(.L_169 - .L_168)
	.align		4
.L_168:
        /*03f4*/ 	.word	index@(_ZN18transformer_engine13normalization19ln_bwd_tuned_kernelINS0_13Kernel_traitsI6__halfS3_S3_fjLj2304ELj1ELj1ELj4ELj4ENS0_18Kernel_traits_baseILj2304ES3_S3_S3_fjLj128EEEEEEEvNS0_20BackwardKernelParamsE)
        /*03f8*/ 	.word	0x00000094


	//----- nvinfo : EIATTR_FRAME_SIZE
	.align		4
.L_169:
        /*03fc*/ 	.byte	0x04, 0x11
        /*03fe*/ 	.short	(.L_171 - .L_170)
	.align		4
.L_170:
        /*0400*/ 	.word	index@(_ZN18transformer_engine13normalization19ln_bwd_tuned_kernelINS0_13Kernel_traitsI6__halfS3_S3_fjLj2304ELj1ELj1ELj4ELj4ENS0_18Kernel_traits_baseILj2304ES3_S3_S3_fjLj128EEEEEEEvNS0_20BackwardKernelParamsE)
        /*0404*/ 	.word	0x00000000


	//----- nvinfo : EIATTR_REGCOUNT
	.align		4
.L_171:
        /*0408*/ 	.byte	0x04, 0x2f
        /*040a*/ 	.short	(.L_173 - .L_172)
	.align		4
.L_172:
        /*040c*/ 	.word	index@(_ZN18transformer_engine13normalization28ln_bwd_finalize_tuned_kernelINS0_22Kernel_traits_finalizeILj2304E6__halfS3_S3_fjLj1024ELj4ENS0_18Kernel_traits_baseILj2304ES3_S3_S3_fjLj1024EEEEEEEvNS0_20BackwardKernelParamsE)
        /*0410*/ 	.word	0x00000020


	//----- nvinfo : EIATTR_FRAME_SIZE
	.align		4
.L_173:
        /*0414*/ 	.byte	0x04, 0x11
        /*0416*/ 	.short	(.L_175 - .L_174)
	.align		4
.L_174:
        /*0418*/ 	.word	index@(_ZN18transformer_engine13normalization28ln_bwd_finalize_tuned_kernelINS0_22Kernel_traits_finalizeILj2304E6__halfS3_S3_fjLj1024ELj4ENS0_18Kernel_traits_baseILj2304ES3_S3_S3_fjLj1024EEEEEEEvNS0_20BackwardKernelParamsE)
        /*041c*/ 	.word	0x00000000


	//----- nvinfo : EIATTR_REGCOUNT
	.align		4
.L_175:
        /*0420*/ 	.byte	0x04, 0x2f
        /*0422*/ 	.short	(.L_177 - .L_176)
	.align		4
.L_176:
        /*0424*/ 	.word	index@(_ZN18transformer_engine13normalization19ln_bwd_tuned_kernelINS0_13Kernel_traitsI6__halffS3_fjLj2304ELj1ELj1ELj4ELj8ENS0_18Kernel_traits_baseILj2304ES3_fS3_fjLj128EEEEEEEvNS0_20BackwardKernelParamsE)
        /*0428*/ 	.word	0x0000009a


	//----- nvinfo : EIATTR_FRAME_SIZE
	.align		4
.L_177:
        /*042c*/ 	.byte	0x04, 0x11
        /*042e*/ 	.short	(.L_179 - .L_178)
	.align		4
.L_178:
        /*0430*/ 	.word	index@(_ZN18transformer_engine13normalization19ln_bwd_tuned_kernelINS0_13Kernel_traitsI6__halffS3_fjLj2304ELj1ELj1ELj4ELj8ENS0_18Kernel_traits_baseILj2304ES3_fS3_fjLj128EEEEEEEvNS0_20BackwardKernelParamsE)
        /*0434*/ 	.word	0x00000000


	//----- nvinfo : EIATTR_REGCOUNT
	.align		4
.L_179:
        /*0438*/ 	.byte	0x04, 0x2f
        /*043a*/ 	.short	(.L_181 - .L_180)
	.align		4
.L_180:
        /*043c*/ 	.word	index@(_ZN18transformer_engine13normalization28ln_bwd_finalize_tuned_kernelINS0_22Kernel_traits_finalizeILj2304E6__halffS3_fjLj1024ELj4ENS0_18Kernel_traits_baseILj2304ES3_fS3_fjLj1024EEEEEEEvNS0_20BackwardKernelParamsE)
        /*0440*/ 	.word	0x00000020


	//----- nvinfo : EIATTR_FRAME_SIZE
	.align		4
.L_181:
        /*0444*/ 	.byte	0x04, 0x11
        /*0446*/ 	.short	(.L_183 - .L_182)
	.align		4
.L_182:
        /*0448*/ 	.word	index@(_ZN18transformer_engine13normalization28ln_bwd_finalize_tuned_kernelINS0_22Kernel_traits_finalizeILj2304E6__halffS3_fjLj1024ELj4ENS0_18Kernel_traits_baseILj2304ES3_fS3_fjLj1024EEEEEEEvNS0_20BackwardKernelParamsE)
        /*044c*/ 	.word	0x00000000


	//----- nvinfo : EIATTR_REGCOUNT
	.align		4
.L_183:
        /*0450*/ 	.byte	0x04, 0x2f
        /*0452*/ 	.short	(.L_185 - .L_184)
	.align		4
.L_184:
        /*0454*/ 	.word	index@(_ZN18transformer_engine13normalization19ln_bwd_tuned_kernelINS0_13Kernel_traitsI13__nv_bfloat16S3_S3_fjLj2304ELj1ELj1ELj4ELj4ENS0_18Kernel_traits_baseILj2304ES3_S3_S3_fjLj128EEEEEEEvNS0_20BackwardKernelParamsE)
        /*0458*/ 	.word	0x00000098


	//----- nvinfo : EIATTR_FRAME_SIZE
	.align		4
.L_185:
        /*045c*/ 	.byte	0x04, 0x11
        /*045e*/ 	.short	(.L_187 - .L_186)
	.align		4
.L_186:
        /*0460*/ 	.word	index@(_ZN18transformer_engine13normalization19ln_bwd_tuned_kernelINS0_13Kernel_traitsI13__nv_bfloat16S3_S3_fjLj2304ELj1ELj1ELj4ELj4ENS0_18Kernel_traits_baseILj2304ES3_S3_S3_fjLj128EEEEEEEvNS0_20BackwardKernelParamsE)
        /*0464*/ 	.word	0x00000000


	//----- nvinfo : EIATTR_REGCOUNT
	.align		4
.L_187:
        /*0468*/ 	.byte	0x04, 0x2f
        /*046a*/ 	.short	(.L_189 - .L_188)
	.align		4
.L_188:
        /*046c*/ 	.word	index@(_ZN18transformer_engine13normalization28ln_bwd_finalize_tuned_kernelINS0_22Kernel_traits_finalizeILj2304E13__nv_bfloat16S3_S3_fjLj1024ELj4ENS0_18Kernel_traits_baseILj2304ES3_S3_S3_fjLj1024EEEEEEEvNS0_20BackwardKernelParamsE)
        /*0470*/ 	.word	0x00000020


	//----- nvinfo : EIATTR_FRAME_SIZE
	.align		4
.L_189:
        /*0474*/ 	.byte	0x04, 0x11
        /*0476*/ 	.short	(.L_191 - .L_190)
	.align		4
.L_190:
        /*0478*/ 	.word	index@(_ZN18transformer_engine13normalization28ln_bwd_finalize_tuned_kernelINS0_22Kernel_traits_finalizeILj2304E13__nv_bfloat16S3_S3_fjLj1024ELj4ENS0_18Kernel_traits_baseILj2304ES3_S3_S3_fjLj1024EEEEEEEvNS0_20BackwardKernelParamsE)
        /*047c*/ 	.word	0x00000000


	//----- nvinfo : EIATTR_REGCOUNT
	.align		4
.L_191:
        /*0480*/ 	.byte	0x04, 0x2f
        /*0482*/ 	.short	(.L_193 - .L_192)
	.align		4
.L_192:
        /*0484*/ 	.word	index@(_ZN18transformer_engine13normalization19ln_bwd_tuned_kernelINS0_13Kernel_traitsI13__nv_bfloat16fS3_fjLj2304ELj1ELj1ELj4ELj8ENS0_18Kernel_traits_baseILj2304ES3_fS3_fjLj128EEEEEEEvNS0_20BackwardKernelParamsE)
        /*0488*/ 	.word	0x00000095


	//----- nvinfo : EIATTR_FRAME_SIZE
	.align		4
.L_193:
        /*048c*/ 	.byte	0x04, 0x11
        /*048e*/ 	.short	(.L_195 - .L_194)
	.align		4
.L_194:
        /*0490*/ 	.word	index@(_ZN18transformer_engine13normalization19ln_bwd_tuned_kernelINS0_13Kernel_traitsI13__nv_bfloat16fS3_fjLj2304ELj1ELj1ELj4ELj8ENS0_18Kernel_traits_baseILj2304ES3_fS3_fjLj128EEEEEEEvNS0_20BackwardKernelParamsE)
        /*0494*/ 	.word	0x00000000


	//----- nvinfo : EIATTR_REGCOUNT
	.align		4
.L_195:
        /*0498*/ 	.byte	0x04, 0x2f
        /*049a*/ 	.short	(.L_197 - .L_196)
	.align		4
.L_196:
        /*049c*/ 	.word	index@(_ZN18transformer_engine13normalization28ln_bwd_finalize_tuned_kernelINS0_22Kernel_traits_finalizeILj2304E13__nv_bfloat16fS3_fjLj1024ELj4ENS0_18Kernel_traits_baseILj2304ES3_fS3_fjLj1024EEEEEEEvNS0_20BackwardKernelParamsE)
        /*04a0*/ 	.word	0x00000020


	//----- nvinfo : EIATTR_FRAME_SIZE
	.align		4
.L_197:
        /*04a4*/ 	.byte	0x04, 0x11
        /*04a6*/ 	.short	(.L_199 - .L_198)
	.align		4
.L_198:
        /*04a8*/ 	.word	index@(_ZN18transformer_engine13normalization28ln_bwd_finalize_tuned_kernelINS0_22Kernel_traits_finalizeILj2304E13__nv_bfloat16fS3_fjLj1024ELj4ENS0_18Kernel_traits_baseILj2304ES3_fS3_fjLj1024EEEEEEEvNS0_20BackwardKernelParamsE)
        /*04ac*/ 	.word	0x00000000


	//----- nvinfo : EIATTR_REGCOUNT
	.align		4
.L_199:
        /*04b0*/ 	.byte	0x04, 0x2f
        /*04b2*/ 	.short	(.L_201 - .L_200)
	.align		4
.L_200:
        /*04b4*/ 	.word	index@(_ZN18transformer_engine13normalization19ln_bwd_tuned_kernelINS0_13Kernel_traitsIffffjLj3072ELj1ELj1ELj4ELj16ENS0_18Kernel_traits_baseILj3072EffffjLj128EEEEEEEvNS0_20BackwardKernelParamsE)
        /*04b8*/ 	.word	0x00000097


	//----- nvinfo : EIATTR_FRAME_SIZE
	.align		4
.L_201:
        /*04bc*/ 	.byte	0x04, 0x11
        /*04be*/ 	.short	(.L_203 - .L_202)
	.align		4
.L_202:
        /*04c0*/ 	.word	index@(_ZN18transformer_engine13normalization19ln_bwd_tuned_kernelINS0_13Kernel_traitsIffffjLj3072ELj1ELj1ELj4ELj16ENS0_18Kernel_traits_baseILj3072EffffjLj128EEEEEEEvNS0_20BackwardKernelParamsE)
        /*04c4*/ 	.word	0x00000000


	//----- nvinfo : EIATTR_REGCOUNT
	.align		4
.L_203:
        /*04c8*/ 	.byte	0x04, 0x2f
        /*04ca*/ 	.short	(.L_205 - .L_204)
	.align		4
.L_204:
        /*04cc*/ 	.word	index@(_ZN18transformer_engine13normalization28ln_bwd_finalize_tuned_kernelINS0_22Kernel_traits_finalizeILj3072EffffjLj1024ELj4ENS0_18Kernel_traits_baseILj3072EffffjLj1024EEEEEEEvNS0_20BackwardKernelParamsE)
        /*04d0*/ 	.word	0x00000020


	//----- nvinfo : EIATTR_FRAME_SIZE
	.align		4
.L_205:
        /*04d4*/ 	.byte	0x04, 0x11
        /*04d6*/ 	.short	(.L_207 - .L_206)
	.align		4
.L_206:
        /*04d8*/ 	.word	index@(_ZN18transformer_engine13normalization28ln_bwd_finalize_tuned_kernelINS0_22Kernel_traits_finalizeILj3072EffffjLj1024ELj4ENS0_18Kernel_traits_baseILj3072EffffjLj1024EEEEEEEvNS0_20BackwardKernelParamsE)
        /*04dc*/ 	.word	0x00000000


	//----- nvinfo : EIATTR_REGCOUNT
	.align		4
.L_207:
        /*04e0*/ 	.byte	0x04, 0x2f
        /*04e2*/ 	.short	(.L_209 - .L_208)
	.align		4
.L_208:
        /*04e4*/ 	.word	index@(_ZN18transformer_engine13normalization19ln_bwd_tuned_kernelINS0_13Kernel_traitsI6__halfS3_S3_fjLj3072ELj1ELj1ELj4ELj16ENS0_18Kernel_traits_baseILj3072ES3_S3_S3_fjLj128EEEEEEEvNS0_20BackwardKernelParamsE)
        /*04e8*/ 	.word	0x000000a1


	//----- nvinfo : EIATTR_FRAME_SIZE
	.align		4
.L_209:
        /*04ec*/ 	.byte	0x04, 0x11
        /*04ee*/ 	.short	(.L_211 - .L_210)
	.align		4
.L_210:
        /*04f0*/ 	.word	index@(_ZN18transformer_engine13normalization19ln_bwd_tuned_kernelINS0_13Kernel_traitsI6__halfS3_S3_fjLj3072ELj1ELj1ELj4ELj16ENS0_18Kernel_traits_baseILj3072ES3_S3_S3_fjLj128EEEEEEEvNS0_20BackwardKernelParamsE)
        /*04f4*/ 	.word	0x00000000


	//----- nvinfo : EIATTR_REGCOUNT
	.align		4
.L_211:
        /*04f8*/ 	.byte	0x04, 0x2f
        /*04fa*/ 	.short	(.L_213 - .L_212)
	.align		4
.L_212:
        /*04fc*/ 	.word	index@(_ZN18transformer_engine13normalization28ln_bwd_finalize_tuned_kernelINS0_22Kernel_traits_finalizeILj3072E6__halfS3_S3_fjLj1024ELj4ENS0_18Kernel_traits_baseILj3072ES3_S3_S3_fjLj1024EEEEEEEvNS0_20BackwardKernelParamsE)
        /*0500*/ 	.word	0x00000020


	//----- nvinfo : EIATTR_FRAME_SIZE
	.align		4
.L_213:
        /*0504*/ 	.byte	0x04, 0x11
        /*0506*/ 	.short	(.L_215 - .L_214)
	.align		4
.L_214:
        /*0508*/ 	.word	index@(_ZN18transformer_engine13normalization28ln_bwd_finalize_tuned_kernelINS0_22Kernel_traits_finalizeILj3072E6__halfS3_S3_fjLj1024ELj4ENS0_18Kernel_traits_baseILj3072ES3_S3_S3_fjLj1024EEEEEEEvNS0_20BackwardKernelParamsE)
        /*050c*/ 	.word	0x00000000


	//----- nvinfo : EIATTR_REGCOUNT
	.align		4
.L_215:
        /*0510*/ 	.byte	0x04, 0x2f
        /*0512*/ 	.short	(.L_217 - .L_216)
	.align		4
.L_216:
        /*0514*/ 	.word	index@(_ZN18transformer_engine13normalization19ln_bwd_tuned_kernelINS0_13Kernel_traitsI6__halffS3_fjLj3072ELj1ELj1ELj4ELj16ENS0_18Kernel_traits_baseILj3072ES3_fS3_fjLj128EEEEEEEvNS0_20BackwardKernelParamsE)
        /*0518*/ 	.word	0x000000a1


	//----- nvinfo : EIATTR_FRAME_SIZE
	.align		4
.L_217:
        /*051c*/ 	.byte	0x04, 0x11
        /*051e*/ 	.short	(.L_219 - .L_218)
	.align		4
.L_218:
        /*0520*/ 	.word	index@(_ZN18transformer_engine13normalization19ln_bwd_tuned_kernelINS0_13Kernel_traitsI6__halffS3_fjLj3072ELj1ELj1ELj4ELj16ENS0_18Kernel_traits_baseILj3072ES3_fS3_fjLj128EEEEEEEvNS0_20BackwardKernelParamsE)
        /*0524*/ 	.word	0x00000000


	//----- nvinfo : EIATTR_REGCOUNT
	.align		4
.L_219:
        /*0528*/ 	.byte	0x04, 0x2f
        /*052a*/ 	.short	(.L_221 - .L_220)
	.align		4
.L_220:
        /*052c*/ 	.word	index@(_ZN18transformer_engine13normalization28ln_bwd_finalize_tuned_kernelINS0_22Kernel_traits_finalizeILj3072E6__halffS3_fjLj1024ELj4ENS0_18Kernel_traits_baseILj3072ES3_fS3_fjLj1024EEEEEEEvNS0_20BackwardKernelParamsE)
        /*0530*/ 	.word	0x00000020


	//----- nvinfo : EIATTR_FRAME_SIZE
	.align		4
.L_221:
        /*0534*/ 	.byte	0x04, 0x11
        /*0536*/ 	.short	(.L_223 - .L_222)
	.align		4
.L_222:
        /*0538*/ 	.word	index@(_ZN18transformer_engine13normalization28ln_bwd_finalize_tuned_kernelINS0_22Kernel_traits_finalizeILj3072E6__halffS3_fjLj1024ELj4ENS0_18Kernel_traits_baseILj3072ES3_fS3_fjLj1024EEEEEEEvNS0_20BackwardKernelParamsE)
        /*053c*/ 	.word	0x00000000


	//----- nvinfo : EIATTR_REGCOUNT
	.align		4
.L_223:
        /*0540*/ 	.byte	0x04, 0x2f
        /*0542*/ 	.short	(.L_225 - .L_224)
	.align		4
.L_224:
        /*0544*/ 	.word	index@(_ZN18transformer_engine13normalization19ln_bwd_tuned_kernelINS0_13Kernel_traitsI13__nv_bfloat16S3_S3_fjLj3072ELj1ELj1ELj4ELj16ENS0_18Kernel_traits_baseILj3072ES3_S3_S3_fjLj128EEEEEEEvNS0_20BackwardKernelParamsE)
        /*0548*/ 	.word	0x00000097


	//----- nvinfo : EIATTR_FRAME_SIZE
	.align		4
.L_225:
        /*054c*/ 	.byte	0x04, 0x11
        /*054e*/ 	.short	(.L_227 - .L_226)
	.align		4
.L_226:
        /*0550*/ 	.word	index@(_ZN18transformer_engine13normalization19ln_bwd_tuned_kernelINS0_13Kernel_traitsI13__nv_bfloat16S3_S3_fjLj3072ELj1ELj1ELj4ELj16ENS0_18Kernel_traits_baseILj3072ES3_S3_S3_fjLj128EEEEEEEvNS0_20BackwardKernelParamsE)
        /*0554*/ 	.word	0x00000000


	//----- nvinfo : EIATTR_REGCOUNT
	.align		4
.L_227:
        /*0558*/ 	.byte	0x04, 0x2f
        /*055a*/ 	.short	(.L_229 - .L_228)
	.align		4
.L_228:
        /*055c*/ 	.word	index@(_ZN18transformer_engine13normalization28ln_bwd_finalize_tuned_kernelINS0_22Kernel_traits_finalizeILj3072E13__nv_bfloat16S3_S3_fjLj1024ELj4ENS0_18Kernel_traits_baseILj3072ES3_S3_S3_fjLj1024EEEEEEEvNS0_20BackwardKernelParamsE)
        /*0560*/ 	.word	0x00000020


	//----- nvinfo : EIATTR_FRAME_SIZE
	.align		4
.L_229:
        /*0564*/ 	.byte	0x04, 0x11
        /*0566*/ 	.short	(.L_231 - .L_230)
	.align		4
.L_230:
        /*0568*/ 	.word	index@(_ZN18transformer_engine13normalization28ln_bwd_finalize_tuned_kernelINS0_22Kernel_traits_finalizeILj3072E13__nv_bfloat16S3_S3_fjLj1024ELj4ENS0_18Kernel_traits_baseILj3072ES3_S3_S3_fjLj1024EEEEEEEvNS0_20BackwardKernelParamsE)
        /*056c*/ 	.word	0x00000000


	//----- nvinfo : EIATTR_REGCOUNT
	.align		4
.L_231:
        /*0570*/ 	.byte	0x04, 0x2f
        /*0572*/ 	.short	(.L_233 - .L_232)
	.align		4
.L_232:
        /*0574*/ 	.word	index@(_ZN18transformer_engine13normalization19ln_bwd_tuned_kernelINS0_13Kernel_traitsI13__nv_bfloat16fS3_fjLj3072ELj1ELj1ELj4ELj16ENS0_18Kernel_traits_baseILj3072ES3_fS3_fjLj128EEEEEEEvNS0_20BackwardKernelParamsE)
        /*0578*/ 	.word	0x000000a1


	//----- nvinfo : EIATTR_FRAME_SIZE
	.align		4
.L_233:
        /*057c*/ 	.byte	0x04, 0x11
        /*057e*/ 	.short	(.L_235 - .L_234)
	.align		4
.L_234:
        /*0580*/ 	.word	index@(_ZN18transformer_engine13normalization19ln_bwd_tuned_kernelINS0_13Kernel_traitsI13__nv_bfloat16fS3_fjLj3072ELj1ELj1ELj4ELj16ENS0_18Kernel_traits_baseILj3072ES3_fS3_fjLj128EEEEEEEvNS0_20BackwardKernelParamsE)
        /*0584*/ 	.word	0x00000000


	//----- nvinfo : EIATTR_REGCOUNT
	.align		4
.L_235:
        /*0588*/ 	.byte	0x04, 0x2f
        /*058a*/ 	.short	(.L_237 - .L_236)
	.align		4
.L_236:
        /*058c*/ 	.word	index@(_ZN18transformer_engine13normalization28ln_bwd_finalize_tuned_kernelINS0_22Kernel_traits_finalizeILj3072E13__nv_bfloat16fS3_fjLj1024ELj4ENS0_18Kernel_traits_baseILj3072ES3_fS3_fjLj1024EEEEEEEvNS0_20BackwardKernelParamsE)
        /*0590*/ 	.word	0x00000020


	//----- nvinfo : EIATTR_FRAME_SIZE
	.align		4
.L_237:
        /*0594*/ 	.byte	0x04, 0x11
        /*0596*/ 	.short	(.L_239 - .L_238)
	.align		4
.L_238:
        /*0598*/ 	.word	index@(_ZN18transformer_engine13normalization28ln_bwd_finalize_tuned_kernelINS0_22Kernel_traits_finalizeILj3072E13__nv_bfloat16fS3_fjLj1024ELj4ENS0_18Kernel_traits_baseILj3072ES3_fS3_fjLj1024EEEEEEEvNS0_20BackwardKernelParamsE)
        /*059c*/ 	.word	0x00000000


	//----- nvinfo : EIATTR_REGCOUNT
	.align		4
.L_239:
        /*05a0*/ 	.byte	0x04, 0x2f
        /*05a2*/ 	.short	(.L_241 - .L_240)
	.align		4
.L_240:
        /*05a4*/ 	.word	index@(_ZN18transformer_engine13normalization19ln_bwd_tuned_kernelINS0_13Kernel_traitsIffffjLj3840ELj1ELj1ELj4ELj8ENS0_18Kernel_traits_baseILj3840EffffjLj128EEEEEEEvNS0_20BackwardKernelParamsE)
        /*05a8*/ 	.word	0x000000fa


	//----- nvinfo : EIATTR_FRAME_SIZE
	.align		4
.L_241:
        /*05ac*/ 	.byte	0x04, 0x11
        /*05ae*/ 	.short	(.L_243 - .L_242)
	.align		4
.L_242:
        /*05b0*/ 	.word	index@(_ZN18transformer_engine13normalization19ln_bwd_tuned_kernelINS0_13Kernel_traitsIffffjLj3840ELj1ELj1ELj4ELj8ENS0_18Kernel_traits_baseILj3840EffffjLj128EEEEEEEvNS0_20BackwardKernelParamsE)
        /*05b4*/ 	.word	0x00000000


	//----- nvinfo : EIATTR_REGCOUNT
	.align		4
.L_243:
        /*05b8*/ 	.byte	0x04, 0x2f
        /*05ba*/ 	.short	(.L_245 - .L_244)
	.align		4
.L_244:
        /*05bc*/ 	.word	index@(_ZN18transformer_engine13normalization28ln_bwd_finalize_tuned_kernelINS0_22Kernel_traits_finalizeILj3840EffffjLj1024ELj4ENS0_18Kernel_traits_baseILj3840EffffjLj1024EEEEEEEvNS0_20BackwardKernelParamsE)
        /*05c0*/ 	.word	0x00000020


	//----- nvinfo : EIATTR_FRAME_SIZE
	.align		4
.L_245:
        /*05c4*/ 	.byte	0x04, 0x11
        /*05c6*/ 	.short	(.L_247 - .L_246)
	.align		4
.L_246:
        /*05c8*/ 	.word	index@(_ZN18transformer_engine13normalization28ln_bwd_finalize_tuned_kernelINS0_22Kernel_traits_finalizeILj3840EffffjLj1024ELj4ENS0_18Kernel_traits_baseILj3840EffffjLj1024EEEEEEEvNS0_20BackwardKernelParamsE)
        /*05cc*/ 	.word	0x00000000


	//----- nvinfo : EIATTR_REGCOUNT
	.align		4
.L_247:
        /*05d0*/ 	.byte	0x04, 0x2f
        /*05d2*/ 	.short	(.L_249 - .L_248)
	.align		4
.L_248:
        /*05d4*/ 	.word	index@(_ZN18transformer_engine13normalization19ln_bwd_tuned_kernelINS0_13Kernel_traitsI6__halfS3_S3_fjLj3840ELj1ELj1ELj4ELj4ENS0_18Kernel_traits_baseILj3840ES3_S3_S3_fjLj128EEEEEEEvNS0_20BackwardKernelParamsE)
        /*05d8*/ 	.word	0x000000fe


	//----- nvinfo : EIATTR_FRAME_SIZE
	.align		4
.L_249:
        /*05dc*/ 	.byte	0x04, 0x11
        /*05de*/ 	.short	(.L_251 - .L_250)
	.align		4
.L_250:
        /*05e0*/ 	.word	index@(_ZN18transformer_engine13normalization19ln_bwd_tuned_kernelINS0_13Kernel_traitsI6__halfS3_S3_fjLj3840ELj1ELj1ELj4ELj4ENS0_18Kernel_traits_baseILj3840ES3_S3_S3_fjLj128EEEEEEEvNS0_20BackwardKernelParamsE)
        /*05e4*/ 	.word	0x00000000


	//----- nvinfo : EIATTR_REGCOUNT
	.align		4
.L_251:
        /*05e8*/ 	.byte	0x04, 0x2f
        /*05ea*/ 	.short	(.L_253 - .L_252)
	.align		4
.L_252:
        /*05ec*/ 	.word	index@(_ZN18transformer_engine13normalization28ln_bwd_finalize_tuned_kernelINS0_22Kernel_traits_finalizeILj3840E6__halfS3_S3_fjLj1024ELj4ENS0_18Kernel_traits_baseILj3840ES3_S3_S3_fjLj1024EEEEEEEvNS0_20BackwardKernelParamsE)
        /*05f0*/ 	.word	0x00000020


	//----- nvinfo : EIATTR_FRAME_SIZE
	.align		4
.L_253:
        /*05f4*/ 	.byte	0x04, 0x11
        /*05f6*/ 	.short	(.L_255 - .L_254)
	.align		4
.L_254:
        /*05f8*/ 	.word	index@(_ZN18transformer_engine13normalization28ln_bwd_finalize_tuned_kernelINS0_22Kernel_traits_finalizeILj3840E6__halfS3_S3_fjLj1024ELj4ENS0_18Kernel_traits_baseILj3840ES3_S3_S3_fjLj1024EEEEEEEvNS0_20BackwardKernelParamsE)
        /*05fc*/ 	.word	0x00000000


	//----- nvinfo : EIATTR_REGCOUNT
	.align		4
.L_255:
        /*0600*/ 	.byte	0x04, 0x2f
        /*0602*/ 	.short	(.L_257 - .L_256)
	.align		4
.L_256:
        /*0604*/ 	.word	index@(_ZN18transformer_engine13normalization19ln_bwd_tuned_kernelINS0_13Kernel_traitsI6__halffS3_fjLj3840ELj1ELj1ELj4ELj8ENS0_18Kernel_traits_baseILj3840ES3_fS3_fjLj128EEEEEEEvNS0_20BackwardKernelParamsE)
        /*0608*/ 	.word	0x000000ed


	//----- nvinfo : EIATTR_FRAME_SIZE
	.align		4
.L_257:
        /*060c*/ 	.byte	0x04, 0x11
        /*060e*/ 	.short	(.L_259 - .L_258)
	.align		4
.L_258:
        /*0610*/ 	.word	index@(_ZN18transformer_engine13normalization19ln_bwd_tuned_kernelINS0_13Kernel_traitsI6__halffS3_fjLj3840ELj1ELj1ELj4ELj8ENS0_18Kernel_traits_baseILj3840ES3_fS3_fjLj128EEEEEEEvNS0_20BackwardKernelParamsE)
        /*0614*/ 	.word	0x00000000


	//----- nvinfo : EIATTR_REGCOUNT
	.align		4
.L_259:
        /*0618*/ 	.byte	0x04, 0x2f
        /*061a*/ 	.short	(.L_261 - .L_260)
	.align		4
.L_260:
        /*061c*/ 	.word	index@(_ZN18transformer_engine13normalization28ln_bwd_finalize_tuned_kernelINS0_22Kernel_traits_finalizeILj3840E6__halffS3_fjLj1024ELj4ENS0_18Kernel_traits_baseILj3840ES3_fS3_fjLj1024EEEEEEEvNS0_20BackwardKernelParamsE)
        /*0620*/ 	.word	0x00000020


	//----- nvinfo : EIATTR_FRAME_SIZE
	.align		4
.L_261:
        /*0624*/ 	.byte	0x04, 0x11
        /*0626*/ 	.short	(.L_263 - .L_262)
	.align		4
.L_262:
        /*0628*/ 	.word	index@(_ZN18transformer_engine13normalization28ln_bwd_finalize_tuned_kernelINS0_22Kernel_traits_finalizeILj3840E6__halffS3_fjLj1024ELj4ENS0_18Kernel_traits_baseILj3840ES3_fS3_fjLj1024EEEEEEEvNS0_20BackwardKernelParamsE)
        /*062c*/ 	.word	0x00000000


	//----- nvinfo : EIATTR_REGCOUNT
	.align		4
.L_263:
        /*0630*/ 	.byte	0x04, 0x2f
        /*0632*/ 	.short	(.L_265 - .L_264)
	.align		4
.L_264:
        /*0634*/ 	.word	index@(_ZN18transformer_engine13normalization19ln_bwd_tuned_kernelINS0_13Kernel_traitsI13__nv_bfloat16S3_S3_fjLj3840ELj1ELj1ELj4ELj4ENS0_18Kernel_traits_baseILj3840ES3_S3_S3_fjLj128EEEEEEEvNS0_20BackwardKernelParamsE)
        /*0638*/ 	.word	0x000000fe


	//----- nvinfo : EIATTR_FRAME_SIZE
	.align		4
.L_265:
        /*063c*/ 	.byte	0x04, 0x11
        /*063e*/ 	.short	(.L_267 - .L_266)
	.align		4
.L_266:
        /*0640*/ 	.word	index@(_ZN18transformer_engine13normalization19ln_bwd_tuned_kernelINS0_13Kernel_traitsI13__nv_bfloat16S3_S3_fjLj3840ELj1ELj1ELj4ELj4ENS0_18Kernel_traits_baseILj3840ES3_S3_S3_fjLj128EEEEEEEvNS0_20BackwardKernelParamsE)
        /*0644*/ 	.word	0x00000000


	//----- nvinfo : EIATTR_REGCOUNT
	.align		4
.L_267:
        /*0648*/ 	.byte	0x04, 0x2f
        /*064a*/ 	.short	(.L_269 - .L_268)
	.align		4
.L_268:
        /*064c*/ 	.word	index@(_ZN18transformer_engine13normalization28ln_bwd_finalize_tuned_kernelINS0_22Kernel_traits_finalizeILj3840E13__nv_bfloat16S3_S3_fjLj1024ELj4ENS0_18Kernel_traits_baseILj3840ES3_S3_S3_fjLj1024EEEEEEEvNS0_20BackwardKernelParamsE)
        /*0650*/ 	.word	0x00000020


	//----- nvinfo : EIATTR_FRAME_SIZE
	.align		4
.L_269:
        /*0654*/ 	.byte	0x04, 0x11
        /*0656*/ 	.short	(.L_271 - .L_270)
	.align		4
.L_270:
        /*0658*/ 	.word	index@(_ZN18transformer_engine13normalization28ln_bwd_finalize_tuned_kernelINS0_22Kernel_traits_finalizeILj3840E13__nv_bfloat16S3_S3_fjLj1024ELj4ENS0_18Kernel_traits_baseILj3840ES3_S3_S3_fjLj1024EEEEEEEvNS0_20BackwardKernelParamsE)
        /*065c*/ 	.word	0x00000000


	//----- nvinfo : EIATTR_REGCOUNT
	.align		4
.L_271:
        /*0660*/ 	.byte	0x04, 0x2f
        /*0662*/ 	.short	(.L_273 - .L_272)
	.align		4
.L_272:
        /*0664*/ 	.word	index@(_ZN18transformer_engine13normalization19ln_bwd_tuned_kernelINS0_13Kernel_traitsI13__nv_bfloat16fS3_fjLj3840ELj1ELj1ELj4ELj8ENS0_18Kernel_traits_baseILj3840ES3_fS3_fjLj128EEEEEEEvNS0_20BackwardKernelParamsE)
        /*0668*/ 	.word	0x000000ee


	//----- nvinfo : EIATTR_FRAME_SIZE
	.align		4
.L_273:
        /*066c*/ 	.byte	0x04, 0x11
        /*066e*/ 	.short	(.L_275 - .L_274)
	.align		4
.L_274:
        /*0670*/ 	.word	index@(_ZN18transformer_engine13normalization19ln_bwd_tuned_kernelINS0_13Kernel_traitsI13__nv_bfloat16fS3_fjLj3840ELj1ELj1ELj4ELj8ENS0_18Kernel_traits_baseILj3840ES3_fS3_fjLj128EEEEEEEvNS0_20BackwardKernelParamsE)
        /*0674*/ 	.word	0x00000000


	//----- nvinfo : EIATTR_REGCOUNT
	.align		4
.L_275:
        /*0678*/ 	.byte	0x04, 0x2f
        /*067a*/ 	.short	(.L_277 - .L_276)
	.align		4
.L_276:
        /*067c*/ 	.word	index@(_ZN18transformer_engine13normalization28ln_bwd_finalize_tuned_kernelINS0_22Kernel_traits_finalizeILj3840E13__nv_bfloat16fS3_fjLj1024ELj4ENS0_18Kernel_traits_baseILj3840ES3_fS3_fjLj1024EEEEEEEvNS0_20BackwardKernelParamsE)
        /*0680*/ 	.word	0x00000020


	//----- nvinfo : EIATTR_FRAME_SIZE
	.align		4
.L_277:
        /*0684*/ 	.byte	0x04, 0x11
        /*0686*/ 	.short	(.L_279 - .L_278)
	.align		4
.L_278:
        /*0688*/ 	.word	index@(_ZN18transformer_engine13normalization28ln_bwd_finalize_tuned_kernelINS0_22Kernel_traits_finalizeILj3840E13__nv_bfloat16fS3_fjLj1024ELj4ENS0_18Kernel_traits_baseILj3840ES3_fS3_fjLj1024EEEEEEEvNS0_20BackwardKernelParamsE)
        /*068c*/ 	.word	0x00000000


	//----- nvinfo : EIATTR_REGCOUNT
	.align		4
.L_279:
        /*0690*/ 	.byte	0x04, 0x2f
        /*0692*/ 	.short	(.L_281 - .L_280)
	.align		4
.L_280:
        /*0694*/ 	.word	index@(_ZN18transformer_engine13normalization19ln_bwd_tuned_kernelINS0_13Kernel_traitsIffffjLj4096ELj1ELj1ELj4ELj16ENS0_18Kernel_traits_baseILj4096EffffjLj128EEEEEEEvNS0_20BackwardKernelParamsE)
        /*0698*/ 	.word	0x000000be


	//----- nvinfo : EIATTR_FRAME_SIZE
	.align		4
.L_281:
        /*069c*/ 	.byte	0x04, 0x11
        /*069e*/ 	.short	(.L_283 - .L_282)
	.align		4
.L_282:
        /*06a0*/ 	.word	index@(_ZN18transformer_engine13normalization19ln_bwd_tuned_kernelINS0_13Kernel_traitsIffffjLj4096ELj1ELj1ELj4ELj16ENS0_18Kernel_traits_baseILj4096EffffjLj128EEEEEEEvNS0_20BackwardKernelParamsE)
        /*06a4*/ 	.word	0x00000000


	//----- nvinfo : EIATTR_REGCOUNT
	.align		4
.L_283:
        /*06a8*/ 	.byte	0x04, 0x2f
        /*06aa*/ 	.short	(.L_285 - .L_284)
	.align		4
.L_284:
        /*06ac*/ 	.word	index@(_ZN18transformer_engine13normalization28ln_bwd_finalize_tuned_kernelINS0_22Kernel_traits_finalizeILj4096EffffjLj1024ELj4ENS0_18Kernel_traits_baseILj4096EffffjLj1024EEEEEEEvNS0_20BackwardKernelParamsE)
        /*06b0*/ 	.word	0x00000020


	//----- nvinfo : EIATTR_FRAME_SIZE
	.align		4
.L_285:
        /*06b4*/ 	.byte	0x04, 0x11
        /*06b6*/ 	.short	(.L_287 - .L_286)
	.align		4
.L_286:
        /*06b8*/ 	.word	index@(_ZN18transformer_engine13normalization28ln_bwd_finalize_tuned_kernelINS0_22Kernel_traits_finalizeILj4096EffffjLj1024ELj4ENS0_18Kernel_traits_baseILj4096EffffjLj1024EEEEEEEvNS0_20BackwardKernelParamsE)
        /*06bc*/ 	.word	0x00000000


	//----- nvinfo : EIATTR_REGCOUNT
	.align		4
.L_287:
        /*06c0*/ 	.byte	0x04, 0x2f
        /*06c2*/ 	.short	(.L_289 - .L_288)
	.align		4
.L_288:
        /*06c4*/ 	.word	index@(_ZN18transformer_engine13normalization19ln_bwd_tuned_kernelINS0_13Kernel_traitsI6__halfS3_S3_fjLj4096ELj1ELj1ELj4ELj16ENS0_18Kernel_traits_baseILj4096ES3_S3_S3_fjLj128EEEEEEEvNS0_20BackwardKernelParamsE)
        /*06c8*/ 	.word	0x000000cd


	//----- nvinfo : EIATTR_FRAME_SIZE
	.align		4
.L_289:
        /*06cc*/ 	.byte	0x04, 0x11
        /*06ce*/ 	.short	(.L_291 - .L_290)
	.align		4
.L_290:
        /*06d0*/ 	.word	index@(_ZN18transformer_engine13normalization19ln_bwd_tuned_kernelINS0_13Kernel_traitsI6__halfS3_S3_fjLj4096ELj1ELj1ELj4ELj16ENS0_18Kernel_traits_baseILj4096ES3_S3_S3_fjLj128EEEEEEEvNS0_20BackwardKernelParamsE)
        /*06d4*/ 	.word	0x00000000


	//----- nvinfo : EIATTR_REGCOUNT
	.align		4
.L_291:
        /*06d8*/ 	.byte	0x04, 0x2f
        /*06da*/ 	.short	(.L_293 - .L_292)
	.align		4
.L_292:
        /*06dc*/ 	.word	index@(_ZN18transformer_engine13normalization28ln_bwd_finalize_tuned_kernelINS0_22Kernel_traits_finalizeILj4096E6__halfS3_S3_fjLj1024ELj4ENS0_18Kernel_traits_baseILj4096ES3_S3_S3_fjLj1024EEEEEEEvNS0_20BackwardKernelParamsE)
        /*06e0*/ 	.word	0x00000020


	//----- nvinfo : EIATTR_FRAME_SIZE
	.align		4
.L_293:
        /*06e4*/ 	.byte	0x04, 0x11
        /*06e6*/ 	.short	(.L_295 - .L_294)
	.align		4
.L_294:
        /*06e8*/ 	.word	index@(_ZN18transformer_engine13normalization28ln_bwd_finalize_tuned_kernelINS0_22Kernel_traits_finalizeILj4096E6__halfS3_S3_fjLj1024ELj4ENS0_18Kernel_traits_baseILj4096ES3_S3_S3_fjLj1024EEEEEEEvNS0_20BackwardKernelParamsE)
        /*06ec*/ 	.word	0x00000000


	//----- nvinfo : EIATTR_REGCOUNT
	.align		4
.L_295:
        /*06f0*/ 	.byte	0x04, 0x2f
        /*06f2*/ 	.short	(.L_297 - .L_296)
	.align		4
.L_296:
        /*06f4*/ 	.word	index@(_ZN18transformer_engine13normalization19ln_bwd_tuned_kernelINS0_13Kernel_traitsI6__halffS3_fjLj4096ELj1ELj1ELj4ELj16ENS0_18Kernel_traits_baseILj4096ES3_fS3_fjLj128EEEEEEEvNS0_20BackwardKernelParamsE)
        /*06f8*/ 	.word	0x000000c6


	//----- nvinfo : EIATTR_FRAME_SIZE
	.align		4
.L_297:
        /*06fc*/ 	.byte	0x04, 0x11
        /*06fe*/ 	.short	(.L_299 - .L_298)
	.align		4
.L_298:
        /*0700*/ 	.word	index@(_ZN18transformer_engine13normalization19ln_bwd_tuned_kernelINS0_13Kernel_traitsI6__halffS3_fjLj4096ELj1ELj1ELj4ELj16ENS0_18Kernel_traits_baseILj4096ES3_fS3_fjLj128EEEEEEEvNS0_20BackwardKernelParamsE)
        /*0704*/ 	.word	0x00000000


	//----- nvinfo : EIATTR_REGCOUNT
	.align		4
.L_299:
        /*0708*/ 	.byte	0x04, 0x2f
        /*070a*/ 	.short	(.L_301 - .L_300)
	.align		4
.L_300:
        /*070c*/ 	.word	index@(_ZN18transformer_engine13normalization28ln_bwd_finalize_tuned_kernelINS0_22Kernel_traits_finalizeILj4096E6__halffS3_fjLj1024ELj4ENS0_18Kernel_traits_baseILj4096ES3_fS3_fjLj1024EEEEEEEvNS0_20BackwardKernelParamsE)
        /*0710*/ 	.word	0x00000020


	//----- nvinfo : EIATTR_FRAME_SIZE
	.align		4
.L_301:
        /*0714*/ 	.byte	0x04, 0x11
        /*0716*/ 	.short	(.L_303 - .L_302)
	.align		4
.L_302:
        /*0718*/ 	.word	index@(_ZN18transformer_engine13normalization28ln_bwd_finalize_tuned_kernelINS0_22Kernel_traits_finalizeILj4096E6__halffS3_fjLj1024ELj4ENS0_18Kernel_traits_baseILj4096ES3_fS3_fjLj1024EEEEEEEvNS0_20BackwardKernelParamsE)
        /*071c*/ 	.word	0x00000000


	//----- nvinfo : EIATTR_REGCOUNT
	.align		4
.L_303:
        /*0720*/ 	.byte	0x04, 0x2f
        /*0722*/ 	.short	(.L_305 - .L_304)
	.align		4
.L_304:
        /*0724*/ 	.word	index@(_ZN18transformer_engine13normalization19ln_bwd_tuned_kernelINS0_13Kernel_traitsI13__nv_bfloat16S3_S3_fjLj4096ELj1ELj1ELj4ELj16ENS0_18Kernel_traits_baseILj4096ES3_S3_S3_fjLj128EEEEEEEvNS0_20BackwardKernelParamsE)
        /*0728*/ 	.word	0x000000c2


	//----- nvinfo : EIATTR_FRAME_SIZE
	.align		4
.L_305:
        /*072c*/ 	.byte	0x04, 0x11
        /*072e*/ 	.short	(.L_307 - .L_306)
	.align		4
.L_306:
        /*0730*/ 	.word	index@(_ZN18transformer_engine13normalization19ln_bwd_tuned_kernelINS0_13Kernel_traitsI13__nv_bfloat16S3_S3_fjLj4096ELj1ELj1ELj4ELj16ENS0_18Kernel_traits_baseILj4096ES3_S3_S3_fjLj128EEEEEEEvNS0_20BackwardKernelParamsE)
        /*0734*/ 	.word	0x00000000


	//----- nvinfo : EIATTR_REGCOUNT
	.align		4
.L_307:
        /*0738*/ 	.byte	0x04, 0x2f
        /*073a*/ 	.short	(.L_309 - .L_308)
	.align		4
.L_308:
        /*073c*/ 	.word	index@(_ZN18transformer_engine13normalization28ln_bwd_finalize_tuned_kernelINS0_22Kernel_traits_finalizeILj4096E13__nv_bfloat16S3_S3_fjLj1024ELj4ENS0_18Kernel_traits_baseILj4096ES3_S3_S3_fjLj1024EEEEEEEvNS0_20BackwardKernelParamsE)
        /*0740*/ 	.word	0x00000020


	//----- nvinfo : EIATTR_FRAME_SIZE
	.align		4
.L_309:
        /*0744*/ 	.byte	0x04, 0x11
        /*0746*/ 	.short	(.L_311 - .L_310)
	.align		4
.L_310:
        /*0748*/ 	.word	index@(_ZN18transformer_engine13normalization28ln_bwd_finalize_tuned_kernelINS0_22Kernel_traits_finalizeILj4096E13__nv_bfloat16S3_S3_fjLj1024ELj4ENS0_18Kernel_traits_baseILj4096ES3_S3_S3_fjLj1024EEEEEEEvNS0_20BackwardKernelParamsE)
        /*074c*/ 	.word	0x00000000


	//----- nvinfo : EIATTR_REGCOUNT
	.align		4
.L_311:
        /*0750*/ 	.byte	0x04, 0x2f
        /*0752*/ 	.short	(.L_313 - .L_312)
	.align		4
.L_312:
        /*0754*/ 	.word	index@(_ZN18transformer_engine13normalization19ln_bwd_tuned_kernelINS0_13Kernel_traitsI13__nv_bfloat16fS3_fjLj4096ELj1ELj1ELj4ELj16ENS0_18Kernel_traits_baseILj4096ES3_fS3_fjLj128EEEEEEEvNS0_20BackwardKernelParamsE)
        /*0758*/ 	.word	0x000000c6


	//----- nvinfo : EIATTR_FRAME_SIZE
	.align		4
.L_313:
        /*075c*/ 	.byte	0x04, 0x11
        /*075e*/ 	.short	(.L_315 - .L_314)
	.align		4
.L_314:
        /*0760*/ 	.word	index@(_ZN18transformer_engine13normalization19ln_bwd_tuned_kernelINS0_13Kernel_traitsI13__nv_bfloat16fS3_fjLj4096ELj1ELj1ELj4ELj16ENS0_18Kernel_traits_baseILj4096ES3_fS3_fjLj128EEEEEEEvNS0_20BackwardKernelParamsE)
        /*0764*/ 	.word	0x00000000


	//----- nvinfo : EIATTR_REGCOUNT
	.align		4
.L_315:
        /*0768*/ 	.byte	0x04, 0x2f
        /*076a*/ 	.short	(.L_317 - .L_316)
	.align		4
.L_316:
        /*076c*/ 	.word	index@(_ZN18transformer_engine13normalization28ln_bwd_finalize_tuned_kernelINS0_22Kernel_traits_finalizeILj4096E13__nv_bfloat16fS3_fjLj1024ELj4ENS0_18Kernel_traits_baseILj4096ES3_fS3_fjLj1024EEEEEEEvNS0_20BackwardKernelParamsE)
        /*0770*/ 	.word	0x00000020


	//----- nvinfo : EIATTR_FRAME_SIZE
	.align		4
.L_317:
        /*0774*/ 	.byte	0x04, 0x11
        /*0776*/ 	.short	(.L_319 - .L_318)
	.align		4
.L_318:
        /*0778*/ 	.word	index@(_ZN18transformer_engine13normalization28ln_bwd_finalize_tuned_kernelINS0_22Kernel_traits_finalizeILj4096E13__nv_bfloat16fS3_fjLj1024ELj4ENS0_18Kernel_traits_baseILj4096ES3_fS3_fjLj1024EEEEEEEvNS0_20BackwardKernelParamsE)
        /*077c*/ 	.word	0x00000000


	//----- nvinfo : EIATTR_REGCOUNT
	.align		4
.L_319:
        /*0780*/ 	.byte	0x04, 0x2f
        /*0782*/ 	.short	(.L_321 - .L_320)
	.align		4
.L_320:
        /*0784*/ 	.word	index@(_ZN18transformer_engine13normalization19ln_bwd_tuned_kernelINS0_13Kernel_traitsIffffjLj5120ELj1ELj1ELj4ELj16ENS0_18Kernel_traits_baseILj5120EffffjLj128EEEEEEEvNS0_20BackwardKernelParamsE)
        /*0788*/ 	.word	0x000000ff


	//----- nvinfo : EIATTR_FRAME_SIZE
	.align		4
.L_321:
        /*078c*/ 	.byte	0x04, 0x11
        /*078e*/ 	.short	(.L_323 - .L_322)
	.align		4
.L_322:
        /*0790*/ 	.word	index@(_ZN18transformer_engine13normalization19ln_bwd_tuned_kernelINS0_13Kernel_traitsIffffjLj5120ELj1ELj1ELj4ELj16ENS0_18Kernel_traits_baseILj5120EffffjLj128EEEEEEEvNS0_20BackwardKernelParamsE)
        /*0794*/ 	.word	0x000000c0


	//----- nvinfo : EIATTR_REGCOUNT
	.align		4
.L_323:
        /*0798*/ 	.byte	0x04, 0x2f
        /*079a*/ 	.short	(.L_325 - .L_324)
	.align		4
.L_324:
        /*079c*/ 	.word	index@(_ZN18transformer_engine13normalization28ln_bwd_finalize_tuned_kernelINS0_22Kernel_traits_finalizeILj5120EffffjLj1024ELj4ENS0_18Kernel_traits_baseILj5120EffffjLj1024EEEEEEEvNS0_20BackwardKernelParamsE)
        /*07a0*/ 	.word	0x00000020


	//----- nvinfo : EIATTR_FRAME_SIZE
	.align		4
.L_325:
        /*07a4*/ 	.byte	0x04, 0x11
        /*07a6*/ 	.short	(.L_327 - .L_326)
	.align		4
.L_326:
        /*07a8*/ 	.word	index@(_ZN18transformer_engine13normalization28ln_bwd_finalize_tuned_kernelINS0_22Kernel_traits_finalizeILj5120EffffjLj1024ELj4ENS0_18Kernel_traits_baseILj5120EffffjLj1024EEEEEEEvNS0_20BackwardKernelParamsE)
        /*07ac*/ 	.word	0x00000000


	//----- nvinfo : EIATTR_REGCOUNT
	.align		4
.L_327:
        /*07b0*/ 	.byte	0x04, 0x2f
        /*07b2*/ 	.short	(.L_329 - .L_328)
	.align		4
.L_328:
        /*07b4*/ 	.word	index@(_ZN18transformer_engine13normalization19ln_bwd_tuned_kernelINS0_13Kernel_traitsI6__halfS3_S3_fjLj5120ELj1ELj1ELj4ELj16ENS0_18Kernel_traits_baseILj5120ES3_S3_S3_fjLj128EEEEEEEvNS0_20BackwardKernelParamsE)
        /*07b8*/ 	.word	0x000000ff


	//----- nvinfo : EIATTR_FRAME_SIZE
	.align		4
.L_329:
        /*07bc*/ 	.byte	0x04, 0x11
        /*07be*/ 	.short	(.L_331 - .L_330)
	.align		4
.L_330:
        /*07c0*/ 	.word	index@(_ZN18transformer_engine13normalization19ln_bwd_tuned_kernelINS0_13Kernel_traitsI6__halfS3_S3_fjLj5120ELj1ELj1ELj4ELj16ENS0_18Kernel_traits_baseILj5120ES3_S3_S3_fjLj128EEEEEEEvNS0_20BackwardKernelParamsE)
        /*07c4*/ 	.word	0x00000000


	//----- nvinfo : EIATTR_REGCOUNT
	.align		4
.L_331:
        /*07c8*/ 	.byte	0x04, 0x2f
        /*07ca*/ 	.short	(.L_333 - .L_332)
	.align		4
.L_332:
        /*07cc*/ 	.word	index@(_ZN18transformer_engine13normalization28ln_bwd_finalize_tuned_kernelINS0_22Kernel_traits_finalizeILj5120E6__halfS3_S3_fjLj1024ELj4ENS0_18Kernel_traits_baseILj5120ES3_S3_S3_fjLj1024EEEEEEEvNS0_20BackwardKernelParamsE)
        /*07d0*/ 	.word	0x00000020


	//----- nvinfo : EIATTR_FRAME_SIZE
	.align		4
.L_333:
        /*07d4*/ 	.byte	0x04, 0x11
        /*07d6*/ 	.short	(.L_335 - .L_334)
	.align		4
.L_334:
        /*07d8*/ 	.word	index@(_ZN18transformer_engine13normalization28ln_bwd_finalize_tuned_kernelINS0_22Kernel_traits_finalizeILj5120E6__halfS3_S3_fjLj1024ELj4ENS0_18Kernel_traits_baseILj5120ES3_S3_S3_fjLj1024EEEEEEEvNS0_20BackwardKernelParamsE)
        /*07dc*/ 	.word	0x00000000


	//----- nvinfo : EIATTR_REGCOUNT
	.align		4
.L_335:
        /*07e0*/ 	.byte	0x04, 0x2f
        /*07e2*/ 	.short	(.L_337 - .L_336)
	.align		4
.L_336:
        /*07e4*/ 	.word	index@(_ZN18transformer_engine13normalization19ln_bwd_tuned_kernelINS0_13Kernel_traitsI6__halffS3_fjLj5120ELj1ELj1ELj4ELj16ENS0_18Kernel_traits_baseILj5120ES3_fS3_fjLj128EEEEEEEvNS0_20BackwardKernelParamsE)
        /*07e8*/ 	.word	0x000000ff


	//----- nvinfo : EIATTR_FRAME_SIZE
	.align		4
.L_337:
        /*07ec*/ 	.byte	0x04, 0x11
        /*07ee*/ 	.short	(.L_339 - .L_338)
	.align		4
.L_338:
        /*07f0*/ 	.word	index@(_ZN18transformer_engine13normalization19ln_bwd_tuned_kernelINS0_13Kernel_traitsI6__halffS3_fjLj5120ELj1ELj1ELj4ELj16ENS0_18Kernel_traits_baseILj5120ES3_fS3_fjLj128EEEEEEEvNS0_20BackwardKernelParamsE)
        /*07f4*/ 	.word	0x000000b0


	//----- nvinfo : EIATTR_REGCOUNT
	.align		4
.L_339:
        /*07f8*/ 	.byte	0x04, 0x2f
        /*07fa*/ 	.short	(.L_341 - .L_340)
	.align		4
.L_340:
        /*07fc*/ 	.word	index@(_ZN18transformer_engine13normalization28ln_bwd_finalize_tuned_kernelINS0_22Kernel_traits_finalizeILj5120E6__halffS3_fjLj1024ELj4ENS0_18Kernel_traits_baseILj5120ES3_fS3_fjLj1024EEEEEEEvNS0_20BackwardKernelParamsE)
        /*0800*/ 	.word	0x00000020


	//----- nvinfo : EIATTR_FRAME_SIZE
	.align		4
.L_341:
        /*0804*/ 	.byte	0x04, 0x11
        /*0806*/ 	.short	(.L_343 - .L_342)
	.align		4
.L_342:
        /*0808*/ 	.word	index@(_ZN18transformer_engine13normalization28ln_bwd_finalize_tuned_kernelINS0_22Kernel_traits_finalizeILj5120E6__halffS3_fjLj1024ELj4ENS0_18Kernel_traits_baseILj5120ES3_fS3_fjLj1024EEEEEEEvNS0_20BackwardKernelParamsE)
        /*080c*/ 	.word	0x00000000


	//----- nvinfo : EIATTR_REGCOUNT
	.align		4
.L_343:
        /*0810*/ 	.byte	0x04, 0x2f
        /*0812*/ 	.short	(.L_345 - .L_344)
	.align		4
.L_344:
        /*0814*/ 	.word	index@(_ZN18transformer_engine13normalization19ln_bwd_tuned_kernelINS0_13Kernel_traitsI13__nv_bfloat16S3_S3_fjLj5120ELj1ELj1ELj4ELj16ENS0_18Kernel_traits_baseILj5120ES3_S3_S3_fjLj128EEEEEEEvNS0_20BackwardKernelParamsE)
        /*0818*/ 	.word	0x000000fc


	//----- nvinfo : EIATTR_FRAME_SIZE
	.align		4
.L_345:
        /*081c*/ 	.byte	0x04, 0x11
        /*081e*/ 	.short	(.L_347 - .L_346)
	.align		4
.L_346:
        /*0820*/ 	.word	index@(_ZN18transformer_engine13normalization19ln_bwd_tuned_kernelINS0_13Kernel_traitsI13__nv_bfloat16S3_S3_fjLj5120ELj1ELj1ELj4ELj16ENS0_18Kernel_traits_baseILj5120ES3_S3_S3_fjLj128EEEEEEEvNS0_20BackwardKernelParamsE)
        /*0824*/ 	.word	0x00000000


	//----- nvinfo : EIATTR_REGCOUNT
	.align		4
.L_347:
        /*0828*/ 	.byte	0x04, 0x2f
        /*082a*/ 	.short	(.L_349 - .L_348)
	.align		4
.L_348:
        /*082c*/ 	.word	index@(_ZN18transformer_engine13normalization28ln_bwd_finalize_tuned_kernelINS0_22Kernel_traits_finalizeILj5120E13__nv_bfloat16S3_S3_fjLj1024ELj4ENS0_18Kernel_traits_baseILj5120ES3_S3_S3_fjLj1024EEEEEEEvNS0_20BackwardKernelParamsE)
        /*0830*/ 	.word	0x00000020


	//----- nvinfo : EIATTR_FRAME_SIZE
	.align		4
.L_349:
        /*0834*/ 	.byte	0x04, 0x11
        /*0836*/ 	.short	(.L_351 - .L_350)
	.align		4
.L_350:
        /*0838*/ 	.word	index@(_ZN18transformer_engine13normalization28ln_bwd_finalize_tuned_kernelINS0_22Kernel_traits_finalizeILj5120E13__nv_bfloat16S3_S3_fjLj1024ELj4ENS0_18Kernel_traits_baseILj5120ES3_S3_S3_fjLj1024EEEEEEEvNS0_20BackwardKernelParamsE)
        /*083c*/ 	.word	0x00000000


	//----- nvinfo : EIATTR_REGCOUNT
	.align		4
.L_351:
        /*0840*/ 	.byte	0x04, 0x2f
        /*0842*/ 	.short	(.L_353 - .L_352)
	.align		4
.L_352:
        /*0844*/ 	.word	index@(_ZN18transformer_engine13normalization19ln_bwd_tuned_kernelINS0_13Kernel_traitsI13__nv_bfloat16fS3_fjLj5120ELj1ELj1ELj4ELj16ENS0_18Kernel_traits_baseILj5120ES3_fS3_fjLj128EEEEEEEvNS0_20BackwardKernelParamsE)
        /*0848*/ 	.word	0x000000ff


	//----- nvinfo : EIATTR_FRAME_SIZE
	.align		4
.L_353:
        /*084c*/ 	.byte	0x04, 0x11
        /*084e*/ 	.short	(.L_355 - .L_354)
	.align		4
.L_354:
        /*0850*/ 	.word	index@(_ZN18transformer_engine13normalization19ln_bwd_tuned_kernelINS0_13Kernel_traitsI13__nv_bfloat16fS3_fjLj5120ELj1ELj1ELj4ELj16ENS0_18Kernel_traits_baseILj5120ES3_fS3_fjLj128EEEEEEEvNS0_20BackwardKernelParamsE)
        /*0854*/ 	.word	0x000000b0


	//----- nvinfo : EIATTR_REGCOUNT
	.align		4
.L_355:
        /*0858*/ 	.byte	0x04, 0x2f
        /*085a*/ 	.short	(.L_357 - .L_356)
	.align		4
.L_356:
        /*085c*/ 	.word	index@(_ZN18transformer_engine13normalization28ln_bwd_finalize_tuned_kernelINS0_22Kernel_traits_finalizeILj5120E13__nv_bfloat16fS3_fjLj1024ELj4ENS0_18Kernel_traits_baseILj5120ES3_fS3_fjLj1024EEEEEEEvNS0_20BackwardKernelParamsE)
        /*0860*/ 	.word	0x00000020


	//----- nvinfo : EIATTR_FRAME_SIZE
	.align		4
.L_357:
        /*0864*/ 	.byte	0x04, 0x11
        /*0866*/ 	.short	(.L_359 - .L_358)
	.align		4
.L_358:
        /*0868*/ 	.word	index@(_ZN18transformer_engine13normalization28ln_bwd_finalize_tuned_kernelINS0_22Kernel_traits_finalizeILj5120E13__nv_bfloat16fS3_fjLj1024ELj4ENS0_18Kernel_traits_baseILj5120ES3_fS3_fjLj1024EEEEEEEvNS0_20BackwardKernelParamsE)
        /*086c*/ 	.word	0x00000000


	//----- nvinfo : EIATTR_REGCOUNT
	.align		4
.L_359:
        /*0870*/ 	.byte	0x04, 0x2f
        /*0872*/ 	.short	(.L_361 - .L_360)
	.align		4
.L_360:
        /*0874*/ 	.word	index@(_ZN18transformer_engine13normalization19ln_bwd_tuned_kernelINS0_13Kernel_traitsIffffjLj6144ELj1ELj1ELj8ELj16ENS0_18Kernel_traits_baseILj6144EffffjLj256EEEEEEEvNS0_20BackwardKernelParamsE)
        /*0878*/ 	.word	0x0000009d


	//----- nvinfo : EIATTR_FRAME_SIZE
	.align		4
.L_361:
        /*087c*/ 	.byte	0x04, 0x11
        /*087e*/ 	.short	(.L_363 - .L_362)
	.align		4
.L_362:
        /*0880*/ 	.word	index@(_ZN18transformer_engine13normalization19ln_bwd_tuned_kernelINS0_13Kernel_traitsIffffjLj6144ELj1ELj1ELj8ELj16ENS0_18Kernel_traits_baseILj6144EffffjLj256EEEEEEEvNS0_20BackwardKernelParamsE)
        /*0884*/ 	.word	0x00000000


	//----- nvinfo : EIATTR_REGCOUNT
	.align		4
.L_363:
        /*0888*/ 	.byte	0x04, 0x2f
        /*088a*/ 	.short	(.L_365 - .L_364)
	.align		4
.L_364:
        /*088c*/ 	.word	index@(_ZN18transformer_engine13normalization28ln_bwd_finalize_tuned_kernelINS0_22Kernel_traits_finalizeILj6144EffffjLj1024ELj4ENS0_18Kernel_traits_baseILj6144EffffjLj1024EEEEEEEvNS0_20BackwardKernelParamsE)
        /*0890*/ 	.word	0x00000020


	//----- nvinfo : EIATTR_FRAME_SIZE
	.align		4
.L_365:
        /*0894*/ 	.byte	0x04, 0x11
        /*0896*/ 	.short	(.L_367 - .L_366)
	.align		4
.L_366:
        /*0898*/ 	.word	index@(_ZN18transformer_engine13normalization28ln_bwd_finalize_tuned_kernelINS0_22Kernel_traits_finalizeILj6144EffffjLj1024ELj4ENS0_18Kernel_traits_baseILj6144EffffjLj1024EEEEEEEvNS0_20BackwardKernelParamsE)
        /*089c*/ 	.word	0x00000000


	//----- nvinfo : EIATTR_REGCOUNT
	.align		4
.L_367:
        /*08a0*/ 	.byte	0x04, 0x2f
        /*08a2*/ 	.short	(.L_369 - .L_368)
	.align		4
.L_368:
        /*08a4*/ 	.word	index@(_ZN18transformer_engine13normalization19ln_bwd_tuned_kernelINS0_13Kernel_traitsI6__halfS3_S3_fjLj6144ELj1ELj1ELj8ELj16ENS0_18Kernel_traits_baseILj6144ES3_S3_S3_fjLj256EEEEEEEvNS0_20BackwardKernelParamsE)
        /*08a8*/ 	.word	0x0000009e


	//----- nvinfo : EIATTR_FRAME_SIZE
	.align		4
.L_369:
        /*08ac*/ 	.byte	0x04, 0x11
        /*08ae*/ 	.short	(.L_371 - .L_370)
	.align		4
.L_370:
        /*08b0*/ 	.word	index@(_ZN18transformer_engine13normalization19ln_bwd_tuned_kernelINS0_13Kernel_traitsI6__halfS3_S3_fjLj6144ELj1ELj1ELj8ELj16ENS0_18Kernel_traits_baseILj6144ES3_S3_S3_fjLj256EEEEEEEvNS0_20BackwardKernelParamsE)
        /*08b4*/ 	.word	0x00000000


	//----- nvinfo : EIATTR_REGCOUNT
	.align		4
.L_371:
        /*08b8*/ 	.byte	0x04, 0x2f
        /*08ba*/ 	.short	(.L_373 - .L_372)
	.align		4
.L_372:
        /*08bc*/ 	.word	index@(_ZN18transformer_engine13normalization28ln_bwd_finalize_tuned_kernelINS0_22Kernel_traits_finalizeILj6144E6__halfS3_S3_fjLj1024ELj4ENS0_18Kernel_traits_baseILj6144ES3_S3_S3_fjLj1024EEEEEEEvNS0_20BackwardKernelParamsE)
        /*08c0*/ 	.word	0x00000020


	//----- nvinfo : EIATTR_FRAME_SIZE
	.align		4
.L_373:
        /*08c4*/ 	.byte	0x04, 0x11
        /*08c6*/ 	.short	(.L_375 - .L_374)
	.align		4
.L_374:
        /*08c8*/ 	.word	index@(_ZN18transformer_engine13normalization28ln_bwd_finalize_tuned_kernelINS0_22Kernel_traits_finalizeILj6144E6__halfS3_S3_fjLj1024ELj4ENS0_18Kernel_traits_baseILj6144ES3_S3_S3_fjLj1024EEEEEEEvNS0_20BackwardKernelParamsE)
        /*08cc*/ 	.word	0x00000000


	//----- nvinfo : EIATTR_REGCOUNT
	.align		4
.L_375:
        /*08d0*/ 	.byte	0x04, 0x2f
        /*08d2*/ 	.short	(.L_377 - .L_376)
	.align		4
.L_376:
        /*08d4*/ 	.word	index@(_ZN18transformer_engine13normalization19ln_bwd_tuned_kernelINS0_13Kernel_traitsI6__halffS3_fjLj6144ELj1ELj1ELj8ELj16ENS0_18Kernel_traits_baseILj6144ES3_fS3_fjLj256EEEEEEEvNS0_20BackwardKernelParamsE)
        /*08d8*/ 	.word	0x000000a7


	//----- nvinfo : EIATTR_FRAME_SIZE
	.align		4
.L_377:
        /*08dc*/ 	.byte	0x04, 0x11
        /*08de*/ 	.short	(.L_379 - .L_378)
	.align		4
.L_378:
        /*08e0*/ 	.word	index@(_ZN18transformer_engine13normalization19ln_bwd_tuned_kernelINS0_13Kernel_traitsI6__halffS3_fjLj6144ELj1ELj1ELj8ELj16ENS0_18Kernel_traits_baseILj6144ES3_fS3_fjLj256EEEEEEEvNS0_20BackwardKernelParamsE)
        /*08e4*/ 	.word	0x00000000


	//----- nvinfo : EIATTR_REGCOUNT
	.align		4
.L_379:
        /*08e8*/ 	.byte	0x04, 0x2f
        /*08ea*/ 	.short	(.L_381 - .L_380)
	.align		4
.L_380:
        /*08ec*/ 	.word	index@(_ZN18transformer_engine13normalization28ln_bwd_finalize_tuned_kernelINS0_22Kernel_traits_finalizeILj6144E6__halffS3_fjLj1024ELj4ENS0_18Kernel_traits_baseILj6144ES3_fS3_fjLj1024EEEEEEEvNS0_20BackwardKernelParamsE)
        /*08f0*/ 	.word	0x00000020


	//----- nvinfo : EIATTR_FRAME_SIZE
	.align		4
.L_381:
        /*08f4*/ 	.byte	0x04, 0x11
        /*08f6*/ 	.short	(.L_383 - .L_382)
	.align		4
.L_382:
        /*08f8*/ 	.word	index@(_ZN18transformer_engine13normalization28ln_bwd_finalize_tuned_kernelINS0_22Kernel_traits_finalizeILj6144E6__halffS3_fjLj1024ELj4ENS0_18Kernel_traits_baseILj6144ES3_fS3_fjLj1024EEEEEEEvNS0_20BackwardKernelParamsE)
        /*08fc*/ 	.word	0x00000000


	//----- nvinfo : EIATTR_REGCOUNT
	.align		4
.L_383:
        /*0900*/ 	.byte	0x04, 0x2f
        /*0902*/ 	.short	(.L_385 - .L_384)
	.align		4
.L_384:
        /*0904*/ 	.word	index@(_ZN18transformer_engine13normalization19ln_bwd_tuned_kernelINS0_13Kernel_traitsI13__nv_bfloat16S3_S3_fjLj6144ELj1ELj1ELj8ELj16ENS0_18Kernel_traits_baseILj6144ES3_S3_S3_fjLj256EEEEEEEvNS0_20BackwardKernelParamsE)
        /*0908*/ 	.word	0x00000098


	//----- nvinfo : EIATTR_FRAME_SIZE
	.align		4
.L_385:
        /*090c*/ 	.byte	0x04, 0x11
        /*090e*/ 	.short	(.L_387 - .L_386)
	.align		4
.L_386:
        /*0910*/ 	.word	index@(_ZN18transformer_engine13normalization19ln_bwd_tuned_kernelINS0_13Kernel_traitsI13__nv_bfloat16S3_S3_fjLj6144ELj1ELj1ELj8ELj16ENS0_18Kernel_traits_baseILj6144ES3_S3_S3_fjLj256EEEEEEEvNS0_20BackwardKernelParamsE)
        /*0914*/ 	.word	0x00000000


	//----- nvinfo : EIATTR_REGCOUNT
	.align		4
.L_387:
        /*0918*/ 	.byte	0x04, 0x2f
        /*091a*/ 	.short	(.L_389 - .L_388)
	.align		4
.L_388:
        /*091c*/ 	.word	index@(_ZN18transformer_engine13normalization28ln_bwd_finalize_tuned_kernelINS0_22Kernel_traits_finalizeILj6144E13__nv_bfloat16S3_S3_fjLj1024ELj4ENS0_18Kernel_traits_baseILj6144ES3_S3_S3_fjLj1024EEEEEEEvNS0_20BackwardKernelParamsE)
        /*0920*/ 	.word	0x00000020


	//----- nvinfo : EIATTR_FRAME_SIZE
	.align		4
.L_389:
        /*0924*/ 	.byte	0x04, 0x11
        /*0926*/ 	.short	(.L_391 - .L_390)
	.align		4
.L_390:
        /*0928*/ 	.word	index@(_ZN18transformer_engine13normalization28ln_bwd_finalize_tuned_kernelINS0_22Kernel_traits_finalizeILj6144E13__nv_bfloat16S3_S3_fjLj1024ELj4ENS0_18Kernel_traits_baseILj6144ES3_S3_S3_fjLj1024EEEEEEEvNS0_20BackwardKernelParamsE)
        /*092c*/ 	.word	0x00000000


	//----- nvinfo : EIATTR_REGCOUNT
	.align		4
.L_391:
        /*0930*/ 	.byte	0x04, 0x2f
        /*0932*/ 	.short	(.L_393 - .L_392)
	.align		4
.L_392:
        /*0934*/ 	.word	index@(_ZN18transformer_engine13normalization19ln_bwd_tuned_kernelINS0_13Kernel_traitsI13__nv_bfloat16fS3_fjLj6144ELj1ELj1ELj8ELj16ENS0_18Kernel_traits_baseILj6144ES3_fS3_fjLj256EEEEEEEvNS0_20BackwardKernelParamsE)
        /*0938*/ 	.word	0x000000a7


	//----- nvinfo : EIATTR_FRAME_SIZE
	.align		4
.L_393:
        /*093c*/ 	.byte	0x04, 0x11
        /*093e*/ 	.short	(.L_395 - .L_394)
	.align		4
.L_394:
        /*0940*/ 	.word	index@(_ZN18transformer_engine13normalization19ln_bwd_tuned_kernelINS0_13Kernel_traitsI13__nv_bfloat16fS3_fjLj6144ELj1ELj1ELj8ELj16ENS0_18Kernel_traits_baseILj6144ES3_fS3_fjLj256EEEEEEEvNS0_20BackwardKernelParamsE)
        /*0944*/ 	.word	0x00000000


	//----- nvinfo : EIATTR_REGCOUNT
	.align		4
.L_395:
        /*0948*/ 	.byte	0x04, 0x2f
        /*094a*/ 	.short	(.L_397 - .L_396)
	.align		4
.L_396:
        /*094c*/ 	.word	index@(_ZN18transformer_engine13normalization28ln_bwd_finalize_tuned_kernelINS0_22Kernel_traits_finalizeILj6144E13__nv_bfloat16fS3_fjLj1024ELj4ENS0_18Kernel_traits_baseILj6144ES3_fS3_fjLj1024EEEEEEEvNS0_20BackwardKernelParamsE)
        /*0950*/ 	.word	0x00000020


	//----- nvinfo : EIATTR_FRAME_SIZE
	.align		4
.L_397:
        /*0954*/ 	.byte	0x04, 0x11
        /*0956*/ 	.short	(.L_399 - .L_398)
	.align		4
.L_398:
        /*0958*/ 	.word	index@(_ZN18transformer_engine13normalization28ln_bwd_finalize_tuned_kernelINS0_22Kernel_traits_finalizeILj6144E13__nv_bfloat16fS3_fjLj1024ELj4ENS0_18Kernel_traits_baseILj6144ES3_fS3_fjLj1024EEEEEEEvNS0_20BackwardKernelParamsE)
        /*095c*/ 	.word	0x00000000


	//----- nvinfo : EIATTR_REGCOUNT
	.align		4
.L_399:
        /*0960*/ 	.byte	0x04, 0x2f
        /*0962*/ 	.short	(.L_401 - .L_400)
	.align		4
.L_400:
        /*0964*/ 	.word	index@(_ZN18transformer_engine13normalization19ln_bwd_tuned_kernelINS0_13Kernel_traitsIffffjLj8192ELj2ELj1ELj4ELj16ENS0_18Kernel_traits_baseILj8192EffffjLj128EEEEEEEvNS0_20BackwardKernelParamsE)
        /*0968*/ 	.word	0x000000c5


	//----- nvinfo : EIATTR_FRAME_SIZE
	.align		4
.L_401:
        /*096c*/ 	.byte	0x04, 0x11
        /*096e*/ 	.short	(.L_403 - .L_402)
	.align		4
.L_402:
        /*0970*/ 	.word	index@(_ZN18transformer_engine13normalization19ln_bwd_tuned_kernelINS0_13Kernel_traitsIffffjLj8192ELj2ELj1ELj4ELj16ENS0_18Kernel_traits_baseILj8192EffffjLj128EEEEEEEvNS0_20BackwardKernelParamsE)
        /*0974*/ 	.word	0x00000000


	//----- nvinfo : EIATTR_REGCOUNT
	.align		4
.L_403:
        /*0978*/ 	.byte	0x04, 0x2f
        /*097a*/ 	.short	(.L_405 - .L_404)
	.align		4
.L_404:
        /*097c*/ 	.word	index@(_ZN18transformer_engine13normalization28ln_bwd_finalize_tuned_kernelINS0_22Kernel_traits_finalizeILj8192EffffjLj1024ELj4ENS0_18Kernel_traits_baseILj8192EffffjLj1024EEEEEEEvNS0_20BackwardKernelParamsE)
        /*0980*/ 	.word	0x00000020


	//----- nvinfo : EIATTR_FRAME_SIZE
	.align		4
.L_405:
        /*0984*/ 	.byte	0x04, 0x11
        /*0986*/ 	.short	(.L_407 - .L_406)
	.align		4
.L_406:
        /*0988*/ 	.word	index@(_ZN18transformer_engine13normalization28ln_bwd_finalize_tuned_kernelINS0_22Kernel_traits_finalizeILj8192EffffjLj1024ELj4ENS0_18Kernel_traits_baseILj8192EffffjLj1024EEEEEEEvNS0_20BackwardKernelParamsE)
        /*098c*/ 	.word	0x00000000


	//----- nvinfo : EIATTR_REGCOUNT
	.align		4
.L_407:
        /*0990*/ 	.byte	0x04, 0x2f
        /*0992*/ 	.short	(.L_409 - .L_408)
	.align		4
.L_408:
        /*0994*/ 	.word	index@(_ZN18transformer_engine13normalization19ln_bwd_tuned_kernelINS0_13Kernel_traitsI6__halfS3_S3_fjLj8192ELj2ELj1ELj4ELj16ENS0_18Kernel_traits_baseILj8192ES3_S3_S3_fjLj128EEEEEEEvNS0_20BackwardKernelParamsE)
        /*0998*/ 	.word	0x000000d6


	//----- nvinfo : EIATTR_FRAME_SIZE
	.align		4
.L_409:
        /*099c*/ 	.byte	0x04, 0x11
        /*099e*/ 	.short	(.L_411 - .L_410)
	.align		4
.L_410:
        /*09a0*/ 	.word	index@(_ZN18transformer_engine13normalization19ln_bwd_tuned_kernelINS0_13Kernel_traitsI6__halfS3_S3_fjLj8192ELj2ELj1ELj4ELj16ENS0_18Kernel_traits_baseILj8192ES3_S3_S3_fjLj128EEEEEEEvNS0_20BackwardKernelParamsE)
        /*09a4*/ 	.word	0x00000000


	//----- nvinfo : EIATTR_REGCOUNT
	.align		4
.L_411:
        /*09a8*/ 	.byte	0x04, 0x2f
        /*09aa*/ 	.short	(.L_413 - .L_412)
	.align		4
.L_412:
        /*09ac*/ 	.word	index@(_ZN18transformer_engine13normalization28ln_bwd_finalize_tuned_kernelINS0_22Kernel_traits_finalizeILj8192E6__halfS3_S3_fjLj1024ELj4ENS0_18Kernel_traits_baseILj8192ES3_S3_S3_fjLj1024EEEEEEEvNS0_20BackwardKernelParamsE)
        /*09b0*/ 	.word	0x00000020


	//----- nvinfo : EIATTR_FRAME_SIZE
	.align		4
.L_413:
        /*09b4*/ 	.byte	0x04, 0x11
        /*09b6*/ 	.short	(.L_415 - .L_414)
	.align		4
.L_414:
        /*09b8*/ 	.word	index@(_ZN18transformer_engine13normalization28ln_bwd_finalize_tuned_kernelINS0_22Kernel_traits_finalizeILj8192E6__halfS3_S3_fjLj1024ELj4ENS0_18Kernel_traits_baseILj8192ES3_S3_S3_fjLj1024EEEEEEEvNS0_20BackwardKernelParamsE)
        /*09bc*/ 	.word	0x00000000


	//----- nvinfo : EIATTR_REGCOUNT
	.align		4
.L_415:
        /*09c0*/ 	.byte	0x04, 0x2f
        /*09c2*/ 	.short	(.L_417 - .L_416)
	.align		4
.L_416:
        /*09c4*/ 	.word	index@(_ZN18transformer_engine13normalization19ln_bwd_tuned_kernelINS0_13Kernel_traitsI6__halffS3_fjLj8192ELj2ELj1ELj4ELj16ENS0_18Kernel_traits_baseILj8192ES3_fS3_fjLj128EEEEEEEvNS0_20BackwardKernelParamsE)
        /*09c8*/ 	.word	0x000000e2


	//----- nvinfo : EIATTR_FRAME_SIZE
	.align		4
.L_417:
        /*09cc*/ 	.byte	0x04, 0x11
        /*09ce*/ 	.short	(.L_419 - .L_418)
	.align		4
.L_418:
        /*09d0*/ 	.word	index@(_ZN18transformer_engine13normalization19ln_bwd_tuned_kernelINS0_13Kernel_traitsI6__halffS3_fjLj8192ELj2ELj1ELj4ELj16ENS0_18Kernel_traits_baseILj8192ES3_fS3_fjLj128EEEEEEEvNS0_20BackwardKernelParamsE)
        /*09d4*/ 	.word	0x00000000


	//----- nvinfo : EIATTR_REGCOUNT
	.align		4
.L_419:
        /*09d8*/ 	.byte	0x04, 0x2f
        /*09da*/ 	.short	(.L_421 - .L_420)
	.align		4
.L_420:
        /*09dc*/ 	.word	index@(_ZN18transformer_engine13normalization28ln_bwd_finalize_tuned_kernelINS0_22Kernel_traits_finalizeILj8192E6__halffS3_fjLj1024ELj4ENS0_18Kernel_traits_baseILj8192ES3_fS3_fjLj1024EEEEEEEvNS0_20BackwardKernelParamsE)
        /*09e0*/ 	.word	0x00000020


	//----- nvinfo : EIATTR_FRAME_SIZE
	.align		4
.L_421:
        /*09e4*/ 	.byte	0x04, 0x11
        /*09e6*/ 	.short	(.L_423 - .L_422)
	.align		4
.L_422:
        /*09e8*/ 	.word	index@(_ZN18transformer_engine13normalization28ln_bwd_finalize_tuned_kernelINS0_22Kernel_traits_finalizeILj8192E6__halffS3_fjLj1024ELj4ENS0_18Kernel_traits_baseILj8192ES3_fS3_fjLj1024EEEEEEEvNS0_20BackwardKernelParamsE)
        /*09ec*/ 	.word	0x00000000


	//----- nvinfo : EIATTR_REGCOUNT
	.align		4
.L_423:
        /*09f0*/ 	.byte	0x04, 0x2f
        /*09f2*/ 	.short	(.L_425 - .L_424)
	.align		4
.L_424:
        /*09f4*/ 	.word	index@(_ZN18transformer_engine13normalization19ln_bwd_tuned_kernelINS0_13Kernel_traitsI13__nv_bfloat16S3_S3_fjLj8192ELj2ELj1ELj4ELj16ENS0_18Kernel_traits_baseILj8192ES3_S3_S3_fjLj128EEEEEEEvNS0_20BackwardKernelParamsE)
        /*09f8*/ 	.word	0x000000cd


	//----- nvinfo : EIATTR_FRAME_SIZE
	.align		4
.L_425:
        /*09fc*/ 	.byte	0x04, 0x11
        /*09fe*/ 	.short	(.L_427 - .L_426)
	.align		4
.L_426:
        /*0a00*/ 	.word	index@(_ZN18transformer_engine13normalization19ln_bwd_tuned_kernelINS0_13Kernel_traitsI13__nv_bfloat16S3_S3_fjLj8192ELj2ELj1ELj4ELj16ENS0_18Kernel_traits_baseILj8192ES3_S3_S3_fjLj128EEEEEEEvNS0_20BackwardKernelParamsE)
        /*0a04*/ 	.word	0x00000000


	//----- nvinfo : EIATTR_REGCOUNT
	.align		4
.L_427:
        /*0a08*/ 	.byte	0x04, 0x2f
        /*0a0a*/ 	.short	(.L_429 - .L_428)
	.align		4
.L_428:
        /*0a0c*/ 	.word	index@(_ZN18transformer_engine13normalization28ln_bwd_finalize_tuned_kernelINS0_22Kernel_traits_finalizeILj8192E13__nv_bfloat16S3_S3_fjLj1024ELj4ENS0_18Kernel_traits_baseILj8192ES3_S3_S3_fjLj1024EEEEEEEvNS0_20BackwardKernelParamsE)
        /*0a10*/ 	.word	0x00000020


	//----- nvinfo : EIATTR_FRAME_SIZE
	.align		4
.L_429:
        /*0a14*/ 	.byte	0x04, 0x11
        /*0a16*/ 	.short	(.L_431 - .L_430)
	.align		4
.L_430:
        /*0a18*/ 	.word	index@(_ZN18transformer_engine13normalization28ln_bwd_finalize_tuned_kernelINS0_22Kernel_traits_finalizeILj8192E13__nv_bfloat16S3_S3_fjLj1024ELj4ENS0_18Kernel_traits_baseILj8192ES3_S3_S3_fjLj1024EEEEEEEvNS0_20BackwardKernelParamsE)
        /*0a1c*/ 	.word	0x00000000


	//----- nvinfo : EIATTR_REGCOUNT
	.align		4
.L_431:
        /*0a20*/ 	.byte	0x04, 0x2f
        /*0a22*/ 	.short	(.L_433 - .L_432)
	.align		4
.L_432:
        /*0a24*/ 	.word	index@(_ZN18transformer_engine13normalization19ln_bwd_tuned_kernelINS0_13Kernel_traitsI13__nv_bfloat16fS3_fjLj8192ELj2ELj1ELj4ELj16ENS0_18Kernel_traits_baseILj8192ES3_fS3_fjLj128EEEEEEEvNS0_20BackwardKernelParamsE)
        /*0a28*/ 	.word	0x000000e2


	//----- nvinfo : EIATTR_FRAME_SIZE
	.align		4
.L_433:
        /*0a2c*/ 	.byte	0x04, 0x11
        /*0a2e*/ 	.short	(.L_435 - .L_434)
	.align		4
.L_434:
        /*0a30*/ 	.word	index@(_ZN18transformer_engine13normalization19ln_bwd_tuned_kernelINS0_13Kernel_traitsI13__nv_bfloat16fS3_fjLj8192ELj2ELj1ELj4ELj16ENS0_18Kernel_traits_baseILj8192ES3_fS3_fjLj128EEEEEEEvNS0_20BackwardKernelParamsE)
        /*0a34*/ 	.word	0x00000000


	//----- nvinfo : EIATTR_REGCOUNT
	.align		4
.L_435:
        /*0a38*/ 	.byte	0x04, 0x2f
        /*0a3a*/ 	.short	(.L_437 - .L_436)
	.align		4
.L_436:
        /*0a3c*/ 	.word	index@(_ZN18transformer_engine13normalization28ln_bwd_finalize_tuned_kernelINS0_22Kernel_traits_finalizeILj8192E13__nv_bfloat16fS3_fjLj1024ELj4ENS0_18Kernel_traits_baseILj8192ES3_fS3_fjLj1024EEEEEEEvNS0_20BackwardKernelParamsE)
        /*0a40*/ 	.word	0x00000020


	//----- nvinfo : EIATTR_FRAME_SIZE
	.align		4
.L_437:
        /*0a44*/ 	.byte	0x04, 0x11
        /*0a46*/ 	.short	(.L_439 - .L_438)
	.align		4
.L_438:
        /*0a48*/ 	.word	index@(_ZN18transformer_engine13normalization28ln_bwd_finalize_tuned_kernelINS0_22Kernel_traits_finalizeILj8192E13__nv_bfloat16fS3_fjLj1024ELj4ENS0_18Kernel_traits_baseILj8192ES3_fS3_fjLj1024EEEEEEEvNS0_20BackwardKernelParamsE)
        /*0a4c*/ 	.word	0x00000000


	//----- nvinfo : EIATTR_REGCOUNT
	.align		4
.L_439:
        /*0a50*/ 	.byte	0x04, 0x2f
        /*0a52*/ 	.short	(.L_441 - .L_440)
	.align		4
.L_440:
        /*0a54*/ 	.word	index@(_ZN18transformer_engine13normalization19ln_bwd_tuned_kernelINS0_13Kernel_traitsIffffjLj10240ELj2ELj1ELj4ELj16ENS0_18Kernel_traits_baseILj10240EffffjLj128EEEEEEEvNS0_20BackwardKernelParamsE)
        /*0a58*/ 	.word	0x000000ff


	//----- nvinfo : EIATTR_FRAME_SIZE
	.align		4
.L_441:
        /*0a5c*/ 	.byte	0x04, 0x11
        /*0a5e*/ 	.short	(.L_443 - .L_442)
	.align		4
.L_442:
        /*0a60*/ 	.word	index@(_ZN18transformer_engine13normalization19ln_bwd_tuned_kernelINS0_13Kernel_traitsIffffjLj10240ELj2ELj1ELj4ELj16ENS0_18Kernel_traits_baseILj10240EffffjLj128EEEEEEEvNS0_20BackwardKernelParamsE)
        /*0a64*/ 	.word	0x00000098


	//----- nvinfo : EIATTR_REGCOUNT
	.align		4
.L_443:
        /*0a68*/ 	.byte	0x04, 0x2f
        /*0a6a*/ 	.short	(.L_445 - .L_444)
	.align		4
.L_444:
        /*0a6c*/ 	.word	index@(_ZN18transformer_engine13normalization28ln_bwd_finalize_tuned_kernelINS0_22Kernel_traits_finalizeILj10240EffffjLj1024ELj4ENS0_18Kernel_traits_baseILj10240EffffjLj1024EEEEEEEvNS0_20BackwardKernelParamsE)
        /*0a70*/ 	.word	0x00000020


	//----- nvinfo : EIATTR_FRAME_SIZE
	.align		4
.L_445:
        /*0a74*/ 	.byte	0x04, 0x11
        /*0a76*/ 	.short	(.L_447 - .L_446)
	.align		4
.L_446:
        /*0a78*/ 	.word	index@(_ZN18transformer_engine13normalization28ln_bwd_finalize_tuned_kernelINS0_22Kernel_traits_finalizeILj10240EffffjLj1024ELj4ENS0_18Kernel_traits_baseILj10240EffffjLj1024EEEEEEEvNS0_20BackwardKernelParamsE)
        /*0a7c*/ 	.word	0x00000000


	//----- nvinfo : EIATTR_REGCOUNT
	.align		4
.L_447:
        /*0a80*/ 	.byte	0x04, 0x2f
        /*0a82*/ 	.short	(.L_449 - .L_448)
	.align		4
.L_448:
        /*0a84*/ 	.word	index@(_ZN18transformer_engine13normalization19ln_bwd_tuned_kernelINS0_13Kernel_traitsI6__halfS3_S3_fjLj10240ELj2ELj1ELj4ELj16ENS0_18Kernel_traits_baseILj10240ES3_S3_S3_fjLj128EEEEEEEvNS0_20BackwardKernelParamsE)
        /*0a88*/ 	.word	0x000000fe


	//----- nvinfo : EIATTR_FRAME_SIZE
	.align		4
.L_449:
        /*0a8c*/ 	.byte	0x04, 0x11
        /*0a8e*/ 	.short	(.L_451 - .L_450)
	.align		4
.L_450:
        /*0a90*/ 	.word	index@(_ZN18transformer_engine13normalization19ln_bwd_tuned_kernelINS0_13Kernel_traitsI6__halfS3_S3_fjLj10240ELj2ELj1ELj4ELj16ENS0_18Kernel_traits_baseILj10240ES3_S3_S3_fjLj128EEEEEEEvNS0_20BackwardKernelParamsE)
        /*0a94*/ 	.word	0x00000000


	//----- nvinfo : EIATTR_REGCOUNT
	.align		4
.L_451:
        /*0a98*/ 	.byte	0x04, 0x2f
        /*0a9a*/ 	.short	(.L_453 - .L_452)
	.align		4
.L_452:
        /*0a9c*/ 	.word	index@(_ZN18transformer_engine13normalization28ln_bwd_finalize_tuned_kernelINS0_22Kernel_traits_finalizeILj10240E6__halfS3_S3_fjLj1024ELj4ENS0_18Kernel_traits_baseILj10240ES3_S3_S3_fjLj1024EEEEEEEvNS0_20BackwardKernelParamsE)
        /*0aa0*/ 	.word	0x00000020


	//----- nvinfo : EIATTR_FRAME_SIZE
	.align		4
.L_453:
        /*0aa4*/ 	.byte	0x04, 0x11
        /*0aa6*/ 	.short	(.L_455 - .L_454)
	.align		4
.L_454:
        /*0aa8*/ 	.word	index@(_ZN18transformer_engine13normalization28ln_bwd_finalize_tuned_kernelINS0_22Kernel_traits_finalizeILj10240E6__halfS3_S3_fjLj1024ELj4ENS0_18Kernel_traits_baseILj10240ES3_S3_S3_fjLj1024EEEEEEEvNS0_20BackwardKernelParamsE)
        /*0aac*/ 	.word	0x00000000


	//----- nvinfo : EIATTR_REGCOUNT
	.align		4
.L_455:
        /*0ab0*/ 	.byte	0x04, 0x2f
        /*0ab2*/ 	.short	(.L_457 - .L_456)
	.align		4
.L_456:
        /*0ab4*/ 	.word	index@(_ZN18transformer_engine13normalization19ln_bwd_tuned_kernelINS0_13Kernel_traitsI6__halffS3_fjLj10240ELj2ELj1ELj4ELj16ENS0_18Kernel_traits_baseILj10240ES3_fS3_fjLj128EEEEEEEvNS0_20BackwardKernelParamsE)
        /*0ab8*/ 	.word	0x000000ff


	//----- nvinfo : EIATTR_FRAME_SIZE
	.align		4
.L_457:
        /*0abc*/ 	.byte	0x04, 0x11
        /*0abe*/ 	.short	(.L_459 - .L_458)
	.align		4
.L_458:
        /*0ac0*/ 	.word	index@(_ZN18transformer_engine13normalization19ln_bwd_tuned_kernelINS0_13Kernel_traitsI6__halffS3_fjLj10240ELj2ELj1ELj4ELj16ENS0_18Kernel_traits_baseILj10240ES3_fS3_fjLj128EEEEEEEvNS0_20BackwardKernelParamsE)
        /*0ac4*/ 	.word	0x000000c0


	//----- nvinfo : EIATTR_REGCOUNT
	.align		4
.L_459:
        /*0ac8*/ 	.byte	0x04, 0x2f
        /*0aca*/ 	.short	(.L_461 - .L_460)
	.align		4
.L_460:
        /*0acc*/ 	.word	index@(_ZN18transformer_engine13normalization28ln_bwd_finalize_tuned_kernelINS0_22Kernel_traits_finalizeILj10240E6__halffS3_fjLj1024ELj4ENS0_18Kernel_traits_baseILj10240ES3_fS3_fjLj1024EEEEEEEvNS0_20BackwardKernelParamsE)
        /*0ad0*/ 	.word	0x00000020


	//----- nvinfo : EIATTR_FRAME_SIZE
	.align		4
.L_461:
        /*0ad4*/ 	.byte	0x04, 0x11
        /*0ad6*/ 	.short	(.L_463 - .L_462)
	.align		4
.L_462:
        /*0ad8*/ 	.word	index@(_ZN18transformer_engine13normalization28ln_bwd_finalize_tuned_kernelINS0_22Kernel_traits_finalizeILj10240E6__halffS3_fjLj1024ELj4ENS0_18Kernel_traits_baseILj10240ES3_fS3_fjLj1024EEEEEEEvNS0_20BackwardKernelParamsE)
        /*0adc*/ 	.word	0x00000000


	//----- nvinfo : EIATTR_REGCOUNT
	.align		4
.L_463:
        /*0ae0*/ 	.byte	0x04, 0x2f
        /*0ae2*/ 	.short	(.L_465 - .L_464)
	.align		4
.L_464:
        /*0ae4*/ 	.word	index@(_ZN18transformer_engine13normalization19ln_bwd_tuned_kernelINS0_13Kernel_traitsI13__nv_bfloat16S3_S3_fjLj10240ELj2ELj1ELj4ELj16ENS0_18Kernel_traits_baseILj10240ES3_S3_S3_fjLj128EEEEEEEvNS0_20BackwardKernelParamsE)
        /*0ae8*/ 	.word	0x000000fe


	//----- nvinfo : EIATTR_FRAME_SIZE
	.align		4
.L_465:
        /*0aec*/ 	.byte	0x04, 0x11
        /*0aee*/ 	.short	(.L_467 - .L_466)
	.align		4
.L_466:
        /*0af0*/ 	.word	index@(_ZN18transformer_engine13normalization19ln_bwd_tuned_kernelINS0_13Kernel_traitsI13__nv_bfloat16S3_S3_fjLj10240ELj2ELj1ELj4ELj16ENS0_18Kernel_traits_baseILj10240ES3_S3_S3_fjLj128EEEEEEEvNS0_20BackwardKernelParamsE)
        /*0af4*/ 	.word	0x00000000


	//----- nvinfo : EIATTR_REGCOUNT
	.align		4
.L_467:
        /*0af8*/ 	.byte	0x04, 0x2f
        /*0afa*/ 	.short	(.L_469 - .L_468)
	.align		4
.L_468:
        /*0afc*/ 	.word	index@(_ZN18transformer_engine13normalization28ln_bwd_finalize_tuned_kernelINS0_22Kernel_traits_finalizeILj10240E13__nv_bfloat16S3_S3_fjLj1024ELj4ENS0_18Kernel_traits_baseILj10240ES3_S3_S3_fjLj1024EEEEEEEvNS0_20BackwardKernelParamsE)
        /*0b00*/ 	.word	0x00000020


	//----- nvinfo : EIATTR_FRAME_SIZE
	.align		4
.L_469:
        /*0b04*/ 	.byte	0x04, 0x11
        /*0b06*/ 	.short	(.L_471 - .L_470)
	.align		4
.L_470:
        /*0b08*/ 	.word	index@(_ZN18transformer_engine13normalization28ln_bwd_finalize_tuned_kernelINS0_22Kernel_traits_finalizeILj10240E13__nv_bfloat16S3_S3_fjLj1024ELj4ENS0_18Kernel_traits_baseILj10240ES3_S3_S3_fjLj1024EEEEEEEvNS0_20BackwardKernelParamsE)
        /*0b0c*/ 	.word	0x00000000


	//----- nvinfo : EIATTR_REGCOUNT
	.align		4
.L_471:
        /*0b10*/ 	.byte	0x04, 0x2f
        /*0b12*/ 	.short	(.L_473 - .L_472)
	.align		4
.L_472:
        /*0b14*/ 	.word	index@(_ZN18transformer_engine13normalization19ln_bwd_tuned_kernelINS0_13Kernel_traitsI13__nv_bfloat16fS3_fjLj10240ELj2ELj1ELj4ELj16ENS0_18Kernel_traits_baseILj10240ES3_fS3_fjLj128EEEEEEEvNS0_20BackwardKernelParamsE)
        /*0b18*/ 	.word	0x000000ff


	//----- nvinfo : EIATTR_FRAME_SIZE
	.align		4
.L_473:
        /*0b1c*/ 	.byte	0x04, 0x11
        /*0b1e*/ 	.short	(.L_475 - .L_474)
	.align		4
.L_474:
        /*0b20*/ 	.word	index@(_ZN18transformer_engine13normalization19ln_bwd_tuned_kernelINS0_13Kernel_traitsI13__nv_bfloat16fS3_fjLj10240ELj2ELj1ELj4ELj16ENS0_18Kernel_traits_baseILj10240ES3_fS3_fjLj128EEEEEEEvNS0_20BackwardKernelParamsE)
        /*0b24*/ 	.word	0x000000c0


	//----- nvinfo : EIATTR_REGCOUNT
	.align		4
.L_475:
        /*0b28*/ 	.byte	0x04, 0x2f
        /*0b2a*/ 	.short	(.L_477 - .L_476)
	.align		4
.L_476:
        /*0b2c*/ 	.word	index@(_ZN18transformer_engine13normalization28ln_bwd_finalize_tuned_kernelINS0_22Kernel_traits_finalizeILj10240E13__nv_bfloat16fS3_fjLj1024ELj4ENS0_18Kernel_traits_baseILj10240ES3_fS3_fjLj1024EEEEEEEvNS0_20BackwardKernelParamsE)
        /*0b30*/ 	.word	0x00000020


	//----- nvinfo : EIATTR_FRAME_SIZE
	.align		4
.L_477:
        /*0b34*/ 	.byte	0x04, 0x11
        /*0b36*/ 	.short	(.L_479 - .L_478)
	.align		4
.L_478:
        /*0b38*/ 	.word	index@(_ZN18transformer_engine13normalization28ln_bwd_finalize_tuned_kernelINS0_22Kernel_traits_finalizeILj10240E13__nv_bfloat16fS3_fjLj1024ELj4ENS0_18Kernel_traits_baseILj10240ES3_fS3_fjLj1024EEEEEEEvNS0_20BackwardKernelParamsE)
        /*0b3c*/ 	.word	0x00000000


	//----- nvinfo : EIATTR_REGCOUNT
	.align		4
.L_479:
        /*0b40*/ 	.byte	0x04, 0x2f
        /*0b42*/ 	.short	(.L_481 - .L_480)
	.align		4
.L_480:
        /*0b44*/ 	.word	index@(_ZN18transformer_engine13normalization19ln_bwd_tuned_kernelINS0_13Kernel_traitsIffffjLj12288ELj4ELj1ELj4ELj16ENS0_18Kernel_traits_baseILj12288EffffjLj128EEEEEEEvNS0_20BackwardKernelParamsE)
        /*0b48*/ 	.word	0x0000009a


	//----- nvinfo : EIATTR_FRAME_SIZE
	.align		4
.L_481:
        /*0b4c*/ 	.byte	0x04, 0x11
        /*0b4e*/ 	.short	(.L_483 - .L_482)
	.align		4
.L_482:
        /*0b50*/ 	.word	index@(_ZN18transformer_engine13normalization19ln_bwd_tuned_kernelINS0_13Kernel_traitsIffffjLj12288ELj4ELj1ELj4ELj16ENS0_18Kernel_traits_baseILj12288EffffjLj128EEEEEEEvNS0_20BackwardKernelParamsE)
        /*0b54*/ 	.word	0x00000000


	//----- nvinfo : EIATTR_REGCOUNT
	.align		4
.L_483:
        /*0b58*/ 	.byte	0x04, 0x2f
        /*0b5a*/ 	.short	(.L_485 - .L_484)
	.align		4
.L_484:
        /*0b5c*/ 	.word	index@(_ZN18transformer_engine13normalization28ln_bwd_finalize_tuned_kernelINS0_22Kernel_traits_finalizeILj12288EffffjLj1024ELj4ENS0_18Kernel_traits_baseILj12288EffffjLj1024EEEEEEEvNS0_20BackwardKernelParamsE)
        /*0b60*/ 	.word	0x00000020


	//----- nvinfo : EIATTR_FRAME_SIZE
	.align		4
.L_485:
        /*0b64*/ 	.byte	0x04, 0x11
        /*0b66*/ 	.short	(.L_487 - .L_486)
	.align		4
.L_486:
        /*0b68*/ 	.word	index@(_ZN18transformer_engine13normalization28ln_bwd_finalize_tuned_kernelINS0_22Kernel_traits_finalizeILj12288EffffjLj1024ELj4ENS0_18Kernel_traits_baseILj12288EffffjLj1024EEEEEEEvNS0_20BackwardKernelParamsE)
        /*0b6c*/ 	.word	0x00000000


	//----- nvinfo : EIATTR_REGCOUNT
	.align		4
.L_487:
        /*0b70*/ 	.byte	0x04, 0x2f
        /*0b72*/ 	.short	(.L_489 - .L_488)
	.align		4
.L_488:
        /*0b74*/ 	.word	index@(_ZN18transformer_engine13normalization19ln_bwd_tuned_kernelINS0_13Kernel_traitsI6__halfS3_S3_fjLj12288ELj4ELj1ELj4ELj16ENS0_18Kernel_traits_baseILj12288ES3_S3_S3_fjLj128EEEEEEEvNS0_20BackwardKernelParamsE)
        /*0b78*/ 	.word	0x000000a2


	//----- nvinfo : EIATTR_FRAME_SIZE
	.align		4
.L_489:
        /*0b7c*/ 	.byte	0x04, 0x11
        /*0b7e*/ 	.short	(.L_491 - .L_490)
	.align		4
.L_490:
        /*0b80*/ 	.word	index@(_ZN18transformer_engine13normalization19ln_bwd_tuned_kernelINS0_13Kernel_traitsI6__halfS3_S3_fjLj12288ELj4ELj1ELj4ELj16ENS0_18Kernel_traits_baseILj12288ES3_S3_S3_fjLj128EEEEEEEvNS0_20BackwardKernelParamsE)
        /*0b84*/ 	.word	0x00000000


	//----- nvinfo : EIATTR_REGCOUNT
	.align		4
.L_491:
        /*0b88*/ 	.byte	0x04, 0x2f
        /*0b8a*/ 	.short	(.L_493 - .L_492)
	.align		4
.L_492:
        /*0b8c*/ 	.word	index@(_ZN18transformer_engine13normalization28ln_bwd_finalize_tuned_kernelINS0_22Kernel_traits_finalizeILj12288E6__halfS3_S3_fjLj1024ELj4ENS0_18Kernel_traits_baseILj12288ES3_S3_S3_fjLj1024EEEEEEEvNS0_20BackwardKernelParamsE)
        /*0b90*/ 	.word	0x00000020


	//----- nvinfo : EIATTR_FRAME_SIZE
	.align		4
.L_493:
        /*0b94*/ 	.byte	0x04, 0x11
        /*0b96*/ 	.short	(.L_495 - .L_494)
	.align		4
.L_494:
        /*0b98*/ 	.word	index@(_ZN18transformer_engine13normalization28ln_bwd_finalize_tuned_kernelINS0_22Kernel_traits_finalizeILj12288E6__halfS3_S3_fjLj1024ELj4ENS0_18Kernel_traits_baseILj12288ES3_S3_S3_fjLj1024EEEEEEEvNS0_20BackwardKernelParamsE)
        /*0b9c*/ 	.word	0x00000000


	//----- nvinfo : EIATTR_REGCOUNT
	.align		4
.L_495:
        /*0ba0*/ 	.byte	0x04, 0x2f
        /*0ba2*/ 	.short	(.L_497 - .L_496)
	.align		4
.L_496:
        /*0ba4*/ 	.word	index@(_ZN18transformer_engine13normalization19ln_bwd_tuned_kernelINS0_13Kernel_traitsI6__halffS3_fjLj12288ELj4ELj1ELj4ELj16ENS0_18Kernel_traits_baseILj12288ES3_fS3_fjLj128EEEEEEEvNS0_20BackwardKernelParamsE)
        /*0ba8*/ 	.word	0x000000a7


	//----- nvinfo : EIATTR_FRAME_SIZE
	.align		4
.L_497:
        /*0bac*/ 	.byte	0x04, 0x11
        /*0bae*/ 	.short	(.L_499 - .L_498)
	.align		4
.L_498:
        /*0bb0*/ 	.word	index@(_ZN18transformer_engine13normalization19ln_bwd_tuned_kernelINS0_13Kernel_traitsI6__halffS3_fjLj12288ELj4ELj1ELj4ELj16ENS0_18Kernel_traits_baseILj12288ES3_fS3_fjLj128EEEEEEEvNS0_20BackwardKernelParamsE)
        /*0bb4*/ 	.word	0x00000000


	//----- nvinfo : EIATTR_REGCOUNT
	.align		4
.L_499:
        /*0bb8*/ 	.byte	0x04, 0x2f
        /*0bba*/ 	.short	(.L_501 - .L_500)
	.align		4
.L_500:
        /*0bbc*/ 	.word	index@(_ZN18transformer_engine13normalization28ln_bwd_finalize_tuned_kernelINS0_22Kernel_traits_finalizeILj12288E6__halffS3_fjLj1024ELj4ENS0_18Kernel_traits_baseILj12288ES3_fS3_fjLj1024EEEEEEEvNS0_20BackwardKernelParamsE)
        /*0bc0*/ 	.word	0x00000020


	//----- nvinfo : EIATTR_FRAME_SIZE
	.align		4
.L_501:
        /*0bc4*/ 	.byte	0x04, 0x11
        /*0bc6*/ 	.short	(.L_503 - .L_502)
	.align		4
.L_502:
        /*0bc8*/ 	.word	index@(_ZN18transformer_engine13normalization28ln_bwd_finalize_tuned_kernelINS0_22Kernel_traits_finalizeILj12288E6__halffS3_fjLj1024ELj4ENS0_18Kernel_traits_baseILj12288ES3_fS3_fjLj1024EEEEEEEvNS0_20BackwardKernelParamsE)
        /*0bcc*/ 	.word	0x00000000


	//----- nvinfo : EIATTR_REGCOUNT
	.align		4
.L_503:
        /*0bd0*/ 	.byte	0x04, 0x2f
        /*0bd2*/ 	.short	(.L_505 - .L_504)
	.align		4
.L_504:
        /*0bd4*/ 	.word	index@(_ZN18transformer_engine13normalization19ln_bwd_tuned_kernelINS0_13Kernel_traitsI13__nv_bfloat16S3_S3_fjLj12288ELj4ELj1ELj4ELj16ENS0_18Kernel_traits_baseILj12288ES3_S3_S3_fjLj128EEEEEEEvNS0_20BackwardKernelParamsE)
        /*0bd8*/ 	.word	0x00000099


	//----- nvinfo : EIATTR_FRAME_SIZE
	.align		4
.L_505:
        /*0bdc*/ 	.byte	0x04, 0x11
        /*0bde*/ 	.short	(.L_507 - .L_506)
	.align		4
.L_506:
        /*0be0*/ 	.word	index@(_ZN18transformer_engine13normalization19ln_bwd_tuned_kernelINS0_13Kernel_traitsI13__nv_bfloat16S3_S3_fjLj12288ELj4ELj1ELj4ELj16ENS0_18Kernel_traits_baseILj12288ES3_S3_S3_fjLj128EEEEEEEvNS0_20BackwardKernelParamsE)
        /*0be4*/ 	.word	0x00000000


	//----- nvinfo : EIATTR_REGCOUNT
	.align		4
.L_507:
        /*0be8*/ 	.byte	0x04, 0x2f
        /*0bea*/ 	.short	(.L_509 - .L_508)
	.align		4
.L_508:
        /*0bec*/ 	.word	index@(_ZN18transformer_engine13normalization28ln_bwd_finalize_tuned_kernelINS0_22Kernel_traits_finalizeILj12288E13__nv_bfloat16S3_S3_fjLj1024ELj4ENS0_18Kernel_traits_baseILj12288ES3_S3_S3_fjLj1024EEEEEEEvNS0_20BackwardKernelParamsE)
        /*0bf0*/ 	.word	0x00000020


	//----- nvinfo : EIATTR_FRAME_SIZE
	.align		4
.L_509:
        /*0bf4*/ 	.byte	0x04, 0x11
        /*0bf6*/ 	.short	(.L_511 - .L_510)
	.align		4
.L_510:
        /*0bf8*/ 	.word	index@(_ZN18transformer_engine13normalization28ln_bwd_finalize_tuned_kernelINS0_22Kernel_traits_finalizeILj12288E13__nv_bfloat16S3_S3_fjLj1024ELj4ENS0_18Kernel_traits_baseILj12288ES3_S3_S3_fjLj1024EEEEEEEvNS0_20BackwardKernelParamsE)
        /*0bfc*/ 	.word	0x00000000


	//----- nvinfo : EIATTR_REGCOUNT
	.align		4
.L_511:
        /*0c00*/ 	.byte	0x04, 0x2f
        /*0c02*/ 	.short	(.L_513 - .L_512)
	.align		4
.L_512:
        /*0c04*/ 	.word	index@(_ZN18transformer_engine13normalization19ln_bwd_tuned_kernelINS0_13Kernel_traitsI13__nv_bfloat16fS3_fjLj12288ELj4ELj1ELj4ELj16ENS0_18Kernel_traits_baseILj12288ES3_fS3_fjLj128EEEEEEEvNS0_20BackwardKernelParamsE)
        /*0c08*/ 	.word	0x000000a7


	//----- nvinfo : EIATTR_FRAME_SIZE
	.align		4
.L_513:
        /*0c0c*/ 	.byte	0x04, 0x11
        /*0c0e*/ 	.short	(.L_515 - .L_514)
	.align		4
.L_514:
        /*0c10*/ 	.word	index@(_ZN18transformer_engine13normalization19ln_bwd_tuned_kernelINS0_13Kernel_traitsI13__nv_bfloat16fS3_fjLj12288ELj4ELj1ELj4ELj16ENS0_18Kernel_traits_baseILj12288ES3_fS3_fjLj128EEEEEEEvNS0_20BackwardKernelParamsE)
        /*0c14*/ 	.word	0x00000000


	//----- nvinfo : EIATTR_REGCOUNT
	.align		4
.L_515:
        /*0c18*/ 	.byte	0x04, 0x2f
        /*0c1a*/ 	.short	(.L_517 - .L_516)
	.align		4
.L_516:
        /*0c1c*/ 	.word	index@(_ZN18transformer_engine13normalization28ln_bwd_finalize_tuned_kernelINS0_22Kernel_traits_finalizeILj12288E13__nv_bfloat16fS3_fjLj1024ELj4ENS0_18Kernel_traits_baseILj12288ES3_fS3_fjLj1024EEEEEEEvNS0_20BackwardKernelParamsE)
        /*0c20*/ 	.word	0x00000020


	//----- nvinfo : EIATTR_FRAME_SIZE
	.align		4
.L_517:
        /*0c24*/ 	.byte	0x04, 0x11
        /*0c26*/ 	.short	(.L_519 - .L_518)
	.align		4
.L_518:
        /*0c28*/ 	.word	index@(_ZN18transformer_engine13normalization28ln_bwd_finalize_tuned_kernelINS0_22Kernel_traits_finalizeILj12288E13__nv_bfloat16fS3_fjLj1024ELj4ENS0_18Kernel_traits_baseILj12288ES3_fS3_fjLj1024EEEEEEEvNS0_20BackwardKernelParamsE)
        /*0c2c*/ 	.word	0x00000000


	//----- nvinfo : EIATTR_REGCOUNT
	.align		4
.L_519:
        /*0c30*/ 	.byte	0x04, 0x2f
        /*0c32*/ 	.short	(.L_521 - .L_520)
	.align		4
.L_520:
        /*0c34*/ 	.word	index@(_ZN18transformer_engine13normalization19ln_bwd_tuned_kernelINS0_13Kernel_traitsIffffjLj12800ELj5ELj1ELj4ELj16ENS0_18Kernel_traits_baseILj12800EffffjLj128EEEEEEEvNS0_20BackwardKernelParamsE)
        /*0c38*/ 	.word	0x0000007f


	//----- nvinfo : EIATTR_FRAME_SIZE
	.align		4
.L_521:
        /*0c3c*/ 	.byte	0x04, 0x11
        /*0c3e*/ 	.short	(.L_523 - .L_522)
	.align		4
.L_522:
        /*0c40*/ 	.word	index@(_ZN18transformer_engine13normalization19ln_bwd_tuned_kernelINS0_13Kernel_traitsIffffjLj12800ELj5ELj1ELj4ELj16ENS0_18Kernel_traits_baseILj12800EffffjLj128EEEEEEEvNS0_20BackwardKernelParamsE)
        /*0c44*/ 	.word	0x00000000


	//----- nvinfo : EIATTR_REGCOUNT
	.align		4
.L_523:
        /*0c48*/ 	.byte	0x04, 0x2f
        /*0c4a*/ 	.short	(.L_525 - .L_524)
	.align		4
.L_524:
        /*0c4c*/ 	.word	index@(_ZN18transformer_engine13normalization28ln_bwd_finalize_tuned_kernelINS0_22Kernel_traits_finalizeILj12800EffffjLj1024ELj4ENS0_18Kernel_traits_baseILj12800EffffjLj1024EEEEEEEvNS0_20BackwardKernelParamsE)
        /*0c50*/ 	.word	0x00000020


	//----- nvinfo : EIATTR_FRAME_SIZE
	.align		4
.L_525:
        /*0c54*/ 	.byte	0x04, 0x11
        /*0c56*/ 	.short	(.L_527 - .L_526)
	.align		4
.L_526:
        /*0c58*/ 	.word	index@(_ZN18transformer_engine13normalization28ln_bwd_finalize_tuned_kernelINS0_22Kernel_traits_finalizeILj12800EffffjLj1024ELj4ENS0_18Kernel_traits_baseILj12800EffffjLj1024EEEEEEEvNS0_20BackwardKernelParamsE)
        /*0c5c*/ 	.word	0x00000000


	//----- nvinfo : EIATTR_REGCOUNT
	.align		4
.L_527:
        /*0c60*/ 	.byte	0x04, 0x2f
        /*0c62*/ 	.short	(.L_529 - .L_528)
	.align		4
.L_528:
        /*0c64*/ 	.word	index@(_ZN18transformer_engine13normalization19ln_bwd_tuned_kernelINS0_13Kernel_traitsI6__halfS3_S3_fjLj12800ELj5ELj1ELj4ELj8ENS0_18Kernel_traits_baseILj12800ES3_S3_S3_fjLj128EEEEEEEvNS0_20BackwardKernelParamsE)
        /*0c68*/ 	.word	0x0000007f


	//----- nvinfo : EIATTR_FRAME_SIZE
	.align		4
.L_529:
        /*0c6c*/ 	.byte	0x04, 0x11
        /*0c6e*/ 	.short	(.L_531 - .L_530)
	.align		4
.L_530:
        /*0c70*/ 	.word	index@(_ZN18transformer_engine13normalization19ln_bwd_tuned_kernelINS0_13Kernel_traitsI6__halfS3_S3_fjLj12800ELj5ELj1ELj4ELj8ENS0_18Kernel_traits_baseILj12800ES3_S3_S3_fjLj128EEEEEEEvNS0_20BackwardKernelParamsE)
        /*0c74*/ 	.word	0x00000000


	//----- nvinfo : EIATTR_REGCOUNT
	.align		4
.L_531:
        /*0c78*/ 	.byte	0x04, 0x2f
        /*0c7a*/ 	.short	(.L_533 - .L_532)
	.align		4
.L_532:
        /*0c7c*/ 	.word	index@(_ZN18transformer_engine13normalization28ln_bwd_finalize_tuned_kernelINS0_22Kernel_traits_finalizeILj12800E6__halfS3_S3_fjLj1024ELj4ENS0_18Kernel_traits_baseILj12800ES3_S3_S3_fjLj1024EEEEEEEvNS0_20BackwardKernelParamsE)
        /*0c80*/ 	.word	0x00000020


	//----- nvinfo : EIATTR_FRAME_SIZE
	.align		4
.L_533:
        /*0c84*/ 	.byte	0x04, 0x11
        /*0c86*/ 	.short	(.L_535 - .L_534)
	.align		4
.L_534:
        /*0c88*/ 	.word	index@(_ZN18transformer_engine13normalization28ln_bwd_finalize_tuned_kernelINS0_22Kernel_traits_finalizeILj12800E6__halfS3_S3_fjLj1024ELj4ENS0_18Kernel_traits_baseILj12800ES3_S3_S3_fjLj1024EEEEEEEvNS0_20BackwardKernelParamsE)
        /*0c8c*/ 	.word	0x00000000


	//----- nvinfo : EIATTR_REGCOUNT
	.align		4
.L_535:
        /*0c90*/ 	.byte	0x04, 0x2f
        /*0c92*/ 	.short	(.L_537 - .L_536)
	.align		4
.L_536:
        /*0c94*/ 	.word	index@(_ZN18transformer_engine13normalization19ln_bwd_tuned_kernelINS0_13Kernel_traitsI6__halffS3_fjLj12800ELj5ELj1ELj4ELj16ENS0_18Kernel_traits_baseILj12800ES3_fS3_fjLj128EEEEEEEvNS0_20BackwardKernelParamsE)
        /*0c98*/ 	.word	0x0000007f


	//----- nvinfo : EIATTR_FRAME_SIZE
	.align		4
.L_537:
        /*0c9c*/ 	.byte	0x04, 0x11
        /*0c9e*/ 	.short	(.L_539 - .L_538)
	.align		4
.L_538:
        /*0ca0*/ 	.word	index@(_ZN18transformer_engine13normalization19ln_bwd_tuned_kernelINS0_13Kernel_traitsI6__halffS3_fjLj12800ELj5ELj1ELj4ELj16ENS0_18Kernel_traits_baseILj12800ES3_fS3_fjLj128EEEEEEEvNS0_20BackwardKernelParamsE)
        /*0ca4*/ 	.word	0x00000000


	//----- nvinfo : EIATTR_REGCOUNT
	.align		4
.L_539:
        /*0ca8*/ 	.byte	0x04, 0x2f
        /*0caa*/ 	.short	(.L_541 - .L_540)
	.align		4
.L_540:
        /*0cac*/ 	.word	index@(_ZN18transformer_engine13normalization28ln_bwd_finalize_tuned_kernelINS0_22Kernel_traits_finalizeILj12800E6__halffS3_fjLj1024ELj4ENS0_18Kernel_traits_baseILj12800ES3_fS3_fjLj1024EEEEEEEvNS0_20BackwardKernelParamsE)
        /*0cb0*/ 	.word	0x00000020


	//----- nvinfo : EIATTR_FRAME_SIZE
	.align		4
.L_541:
        /*0cb4*/ 	.byte	0x04, 0x11
        /*0cb6*/ 	.short	(.L_543 - .L_542)
	.align		4
.L_542:
        /*0cb8*/ 	.word	index@(_ZN18transformer_engine13normalization28ln_bwd_finalize_tuned_kernelINS0_22Kernel_traits_finalizeILj12800E6__halffS3_fjLj1024ELj4ENS0_18Kernel_traits_baseILj12800ES3_fS3_fjLj1024EEEEEEEvNS0_20BackwardKernelParamsE)
        /*0cbc*/ 	.word	0x00000000


	//----- nvinfo : EIATTR_REGCOUNT
	.align		4
.L_543:
        /*0cc0*/ 	.byte	0x04, 0x2f
        /*0cc2*/ 	.short	(.L_545 - .L_544)
	.align		4
.L_544:
        /*0cc4*/ 	.word	index@(_ZN18transformer_engine13normalization19ln_bwd_tuned_kernelINS0_13Kernel_traitsI13__nv_bfloat16S3_S3_fjLj12800ELj5ELj1ELj4ELj8ENS0_18Kernel_traits_baseILj12800ES3_S3_S3_fjLj128EEEEEEEvNS0_20BackwardKernelParamsE)
        /*0cc8*/ 	.word	0x0000007f


	//----- nvinfo : EIATTR_FRAME_SIZE
	.align		4
.L_545:
        /*0ccc*/ 	.byte	0x04, 0x11
        /*0cce*/ 	.short	(.L_547 - .L_546)
	.align		4
.L_546:
        /*0cd0*/ 	.word	index@(_ZN18transformer_engine13normalization19ln_bwd_tuned_kernelINS0_13Kernel_traitsI13__nv_bfloat16S3_S3_fjLj12800ELj5ELj1ELj4ELj8ENS0_18Kernel_traits_baseILj12800ES3_S3_S3_fjLj128EEEEEEEvNS0_20BackwardKernelParamsE)
        /*0cd4*/ 	.word	0x00000000


	//----- nvinfo : EIATTR_REGCOUNT
	.align		4
.L_547:
        /*0cd8*/ 	.byte	0x04, 0x2f
        /*0cda*/ 	.short	(.L_549 - .L_548)
	.align		4
.L_548:
        /*0cdc*/ 	.word	index@(_ZN18transformer_engine13normalization28ln_bwd_finalize_tuned_kernelINS0_22Kernel_traits_finalizeILj12800E13__nv_bfloat16S3_S3_fjLj1024ELj4ENS0_18Kernel_traits_baseILj12800ES3_S3_S3_fjLj1024EEEEEEEvNS0_20BackwardKernelParamsE)
        /*0ce0*/ 	.word	0x00000020


	//----- nvinfo : EIATTR_FRAME_SIZE
	.align		4
.L_549:
        /*0ce4*/ 	.byte	0x04, 0x11
        /*0ce6*/ 	.short	(.L_551 - .L_550)
	.align		4
.L_550:
        /*0ce8*/ 	.word	index@(_ZN18transformer_engine13normalization28ln_bwd_finalize_tuned_kernelINS0_22Kernel_traits_finalizeILj12800E13__nv_bfloat16S3_S3_fjLj1024ELj4ENS0_18Kernel_traits_baseILj12800ES3_S3_S3_fjLj1024EEEEEEEvNS0_20BackwardKernelParamsE)
        /*0cec*/ 	.word	0x00000000


	//----- nvinfo : EIATTR_REGCOUNT
	.align		4
.L_551:
        /*0cf0*/ 	.byte	0x04, 0x2f
        /*0cf2*/ 	.short	(.L_553 - .L_552)
	.align		4
.L_552:
        /*0cf4*/ 	.word	index@(_ZN18transformer_engine13normalization19ln_bwd_tuned_kernelINS0_13Kernel_traitsI13__nv_bfloat16fS3_fjLj12800ELj5ELj1ELj4ELj16ENS0_18Kernel_traits_baseILj12800ES3_fS3_fjLj128EEEEEEEvNS0_20BackwardKernelParamsE)
        /*0cf8*/ 	.word	0x0000007f


	//----- nvinfo : EIATTR_FRAME_SIZE
	.align		4
.L_553:
        /*0cfc*/ 	.byte	0x04, 0x11
        /*0cfe*/ 	.short	(.L_555 - .L_554)
	.align		4
.L_554:
        /*0d00*/ 	.word	index@(_ZN18transformer_engine13normalization19ln_bwd_tuned_kernelINS0_13Kernel_traitsI13__nv_bfloat16fS3_fjLj12800ELj5ELj1ELj4ELj16ENS0_18Kernel_traits_baseILj12800ES3_fS3_fjLj128EEEEEEEvNS0_20BackwardKernelParamsE)
        /*0d04*/ 	.word	0x00000000


	//----- nvinfo : EIATTR_REGCOUNT
	.align		4
.L_555:
        /*0d08*/ 	.byte	0x04, 0x2f
        /*0d0a*/ 	.short	(.L_557 - .L_556)
	.align		4
.L_556:
        /*0d0c*/ 	.word	index@(_ZN18transformer_engine13normalization28ln_bwd_finalize_tuned_kernelINS0_22Kernel_traits_finalizeILj12800E13__nv_bfloat16fS3_fjLj1024ELj4ENS0_18Kernel_traits_baseILj12800ES3_fS3_fjLj1024EEEEEEEvNS0_20BackwardKernelParamsE)
        /*0d10*/ 	.word	0x00000020


	//----- nvinfo : EIATTR_FRAME_SIZE
	.align		4
.L_557:
        /*0d14*/ 	.byte	0x04, 0x11
        /*0d16*/ 	.short	(.L_559 - .L_558)
	.align		4
.L_558:
        /*0d18*/ 	.word	index@(_ZN18transformer_engine13normalization28ln_bwd_finalize_tuned_kernelINS0_22Kernel_traits_finalizeILj12800E13__nv_bfloat16fS3_fjLj1024ELj4ENS0_18Kernel_traits_baseILj12800ES3_fS3_fjLj1024EEEEEEEvNS0_20BackwardKernelParamsE)
        /*0d1c*/ 	.word	0x00000000


	//----- nvinfo : EIATTR_REGCOUNT
	.align		4
.L_559:
        /*0d20*/ 	.byte	0x04, 0x2f
        /*0d22*/ 	.short	(.L_561 - .L_560)
	.align		4
.L_560:
        /*0d24*/ 	.word	index@(_ZN18transformer_engine13normalization19ln_bwd_tuned_kernelINS0_13Kernel_traitsIffffjLj15360ELj4ELj1ELj4ELj8ENS0_18Kernel_traits_baseILj15360EffffjLj128EEEEEEEvNS0_20BackwardKernelParamsE)
        /*0d28*/ 	.word	0x000000fa


	//----- nvinfo : EIATTR_FRAME_SIZE
	.align		4
.L_561:
        /*0d2c*/ 	.byte	0x04, 0x11
        /*0d2e*/ 	.short	(.L_563 - .L_562)
	.align		4
.L_562:
        /*0d30*/ 	.word	index@(_ZN18transformer_engine13normalization19ln_bwd_tuned_kernelINS0_13Kernel_traitsIffffjLj15360ELj4ELj1ELj4ELj8ENS0_18Kernel_traits_baseILj15360EffffjLj128EEEEEEEvNS0_20BackwardKernelParamsE)
        /*0d34*/ 	.word	0x00000000


	//----- nvinfo : EIATTR_REGCOUNT
	.align		4
.L_563:
        /*0d38*/ 	.byte	0x04, 0x2f
        /*0d3a*/ 	.short	(.L_565 - .L_564)
	.align		4
.L_564:
        /*0d3c*/ 	.word	index@(_ZN18transformer_engine13normalization28ln_bwd_finalize_tuned_kernelINS0_22Kernel_traits_finalizeILj15360EffffjLj1024ELj4ENS0_18Kernel_traits_baseILj15360EffffjLj1024EEEEEEEvNS0_20BackwardKernelParamsE)
        /*0d40*/ 	.word	0x00000020


	//----- nvinfo : EIATTR_FRAME_SIZE
	.align		4
.L_565:
        /*0d44*/ 	.byte	0x04, 0x11
        /*0d46*/ 	.short	(.L_567 - .L_566)
	.align		4
.L_566:
        /*0d48*/ 	.word	index@(_ZN18transformer_engine13normalization28ln_bwd_finalize_tuned_kernelINS0_22Kernel_traits_finalizeILj15360EffffjLj1024ELj4ENS0_18Kernel_traits_baseILj15360EffffjLj1024EEEEEEEvNS0_20BackwardKernelParamsE)
        /*0d4c*/ 	.word	0x00000000


	//----- nvinfo : EIATTR_REGCOUNT
	.align		4
.L_567:
        /*0d50*/ 	.byte	0x04, 0x2f
        /*0d52*/ 	.short	(.L_569 - .L_568)
	.align		4
.L_568:
        /*0d54*/ 	.word	index@(_ZN18transformer_engine13normalization19ln_bwd_tuned_kernelINS0_13Kernel_traitsI6__halfS3_S3_fjLj15360ELj4ELj1ELj4ELj4ENS0_18Kernel_traits_baseILj15360ES3_S3_S3_fjLj128EEEEEEEvNS0_20BackwardKernelParamsE)
        /*0d58*/ 	.word	0x000000fa


	//----- nvinfo : EIATTR_FRAME_SIZE
	.align		4
.L_569:
        /*0d5c*/ 	.byte	0x04, 0x11
        /*0d5e*/ 	.short	(.L_571 - .L_570)
	.align		4
.L_570:
        /*0d60*/ 	.word	index@(_ZN18transformer_engine13normalization19ln_bwd_tuned_kernelINS0_13Kernel_traitsI6__halfS3_S3_fjLj15360ELj4ELj1ELj4ELj4ENS0_18Kernel_traits_baseILj15360ES3_S3_S3_fjLj128EEEEEEEvNS0_20BackwardKernelParamsE)
        /*0d64*/ 	.word	0x00000000


	//----- nvinfo : EIATTR_REGCOUNT
	.align		4
.L_571:
        /*0d68*/ 	.byte	0x04, 0x2f
        /*0d6a*/ 	.short	(.L_573 - .L_572)
	.align		4
.L_572:
        /*0d6c*/ 	.word	index@(_ZN18transformer_engine13normalization28ln_bwd_finalize_tuned_kernelINS0_22Kernel_traits_finalizeILj15360E6__halfS3_S3_fjLj1024ELj4ENS0_18Kernel_traits_baseILj15360ES3_S3_S3_fjLj1024EEEEEEEvNS0_20BackwardKernelParamsE)
        /*0d70*/ 	.word	0x00000020


	//----- nvinfo : EIATTR_FRAME_SIZE
	.align		4
.L_573:
        /*0d74*/ 	.byte	0x04, 0x11
        /*0d76*/ 	.short	(.L_575 - .L_574)
	.align		4
.L_574:
        /*0d78*/ 	.word	index@(_ZN18transformer_engine13normalization28ln_bwd_finalize_tuned_kernelINS0_22Kernel_traits_finalizeILj15360E6__halfS3_S3_fjLj1024ELj4ENS0_18Kernel_traits_baseILj15360ES3_S3_S3_fjLj1024EEEEEEEvNS0_20BackwardKernelParamsE)
        /*0d7c*/ 	.word	0x00000000


	//----- nvinfo : EIATTR_REGCOUNT
	.align		4
.L_575:
        /*0d80*/ 	.byte	0x04, 0x2f
        /*0d82*/ 	.short	(.L_577 - .L_576)
	.align		4
.L_576:
        /*0d84*/ 	.word	index@(_ZN18transformer_engine13normalization19ln_bwd_tuned_kernelINS0_13Kernel_traitsI6__halffS3_fjLj15360ELj4ELj1ELj4ELj8ENS0_18Kernel_traits_baseILj15360ES3_fS3_fjLj128EEEEEEEvNS0_20BackwardKernelParamsE)
        /*0d88*/ 	.word	0x000000ee


	//----- nvinfo : EIATTR_FRAME_SIZE
	.align		4
.L_577:
        /*0d8c*/ 	.byte	0x04, 0x11
        /*0d8e*/ 	.short	(.L_579 - .L_578)
	.align		4
.L_578:
        /*0d90*/ 	.word	index@(_ZN18transformer_engine13normalization19ln_bwd_tuned_kernelINS0_13Kernel_traitsI6__halffS3_fjLj15360ELj4ELj1ELj4ELj8ENS0_18Kernel_traits_baseILj15360ES3_fS3_fjLj128EEEEEEEvNS0_20BackwardKernelParamsE)
        /*0d94*/ 	.word	0x00000000


	//----- nvinfo : EIATTR_REGCOUNT
	.align		4
.L_579:
        /*0d98*/ 	.byte	0x04, 0x2f
        /*0d9a*/ 	.short	(.L_581 - .L_580)
	.align		4
.L_580:
        /*0d9c*/ 	.word	index@(_ZN18transformer_engine13normalization28ln_bwd_finalize_tuned_kernelINS0_22Kernel_traits_finalizeILj15360E6__halffS3_fjLj1024ELj4ENS0_18Kernel_traits_baseILj15360ES3_fS3_fjLj1024EEEEEEEvNS0_20BackwardKernelParamsE)
        /*0da0*/ 	.word	0x00000020


	//----- nvinfo : EIATTR_FRAME_SIZE
	.align		4
.L_581:
        /*0da4*/ 	.byte	0x04, 0x11
        /*0da6*/ 	.short	(.L_583 - .L_582)
	.align		4
.L_582:
        /*0da8*/ 	.word	index@(_ZN18transformer_engine13normalization28ln_bwd_finalize_tuned_kernelINS0_22Kernel_traits_finalizeILj15360E6__halffS3_fjLj1024ELj4ENS0_18Kernel_traits_baseILj15360ES3_fS3_fjLj1024EEEEEEEvNS0_20BackwardKernelParamsE)
        /*0dac*/ 	.word	0x00000000


	//----- nvinfo : EIATTR_REGCOUNT
	.align		4
.L_583:
        /*0db0*/ 	.byte	0x04, 0x2f
        /*0db2*/ 	.short	(.L_585 - .L_584)
	.align		4
.L_584:
        /*0db4*/ 	.word	index@(_ZN18transformer_engine13normalization19ln_bwd_tuned_kernelINS0_13Kernel_traitsI13__nv_bfloat16S3_S3_fjLj15360ELj4ELj1ELj4ELj4ENS0_18Kernel_traits_baseILj15360ES3_S3_S3_fjLj128EEEEEEEvNS0_20BackwardKernelParamsE)
        /*0db8*/ 	.word	0x000000f1


	//----- nvinfo : EIATTR_FRAME_SIZE
	.align		4
.L_585:
        /*0dbc*/ 	.byte	0x04, 0x11
        /*0dbe*/ 	.short	(.L_587 - .L_586)
	.align		4
.L_586:
        /*0dc0*/ 	.word	index@(_ZN18transformer_engine13normalization19ln_bwd_tuned_kernelINS0_13Kernel_traitsI13__nv_bfloat16S3_S3_fjLj15360ELj4ELj1ELj4ELj4ENS0_18Kernel_traits_baseILj15360ES3_S3_S3_fjLj128EEEEEEEvNS0_20BackwardKernelParamsE)
        /*0dc4*/ 	.word	0x00000000


	//----- nvinfo : EIATTR_REGCOUNT
	.align		4
.L_587:
        /*0dc8*/ 	.byte	0x04, 0x2f
        /*0dca*/ 	.short	(.L_589 - .L_588)
	.align		4
.L_588:
        /*0dcc*/ 	.word	index@(_ZN18transformer_engine13normalization28ln_bwd_finalize_tuned_kernelINS0_22Kernel_traits_finalizeILj15360E13__nv_bfloat16S3_S3_fjLj1024ELj4ENS0_18Kernel_traits_baseILj15360ES3_S3_S3_fjLj1024EEEEEEEvNS0_20BackwardKernelParamsE)
        /*0dd0*/ 	.word	0x00000020


	//----- nvinfo : EIATTR_FRAME_SIZE
	.align		4
.L_589:
        /*0dd4*/ 	.byte	0x04, 0x11
        /*0dd6*/ 	.short	(.L_591 - .L_590)
	.align		4
.L_590:
        /*0dd8*/ 	.word	index@(_ZN18transformer_engine13normalization28ln_bwd_finalize_tuned_kernelINS0_22Kernel_traits_finalizeILj15360E13__nv_bfloat16S3_S3_fjLj1024ELj4ENS0_18Kernel_traits_baseILj15360ES3_S3_S3_fjLj1024EEEEEEEvNS0_20BackwardKernelParamsE)
        /*0ddc*/ 	.word	0x00000000


	//----- nvinfo : EIATTR_REGCOUNT
	.align		4
.L_591:
        /*0de0*/ 	.byte	0x04, 0x2f
        /*0de2*/ 	.short	(.L_593 - .L_592)
	.align		4
.L_592:
        /*0de4*/ 	.word	index@(_ZN18transformer_engine13normalization19ln_bwd_tuned_kernelINS0_13Kernel_traitsI13__nv_bfloat16fS3_fjLj15360ELj4ELj1ELj4ELj8ENS0_18Kernel_traits_baseILj15360ES3_fS3_fjLj128EEEEEEEvNS0_20BackwardKernelParamsE)
        /*0de8*/ 	.word	0x000000ee


	//----- nvinfo : EIATTR_FRAME_SIZE
	.align		4
.L_593:
        /*0dec*/ 	.byte	0x04, 0x11
        /*0dee*/ 	.short	(.L_595 - .L_594)
	.align		4
.L_594:
        /*0df0*/ 	.word	index@(_ZN18transformer_engine13normalization19ln_bwd_tuned_kernelINS0_13Kernel_traitsI13__nv_bfloat16fS3_fjLj15360ELj4ELj1ELj4ELj8ENS0_18Kernel_traits_baseILj15360ES3_fS3_fjLj128EEEEEEEvNS0_20BackwardKernelParamsE)
        /*0df4*/ 	.word	0x00000000


	//----- nvinfo : EIATTR_REGCOUNT
	.align		4
.L_595:
        /*0df8*/ 	.byte	0x04, 0x2f
        /*0dfa*/ 	.short	(.L_597 - .L_596)
	.align		4
.L_596:
        /*0dfc*/ 	.word	index@(_ZN18transformer_engine13normalization28ln_bwd_finalize_tuned_kernelINS0_22Kernel_traits_finalizeILj15360E13__nv_bfloat16fS3_fjLj1024ELj4ENS0_18Kernel_traits_baseILj15360ES3_fS3_fjLj1024EEEEEEEvNS0_20BackwardKernelParamsE)
        /*0e00*/ 	.word	0x00000020


	//----- nvinfo : EIATTR_FRAME_SIZE
	.align		4
.L_597:
        /*0e04*/ 	.byte	0x04, 0x11
        /*0e06*/ 	.short	(.L_599 - .L_598)
	.align		4
.L_598:
        /*0e08*/ 	.word	index@(_ZN18transformer_engine13normalization28ln_bwd_finalize_tuned_kernelINS0_22Kernel_traits_finalizeILj15360E13__nv_bfloat16fS3_fjLj1024ELj4ENS0_18Kernel_traits_baseILj15360ES3_fS3_fjLj1024EEEEEEEvNS0_20BackwardKernelParamsE)
        /*0e0c*/ 	.word	0x00000000


	//----- nvinfo : EIATTR_REGCOUNT
	.align		4
.L_599:
        /*0e10*/ 	.byte	0x04, 0x2f
        /*0e12*/ 	.short	(.L_601 - .L_600)
	.align		4
.L_600:
        /*0e14*/ 	.word	index@(_ZN18transformer_engine13normalization19ln_bwd_tuned_kernelINS0_13Kernel_traitsIffffjLj16384ELj4ELj1ELj4ELj16ENS0_18Kernel_traits_baseILj16384EffffjLj128EEEEEEEvNS0_20BackwardKernelParamsE)
        /*0e18*/ 	.word	0x000000c5


	//----- nvinfo : EIATTR_FRAME_SIZE
	.align		4
.L_601:
        /*0e1c*/ 	.byte	0x04, 0x11
        /*0e1e*/ 	.short	(.L_603 - .L_602)
	.align		4
.L_602:
        /*0e20*/ 	.word	index@(_ZN18transformer_engine13normalization19ln_bwd_tuned_kernelINS0_13Kernel_traitsIffffjLj16384ELj4ELj1ELj4ELj16ENS0_18Kernel_traits_baseILj16384EffffjLj128EEEEEEEvNS0_20BackwardKernelParamsE)
        /*0e24*/ 	.word	0x00000000


	//----- nvinfo : EIATTR_REGCOUNT
	.align		4
.L_603:
        /*0e28*/ 	.byte	0x04, 0x2f
        /*0e2a*/ 	.short	(.L_605 - .L_604)
	.align		4
.L_604:
        /*0e2c*/ 	.word	index@(_ZN18transformer_engine13normalization28ln_bwd_finalize_tuned_kernelINS0_22Kernel_traits_finalizeILj16384EffffjLj1024ELj4ENS0_18Kernel_traits_baseILj16384EffffjLj1024EEEEEEEvNS0_20BackwardKernelParamsE)
        /*0e30*/ 	.word	0x00000020


	//----- nvinfo : EIATTR_FRAME_SIZE
	.align		4
.L_605:
        /*0e34*/ 	.byte	0x04, 0x11
        /*0e36*/ 	.short	(.L_607 - .L_606)
	.align		4
.L_606:
        /*0e38*/ 	.word	index@(_ZN18transformer_engine13normalization28ln_bwd_finalize_tuned_kernelINS0_22Kernel_traits_finalizeILj16384EffffjLj1024ELj4ENS0_18Kernel_traits_baseILj16384EffffjLj1024EEEEEEEvNS0_20BackwardKernelParamsE)
        /*0e3c*/ 	.word	0x00000000


	//----- nvinfo : EIATTR_REGCOUNT
	.align		4
.L_607:
        /*0e40*/ 	.byte	0x04, 0x2f
        /*0e42*/ 	.short	(.L_609 - .L_608)
	.align		4
.L_608:
        /*0e44*/ 	.word	index@(_ZN18transformer_engine13normalization19ln_bwd_tuned_kernelINS0_13Kernel_traitsI6__halfS3_S3_fjLj16384ELj4ELj1ELj4ELj16ENS0_18Kernel_traits_baseILj16384ES3_S3_S3_fjLj128EEEEEEEvNS0_20BackwardKernelParamsE)
        /*0e48*/ 	.word	0x000000d6


	//----- nvinfo : EIATTR_FRAME_SIZE
	.align		4
.L_609:
        /*0e4c*/ 	.byte	0x04, 0x11
        /*0e4e*/ 	.short	(.L_611 - .L_610)
	.align		4
.L_610:
        /*0e50*/ 	.word	index@(_ZN18transformer_engine13normalization19ln_bwd_tuned_kernelINS0_13Kernel_traitsI6__halfS3_S3_fjLj16384ELj4ELj1ELj4ELj16ENS0_18Kernel_traits_baseILj16384ES3_S3_S3_fjLj128EEEEEEEvNS0_20BackwardKernelParamsE)
        /*0e54*/ 	.word	0x00000000


	//----- nvinfo : EIATTR_REGCOUNT
	.align		4
.L_611:
        /*0e58*/ 	.byte	0x04, 0x2f
        /*0e5a*/ 	.short	(.L_613 - .L_612)
	.align		4
.L_612:
        /*0e5c*/ 	.word	index@(_ZN18transformer_engine13normalization28ln_bwd_finalize_tuned_kernelINS0_22Kernel_traits_finalizeILj16384E6__halfS3_S3_fjLj1024ELj4ENS0_18Kernel_traits_baseILj16384ES3_S3_S3_fjLj1024EEEEEEEvNS0_20BackwardKernelParamsE)
        /*0e60*/ 	.word	0x00000020


	//----- nvinfo : EIATTR_FRAME_SIZE
	.align		4
.L_613:
        /*0e64*/ 	.byte	0x04, 0x11
        /*0e66*/ 	.short	(.L_615 - .L_614)
	.align		4
.L_614:
        /*0e68*/ 	.word	index@(_ZN18transformer_engine13normalization28ln_bwd_finalize_tuned_kernelINS0_22Kernel_traits_finalizeILj16384E6__halfS3_S3_fjLj1024ELj4ENS0_18Kernel_traits_baseILj16384ES3_S3_S3_fjLj1024EEEEEEEvNS0_20BackwardKernelParamsE)
        /*0e6c*/ 	.word	0x00000000


	//----- nvinfo : EIATTR_REGCOUNT
	.align		4
.L_615:
        /*0e70*/ 	.byte	0x04, 0x2f
        /*0e72*/ 	.short	(.L_617 - .L_616)
	.align		4
.L_616:
        /*0e74*/ 	.word	index@(_ZN18transformer_engine13normalization19ln_bwd_tuned_kernelINS0_13Kernel_traitsI6__halffS3_fjLj16384ELj4ELj1ELj4ELj16ENS0_18Kernel_traits_baseILj16384ES3_fS3_fjLj128EEEEEEEvNS0_20BackwardKernelParamsE)
        /*0e78*/ 	.word	0x000000e2


	//----- nvinfo : EIATTR_FRAME_SIZE
	.align		4
.L_617:
        /*0e7c*/ 	.byte	0x04, 0x11
        /*0e7e*/ 	.short	(.L_619 - .L_618)
	.align		4
.L_618:
        /*0e80*/ 	.word	index@(_ZN18transformer_engine13normalization19ln_bwd_tuned_kernelINS0_13Kernel_traitsI6__halffS3_fjLj16384ELj4ELj1ELj4ELj16ENS0_18Kernel_traits_baseILj16384ES3_fS3_fjLj128EEEEEEEvNS0_20BackwardKernelParamsE)
        /*0e84*/ 	.word	0x00000000


	//----- nvinfo : EIATTR_REGCOUNT
	.align		4
.L_619:
        /*0e88*/ 	.byte	0x04, 0x2f
        /*0e8a*/ 	.short	(.L_621 - .L_620)
	.align		4
.L_620:
        /*0e8c*/ 	.word	index@(_ZN18transformer_engine13normalization28ln_bwd_finalize_tuned_kernelINS0_22Kernel_traits_finalizeILj16384E6__halffS3_fjLj1024ELj4ENS0_18Kernel_traits_baseILj16384ES3_fS3_fjLj1024EEEEEEEvNS0_20BackwardKernelParamsE)
        /*0e90*/ 	.word	0x00000020


	//----- nvinfo : EIATTR_FRAME_SIZE
	.align		4
.L_621:
        /*0e94*/ 	.byte	0x04, 0x11
        /*0e96*/ 	.short	(.L_623 - .L_622)
	.align		4
.L_622:
        /*0e98*/ 	.word	index@(_ZN18transformer_engine13normalization28ln_bwd_finalize_tuned_kernelINS0_22Kernel_traits_finalizeILj16384E6__halffS3_fjLj1024ELj4ENS0_18Kernel_traits_baseILj16384ES3_fS3_fjLj1024EEEEEEEvNS0_20BackwardKernelParamsE)
        /*0e9c*/ 	.word	0x00000000


	//----- nvinfo : EIATTR_REGCOUNT
	.align		4
.L_623:
        /*0ea0*/ 	.byte	0x04, 0x2f
        /*0ea2*/ 	.short	(.L_625 - .L_624)
	.align		4
.L_624:
        /*0ea4*/ 	.word	index@(_ZN18transformer_engine13normalization19ln_bwd_tuned_kernelINS0_13Kernel_traitsI13__nv_bfloat16S3_S3_fjLj16384ELj4ELj1ELj4ELj16ENS0_18Kernel_traits_baseILj16384ES3_S3_S3_fjLj128EEEEEEEvNS0_20BackwardKernelParamsE)
        /*0ea8*/ 	.word	0x000000cd


	//----- nvinfo : EIATTR_FRAME_SIZE
	.align		4
.L_625:
        /*0eac*/ 	.byte	0x04, 0x11
        /*0eae*/ 	.short	(.L_627 - .L_626)
	.align		4
.L_626:
        /*0eb0*/ 	.word	index@(_ZN18transformer_engine13normalization19ln_bwd_tuned_kernelINS0_13Kernel_traitsI13__nv_bfloat16S3_S3_fjLj16384ELj4ELj1ELj4ELj16ENS0_18Kernel_traits_baseILj16384ES3_S3_S3_fjLj128EEEEEEEvNS0_20BackwardKernelParamsE)
        /*0eb4*/ 	.word	0x00000000


	//----- nvinfo : EIATTR_REGCOUNT
	.align		4
.L_627:
        /*0eb8*/ 	.byte	0x04, 0x2f
        /*0eba*/ 	.short	(.L_629 - .L_628)
	.align		4
.L_628:
        /*0ebc*/ 	.word	index@(_ZN18transformer_engine13normalization28ln_bwd_finalize_tuned_kernelINS0_22Kernel_traits_finalizeILj16384E13__nv_bfloat16S3_S3_fjLj1024ELj4ENS0_18Kernel_traits_baseILj16384ES3_S3_S3_fjLj1024EEEEEEEvNS0_20BackwardKernelParamsE)
        /*0ec0*/ 	.word	0x00000020


	//----- nvinfo : EIATTR_FRAME_SIZE
	.align		4
.L_629:
        /*0ec4*/ 	.byte	0x04, 0x11
        /*0ec6*/ 	.short	(.L_631 - .L_630)
	.align		4
.L_630:
        /*0ec8*/ 	.word	index@(_ZN18transformer_engine13normalization28ln_bwd_finalize_tuned_kernelINS0_22Kernel_traits_finalizeILj16384E13__nv_bfloat16S3_S3_fjLj1024ELj4ENS0_18Kernel_traits_baseILj16384ES3_S3_S3_fjLj1024EEEEEEEvNS0_20BackwardKernelParamsE)
        /*0ecc*/ 	.word	0x00000000


	//----- nvinfo : EIATTR_REGCOUNT
	.align		4
.L_631:
        /*0ed0*/ 	.byte	0x04, 0x2f
        /*0ed2*/ 	.short	(.L_633 - .L_632)
	.align		4
.L_632:
        /*0ed4*/ 	.word	index@(_ZN18transformer_engine13normalization19ln_bwd_tuned_kernelINS0_13Kernel_traitsI13__nv_bfloat16fS3_fjLj16384ELj4ELj1ELj4ELj16ENS0_18Kernel_traits_baseILj16384ES3_fS3_fjLj128EEEEEEEvNS0_20BackwardKernelParamsE)
        /*0ed8*/ 	.word	0x000000e2


	//----- nvinfo : EIATTR_FRAME_SIZE
	.align		4
.L_633:
        /*0edc*/ 	.byte	0x04, 0x11
        /*0ede*/ 	.short	(.L_635 - .L_634)
	.align		4
.L_634:
        /*0ee0*/ 	.word	index@(_ZN18transformer_engine13normalization19ln_bwd_tuned_kernelINS0_13Kernel_traitsI13__nv_bfloat16fS3_fjLj16384ELj4ELj1ELj4ELj16ENS0_18Kernel_traits_baseILj16384ES3_fS3_fjLj128EEEEEEEvNS0_20BackwardKernelParamsE)
        /*0ee4*/ 	.word	0x00000000


	//----- nvinfo : EIATTR_REGCOUNT
	.align		4
.L_635:
        /*0ee8*/ 	.byte	0x04, 0x2f
        /*0eea*/ 	.short	(.L_637 - .L_636)
	.align		4
.L_636:
        /*0eec*/ 	.word	index@(_ZN18transformer_engine13normalization28ln_bwd_finalize_tuned_kernelINS0_22Kernel_traits_finalizeILj16384E13__nv_bfloat16fS3_fjLj1024ELj4ENS0_18Kernel_traits_baseILj16384ES3_fS3_fjLj1024EEEEEEEvNS0_20BackwardKernelParamsE)
        /*0ef0*/ 	.word	0x00000020


	//----- nvinfo : EIATTR_FRAME_SIZE
	.align		4
.L_637:
        /*0ef4*/ 	.byte	0x04, 0x11
        /*0ef6*/ 	.short	(.L_639 - .L_638)
	.align		4
.L_638:
        /*0ef8*/ 	.word	index@(_ZN18transformer_engine13normalization28ln_bwd_finalize_tuned_kernelINS0_22Kernel_traits_finalizeILj16384E13__nv_bfloat16fS3_fjLj1024ELj4ENS0_18Kernel_traits_baseILj16384ES3_fS3_fjLj1024EEEEEEEvNS0_20BackwardKernelParamsE)
        /*0efc*/ 	.word	0x00000000


	//----- nvinfo : EIATTR_REGCOUNT
	.align		4
.L_639:
        /*0f00*/ 	.byte	0x04, 0x2f
        /*0f02*/ 	.short	(.L_641 - .L_640)
	.align		4
.L_640:
        /*0f04*/ 	.word	index@(_ZN18transformer_engine13normalization19ln_bwd_tuned_kernelINS0_13Kernel_traitsIffffjLj18432ELj4ELj1ELj4ELj16ENS0_18Kernel_traits_baseILj18432EffffjLj128EEEEEEEvNS0_20BackwardKernelParamsE)
        /*0f08*/ 	.word	0x000000ff


	//----- nvinfo : EIATTR_FRAME_SIZE
	.align		4
.L_641:
        /*0f0c*/ 	.byte	0x04, 0x11
        /*0f0e*/ 	.short	(.L_643 - .L_642)
	.align		4
.L_642:
        /*0f10*/ 	.word	index@(_ZN18transformer_engine13normalization19ln_bwd_tuned_kernelINS0_13Kernel_traitsIffffjLj18432ELj4ELj1ELj4ELj16ENS0_18Kernel_traits_baseILj18432EffffjLj128EEEEEEEvNS0_20BackwardKernelParamsE)
        /*0f14*/ 	.word	0x00000028


	//----- nvinfo : EIATTR_REGCOUNT
	.align		4
.L_643:
        /*0f18*/ 	.byte	0x04, 0x2f
        /*0f1a*/ 	.short	(.L_645 - .L_644)
	.align		4
.L_644:
        /*0f1c*/ 	.word	index@(_ZN18transformer_engine13normalization28ln_bwd_finalize_tuned_kernelINS0_22Kernel_traits_finalizeILj18432EffffjLj1024ELj4ENS0_18Kernel_traits_baseILj18432EffffjLj1024EEEEEEEvNS0_20BackwardKernelParamsE)
        /*0f20*/ 	.word	0x00000020


	//----- nvinfo : EIATTR_FRAME_SIZE
	.align		4
.L_645:
        /*0f24*/ 	.byte	0x04, 0x11
        /*0f26*/ 	.short	(.L_647 - .L_646)
	.align		4
.L_646:
        /*0f28*/ 	.word	index@(_ZN18transformer_engine13normalization28ln_bwd_finalize_tuned_kernelINS0_22Kernel_traits_finalizeILj18432EffffjLj1024ELj4ENS0_18Kernel_traits_baseILj18432EffffjLj1024EEEEEEEvNS0_20BackwardKernelParamsE)
        /*0f2c*/ 	.word	0x00000000


	//----- nvinfo : EIATTR_REGCOUNT
	.align		4
.L_647:
        /*0f30*/ 	.byte	0x04, 0x2f
        /*0f32*/ 	.short	(.L_649 - .L_648)
	.align		4
.L_648:
        /*0f34*/ 	.word	index@(_ZN18transformer_engine13normalization19ln_bwd_tuned_kernelINS0_13Kernel_traitsI6__halfS3_S3_fjLj18432ELj4ELj1ELj4ELj8ENS0_18Kernel_traits_baseILj18432ES3_S3_S3_fjLj128EEEEEEEvNS0_20BackwardKernelParamsE)
        /*0f38*/ 	.word	0x000000ff


	//----- nvinfo : EIATTR_FRAME_SIZE
	.align		4
.L_649:
        /*0f3c*/ 	.byte	0x04, 0x11
        /*0f3e*/ 	.short	(.L_651 - .L_650)
	.align		4
.L_650:
        /*0f40*/ 	.word	index@(_ZN18transformer_engine13normalization19ln_bwd_tuned_kernelINS0_13Kernel_traitsI6__halfS3_S3_fjLj18432ELj4ELj1ELj4ELj8ENS0_18Kernel_traits_baseILj18432ES3_S3_S3_fjLj128EEEEEEEvNS0_20BackwardKernelParamsE)
        /*0f44*/ 	.word	0x00000048


	//----- nvinfo : EIATTR_REGCOUNT
	.align		4
.L_651:
        /*0f48*/ 	.byte	0x04, 0x2f
        /*0f4a*/ 	.short	(.L_653 - .L_652)
	.align		4
.L_652:
        /*0f4c*/ 	.word	index@(_ZN18transformer_engine13normalization28ln_bwd_finalize_tuned_kernelINS0_22Kernel_traits_finalizeILj18432E6__halfS3_S3_fjLj1024ELj4ENS0_18Kernel_traits_baseILj18432ES3_S3_S3_fjLj1024EEEEEEEvNS0_20BackwardKernelParamsE)
        /*0f50*/ 	.word	0x00000020


	//----- nvinfo : EIATTR_FRAME_SIZE
	.align		4
.L_653:
        /*0f54*/ 	.byte	0x04, 0x11
        /*0f56*/ 	.short	(.L_655 - .L_654)
	.align		4
.L_654:
        /*0f58*/ 	.word	index@(_ZN18transformer_engine13normalization28ln_bwd_finalize_tuned_kernelINS0_22Kernel_traits_finalizeILj18432E6__halfS3_S3_fjLj1024ELj4ENS0_18Kernel_traits_baseILj18432ES3_S3_S3_fjLj1024EEEEEEEvNS0_20BackwardKernelParamsE)
        /*0f5c*/ 	.word	0x00000000


	//----- nvinfo : EIATTR_REGCOUNT
	.align		4
.L_655:
        /*0f60*/ 	.byte	0x04, 0x2f
        /*0f62*/ 	.short	(.L_657 - .L_656)
	.align		4
.L_656:
        /*0f64*/ 	.word	index@(_ZN18transformer_engine13normalization19ln_bwd_tuned_kernelINS0_13Kernel_traitsI6__halffS3_fjLj18432ELj4ELj1ELj4ELj16ENS0_18Kernel_traits_baseILj18432ES3_fS3_fjLj128EEEEEEEvNS0_20BackwardKernelParamsE)
        /*0f68*/ 	.word	0x000000ff


	//----- nvinfo : EIATTR_FRAME_SIZE
	.align		4
.L_657:
        /*0f6c*/ 	.byte	0x04, 0x11
        /*0f6e*/ 	.short	(.L_659 - .L_658)
	.align		4
.L_658:
        /*0f70*/ 	.word	index@(_ZN18transformer_engine13normalization19ln_bwd_tuned_kernelINS0_13Kernel_traitsI6__halffS3_fjLj18432ELj4ELj1ELj4ELj16ENS0_18Kernel_traits_baseILj18432ES3_fS3_fjLj128EEEEEEEvNS0_20BackwardKernelParamsE)
        /*0f74*/ 	.word	0x00000048


	//----- nvinfo : EIATTR_REGCOUNT
	.align		4
.L_659:
        /*0f78*/ 	.byte	0x04, 0x2f
        /*0f7a*/ 	.short	(.L_661 - .L_660)
	.align		4
.L_660:
        /*0f7c*/ 	.word	index@(_ZN18transformer_engine13normalization28ln_bwd_finalize_tuned_kernelINS0_22Kernel_traits_finalizeILj18432E6__halffS3_fjLj1024ELj4ENS0_18Kernel_traits_baseILj18432ES3_fS3_fjLj1024EEEEEEEvNS0_20BackwardKernelParamsE)
        /*0f80*/ 	.word	0x00000020


	//----- nvinfo : EIATTR_FRAME_SIZE
	.align		4
.L_661:
        /*0f84*/ 	.byte	0x04, 0x11
        /*0f86*/ 	.short	(.L_663 - .L_662)
	.align		4
.L_662:
        /*0f88*/ 	.word	index@(_ZN18transformer_engine13normalization28ln_bwd_finalize_tuned_kernelINS0_22Kernel_traits_finalizeILj18432E6__halffS3_fjLj1024ELj4ENS0_18Kernel_traits_baseILj18432ES3_fS3_fjLj1024EEEEEEEvNS0_20BackwardKernelParamsE)
        /*0f8c*/ 	.word	0x00000000


	//----- nvinfo : EIATTR_REGCOUNT
	.align		4
.L_663:
        /*0f90*/ 	.byte	0x04, 0x2f
        /*0f92*/ 	.short	(.L_665 - .L_664)
	.align		4
.L_664:
        /*0f94*/ 	.word	index@(_ZN18transformer_engine13normalization19ln_bwd_tuned_kernelINS0_13Kernel_traitsI13__nv_bfloat16S3_S3_fjLj18432ELj4ELj1ELj4ELj8ENS0_18Kernel_traits_baseILj18432ES3_S3_S3_fjLj128EEEEEEEvNS0_20BackwardKernelParamsE)
        /*0f98*/ 	.word	0x000000ff


	//----- nvinfo : EIATTR_FRAME_SIZE
	.align		4
.L_665:
        /*0f9c*/ 	.byte	0x04, 0x11
        /*0f9e*/ 	.short	(.L_667 - .L_666)
	.align		4
.L_666:
        /*0fa0*/ 	.word	index@(_ZN18transformer_engine13normalization19ln_bwd_tuned_kernelINS0_13Kernel_traitsI13__nv_bfloat16S3_S3_fjLj18432ELj4ELj1ELj4ELj8ENS0_18Kernel_traits_baseILj18432ES3_S3_S3_fjLj128EEEEEEEvNS0_20BackwardKernelParamsE)
        /*0fa4*/ 	.word	0x00000048


	//----- nvinfo : EIATTR_REGCOUNT
	.align		4
.L_667:
        /*0fa8*/ 	.byte	0x04, 0x2f
        /*0faa*/ 	.short	(.L_669 - .L_668)
	.align		4
.L_668:
        /*0fac*/ 	.word	index@(_ZN18transformer_engine13normalization28ln_bwd_finalize_tuned_kernelINS0_22Kernel_traits_finalizeILj18432E13__nv_bfloat16S3_S3_fjLj1024ELj4ENS0_18Kernel_traits_baseILj18432ES3_S3_S3_fjLj1024EEEEEEEvNS0_20BackwardKernelParamsE)
        /*0fb0*/ 	.word	0x00000020


	//----- nvinfo : EIATTR_FRAME_SIZE
	.align		4
.L_669:
        /*0fb4*/ 	.byte	0x04, 0x11
        /*0fb6*/ 	.short	(.L_671 - .L_670)
	.align		4
.L_670:
        /*0fb8*/ 	.word	index@(_ZN18transformer_engine13normalization28ln_bwd_finalize_tuned_kernelINS0_22Kernel_traits_finalizeILj18432E13__nv_bfloat16S3_S3_fjLj1024ELj4ENS0_18Kernel_traits_baseILj18432ES3_S3_S3_fjLj1024EEEEEEEvNS0_20BackwardKernelParamsE)
        /*0fbc*/ 	.word	0x00000000


	//----- nvinfo : EIATTR_REGCOUNT
	.align		4
.L_671:
        /*0fc0*/ 	.byte	0x04, 0x2f
        /*0fc2*/ 	.short	(.L_673 - .L_672)
	.align		4
.L_672:
        /*0fc4*/ 	.word	index@(_ZN18transformer_engine13normalization19ln_bwd_tuned_kernelINS0_13Kernel_traitsI13__nv_bfloat16fS3_fjLj18432ELj4ELj1ELj4ELj16ENS0_18Kernel_traits_baseILj18432ES3_fS3_fjLj128EEEEEEEvNS0_20BackwardKernelParamsE)
        /*0fc8*/ 	.word	0x000000ff


	//----- nvinfo : EIATTR_FRAME_SIZE
	.align		4
.L_673:
        /*0fcc*/ 	.byte	0x04, 0x11
        /*0fce*/ 	.short	(.L_675 - .L_674)
	.align		4
.L_674:
        /*0fd0*/ 	.word	index@(_ZN18transformer_engine13normalization19ln_bwd_tuned_kernelINS0_13Kernel_traitsI13__nv_bfloat16fS3_fjLj18432ELj4ELj1ELj4ELj16ENS0_18Kernel_traits_baseILj18432ES3_fS3_fjLj128EEEEEEEvNS0_20BackwardKernelParamsE)
        /*0fd4*/ 	.word	0x00000048


	//----- nvinfo : EIATTR_REGCOUNT
	.align		4
.L_675:
        /*0fd8*/ 	.byte	0x04, 0x2f
        /*0fda*/ 	.short	(.L_677 - .L_676)
	.align		4
.L_676:
        /*0fdc*/ 	.word	index@(_ZN18transformer_engine13normalization28ln_bwd_finalize_tuned_kernelINS0_22Kernel_traits_finalizeILj18432E13__nv_bfloat16fS3_fjLj1024ELj4ENS0_18Kernel_traits_baseILj18432ES3_fS3_fjLj1024EEEEEEEvNS0_20BackwardKernelParamsE)
        /*0fe0*/ 	.word	0x00000020


	//----- nvinfo : EIATTR_FRAME_SIZE
	.align		4
.L_677:
        /*0fe4*/ 	.byte	0x04, 0x11
        /*0fe6*/ 	.short	(.L_679 - .L_678)
	.align		4
.L_678:
        /*0fe8*/ 	.word	index@(_ZN18transformer_engine13normalization28ln_bwd_finalize_tuned_kernelINS0_22Kernel_traits_finalizeILj18432E13__nv_bfloat16fS3_fjLj1024ELj4ENS0_18Kernel_traits_baseILj18432ES3_fS3_fjLj1024EEEEEEEvNS0_20BackwardKernelParamsE)
        /*0fec*/ 	.word	0x00000000


	//----- nvinfo : EIATTR_REGCOUNT
	.align		4
.L_679:
        /*0ff0*/ 	.byte	0x04, 0x2f
        /*0ff2*/ 	.short	(.L_681 - .L_680)
	.align		4
.L_680:
        /*0ff4*/ 	.word	index@(_ZN18transformer_engine13normalization19ln_bwd_tuned_kernelINS0_13Kernel_traitsIffffjLj20480ELj4ELj1ELj4ELj16ENS0_18Kernel_traits_baseILj20480EffffjLj128EEEEEEEvNS0_20BackwardKernelParamsE)
        /*0ff8*/ 	.word	0x000000ff


	//----- nvinfo : EIATTR_FRAME_SIZE
	.align		4
.L_681:
        /*0ffc*/ 	.byte	0x04, 0x11
        /*0ffe*/ 	.short	(.L_683 - .L_682)
	.align		4
.L_682:
        /*1000*/ 	.word	index@(_ZN18transformer_engine13normalization19ln_bwd_tuned_kernelINS0_13Kernel_traitsIffffjLj20480ELj4ELj1ELj4ELj16ENS0_18Kernel_traits_baseILj20480EffffjLj128EEEEEEEvNS0_20BackwardKernelParamsE)
        /*1004*/ 	.word	0x00000098


	//----- nvinfo : EIATTR_REGCOUNT
	.align		4
.L_683:
        /*1008*/ 	.byte	0x04, 0x2f
        /*100a*/ 	.short	(.L_685 - .L_684)
	.align		4
.L_684:
        /*100c*/ 	.word	index@(_ZN18transformer_engine13normalization28ln_bwd_finalize_tuned_kernelINS0_22Kernel_traits_finalizeILj20480EffffjLj1024ELj4ENS0_18Kernel_traits_baseILj20480EffffjLj1024EEEEEEEvNS0_20BackwardKernelParamsE)
        /*1010*/ 	.word	0x00000020


	//----- nvinfo : EIATTR_FRAME_SIZE
	.align		4
.L_685:
        /*1014*/ 	.byte	0x04, 0x11
        /*1016*/ 	.short	(.L_687 - .L_686)
	.align		4
.L_686:
        /*1018*/ 	.word	index@(_ZN18transformer_engine13normalization28ln_bwd_finalize_tuned_kernelINS0_22Kernel_traits_finalizeILj20480EffffjLj1024ELj4ENS0_18Kernel_traits_baseILj20480EffffjLj1024EEEEEEEvNS0_20BackwardKernelParamsE)
        /*101c*/ 	.word	0x00000000


	//----- nvinfo : EIATTR_REGCOUNT
	.align		4
.L_687:
        /*1020*/ 	.byte	0x04, 0x2f
        /*1022*/ 	.short	(.L_689 - .L_688)
	.align		4
.L_688:
        /*1024*/ 	.word	index@(_ZN18transformer_engine13normalization19ln_bwd_tuned_kernelINS0_13Kernel_traitsI6__halfS3_S3_fjLj20480ELj4ELj1ELj4ELj16ENS0_18Kernel_traits_baseILj20480ES3_S3_S3_fjLj128EEEEEEEvNS0_20BackwardKernelParamsE)
        /*1028*/ 	.word	0x000000fe


	//----- nvinfo : EIATTR_FRAME_SIZE
	.align		4
.L_689:
        /*102c*/ 	.byte	0x04, 0x11
        /*102e*/ 	.short	(.L_691 - .L_690)
	.align		4
.L_690:
        /*1030*/ 	.word	index@(_ZN18transformer_engine13normalization19ln_bwd_tuned_kernelINS0_13Kernel_traitsI6__halfS3_S3_fjLj20480ELj4ELj1ELj4ELj16ENS0_18Kernel_traits_baseILj20480ES3_S3_S3_fjLj128EEEEEEEvNS0_20BackwardKernelParamsE)
        /*1034*/ 	.word	0x00000000


	//----- nvinfo : EIATTR_REGCOUNT
	.align		4
.L_691:
        /*1038*/ 	.byte	0x04, 0x2f
        /*103a*/ 	.short	(.L_693 - .L_692)
	.align		4
.L_692:
        /*103c*/ 	.word	index@(_ZN18transformer_engine13normalization28ln_bwd_finalize_tuned_kernelINS0_22Kernel_traits_finalizeILj20480E6__halfS3_S3_fjLj1024ELj4ENS0_18Kernel_traits_baseILj20480ES3_S3_S3_fjLj1024EEEEEEEvNS0_20BackwardKernelParamsE)
        /*1040*/ 	.word	0x00000020


	//----- nvinfo : EIATTR_FRAME_SIZE
	.align		4
.L_693:
        /*1044*/ 	.byte	0x04, 0x11
        /*1046*/ 	.short	(.L_695 - .L_694)
	.align		4
.L_694:
        /*1048*/ 	.word	index@(_ZN18transformer_engine13normalization28ln_bwd_finalize_tuned_kernelINS0_22Kernel_traits_finalizeILj20480E6__halfS3_S3_fjLj1024ELj4ENS0_18Kernel_traits_baseILj20480ES3_S3_S3_fjLj1024EEEEEEEvNS0_20BackwardKernelParamsE)
        /*104c*/ 	.word	0x00000000


	//----- nvinfo : EIATTR_REGCOUNT
	.align		4
.L_695:
        /*1050*/ 	.byte	0x04, 0x2f
        /*1052*/ 	.short	(.L_697 - .L_696)
	.align		4
.L_696:
        /*1054*/ 	.word	index@(_ZN18transformer_engine13normalization19ln_bwd_tuned_kernelINS0_13Kernel_traitsI6__halffS3_fjLj20480ELj4ELj1ELj4ELj16ENS0_18Kernel_traits_baseILj20480ES3_fS3_fjLj128EEEEEEEvNS0_20BackwardKernelParamsE)
        /*1058*/ 	.word	0x000000ff


	//----- nvinfo : EIATTR_FRAME_SIZE
	.align		4
.L_697:
        /*105c*/ 	.byte	0x04, 0x11
        /*105e*/ 	.short	(.L_699 - .L_698)
	.align		4
.L_698:
        /*1060*/ 	.word	index@(_ZN18transformer_engine13normalization19ln_bwd_tuned_kernelINS0_13Kernel_traitsI6__halffS3_fjLj20480ELj4ELj1ELj4ELj16ENS0_18Kernel_traits_baseILj20480ES3_fS3_fjLj128EEEEEEEvNS0_20BackwardKernelParamsE)
        /*1064*/ 	.word	0x000000c0


	//----- nvinfo : EIATTR_REGCOUNT
	.align		4
.L_699:
        /*1068*/ 	.byte	0x04, 0x2f
        /*106a*/ 	.short	(.L_701 - .L_700)
	.align		4
.L_700:
        /*106c*/ 	.word	index@(_ZN18transformer_engine13normalization28ln_bwd_finalize_tuned_kernelINS0_22Kernel_traits_finalizeILj20480E6__halffS3_fjLj1024ELj4ENS0_18Kernel_traits_baseILj20480ES3_fS3_fjLj1024EEEEEEEvNS0_20BackwardKernelParamsE)
        /*1070*/ 	.word	0x00000020


	//----- nvinfo : EIATTR_FRAME_SIZE
	.align		4
.L_701:
        /*1074*/ 	.byte	0x04, 0x11
        /*1076*/ 	.short	(.L_703 - .L_702)
	.align		4
.L_702:
        /*1078*/ 	.word	index@(_ZN18transformer_engine13normalization28ln_bwd_finalize_tuned_kernelINS0_22Kernel_traits_finalizeILj20480E6__halffS3_fjLj1024ELj4ENS0_18Kernel_traits_baseILj20480ES3_fS3_fjLj1024EEEEEEEvNS0_20BackwardKernelParamsE)
        /*107c*/ 	.word	0x00000000


	//----- nvinfo : EIATTR_REGCOUNT
	.align		4
.L_703:
        /*1080*/ 	.byte	0x04, 0x2f
        /*1082*/ 	.short	(.L_705 - .L_704)
	.align		4
.L_704:
        /*1084*/ 	.word	index@(_ZN18transformer_engine13normalization19ln_bwd_tuned_kernelINS0_13Kernel_traitsI13__nv_bfloat16S3_S3_fjLj20480ELj4ELj1ELj4ELj16ENS0_18Kernel_traits_baseILj20480ES3_S3_S3_fjLj128EEEEEEEvNS0_20BackwardKernelParamsE)
        /*1088*/ 	.word	0x000000fe


	//----- nvinfo : EIATTR_FRAME_SIZE
	.align		4
.L_705:
        /*108c*/ 	.byte	0x04, 0x11
        /*108e*/ 	.short	(.L_707 - .L_706)
	.align		4
.L_706:
        /*1090*/ 	.word	index@(_ZN18transformer_engine13normalization19ln_bwd_tuned_kernelINS0_13Kernel_traitsI13__nv_bfloat16S3_S3_fjLj20480ELj4ELj1ELj4ELj16ENS0_18Kernel_traits_baseILj20480ES3_S3_S3_fjLj128EEEEEEEvNS0_20BackwardKernelParamsE)
        /*1094*/ 	.word	0x00000000


	//----- nvinfo : EIATTR_REGCOUNT
	.align		4
.L_707:
        /*1098*/ 	.byte	0x04, 0x2f
        /*109a*/ 	.short	(.L_709 - .L_708)
	.align		4
.L_708:
        /*109c*/ 	.word	index@(_ZN18transformer_engine13normalization28ln_bwd_finalize_tuned_kernelINS0_22Kernel_traits_finalizeILj20480E13__nv_bfloat16S3_S3_fjLj1024ELj4ENS0_18Kernel_traits_baseILj20480ES3_S3_S3_fjLj1024EEEEEEEvNS0_20BackwardKernelParamsE)
        /*10a0*/ 	.word	0x00000020


	//----- nvinfo : EIATTR_FRAME_SIZE
	.align		4
.L_709:
        /*10a4*/ 	.byte	0x04, 0x11
        /*10a6*/ 	.short	(.L_711 - .L_710)
	.align		4
.L_710:
        /*10a8*/ 	.word	index@(_ZN18transformer_engine13normalization28ln_bwd_finalize_tuned_kernelINS0_22Kernel_traits_finalizeILj20480E13__nv_bfloat16S3_S3_fjLj1024ELj4ENS0_18Kernel_traits_baseILj20480ES3_S3_S3_fjLj1024EEEEEEEvNS0_20BackwardKernelParamsE)
        /*10ac*/ 	.word	0x00000000


	//----- nvinfo : EIATTR_REGCOUNT
	.align		4
.L_711:
        /*10b0*/ 	.byte	0x04, 0x2f
        /*10b2*/ 	.short	(.L_713 - .L_712)
	.align		4
.L_712:
        /*10b4*/ 	.word	index@(_ZN18transformer_engine13normalization19ln_bwd_tuned_kernelINS0_13Kernel_traitsI13__nv_bfloat16fS3_fjLj20480ELj4ELj1ELj4ELj16ENS0_18Kernel_traits_baseILj20480ES3_fS3_fjLj128EEEEEEEvNS0_20BackwardKernelParamsE)
        /*10b8*/ 	.word	0x000000ff


	//----- nvinfo : EIATTR_FRAME_SIZE
	.align		4
.L_713:
        /*10bc*/ 	.byte	0x04, 0x11
        /*10be*/ 	.short	(.L_715 - .L_714)
	.align		4
.L_714:
        /*10c0*/ 	.word	index@(_ZN18transformer_engine13normalization19ln_bwd_tuned_kernelINS0_13Kernel_traitsI13__nv_bfloat16fS3_fjLj20480ELj4ELj1ELj4ELj16ENS0_18Kernel_traits_baseILj20480ES3_fS3_fjLj128EEEEEEEvNS0_20BackwardKernelParamsE)
        /*10c4*/ 	.word	0x000000c0


	//----- nvinfo : EIATTR_REGCOUNT
	.align		4
.L_715:
        /*10c8*/ 	.byte	0x04, 0x2f
        /*10ca*/ 	.short	(.L_717 - .L_716)
	.align		4
.L_716:
        /*10cc*/ 	.word	index@(_ZN18transformer_engine13normalization28ln_bwd_finalize_tuned_kernelINS0_22Kernel_traits_finalizeILj20480E13__nv_bfloat16fS3_fjLj1024ELj4ENS0_18Kernel_traits_baseILj20480ES3_fS3_fjLj1024EEEEEEEvNS0_20BackwardKernelParamsE)
        /*10d0*/ 	.word	0x00000020


	//----- nvinfo : EIATTR_FRAME_SIZE
	.align		4
.L_717:
        /*10d4*/ 	.byte	0x04, 0x11
        /*10d6*/ 	.short	(.L_719 - .L_718)
	.align		4
.L_718:
        /*10d8*/ 	.word	index@(_ZN18transformer_engine13normalization28ln_bwd_finalize_tuned_kernelINS0_22Kernel_traits_finalizeILj20480E13__nv_bfloat16fS3_fjLj1024ELj4ENS0_18Kernel_traits_baseILj20480ES3_fS3_fjLj1024EEEEEEEvNS0_20BackwardKernelParamsE)
        /*10dc*/ 	.word	0x00000000


	//----- nvinfo : EIATTR_REGCOUNT
	.align		4
.L_719:
        /*10e0*/ 	.byte	0x04, 0x2f
        /*10e2*/ 	.short	(.L_721 - .L_720)
	.align		4
.L_720:
        /*10e4*/ 	.word	index@(_ZN18transformer_engine13normalization19ln_bwd_tuned_kernelINS0_13Kernel_traitsIffffjLj24576ELj4ELj1ELj8ELj16ENS0_18Kernel_traits_baseILj24576EffffjLj256EEEEEEEvNS0_20BackwardKernelParamsE)
        /*10e8*/ 	.word	0x0000009d


	//----- nvinfo : EIATTR_FRAME_SIZE
	.align		4
.L_721:
        /*10ec*/ 	.byte	0x04, 0x11
        /*10ee*/ 	.short	(.L_723 - .L_722)
	.align		4
.L_722:
        /*10f0*/ 	.word	index@(_ZN18transformer_engine13normalization19ln_bwd_tuned_kernelINS0_13Kernel_traitsIffffjLj24576ELj4ELj1ELj8ELj16ENS0_18Kernel_traits_baseILj24576EffffjLj256EEEEEEEvNS0_20BackwardKernelParamsE)
        /*10f4*/ 	.word	0x00000000


	//----- nvinfo : EIATTR_REGCOUNT
	.align		4
.L_723:
        /*10f8*/ 	.byte	0x04, 0x2f
        /*10fa*/ 	.short	(.L_725 - .L_724)
	.align		4
.L_724:
        /*10fc*/ 	.word	index@(_ZN18transformer_engine13normalization28ln_bwd_finalize_tuned_kernelINS0_22Kernel_traits_finalizeILj24576EffffjLj1024ELj4ENS0_18Kernel_traits_baseILj24576EffffjLj1024EEEEEEEvNS0_20BackwardKernelParamsE)
        /*1100*/ 	.word	0x00000020


	//----- nvinfo : EIATTR_FRAME_SIZE
	.align		4
.L_725:
        /*1104*/ 	.byte	0x04, 0x11
        /*1106*/ 	.short	(.L_727 - .L_726)
	.align		4
.L_726:
        /*1108*/ 	.word	index@(_ZN18transformer_engine13normalization28ln_bwd_finalize_tuned_kernelINS0_22Kernel_traits_finalizeILj24576EffffjLj1024ELj4ENS0_18Kernel_traits_baseILj24576EffffjLj1024EEEEEEEvNS0_20BackwardKernelParamsE)
        /*110c*/ 	.word	0x00000000


	//----- nvinfo : EIATTR_REGCOUNT
	.align		4
.L_727:
        /*1110*/ 	.byte	0x04, 0x2f
        /*1112*/ 	.short	(.L_729 - .L_728)
	.align		4
.L_728:
        /*1114*/ 	.word	index@(_ZN18transformer_engine13normalization19ln_bwd_tuned_kernelINS0_13Kernel_traitsI6__halfS3_S3_fjLj24576ELj4ELj1ELj8ELj16ENS0_18Kernel_traits_baseILj24576ES3_S3_S3_fjLj256EEEEEEEvNS0_20BackwardKernelParamsE)
        /*1118*/ 	.word	0x0000009e


	//----- nvinfo : EIATTR_FRAME_SIZE
	.align		4
.L_729:
        /*111c*/ 	.byte	0x04, 0x11
        /*111e*/ 	.short	(.L_731 - .L_730)
	.align		4
.L_730:
        /*1120*/ 	.word	index@(_ZN18transformer_engine13normalization19ln_bwd_tuned_kernelINS0_13Kernel_traitsI6__halfS3_S3_fjLj24576ELj4ELj1ELj8ELj16ENS0_18Kernel_traits_baseILj24576ES3_S3_S3_fjLj256EEEEEEEvNS0_20BackwardKernelParamsE)
        /*1124*/ 	.word	0x00000000


	//----- nvinfo : EIATTR_REGCOUNT
	.align		4
.L_731:
        /*1128*/ 	.byte	0x04, 0x2f
        /*112a*/ 	.short	(.L_733 - .L_732)
	.align		4
.L_732:
        /*112c*/ 	.word	index@(_ZN18transformer_engine13normalization28ln_bwd_finalize_tuned_kernelINS0_22Kernel_traits_finalizeILj24576E6__halfS3_S3_fjLj1024ELj4ENS0_18Kernel_traits_baseILj24576ES3_S3_S3_fjLj1024EEEEEEEvNS0_20BackwardKernelParamsE)
        /*1130*/ 	.word	0x00000020


	//----- nvinfo : EIATTR_FRAME_SIZE
	.align		4
.L_733:
        /*1134*/ 	.byte	0x04, 0x11
        /*1136*/ 	.short	(.L_735 - .L_734)
	.align		4
.L_734:
        /*1138*/ 	.word	index@(_ZN18transformer_engine13normalization28ln_bwd_finalize_tuned_kernelINS0_22Kernel_traits_finalizeILj24576E6__halfS3_S3_fjLj1024ELj4ENS0_18Kernel_traits_baseILj24576ES3_S3_S3_fjLj1024EEEEEEEvNS0_20BackwardKernelParamsE)
        /*113c*/ 	.word	0x00000000


	//----- nvinfo : EIATTR_REGCOUNT
	.align		4
.L_735:
        /*1140*/ 	.byte	0x04, 0x2f
        /*1142*/ 	.short	(.L_737 - .L_736)
	.align		4
.L_736:
        /*1144*/ 	.word	index@(_ZN18transformer_engine13normalization19ln_bwd_tuned_kernelINS0_13Kernel_traitsI6__halffS3_fjLj24576ELj4ELj1ELj8ELj16ENS0_18Kernel_traits_baseILj24576ES3_fS3_fjLj256EEEEEEEvNS0_20BackwardKernelParamsE)
        /*1148*/ 	.word	0x000000a3


	//----- nvinfo : EIATTR_FRAME_SIZE
	.align		4
.L_737:
        /*114c*/ 	.byte	0x04, 0x11
        /*114e*/ 	.short	(.L_739 - .L_738)
	.align		4
.L_738:
        /*1150*/ 	.word	index@(_ZN18transformer_engine13normalization19ln_bwd_tuned_kernelINS0_13Kernel_traitsI6__halffS3_fjLj24576ELj4ELj1ELj8ELj16ENS0_18Kernel_traits_baseILj24576ES3_fS3_fjLj256EEEEEEEvNS0_20BackwardKernelParamsE)
        /*1154*/ 	.word	0x00000000


	//----- nvinfo : EIATTR_REGCOUNT
	.align		4
.L_739:
        /*1158*/ 	.byte	0x04, 0x2f
        /*115a*/ 	.short	(.L_741 - .L_740)
	.align		4
.L_740:
        /*115c*/ 	.word	index@(_ZN18transformer_engine13normalization28ln_bwd_finalize_tuned_kernelINS0_22Kernel_traits_finalizeILj24576E6__halffS3_fjLj1024ELj4ENS0_18Kernel_traits_baseILj24576ES3_fS3_fjLj1024EEEEEEEvNS0_20BackwardKernelParamsE)
        /*1160*/ 	.word	0x00000020


	//----- nvinfo : EIATTR_FRAME_SIZE
	.align		4
.L_741:
        /*1164*/ 	.byte	0x04, 0x11
        /*1166*/ 	.short	(.L_743 - .L_742)
	.align		4
.L_742:
        /*1168*/ 	.word	index@(_ZN18transformer_engine13normalization28ln_bwd_finalize_tuned_kernelINS0_22Kernel_traits_finalizeILj24576E6__halffS3_fjLj1024ELj4ENS0_18Kernel_traits_baseILj24576ES3_fS3_fjLj1024EEEEEEEvNS0_20BackwardKernelParamsE)
        /*116c*/ 	.word	0x00000000


	//----- nvinfo : EIATTR_REGCOUNT
	.align		4
.L_743:
        /*1170*/ 	.byte	0x04, 0x2f
        /*1172*/ 	.short	(.L_745 - .L_744)
	.align		4
.L_744:
        /*1174*/ 	.word	index@(_ZN18transformer_engine13normalization19ln_bwd_tuned_kernelINS0_13Kernel_traitsI13__nv_bfloat16S3_S3_fjLj24576ELj4ELj1ELj8ELj16ENS0_18Kernel_traits_baseILj24576ES3_S3_S3_fjLj256EEEEEEEvNS0_20BackwardKernelParamsE)
        /*1178*/ 	.word	0x0000009e


	//----- nvinfo : EIATTR_FRAME_SIZE
	.align		4
.L_745:
        /*117c*/ 	.byte	0x04, 0x11
        /*117e*/ 	.short	(.L_747 - .L_746)
	.align		4
.L_746:
        /*1180*/ 	.word	index@(_ZN18transformer_engine13normalization19ln_bwd_tuned_kernelINS0_13Kernel_traitsI13__nv_bfloat16S3_S3_fjLj24576ELj4ELj1ELj8ELj16ENS0_18Kernel_traits_baseILj24576ES3_S3_S3_fjLj256EEEEEEEvNS0_20BackwardKernelParamsE)
        /*1184*/ 	.word	0x00000000


	//----- nvinfo : EIATTR_REGCOUNT
	.align		4
.L_747:
        /*1188*/ 	.byte	0x04, 0x2f
        /*118a*/ 	.short	(.L_749 - .L_748)
	.align		4
.L_748:
        /*118c*/ 	.word	index@(_ZN18transformer_engine13normalization28ln_bwd_finalize_tuned_kernelINS0_22Kernel_traits_finalizeILj24576E13__nv_bfloat16S3_S3_fjLj1024ELj4ENS0_18Kernel_traits_baseILj24576ES3_S3_S3_fjLj1024EEEEEEEvNS0_20BackwardKernelParamsE)
        /*1190*/ 	.word	0x00000020


	//----- nvinfo : EIATTR_FRAME_SIZE
	.align		4
.L_749:
        /*1194*/ 	.byte	0x04, 0x11
        /*1196*/ 	.short	(.L_751 - .L_750)
	.align		4
.L_750:
        /*1198*/ 	.word	index@(_ZN18transformer_engine13normalization28ln_bwd_finalize_tuned_kernelINS0_22Kernel_traits_finalizeILj24576E13__nv_bfloat16S3_S3_fjLj1024ELj4ENS0_18Kernel_traits_baseILj24576ES3_S3_S3_fjLj1024EEEEEEEvNS0_20BackwardKernelParamsE)
        /*119c*/ 	.word	0x00000000


	//----- nvinfo : EIATTR_REGCOUNT
	.align		4
.L_751:
        /*11a0*/ 	.byte	0x04, 0x2f
        /*11a2*/ 	.short	(.L_753 - .L_752)
	.align		4
.L_752:
        /*11a4*/ 	.word	index@(_ZN18transformer_engine13normalization19ln_bwd_tuned_kernelINS0_13Kernel_traitsI13__nv_bfloat16fS3_fjLj24576ELj4ELj1ELj8ELj16ENS0_18Kernel_traits_baseILj24576ES3_fS3_fjLj256EEEEEEEvNS0_20BackwardKernelParamsE)
        /*11a8*/ 	.word	0x000000a3


	//----- nvinfo : EIATTR_FRAME_SIZE
	.align		4
.L_753:
        /*11ac*/ 	.byte	0x04, 0x11
        /*11ae*/ 	.short	(.L_755 - .L_754)
	.align		4
.L_754:
        /*11b0*/ 	.word	index@(_ZN18transformer_engine13normalization19ln_bwd_tuned_kernelINS0_13Kernel_traitsI13__nv_bfloat16fS3_fjLj24576ELj4ELj1ELj8ELj16ENS0_18Kernel_traits_baseILj24576ES3_fS3_fjLj256EEEEEEEvNS0_20BackwardKernelParamsE)
        /*11b4*/ 	.word	0x00000000


	//----- nvinfo : EIATTR_REGCOUNT
	.align		4
.L_755:
        /*11b8*/ 	.byte	0x04, 0x2f
        /*11ba*/ 	.short	(.L_757 - .L_756)
	.align		4
.L_756:
        /*11bc*/ 	.word	index@(_ZN18transformer_engine13normalization28ln_bwd_finalize_tuned_kernelINS0_22Kernel_traits_finalizeILj24576E13__nv_bfloat16fS3_fjLj1024ELj4ENS0_18Kernel_traits_baseILj24576ES3_fS3_fjLj1024EEEEEEEvNS0_20BackwardKernelParamsE)
        /*11c0*/ 	.word	0x00000020


	//----- nvinfo : EIATTR_FRAME_SIZE
	.align		4
.L_757:
        /*11c4*/ 	.byte	0x04, 0x11
        /*11c6*/ 	.short	(.L_759 - .L_758)
	.align		4
.L_758:
        /*11c8*/ 	.word	index@(_ZN18transformer_engine13normalization28ln_bwd_finalize_tuned_kernelINS0_22Kernel_traits_finalizeILj24576E13__nv_bfloat16fS3_fjLj1024ELj4ENS0_18Kernel_traits_baseILj24576ES3_fS3_fjLj1024EEEEEEEvNS0_20BackwardKernelParamsE)
        /*11cc*/ 	.word	0x00000000


	//----- nvinfo : EIATTR_REGCOUNT
	.align		4
.L_759:
        /*11d0*/ 	.byte	0x04, 0x2f
        /*11d2*/ 	.short	(.L_761 - .L_760)
	.align		4
.L_760:
        /*11d4*/ 	.word	index@(_ZN18transformer_engine13normalization19ln_bwd_tuned_kernelINS0_13Kernel_traitsIffffjLj25600ELj5ELj1ELj4ELj16ENS0_18Kernel_traits_baseILj25600EffffjLj128EEEEEEEvNS0_20BackwardKernelParamsE)
        /*11d8*/ 	.word	0x000000ff


	//----- nvinfo : EIATTR_FRAME_SIZE
	.align		4
.L_761:
        /*11dc*/ 	.byte	0x04, 0x11
        /*11de*/ 	.short	(.L_763 - .L_762)
	.align		4
.L_762:
        /*11e0*/ 	.word	index@(_ZN18transformer_engine13normalization19ln_bwd_tuned_kernelINS0_13Kernel_traitsIffffjLj25600ELj5ELj1ELj4ELj16ENS0_18Kernel_traits_baseILj25600EffffjLj128EEEEEEEvNS0_20BackwardKernelParamsE)
        /*11e4*/ 	.word	0x000000a0


	//----- nvinfo : EIATTR_REGCOUNT
	.align		4
.L_763:
        /*11e8*/ 	.byte	0x04, 0x2f
        /*11ea*/ 	.short	(.L_765 - .L_764)
	.align		4
.L_764:
        /*11ec*/ 	.word	index@(_ZN18transformer_engine13normalization28ln_bwd_finalize_tuned_kernelINS0_22Kernel_traits_finalizeILj25600EffffjLj1024ELj4ENS0_18Kernel_traits_baseILj25600EffffjLj1024EEEEEEEvNS0_20BackwardKernelParamsE)
        /*11f0*/ 	.word	0x00000020


	//----- nvinfo : EIATTR_FRAME_SIZE
	.align		4
.L_765:
        /*11f4*/ 	.byte	0x04, 0x11
        /*11f6*/ 	.short	(.L_767 - .L_766)
	.align		4
.L_766:
        /*11f8*/ 	.word	index@(_ZN18transformer_engine13normalization28ln_bwd_finalize_tuned_kernelINS0_22Kernel_traits_finalizeILj25600EffffjLj1024ELj4ENS0_18Kernel_traits_baseILj25600EffffjLj1024EEEEEEEvNS0_20BackwardKernelParamsE)
        /*11fc*/ 	.word	0x00000000


	//----- nvinfo : EIATTR_REGCOUNT
	.align		4
.L_767:
        /*1200*/ 	.byte	0x04, 0x2f
        /*1202*/ 	.short	(.L_769 - .L_768)
	.align		4
.L_768:
        /*1204*/ 	.word	index@(_ZN18transformer_engine13normalization19ln_bwd_tuned_kernelINS0_13Kernel_traitsI6__halfS3_S3_fjLj25600ELj5ELj1ELj4ELj16ENS0_18Kernel_traits_baseILj25600ES3_S3_S3_fjLj128EEEEEEEvNS0_20BackwardKernelParamsE)
        /*1208*/ 	.word	0x000000ff


	//----- nvinfo : EIATTR_FRAME_SIZE
	.align		4
.L_769:
        /*120c*/ 	.byte	0x04, 0x11
        /*120e*/ 	.short	(.L_771 - .L_770)
	.align		4
.L_770:
        /*1210*/ 	.word	index@(_ZN18transformer_engine13normalization19ln_bwd_tuned_kernelINS0_13Kernel_traitsI6__halfS3_S3_fjLj25600ELj5ELj1ELj4ELj16ENS0_18Kernel_traits_baseILj25600ES3_S3_S3_fjLj128EEEEEEEvNS0_20BackwardKernelParamsE)
        /*1214*/ 	.word	0x00000000


	//----- nvinfo : EIATTR_REGCOUNT
	.align		4
.L_771:
        /*1218*/ 	.byte	0x04, 0x2f
        /*121a*/ 	.short	(.L_773 - .L_772)
	.align		4
.L_772:
        /*121c*/ 	.word	index@(_ZN18transformer_engine13normalization28ln_bwd_finalize_tuned_kernelINS0_22Kernel_traits_finalizeILj25600E6__halfS3_S3_fjLj1024ELj4ENS0_18Kernel_traits_baseILj25600ES3_S3_S3_fjLj1024EEEEEEEvNS0_20BackwardKernelParamsE)
        /*1220*/ 	.word	0x00000020


	//----- nvinfo : EIATTR_FRAME_SIZE
	.align		4
.L_773:
        /*1224*/ 	.byte	0x04, 0x11
        /*1226*/ 	.short	(.L_775 - .L_774)
	.align		4
.L_774:
        /*1228*/ 	.word	index@(_ZN18transformer_engine13normalization28ln_bwd_finalize_tuned_kernelINS0_22Kernel_traits_finalizeILj25600E6__halfS3_S3_fjLj1024ELj4ENS0_18Kernel_traits_baseILj25600ES3_S3_S3_fjLj1024EEEEEEEvNS0_20BackwardKernelParamsE)
        /*122c*/ 	.word	0x00000000


	//----- nvinfo : EIATTR_REGCOUNT
	.align		4
.L_775:
        /*1230*/ 	.byte	0x04, 0x2f
        /*1232*/ 	.short	(.L_777 - .L_776)
	.align		4
.L_776:
        /*1234*/ 	.word	index@(_ZN18transformer_engine13normalization19ln_bwd_tuned_kernelINS0_13Kernel_traitsI6__halffS3_fjLj25600ELj5ELj1ELj4ELj16ENS0_18Kernel_traits_baseILj25600ES3_fS3_fjLj128EEEEEEEvNS0_20BackwardKernelParamsE)
        /*1238*/ 	.word	0x000000ff


	//----- nvinfo : EIATTR_FRAME_SIZE
	.align		4
.L_777:
        /*123c*/ 	.byte	0x04, 0x11
        /*123e*/ 	.short	(.L_779 - .L_778)
	.align		4
.L_778:
        /*1240*/ 	.word	index@(_ZN18transformer_engine13normalization19ln_bwd_tuned_kernelINS0_13Kernel_traitsI6__halffS3_fjLj25600ELj5ELj1ELj4ELj16ENS0_18Kernel_traits_baseILj25600ES3_fS3_fjLj128EEEEEEEvNS0_20BackwardKernelParamsE)
        /*1244*/ 	.word	0x00000098


	//----- nvinfo : EIATTR_REGCOUNT
	.align		4
.L_779:
        /*1248*/ 	.byte	0x04, 0x2f
        /*124a*/ 	.short	(.L_781 - .L_780)
	.align		4
.L_780:
        /*124c*/ 	.word	index@(_ZN18transformer_engine13normalization28ln_bwd_finalize_tuned_kernelINS0_22Kernel_traits_finalizeILj25600E6__halffS3_fjLj1024ELj4ENS0_18Kernel_traits_baseILj25600ES3_fS3_fjLj1024EEEEEEEvNS0_20BackwardKernelParamsE)
        /*1250*/ 	.word	0x00000020


	//----- nvinfo : EIATTR_FRAME_SIZE
	.align		4
.L_781:
        /*1254*/ 	.byte	0x04, 0x11
        /*1256*/ 	.short	(.L_783 - .L_782)
	.align		4
.L_782:
        /*1258*/ 	.word	index@(_ZN18transformer_engine13normalization28ln_bwd_finalize_tuned_kernelINS0_22Kernel_traits_finalizeILj25600E6__halffS3_fjLj1024ELj4ENS0_18Kernel_traits_baseILj25600ES3_fS3_fjLj1024EEEEEEEvNS0_20BackwardKernelParamsE)
        /*125c*/ 	.word	0x00000000


	//----- nvinfo : EIATTR_REGCOUNT
	.align		4
.L_783:
        /*1260*/ 	.byte	0x04, 0x2f
        /*1262*/ 	.short	(.L_785 - .L_784)
	.align		4
.L_784:
        /*1264*/ 	.word	index@(_ZN18transformer_engine13normalization19ln_bwd_tuned_kernelINS0_13Kernel_traitsI13__nv_bfloat16S3_S3_fjLj25600ELj5ELj1ELj4ELj16ENS0_18Kernel_traits_baseILj25600ES3_S3_S3_fjLj128EEEEEEEvNS0_20BackwardKernelParamsE)
        /*1268*/ 	.word	0x000000f9


	//----- nvinfo : EIATTR_FRAME_SIZE
	.align		4
.L_785:
        /*126c*/ 	.byte	0x04, 0x11
        /*126e*/ 	.short	(.L_787 - .L_786)
	.align		4
.L_786:
        /*1270*/ 	.word	index@(_ZN18transformer_engine13normalization19ln_bwd_tuned_kernelINS0_13Kernel_traitsI13__nv_bfloat16S3_S3_fjLj25600ELj5ELj1ELj4ELj16ENS0_18Kernel_traits_baseILj25600ES3_S3_S3_fjLj128EEEEEEEvNS0_20BackwardKernelParamsE)
        /*1274*/ 	.word	0x00000000


	//----- nvinfo : EIATTR_REGCOUNT
	.align		4
.L_787:
        /*1278*/ 	.byte	0x04, 0x2f
        /*127a*/ 	.short	(.L_789 - .L_788)
	.align		4
.L_788:
        /*127c*/ 	.word	index@(_ZN18transformer_engine13normalization28ln_bwd_finalize_tuned_kernelINS0_22Kernel_traits_finalizeILj25600E13__nv_bfloat16S3_S3_fjLj1024ELj4ENS0_18Kernel_traits_baseILj25600ES3_S3_S3_fjLj1024EEEEEEEvNS0_20BackwardKernelParamsE)
        /*1280*/ 	.word	0x00000020


	//----- nvinfo : EIATTR_FRAME_SIZE
	.align		4
.L_789:
        /*1284*/ 	.byte	0x04, 0x11
        /*1286*/ 	.short	(.L_791 - .L_790)
	.align		4
.L_790:
        /*1288*/ 	.word	index@(_ZN18transformer_engine13normalization28ln_bwd_finalize_tuned_kernelINS0_22Kernel_traits_finalizeILj25600E13__nv_bfloat16S3_S3_fjLj1024ELj4ENS0_18Kernel_traits_baseILj25600ES3_S3_S3_fjLj1024EEEEEEEvNS0_20BackwardKernelParamsE)
        /*128c*/ 	.word	0x00000000


	//----- nvinfo : EIATTR_REGCOUNT
	.align		4
.L_791:
        /*1290*/ 	.byte	0x04, 0x2f
        /*1292*/ 	.short	(.L_793 - .L_792)
	.align		4
.L_792:
        /*1294*/ 	.word	index@(_ZN18transformer_engine13normalization19ln_bwd_tuned_kernelINS0_13Kernel_traitsI13__nv_bfloat16fS3_fjLj25600ELj5ELj1ELj4ELj16ENS0_18Kernel_traits_baseILj25600ES3_fS3_fjLj128EEEEEEEvNS0_20BackwardKernelParamsE)
        /*1298*/ 	.word	0x000000ff


	//----- nvinfo : EIATTR_FRAME_SIZE
	.align		4
.L_793:
        /*129c*/ 	.byte	0x04, 0x11
        /*129e*/ 	.short	(.L_795 - .L_794)
	.align		4
.L_794:
        /*12a0*/ 	.word	index@(_ZN18transformer_engine13normalization19ln_bwd_tuned_kernelINS0_13Kernel_traitsI13__nv_bfloat16fS3_fjLj25600ELj5ELj1ELj4ELj16ENS0_18Kernel_traits_baseILj25600ES3_fS3_fjLj128EEEEEEEvNS0_20BackwardKernelParamsE)
        /*12a4*/ 	.word	0x00000098


	//----- nvinfo : EIATTR_REGCOUNT
	.align		4
.L_795:
        /*12a8*/ 	.byte	0x04, 0x2f
        /*12aa*/ 	.short	(.L_797 - .L_796)
	.align		4
.L_796:
        /*12ac*/ 	.word	index@(_ZN18transformer_engine13normalization28ln_bwd_finalize_tuned_kernelINS0_22Kernel_traits_finalizeILj25600E13__nv_bfloat16fS3_fjLj1024ELj4ENS0_18Kernel_traits_baseILj25600ES3_fS3_fjLj1024EEEEEEEvNS0_20BackwardKernelParamsE)
        /*12b0*/ 	.word	0x00000020


	//----- nvinfo : EIATTR_FRAME_SIZE
	.align		4
.L_797:
        /*12b4*/ 	.byte	0x04, 0x11
        /*12b6*/ 	.short	(.L_799 - .L_798)
	.align		4
.L_798:
        /*12b8*/ 	.word	index@(_ZN18transformer_engine13normalization28ln_bwd_finalize_tuned_kernelINS0_22Kernel_traits_finalizeILj25600E13__nv_bfloat16fS3_fjLj1024ELj4ENS0_18Kernel_traits_baseILj25600ES3_fS3_fjLj1024EEEEEEEvNS0_20BackwardKernelParamsE)
        /*12bc*/ 	.word	0x00000000


	//----- nvinfo : EIATTR_REGCOUNT
	.align		4
.L_799:
        /*12c0*/ 	.byte	0x04, 0x2f
        /*12c2*/ 	.short	(.L_801 - .L_800)
	.align		4
.L_800:
        /*12c4*/ 	.word	index@(_ZN18transformer_engine13normalization19ln_bwd_tuned_kernelINS0_13Kernel_traitsIffffjLj30720ELj4ELj1ELj8ELj8ENS0_18Kernel_traits_baseILj30720EffffjLj256EEEEEEEvNS0_20BackwardKernelParamsE)
        /*12c8*/ 	.word	0x000000fa


	//----- nvinfo : EIATTR_FRAME_SIZE
	.align		4
.L_801:
        /*12cc*/ 	.byte	0x04, 0x11
        /*12ce*/ 	.short	(.L_803 - .L_802)
	.align		4
.L_802:
        /*12d0*/ 	.word	index@(_ZN18transformer_engine13normalization19ln_bwd_tuned_kernelINS0_13Kernel_traitsIffffjLj30720ELj4ELj1ELj8ELj8ENS0_18Kernel_traits_baseILj30720EffffjLj256EEEEEEEvNS0_20BackwardKernelParamsE)
        /*12d4*/ 	.word	0x00000000


	//----- nvinfo : EIATTR_REGCOUNT
	.align		4
.L_803:
        /*12d8*/ 	.byte	0x04, 0x2f
        /*12da*/ 	.short	(.L_805 - .L_804)
	.align		4
.L_804:
        /*12dc*/ 	.word	index@(_ZN18transformer_engine13normalization28ln_bwd_finalize_tuned_kernelINS0_22Kernel_traits_finalizeILj30720EffffjLj1024ELj4ENS0_18Kernel_traits_baseILj30720EffffjLj1024EEEEEEEvNS0_20BackwardKernelParamsE)
        /*12e0*/ 	.word	0x00000020


	//----- nvinfo : EIATTR_FRAME_SIZE
	.align		4
.L_805:
        /*12e4*/ 	.byte	0x04, 0x11
        /*12e6*/ 	.short	(.L_807 - .L_806)
	.align		4
.L_806:
        /*12e8*/ 	.word	index@(_ZN18transformer_engine13normalization28ln_bwd_finalize_tuned_kernelINS0_22Kernel_traits_finalizeILj30720EffffjLj1024ELj4ENS0_18Kernel_traits_baseILj30720EffffjLj1024EEEEEEEvNS0_20BackwardKernelParamsE)
        /*12ec*/ 	.word	0x00000000


	//----- nvinfo : EIATTR_REGCOUNT
	.align		4
.L_807:
        /*12f0*/ 	.byte	0x04, 0x2f
        /*12f2*/ 	.short	(.L_809 - .L_808)
	.align		4
.L_808:
        /*12f4*/ 	.word	index@(_ZN18transformer_engine13normalization19ln_bwd_tuned_kernelINS0_13Kernel_traitsI6__halfS3_S3_fjLj30720ELj4ELj1ELj8ELj4ENS0_18Kernel_traits_baseILj30720ES3_S3_S3_fjLj256EEEEEEEvNS0_20BackwardKernelParamsE)
        /*12f8*/ 	.word	0x000000fd


	//----- nvinfo : EIATTR_FRAME_SIZE
	.align		4
.L_809:
        /*12fc*/ 	.byte	0x04, 0x11
        /*12fe*/ 	.short	(.L_811 - .L_810)
	.align		4
.L_810:
        /*1300*/ 	.word	index@(_ZN18transformer_engine13normalization19ln_bwd_tuned_kernelINS0_13Kernel_traitsI6__halfS3_S3_fjLj30720ELj4ELj1ELj8ELj4ENS0_18Kernel_traits_baseILj30720ES3_S3_S3_fjLj256EEEEEEEvNS0_20BackwardKernelParamsE)
        /*1304*/ 	.word	0x00000000


	//----- nvinfo : EIATTR_REGCOUNT
	.align		4
.L_811:
        /*1308*/ 	.byte	0x04, 0x2f
        /*130a*/ 	.short	(.L_813 - .L_812)
	.align		4
.L_812:
        /*130c*/ 	.word	index@(_ZN18transformer_engine13normalization28ln_bwd_finalize_tuned_kernelINS0_22Kernel_traits_finalizeILj30720E6__halfS3_S3_fjLj1024ELj4ENS0_18Kernel_traits_baseILj30720ES3_S3_S3_fjLj1024EEEEEEEvNS0_20BackwardKernelParamsE)
        /*1310*/ 	.word	0x00000020


	//----- nvinfo : EIATTR_FRAME_SIZE
	.align		4
.L_813:
        /*1314*/ 	.byte	0x04, 0x11
        /*1316*/ 	.short	(.L_815 - .L_814)
	.align		4
.L_814:
        /*1318*/ 	.word	index@(_ZN18transformer_engine13normalization28ln_bwd_finalize_tuned_kernelINS0_22Kernel_traits_finalizeILj30720E6__halfS3_S3_fjLj1024ELj4ENS0_18Kernel_traits_baseILj30720ES3_S3_S3_fjLj1024EEEEEEEvNS0_20BackwardKernelParamsE)
        /*131c*/ 	.word	0x00000000


	//----- nvinfo : EIATTR_REGCOUNT
	.align		4
.L_815:
        /*1320*/ 	.byte	0x04, 0x2f
        /*1322*/ 	.short	(.L_817 - .L_816)
	.align		4
.L_816:
        /*1324*/ 	.word	index@(_ZN18transformer_engine13normalization19ln_bwd_tuned_kernelINS0_13Kernel_traitsI6__halffS3_fjLj30720ELj4ELj1ELj8ELj8ENS0_18Kernel_traits_baseILj30720ES3_fS3_fjLj256EEEEEEEvNS0_20BackwardKernelParamsE)
        /*1328*/ 	.word	0x000000ee


	//----- nvinfo : EIATTR_FRAME_SIZE
	.align		4
.L_817:
        /*132c*/ 	.byte	0x04, 0x11
        /*132e*/ 	.short	(.L_819 - .L_818)
	.align		4
.L_818:
        /*1330*/ 	.word	index@(_ZN18transformer_engine13normalization19ln_bwd_tuned_kernelINS0_13Kernel_traitsI6__halffS3_fjLj30720ELj4ELj1ELj8ELj8ENS0_18Kernel_traits_baseILj30720ES3_fS3_fjLj256EEEEEEEvNS0_20BackwardKernelParamsE)
        /*1334*/ 	.word	0x00000000


	//----- nvinfo : EIATTR_REGCOUNT
	.align		4
.L_819:
        /*1338*/ 	.byte	0x04, 0x2f
        /*133a*/ 	.short	(.L_821 - .L_820)
	.align		4
.L_820:
        /*133c*/ 	.word	index@(_ZN18transformer_engine13normalization28ln_bwd_finalize_tuned_kernelINS0_22Kernel_traits_finalizeILj30720E6__halffS3_fjLj1024ELj4ENS0_18Kernel_traits_baseILj30720ES3_fS3_fjLj1024EEEEEEEvNS0_20BackwardKernelParamsE)
        /*1340*/ 	.word	0x00000020


	//----- nvinfo : EIATTR_FRAME_SIZE
	.align		4
.L_821:
        /*1344*/ 	.byte	0x04, 0x11
        /*1346*/ 	.short	(.L_823 - .L_822)
	.align		4
.L_822:
        /*1348*/ 	.word	index@(_ZN18transformer_engine13normalization28ln_bwd_finalize_tuned_kernelINS0_22Kernel_traits_finalizeILj30720E6__halffS3_fjLj1024ELj4ENS0_18Kernel_traits_baseILj30720ES3_fS3_fjLj1024EEEEEEEvNS0_20BackwardKernelParamsE)
        /*134c*/ 	.word	0x00000000


	//----- nvinfo : EIATTR_REGCOUNT
	.align		4
.L_823:
        /*1350*/ 	.byte	0x04, 0x2f
        /*1352*/ 	.short	(.L_825 - .L_824)
	.align		4
.L_824:
        /*1354*/ 	.word	index@(_ZN18transformer_engine13normalization19ln_bwd_tuned_kernelINS0_13Kernel_traitsI13__nv_bfloat16S3_S3_fjLj30720ELj4ELj1ELj8ELj4ENS0_18Kernel_traits_baseILj30720ES3_S3_S3_fjLj256EEEEEEEvNS0_20BackwardKernelParamsE)
        /*1358*/ 	.word	0x000000f1


	//----- nvinfo : EIATTR_FRAME_SIZE
	.align		4
.L_825:
        /*135c*/ 	.byte	0x04, 0x11
        /*135e*/ 	.short	(.L_827 - .L_826)
	.align		4
.L_826:
        /*1360*/ 	.word	index@(_ZN18transformer_engine13normalization19ln_bwd_tuned_kernelINS0_13Kernel_traitsI13__nv_bfloat16S3_S3_fjLj30720ELj4ELj1ELj8ELj4ENS0_18Kernel_traits_baseILj30720ES3_S3_S3_fjLj256EEEEEEEvNS0_20BackwardKernelParamsE)
        /*1364*/ 	.word	0x00000000


	//----- nvinfo : EIATTR_REGCOUNT
	.align		4
.L_827:
        /*1368*/ 	.byte	0x04, 0x2f
        /*136a*/ 	.short	(.L_829 - .L_828)
	.align		4
.L_828:
        /*136c*/ 	.word	index@(_ZN18transformer_engine13normalization28ln_bwd_finalize_tuned_kernelINS0_22Kernel_traits_finalizeILj30720E13__nv_bfloat16S3_S3_fjLj1024ELj4ENS0_18Kernel_traits_baseILj30720ES3_S3_S3_fjLj1024EEEEEEEvNS0_20BackwardKernelParamsE)
        /*1370*/ 	.word	0x00000020


	//----- nvinfo : EIATTR_FRAME_SIZE
	.align		4
.L_829:
        /*1374*/ 	.byte	0x04, 0x11
        /*1376*/ 	.short	(.L_831 - .L_830)
	.align		4
.L_830:
        /*1378*/ 	.word	index@(_ZN18transformer_engine13normalization28ln_bwd_finalize_tuned_kernelINS0_22Kernel_traits_finalizeILj30720E13__nv_bfloat16S3_S3_fjLj1024ELj4ENS0_18Kernel_traits_baseILj30720ES3_S3_S3_fjLj1024EEEEEEEvNS0_20BackwardKernelParamsE)
        /*137c*/ 	.word	0x00000000


	//----- nvinfo : EIATTR_REGCOUNT
	.align		4
.L_831:
        /*1380*/ 	.byte	0x04, 0x2f
        /*1382*/ 	.short	(.L_833 - .L_832)
	.align		4
.L_832:
        /*1384*/ 	.word	index@(_ZN18transformer_engine13normalization19ln_bwd_tuned_kernelINS0_13Kernel_traitsI13__nv_bfloat16fS3_fjLj30720ELj4ELj1ELj8ELj8ENS0_18Kernel_traits_baseILj30720ES3_fS3_fjLj256EEEEEEEvNS0_20BackwardKernelParamsE)
        /*1388*/ 	.word	0x000000ee


	//----- nvinfo : EIATTR_FRAME_SIZE
	.align		4
.L_833:
        /*138c*/ 	.byte	0x04, 0x11
        /*138e*/ 	.short	(.L_835 - .L_834)
	.align		4
.L_834:
        /*1390*/ 	.word	index@(_ZN18transformer_engine13normalization19ln_bwd_tuned_kernelINS0_13Kernel_traitsI13__nv_bfloat16fS3_fjLj30720ELj4ELj1ELj8ELj8ENS0_18Kernel_traits_baseILj30720ES3_fS3_fjLj256EEEEEEEvNS0_20BackwardKernelParamsE)
        /*1394*/ 	.word	0x00000000


	//----- nvinfo : EIATTR_REGCOUNT
	.align		4
.L_835:
        /*1398*/ 	.byte	0x04, 0x2f
        /*139a*/ 	.short	(.L_837 - .L_836)
	.align		4
.L_836:
        /*139c*/ 	.word	index@(_ZN18transformer_engine13normalization28ln_bwd_finalize_tuned_kernelINS0_22Kernel_traits_finalizeILj30720E13__nv_bfloat16fS3_fjLj1024ELj4ENS0_18Kernel_traits_baseILj30720ES3_fS3_fjLj1024EEEEEEEvNS0_20BackwardKernelParamsE)
        /*13a0*/ 	.word	0x00000020


	//----- nvinfo : EIATTR_FRAME_SIZE
	.align		4
.L_837:
        /*13a4*/ 	.byte	0x04, 0x11
        /*13a6*/ 	.short	(.L_839 - .L_838)
	.align		4
.L_838:
        /*13a8*/ 	.word	index@(_ZN18transformer_engine13normalization28ln_bwd_finalize_tuned_kernelINS0_22Kernel_traits_finalizeILj30720E13__nv_bfloat16fS3_fjLj1024ELj4ENS0_18Kernel_traits_baseILj30720ES3_fS3_fjLj1024EEEEEEEvNS0_20BackwardKernelParamsE)
        /*13ac*/ 	.word	0x00000000


	//----- nvinfo : EIATTR_REGCOUNT
	.align		4
.L_839:
        /*13b0*/ 	.byte	0x04, 0x2f
        /*13b2*/ 	.short	(.L_841 - .L_840)
	.align		4
.L_840:
        /*13b4*/ 	.word	index@(_ZN18transformer_engine13normalization19ln_bwd_tuned_kernelINS0_13Kernel_traitsIffffjLj32768ELj4ELj1ELj8ELj16ENS0_18Kernel_traits_baseILj32768EffffjLj256EEEEEEEvNS0_20BackwardKernelParamsE)
        /*13b8*/ 	.word	0x000000d4


	//----- nvinfo : EIATTR_FRAME_SIZE
	.align		4
.L_841:
        /*13bc*/ 	.byte	0x04, 0x11
        /*13be*/ 	.short	(.L_843 - .L_842)
	.align		4
.L_842:
        /*13c0*/ 	.word	index@(_ZN18transformer_engine13normalization19ln_bwd_tuned_kernelINS0_13Kernel_traitsIffffjLj32768ELj4ELj1ELj8ELj16ENS0_18Kernel_traits_baseILj32768EffffjLj256EEEEEEEvNS0_20BackwardKernelParamsE)
        /*13c4*/ 	.word	0x00000000


	//----- nvinfo : EIATTR_REGCOUNT
	.align		4
.L_843:
        /*13c8*/ 	.byte	0x04, 0x2f
        /*13ca*/ 	.short	(.L_845 - .L_844)
	.align		4
.L_844:
        /*13cc*/ 	.word	index@(_ZN18transformer_engine13normalization28ln_bwd_finalize_tuned_kernelINS0_22Kernel_traits_finalizeILj32768EffffjLj1024ELj4ENS0_18Kernel_traits_baseILj32768EffffjLj1024EEEEEEEvNS0_20BackwardKernelParamsE)
        /*13d0*/ 	.word	0x00000020


	//----- nvinfo : EIATTR_FRAME_SIZE
	.align		4
.L_845:
        /*13d4*/ 	.byte	0x04, 0x11
        /*13d6*/ 	.short	(.L_847 - .L_846)
	.align		4
.L_846:
        /*13d8*/ 	.word	index@(_ZN18transformer_engine13normalization28ln_bwd_finalize_tuned_kernelINS0_22Kernel_traits_finalizeILj32768EffffjLj1024ELj4ENS0_18Kernel_traits_baseILj32768EffffjLj1024EEEEEEEvNS0_20BackwardKernelParamsE)
        /*13dc*/ 	.word	0x00000000


	//----- nvinfo : EIATTR_REGCOUNT
	.align		4
.L_847:
        /*13e0*/ 	.byte	0x04, 0x2f
        /*13e2*/ 	.short	(.L_849 - .L_848)
	.align		4
.L_848:
        /*13e4*/ 	.word	index@(_ZN18transformer_engine13normalization19ln_bwd_tuned_kernelINS0_13Kernel_traitsI6__halfS3_S3_fjLj32768ELj4ELj1ELj8ELj16ENS0_18Kernel_traits_baseILj32768ES3_S3_S3_fjLj256EEEEEEEvNS0_20BackwardKernelParamsE)
        /*13e8*/ 	.word	0x000000e6


	//----- nvinfo : EIATTR_FRAME_SIZE
	.align		4
.L_849:
        /*13ec*/ 	.byte	0x04, 0x11
        /*13ee*/ 	.short	(.L_851 - .L_850)
	.align		4
.L_850:
        /*13f0*/ 	.word	index@(_ZN18transformer_engine13normalization19ln_bwd_tuned_kernelINS0_13Kernel_traitsI6__halfS3_S3_fjLj32768ELj4ELj1ELj8ELj16ENS0_18Kernel_traits_baseILj32768ES3_S3_S3_fjLj256EEEEEEEvNS0_20BackwardKernelParamsE)
        /*13f4*/ 	.word	0x00000000


	//----- nvinfo : EIATTR_REGCOUNT
	.align		4
.L_851:
        /*13f8*/ 	.byte	0x04, 0x2f
        /*13fa*/ 	.short	(.L_853 - .L_852)
	.align		4
.L_852:
        /*13fc*/ 	.word	index@(_ZN18transformer_engine13normalization28ln_bwd_finalize_tuned_kernelINS0_22Kernel_traits_finalizeILj32768E6__halfS3_S3_fjLj1024ELj4ENS0_18Kernel_traits_baseILj32768ES3_S3_S3_fjLj1024EEEEEEEvNS0_20BackwardKernelParamsE)
        /*1400*/ 	.word	0x00000020


	//----- nvinfo : EIATTR_FRAME_SIZE
	.align		4
.L_853:
        /*1404*/ 	.byte	0x04, 0x11
        /*1406*/ 	.short	(.L_855 - .L_854)
	.align		4
.L_854:
        /*1408*/ 	.word	index@(_ZN18transformer_engine13normalization28ln_bwd_finalize_tuned_kernelINS0_22Kernel_traits_finalizeILj32768E6__halfS3_S3_fjLj1024ELj4ENS0_18Kernel_traits_baseILj32768ES3_S3_S3_fjLj1024EEEEEEEvNS0_20BackwardKernelParamsE)
        /*140c*/ 	.word	0x00000000


	//----- nvinfo : EIATTR_REGCOUNT
	.align		4
.L_855:
        /*1410*/ 	.byte	0x04, 0x2f
        /*1412*/ 	.short	(.L_857 - .L_856)
	.align		4
.L_856:
        /*1414*/ 	.word	index@(_ZN18transformer_engine13normalization19ln_bwd_tuned_kernelINS0_13Kernel_traitsI6__halffS3_fjLj32768ELj4ELj1ELj8ELj16ENS0_18Kernel_traits_baseILj32768ES3_fS3_fjLj256EEEEEEEvNS0_20BackwardKernelParamsE)
        /*1418*/ 	.word	0x000000d8


	//----- nvinfo : EIATTR_FRAME_SIZE
	.align		4
.L_857:
        /*141c*/ 	.byte	0x04, 0x11
        /*141e*/ 	.short	(.L_859 - .L_858)
	.align		4
.L_858:
        /*1420*/ 	.word	index@(_ZN18transformer_engine13normalization19ln_bwd_tuned_kernelINS0_13Kernel_traitsI6__halffS3_fjLj32768ELj4ELj1ELj8ELj16ENS0_18Kernel_traits_baseILj32768ES3_fS3_fjLj256EEEEEEEvNS0_20BackwardKernelParamsE)
        /*1424*/ 	.word	0x00000000


	//----- nvinfo : EIATTR_REGCOUNT
	.align		4
.L_859:
        /*1428*/ 	.byte	0x04, 0x2f
        /*142a*/ 	.short	(.L_861 - .L_860)
	.align		4
.L_860:
        /*142c*/ 	.word	index@(_ZN18transformer_engine13normalization28ln_bwd_finalize_tuned_kernelINS0_22Kernel_traits_finalizeILj32768E6__halffS3_fjLj1024ELj4ENS0_18Kernel_traits_baseILj32768ES3_fS3_fjLj1024EEEEEEEvNS0_20BackwardKernelParamsE)
        /*1430*/ 	.word	0x00000020


	//----- nvinfo : EIATTR_FRAME_SIZE
	.align		4
.L_861:
        /*1434*/ 	.byte	0x04, 0x11
        /*1436*/ 	.short	(.L_863 - .L_862)
	.align		4
.L_862:
        /*1438*/ 	.word	index@(_ZN18transformer_engine13normalization28ln_bwd_finalize_tuned_kernelINS0_22Kernel_traits_finalizeILj32768E6__halffS3_fjLj1024ELj4ENS0_18Kernel_traits_baseILj32768ES3_fS3_fjLj1024EEEEEEEvNS0_20BackwardKernelParamsE)
        /*143c*/ 	.word	0x00000000


	//----- nvinfo : EIATTR_REGCOUNT
	.align		4
.L_863:
        /*1440*/ 	.byte	0x04, 0x2f
        /*1442*/ 	.short	(.L_865 - .L_864)
	.align		4
.L_864:
        /*1444*/ 	.word	index@(_ZN18transformer_engine13normalization19ln_bwd_tuned_kernelINS0_13Kernel_traitsI13__nv_bfloat16S3_S3_fjLj32768ELj4ELj1ELj8ELj16ENS0_18Kernel_traits_baseILj32768ES3_S3_S3_fjLj256EEEEEEEvNS0_20BackwardKernelParamsE)
        /*1448*/ 	.word	0x000000c9


	//----- nvinfo : EIATTR_FRAME_SIZE
	.align		4
.L_865:
        /*144c*/ 	.byte	0x04, 0x11
        /*144e*/ 	.short	(.L_867 - .L_866)
	.align		4
.L_866:
        /*1450*/ 	.word	index@(_ZN18transformer_engine13normalization19ln_bwd_tuned_kernelINS0_13Kernel_traitsI13__nv_bfloat16S3_S3_fjLj32768ELj4ELj1ELj8ELj16ENS0_18Kernel_traits_baseILj32768ES3_S3_S3_fjLj256EEEEEEEvNS0_20BackwardKernelParamsE)
        /*1454*/ 	.word	0x00000000


	//----- nvinfo : EIATTR_REGCOUNT
	.align		4
.L_867:
        /*1458*/ 	.byte	0x04, 0x2f
        /*145a*/ 	.short	(.L_869 - .L_868)
	.align		4
.L_868:
        /*145c*/ 	.word	index@(_ZN18transformer_engine13normalization28ln_bwd_finalize_tuned_kernelINS0_22Kernel_traits_finalizeILj32768E13__nv_bfloat16S3_S3_fjLj1024ELj4ENS0_18Kernel_traits_baseILj32768ES3_S3_S3_fjLj1024EEEEEEEvNS0_20BackwardKernelParamsE)
        /*1460*/ 	.word	0x00000020


	//----- nvinfo : EIATTR_FRAME_SIZE
	.align		4
.L_869:
        /*1464*/ 	.byte	0x04, 0x11
        /*1466*/ 	.short	(.L_871 - .L_870)
	.align		4
.L_870:
        /*1468*/ 	.word	index@(_ZN18transformer_engine13normalization28ln_bwd_finalize_tuned_kernelINS0_22Kernel_traits_finalizeILj32768E13__nv_bfloat16S3_S3_fjLj1024ELj4ENS0_18Kernel_traits_baseILj32768ES3_S3_S3_fjLj1024EEEEEEEvNS0_20BackwardKernelParamsE)
        /*146c*/ 	.word	0x00000000


	//----- nvinfo : EIATTR_REGCOUNT
	.align		4
.L_871:
        /*1470*/ 	.byte	0x04, 0x2f
        /*1472*/ 	.short	(.L_873 - .L_872)
	.align		4
.L_872:
        /*1474*/ 	.word	index@(_ZN18transformer_engine13normalization19ln_bwd_tuned_kernelINS0_13Kernel_traitsI13__nv_bfloat16fS3_fjLj32768ELj4ELj1ELj8ELj16ENS0_18Kernel_traits_baseILj32768ES3_fS3_fjLj256EEEEEEEvNS0_20BackwardKernelParamsE)
        /*1478*/ 	.word	0x000000d8


	//----- nvinfo : EIATTR_FRAME_SIZE
	.align		4
.L_873:
        /*147c*/ 	.byte	0x04, 0x11
        /*147e*/ 	.short	(.L_875 - .L_874)
	.align		4
.L_874:
        /*1480*/ 	.word	index@(_ZN18transformer_engine13normalization19ln_bwd_tuned_kernelINS0_13Kernel_traitsI13__nv_bfloat16fS3_fjLj32768ELj4ELj1ELj8ELj16ENS0_18Kernel_traits_baseILj32768ES3_fS3_fjLj256EEEEEEEvNS0_20BackwardKernelParamsE)
        /*1484*/ 	.word	0x00000000


	//----- nvinfo : EIATTR_REGCOUNT
	.align		4
.L_875:
        /*1488*/ 	.byte	0x04, 0x2f
        /*148a*/ 	.short	(.L_877 - .L_876)
	.align		4
.L_876:
        /*148c*/ 	.word	index@(_ZN18transformer_engine13normalization28ln_bwd_finalize_tuned_kernelINS0_22Kernel_traits_finalizeILj32768E13__nv_bfloat16fS3_fjLj1024ELj4ENS0_18Kernel_traits_baseILj32768ES3_fS3_fjLj1024EEEEEEEvNS0_20BackwardKernelParamsE)
        /*1490*/ 	.word	0x00000020


	//----- nvinfo : EIATTR_FRAME_SIZE
	.align		4
.L_877:
        /*1494*/ 	.byte	0x04, 0x11
        /*1496*/ 	.short	(.L_879 - .L_878)
	.align		4
.L_878:
        /*1498*/ 	.word	index@(_ZN18transformer_engine13normalization28ln_bwd_finalize_tuned_kernelINS0_22Kernel_traits_finalizeILj32768E13__nv_bfloat16fS3_fjLj1024ELj4ENS0_18Kernel_traits_baseILj32768ES3_fS3_fjLj1024EEEEEEEvNS0_20BackwardKernelParamsE)
        /*149c*/ 	.word	0x00000000


	//----- nvinfo : EIATTR_REGCOUNT
	.align		4
.L_879:
        /*14a0*/ 	.byte	0x04, 0x2f
        /*14a2*/ 	.short	(.L_881 - .L_880)
	.align		4
.L_880:
        /*14a4*/ 	.word	index@(_ZN18transformer_engine13normalization19ln_bwd_tuned_kernelINS0_13Kernel_traitsIffffjLj40960ELj4ELj1ELj8ELj16ENS0_18Kernel_traits_baseILj40960EffffjLj256EEEEEEEvNS0_20BackwardKernelParamsE)
        /*14a8*/ 	.word	0x000000ff


	//----- nvinfo : EIATTR_FRAME_SIZE
	.align		4
.L_881:
        /*14ac*/ 	.byte	0x04, 0x11
        /*14ae*/ 	.short	(.L_883 - .L_882)
	.align		4
.L_882:
        /*14b0*/ 	.word	index@(_ZN18transformer_engine13normalization19ln_bwd_tuned_kernelINS0_13Kernel_traitsIffffjLj40960ELj4ELj1ELj8ELj16ENS0_18Kernel_traits_baseILj40960EffffjLj256EEEEEEEvNS0_20BackwardKernelParamsE)
        /*14b4*/ 	.word	0x00000098


	//----- nvinfo : EIATTR_REGCOUNT
	.align		4
.L_883:
        /*14b8*/ 	.byte	0x04, 0x2f
        /*14ba*/ 	.short	(.L_885 - .L_884)
	.align		4
.L_884:
        /*14bc*/ 	.word	index@(_ZN18transformer_engine13normalization28ln_bwd_finalize_tuned_kernelINS0_22Kernel_traits_finalizeILj40960EffffjLj1024ELj4ENS0_18Kernel_traits_baseILj40960EffffjLj1024EEEEEEEvNS0_20BackwardKernelParamsE)
        /*14c0*/ 	.word	0x00000020


	//----- nvinfo : EIATTR_FRAME_SIZE
	.align		4
.L_885:
        /*14c4*/ 	.byte	0x04, 0x11
        /*14c6*/ 	.short	(.L_887 - .L_886)
	.align		4
.L_886:
        /*14c8*/ 	.word	index@(_ZN18transformer_engine13normalization28ln_bwd_finalize_tuned_kernelINS0_22Kernel_traits_finalizeILj40960EffffjLj1024ELj4ENS0_18Kernel_traits_baseILj40960EffffjLj1024EEEEEEEvNS0_20BackwardKernelParamsE)
        /*14cc*/ 	.word	0x00000000


	//----- nvinfo : EIATTR_REGCOUNT
	.align		4
.L_887:
        /*14d0*/ 	.byte	0x04, 0x2f
        /*14d2*/ 	.short	(.L_889 - .L_888)
	.align		4
.L_888:
        /*14d4*/ 	.word	index@(_ZN18transformer_engine13normalization19ln_bwd_tuned_kernelINS0_13Kernel_traitsI6__halfS3_S3_fjLj40960ELj4ELj1ELj8ELj16ENS0_18Kernel_traits_baseILj40960ES3_S3_S3_fjLj256EEEEEEEvNS0_20BackwardKernelParamsE)
        /*14d8*/ 	.word	0x000000fe


	//----- nvinfo : EIATTR_FRAME_SIZE
	.align		4
.L_889:
        /*14dc*/ 	.byte	0x04, 0x11
        /*14de*/ 	.short	(.L_891 - .L_890)
	.align		4
.L_890:
        /*14e0*/ 	.word	index@(_ZN18transformer_engine13normalization19ln_bwd_tuned_kernelINS0_13Kernel_traitsI6__halfS3_S3_fjLj40960ELj4ELj1ELj8ELj16ENS0_18Kernel_traits_baseILj40960ES3_S3_S3_fjLj256EEEEEEEvNS0_20BackwardKernelParamsE)
        /*14e4*/ 	.word	0x00000000


	//----- nvinfo : EIATTR_REGCOUNT
	.align		4
.L_891:
        /*14e8*/ 	.byte	0x04, 0x2f
        /*14ea*/ 	.short	(.L_893 - .L_892)
	.align		4
.L_892:
        /*14ec*/ 	.word	index@(_ZN18transformer_engine13normalization28ln_bwd_finalize_tuned_kernelINS0_22Kernel_traits_finalizeILj40960E6__halfS3_S3_fjLj1024ELj4ENS0_18Kernel_traits_baseILj40960ES3_S3_S3_fjLj1024EEEEEEEvNS0_20BackwardKernelParamsE)
        /*14f0*/ 	.word	0x00000020


	//----- nvinfo : EIATTR_FRAME_SIZE
	.align		4
.L_893:
        /*14f4*/ 	.byte	0x04, 0x11
        /*14f6*/ 	.short	(.L_895 - .L_894)
	.align		4
.L_894:
        /*14f8*/ 	.word	index@(_ZN18transformer_engine13normalization28ln_bwd_finalize_tuned_kernelINS0_22Kernel_traits_finalizeILj40960E6__halfS3_S3_fjLj1024ELj4ENS0_18Kernel_traits_baseILj40960ES3_S3_S3_fjLj1024EEEEEEEvNS0_20BackwardKernelParamsE)
        /*14fc*/ 	.word	0x00000000


	//----- nvinfo : EIATTR_REGCOUNT
	.align		4
.L_895:
        /*1500*/ 	.byte	0x04, 0x2f
        /*1502*/ 	.short	(.L_897 - .L_896)
	.align		4
.L_896:
        /*1504*/ 	.word	index@(_ZN18transformer_engine13normalization19ln_bwd_tuned_kernelINS0_13Kernel_traitsI6__halffS3_fjLj40960ELj4ELj1ELj8ELj16ENS0_18Kernel_traits_baseILj40960ES3_fS3_fjLj256EEEEEEEvNS0_20BackwardKernelParamsE)
        /*1508*/ 	.word	0x000000ff


	//----- nvinfo : EIATTR_FRAME_SIZE
	.align		4
.L_897:
        /*150c*/ 	.byte	0x04, 0x11
        /*150e*/ 	.short	(.L_899 - .L_898)
	.align		4
.L_898:
        /*1510*/ 	.word	index@(_ZN18transformer_engine13normalization19ln_bwd_tuned_kernelINS0_13Kernel_traitsI6__halffS3_fjLj40960ELj4ELj1ELj8ELj16ENS0_18Kernel_traits_baseILj40960ES3_fS3_fjLj256EEEEEEEvNS0_20BackwardKernelParamsE)
        /*1514*/ 	.word	0x000000c0


	//----- nvinfo : EIATTR_REGCOUNT
	.align		4
.L_899:
        /*1518*/ 	.byte	0x04, 0x2f
        /*151a*/ 	.short	(.L_901 - .L_900)
	.align		4
.L_900:
        /*151c*/ 	.word	index@(_ZN18transformer_engine13normalization28ln_bwd_finalize_tuned_kernelINS0_22Kernel_traits_finalizeILj40960E6__halffS3_fjLj1024ELj4ENS0_18Kernel_traits_baseILj40960ES3_fS3_fjLj1024EEEEEEEvNS0_20BackwardKernelParamsE)
        /*1520*/ 	.word	0x00000020


	//----- nvinfo : EIATTR_FRAME_SIZE
	.align		4
.L_901:
        /*1524*/ 	.byte	0x04, 0x11
        /*1526*/ 	.short	(.L_903 - .L_902)
	.align		4
.L_902:
        /*1528*/ 	.word	index@(_ZN18transformer_engine13normalization28ln_bwd_finalize_tuned_kernelINS0_22Kernel_traits_finalizeILj40960E6__halffS3_fjLj1024ELj4ENS0_18Kernel_traits_baseILj40960ES3_fS3_fjLj1024EEEEEEEvNS0_20BackwardKernelParamsE)
        /*152c*/ 	.word	0x00000000


	//----- nvinfo : EIATTR_REGCOUNT
	.align		4
.L_903:
        /*1530*/ 	.byte	0x04, 0x2f
        /*1532*/ 	.short	(.L_905 - .L_904)
	.align		4
.L_904:
        /*1534*/ 	.word	index@(_ZN18transformer_engine13normalization19ln_bwd_tuned_kernelINS0_13Kernel_traitsI13__nv_bfloat16S3_S3_fjLj40960ELj4ELj1ELj8ELj16ENS0_18Kernel_traits_baseILj40960ES3_S3_S3_fjLj256EEEEEEEvNS0_20BackwardKernelParamsE)
        /*1538*/ 	.word	0x000000fb


	//----- nvinfo : EIATTR_FRAME_SIZE
	.align		4
.L_905:
        /*153c*/ 	.byte	0x04, 0x11
        /*153e*/ 	.short	(.L_907 - .L_906)
	.align		4
.L_906:
        /*1540*/ 	.word	index@(_ZN18transformer_engine13normalization19ln_bwd_tuned_kernelINS0_13Kernel_traitsI13__nv_bfloat16S3_S3_fjLj40960ELj4ELj1ELj8ELj16ENS0_18Kernel_traits_baseILj40960ES3_S3_S3_fjLj256EEEEEEEvNS0_20BackwardKernelParamsE)
        /*1544*/ 	.word	0x00000000


	//----- nvinfo : EIATTR_REGCOUNT
	.align		4
.L_907:
        /*1548*/ 	.byte	0x04, 0x2f
        /*154a*/ 	.short	(.L_909 - .L_908)
	.align		4
.L_908:
        /*154c*/ 	.word	index@(_ZN18transformer_engine13normalization28ln_bwd_finalize_tuned_kernelINS0_22Kernel_traits_finalizeILj40960E13__nv_bfloat16S3_S3_fjLj1024ELj4ENS0_18Kernel_traits_baseILj40960ES3_S3_S3_fjLj1024EEEEEEEvNS0_20BackwardKernelParamsE)
        /*1550*/ 	.word	0x00000020


	//----- nvinfo : EIATTR_FRAME_SIZE
	.align		4
.L_909:
        /*1554*/ 	.byte	0x04, 0x11
        /*1556*/ 	.short	(.L_911 - .L_910)
	.align		4
.L_910:
        /*1558*/ 	.word	index@(_ZN18transformer_engine13normalization28ln_bwd_finalize_tuned_kernelINS0_22Kernel_traits_finalizeILj40960E13__nv_bfloat16S3_S3_fjLj1024ELj4ENS0_18Kernel_traits_baseILj40960ES3_S3_S3_fjLj1024EEEEEEEvNS0_20BackwardKernelParamsE)
        /*155c*/ 	.word	0x00000000


	//----- nvinfo : EIATTR_REGCOUNT
	.align		4
.L_911:
        /*1560*/ 	.byte	0x04, 0x2f
        /*1562*/ 	.short	(.L_913 - .L_912)
	.align		4
.L_912:
        /*1564*/ 	.word	index@(_ZN18transformer_engine13normalization19ln_bwd_tuned_kernelINS0_13Kernel_traitsI13__nv_bfloat16fS3_fjLj40960ELj4ELj1ELj8ELj16ENS0_18Kernel_traits_baseILj40960ES3_fS3_fjLj256EEEEEEEvNS0_20BackwardKernelParamsE)
        /*1568*/ 	.word	0x000000ff


	//----- nvinfo : EIATTR_FRAME_SIZE
	.align		4
.L_913:
        /*156c*/ 	.byte	0x04, 0x11
        /*156e*/ 	.short	(.L_915 - .L_914)
	.align		4
.L_914:
        /*1570*/ 	.word	index@(_ZN18transformer_engine13normalization19ln_bwd_tuned_kernelINS0_13Kernel_traitsI13__nv_bfloat16fS3_fjLj40960ELj4ELj1ELj8ELj16ENS0_18Kernel_traits_baseILj40960ES3_fS3_fjLj256EEEEEEEvNS0_20BackwardKernelParamsE)
        /*1574*/ 	.word	0x000000c0


	//----- nvinfo : EIATTR_REGCOUNT
	.align		4
.L_915:
        /*1578*/ 	.byte	0x04, 0x2f
        /*157a*/ 	.short	(.L_917 - .L_916)
	.align		4
.L_916:
        /*157c*/ 	.word	index@(_ZN18transformer_engine13normalization28ln_bwd_finalize_tuned_kernelINS0_22Kernel_traits_finalizeILj40960E13__nv_bfloat16fS3_fjLj1024ELj4ENS0_18Kernel_traits_baseILj40960ES3_fS3_fjLj1024EEEEEEEvNS0_20BackwardKernelParamsE)
        /*1580*/ 	.word	0x00000020


	//----- nvinfo : EIATTR_FRAME_SIZE
	.align		4
.L_917:
        /*1584*/ 	.byte	0x04, 0x11
        /*1586*/ 	.short	(.L_919 - .L_918)
	.align		4
.L_918:
        /*1588*/ 	.word	index@(_ZN18transformer_engine13normalization28ln_bwd_finalize_tuned_kernelINS0_22Kernel_traits_finalizeILj40960E13__nv_bfloat16fS3_fjLj1024ELj4ENS0_18Kernel_traits_baseILj40960ES3_fS3_fjLj1024EEEEEEEvNS0_20BackwardKernelParamsE)
        /*158c*/ 	.word	0x00000000


	//----- nvinfo : EIATTR_REGCOUNT
	.align		4
.L_919:
        /*1590*/ 	.byte	0x04, 0x2f
        /*1592*/ 	.short	(.L_921 - .L_920)
	.align		4
.L_920:
        /*1594*/ 	.word	index@(_ZN18transformer_engine13normalization19ln_bwd_tuned_kernelINS0_13Kernel_traitsIffffjLj49152ELj8ELj1ELj8ELj16ENS0_18Kernel_traits_baseILj49152EffffjLj256EEEEEEEvNS0_20BackwardKernelParamsE)
        /*1598*/ 	.word	0x0000009d


	//----- nvinfo : EIATTR_FRAME_SIZE
	.align		4
.L_921:
        /*159c*/ 	.byte	0x04, 0x11
        /*159e*/ 	.short	(.L_923 - .L_922)
	.align		4
.L_922:
        /*15a0*/ 	.word	index@(_ZN18transformer_engine13normalization19ln_bwd_tuned_kernelINS0_13Kernel_traitsIffffjLj49152ELj8ELj1ELj8ELj16ENS0_18Kernel_traits_baseILj49152EffffjLj256EEEEEEEvNS0_20BackwardKernelParamsE)
        /*15a4*/ 	.word	0x00000000


	//----- nvinfo : EIATTR_REGCOUNT
	.align		4
.L_923:
        /*15a8*/ 	.byte	0x04, 0x2f
        /*15aa*/ 	.short	(.L_925 - .L_924)
	.align		4
.L_924:
        /*15ac*/ 	.word	index@(_ZN18transformer_engine13normalization28ln_bwd_finalize_tuned_kernelINS0_22Kernel_traits_finalizeILj49152EffffjLj1024ELj4ENS0_18Kernel_traits_baseILj49152EffffjLj1024EEEEEEEvNS0_20BackwardKernelParamsE)
        /*15b0*/ 	.word	0x00000020


	//----- nvinfo : EIATTR_FRAME_SIZE
	.align		4
.L_925:
        /*15b4*/ 	.byte	0x04, 0x11
        /*15b6*/ 	.short	(.L_927 - .L_926)
	.align		4
.L_926:
        /*15b8*/ 	.word	index@(_ZN18transformer_engine13normalization28ln_bwd_finalize_tuned_kernelINS0_22Kernel_traits_finalizeILj49152EffffjLj1024ELj4ENS0_18Kernel_traits_baseILj49152EffffjLj1024EEEEEEEvNS0_20BackwardKernelParamsE)
        /*15bc*/ 	.word	0x00000000


	//----- nvinfo : EIATTR_REGCOUNT
	.align		4
.L_927:
        /*15c0*/ 	.byte	0x04, 0x2f
        /*15c2*/ 	.short	(.L_929 - .L_928)
	.align		4
.L_928:
        /*15c4*/ 	.word	index@(_ZN18transformer_engine13normalization19ln_bwd_tuned_kernelINS0_13Kernel_traitsI6__halfS3_S3_fjLj49152ELj8ELj1ELj8ELj16ENS0_18Kernel_traits_baseILj49152ES3_S3_S3_fjLj256EEEEEEEvNS0_20BackwardKernelParamsE)
        /*15c8*/ 	.word	0x0000009e


	//----- nvinfo : EIATTR_FRAME_SIZE
	.align		4
.L_929:
        /*15cc*/ 	.byte	0x04, 0x11
        /*15ce*/ 	.short	(.L_931 - .L_930)
	.align		4
.L_930:
        /*15d0*/ 	.word	index@(_ZN18transformer_engine13normalization19ln_bwd_tuned_kernelINS0_13Kernel_traitsI6__halfS3_S3_fjLj49152ELj8ELj1ELj8ELj16ENS0_18Kernel_traits_baseILj49152ES3_S3_S3_fjLj256EEEEEEEvNS0_20BackwardKernelParamsE)
        /*15d4*/ 	.word	0x00000000


	//----- nvinfo : EIATTR_REGCOUNT
	.align		4
.L_931:
        /*15d8*/ 	.byte	0x04, 0x2f
        /*15da*/ 	.short	(.L_933 - .L_932)
	.align		4
.L_932:
        /*15dc*/ 	.word	index@(_ZN18transformer_engine13normalization28ln_bwd_finalize_tuned_kernelINS0_22Kernel_traits_finalizeILj49152E6__halfS3_S3_fjLj1024ELj4ENS0_18Kernel_traits_baseILj49152ES3_S3_S3_fjLj1024EEEEEEEvNS0_20BackwardKernelParamsE)
        /*15e0*/ 	.word	0x00000020


	//----- nvinfo : EIATTR_FRAME_SIZE
	.align		4
.L_933:
        /*15e4*/ 	.byte	0x04, 0x11
        /*15e6*/ 	.short	(.L_935 - .L_934)
	.align		4
.L_934:
        /*15e8*/ 	.word	index@(_ZN18transformer_engine13normalization28ln_bwd_finalize_tuned_kernelINS0_22Kernel_traits_finalizeILj49152E6__halfS3_S3_fjLj1024ELj4ENS0_18Kernel_traits_baseILj49152ES3_S3_S3_fjLj1024EEEEEEEvNS0_20BackwardKernelParamsE)
        /*15ec*/ 	.word	0x00000000


	//----- nvinfo : EIATTR_REGCOUNT
	.align		4
.L_935:
        /*15f0*/ 	.byte	0x04, 0x2f
        /*15f2*/ 	.short	(.L_937 - .L_936)
	.align		4
.L_936:
        /*15f4*/ 	.word	index@(_ZN18transformer_engine13normalization19ln_bwd_tuned_kernelINS0_13Kernel_traitsI6__halffS3_fjLj49152ELj8ELj1ELj8ELj16ENS0_18Kernel_traits_baseILj49152ES3_fS3_fjLj256EEEEEEEvNS0_20BackwardKernelParamsE)
        /*15f8*/ 	.word	0x000000a3


	//----- nvinfo : EIATTR_FRAME_SIZE
	.align		4
.L_937:
        /*15fc*/ 	.byte	0x04, 0x11
        /*15fe*/ 	.short	(.L_939 - .L_938)
	.align		4
.L_938:
        /*1600*/ 	.word	index@(_ZN18transformer_engine13normalization19ln_bwd_tuned_kernelINS0_13Kernel_traitsI6__halffS3_fjLj49152ELj8ELj1ELj8ELj16ENS0_18Kernel_traits_baseILj49152ES3_fS3_fjLj256EEEEEEEvNS0_20BackwardKernelParamsE)
        /*1604*/ 	.word	0x00000000


	//----- nvinfo : EIATTR_REGCOUNT
	.align		4
.L_939:
        /*1608*/ 	.byte	0x04, 0x2f
        /*160a*/ 	.short	(.L_941 - .L_940)
	.align		4
.L_940:
        /*160c*/ 	.word	index@(_ZN18transformer_engine13normalization28ln_bwd_finalize_tuned_kernelINS0_22Kernel_traits_finalizeILj49152E6__halffS3_fjLj1024ELj4ENS0_18Kernel_traits_baseILj49152ES3_fS3_fjLj1024EEEEEEEvNS0_20BackwardKernelParamsE)
        /*1610*/ 	.word	0x00000020


	//----- nvinfo : EIATTR_FRAME_SIZE
	.align		4
.L_941:
        /*1614*/ 	.byte	0x04, 0x11
        /*1616*/ 	.short	(.L_943 - .L_942)
	.align		4
.L_942:
        /*1618*/ 	.word	index@(_ZN18transformer_engine13normalization28ln_bwd_finalize_tuned_kernelINS0_22Kernel_traits_finalizeILj49152E6__halffS3_fjLj1024ELj4ENS0_18Kernel_traits_baseILj49152ES3_fS3_fjLj1024EEEEEEEvNS0_20BackwardKernelParamsE)
        /*161c*/ 	.word	0x00000000


	//----- nvinfo : EIATTR_REGCOUNT
	.align		4
.L_943:
        /*1620*/ 	.byte	0x04, 0x2f
        /*1622*/ 	.short	(.L_945 - .L_944)
	.align		4
.L_944:
        /*1624*/ 	.word	index@(_ZN18transformer_engine13normalization19ln_bwd_tuned_kernelINS0_13Kernel_traitsI13__nv_bfloat16S3_S3_fjLj49152ELj8ELj1ELj8ELj16ENS0_18Kernel_traits_baseILj49152ES3_S3_S3_fjLj256EEEEEEEvNS0_20BackwardKernelParamsE)
        /*1628*/ 	.word	0x0000009e


	//----- nvinfo : EIATTR_FRAME_SIZE
	.align		4
.L_945:
        /*162c*/ 	.byte	0x04, 0x11
        /*162e*/ 	.short	(.L_947 - .L_946)
	.align		4
.L_946:
        /*1630*/ 	.word	index@(_ZN18transformer_engine13normalization19ln_bwd_tuned_kernelINS0_13Kernel_traitsI13__nv_bfloat16S3_S3_fjLj49152ELj8ELj1ELj8ELj16ENS0_18Kernel_traits_baseILj49152ES3_S3_S3_fjLj256EEEEEEEvNS0_20BackwardKernelParamsE)
        /*1634*/ 	.word	0x00000000


	//----- nvinfo : EIATTR_REGCOUNT
	.align		4
.L_947:
        /*1638*/ 	.byte	0x04, 0x2f
        /*163a*/ 	.short	(.L_949 - .L_948)
	.align		4
.L_948:
        /*163c*/ 	.word	index@(_ZN18transformer_engine13normalization28ln_bwd_finalize_tuned_kernelINS0_22Kernel_traits_finalizeILj49152E13__nv_bfloat16S3_S3_fjLj1024ELj4ENS0_18Kernel_traits_baseILj49152ES3_S3_S3_fjLj1024EEEEEEEvNS0_20BackwardKernelParamsE)
        /*1640*/ 	.word	0x00000020


	//----- nvinfo : EIATTR_FRAME_SIZE
	.align		4
.L_949:
        /*1644*/ 	.byte	0x04, 0x11
        /*1646*/ 	.short	(.L_951 - .L_950)
	.align		4
.L_950:
        /*1648*/ 	.word	index@(_ZN18transformer_engine13normalization28ln_bwd_finalize_tuned_kernelINS0_22Kernel_traits_finalizeILj49152E13__nv_bfloat16S3_S3_fjLj1024ELj4ENS0_18Kernel_traits_baseILj49152ES3_S3_S3_fjLj1024EEEEEEEvNS0_20BackwardKernelParamsE)
        /*164c*/ 	.word	0x00000000


	//----- nvinfo : EIATTR_REGCOUNT
	.align		4
.L_951:
        /*1650*/ 	.byte	0x04, 0x2f
        /*1652*/ 	.short	(.L_953 - .L_952)
	.align		4
.L_952:
        /*1654*/ 	.word	index@(_ZN18transformer_engine13normalization19ln_bwd_tuned_kernelINS0_13Kernel_traitsI13__nv_bfloat16fS3_fjLj49152ELj8ELj1ELj8ELj16ENS0_18Kernel_traits_baseILj49152ES3_fS3_fjLj256EEEEEEEvNS0_20BackwardKernelParamsE)
        /*1658*/ 	.word	0x000000a3


	//----- nvinfo : EIATTR_FRAME_SIZE
	.align		4
.L_953:
        /*165c*/ 	.byte	0x04, 0x11
        /*165e*/ 	.short	(.L_955 - .L_954)
	.align		4
.L_954:
        /*1660*/ 	.word	index@(_ZN18transformer_engine13normalization19ln_bwd_tuned_kernelINS0_13Kernel_traitsI13__nv_bfloat16fS3_fjLj49152ELj8ELj1ELj8ELj16ENS0_18Kernel_traits_baseILj49152ES3_fS3_fjLj256EEEEEEEvNS0_20BackwardKernelParamsE)
        /*1664*/ 	.word	0x00000000


	//----- nvinfo : EIATTR_REGCOUNT
	.align		4
.L_955:
        /*1668*/ 	.byte	0x04, 0x2f
        /*166a*/ 	.short	(.L_957 - .L_956)
	.align		4
.L_956:
        /*166c*/ 	.word	index@(_ZN18transformer_engine13normalization28ln_bwd_finalize_tuned_kernelINS0_22Kernel_traits_finalizeILj49152E13__nv_bfloat16fS3_fjLj1024ELj4ENS0_18Kernel_traits_baseILj49152ES3_fS3_fjLj1024EEEEEEEvNS0_20BackwardKernelParamsE)
        /*1670*/ 	.word	0x00000020


	//----- nvinfo : EIATTR_FRAME_SIZE
	.align		4
.L_957:
        /*1674*/ 	.byte	0x04, 0x11
        /*1676*/ 	.short	(.L_959 - .L_958)
	.align		4
.L_958:
        /*1678*/ 	.word	index@(_ZN18transformer_engine13normalization28ln_bwd_finalize_tuned_kernelINS0_22Kernel_traits_finalizeILj49152E13__nv_bfloat16fS3_fjLj1024ELj4ENS0_18Kernel_traits_baseILj49152ES3_fS3_fjLj1024EEEEEEEvNS0_20BackwardKernelParamsE)
        /*167c*/ 	.word	0x00000000


	//----- nvinfo : EIATTR_REGCOUNT
	.align		4
.L_959:
        /*1680*/ 	.byte	0x04, 0x2f
        /*1682*/ 	.short	(.L_961 - .L_960)
	.align		4
.L_960:
        /*1684*/ 	.word	index@(_ZN18transformer_engine13normalization19ln_bwd_tuned_kernelINS0_13Kernel_traitsIffffjLj65536ELj8ELj1ELj8ELj16ENS0_18Kernel_traits_baseILj65536EffffjLj256EEEEEEEvNS0_20BackwardKernelParamsE)
        /*1688*/ 	.word	0x000000d4


	//----- nvinfo : EIATTR_FRAME_SIZE
	.align		4
.L_961:
        /*168c*/ 	.byte	0x04, 0x11
        /*168e*/ 	.short	(.L_963 - .L_962)
	.align		4
.L_962:
        /*1690*/ 	.word	index@(_ZN18transformer_engine13normalization19ln_bwd_tuned_kernelINS0_13Kernel_traitsIffffjLj65536ELj8ELj1ELj8ELj16ENS0_18Kernel_traits_baseILj65536EffffjLj256EEEEEEEvNS0_20BackwardKernelParamsE)
        /*1694*/ 	.word	0x00000000


	//----- nvinfo : EIATTR_REGCOUNT
	.align		4
.L_963:
        /*1698*/ 	.byte	0x04, 0x2f
        /*169a*/ 	.short	(.L_965 - .L_964)
	.align		4
.L_964:
        /*169c*/ 	.word	index@(_ZN18transformer_engine13normalization28ln_bwd_finalize_tuned_kernelINS0_22Kernel_traits_finalizeILj65536EffffjLj1024ELj4ENS0_18Kernel_traits_baseILj65536EffffjLj1024EEEEEEEvNS0_20BackwardKernelParamsE)
        /*16a0*/ 	.word	0x00000020


	//----- nvinfo : EIATTR_FRAME_SIZE
	.align		4
.L_965:
        /*16a4*/ 	.byte	0x04, 0x11
        /*16a6*/ 	.short	(.L_967 - .L_966)
	.align		4
.L_966:
        /*16a8*/ 	.word	index@(_ZN18transformer_engine13normalization28ln_bwd_finalize_tuned_kernelINS0_22Kernel_traits_finalizeILj65536EffffjLj1024ELj4ENS0_18Kernel_traits_baseILj65536EffffjLj1024EEEEEEEvNS0_20BackwardKernelParamsE)
        /*16ac*/ 	.word	0x00000000


	//----- nvinfo : EIATTR_REGCOUNT
	.align		4
.L_967:
        /*16b0*/ 	.byte	0x04, 0x2f
        /*16b2*/ 	.short	(.L_969 - .L_968)
	.align		4
.L_968:
        /*16b4*/ 	.word	index@(_ZN18transformer_engine13normalization19ln_bwd_tuned_kernelINS0_13Kernel_traitsI6__halfS3_S3_fjLj65536ELj8ELj1ELj8ELj16ENS0_18Kernel_traits_baseILj65536ES3_S3_S3_fjLj256EEEEEEEvNS0_20BackwardKernelParamsE)
        /*16b8*/ 	.word	0x000000e6


	//----- nvinfo : EIATTR_FRAME_SIZE
	.align		4
.L_969:
        /*16bc*/ 	.byte	0x04, 0x11
        /*16be*/ 	.short	(.L_971 - .L_970)
	.align		4
.L_970:
        /*16c0*/ 	.word	index@(_ZN18transformer_engine13normalization19ln_bwd_tuned_kernelINS0_13Kernel_traitsI6__halfS3_S3_fjLj65536ELj8ELj1ELj8ELj16ENS0_18Kernel_traits_baseILj65536ES3_S3_S3_fjLj256EEEEEEEvNS0_20BackwardKernelParamsE)
        /*16c4*/ 	.word	0x00000000


	//----- nvinfo : EIATTR_REGCOUNT
	.align		4
.L_971:
        /*16c8*/ 	.byte	0x04, 0x2f
        /*16ca*/ 	.short	(.L_973 - .L_972)
	.align		4
.L_972:
        /*16cc*/ 	.word	index@(_ZN18transformer_engine13normalization28ln_bwd_finalize_tuned_kernelINS0_22Kernel_traits_finalizeILj65536E6__halfS3_S3_fjLj1024ELj4ENS0_18Kernel_traits_baseILj65536ES3_S3_S3_fjLj1024EEEEEEEvNS0_20BackwardKernelParamsE)
        /*16d0*/ 	.word	0x00000020


	//----- nvinfo : EIATTR_FRAME_SIZE
	.align		4
.L_973:
        /*16d4*/ 	.byte	0x04, 0x11
        /*16d6*/ 	.short	(.L_975 - .L_974)
	.align		4
.L_974:
        /*16d8*/ 	.word	index@(_ZN18transformer_engine13normalization28ln_bwd_finalize_tuned_kernelINS0_22Kernel_traits_finalizeILj65536E6__halfS3_S3_fjLj1024ELj4ENS0_18Kernel_traits_baseILj65536ES3_S3_S3_fjLj1024EEEEEEEvNS0_20BackwardKernelParamsE)
        /*16dc*/ 	.word	0x00000000


	//----- nvinfo : EIATTR_REGCOUNT
	.align		4
.L_975:
        /*16e0*/ 	.byte	0x04, 0x2f
        /*16e2*/ 	.short	(.L_977 - .L_976)
	.align		4
.L_976:
        /*16e4*/ 	.word	index@(_ZN18transformer_engine13normalization19ln_bwd_tuned_kernelINS0_13Kernel_traitsI6__halffS3_fjLj65536ELj8ELj1ELj8ELj16ENS0_18Kernel_traits_baseILj65536ES3_fS3_fjLj256EEEEEEEvNS0_20BackwardKernelParamsE)
        /*16e8*/ 	.word	0x000000d8


	//----- nvinfo : EIATTR_FRAME_SIZE
	.align		4
.L_977:
        /*16ec*/ 	.byte	0x04, 0x11
        /*16ee*/ 	.short	(.L_979 - .L_978)
	.align		4
.L_978:
        /*16f0*/ 	.word	index@(_ZN18transformer_engine13normalization19ln_bwd_tuned_kernelINS0_13Kernel_traitsI6__halffS3_fjLj65536ELj8ELj1ELj8ELj16ENS0_18Kernel_traits_baseILj65536ES3_fS3_fjLj256EEEEEEEvNS0_20BackwardKernelParamsE)
        /*16f4*/ 	.word	0x00000000


	//----- nvinfo : EIATTR_REGCOUNT
	.align		4
.L_979:
        /*16f8*/ 	.byte	0x04, 0x2f
        /*16fa*/ 	.short	(.L_981 - .L_980)
	.align		4
.L_980:
        /*16fc*/ 	.word	index@(_ZN18transformer_engine13normalization28ln_bwd_finalize_tuned_kernelINS0_22Kernel_traits_finalizeILj65536E6__halffS3_fjLj1024ELj4ENS0_18Kernel_traits_baseILj65536ES3_fS3_fjLj1024EEEEEEEvNS0_20BackwardKernelParamsE)
        /*1700*/ 	.word	0x00000020


	//----- nvinfo : EIATTR_FRAME_SIZE
	.align		4
.L_981:
        /*1704*/ 	.byte	0x04, 0x11
        /*1706*/ 	.short	(.L_983 - .L_982)
	.align		4
.L_982:
        /*1708*/ 	.word	index@(_ZN18transformer_engine13normalization28ln_bwd_finalize_tuned_kernelINS0_22Kernel_traits_finalizeILj65536E6__halffS3_fjLj1024ELj4ENS0_18Kernel_traits_baseILj65536ES3_fS3_fjLj1024EEEEEEEvNS0_20BackwardKernelParamsE)
        /*170c*/ 	.word	0x00000000


	//----- nvinfo : EIATTR_REGCOUNT
	.align		4
.L_983:
        /*1710*/ 	.byte	0x04, 0x2f
        /*1712*/ 	.short	(.L_985 - .L_984)
	.align		4
.L_984:
        /*1714*/ 	.word	index@(_ZN18transformer_engine13normalization19ln_bwd_tuned_kernelINS0_13Kernel_traitsI13__nv_bfloat16S3_S3_fjLj65536ELj8ELj1ELj8ELj16ENS0_18Kernel_traits_baseILj65536ES3_S3_S3_fjLj256EEEEEEEvNS0_20BackwardKernelParamsE)
        /*1718*/ 	.word	0x000000c9


	//----- nvinfo : EIATTR_FRAME_SIZE
	.align		4
.L_985:
        /*171c*/ 	.byte	0x04, 0x11
        /*171e*/ 	.short	(.L_987 - .L_986)
	.align		4
.L_986:
        /*1720*/ 	.word	index@(_ZN18transformer_engine13normalization19ln_bwd_tuned_kernelINS0_13Kernel_traitsI13__nv_bfloat16S3_S3_fjLj65536ELj8ELj1ELj8ELj16ENS0_18Kernel_traits_baseILj65536ES3_S3_S3_fjLj256EEEEEEEvNS0_20BackwardKernelParamsE)
        /*1724*/ 	.word	0x00000000


	//----- nvinfo : EIATTR_REGCOUNT
	.align		4
.L_987:
        /*1728*/ 	.byte	0x04, 0x2f
        /*172a*/ 	.short	(.L_989 - .L_988)
	.align		4
.L_988:
        /*172c*/ 	.word	index@(_ZN18transformer_engine13normalization28ln_bwd_finalize_tuned_kernelINS0_22Kernel_traits_finalizeILj65536E13__nv_bfloat16S3_S3_fjLj1024ELj4ENS0_18Kernel_traits_baseILj65536ES3_S3_S3_fjLj1024EEEEEEEvNS0_20BackwardKernelParamsE)
        /*1730*/ 	.word	0x00000020


	//----- nvinfo : EIATTR_FRAME_SIZE
	.align		4
.L_989:
        /*1734*/ 	.byte	0x04, 0x11
        /*1736*/ 	.short	(.L_991 - .L_990)
	.align		4
.L_990:
        /*1738*/ 	.word	index@(_ZN18transformer_engine13normalization28ln_bwd_finalize_tuned_kernelINS0_22Kernel_traits_finalizeILj65536E13__nv_bfloat16S3_S3_fjLj1024ELj4ENS0_18Kernel_traits_baseILj65536ES3_S3_S3_fjLj1024EEEEEEEvNS0_20BackwardKernelParamsE)
        /*173c*/ 	.word	0x00000000


	//----- nvinfo : EIATTR_REGCOUNT
	.align		4
.L_991:
        /*1740*/ 	.byte	0x04, 0x2f
        /*1742*/ 	.short	(.L_993 - .L_992)
	.align		4
.L_992:
        /*1744*/ 	.word	index@(_ZN18transformer_engine13normalization19ln_bwd_tuned_kernelINS0_13Kernel_traitsI13__nv_bfloat16fS3_fjLj65536ELj8ELj1ELj8ELj16ENS0_18Kernel_traits_baseILj65536ES3_fS3_fjLj256EEEEEEEvNS0_20BackwardKernelParamsE)
        /*1748*/ 	.word	0x000000d8


	//----- nvinfo : EIATTR_FRAME_SIZE
	.align		4
.L_993:
        /*174c*/ 	.byte	0x04, 0x11
        /*174e*/ 	.short	(.L_995 - .L_994)
	.align		4
.L_994:
        /*1750*/ 	.word	index@(_ZN18transformer_engine13normalization19ln_bwd_tuned_kernelINS0_13Kernel_traitsI13__nv_bfloat16fS3_fjLj65536ELj8ELj1ELj8ELj16ENS0_18Kernel_traits_baseILj65536ES3_fS3_fjLj256EEEEEEEvNS0_20BackwardKernelParamsE)
        /*1754*/ 	.word	0x00000000


	//----- nvinfo : EIATTR_REGCOUNT
	.align		4
.L_995:
        /*1758*/ 	.byte	0x04, 0x2f
        /*175a*/ 	.short	(.L_997 - .L_996)
	.align		4
.L_996:
        /*175c*/ 	.word	index@(_ZN18transformer_engine13normalization28ln_bwd_finalize_tuned_kernelINS0_22Kernel_traits_finalizeILj65536E13__nv_bfloat16fS3_fjLj1024ELj4ENS0_18Kernel_traits_baseILj65536ES3_fS3_fjLj1024EEEEEEEvNS0_20BackwardKernelParamsE)
        /*1760*/ 	.word	0x00000020


	//----- nvinfo : EIATTR_FRAME_SIZE
	.align		4
.L_997:
        /*1764*/ 	.byte	0x04, 0x11
        /*1766*/ 	.short	(.L_999 - .L_998)
	.align		4
.L_998:
        /*1768*/ 	.word	index@(_ZN18transformer_engine13normalization28ln_bwd_finalize_tuned_kernelINS0_22Kernel_traits_finalizeILj65536E13__nv_bfloat16fS3_fjLj1024ELj4ENS0_18Kernel_traits_baseILj65536ES3_fS3_fjLj1024EEEEEEEvNS0_20BackwardKernelParamsE)
        /*176c*/ 	.word	0x00000000


	//----- nvinfo : EIATTR_REGCOUNT
	.align		4
.L_999:
        /*1770*/ 	.byte	0x04, 0x2f
        /*1772*/ 	.short	(.L_1001 - .L_1000)
	.align		4
.L_1000:
        /*1774*/ 	.word	index@(_ZN18transformer_engine13normalization21ln_bwd_general_kernelINS0_13Kernel_traitsIffffjLj128ELj1ELj4ELj1ELj16ENS0_18Kernel_traits_baseILj128EffffjLj128EEEEEEEvNS0_20BackwardKernelParamsE)
        /*1778*/ 	.word	0x0000002f


	//----- nvinfo : EIATTR_FRAME_SIZE
	.align		4
.L_1001:
        /*177c*/ 	.byte	0x04, 0x11
        /*177e*/ 	.short	(.L_1003 - .L_1002)
	.align		4
.L_1002:
        /*1780*/ 	.word	index@($__internal_24_$__cuda_sm20_rcp_rn_f32_slowpath)
        /*1784*/ 	.word	0x00000000


	//----- nvinfo : EIATTR_FRAME_SIZE
	.align		4
.L_1003:
        /*1788*/ 	.byte	0x04, 0x11
        /*178a*/ 	.short	(.L_1005 - .L_1004)
	.align		4
.L_1004:
        /*178c*/ 	.word	index@(_ZN18transformer_engine13normalization21ln_bwd_general_kernelINS0_13Kernel_traitsIffffjLj128ELj1ELj4ELj1ELj16ENS0_18Kernel_traits_baseILj128EffffjLj128EEEEEEEvNS0_20BackwardKernelParamsE)
        /*1790*/ 	.word	0x00000000


	//----- nvinfo : EIATTR_REGCOUNT
	.align		4
.L_1005:
        /*1794*/ 	.byte	0x04, 0x2f
        /*1796*/ 	.short	(.L_1007 - .L_1006)
	.align		4
.L_1006:
        /*1798*/ 	.word	index@(_ZN18transformer_engine13normalization30ln_bwd_finalize_general_kernelIffLj4ELj1ELj4ELj32EEEvNS0_20BackwardKernelParamsE)
        /*179c*/ 	.word	0x00000010


	//----- nvinfo : EIATTR_FRAME_SIZE
	.align		4
.L_1007:
        /*17a0*/ 	.byte	0x04, 0x11
        /*17a2*/ 	.short	(.L_1009 - .L_1008)
	.align		4
.L_1008:
        /*17a4*/ 	.word	index@(_ZN18transformer_engine13normalization30ln_bwd_finalize_general_kernelIffLj4ELj1ELj4ELj32EEEvNS0_20BackwardKernelParamsE)
        /*17a8*/ 	.word	0x00000000


	//----- nvinfo : EIATTR_REGCOUNT
	.align		4
.L_1009:
        /*17ac*/ 	.byte	0x04, 0x2f
        /*17ae*/ 	.short	(.L_1011 - .L_1010)
	.align		4
.L_1010:
        /*17b0*/ 	.word	index@(_ZN18transformer_engine13normalization21ln_bwd_general_kernelINS0_13Kernel_traitsI6__halfS3_S3_fjLj128ELj1ELj4ELj1ELj8ENS0_18Kernel_traits_baseILj128ES3_S3_S3_fjLj128EEEEEEEvNS0_20BackwardKernelParamsE)
        /*17b4*/ 	.word	0x0000002f


	//----- nvinfo : EIATTR_FRAME_SIZE
	.align		4
.L_1011:
        /*17b8*/ 	.byte	0x04, 0x11
        /*17ba*/ 	.short	(.L_1013 - .L_1012)
	.align		4
.L_1012:
        /*17bc*/ 	.word	index@($__internal_23_$__cuda_sm20_rcp_rn_f32_slowpath)
        /*17c0*/ 	.word	0x00000000


	//----- nvinfo : EIATTR_FRAME_SIZE
	.align		4
.L_1013:
        /*17c4*/ 	.byte	0x04, 0x11
        /*17c6*/ 	.short	(.L_1015 - .L_1014)
	.align		4
.L_1014:
        /*17c8*/ 	.word	index@(_ZN18transformer_engine13normalization21ln_bwd_general_kernelINS0_13Kernel_traitsI6__halfS3_S3_fjLj128ELj1ELj4ELj1ELj8ENS0_18Kernel_traits_baseILj128ES3_S3_S3_fjLj128EEEEEEEvNS0_20BackwardKernelParamsE)
        /*17cc*/ 	.word	0x00000000


	//----- nvinfo : EIATTR_REGCOUNT
	.align		4
.L_1015:
        /*17d0*/ 	.byte	0x04, 0x2f
        /*17d2*/ 	.short	(.L_1017 - .L_1016)
	.align		4
.L_1016:
        /*17d4*/ 	.word	index@(_ZN18transformer_engine13normalization30ln_bwd_finalize_general_kernelI6__halffLj4ELj1ELj4ELj32EEEvNS0_20BackwardKernelParamsE)
        /*17d8*/ 	.word	0x00000011


	//----- nvinfo : EIATTR_FRAME_SIZE
	.align		4
.L_1017:
        /*17dc*/ 	.byte	0x04, 0x11
        /*17de*/ 	.short	(.L_1019 - .L_1018)
	.align		4
.L_1018:
        /*17e0*/ 	.word	index@(_ZN18transformer_engine13normalization30ln_bwd_finalize_general_kernelI6__halffLj4ELj1ELj4ELj32EEEvNS0_20BackwardKernelParamsE)
        /*17e4*/ 	.word	0x00000000


	//----- nvinfo : EIATTR_REGCOUNT
	.align		4
.L_1019:
        /*17e8*/ 	.byte	0x04, 0x2f
        /*17ea*/ 	.short	(.L_1021 - .L_1020)
	.align		4
.L_1020:
        /*17ec*/ 	.word	index@(_ZN18transformer_engine13normalization21ln_bwd_general_kernelINS0_13Kernel_traitsI6__halffS3_fjLj128ELj1ELj4ELj1ELj8ENS0_18Kernel_traits_baseILj128ES3_fS3_fjLj128EEEEEEEvNS0_20BackwardKernelParamsE)
        /*17f0*/ 	.word	0x00000030


	//----- nvinfo : EIATTR_FRAME_SIZE
	.align		4
.L_1021:
        /*17f4*/ 	.byte	0x04, 0x11
        /*17f6*/ 	.short	(.L_1023 - .L_1022)
	.align		4
.L_1022:
        /*17f8*/ 	.word	index@($__internal_22_$__cuda_sm20_rcp_rn_f32_slowpath)
        /*17fc*/ 	.word	0x00000020


	//----- nvinfo : EIATTR_FRAME_SIZE
	.align		4
.L_1023:
        /*1800*/ 	.byte	0x04, 0x11
        /*1802*/ 	.short	(.L_1025 - .L_1024)
	.align		4
.L_1024:
        /*1804*/ 	.word	index@(_ZN18transformer_engine13normalization21ln_bwd_general_kernelINS0_13Kernel_traitsI6__halffS3_fjLj128ELj1ELj4ELj1ELj8ENS0_18Kernel_traits_baseILj128ES3_fS3_fjLj128EEEEEEEvNS0_20BackwardKernelParamsE)
        /*1808*/ 	.word	0x00000020


	//----- nvinfo : EIATTR_REGCOUNT
	.align		4
.L_1025:
        /*180c*/ 	.byte	0x04, 0x2f
        /*180e*/ 	.short	(.L_1027 - .L_1026)
	.align		4
.L_1026:
        /*1810*/ 	.word	index@(_ZN18transformer_engine13normalization21ln_bwd_general_kernelINS0_13Kernel_traitsI13__nv_bfloat16S3_S3_fjLj128ELj1ELj4ELj1ELj8ENS0_18Kernel_traits_baseILj128ES3_S3_S3_fjLj128EEEEEEEvNS0_20BackwardKernelParamsE)
        /*1814*/ 	.word	0x0000002f


	//----- nvinfo : EIATTR_FRAME_SIZE
	.align		4
.L_1027:
        /*1818*/ 	.byte	0x04, 0x11
        /*181a*/ 	.short	(.L_1029 - .L_1028)
	.align		4
.L_1028:
        /*181c*/ 	.word	index@($__internal_21_$__cuda_sm20_rcp_rn_f32_slowpath)
        /*1820*/ 	.word	0x00000000


	//----- nvinfo : EIATTR_FRAME_SIZE
	.align		4
.L_1029:
        /*1824*/ 	.byte	0x04, 0x11
        /*1826*/ 	.short	(.L_1031 - .L_1030)
	.align		4
.L_1030:
        /*1828*/ 	.word	index@(_ZN18transformer_engine13normalization21ln_bwd_general_kernelINS0_13Kernel_traitsI13__nv_bfloat16S3_S3_fjLj128ELj1ELj4ELj1ELj8ENS0_18Kernel_traits_baseILj128ES3_S3_S3_fjLj128EEEEEEEvNS0_20BackwardKernelParamsE)
        /*182c*/ 	.word	0x00000000


	//----- nvinfo : EIATTR_REGCOUNT
	.align		4
.L_1031:
        /*1830*/ 	.byte	0x04, 0x2f
        /*1832*/ 	.short	(.L_1033 - .L_1032)
	.align		4
.L_1032:
        /*1834*/ 	.word	index@(_ZN18transformer_engine13normalization30ln_bwd_finalize_general_kernelI13__nv_bfloat16fLj4ELj1ELj4ELj32EEEvNS0_20BackwardKernelParamsE)
        /*1838*/ 	.word	0x00000011


	//----- nvinfo : EIATTR_FRAME_SIZE
	.align		4
.L_1033:
        /*183c*/ 	.byte	0x04, 0x11
        /*183e*/ 	.short	(.L_1035 - .L_1034)
	.align		4
.L_1034:
        /*1840*/ 	.word	index@(_ZN18transformer_engine13normalization30ln_bwd_finalize_general_kernelI13__nv_bfloat16fLj4ELj1ELj4ELj32EEEvNS0_20BackwardKernelParamsE)
        /*1844*/ 	.word	0x00000000


	//----- nvinfo : EIATTR_REGCOUNT
	.align		4
.L_1035:
        /*1848*/ 	.byte	0x04, 0x2f
        /*184a*/ 	.short	(.L_1037 - .L_1036)
	.align		4
.L_1036:
        /*184c*/ 	.word	index@(_ZN18transformer_engine13normalization21ln_bwd_general_kernelINS0_13Kernel_traitsI13__nv_bfloat16fS3_fjLj128ELj1ELj4ELj1ELj8ENS0_18Kernel_traits_baseILj128ES3_fS3_fjLj128EEEEEEEvNS0_20BackwardKernelParamsE)
        /*1850*/ 	.word	0x00000030


	//----- nvinfo : EIATTR_FRAME_SIZE
	.align		4
.L_1037:
        /*1854*/ 	.byte	0x04, 0x11
        /*1856*/ 	.short	(.L_1039 - .L_1038)
	.align		4
.L_1038:
        /*1858*/ 	.word	index@($__internal_20_$__cuda_sm20_rcp_rn_f32_slowpath)
        /*185c*/ 	.word	0x00000020


	//----- nvinfo : EIATTR_FRAME_SIZE
	.align		4
.L_1039:
        /*1860*/ 	.byte	0x04, 0x11
        /*1862*/ 	.short	(.L_1041 - .L_1040)
	.align		4
.L_1040:
        /*1864*/ 	.word	index@(_ZN18transformer_engine13normalization21ln_bwd_general_kernelINS0_13Kernel_traitsI13__nv_bfloat16fS3_fjLj128ELj1ELj4ELj1ELj8ENS0_18Kernel_traits_baseILj128ES3_fS3_fjLj128EEEEEEEvNS0_20BackwardKernelParamsE)
        /*1868*/ 	.word	0x00000020


	//----- nvinfo : EIATTR_REGCOUNT
	.align		4
.L_1041:
        /*186c*/ 	.byte	0x04, 0x2f
        /*186e*/ 	.short	(.L_1043 - .L_1042)
	.align		4
.L_1042:
        /*1870*/ 	.word	index@(_ZN18transformer_engine13normalization21ln_bwd_general_kernelINS0_13Kernel_traitsIffffjLj512ELj1ELj4ELj1ELj16ENS0_18Kernel_traits_baseILj512EffffjLj128EEEEEEEvNS0_20BackwardKernelParamsE)
        /*1874*/ 	.word	0x00000078


	//----- nvinfo : EIATTR_FRAME_SIZE
	.align		4
.L_1043:
        /*1878*/ 	.byte	0x04, 0x11
        /*187a*/ 	.short	(.L_1045 - .L_1044)
	.align		4
.L_1044:
        /*187c*/ 	.word	index@($__internal_19_$__cuda_sm20_rcp_rn_f32_slowpath)
        /*1880*/ 	.word	0x00000000


	//----- nvinfo : EIATTR_FRAME_SIZE
	.align		4
.L_1045:
        /*1884*/ 	.byte	0x04, 0x11
        /*1886*/ 	.short	(.L_1047 - .L_1046)
	.align		4
.L_1046:
        /*1888*/ 	.word	index@(_ZN18transformer_engine13normalization21ln_bwd_general_kernelINS0_13Kernel_traitsIffffjLj512ELj1ELj4ELj1ELj16ENS0_18Kernel_traits_baseILj512EffffjLj128EEEEEEEvNS0_20BackwardKernelParamsE)
        /*188c*/ 	.word	0x00000000


	//----- nvinfo : EIATTR_REGCOUNT
	.align		4
.L_1047:
        /*1890*/ 	.byte	0x04, 0x2f
        /*1892*/ 	.short	(.L_1049 - .L_1048)
	.align		4
.L_1048:
        /*1894*/ 	.word	index@(_ZN18transformer_engine13normalization21ln_bwd_general_kernelINS0_13Kernel_traitsI6__halfS3_S3_fjLj512ELj1ELj4ELj1ELj16ENS0_18Kernel_traits_baseILj512ES3_S3_S3_fjLj128EEEEEEEvNS0_20BackwardKernelParamsE)
        /*1898*/ 	.word	0x0000007e


	//----- nvinfo : EIATTR_FRAME_SIZE
	.align		4
.L_1049:
        /*189c*/ 	.byte	0x04, 0x11
        /*189e*/ 	.short	(.L_1051 - .L_1050)
	.align		4
.L_1050:
        /*18a0*/ 	.word	index@($__internal_18_$__cuda_sm20_rcp_rn_f32_slowpath)
        /*18a4*/ 	.word	0x00000080


	//----- nvinfo : EIATTR_FRAME_SIZE
	.align		4
.L_1051:
        /*18a8*/ 	.byte	0x04, 0x11
        /*18aa*/ 	.short	(.L_1053 - .L_1052)
	.align		4
.L_1052:
        /*18ac*/ 	.word	index@(_ZN18transformer_engine13normalization21ln_bwd_general_kernelINS0_13Kernel_traitsI6__halfS3_S3_fjLj512ELj1ELj4ELj1ELj16ENS0_18Kernel_traits_baseILj512ES3_S3_S3_fjLj128EEEEEEEvNS0_20BackwardKernelParamsE)
        /*18b0*/ 	.word	0x00000080


	//----- nvinfo : EIATTR_REGCOUNT
	.align		4
.L_1053:
        /*18b4*/ 	.byte	0x04, 0x2f
        /*18b6*/ 	.short	(.L_1055 - .L_1054)
	.align		4
.L_1054:
        /*18b8*/ 	.word	index@(_ZN18transformer_engine13normalization21ln_bwd_general_kernelINS0_13Kernel_traitsI6__halffS3_fjLj512ELj1ELj4ELj1ELj16ENS0_18Kernel_traits_baseILj512ES3_fS3_fjLj128EEEEEEEvNS0_20BackwardKernelParamsE)
        /*18bc*/ 	.word	0x00000077


	//----- nvinfo : EIATTR_FRAME_SIZE
	.align		4
.L_1055:
        /*18c0*/ 	.byte	0x04, 0x11
        /*18c2*/ 	.short	(.L_1057 - .L_1056)
	.align		4
.L_1056:
        /*18c4*/ 	.word	index@($__internal_17_$__cuda_sm20_rcp_rn_f32_slowpath)
        /*18c8*/ 	.word	0x00000000


	//----- nvinfo : EIATTR_FRAME_SIZE
	.align		4
.L_1057:
        /*18cc*/ 	.byte	0x04, 0x11
        /*18ce*/ 	.short	(.L_1059 - .L_1058)
	.align		4
.L_1058:
        /*18d0*/ 	.word	index@(_ZN18transformer_engine13normalization21ln_bwd_general_kernelINS0_13Kernel_traitsI6__halffS3_fjLj512ELj1ELj4ELj1ELj16ENS0_18Kernel_traits_baseILj512ES3_fS3_fjLj128EEEEEEEvNS0_20BackwardKernelParamsE)
        /*18d4*/ 	.word	0x00000000


	//----- nvinfo : EIATTR_REGCOUNT
	.align		4
.L_1059:
        /*18d8*/ 	.byte	0x04, 0x2f
        /*18da*/ 	.short	(.L_1061 - .L_1060)
	.align		4
.L_1060:
        /*18dc*/ 	.word	index@(_ZN18transformer_engine13normalization21ln_bwd_general_kernelINS0_13Kernel_traitsI13__nv_bfloat16S3_S3_fjLj512ELj1ELj4ELj1ELj16ENS0_18Kernel_traits_baseILj512ES3_S3_S3_fjLj128EEEEEEEvNS0_20BackwardKernelParamsE)
        /*18e0*/ 	.word	0x0000007e


	//----- nvinfo : EIATTR_FRAME_SIZE
	.align		4
.L_1061:
        /*18e4*/ 	.byte	0x04, 0x11
        /*18e6*/ 	.short	(.L_1063 - .L_1062)
	.align		4
.L_1062:
        /*18e8*/ 	.word	index@($__internal_16_$__cuda_sm20_rcp_rn_f32_slowpath)
        /*18ec*/ 	.word	0x00000080


	//----- nvinfo : EIATTR_FRAME_SIZE
	.align		4
.L_1063:
        /*18f0*/ 	.byte	0x04, 0x11
        /*18f2*/ 	.short	(.L_1065 - .L_1064)
	.align		4
.L_1064:
        /*18f4*/ 	.word	index@(_ZN18transformer_engine13normalization21ln_bwd_general_kernelINS0_13Kernel_traitsI13__nv_bfloat16S3_S3_fjLj512ELj1ELj4ELj1ELj16ENS0_18Kernel_traits_baseILj512ES3_S3_S3_fjLj128EEEEEEEvNS0_20BackwardKernelParamsE)
        /*18f8*/ 	.word	0x00000080


	//----- nvinfo : EIATTR_REGCOUNT
	.align		4
.L_1065:
        /*18fc*/ 	.byte	0x04, 0x2f
        /*18fe*/ 	.short	(.L_1067 - .L_1066)
	.align		4
.L_1066:
        /*1900*/ 	.word	index@(_ZN18transformer_engine13normalization21ln_bwd_general_kernelINS0_13Kernel_traitsI13__nv_bfloat16fS3_fjLj512ELj1ELj4ELj1ELj16ENS0_18Kernel_traits_baseILj512ES3_fS3_fjLj128EEEEEEEvNS0_20BackwardKernelParamsE)
        /*1904*/ 	.word	0x00000077


	//----- nvinfo : EIATTR_FRAME_SIZE
	.align		4
.L_1067:
        /*1908*/ 	.byte	0x04, 0x11
        /*190a*/ 	.short	(.L_1069 - .L_1068)
	.align		4
.L_1068:
        /*190c*/ 	.word	index@($__internal_15_$__cuda_sm20_rcp_rn_f32_slowpath)
        /*1910*/ 	.word	0x00000000


	//----- nvinfo : EIATTR_FRAME_SIZE
	.align		4
.L_1069:
        /*1914*/ 	.byte	0x04, 0x11
        /*1916*/ 	.short	(.L_1071 - .L_1070)
	.align		4
.L_1070:
        /*1918*/ 	.word	index@(_ZN18transformer_engine13normalization21ln_bwd_general_kernelINS0_13Kernel_traitsI13__nv_bfloat16fS3_fjLj512ELj1ELj4ELj1ELj16ENS0_18Kernel_traits_baseILj512ES3_fS3_fjLj128EEEEEEEvNS0_20BackwardKernelParamsE)
        /*191c*/ 	.word	0x00000000


	//----- nvinfo : EIATTR_REGCOUNT
	.align		4
.L_1071:
        /*1920*/ 	.byte	0x04, 0x2f
        /*1922*/ 	.short	(.L_1073 - .L_1072)
	.align		4
.L_1072:
        /*1924*/ 	.word	index@(_ZN18transformer_engine13normalization21ln_bwd_general_kernelINS0_13Kernel_traitsIffffjLj1024ELj1ELj4ELj1ELj16ENS0_18Kernel_traits_baseILj1024EffffjLj128EEEEEEEvNS0_20BackwardKernelParamsE)
        /*1928*/ 	.word	0x000000d4


	//----- nvinfo : EIATTR_FRAME_SIZE
	.align		4
.L_1073:
        /*192c*/ 	.byte	0x04, 0x11
        /*192e*/ 	.short	(.L_1075 - .L_1074)
	.align		4
.L_1074:
        /*1930*/ 	.word	index@($__internal_14_$__cuda_sm20_rcp_rn_f32_slowpath)
        /*1934*/ 	.word	0x00000100


	//----- nvinfo : EIATTR_FRAME_SIZE
	.align		4
.L_1075:
        /*1938*/ 	.byte	0x04, 0x11
        /*193a*/ 	.short	(.L_1077 - .L_1076)
	.align		4
.L_1076:
        /*193c*/ 	.word	index@(_ZN18transformer_engine13normalization21ln_bwd_general_kernelINS0_13Kernel_traitsIffffjLj1024ELj1ELj4ELj1ELj16ENS0_18Kernel_traits_baseILj1024EffffjLj128EEEEEEEvNS0_20BackwardKernelParamsE)
        /*1940*/ 	.word	0x00000100


	//----- nvinfo : EIATTR_REGCOUNT
	.align		4
.L_1077:
        /*1944*/ 	.byte	0x04, 0x2f
        /*1946*/ 	.short	(.L_1079 - .L_1078)
	.align		4
.L_1078:
        /*1948*/ 	.word	index@(_ZN18transformer_engine13normalization21ln_bwd_general_kernelINS0_13Kernel_traitsI6__halfS3_S3_fjLj1024ELj1ELj4ELj1ELj16ENS0_18Kernel_traits_baseILj1024ES3_S3_S3_fjLj128EEEEEEEvNS0_20BackwardKernelParamsE)
        /*194c*/ 	.word	0x000000c7


	//----- nvinfo : EIATTR_FRAME_SIZE
	.align		4
.L_1079:
        /*1950*/ 	.byte	0x04, 0x11
        /*1952*/ 	.short	(.L_1081 - .L_1080)
	.align		4
.L_1080:
        /*1954*/ 	.word	index@($__internal_13_$__cuda_sm20_rcp_rn_f32_slowpath)
        /*1958*/ 	.word	0x00000100


	//----- nvinfo : EIATTR_FRAME_SIZE
	.align		4
.L_1081:
        /*195c*/ 	.byte	0x04, 0x11
        /*195e*/ 	.short	(.L_1083 - .L_1082)
	.align		4
.L_1082:
        /*1960*/ 	.word	index@(_ZN18transformer_engine13normalization21ln_bwd_general_kernelINS0_13Kernel_traitsI6__halfS3_S3_fjLj1024ELj1ELj4ELj1ELj16ENS0_18Kernel_traits_baseILj1024ES3_S3_S3_fjLj128EEEEEEEvNS0_20BackwardKernelParamsE)
        /*1964*/ 	.word	0x00000100


	//----- nvinfo : EIATTR_REGCOUNT
	.align		4
.L_1083:
        /*1968*/ 	.byte	0x04, 0x2f
        /*196a*/ 	.short	(.L_1085 - .L_1084)
	.align		4
.L_1084:
        /*196c*/ 	.word	index@(_ZN18transformer_engine13normalization21ln_bwd_general_kernelINS0_13Kernel_traitsI6__halffS3_fjLj1024ELj1ELj4ELj1ELj16ENS0_18Kernel_traits_baseILj1024ES3_fS3_fjLj128EEEEEEEvNS0_20BackwardKernelParamsE)
        /*1970*/ 	.word	0x000000d0


	//----- nvinfo : EIATTR_FRAME_SIZE
	.align		4
.L_1085:
        /*1974*/ 	.byte	0x04, 0x11
        /*1976*/ 	.short	(.L_1087 - .L_1086)
	.align		4
.L_1086:
        /*1978*/ 	.word	index@($__internal_12_$__cuda_sm20_rcp_rn_f32_slowpath)
        /*197c*/ 	.word	0x00000100


	//----- nvinfo : EIATTR_FRAME_SIZE
	.align		4
.L_1087:
        /*1980*/ 	.byte	0x04, 0x11
        /*1982*/ 	.short	(.L_1089 - .L_1088)
	.align		4
.L_1088:
        /*1984*/ 	.word	index@(_ZN18transformer_engine13normalization21ln_bwd_general_kernelINS0_13Kernel_traitsI6__halffS3_fjLj1024ELj1ELj4ELj1ELj16ENS0_18Kernel_traits_baseILj1024ES3_fS3_fjLj128EEEEEEEvNS0_20BackwardKernelParamsE)
        /*1988*/ 	.word	0x00000100


	//----- nvinfo : EIATTR_REGCOUNT
	.align		4
.L_1089:
        /*198c*/ 	.byte	0x04, 0x2f
        /*198e*/ 	.short	(.L_1091 - .L_1090)
	.align		4
.L_1090:
        /*1990*/ 	.word	index@(_ZN18transformer_engine13normalization21ln_bwd_general_kernelINS0_13Kernel_traitsI13__nv_bfloat16S3_S3_fjLj1024ELj1ELj4ELj1ELj16ENS0_18Kernel_traits_baseILj1024ES3_S3_S3_fjLj128EEEEEEEvNS0_20BackwardKernelParamsE)
        /*1994*/ 	.word	0x000000c7


	//----- nvinfo : EIATTR_FRAME_SIZE
	.align		4
.L_1091:
        /*1998*/ 	.byte	0x04, 0x11
        /*199a*/ 	.short	(.L_1093 - .L_1092)
	.align		4
.L_1092:
        /*199c*/ 	.word	index@($__internal_11_$__cuda_sm20_rcp_rn_f32_slowpath)
        /*19a0*/ 	.word	0x00000100


	//----- nvinfo : EIATTR_FRAME_SIZE
	.align		4
.L_1093:
        /*19a4*/ 	.byte	0x04, 0x11
        /*19a6*/ 	.short	(.L_1095 - .L_1094)
	.align		4
.L_1094:
        /*19a8*/ 	.word	index@(_ZN18transformer_engine13normalization21ln_bwd_general_kernelINS0_13Kernel_traitsI13__nv_bfloat16S3_S3_fjLj1024ELj1ELj4ELj1ELj16ENS0_18Kernel_traits_baseILj1024ES3_S3_S3_fjLj128EEEEEEEvNS0_20BackwardKernelParamsE)
        /*19ac*/ 	.word	0x00000100


	//----- nvinfo : EIATTR_REGCOUNT
	.align		4
.L_1095:
        /*19b0*/ 	.byte	0x04, 0x2f
        /*19b2*/ 	.short	(.L_1097 - .L_1096)
	.align		4
.L_1096:
        /*19b4*/ 	.word	index@(_ZN18transformer_engine13normalization21ln_bwd_general_kernelINS0_13Kernel_traitsI13__nv_bfloat16fS3_fjLj1024ELj1ELj4ELj1ELj16ENS0_18Kernel_traits_baseILj1024ES3_fS3_fjLj128EEEEEEEvNS0_20BackwardKernelParamsE)
        /*19b8*/ 	.word	0x000000d0


	//----- nvinfo : EIATTR_FRAME_SIZE
	.align		4
.L_1097:
        /*19bc*/ 	.byte	0x04, 0x11
        /*19be*/ 	.short	(.L_1099 - .L_1098)
	.align		4
.L_1098:
        /*19c0*/ 	.word	index@($__internal_10_$__cuda_sm20_rcp_rn_f32_slowpath)
        /*19c4*/ 	.word	0x00000100


	//----- nvinfo : EIATTR_FRAME_SIZE
	.align		4
.L_1099:
        /*19c8*/ 	.byte	0x04, 0x11
        /*19ca*/ 	.short	(.L_1101 - .L_1100)
	.align		4
.L_1100:
        /*19cc*/ 	.word	index@(_ZN18transformer_engine13normalization21ln_bwd_general_kernelINS0_13Kernel_traitsI13__nv_bfloat16fS3_fjLj1024ELj1ELj4ELj1ELj16ENS0_18Kernel_traits_baseILj1024ES3_fS3_fjLj128EEEEEEEvNS0_20BackwardKernelParamsE)
        /*19d0*/ 	.word	0x00000100


	//----- nvinfo : EIATTR_REGCOUNT
	.align		4
.L_1101:
        /*19d4*/ 	.byte	0x04, 0x2f
        /*19d6*/ 	.short	(.L_1103 - .L_1102)
	.align		4
.L_1102:
        /*19d8*/ 	.word	index@(_ZN18transformer_engine13normalization21ln_bwd_general_kernelINS0_13Kernel_traitsIffffjLj2048ELj1ELj1ELj4ELj16ENS0_18Kernel_traits_baseILj2048EffffjLj128EEEEEEEvNS0_20BackwardKernelParamsE)
        /*19dc*/ 	.word	0x0000007a


	//----- nvinfo : EIATTR_FRAME_SIZE
	.align		4
.L_1103:
        /*19e0*/ 	.byte	0x04, 0x11
        /*19e2*/ 	.short	(.L_1105 - .L_1104)
	.align		4
.L_1104:
        /*19e4*/ 	.word	index@($__internal_9_$__cuda_sm20_rcp_rn_f32_slowpath)
        /*19e8*/ 	.word	0x00000000


	//----- nvinfo : EIATTR_FRAME_SIZE
	.align		4
.L_1105:
        /*19ec*/ 	.byte	0x04, 0x11
        /*19ee*/ 	.short	(.L_1107 - .L_1106)
	.align		4
.L_1106:
        /*19f0*/ 	.word	index@(_ZN18transformer_engine13normalization21ln_bwd_general_kernelINS0_13Kernel_traitsIffffjLj2048ELj1ELj1ELj4ELj16ENS0_18Kernel_traits_baseILj2048EffffjLj128EEEEEEEvNS0_20BackwardKernelParamsE)
        /*19f4*/ 	.word	0x00000000


	//----- nvinfo : EIATTR_REGCOUNT
	.align		4
.L_1107:
        /*19f8*/ 	.byte	0x04, 0x2f
        /*19fa*/ 	.short	(.L_1109 - .L_1108)
	.align		4
.L_1108:
        /*19fc*/ 	.word	index@(_ZN18transformer_engine13normalization21ln_bwd_general_kernelINS0_13Kernel_traitsI6__halfS3_S3_fjLj2048ELj1ELj1ELj4ELj16ENS0_18Kernel_traits_baseILj2048ES3_S3_S3_fjLj128EEEEEEEvNS0_20BackwardKernelParamsE)
        /*1a00*/ 	.word	0x0000007c


	//----- nvinfo : EIATTR_FRAME_SIZE
	.align		4
.L_1109:
        /*1a04*/ 	.byte	0x04, 0x11
        /*1a06*/ 	.short	(.L_1111 - .L_1110)
	.align		4
.L_1110:
        /*1a08*/ 	.word	index@($__internal_8_$__cuda_sm20_rcp_rn_f32_slowpath)
        /*1a0c*/ 	.word	0x00000000


	//----- nvinfo : EIATTR_FRAME_SIZE
	.align		4
.L_1111:
        /*1a10*/ 	.byte	0x04, 0x11
        /*1a12*/ 	.short	(.L_1113 - .L_1112)
	.align		4
.L_1112:
        /*1a14*/ 	.word	index@(_ZN18transformer_engine13normalization21ln_bwd_general_kernelINS0_13Kernel_traitsI6__halfS3_S3_fjLj2048ELj1ELj1ELj4ELj16ENS0_18Kernel_traits_baseILj2048ES3_S3_S3_fjLj128EEEEEEEvNS0_20BackwardKernelParamsE)
        /*1a18*/ 	.word	0x00000000


	//----- nvinfo : EIATTR_REGCOUNT
	.align		4
.L_1113:
        /*1a1c*/ 	.byte	0x04, 0x2f
        /*1a1e*/ 	.short	(.L_1115 - .L_1114)
	.align		4
.L_1114:
        /*1a20*/ 	.word	index@(_ZN18transformer_engine13normalization21ln_bwd_general_kernelINS0_13Kernel_traitsI6__halffS3_fjLj2048ELj1ELj1ELj4ELj16ENS0_18Kernel_traits_baseILj2048ES3_fS3_fjLj128EEEEEEEvNS0_20BackwardKernelParamsE)
        /*1a24*/ 	.word	0x00000079


	//----- nvinfo : EIATTR_FRAME_SIZE
	.align		4
.L_1115:
        /*1a28*/ 	.byte	0x04, 0x11
        /*1a2a*/ 	.short	(.L_1117 - .L_1116)
	.align		4
.L_1116:
        /*1a2c*/ 	.word	index@($__internal_7_$__cuda_sm20_rcp_rn_f32_slowpath)
        /*1a30*/ 	.word	0x00000000


	//----- nvinfo : EIATTR_FRAME_SIZE
	.align		4
.L_1117:
        /*1a34*/ 	.byte	0x04, 0x11
        /*1a36*/ 	.short	(.L_1119 - .L_1118)
	.align		4
.L_1118:
        /*1a38*/ 	.word	index@(_ZN18transformer_engine13normalization21ln_bwd_general_kernelINS0_13Kernel_traitsI6__halffS3_fjLj2048ELj1ELj1ELj4ELj16ENS0_18Kernel_traits_baseILj2048ES3_fS3_fjLj128EEEEEEEvNS0_20BackwardKernelParamsE)
        /*1a3c*/ 	.word	0x00000000


	//----- nvinfo : EIATTR_REGCOUNT
	.align		4
.L_1119:
        /*1a40*/ 	.byte	0x04, 0x2f
        /*1a42*/ 	.short	(.L_1121 - .L_1120)
	.align		4
.L_1120:
        /*1a44*/ 	.word	index@(_ZN18transformer_engine13normalization21ln_bwd_general_kernelINS0_13Kernel_traitsI13__nv_bfloat16S3_S3_fjLj2048ELj1ELj1ELj4ELj16ENS0_18Kernel_traits_baseILj2048ES3_S3_S3_fjLj128EEEEEEEvNS0_20BackwardKernelParamsE)
        /*1a48*/ 	.word	0x0000007c


	//----- nvinfo : EIATTR_FRAME_SIZE
	.align		4
.L_1121:
        /*1a4c*/ 	.byte	0x04, 0x11
        /*1a4e*/ 	.short	(.L_1123 - .L_1122)
	.align		4
.L_1122:
        /*1a50*/ 	.word	index@($__internal_6_$__cuda_sm20_rcp_rn_f32_slowpath)
        /*1a54*/ 	.word	0x00000000


	//----- nvinfo : EIATTR_FRAME_SIZE
	.align		4
.L_1123:
        /*1a58*/ 	.byte	0x04, 0x11
        /*1a5a*/ 	.short	(.L_1125 - .L_1124)
	.align		4
.L_1124:
        /*1a5c*/ 	.word	index@(_ZN18transformer_engine13normalization21ln_bwd_general_kernelINS0_13Kernel_traitsI13__nv_bfloat16S3_S3_fjLj2048ELj1ELj1ELj4ELj16ENS0_18Kernel_traits_baseILj2048ES3_S3_S3_fjLj128EEEEEEEvNS0_20BackwardKernelParamsE)
        /*1a60*/ 	.word	0x00000000


	//----- nvinfo : EIATTR_REGCOUNT
	.align		4
.L_1125:
        /*1a64*/ 	.byte	0x04, 0x2f
        /*1a66*/ 	.short	(.L_1127 - .L_1126)
	.align		4
.L_1126:
        /*1a68*/ 	.word	index@(_ZN18transformer_engine13normalization21ln_bwd_general_kernelINS0_13Kernel_traitsI13__nv_bfloat16fS3_fjLj2048ELj1ELj1ELj4ELj16ENS0_18Kernel_traits_baseILj2048ES3_fS3_fjLj128EEEEEEEvNS0_20BackwardKernelParamsE)
        /*1a6c*/ 	.word	0x00000079


	//----- nvinfo : EIATTR_FRAME_SIZE
	.align		4
.L_1127:
        /*1a70*/ 	.byte	0x04, 0x11
        /*1a72*/ 	.short	(.L_1129 - .L_1128)
	.align		4
.L_1128:
        /*1a74*/ 	.word	index@($__internal_5_$__cuda_sm20_rcp_rn_f32_slowpath)
        /*1a78*/ 	.word	0x00000000


	//----- nvinfo : EIATTR_FRAME_SIZE
	.align		4
.L_1129:
        /*1a7c*/ 	.byte	0x04, 0x11
        /*1a7e*/ 	.short	(.L_1131 - .L_1130)
	.align		4
.L_1130:
        /*1a80*/ 	.word	index@(_ZN18transformer_engine13normalization21ln_bwd_general_kernelINS0_13Kernel_traitsI13__nv_bfloat16fS3_fjLj2048ELj1ELj1ELj4ELj16ENS0_18Kernel_traits_baseILj2048ES3_fS3_fjLj128EEEEEEEvNS0_20BackwardKernelParamsE)
        /*1a84*/ 	.word	0x00000000


	//----- nvinfo : EIATTR_REGCOUNT
	.align		4
.L_1131:
        /*1a88*/ 	.byte	0x04, 0x2f
        /*1a8a*/ 	.short	(.L_1133 - .L_1132)
	.align		4
.L_1132:
        /*1a8c*/ 	.word	index@(_ZN18transformer_engine13normalization21ln_bwd_general_kernelINS0_13Kernel_traitsIffffjLj4096ELj1ELj1ELj4ELj16ENS0_18Kernel_traits_baseILj4096EffffjLj128EEEEEEEvNS0_20BackwardKernelParamsE)
        /*1a90*/ 	.word	0x000000d8


	//----- nvinfo : EIATTR_FRAME_SIZE
	.align		4
.L_1133:
        /*1a94*/ 	.byte	0x04, 0x11
        /*1a96*/ 	.short	(.L_1135 - .L_1134)
	.align		4
.L_1134:
        /*1a98*/ 	.word	index@($__internal_4_$__cuda_sm20_rcp_rn_f32_slowpath)
        /*1a9c*/ 	.word	0x00000000


	//----- nvinfo : EIATTR_FRAME_SIZE
	.align		4
.L_1135:
        /*1aa0*/ 	.byte	0x04, 0x11
        /*1aa2*/ 	.short	(.L_1137 - .L_1136)
	.align		4
.L_1136:
        /*1aa4*/ 	.word	index@(_ZN18transformer_engine13normalization21ln_bwd_general_kernelINS0_13Kernel_traitsIffffjLj4096ELj1ELj1ELj4ELj16ENS0_18Kernel_traits_baseILj4096EffffjLj128EEEEEEEvNS0_20BackwardKernelParamsE)
        /*1aa8*/ 	.word	0x00000000


	//----- nvinfo : EIATTR_REGCOUNT
	.align		4
.L_1137:
        /*1aac*/ 	.byte	0x04, 0x2f
        /*1aae*/ 	.short	(.L_1139 - .L_1138)
	.align		4
.L_1138:
        /*1ab0*/ 	.word	index@(_ZN18transformer_engine13normalization21ln_bwd_general_kernelINS0_13Kernel_traitsI6__halfS3_S3_fjLj4096ELj1ELj1ELj4ELj16ENS0_18Kernel_traits_baseILj4096ES3_S3_S3_fjLj128EEEEEEEvNS0_20BackwardKernelParamsE)
        /*1ab4*/ 	.word	0x000000ca


	//----- nvinfo : EIATTR_FRAME_SIZE
	.align		4
.L_1139:
        /*1ab8*/ 	.byte	0x04, 0x11
        /*1aba*/ 	.short	(.L_1141 - .L_1140)
	.align		4
.L_1140:
        /*1abc*/ 	.word	index@($__internal_3_$__cuda_sm20_rcp_rn_f32_slowpath)
        /*1ac0*/ 	.word	0x00000000


	//----- nvinfo : EIATTR_FRAME_SIZE
	.align		4
.L_1141:
        /*1ac4*/ 	.byte	0x04, 0x11
        /*1ac6*/ 	.short	(.L_1143 - .L_1142)
	.align		4
.L_1142:
        /*1ac8*/ 	.word	index@(_ZN18transformer_engine13normalization21ln_bwd_general_kernelINS0_13Kernel_traitsI6__halfS3_S3_fjLj4096ELj1ELj1ELj4ELj16ENS0_18Kernel_traits_baseILj4096ES3_S3_S3_fjLj128EEEEEEEvNS0_20BackwardKernelParamsE)
        /*1acc*/ 	.word	0x00000000


	//----- nvinfo : EIATTR_REGCOUNT
	.align		4
.L_1143:
        /*1ad0*/ 	.byte	0x04, 0x2f
        /*1ad2*/ 	.short	(.L_1145 - .L_1144)
	.align		4
.L_1144:
        /*1ad4*/ 	.word	index@(_ZN18transformer_engine13normalization21ln_bwd_general_kernelINS0_13Kernel_traitsI6__halffS3_fjLj4096ELj1ELj1ELj4ELj16ENS0_18Kernel_traits_baseILj4096ES3_fS3_fjLj128EEEEEEEvNS0_20BackwardKernelParamsE)
        /*1ad8*/ 	.word	0x000000d0


	//----- nvinfo : EIATTR_FRAME_SIZE
	.align		4
.L_1145:
        /*1adc*/ 	.byte	0x04, 0x11
        /*1ade*/ 	.short	(.L_1147 - .L_1146)
	.align		4
.L_1146:
        /*1ae0*/ 	.word	index@($__internal_2_$__cuda_sm20_rcp_rn_f32_slowpath)
        /*1ae4*/ 	.word	0x00000000


	//----- nvinfo : EIATTR_FRAME_SIZE
	.align		4
.L_1147:
        /*1ae8*/ 	.byte	0x04, 0x11
        /*1aea*/ 	.short	(.L_1149 - .L_1148)
	.align		4
.L_1148:
        /*1aec*/ 	.word	index@(_ZN18transformer_engine13normalization21ln_bwd_general_kernelINS0_13Kernel_traitsI6__halffS3_fjLj4096ELj1ELj1ELj4ELj16ENS0_18Kernel_traits_baseILj4096ES3_fS3_fjLj128EEEEEEEvNS0_20BackwardKernelParamsE)
        /*1af0*/ 	.word	0x00000000


	//----- nvinfo : EIATTR_REGCOUNT
	.align		4
.L_1149:
        /*1af4*/ 	.byte	0x04, 0x2f
        /*1af6*/ 	.short	(.L_1151 - .L_1150)
	.align		4
.L_1150:
        /*1af8*/ 	.word	index@(_ZN18transformer_engine13normalization21ln_bwd_general_kernelINS0_13Kernel_traitsI13__nv_bfloat16S3_S3_fjLj4096ELj1ELj1ELj4ELj16ENS0_18Kernel_traits_baseILj4096ES3_S3_S3_fjLj128EEEEEEEvNS0_20BackwardKernelParamsE)
        /*1afc*/ 	.word	0x000000c9


	//----- nvinfo : EIATTR_FRAME_SIZE
	.align		4
.L_1151:
        /*1b00*/ 	.byte	0x04, 0x11
        /*1b02*/ 	.short	(.L_1153 - .L_1152)
	.align		4
.L_1152:
        /*1b04*/ 	.word	index@($__internal_1_$__cuda_sm20_rcp_rn_f32_slowpath)
        /*1b08*/ 	.word	0x00000000


	//----- nvinfo : EIATTR_FRAME_SIZE
	.align		4
.L_1153:
        /*1b0c*/ 	.byte	0x04, 0x11
        /*1b0e*/ 	.short	(.L_1155 - .L_1154)
	.align		4
.L_1154:
        /*1b10*/ 	.word	index@(_ZN18transformer_engine13normalization21ln_bwd_general_kernelINS0_13Kernel_traitsI13__nv_bfloat16S3_S3_fjLj4096ELj1ELj1ELj4ELj16ENS0_18Kernel_traits_baseILj4096ES3_S3_S3_fjLj128EEEEEEEvNS0_20BackwardKernelParamsE)
        /*1b14*/ 	.word	0x00000000


	//----- nvinfo : EIATTR_REGCOUNT
	.align		4
.L_1155:
        /*1b18*/ 	.byte	0x04, 0x2f
        /*1b1a*/ 	.short	(.L_1157 - .L_1156)
	.align		4
.L_1156:
        /*1b1c*/ 	.word	index@(_ZN18transformer_engine13normalization21ln_bwd_general_kernelINS0_13Kernel_traitsI13__nv_bfloat16fS3_fjLj4096ELj1ELj1ELj4ELj16ENS0_18Kernel_traits_baseILj4096ES3_fS3_fjLj128EEEEEEEvNS0_20BackwardKernelParamsE)
        /*1b20*/ 	.word	0x000000d0


	//----- nvinfo : EIATTR_FRAME_SIZE
	.align		4
.L_1157:
        /*1b24*/ 	.byte	0x04, 0x11
        /*1b26*/ 	.short	(.L_1159 - .L_1158)
	.align		4
.L_1158:
        /*1b28*/ 	.word	index@($__internal_0_$__cuda_sm20_rcp_rn_f32_slowpath)
        /*1b2c*/ 	.word	0x00000000


	//----- nvinfo : EIATTR_FRAME_SIZE
	.align		4
.L_1159:
        /*1b30*/ 	.byte	0x04, 0x11
        /*1b32*/ 	.short	(.L_1161 - .L_1160)
	.align		4
.L_1160:
        /*1b34*/ 	.word	index@(_ZN18transformer_engine13normalization21ln_bwd_general_kernelINS0_13Kernel_traitsI13__nv_bfloat16fS3_fjLj4096ELj1ELj1ELj4ELj16ENS0_18Kernel_traits_baseILj4096ES3_fS3_fjLj128EEEEEEEvNS0_20BackwardKernelParamsE)
        /*1b38*/ 	.word	0x00000000


	//----- nvinfo : EIATTR_MIN_STACK_SIZE
	.align		4
.L_1161:
        /*1b3c*/ 	.byte	0x04, 0x12
        /*1b3e*/ 	.short	(.L_1163 - .L_1162)
	.align		4
.L_1162:
        /*1b40*/ 	.word	index@(_ZN18transformer_engine13normalization21ln_bwd_general_kernelINS0_13Kernel_traitsI13__nv_bfloat16fS3_fjLj4096ELj1ELj1ELj4ELj16ENS0_18Kernel_traits_baseILj4096ES3_fS3_fjLj128EEEEEEEvNS0_20BackwardKernelParamsE)
        /*1b44*/ 	.word	0x00000000


	//----- nvinfo : EIATTR_MIN_STACK_SIZE
	.align		4
.L_1163:
        /*1b48*/ 	.byte	0x04, 0x12
        /*1b4a*/ 	.short	(.L_1165 - .L_1164)
	.align		4
.L_1164:
        /*1b4c*/ 	.word	index@(_ZN18transformer_engine13normalization21ln_bwd_general_kernelINS0_13Kernel_traitsI13__nv_bfloat16S3_S3_fjLj4096ELj1ELj1ELj4ELj16ENS0_18Kernel_traits_baseILj4096ES3_S3_S3_fjLj128EEEEEEEvNS0_20BackwardKernelParamsE)
        /*1b50*/ 	.word	0x00000000


	//----- nvinfo : EIATTR_MIN_STACK_SIZE
	.align		4
.L_1165:
        /*1b54*/ 	.byte	0x04, 0x12
        /*1b56*/ 	.short	(.L_1167 - .L_1166)
	.align		4
.L_1166:
        /*1b58*/ 	.word	index@(_ZN18transformer_engine13normalization21ln_bwd_general_kernelINS0_13Kernel_traitsI6__halffS3_fjLj4096ELj1ELj1ELj4ELj16ENS0_18Kernel_traits_baseILj4096ES3_fS3_fjLj128EEEEEEEvNS0_20BackwardKernelParamsE)
        /*1b5c*/ 	.word	0x00000000


	//----- nvinfo : EIATTR_MIN_STACK_SIZE
	.align		4
.L_1167:
        /*1b60*/ 	.byte	0x04, 0x12
        /*1b62*/ 	.short	(.L_1169 - .L_1168)
	.align		4
.L_1168:
        /*1b64*/ 	.word	index@(_ZN18transformer_engine13normalization21ln_bwd_general_kernelINS0_13Kernel_traitsI6__halfS3_S3_fjLj4096ELj1ELj1ELj4ELj16ENS0_18Kernel_traits_baseILj4096ES3_S3_S3_fjLj128EEEEEEEvNS0_20BackwardKernelParamsE)
        /*1b68*/ 	.word	0x00000000


	//----- nvinfo : EIATTR_MIN_STACK_SIZE
	.align		4
.L_1169:
        /*1b6c*/ 	.byte	0x04, 0x12
        /*1b6e*/ 	.short	(.L_1171 - .L_1170)
	.align		4
.L_1170:
        /*1b70*/ 	.word	index@(_ZN18transformer_engine13normalization21ln_bwd_general_kernelINS0_13Kernel_traitsIffffjLj4096ELj1ELj1ELj4ELj16ENS0_18Kernel_traits_baseILj4096EffffjLj128EEEEEEEvNS0_20BackwardKernelParamsE)
        /*1b74*/ 	.word	0x00000000


	//----- nvinfo : EIATTR_MIN_STACK_SIZE
	.align		4
.L_1171:
        /*1b78*/ 	.byte	0x04, 0x12
        /*1b7a*/ 	.short	(.L_1173 - .L_1172)
	.align		4
.L_1172:
        /*1b7c*/ 	.word	index@(_ZN18transformer_engine13normalization21ln_bwd_general_kernelINS0_13Kernel_traitsI13__nv_bfloat16fS3_fjLj2048ELj1ELj1ELj4ELj16ENS0_18Kernel_traits_baseILj2048ES3_fS3_fjLj128EEEEEEEvNS0_20BackwardKernelParamsE)
        /*1b80*/ 	.word	0x00000000


	//----- nvinfo : EIATTR_MIN_STACK_SIZE
	.align		4
.L_1173:
        /*1b84*/ 	.byte	0x04, 0x12
        /*1b86*/ 	.short	(.L_1175 - .L_1174)
	.align		4
.L_1174:
        /*1b88*/ 	.word	index@(_ZN18transformer_engine13normalization21ln_bwd_general_kernelINS0_13Kernel_traitsI13__nv_bfloat16S3_S3_fjLj2048ELj1ELj1ELj4ELj16ENS0_18Kernel_traits_baseILj2048ES3_S3_S3_fjLj128EEEEEEEvNS0_20BackwardKernelParamsE)
        /*1b8c*/ 	.word	0x00000000


	//----- nvinfo : EIATTR_MIN_STACK_SIZE
	.align		4
.L_1175:
        /*1b90*/ 	.byte	0x04, 0x12
        /*1b92*/ 	.short	(.L_1177 - .L_1176)
	.align		4
.L_1176:
        /*1b94*/ 	.word	index@(_ZN18transformer_engine13normalization21ln_bwd_general_kernelINS0_13Kernel_traitsI6__halffS3_fjLj2048ELj1ELj1ELj4ELj16ENS0_18Kernel_traits_baseILj2048ES3_fS3_fjLj128EEEEEEEvNS0_20BackwardKernelParamsE)
        /*1b98*/ 	.word	0x00000000


	//----- nvinfo : EIATTR_MIN_STACK_SIZE
	.align		4
.L_1177:
        /*1b9c*/ 	.byte	0x04, 0x12
        /*1b9e*/ 	.short	(.L_1179 - .L_1178)
	.align		4
.L_1178:
        /*1ba0*/ 	.word	index@(_ZN18transformer_engine13normalization21ln_bwd_general_kernelINS0_13Kernel_traitsI6__halfS3_S3_fjLj2048ELj1ELj1ELj4ELj16ENS0_18Kernel_traits_baseILj2048ES3_S3_S3_fjLj128EEEEEEEvNS0_20BackwardKernelParamsE)
        /*1ba4*/ 	.word	0x00000000


	//----- nvinfo : EIATTR_MIN_STACK_SIZE
	.align		4
.L_1179:
        /*1ba8*/ 	.byte	0x04, 0x12
        /*1baa*/ 	.short	(.L_1181 - .L_1180)
	.align		4
.L_1180:
        /*1bac*/ 	.word	index@(_ZN18transformer_engine13normalization21ln_bwd_general_kernelINS0_13Kernel_traitsIffffjLj2048ELj1ELj1ELj4ELj16ENS0_18Kernel_traits_baseILj2048EffffjLj128EEEEEEEvNS0_20BackwardKernelParamsE)
        /*1bb0*/ 	.word	0x00000000


	//----- nvinfo : EIATTR_MIN_STACK_SIZE
	.align		4
.L_1181:
        /*1bb4*/ 	.byte	0x04, 0x12
        /*1bb6*/ 	.short	(.L_1183 - .L_1182)
	.align		4
.L_1182:
        /*1bb8*/ 	.word	index@(_ZN18transformer_engine13normalization21ln_bwd_general_kernelINS0_13Kernel_traitsI13__nv_bfloat16fS3_fjLj1024ELj1ELj4ELj1ELj16ENS0_18Kernel_traits_baseILj1024ES3_fS3_fjLj128EEEEEEEvNS0_20BackwardKernelParamsE)
        /*1bbc*/ 	.word	0x00000100


	//----- nvinfo : EIATTR_MIN_STACK_SIZE
	.align		4
.L_1183:
        /*1bc0*/ 	.byte	0x04, 0x12
        /*1bc2*/ 	.short	(.L_1185 - .L_1184)
	.align		4
.L_1184:
        /*1bc4*/ 	.word	index@(_ZN18transformer_engine13normalization21ln_bwd_general_kernelINS0_13Kernel_traitsI13__nv_bfloat16S3_S3_fjLj1024ELj1ELj4ELj1ELj16ENS0_18Kernel_traits_baseILj1024ES3_S3_S3_fjLj128EEEEEEEvNS0_20BackwardKernelParamsE)
        /*1bc8*/ 	.word	0x00000100


	//----- nvinfo : EIATTR_MIN_STACK_SIZE
	.align		4
.L_1185:
        /*1bcc*/ 	.byte	0x04, 0x12
        /*1bce*/ 	.short	(.L_1187 - .L_1186)
	.align		4
.L_1186:
        /*1bd0*/ 	.word	index@(_ZN18transformer_engine13normalization21ln_bwd_general_kernelINS0_13Kernel_traitsI6__halffS3_fjLj1024ELj1ELj4ELj1ELj16ENS0_18Kernel_traits_baseILj1024ES3_fS3_fjLj128EEEEEEEvNS0_20BackwardKernelParamsE)
        /*1bd4*/ 	.word	0x00000100


	//----- nvinfo : EIATTR_MIN_STACK_SIZE
	.align		4
.L_1187:
        /*1bd8*/ 	.byte	0x04, 0x12
        /*1bda*/ 	.short	(.L_1189 - .L_1188)
	.align		4
.L_1188:
        /*1bdc*/ 	.word	index@(_ZN18transformer_engine13normalization21ln_bwd_general_kernelINS0_13Kernel_traitsI6__halfS3_S3_fjLj1024ELj1ELj4ELj1ELj16ENS0_18Kernel_traits_baseILj1024ES3_S3_S3_fjLj128EEEEEEEvNS0_20BackwardKernelParamsE)
        /*1be0*/ 	.word	0x00000100


	//----- nvinfo : EIATTR_MIN_STACK_SIZE
	.align		4
.L_1189:
        /*1be4*/ 	.byte	0x04, 0x12
        /*1be6*/ 	.short	(.L_1191 - .L_1190)
	.align		4
.L_1190:
        /*1be8*/ 	.word	index@(_ZN18transformer_engine13normalization21ln_bwd_general_kernelINS0_13Kernel_traitsIffffjLj1024ELj1ELj4ELj1ELj16ENS0_18Kernel_traits_baseILj1024EffffjLj128EEEEEEEvNS0_20BackwardKernelParamsE)
        /*1bec*/ 	.word	0x00000100


	//----- nvinfo : EIATTR_MIN_STACK_SIZE
	.align		4
.L_1191:
        /*1bf0*/ 	.byte	0x04, 0x12
        /*1bf2*/ 	.short	(.L_1193 - .L_1192)
	.align		4
.L_1192:
        /*1bf4*/ 	.word	index@(_ZN18transformer_engine13normalization21ln_bwd_general_kernelINS0_13Kernel_traitsI13__nv_bfloat16fS3_fjLj512ELj1ELj4ELj1ELj16ENS0_18Kernel_traits_baseILj512ES3_fS3_fjLj128EEEEEEEvNS0_20BackwardKernelParamsE)
        /*1bf8*/ 	.word	0x00000000


	//----- nvinfo : EIATTR_MIN_STACK_SIZE
	.align		4
.L_1193:
        /*1bfc*/ 	.byte	0x04, 0x12
        /*1bfe*/ 	.short	(.L_1195 - .L_1194)
	.align		4
.L_1194:
        /*1c00*/ 	.word	index@(_ZN18transformer_engine13normalization21ln_bwd_general_kernelINS0_13Kernel_traitsI13__nv_bfloat16S3_S3_fjLj512ELj1ELj4ELj1ELj16ENS0_18Kernel_traits_baseILj512ES3_S3_S3_fjLj128EEEEEEEvNS0_20BackwardKernelParamsE)
        /*1c04*/ 	.word	0x00000080


	//----- nvinfo : EIATTR_MIN_STACK_SIZE
	.align		4
.L_1195:
        /*1c08*/ 	.byte	0x04, 0x12
        /*1c0a*/ 	.short	(.L_1197 - .L_1196)
	.align		4
.L_1196:
        /*1c0c*/ 	.word	index@(_ZN18transformer_engine13normalization21ln_bwd_general_kernelINS0_13Kernel_traitsI6__halffS3_fjLj512ELj1ELj4ELj1ELj16ENS0_18Kernel_traits_baseILj512ES3_fS3_fjLj128EEEEEEEvNS0_20BackwardKernelParamsE)
        /*1c10*/ 	.word	0x00000000


	//----- nvinfo : EIATTR_MIN_STACK_SIZE
	.align		4
.L_1197:
        /*1c14*/ 	.byte	0x04, 0x12
        /*1c16*/ 	.short	(.L_1199 - .L_1198)
	.align		4
.L_1198:
        /*1c18*/ 	.word	index@(_ZN18transformer_engine13normalization21ln_bwd_general_kernelINS0_13Kernel_traitsI6__halfS3_S3_fjLj512ELj1ELj4ELj1ELj16ENS0_18Kernel_traits_baseILj512ES3_S3_S3_fjLj128EEEEEEEvNS0_20BackwardKernelParamsE)
        /*1c1c*/ 	.word	0x00000080


	//----- nvinfo : EIATTR_MIN_STACK_SIZE
	.align		4
.L_1199:
        /*1c20*/ 	.byte	0x04, 0x12
        /*1c22*/ 	.short	(.L_1201 - .L_1200)
	.align		4
.L_1200:
        /*1c24*/ 	.word	index@(_ZN18transformer_engine13normalization21ln_bwd_general_kernelINS0_13Kernel_traitsIffffjLj512ELj1ELj4ELj1ELj16ENS0_18Kernel_traits_baseILj512EffffjLj128EEEEEEEvNS0_20BackwardKernelParamsE)
        /*1c28*/ 	.word	0x00000000


	//----- nvinfo : EIATTR_MIN_STACK_SIZE
	.align		4
.L_1201:
        /*1c2c*/ 	.byte	0x04, 0x12
        /*1c2e*/ 	.short	(.L_1203 - .L_1202)
	.align		4
.L_1202:
        /*1c30*/ 	.word	index@(_ZN18transformer_engine13normalization21ln_bwd_general_kernelINS0_13Kernel_traitsI13__nv_bfloat16fS3_fjLj128ELj1ELj4ELj1ELj8ENS0_18Kernel_traits_baseILj128ES3_fS3_fjLj128EEEEEEEvNS0_20BackwardKernelParamsE)
        /*1c34*/ 	.word	0x00000020


	//----- nvinfo : EIATTR_MIN_STACK_SIZE
	.align		4
.L_1203:
        /*1c38*/ 	.byte	0x04, 0x12
        /*1c3a*/ 	.short	(.L_1205 - .L_1204)
	.align		4
.L_1204:
        /*1c3c*/ 	.word	index@(_ZN18transformer_engine13normalization30ln_bwd_finalize_general_kernelI13__nv_bfloat16fLj4ELj1ELj4ELj32EEEvNS0_20BackwardKernelParamsE)
        /*1c40*/ 	.word	0x00000000


	//----- nvinfo : EIATTR_MIN_STACK_SIZE
	.align		4
.L_1205:
        /*1c44*/ 	.byte	0x04, 0x12
        /*1c46*/ 	.short	(.L_1207 - .L_1206)
	.align		4
.L_1206:
        /*1c48*/ 	.word	index@(_ZN18transformer_engine13normalization21ln_bwd_general_kernelINS0_13Kernel_traitsI13__nv_bfloat16S3_S3_fjLj128ELj1ELj4ELj1ELj8ENS0_18Kernel_traits_baseILj128ES3_S3_S3_fjLj128EEEEEEEvNS0_20BackwardKernelParamsE)
        /*1c4c*/ 	.word	0x00000000


	//----- nvinfo : EIATTR_MIN_STACK_SIZE
	.align		4
.L_1207:
        /*1c50*/ 	.byte	0x04, 0x12
        /*1c52*/ 	.short	(.L_1209 - .L_1208)
	.align		4
.L_1208:
        /*1c54*/ 	.word	index@(_ZN18transformer_engine13normalization21ln_bwd_general_kernelINS0_13Kernel_traitsI6__halffS3_fjLj128ELj1ELj4ELj1ELj8ENS0_18Kernel_traits_baseILj128ES3_fS3_fjLj128EEEEEEEvNS0_20BackwardKernelParamsE)
        /*1c58*/ 	.word	0x00000020


	//----- nvinfo : EIATTR_MIN_STACK_SIZE
	.align		4
.L_1209:
        /*1c5c*/ 	.byte	0x04, 0x12
        /*1c5e*/ 	.short	(.L_1211 - .L_1210)
	.align		4
.L_1210:
        /*1c60*/ 	.word	index@(_ZN18transformer_engine13normalization30ln_bwd_finalize_general_kernelI6__halffLj4ELj1ELj4ELj32EEEvNS0_20BackwardKernelParamsE)
        /*1c64*/ 	.word	0x00000000


	//----- nvinfo : EIATTR_MIN_STACK_SIZE
	.align		4
.L_1211:
        /*1c68*/ 	.byte	0x04, 0x12
        /*1c6a*/ 	.short	(.L_1213 - .L_1212)
	.align		4
.L_1212:
        /*1c6c*/ 	.word	index@(_ZN18transformer_engine13normalization21ln_bwd_general_kernelINS0_13Kernel_traitsI6__halfS3_S3_fjLj128ELj1ELj4ELj1ELj8ENS0_18Kernel_traits_baseILj128ES3_S3_S3_fjLj128EEEEEEEvNS0_20BackwardKernelParamsE)
        /*1c70*/ 	.word	0x00000000


	//----- nvinfo : EIATTR_MIN_STACK_SIZE
	.align		4
.L_1213:
        /*1c74*/ 	.byte	0x04, 0x12
        /*1c76*/ 	.short	(.L_1215 - .L_1214)
	.align		4
.L_1214:
        /*1c78*/ 	.word	index@(_ZN18transformer_engine13normalization30ln_bwd_finalize_general_kernelIffLj4ELj1ELj4ELj32EEEvNS0_20BackwardKernelParamsE)
        /*1c7c*/ 	.word	0x00000000


	//----- nvinfo : EIATTR_MIN_STACK_SIZE
	.align		4
.L_1215:
        /*1c80*/ 	.byte	0x04, 0x12
        /*1c82*/ 	.short	(.L_1217 - .L_1216)
	.align		4
.L_1216:
        /*1c84*/ 	.word	index@(_ZN18transformer_engine13normalization21ln_bwd_general_kernelINS0_13Kernel_traitsIffffjLj128ELj1ELj4ELj1ELj16ENS0_18Kernel_traits_baseILj128EffffjLj128EEEEEEEvNS0_20BackwardKernelParamsE)
        /*1c88*/ 	.word	0x00000000


	//----- nvinfo : EIATTR_MIN_STACK_SIZE
	.align		4
.L_1217:
        /*1c8c*/ 	.byte	0x04, 0x12
        /*1c8e*/ 	.short	(.L_1219 - .L_1218)
	.align		4
.L_1218:
        /*1c90*/ 	.word	index@(_ZN18transformer_engine13normalization28ln_bwd_finalize_tuned_kernelINS0_22Kernel_traits_finalizeILj65536E13__nv_bfloat16fS3_fjLj1024ELj4ENS0_18Kernel_traits_baseILj65536ES3_fS3_fjLj1024EEEEEEEvNS0_20BackwardKernelParamsE)
        /*1c94*/ 	.word	0x00000000


	//----- nvinfo : EIATTR_MIN_STACK_SIZE
	.align		4
.L_1219:
        /*1c98*/ 	.byte	0x04, 0x12
        /*1c9a*/ 	.short	(.L_1221 - .L_1220)
	.align		4
.L_1220:
        /*1c9c*/ 	.word	index@(_ZN18transformer_engine13normalization19ln_bwd_tuned_kernelINS0_13Kernel_traitsI13__nv_bfloat16fS3_fjLj65536ELj8ELj1ELj8ELj16ENS0_18Kernel_traits_baseILj65536ES3_fS3_fjLj256EEEEEEEvNS0_20BackwardKernelParamsE)
        /*1ca0*/ 	.word	0x00000000


	//----- nvinfo : EIATTR_MIN_STACK_SIZE
	.align		4
.L_1221:
        /*1ca4*/ 	.byte	0x04, 0x12
        /*1ca6*/ 	.short	(.L_1223 - .L_1222)
	.align		4
.L_1222:
        /*1ca8*/ 	.word	index@(_ZN18transformer_engine13normalization28ln_bwd_finalize_tuned_kernelINS0_22Kernel_traits_finalizeILj65536E13__nv_bfloat16S3_S3_fjLj1024ELj4ENS0_18Kernel_traits_baseILj65536ES3_S3_S3_fjLj1024EEEEEEEvNS0_20BackwardKernelParamsE)
        /*1cac*/ 	.word	0x00000000


	//----- nvinfo : EIATTR_MIN_STACK_SIZE
	.align		4
.L_1223:
        /*1cb0*/ 	.byte	0x04, 0x12
        /*1cb2*/ 	.short	(.L_1225 - .L_1224)
	.align		4
.L_1224:
        /*1cb4*/ 	.word	index@(_ZN18transformer_engine13normalization19ln_bwd_tuned_kernelINS0_13Kernel_traitsI13__nv_bfloat16S3_S3_fjLj65536ELj8ELj1ELj8ELj16ENS0_18Kernel_traits_baseILj65536ES3_S3_S3_fjLj256EEEEEEEvNS0_20BackwardKernelParamsE)
        /*1cb8*/ 	.word	0x00000000


	//----- nvinfo : EIATTR_MIN_STACK_SIZE
	.align		4
.L_1225:
        /*1cbc*/ 	.byte	0x04, 0x12
        /*1cbe*/ 	.short	(.L_1227 - .L_1226)
	.align		4
.L_1226:
        /*1cc0*/ 	.word	index@(_ZN18transformer_engine13normalization28ln_bwd_finalize_tuned_kernelINS0_22Kernel_traits_finalizeILj65536E6__halffS3_fjLj1024ELj4ENS0_18Kernel_traits_baseILj65536ES3_fS3_fjLj1024EEEEEEEvNS0_20BackwardKernelParamsE)
        /*1cc4*/ 	.word	0x00000000


	//----- nvinfo : EIATTR_MIN_STACK_SIZE
	.align		4
.L_1227:
        /*1cc8*/ 	.byte	0x04, 0x12
        /*1cca*/ 	.short	(.L_1229 - .L_1228)
	.align		4
.L_1228:
        /*1ccc*/ 	.word	index@(_ZN18transformer_engine13normalization19ln_bwd_tuned_kernelINS0_13Kernel_traitsI6__halffS3_fjLj65536ELj8ELj1ELj8ELj16ENS0_18Kernel_traits_baseILj65536ES3_fS3_fjLj256EEEEEEEvNS0_20BackwardKernelParamsE)
        /*1cd0*/ 	.word	0x00000000


	//----- nvinfo : EIATTR_MIN_STACK_SIZE
	.align		4
.L_1229:
        /*1cd4*/ 	.byte	0x04, 0x12
        /*1cd6*/ 	.short	(.L_1231 - .L_1230)
	.align		4
.L_1230:
        /*1cd8*/ 	.word	index@(_ZN18transformer_engine13normalization28ln_bwd_finalize_tuned_kernelINS0_22Kernel_traits_finalizeILj65536E6__halfS3_S3_fjLj1024ELj4ENS0_18Kernel_traits_baseILj65536ES3_S3_S3_fjLj1024EEEEEEEvNS0_20BackwardKernelParamsE)
        /*1cdc*/ 	.word	0x00000000


	//----- nvinfo : EIATTR_MIN_STACK_SIZE
	.align		4
.L_1231:
        /*1ce0*/ 	.byte	0x04, 0x12
        /*1ce2*/ 	.short	(.L_1233 - .L_1232)
	.align		4
.L_1232:
        /*1ce4*/ 	.word	index@(_ZN18transformer_engine13normalization19ln_bwd_tuned_kernelINS0_13Kernel_traitsI6__halfS3_S3_fjLj65536ELj8ELj1ELj8ELj16ENS0_18Kernel_traits_baseILj65536ES3_S3_S3_fjLj256EEEEEEEvNS0_20BackwardKernelParamsE)
        /*1ce8*/ 	.word	0x00000000


	//----- nvinfo : EIATTR_MIN_STACK_SIZE
	.align		4
.L_1233:
        /*1cec*/ 	.byte	0x04, 0x12
        /*1cee*/ 	.short	(.L_1235 - .L_1234)
	.align		4
.L_1234:
        /*1cf0*/ 	.word	index@(_ZN18transformer_engine13normalization28ln_bwd_finalize_tuned_kernelINS0_22Kernel_traits_finalizeILj65536EffffjLj1024ELj4ENS0_18Kernel_traits_baseILj65536EffffjLj1024EEEEEEEvNS0_20BackwardKernelParamsE)
        /*1cf4*/ 	.word	0x00000000


	//----- nvinfo : EIATTR_MIN_STACK_SIZE
	.align		4
.L_1235:
        /*1cf8*/ 	.byte	0x04, 0x12
        /*1cfa*/ 	.short	(.L_1237 - .L_1236)
	.align		4
.L_1236:
        /*1cfc*/ 	.word	index@(_ZN18transformer_engine13normalization19ln_bwd_tuned_kernelINS0_13Kernel_traitsIffffjLj65536ELj8ELj1ELj8ELj16ENS0_18Kernel_traits_baseILj65536EffffjLj256EEEEEEEvNS0_20BackwardKernelParamsE)
        /*1d00*/ 	.word	0x00000000


	//----- nvinfo : EIATTR_MIN_STACK_SIZE
	.align		4
.L_1237:
        /*1d04*/ 	.byte	0x04, 0x12
        /*1d06*/ 	.short	(.L_1239 - .L_1238)
	.align		4
.L_1238:
        /*1d08*/ 	.word	index@(_ZN18transformer_engine13normalization28ln_bwd_finalize_tuned_kernelINS0_22Kernel_traits_finalizeILj49152E13__nv_bfloat16fS3_fjLj1024ELj4ENS0_18Kernel_traits_baseILj49152ES3_fS3_fjLj1024EEEEEEEvNS0_20BackwardKernelParamsE)
        /*1d0c*/ 	.word	0x00000000


	//----- nvinfo : EIATTR_MIN_STACK_SIZE
	.align		4
.L_1239:
        /*1d10*/ 	.byte	0x04, 0x12
        /*1d12*/ 	.short	(.L_1241 - .L_1240)
	.align		4
.L_1240:
        /*1d14*/ 	.word	index@(_ZN18transformer_engine13normalization19ln_bwd_tuned_kernelINS0_13Kernel_traitsI13__nv_bfloat16fS3_fjLj49152ELj8ELj1ELj8ELj16ENS0_18Kernel_traits_baseILj49152ES3_fS3_fjLj256EEEEEEEvNS0_20BackwardKernelParamsE)
        /*1d18*/ 	.word	0x00000000


	//----- nvinfo : EIATTR_MIN_STACK_SIZE
	.align		4
.L_1241:
        /*1d1c*/ 	.byte	0x04, 0x12
        /*1d1e*/ 	.short	(.L_1243 - .L_1242)
	.align		4
.L_1242:
        /*1d20*/ 	.word	index@(_ZN18transformer_engine13normalization28ln_bwd_finalize_tuned_kernelINS0_22Kernel_traits_finalizeILj49152E13__nv_bfloat16S3_S3_fjLj1024ELj4ENS0_18Kernel_traits_baseILj49152ES3_S3_S3_fjLj1024EEEEEEEvNS0_20BackwardKernelParamsE)
        /*1d24*/ 	.word	0x00000000


	//----- nvinfo : EIATTR_MIN_STACK_SIZE
	.align		4
.L_1243:
        /*1d28*/ 	.byte	0x04, 0x12
        /*1d2a*/ 	.short	(.L_1245 - .L_1244)
	.align		4
.L_1244:
        /*1d2c*/ 	.word	index@(_ZN18transformer_engine13normalization19ln_bwd_tuned_kernelINS0_13Kernel_traitsI13__nv_bfloat16S3_S3_fjLj49152ELj8ELj1ELj8ELj16ENS0_18Kernel_traits_baseILj49152ES3_S3_S3_fjLj256EEEEEEEvNS0_20BackwardKernelParamsE)
        /*1d30*/ 	.word	0x00000000


	//----- nvinfo : EIATTR_MIN_STACK_SIZE
	.align		4
.L_1245:
        /*1d34*/ 	.byte	0x04, 0x12
        /*1d36*/ 	.short	(.L_1247 - .L_1246)
	.align		4
.L_1246:
        /*1d38*/ 	.word	index@(_ZN18transformer_engine13normalization28ln_bwd_finalize_tuned_kernelINS0_22Kernel_traits_finalizeILj49152E6__halffS3_fjLj1024ELj4ENS0_18Kernel_traits_baseILj49152ES3_fS3_fjLj1024EEEEEEEvNS0_20BackwardKernelParamsE)
        /*1d3c*/ 	.word	0x00000000


	//----- nvinfo : EIATTR_MIN_STACK_SIZE
	.align		4
.L_1247:
        /*1d40*/ 	.byte	0x04, 0x12
        /*1d42*/ 	.short	(.L_1249 - .L_1248)
	.align		4
.L_1248:
        /*1d44*/ 	.word	index@(_ZN18transformer_engine13normalization19ln_bwd_tuned_kernelINS0_13Kernel_traitsI6__halffS3_fjLj49152ELj8ELj1ELj8ELj16ENS0_18Kernel_traits_baseILj49152ES3_fS3_fjLj256EEEEEEEvNS0_20BackwardKernelParamsE)
        /*1d48*/ 	.word	0x00000000


	//----- nvinfo : EIATTR_MIN_STACK_SIZE
	.align		4
.L_1249:
        /*1d4c*/ 	.byte	0x04, 0x12
        /*1d4e*/ 	.short	(.L_1251 - .L_1250)
	.align		4
.L_1250:
        /*1d50*/ 	.word	index@(_ZN18transformer_engine13normalization28ln_bwd_finalize_tuned_kernelINS0_22Kernel_traits_finalizeILj49152E6__halfS3_S3_fjLj1024ELj4ENS0_18Kernel_traits_baseILj49152ES3_S3_S3_fjLj1024EEEEEEEvNS0_20BackwardKernelParamsE)
        /*1d54*/ 	.word	0x00000000


	//----- nvinfo : EIATTR_MIN_STACK_SIZE
	.align		4
.L_1251:
        /*1d58*/ 	.byte	0x04, 0x12
        /*1d5a*/ 	.short	(.L_1253 - .L_1252)
	.align		4
.L_1252:
        /*1d5c*/ 	.word	index@(_ZN18transformer_engine13normalization19ln_bwd_tuned_kernelINS0_13Kernel_traitsI6__halfS3_S3_fjLj49152ELj8ELj1ELj8ELj16ENS0_18Kernel_traits_baseILj49152ES3_S3_S3_fjLj256EEEEEEEvNS0_20BackwardKernelParamsE)
        /*1d60*/ 	.word	0x00000000


	//----- nvinfo : EIATTR_MIN_STACK_SIZE
	.align		4
.L_1253:
        /*1d64*/ 	.byte	0x04, 0x12
        /*1d66*/ 	.short	(.L_1255 - .L_1254)
	.align		4
.L_1254:
        /*1d68*/ 	.word	index@(_ZN18transformer_engine13normalization28ln_bwd_finalize_tuned_kernelINS0_22Kernel_traits_finalizeILj49152EffffjLj1024ELj4ENS0_18Kernel_traits_baseILj49152EffffjLj1024EEEEEEEvNS0_20BackwardKernelParamsE)
        /*1d6c*/ 	.word	0x00000000


	//----- nvinfo : EIATTR_MIN_STACK_SIZE
	.align		4
.L_1255:
        /*1d70*/ 	.byte	0x04, 0x12
        /*1d72*/ 	.short	(.L_1257 - .L_1256)
	.align		4
.L_1256:
        /*1d74*/ 	.word	index@(_ZN18transformer_engine13normalization19ln_bwd_tuned_kernelINS0_13Kernel_traitsIffffjLj49152ELj8ELj1ELj8ELj16ENS0_18Kernel_traits_baseILj49152EffffjLj256EEEEEEEvNS0_20BackwardKernelParamsE)
        /*1d78*/ 	.word	0x00000000


	//----- nvinfo : EIATTR_MIN_STACK_SIZE
	.align		4
.L_1257:
        /*1d7c*/ 	.byte	0x04, 0x12
        /*1d7e*/ 	.short	(.L_1259 - .L_1258)
	.align		4
.L_1258:
        /*1d80*/ 	.word	index@(_ZN18transformer_engine13normalization28ln_bwd_finalize_tuned_kernelINS0_22Kernel_traits_finalizeILj40960E13__nv_bfloat16fS3_fjLj1024ELj4ENS0_18Kernel_traits_baseILj40960ES3_fS3_fjLj1024EEEEEEEvNS0_20BackwardKernelParamsE)
        /*1d84*/ 	.word	0x00000000


	//----- nvinfo : EIATTR_MIN_STACK_SIZE
	.align		4
.L_1259:
        /*1d88*/ 	.byte	0x04, 0x12
        /*1d8a*/ 	.short	(.L_1261 - .L_1260)
	.align		4
.L_1260:
        /*1d8c*/ 	.word	index@(_ZN18transformer_engine13normalization19ln_bwd_tuned_kernelINS0_13Kernel_traitsI13__nv_bfloat16fS3_fjLj40960ELj4ELj1ELj8ELj16ENS0_18Kernel_traits_baseILj40960ES3_fS3_fjLj256EEEEEEEvNS0_20BackwardKernelParamsE)
        /*1d90*/ 	.word	0x000000c0


	//----- nvinfo : EIATTR_MIN_STACK_SIZE
	.align		4
.L_1261:
        /*1d94*/ 	.byte	0x04, 0x12
        /*1d96*/ 	.short	(.L_1263 - .L_1262)
	.align		4
.L_1262:
        /*1d98*/ 	.word	index@(_ZN18transformer_engine13normalization28ln_bwd_finalize_tuned_kernelINS0_22Kernel_traits_finalizeILj40960E13__nv_bfloat16S3_S3_fjLj1024ELj4ENS0_18Kernel_traits_baseILj40960ES3_S3_S3_fjLj1024EEEEEEEvNS0_20BackwardKernelParamsE)
        /*1d9c*/ 	.word	0x00000000


	//----- nvinfo : EIATTR_MIN_STACK_SIZE
	.align		4
.L_1263:
        /*1da0*/ 	.byte	0x04, 0x12
        /*1da2*/ 	.short	(.L_1265 - .L_1264)
	.align		4
.L_1264:
        /*1da4*/ 	.word	index@(_ZN18transformer_engine13normalization19ln_bwd_tuned_kernelINS0_13Kernel_traitsI13__nv_bfloat16S3_S3_fjLj40960ELj4ELj1ELj8ELj16ENS0_18Kernel_traits_baseILj40960ES3_S3_S3_fjLj256EEEEEEEvNS0_20BackwardKernelParamsE)
        /*1da8*/ 	.word	0x00000000


	//----- nvinfo : EIATTR_MIN_STACK_SIZE
	.align		4
.L_1265:
        /*1dac*/ 	.byte	0x04, 0x12
        /*1dae*/ 	.short	(.L_1267 - .L_1266)
	.align		4
.L_1266:
        /*1db0*/ 	.word	index@(_ZN18transformer_engine13normalization28ln_bwd_finalize_tuned_kernelINS0_22Kernel_traits_finalizeILj40960E6__halffS3_fjLj1024ELj4ENS0_18Kernel_traits_baseILj40960ES3_fS3_fjLj1024EEEEEEEvNS0_20BackwardKernelParamsE)
        /*1db4*/ 	.word	0x00000000


	//----- nvinfo : EIATTR_MIN_STACK_SIZE
	.align		4
.L_1267:
        /*1db8*/ 	.byte	0x04, 0x12
        /*1dba*/ 	.short	(.L_1269 - .L_1268)
	.align		4
.L_1268:
        /*1dbc*/ 	.word	index@(_ZN18transformer_engine13normalization19ln_bwd_tuned_kernelINS0_13Kernel_traitsI6__halffS3_fjLj40960ELj4ELj1ELj8ELj16ENS0_18Kernel_traits_baseILj40960ES3_fS3_fjLj256EEEEEEEvNS0_20BackwardKernelParamsE)
        /*1dc0*/ 	.word	0x000000c0


	//----- nvinfo : EIATTR_MIN_STACK_SIZE
	.align		4
.L_1269:
        /*1dc4*/ 	.byte	0x04, 0x12
        /*1dc6*/ 	.short	(.L_1271 - .L_1270)
	.align		4
.L_1270:
        /*1dc8*/ 	.word	index@(_ZN18transformer_engine13normalization28ln_bwd_finalize_tuned_kernelINS0_22Kernel_traits_finalizeILj40960E6__halfS3_S3_fjLj1024ELj4ENS0_18Kernel_traits_baseILj40960ES3_S3_S3_fjLj1024EEEEEEEvNS0_20BackwardKernelParamsE)
        /*1dcc*/ 	.word	0x00000000


	//----- nvinfo : EIATTR_MIN_STACK_SIZE
	.align		4
.L_1271:
        /*1dd0*/ 	.byte	0x04, 0x12
        /*1dd2*/ 	.short	(.L_1273 - .L_1272)
	.align		4
.L_1272:
        /*1dd4*/ 	.word	index@(_ZN18transformer_engine13normalization19ln_bwd_tuned_kernelINS0_13Kernel_traitsI6__halfS3_S3_fjLj40960ELj4ELj1ELj8ELj16ENS0_18Kernel_traits_baseILj40960ES3_S3_S3_fjLj256EEEEEEEvNS0_20BackwardKernelParamsE)
        /*1dd8*/ 	.word	0x00000000


	//----- nvinfo : EIATTR_MIN_STACK_SIZE
	.align		4
.L_1273:
        /*1ddc*/ 	.byte	0x04, 0x12
        /*1dde*/ 	.short	(.L_1275 - .L_1274)
	.align		4
.L_1274:
        /*1de0*/ 	.word	index@(_ZN18transformer_engine13normalization28ln_bwd_finalize_tuned_kernelINS0_22Kernel_traits_finalizeILj40960EffffjLj1024ELj4ENS0_18Kernel_traits_baseILj40960EffffjLj1024EEEEEEEvNS0_20BackwardKernelParamsE)
        /*1de4*/ 	.word	0x00000000


	//----- nvinfo : EIATTR_MIN_STACK_SIZE
	.align		4
.L_1275:
        /*1de8*/ 	.byte	0x04, 0x12
        /*1dea*/ 	.short	(.L_1277 - .L_1276)
	.align		4
.L_1276:
        /*1dec*/ 	.word	index@(_ZN18transformer_engine13normalization19ln_bwd_tuned_kernelINS0_13Kernel_traitsIffffjLj40960ELj4ELj1ELj8ELj16ENS0_18Kernel_traits_baseILj40960EffffjLj256EEEEEEEvNS0_20BackwardKernelParamsE)
        /*1df0*/ 	.word	0x00000098


	//----- nvinfo : EIATTR_MIN_STACK_SIZE
	.align		4
.L_1277:
        /*1df4*/ 	.byte	0x04, 0x12
        /*1df6*/ 	.short	(.L_1279 - .L_1278)
	.align		4
.L_1278:
        /*1df8*/ 	.word	index@(_ZN18transformer_engine13normalization28ln_bwd_finalize_tuned_kernelINS0_22Kernel_traits_finalizeILj32768E13__nv_bfloat16fS3_fjLj1024ELj4ENS0_18Kernel_traits_baseILj32768ES3_fS3_fjLj1024EEEEEEEvNS0_20BackwardKernelParamsE)
        /*1dfc*/ 	.word	0x00000000


	//----- nvinfo : EIATTR_MIN_STACK_SIZE
	.align		4
.L_1279:
        /*1e00*/ 	.byte	0x04, 0x12
        /*1e02*/ 	.short	(.L_1281 - .L_1280)
	.align		4
.L_1280:
        /*1e04*/ 	.word	index@(_ZN18transformer_engine13normalization19ln_bwd_tuned_kernelINS0_13Kernel_traitsI13__nv_bfloat16fS3_fjLj32768ELj4ELj1ELj8ELj16ENS0_18Kernel_traits_baseILj32768ES3_fS3_fjLj256EEEEEEEvNS0_20BackwardKernelParamsE)
        /*1e08*/ 	.word	0x00000000


	//----- nvinfo : EIATTR_MIN_STACK_SIZE
	.align		4
.L_1281:
        /*1e0c*/ 	.byte	0x04, 0x12
        /*1e0e*/ 	.short	(.L_1283 - .L_1282)
	.align		4
.L_1282:
        /*1e10*/ 	.word	index@(_ZN18transformer_engine13normalization28ln_bwd_finalize_tuned_kernelINS0_22Kernel_traits_finalizeILj32768E13__nv_bfloat16S3_S3_fjLj1024ELj4ENS0_18Kernel_traits_baseILj32768ES3_S3_S3_fjLj1024EEEEEEEvNS0_20BackwardKernelParamsE)
        /*1e14*/ 	.word	0x00000000


	//----- nvinfo : EIATTR_MIN_STACK_SIZE
	.align		4
.L_1283:
        /*1e18*/ 	.byte	0x04, 0x12
        /*1e1a*/ 	.short	(.L_1285 - .L_1284)
	.align		4
.L_1284:
        /*1e1c*/ 	.word	index@(_ZN18transformer_engine13normalization19ln_bwd_tuned_kernelINS0_13Kernel_traitsI13__nv_bfloat16S3_S3_fjLj32768ELj4ELj1ELj8ELj16ENS0_18Kernel_traits_baseILj32768ES3_S3_S3_fjLj256EEEEEEEvNS0_20BackwardKernelParamsE)
        /*1e20*/ 	.word	0x00000000


	//----- nvinfo : EIATTR_MIN_STACK_SIZE
	.align		4
.L_1285:
        /*1e24*/ 	.byte	0x04, 0x12
        /*1e26*/ 	.short	(.L_1287 - .L_1286)
	.align		4
.L_1286:
        /*1e28*/ 	.word	index@(_ZN18transformer_engine13normalization28ln_bwd_finalize_tuned_kernelINS0_22Kernel_traits_finalizeILj32768E6__halffS3_fjLj1024ELj4ENS0_18Kernel_traits_baseILj32768ES3_fS3_fjLj1024EEEEEEEvNS0_20BackwardKernelParamsE)
        /*1e2c*/ 	.word	0x00000000


	//----- nvinfo : EIATTR_MIN_STACK_SIZE
	.align		4
.L_1287:
        /*1e30*/ 	.byte	0x04, 0x12
        /*1e32*/ 	.short	(.L_1289 - .L_1288)
	.align		4
.L_1288:
        /*1e34*/ 	.word	index@(_ZN18transformer_engine13normalization19ln_bwd_tuned_kernelINS0_13Kernel_traitsI6__halffS3_fjLj32768ELj4ELj1ELj8ELj16ENS0_18Kernel_traits_baseILj32768ES3_fS3_fjLj256EEEEEEEvNS0_20BackwardKernelParamsE)
        /*1e38*/ 	.word	0x00000000


	//----- nvinfo : EIATTR_MIN_STACK_SIZE
	.align		4
.L_1289:
        /*1e3c*/ 	.byte	0x04, 0x12
        /*1e3e*/ 	.short	(.L_1291 - .L_1290)
	.align		4
.L_1290:
        /*1e40*/ 	.word	index@(_ZN18transformer_engine13normalization28ln_bwd_finalize_tuned_kernelINS0_22Kernel_traits_finalizeILj32768E6__halfS3_S3_fjLj1024ELj4ENS0_18Kernel_traits_baseILj32768ES3_S3_S3_fjLj1024EEEEEEEvNS0_20BackwardKernelParamsE)
        /*1e44*/ 	.word	0x00000000


	//----- nvinfo : EIATTR_MIN_STACK_SIZE
	.align		4
.L_1291:
        /*1e48*/ 	.byte	0x04, 0x12
        /*1e4a*/ 	.short	(.L_1293 - .L_1292)
	.align		4
.L_1292:
        /*1e4c*/ 	.word	index@(_ZN18transformer_engine13normalization19ln_bwd_tuned_kernelINS0_13Kernel_traitsI6__halfS3_S3_fjLj32768ELj4ELj1ELj8ELj16ENS0_18Kernel_traits_baseILj32768ES3_S3_S3_fjLj256EEEEEEEvNS0_20BackwardKernelParamsE)
        /*1e50*/ 	.word	0x00000000


	//----- nvinfo : EIATTR_MIN_STACK_SIZE
	.align		4
.L_1293:
        /*1e54*/ 	.byte	0x04, 0x12
        /*1e56*/ 	.short	(.L_1295 - .L_1294)
	.align		4
.L_1294:
        /*1e58*/ 	.word	index@(_ZN18transformer_engine13normalization28ln_bwd_finalize_tuned_kernelINS0_22Kernel_traits_finalizeILj32768EffffjLj1024ELj4ENS0_18Kernel_traits_baseILj32768EffffjLj1024EEEEEEEvNS0_20BackwardKernelParamsE)
        /*1e5c*/ 	.word	0x00000000


	//----- nvinfo : EIATTR_MIN_STACK_SIZE
	.align		4
.L_1295:
        /*1e60*/ 	.byte	0x04, 0x12
        /*1e62*/ 	.short	(.L_1297 - .L_1296)
	.align		4
.L_1296:
        /*1e64*/ 	.word	index@(_ZN18transformer_engine13normalization19ln_bwd_tuned_kernelINS0_13Kernel_traitsIffffjLj32768ELj4ELj1ELj8ELj16ENS0_18Kernel_traits_baseILj32768EffffjLj256EEEEEEEvNS0_20BackwardKernelParamsE)
        /*1e68*/ 	.word	0x00000000


	//----- nvinfo : EIATTR_MIN_STACK_SIZE
	.align		4
.L_1297:
        /*1e6c*/ 	.byte	0x04, 0x12
        /*1e6e*/ 	.short	(.L_1299 - .L_1298)
	.align		4
.L_1298:
        /*1e70*/ 	.word	index@(_ZN18transformer_engine13normalization28ln_bwd_finalize_tuned_kernelINS0_22Kernel_traits_finalizeILj30720E13__nv_bfloat16fS3_fjLj1024ELj4ENS0_18Kernel_traits_baseILj30720ES3_fS3_fjLj1024EEEEEEEvNS0_20BackwardKernelParamsE)
        /*1e74*/ 	.word	0x00000000


	//----- nvinfo : EIATTR_MIN_STACK_SIZE
	.align		4
.L_1299:
        /*1e78*/ 	.byte	0x04, 0x12
        /*1e7a*/ 	.short	(.L_1301 - .L_1300)
	.align		4
.L_1300:
        /*1e7c*/ 	.word	index@(_ZN18transformer_engine13normalization19ln_bwd_tuned_kernelINS0_13Kernel_traitsI13__nv_bfloat16fS3_fjLj30720ELj4ELj1ELj8ELj8ENS0_18Kernel_traits_baseILj30720ES3_fS3_fjLj256EEEEEEEvNS0_20BackwardKernelParamsE)
        /*1e80*/ 	.word	0x00000000


	//----- nvinfo : EIATTR_MIN_STACK_SIZE
	.align		4
.L_1301:
        /*1e84*/ 	.byte	0x04, 0x12
        /*1e86*/ 	.short	(.L_1303 - .L_1302)
	.align		4
.L_1302:
        /*1e88*/ 	.word	index@(_ZN18transformer_engine13normalization28ln_bwd_finalize_tuned_kernelINS0_22Kernel_traits_finalizeILj30720E13__nv_bfloat16S3_S3_fjLj1024ELj4ENS0_18Kernel_traits_baseILj30720ES3_S3_S3_fjLj1024EEEEEEEvNS0_20BackwardKernelParamsE)
        /*1e8c*/ 	.word	0x00000000


	//----- nvinfo : EIATTR_MIN_STACK_SIZE
	.align		4
.L_1303:
        /*1e90*/ 	.byte	0x04, 0x12
        /*1e92*/ 	.short	(.L_1305 - .L_1304)
	.align		4
.L_1304:
        /*1e94*/ 	.word	index@(_ZN18transformer_engine13normalization19ln_bwd_tuned_kernelINS0_13Kernel_traitsI13__nv_bfloat16S3_S3_fjLj30720ELj4ELj1ELj8ELj4ENS0_18Kernel_traits_baseILj30720ES3_S3_S3_fjLj256EEEEEEEvNS0_20BackwardKernelParamsE)
        /*1e98*/ 	.word	0x00000000


	//----- nvinfo : EIATTR_MIN_STACK_SIZE
	.align		4
.L_1305:
        /*1e9c*/ 	.byte	0x04, 0x12
        /*1e9e*/ 	.short	(.L_1307 - .L_1306)
	.align		4
.L_1306:
        /*1ea0*/ 	.word	index@(_ZN18transformer_engine13normalization28ln_bwd_finalize_tuned_kernelINS0_22Kernel_traits_finalizeILj30720E6__halffS3_fjLj1024ELj4ENS0_18Kernel_traits_baseILj30720ES3_fS3_fjLj1024EEEEEEEvNS0_20BackwardKernelParamsE)
        /*1ea4*/ 	.word	0x00000000


	//----- nvinfo : EIATTR_MIN_STACK_SIZE
	.align		4
.L_1307:
        /*1ea8*/ 	.byte	0x04, 0x12
        /*1eaa*/ 	.short	(.L_1309 - .L_1308)
	.align		4
.L_1308:
        /*1eac*/ 	.word	index@(_ZN18transformer_engine13normalization19ln_bwd_tuned_kernelINS0_13Kernel_traitsI6__halffS3_fjLj30720ELj4ELj1ELj8ELj8ENS0_18Kernel_traits_baseILj30720ES3_fS3_fjLj256EEEEEEEvNS0_20BackwardKernelParamsE)
        /*1eb0*/ 	.word	0x00000000


	//----- nvinfo : EIATTR_MIN_STACK_SIZE
	.align		4
.L_1309:
        /*1eb4*/ 	.byte	0x04, 0x12
        /*1eb6*/ 	.short	(.L_1311 - .L_1310)
	.align		4
.L_1310:
        /*1eb8*/ 	.word	index@(_ZN18transformer_engine13normalization28ln_bwd_finalize_tuned_kernelINS0_22Kernel_traits_finalizeILj30720E6__halfS3_S3_fjLj1024ELj4ENS0_18Kernel_traits_baseILj30720ES3_S3_S3_fjLj1024EEEEEEEvNS0_20BackwardKernelParamsE)
        /*1ebc*/ 	.word	0x00000000


	//----- nvinfo : EIATTR_MIN_STACK_SIZE
	.align		4
.L_1311:
        /*1ec0*/ 	.byte	0x04, 0x12
        /*1ec2*/ 	.short	(.L_1313 - .L_1312)
	.align		4
.L_1312:
        /*1ec4*/ 	.word	index@(_ZN18transformer_engine13normalization19ln_bwd_tuned_kernelINS0_13Kernel_traitsI6__halfS3_S3_fjLj30720ELj4ELj1ELj8ELj4ENS0_18Kernel_traits_baseILj30720ES3_S3_S3_fjLj256EEEEEEEvNS0_20BackwardKernelParamsE)
        /*1ec8*/ 	.word	0x00000000


	//----- nvinfo : EIATTR_MIN_STACK_SIZE
	.align		4
.L_1313:
        /*1ecc*/ 	.byte	0x04, 0x12
        /*1ece*/ 	.short	(.L_1315 - .L_1314)
	.align		4
.L_1314:
        /*1ed0*/ 	.word	index@(_ZN18transformer_engine13normalization28ln_bwd_finalize_tuned_kernelINS0_22Kernel_traits_finalizeILj30720EffffjLj1024ELj4ENS0_18Kernel_traits_baseILj30720EffffjLj1024EEEEEEEvNS0_20BackwardKernelParamsE)
        /*1ed4*/ 	.word	0x00000000


	//----- nvinfo : EIATTR_MIN_STACK_SIZE
	.align		4
.L_1315:
        /*1ed8*/ 	.byte	0x04, 0x12
        /*1eda*/ 	.short	(.L_1317 - .L_1316)
	.align		4
.L_1316:
        /*1edc*/ 	.word	index@(_ZN18transformer_engine13normalization19ln_bwd_tuned_kernelINS0_13Kernel_traitsIffffjLj30720ELj4ELj1ELj8ELj8ENS0_18Kernel_traits_baseILj30720EffffjLj256EEEEEEEvNS0_20BackwardKernelParamsE)
        /*1ee0*/ 	.word	0x00000000


	//----- nvinfo : EIATTR_MIN_STACK_SIZE
	.align		4
.L_1317:
        /*1ee4*/ 	.byte	0x04, 0x12
        /*1ee6*/ 	.short	(.L_1319 - .L_1318)
	.align		4
.L_1318:
        /*1ee8*/ 	.word	index@(_ZN18transformer_engine13normalization28ln_bwd_finalize_tuned_kernelINS0_22Kernel_traits_finalizeILj25600E13__nv_bfloat16fS3_fjLj1024ELj4ENS0_18Kernel_traits_baseILj25600ES3_fS3_fjLj1024EEEEEEEvNS0_20BackwardKernelParamsE)
        /*1eec*/ 	.word	0x00000000


	//----- nvinfo : EIATTR_MIN_STACK_SIZE
	.align		4
.L_1319:
        /*1ef0*/ 	.byte	0x04, 0x12
        /*1ef2*/ 	.short	(.L_1321 - .L_1320)
	.align		4
.L_1320:
        /*1ef4*/ 	.word	index@(_ZN18transformer_engine13normalization19ln_bwd_tuned_kernelINS0_13Kernel_traitsI13__nv_bfloat16fS3_fjLj25600ELj5ELj1ELj4ELj16ENS0_18Kernel_traits_baseILj25600ES3_fS3_fjLj128EEEEEEEvNS0_20BackwardKernelParamsE)
        /*1ef8*/ 	.word	0x00000098


	//----- nvinfo : EIATTR_MIN_STACK_SIZE
	.align		4
.L_1321:
        /*1efc*/ 	.byte	0x04, 0x12
        /*1efe*/ 	.short	(.L_1323 - .L_1322)
	.align		4
.L_1322:
        /*1f00*/ 	.word	index@(_ZN18transformer_engine13normalization28ln_bwd_finalize_tuned_kernelINS0_22Kernel_traits_finalizeILj25600E13__nv_bfloat16S3_S3_fjLj1024ELj4ENS0_18Kernel_traits_baseILj25600ES3_S3_S3_fjLj1024EEEEEEEvNS0_20BackwardKernelParamsE)
        /*1f04*/ 	.word	0x00000000


	//----- nvinfo : EIATTR_MIN_STACK_SIZE
	.align		4
.L_1323:
        /*1f08*/ 	.byte	0x04, 0x12
        /*1f0a*/ 	.short	(.L_1325 - .L_1324)
	.align		4
.L_1324:
        /*1f0c*/ 	.word	index@(_ZN18transformer_engine13normalization19ln_bwd_tuned_kernelINS0_13Kernel_traitsI13__nv_bfloat16S3_S3_fjLj25600ELj5ELj1ELj4ELj16ENS0_18Kernel_traits_baseILj25600ES3_S3_S3_fjLj128EEEEEEEvNS0_20BackwardKernelParamsE)
        /*1f10*/ 	.word	0x00000000


	//----- nvinfo : EIATTR_MIN_STACK_SIZE
	.align		4
.L_1325:
        /*1f14*/ 	.byte	0x04, 0x12
        /*1f16*/ 	.short	(.L_1327 - .L_1326)
	.align		4
.L_1326:
        /*1f18*/ 	.word	index@(_ZN18transformer_engine13normalization28ln_bwd_finalize_tuned_kernelINS0_22Kernel_traits_finalizeILj25600E6__halffS3_fjLj1024ELj4ENS0_18Kernel_traits_baseILj25600ES3_fS3_fjLj1024EEEEEEEvNS0_20BackwardKernelParamsE)
        /*1f1c*/ 	.word	0x00000000


	//----- nvinfo : EIATTR_MIN_STACK_SIZE
	.align		4
.L_1327:
        /*1f20*/ 	.byte	0x04, 0x12
        /*1f22*/ 	.short	(.L_1329 - .L_1328)
	.align		4
.L_1328:
        /*1f24*/ 	.word	index@(_ZN18transformer_engine13normalization19ln_bwd_tuned_kernelINS0_13Kernel_traitsI6__halffS3_fjLj25600ELj5ELj1ELj4ELj16ENS0_18Kernel_traits_baseILj25600ES3_fS3_fjLj128EEEEEEEvNS0_20BackwardKernelParamsE)
        /*1f28*/ 	.word	0x00000098


	//----- nvinfo : EIATTR_MIN_STACK_SIZE
	.align		4
.L_1329:
        /*1f2c*/ 	.byte	0x04, 0x12
        /*1f2e*/ 	.short	(.L_1331 - .L_1330)
	.align		4
.L_1330:
        /*1f30*/ 	.word	index@(_ZN18transformer_engine13normalization28ln_bwd_finalize_tuned_kernelINS0_22Kernel_traits_finalizeILj25600E6__halfS3_S3_fjLj1024ELj4ENS0_18Kernel_traits_baseILj25600ES3_S3_S3_fjLj1024EEEEEEEvNS0_20BackwardKernelParamsE)
        /*1f34*/ 	.word	0x00000000


	//----- nvinfo : EIATTR_MIN_STACK_SIZE
	.align		4
.L_1331:
        /*1f38*/ 	.byte	0x04, 0x12
        /*1f3a*/ 	.short	(.L_1333 - .L_1332)
	.align		4
.L_1332:
        /*1f3c*/ 	.word	index@(_ZN18transformer_engine13normalization19ln_bwd_tuned_kernelINS0_13Kernel_traitsI6__halfS3_S3_fjLj25600ELj5ELj1ELj4ELj16ENS0_18Kernel_traits_baseILj25600ES3_S3_S3_fjLj128EEEEEEEvNS0_20BackwardKernelParamsE)
        /*1f40*/ 	.word	0x00000000


	//----- nvinfo : EIATTR_MIN_STACK_SIZE
	.align		4
.L_1333:
        /*1f44*/ 	.byte	0x04, 0x12
        /*1f46*/ 	.short	(.L_1335 - .L_1334)
	.align		4
.L_1334:
        /*1f48*/ 	.word	index@(_ZN18transformer_engine13normalization28ln_bwd_finalize_tuned_kernelINS0_22Kernel_traits_finalizeILj25600EffffjLj1024ELj4ENS0_18Kernel_traits_baseILj25600EffffjLj1024EEEEEEEvNS0_20BackwardKernelParamsE)
        /*1f4c*/ 	.word	0x00000000


	//----- nvinfo : EIATTR_MIN_STACK_SIZE
	.align		4
.L_1335:
        /*1f50*/ 	.byte	0x04, 0x12
        /*1f52*/ 	.short	(.L_1337 - .L_1336)
	.align		4
.L_1336:
        /*1f54*/ 	.word	index@(_ZN18transformer_engine13normalization19ln_bwd_tuned_kernelINS0_13Kernel_traitsIffffjLj25600ELj5ELj1ELj4ELj16ENS0_18Kernel_traits_baseILj25600EffffjLj128EEEEEEEvNS0_20BackwardKernelParamsE)
        /*1f58*/ 	.word	0x000000a0


	//----- nvinfo : EIATTR_MIN_STACK_SIZE
	.align		4
.L_1337:
        /*1f5c*/ 	.byte	0x04, 0x12
        /*1f5e*/ 	.short	(.L_1339 - .L_1338)
	.align		4
.L_1338:
        /*1f60*/ 	.word	index@(_ZN18transformer_engine13normalization28ln_bwd_finalize_tuned_kernelINS0_22Kernel_traits_finalizeILj24576E13__nv_bfloat16fS3_fjLj1024ELj4ENS0_18Kernel_traits_baseILj24576ES3_fS3_fjLj1024EEEEEEEvNS0_20BackwardKernelParamsE)
        /*1f64*/ 	.word	0x00000000


	//----- nvinfo : EIATTR_MIN_STACK_SIZE
	.align		4
.L_1339:
        /*1f68*/ 	.byte	0x04, 0x12
        /*1f6a*/ 	.short	(.L_1341 - .L_1340)
	.align		4
.L_1340:
        /*1f6c*/ 	.word	index@(_ZN18transformer_engine13normalization19ln_bwd_tuned_kernelINS0_13Kernel_traitsI13__nv_bfloat16fS3_fjLj24576ELj4ELj1ELj8ELj16ENS0_18Kernel_traits_baseILj24576ES3_fS3_fjLj256EEEEEEEvNS0_20BackwardKernelParamsE)
        /*1f70*/ 	.word	0x00000000


	//----- nvinfo : EIATTR_MIN_STACK_SIZE
	.align		4
.L_1341:
        /*1f74*/ 	.byte	0x04, 0x12
        /*1f76*/ 	.short	(.L_1343 - .L_1342)
	.align		4
.L_1342:
        /*1f78*/ 	.word	index@(_ZN18transformer_engine13normalization28ln_bwd_finalize_tuned_kernelINS0_22Kernel_traits_finalizeILj24576E13__nv_bfloat16S3_S3_fjLj1024ELj4ENS0_18Kernel_traits_baseILj24576ES3_S3_S3_fjLj1024EEEEEEEvNS0_20BackwardKernelParamsE)
        /*1f7c*/ 	.word	0x00000000


	//----- nvinfo : EIATTR_MIN_STACK_SIZE
	.align		4
.L_1343:
        /*1f80*/ 	.byte	0x04, 0x12
        /*1f82*/ 	.short	(.L_1345 - .L_1344)
	.align		4
.L_1344:
        /*1f84*/ 	.word	index@(_ZN18transformer_engine13normalization19ln_bwd_tuned_kernelINS0_13Kernel_traitsI13__nv_bfloat16S3_S3_fjLj24576ELj4ELj1ELj8ELj16ENS0_18Kernel_traits_baseILj24576ES3_S3_S3_fjLj256EEEEEEEvNS0_20BackwardKernelParamsE)
        /*1f88*/ 	.word	0x00000000


	//----- nvinfo : EIATTR_MIN_STACK_SIZE
	.align		4
.L_1345:
        /*1f8c*/ 	.byte	0x04, 0x12
        /*1f8e*/ 	.short	(.L_1347 - .L_1346)
	.align		4
.L_1346:
        /*1f90*/ 	.word	index@(_ZN18transformer_engine13normalization28ln_bwd_finalize_tuned_kernelINS0_22Kernel_traits_finalizeILj24576E6__halffS3_fjLj1024ELj4ENS0_18Kernel_traits_baseILj24576ES3_fS3_fjLj1024EEEEEEEvNS0_20BackwardKernelParamsE)
        /*1f94*/ 	.word	0x00000000


	//----- nvinfo : EIATTR_MIN_STACK_SIZE
	.align		4
.L_1347:
        /*1f98*/ 	.byte	0x04, 0x12
        /*1f9a*/ 	.short	(.L_1349 - .L_1348)
	.align		4
.L_1348:
        /*1f9c*/ 	.word	index@(_ZN18transformer_engine13normalization19ln_bwd_tuned_kernelINS0_13Kernel_traitsI6__halffS3_fjLj24576ELj4ELj1ELj8ELj16ENS0_18Kernel_traits_baseILj24576ES3_fS3_fjLj256EEEEEEEvNS0_20BackwardKernelParamsE)
        /*1fa0*/ 	.word	0x00000000


	//----- nvinfo : EIATTR_MIN_STACK_SIZE
	.align		4
.L_1349:
        /*1fa4*/ 	.byte	0x04, 0x12
        /*1fa6*/ 	.short	(.L_1351 - .L_1350)
	.align		4
.L_1350:
        /*1fa8*/ 	.word	index@(_ZN18transformer_engine13normalization28ln_bwd_finalize_tuned_kernelINS0_22Kernel_traits_finalizeILj24576E6__halfS3_S3_fjLj1024ELj4ENS0_18Kernel_traits_baseILj24576ES3_S3_S3_fjLj1024EEEEEEEvNS0_20BackwardKernelParamsE)
        /*1fac*/ 	.word	0x00000000


	//----- nvinfo : EIATTR_MIN_STACK_SIZE
	.align		4
.L_1351:
        /*1fb0*/ 	.byte	0x04, 0x12
        /*1fb2*/ 	.short	(.L_1353 - .L_1352)
	.align		4
.L_1352:
        /*1fb4*/ 	.word	index@(_ZN18transformer_engine13normalization19ln_bwd_tuned_kernelINS0_13Kernel_traitsI6__halfS3_S3_fjLj24576ELj4ELj1ELj8ELj16ENS0_18Kernel_traits_baseILj24576ES3_S3_S3_fjLj256EEEEEEEvNS0_20BackwardKernelParamsE)
        /*1fb8*/ 	.word	0x00000000


	//----- nvinfo : EIATTR_MIN_STACK_SIZE
	.align		4
.L_1353:
        /*1fbc*/ 	.byte	0x04, 0x12
        /*1fbe*/ 	.short	(.L_1355 - .L_1354)
	.align		4
.L_1354:
        /*1fc0*/ 	.word	index@(_ZN18transformer_engine13normalization28ln_bwd_finalize_tuned_kernelINS0_22Kernel_traits_finalizeILj24576EffffjLj1024ELj4ENS0_18Kernel_traits_baseILj24576EffffjLj1024EEEEEEEvNS0_20BackwardKernelParamsE)
        /*1fc4*/ 	.word	0x00000000


	//----- nvinfo : EIATTR_MIN_STACK_SIZE
	.align		4
.L_1355:
        /*1fc8*/ 	.byte	0x04, 0x12
        /*1fca*/ 	.short	(.L_1357 - .L_1356)
	.align		4
.L_1356:
        /*1fcc*/ 	.word	index@(_ZN18transformer_engine13normalization19ln_bwd_tuned_kernelINS0_13Kernel_traitsIffffjLj24576ELj4ELj1ELj8ELj16ENS0_18Kernel_traits_baseILj24576EffffjLj256EEEEEEEvNS0_20BackwardKernelParamsE)
        /*1fd0*/ 	.word	0x00000000


	//----- nvinfo : EIATTR_MIN_STACK_SIZE
	.align		4
.L_1357:
        /*1fd4*/ 	.byte	0x04, 0x12
        /*1fd6*/ 	.short	(.L_1359 - .L_1358)
	.align		4
.L_1358:
        /*1fd8*/ 	.word	index@(_ZN18transformer_engine13normalization28ln_bwd_finalize_tuned_kernelINS0_22Kernel_traits_finalizeILj20480E13__nv_bfloat16fS3_fjLj1024ELj4ENS0_18Kernel_traits_baseILj20480ES3_fS3_fjLj1024EEEEEEEvNS0_20BackwardKernelParamsE)
        /*1fdc*/ 	.word	0x00000000


	//----- nvinfo : EIATTR_MIN_STACK_SIZE
	.align		4
.L_1359:
        /*1fe0*/ 	.byte	0x04, 0x12
        /*1fe2*/ 	.short	(.L_1361 - .L_1360)
	.align		4
.L_1360:
        /*1fe4*/ 	.word	index@(_ZN18transformer_engine13normalization19ln_bwd_tuned_kernelINS0_13Kernel_traitsI13__nv_bfloat16fS3_fjLj20480ELj4ELj1ELj4ELj16ENS0_18Kernel_traits_baseILj20480ES3_fS3_fjLj128EEEEEEEvNS0_20BackwardKernelParamsE)
        /*1fe8*/ 	.word	0x000000c0


	//----- nvinfo : EIATTR_MIN_STACK_SIZE
	.align		4
.L_1361:
        /*1fec*/ 	.byte	0x04, 0x12
        /*1fee*/ 	.short	(.L_1363 - .L_1362)
	.align		4
.L_1362:
        /*1ff0*/ 	.word	index@(_ZN18transformer_engine13normalization28ln_bwd_finalize_tuned_kernelINS0_22Kernel_traits_finalizeILj20480E13__nv_bfloat16S3_S3_fjLj1024ELj4ENS0_18Kernel_traits_baseILj20480ES3_S3_S3_fjLj1024EEEEEEEvNS0_20BackwardKernelParamsE)
        /*1ff4*/ 	.word	0x00000000


	//----- nvinfo : EIATTR_MIN_STACK_SIZE
	.align		4
.L_1363:
        /*1ff8*/ 	.byte	0x04, 0x12
        /*1ffa*/ 	.short	(.L_1365 - .L_1364)
	.align		4
.L_1364:
        /*1ffc*/ 	.word	index@(_ZN18transformer_engine13normalization19ln_bwd_tuned_kernelINS0_13Kernel_traitsI13__nv_bfloat16S3_S3_fjLj20480ELj4ELj1ELj4ELj16ENS0_18Kernel_traits_baseILj20480ES3_S3_S3_fjLj128EEEEEEEvNS0_20BackwardKernelParamsE)
        /*2000*/ 	.word	0x00000000


	//----- nvinfo : EIATTR_MIN_STACK_SIZE
	.align		4
.L_1365:
        /*2004*/ 	.byte	0x04, 0x12
        /*2006*/ 	.short	(.L_1367 - .L_1366)
	.align		4
.L_1366:
        /*2008*/ 	.word	index@(_ZN18transformer_engine13normalization28ln_bwd_finalize_tuned_kernelINS0_22Kernel_traits_finalizeILj20480E6__halffS3_fjLj1024ELj4ENS0_18Kernel_traits_baseILj20480ES3_fS3_fjLj1024EEEEEEEvNS0_20BackwardKernelParamsE)
        /*200c*/ 	.word	0x00000000


	//----- nvinfo : EIATTR_MIN_STACK_SIZE
	.align		4
.L_1367:
        /*2010*/ 	.byte	0x04, 0x12
        /*2012*/ 	.short	(.L_1369 - .L_1368)
	.align		4
.L_1368:
        /*2014*/ 	.word	index@(_ZN18transformer_engine13normalization19ln_bwd_tuned_kernelINS0_13Kernel_traitsI6__halffS3_fjLj20480ELj4ELj1ELj4ELj16ENS0_18Kernel_traits_baseILj20480ES3_fS3_fjLj128EEEEEEEvNS0_20BackwardKernelParamsE)
        /*2018*/ 	.word	0x000000c0


	//----- nvinfo : EIATTR_MIN_STACK_SIZE
	.align		4
.L_1369:
        /*201c*/ 	.byte	0x04, 0x12
        /*201e*/ 	.short	(.L_1371 - .L_1370)
	.align		4
.L_1370:
        /*2020*/ 	.word	index@(_ZN18transformer_engine13normalization28ln_bwd_finalize_tuned_kernelINS0_22Kernel_traits_finalizeILj20480E6__halfS3_S3_fjLj1024ELj4ENS0_18Kernel_traits_baseILj20480ES3_S3_S3_fjLj1024EEEEEEEvNS0_20BackwardKernelParamsE)
        /*2024*/ 	.word	0x00000000


	//----- nvinfo : EIATTR_MIN_STACK_SIZE
	.align		4
.L_1371:
        /*2028*/ 	.byte	0x04, 0x12
        /*202a*/ 	.short	(.L_1373 - .L_1372)
	.align		4
.L_1372:
        /*202c*/ 	.word	index@(_ZN18transformer_engine13normalization19ln_bwd_tuned_kernelINS0_13Kernel_traitsI6__halfS3_S3_fjLj20480ELj4ELj1ELj4ELj16ENS0_18Kernel_traits_baseILj20480ES3_S3_S3_fjLj128EEEEEEEvNS0_20BackwardKernelParamsE)
        /*2030*/ 	.word	0x00000000


	//----- nvinfo : EIATTR_MIN_STACK_SIZE
	.align		4
.L_1373:
        /*2034*/ 	.byte	0x04, 0x12
        /*2036*/ 	.short	(.L_1375 - .L_1374)
	.align		4
.L_1374:
        /*2038*/ 	.word	index@(_ZN18transformer_engine13normalization28ln_bwd_finalize_tuned_kernelINS0_22Kernel_traits_finalizeILj20480EffffjLj1024ELj4ENS0_18Kernel_traits_baseILj20480EffffjLj1024EEEEEEEvNS0_20BackwardKernelParamsE)
        /*203c*/ 	.word	0x00000000


	//----- nvinfo : EIATTR_MIN_STACK_SIZE
	.align		4
.L_1375:
        /*2040*/ 	.byte	0x04, 0x12
        /*2042*/ 	.short	(.L_1377 - .L_1376)
	.align		4
.L_1376:
        /*2044*/ 	.word	index@(_ZN18transformer_engine13normalization19ln_bwd_tuned_kernelINS0_13Kernel_traitsIffffjLj20480ELj4ELj1ELj4ELj16ENS0_18Kernel_traits_baseILj20480EffffjLj128EEEEEEEvNS0_20BackwardKernelParamsE)
        /*2048*/ 	.word	0x00000098


	//----- nvinfo : EIATTR_MIN_STACK_SIZE
	.align		4
.L_1377:
        /*204c*/ 	.byte	0x04, 0x12
        /*204e*/ 	.short	(.L_1379 - .L_1378)
	.align		4
.L_1378:
        /*2050*/ 	.word	index@(_ZN18transformer_engine13normalization28ln_bwd_finalize_tuned_kernelINS0_22Kernel_traits_finalizeILj18432E13__nv_bfloat16fS3_fjLj1024ELj4ENS0_18Kernel_traits_baseILj18432ES3_fS3_fjLj1024EEEEEEEvNS0_20BackwardKernelParamsE)
        /*2054*/ 	.word	0x00000000


	//----- nvinfo : EIATTR_MIN_STACK_SIZE
	.align		4
.L_1379:
        /*2058*/ 	.byte	0x04, 0x12
        /*205a*/ 	.short	(.L_1381 - .L_1380)
	.align		4
.L_1380:
        /*205c*/ 	.word	index@(_ZN18transformer_engine13normalization19ln_bwd_tuned_kernelINS0_13Kernel_traitsI13__nv_bfloat16fS3_fjLj18432ELj4ELj1ELj4ELj16ENS0_18Kernel_traits_baseILj18432ES3_fS3_fjLj128EEEEEEEvNS0_20BackwardKernelParamsE)
        /*2060*/ 	.word	0x00000048


	//----- nvinfo : EIATTR_MIN_STACK_SIZE
	.align		4
.L_1381:
        /*2064*/ 	.byte	0x04, 0x12
        /*2066*/ 	.short	(.L_1383 - .L_1382)
	.align		4
.L_1382:
        /*2068*/ 	.word	index@(_ZN18transformer_engine13normalization28ln_bwd_finalize_tuned_kernelINS0_22Kernel_traits_finalizeILj18432E13__nv_bfloat16S3_S3_fjLj1024ELj4ENS0_18Kernel_traits_baseILj18432ES3_S3_S3_fjLj1024EEEEEEEvNS0_20BackwardKernelParamsE)
        /*206c*/ 	.word	0x00000000


	//----- nvinfo : EIATTR_MIN_STACK_SIZE
	.align		4
.L_1383:
        /*2070*/ 	.byte	0x04, 0x12
        /*2072*/ 	.short	(.L_1385 - .L_1384)
	.align		4
.L_1384:
        /*2074*/ 	.word	index@(_ZN18transformer_engine13normalization19ln_bwd_tuned_kernelINS0_13Kernel_traitsI13__nv_bfloat16S3_S3_fjLj18432ELj4ELj1ELj4ELj8ENS0_18Kernel_traits_baseILj18432ES3_S3_S3_fjLj128EEEEEEEvNS0_20BackwardKernelParamsE)
        /*2078*/ 	.word	0x00000048


	//----- nvinfo : EIATTR_MIN_STACK_SIZE
	.align		4
.L_1385:
        /*207c*/ 	.byte	0x04, 0x12
        /*207e*/ 	.short	(.L_1387 - .L_1386)
	.align		4
.L_1386:
        /*2080*/ 	.word	index@(_ZN18transformer_engine13normalization28ln_bwd_finalize_tuned_kernelINS0_22Kernel_traits_finalizeILj18432E6__halffS3_fjLj1024ELj4ENS0_18Kernel_traits_baseILj18432ES3_fS3_fjLj1024EEEEEEEvNS0_20BackwardKernelParamsE)
        /*2084*/ 	.word	0x00000000


	//----- nvinfo : EIATTR_MIN_STACK_SIZE
	.align		4
.L_1387:
        /*2088*/ 	.byte	0x04, 0x12
        /*208a*/ 	.short	(.L_1389 - .L_1388)
	.align		4
.L_1388:
        /*208c*/ 	.word	index@(_ZN18transformer_engine13normalization19ln_bwd_tuned_kernelINS0_13Kernel_traitsI6__halffS3_fjLj18432ELj4ELj1ELj4ELj16ENS0_18Kernel_traits_baseILj18432ES3_fS3_fjLj128EEEEEEEvNS0_20BackwardKernelParamsE)
        /*2090*/ 	.word	0x00000048


	//----- nvinfo : EIATTR_MIN_STACK_SIZE
	.align		4
.L_1389:
        /*2094*/ 	.byte	0x04, 0x12
        /*2096*/ 	.short	(.L_1391 - .L_1390)
	.align		4
.L_1390:
        /*2098*/ 	.word	index@(_ZN18transformer_engine13normalization28ln_bwd_finalize_tuned_kernelINS0_22Kernel_traits_finalizeILj18432E6__halfS3_S3_fjLj1024ELj4ENS0_18Kernel_traits_baseILj18432ES3_S3_S3_fjLj1024EEEEEEEvNS0_20BackwardKernelParamsE)
        /*209c*/ 	.word	0x00000000


	//----- nvinfo : EIATTR_MIN_STACK_SIZE
	.align		4
.L_1391:
        /*20a0*/ 	.byte	0x04, 0x12
        /*20a2*/ 	.short	(.L_1393 - .L_1392)
	.align		4
.L_1392:
        /*20a4*/ 	.word	index@(_ZN18transformer_engine13normalization19ln_bwd_tuned_kernelINS0_13Kernel_traitsI6__halfS3_S3_fjLj18432ELj4ELj1ELj4ELj8ENS0_18Kernel_traits_baseILj18432ES3_S3_S3_fjLj128EEEEEEEvNS0_20BackwardKernelParamsE)
        /*20a8*/ 	.word	0x00000048


	//----- nvinfo : EIATTR_MIN_STACK_SIZE
	.align		4
.L_1393:
        /*20ac*/ 	.byte	0x04, 0x12
        /*20ae*/ 	.short	(.L_1395 - .L_1394)
	.align		4
.L_1394:
        /*20b0*/ 	.word	index@(_ZN18transformer_engine13normalization28ln_bwd_finalize_tuned_kernelINS0_22Kernel_traits_finalizeILj18432EffffjLj1024ELj4ENS0_18Kernel_traits_baseILj18432EffffjLj1024EEEEEEEvNS0_20BackwardKernelParamsE)
        /*20b4*/ 	.word	0x00000000


	//----- nvinfo : EIATTR_MIN_STACK_SIZE
	.align		4
.L_1395:
        /*20b8*/ 	.byte	0x04, 0x12
        /*20ba*/ 	.short	(.L_1397 - .L_1396)
	.align		4
.L_1396:
        /*20bc*/ 	.word	index@(_ZN18transformer_engine13normalization19ln_bwd_tuned_kernelINS0_13Kernel_traitsIffffjLj18432ELj4ELj1ELj4ELj16ENS0_18Kernel_traits_baseILj18432EffffjLj128EEEEEEEvNS0_20BackwardKernelParamsE)
        /*20c0*/ 	.word	0x00000028


	//----- nvinfo : EIATTR_MIN_STACK_SIZE
	.align		4
.L_1397:
        /*20c4*/ 	.byte	0x04, 0x12
        /*20c6*/ 	.short	(.L_1399 - .L_1398)
	.align		4
.L_1398:
        /*20c8*/ 	.word	index@(_ZN18transformer_engine13normalization28ln_bwd_finalize_tuned_kernelINS0_22Kernel_traits_finalizeILj16384E13__nv_bfloat16fS3_fjLj1024ELj4ENS0_18Kernel_traits_baseILj16384ES3_fS3_fjLj1024EEEEEEEvNS0_20BackwardKernelParamsE)
        /*20cc*/ 	.word	0x00000000


	//----- nvinfo : EIATTR_MIN_STACK_SIZE
	.align		4
.L_1399:
        /*20d0*/ 	.byte	0x04, 0x12
        /*20d2*/ 	.short	(.L_1401 - .L_1400)
	.align		4
.L_1400:
        /*20d4*/ 	.word	index@(_ZN18transformer_engine13normalization19ln_bwd_tuned_kernelINS0_13Kernel_traitsI13__nv_bfloat16fS3_fjLj16384ELj4ELj1ELj4ELj16ENS0_18Kernel_traits_baseILj16384ES3_fS3_fjLj128EEEEEEEvNS0_20BackwardKernelParamsE)
        /*20d8*/ 	.word	0x00000000


	//----- nvinfo : EIATTR_MIN_STACK_SIZE
	.align		4
.L_1401:
        /*20dc*/ 	.byte	0x04, 0x12
        /*20de*/ 	.short	(.L_1403 - .L_1402)
	.align		4
.L_1402:
        /*20e0*/ 	.word	index@(_ZN18transformer_engine13normalization28ln_bwd_finalize_tuned_kernelINS0_22Kernel_traits_finalizeILj16384E13__nv_bfloat16S3_S3_fjLj1024ELj4ENS0_18Kernel_traits_baseILj16384ES3_S3_S3_fjLj1024EEEEEEEvNS0_20BackwardKernelParamsE)
        /*20e4*/ 	.word	0x00000000


	//----- nvinfo : EIATTR_MIN_STACK_SIZE
	.align		4
.L_1403:
        /*20e8*/ 	.byte	0x04, 0x12
        /*20ea*/ 	.short	(.L_1405 - .L_1404)
	.align		4
.L_1404:
        /*20ec*/ 	.word	index@(_ZN18transformer_engine13normalization19ln_bwd_tuned_kernelINS0_13Kernel_traitsI13__nv_bfloat16S3_S3_fjLj16384ELj4ELj1ELj4ELj16ENS0_18Kernel_traits_baseILj16384ES3_S3_S3_fjLj128EEEEEEEvNS0_20BackwardKernelParamsE)
        /*20f0*/ 	.word	0x00000000


	//----- nvinfo : EIATTR_MIN_STACK_SIZE
	.align		4
.L_1405:
        /*20f4*/ 	.byte	0x04, 0x12
        /*20f6*/ 	.short	(.L_1407 - .L_1406)
	.align		4
.L_1406:
        /*20f8*/ 	.word	index@(_ZN18transformer_engine13normalization28ln_bwd_finalize_tuned_kernelINS0_22Kernel_traits_finalizeILj16384E6__halffS3_fjLj1024ELj4ENS0_18Kernel_traits_baseILj16384ES3_fS3_fjLj1024EEEEEEEvNS0_20BackwardKernelParamsE)
        /*20fc*/ 	.word	0x00000000


	//----- nvinfo : EIATTR_MIN_STACK_SIZE
	.align		4
.L_1407:
        /*2100*/ 	.byte	0x04, 0x12
        /*2102*/ 	.short	(.L_1409 - .L_1408)
	.align		4
.L_1408:
        /*2104*/ 	.word	index@(_ZN18transformer_engine13normalization19ln_bwd_tuned_kernelINS0_13Kernel_traitsI6__halffS3_fjLj16384ELj4ELj1ELj4ELj16ENS0_18Kernel_traits_baseILj16384ES3_fS3_fjLj128EEEEEEEvNS0_20BackwardKernelParamsE)
        /*2108*/ 	.word	0x00000000


	//----- nvinfo : EIATTR_MIN_STACK_SIZE
	.align		4
.L_1409:
        /*210c*/ 	.byte	0x04, 0x12
        /*210e*/ 	.short	(.L_1411 - .L_1410)
	.align		4
.L_1410:
        /*2110*/ 	.word	index@(_ZN18transformer_engine13normalization28ln_bwd_finalize_tuned_kernelINS0_22Kernel_traits_finalizeILj16384E6__halfS3_S3_fjLj1024ELj4ENS0_18Kernel_traits_baseILj16384ES3_S3_S3_fjLj1024EEEEEEEvNS0_20BackwardKernelParamsE)
        /*2114*/ 	.word	0x00000000


	//----- nvinfo : EIATTR_MIN_STACK_SIZE
	.align		4
.L_1411:
        /*2118*/ 	.byte	0x04, 0x12
        /*211a*/ 	.short	(.L_1413 - .L_1412)
	.align		4
.L_1412:
        /*211c*/ 	.word	index@(_ZN18transformer_engine13normalization19ln_bwd_tuned_kernelINS0_13Kernel_traitsI6__halfS3_S3_fjLj16384ELj4ELj1ELj4ELj16ENS0_18Kernel_traits_baseILj16384ES3_S3_S3_fjLj128EEEEEEEvNS0_20BackwardKernelParamsE)
        /*2120*/ 	.word	0x00000000


	//----- nvinfo : EIATTR_MIN_STACK_SIZE
	.align		4
.L_1413:
        /*2124*/ 	.byte	0x04, 0x12
        /*2126*/ 	.short	(.L_1415 - .L_1414)
	.align		4
.L_1414:
        /*2128*/ 	.word	index@(_ZN18transformer_engine13normalization28ln_bwd_finalize_tuned_kernelINS0_22Kernel_traits_finalizeILj16384EffffjLj1024ELj4ENS0_18Kernel_traits_baseILj16384EffffjLj1024EEEEEEEvNS0_20BackwardKernelParamsE)
        /*212c*/ 	.word	0x00000000


	//----- nvinfo : EIATTR_MIN_STACK_SIZE
	.align		4
.L_1415:
        /*2130*/ 	.byte	0x04, 0x12
        /*2132*/ 	.short	(.L_1417 - .L_1416)
	.align		4
.L_1416:
        /*2134*/ 	.word	index@(_ZN18transformer_engine13normalization19ln_bwd_tuned_kernelINS0_13Kernel_traitsIffffjLj16384ELj4ELj1ELj4ELj16ENS0_18Kernel_traits_baseILj16384EffffjLj128EEEEEEEvNS0_20BackwardKernelParamsE)
        /*2138*/ 	.word	0x00000000


	//----- nvinfo : EIATTR_MIN_STACK_SIZE
	.align		4
.L_1417:
        /*213c*/ 	.byte	0x04, 0x12
        /*213e*/ 	.short	(.L_1419 - .L_1418)
	.align		4
.L_1418:
        /*2140*/ 	.word	index@(_ZN18transformer_engine13normalization28ln_bwd_finalize_tuned_kernelINS0_22Kernel_traits_finalizeILj15360E13__nv_bfloat16fS3_fjLj1024ELj4ENS0_18Kernel_traits_baseILj15360ES3_fS3_fjLj1024EEEEEEEvNS0_20BackwardKernelParamsE)
        /*2144*/ 	.word	0x00000000


	//----- nvinfo : EIATTR_MIN_STACK_SIZE
	.align		4
.L_1419:
        /*2148*/ 	.byte	0x04, 0x12
        /*214a*/ 	.short	(.L_1421 - .L_1420)
	.align		4
.L_1420:
        /*214c*/ 	.word	index@(_ZN18transformer_engine13normalization19ln_bwd_tuned_kernelINS0_13Kernel_traitsI13__nv_bfloat16fS3_fjLj15360ELj4ELj1ELj4ELj8ENS0_18Kernel_traits_baseILj15360ES3_fS3_fjLj128EEEEEEEvNS0_20BackwardKernelParamsE)
        /*2150*/ 	.word	0x00000000


	//----- nvinfo : EIATTR_MIN_STACK_SIZE
	.align		4
.L_1421:
        /*2154*/ 	.byte	0x04, 0x12
        /*2156*/ 	.short	(.L_1423 - .L_1422)
	.align		4
.L_1422:
        /*2158*/ 	.word	index@(_ZN18transformer_engine13normalization28ln_bwd_finalize_tuned_kernelINS0_22Kernel_traits_finalizeILj15360E13__nv_bfloat16S3_S3_fjLj1024ELj4ENS0_18Kernel_traits_baseILj15360ES3_S3_S3_fjLj1024EEEEEEEvNS0_20BackwardKernelParamsE)
        /*215c*/ 	.word	0x00000000


	//----- nvinfo : EIATTR_MIN_STACK_SIZE
	.align		4
.L_1423:
        /*2160*/ 	.byte	0x04, 0x12
        /*2162*/ 	.short	(.L_1425 - .L_1424)
	.align		4
.L_1424:
        /*2164*/ 	.word	index@(_ZN18transformer_engine13normalization19ln_bwd_tuned_kernelINS0_13Kernel_traitsI13__nv_bfloat16S3_S3_fjLj15360ELj4ELj1ELj4ELj4ENS0_18Kernel_traits_baseILj15360ES3_S3_S3_fjLj128EEEEEEEvNS0_20BackwardKernelParamsE)
        /*2168*/ 	.word	0x00000000


	//----- nvinfo : EIATTR_MIN_STACK_SIZE
	.align		4
.L_1425:
        /*216c*/ 	.byte	0x04, 0x12
        /*216e*/ 	.short	(.L_1427 - .L_1426)
	.align		4
.L_1426:
        /*2170*/ 	.word	index@(_ZN18transformer_engine13normalization28ln_bwd_finalize_tuned_kernelINS0_22Kernel_traits_finalizeILj15360E6__halffS3_fjLj1024ELj4ENS0_18Kernel_traits_baseILj15360ES3_fS3_fjLj1024EEEEEEEvNS0_20BackwardKernelParamsE)
        /*2174*/ 	.word	0x00000000


	//----- nvinfo : EIATTR_MIN_STACK_SIZE
	.align		4
.L_1427:
        /*2178*/ 	.byte	0x04, 0x12
        /*217a*/ 	.short	(.L_1429 - .L_1428)
	.align		4
.L_1428:
        /*217c*/ 	.word	index@(_ZN18transformer_engine13normalization19ln_bwd_tuned_kernelINS0_13Kernel_traitsI6__halffS3_fjLj15360ELj4ELj1ELj4ELj8ENS0_18Kernel_traits_baseILj15360ES3_fS3_fjLj128EEEEEEEvNS0_20BackwardKernelParamsE)
        /*2180*/ 	.word	0x00000000


	//----- nvinfo : EIATTR_MIN_STACK_SIZE
	.align		4
.L_1429:
        /*2184*/ 	.byte	0x04, 0x12
        /*2186*/ 	.short	(.L_1431 - .L_1430)
	.align		4
.L_1430:
        /*2188*/ 	.word	index@(_ZN18transformer_engine13normalization28ln_bwd_finalize_tuned_kernelINS0_22Kernel_traits_finalizeILj15360E6__halfS3_S3_fjLj1024ELj4ENS0_18Kernel_traits_baseILj15360ES3_S3_S3_fjLj1024EEEEEEEvNS0_20BackwardKernelParamsE)
        /*218c*/ 	.word	0x00000000


	//----- nvinfo : EIATTR_MIN_STACK_SIZE
	.align		4
.L_1431:
        /*2190*/ 	.byte	0x04, 0x12
        /*2192*/ 	.short	(.L_1433 - .L_1432)
	.align		4
.L_1432:
        /*2194*/ 	.word	index@(_ZN18transformer_engine13normalization19ln_bwd_tuned_kernelINS0_13Kernel_traitsI6__halfS3_S3_fjLj15360ELj4ELj1ELj4ELj4ENS0_18Kernel_traits_baseILj15360ES3_S3_S3_fjLj128EEEEEEEvNS0_20BackwardKernelParamsE)
        /*2198*/ 	.word	0x00000000


	//----- nvinfo : EIATTR_MIN_STACK_SIZE
	.align		4
.L_1433:
        /*219c*/ 	.byte	0x04, 0x12
        /*219e*/ 	.short	(.L_1435 - .L_1434)
	.align		4
.L_1434:
        /*21a0*/ 	.word	index@(_ZN18transformer_engine13normalization28ln_bwd_finalize_tuned_kernelINS0_22Kernel_traits_finalizeILj15360EffffjLj1024ELj4ENS0_18Kernel_traits_baseILj15360EffffjLj1024EEEEEEEvNS0_20BackwardKernelParamsE)
        /*21a4*/ 	.word	0x00000000


	//----- nvinfo : EIATTR_MIN_STACK_SIZE
	.align		4
.L_1435:
        /*21a8*/ 	.byte	0x04, 0x12
        /*21aa*/ 	.short	(.L_1437 - .L_1436)
	.align		4
.L_1436:
        /*21ac*/ 	.word	index@(_ZN18transformer_engine13normalization19ln_bwd_tuned_kernelINS0_13Kernel_traitsIffffjLj15360ELj4ELj1ELj4ELj8ENS0_18Kernel_traits_baseILj15360EffffjLj128EEEEEEEvNS0_20BackwardKernelParamsE)
        /*21b0*/ 	.word	0x00000000


	//----- nvinfo : EIATTR_MIN_STACK_SIZE
	.align		4
.L_1437:
        /*21b4*/ 	.byte	0x04, 0x12
        /*21b6*/ 	.short	(.L_1439 - .L_1438)
	.align		4
.L_1438:
        /*21b8*/ 	.word	index@(_ZN18transformer_engine13normalization28ln_bwd_finalize_tuned_kernelINS0_22Kernel_traits_finalizeILj12800E13__nv_bfloat16fS3_fjLj1024ELj4ENS0_18Kernel_traits_baseILj12800ES3_fS3_fjLj1024EEEEEEEvNS0_20BackwardKernelParamsE)
        /*21bc*/ 	.word	0x00000000


	//----- nvinfo : EIATTR_MIN_STACK_SIZE
	.align		4
.L_1439:
        /*21c0*/ 	.byte	0x04, 0x12
        /*21c2*/ 	.short	(.L_1441 - .L_1440)
	.align		4
.L_1440:
        /*21c4*/ 	.word	index@(_ZN18transformer_engine13normalization19ln_bwd_tuned_kernelINS0_13Kernel_traitsI13__nv_bfloat16fS3_fjLj12800ELj5ELj1ELj4ELj16ENS0_18Kernel_traits_baseILj12800ES3_fS3_fjLj128EEEEEEEvNS0_20BackwardKernelParamsE)
        /*21c8*/ 	.word	0x00000000


	//----- nvinfo : EIATTR_MIN_STACK_SIZE
	.align		4
.L_1441:
        /*21cc*/ 	.byte	0x04, 0x12
        /*21ce*/ 	.short	(.L_1443 - .L_1442)
	.align		4
.L_1442:
        /*21d0*/ 	.word	index@(_ZN18transformer_engine13normalization28ln_bwd_finalize_tuned_kernelINS0_22Kernel_traits_finalizeILj12800E13__nv_bfloat16S3_S3_fjLj1024ELj4ENS0_18Kernel_traits_baseILj12800ES3_S3_S3_fjLj1024EEEEEEEvNS0_20BackwardKernelParamsE)
        /*21d4*/ 	.word	0x00000000


	//----- nvinfo : EIATTR_MIN_STACK_SIZE
	.align		4
.L_1443:
        /*21d8*/ 	.byte	0x04, 0x12
        /*21da*/ 	.short	(.L_1445 - .L_1444)
	.align		4
.L_1444:
        /*21dc*/ 	.word	index@(_ZN18transformer_engine13normalization19ln_bwd_tuned_kernelINS0_13Kernel_traitsI13__nv_bfloat16S3_S3_fjLj12800ELj5ELj1ELj4ELj8ENS0_18Kernel_traits_baseILj12800ES3_S3_S3_fjLj128EEEEEEEvNS0_20BackwardKernelParamsE)
        /*21e0*/ 	.word	0x00000000


	//----- nvinfo : EIATTR_MIN_STACK_SIZE
	.align		4
.L_1445:
        /*21e4*/ 	.byte	0x04, 0x12
        /*21e6*/ 	.short	(.L_1447 - .L_1446)
	.align		4
.L_1446:
        /*21e8*/ 	.word	index@(_ZN18transformer_engine13normalization28ln_bwd_finalize_tuned_kernelINS0_22Kernel_traits_finalizeILj12800E6__halffS3_fjLj1024ELj4ENS0_18Kernel_traits_baseILj12800ES3_fS3_fjLj1024EEEEEEEvNS0_20BackwardKernelParamsE)
        /*21ec*/ 	.word	0x00000000


	//----- nvinfo : EIATTR_MIN_STACK_SIZE
	.align		4
.L_1447:
        /*21f0*/ 	.byte	0x04, 0x12
        /*21f2*/ 	.short	(.L_1449 - .L_1448)
	.align		4
.L_1448:
        /*21f4*/ 	.word	index@(_ZN18transformer_engine13normalization19ln_bwd_tuned_kernelINS0_13Kernel_traitsI6__halffS3_fjLj12800ELj5ELj1ELj4ELj16ENS0_18Kernel_traits_baseILj12800ES3_fS3_fjLj128EEEEEEEvNS0_20BackwardKernelParamsE)
        /*21f8*/ 	.word	0x00000000


	//----- nvinfo : EIATTR_MIN_STACK_SIZE
	.align		4
.L_1449:
        /*21fc*/ 	.byte	0x04, 0x12
        /*21fe*/ 	.short	(.L_1451 - .L_1450)
	.align		4
.L_1450:
        /*2200*/ 	.word	index@(_ZN18transformer_engine13normalization28ln_bwd_finalize_tuned_kernelINS0_22Kernel_traits_finalizeILj12800E6__halfS3_S3_fjLj1024ELj4ENS0_18Kernel_traits_baseILj12800ES3_S3_S3_fjLj1024EEEEEEEvNS0_20BackwardKernelParamsE)
        /*2204*/ 	.word	0x00000000


	//----- nvinfo : EIATTR_MIN_STACK_SIZE
	.align		4
.L_1451:
        /*2208*/ 	.byte	0x04, 0x12
        /*220a*/ 	.short	(.L_1453 - .L_1452)
	.align		4
.L_1452:
        /*220c*/ 	.word	index@(_ZN18transformer_engine13normalization19ln_bwd_tuned_kernelINS0_13Kernel_traitsI6__halfS3_S3_fjLj12800ELj5ELj1ELj4ELj8ENS0_18Kernel_traits_baseILj12800ES3_S3_S3_fjLj128EEEEEEEvNS0_20BackwardKernelParamsE)
        /*2210*/ 	.word	0x00000000


	//----- nvinfo : EIATTR_MIN_STACK_SIZE
	.align		4
.L_1453:
        /*2214*/ 	.byte	0x04, 0x12
        /*2216*/ 	.short	(.L_1455 - .L_1454)
	.align		4
.L_1454:
        /*2218*/ 	.word	index@(_ZN18transformer_engine13normalization28ln_bwd_finalize_tuned_kernelINS0_22Kernel_traits_finalizeILj12800EffffjLj1024ELj4ENS0_18Kernel_traits_baseILj12800EffffjLj1024EEEEEEEvNS0_20BackwardKernelParamsE)
        /*221c*/ 	.word	0x00000000


	//----- nvinfo : EIATTR_MIN_STACK_SIZE
	.align		4
.L_1455:
        /*2220*/ 	.byte	0x04, 0x12
        /*2222*/ 	.short	(.L_1457 - .L_1456)
	.align		4
.L_1456:
        /*2224*/ 	.word	index@(_ZN18transformer_engine13normalization19ln_bwd_tuned_kernelINS0_13Kernel_traitsIffffjLj12800ELj5ELj1ELj4ELj16ENS0_18Kernel_traits_baseILj12800EffffjLj128EEEEEEEvNS0_20BackwardKernelParamsE)
        /*2228*/ 	.word	0x00000000


	//----- nvinfo : EIATTR_MIN_STACK_SIZE
	.align		4
.L_1457:
        /*222c*/ 	.byte	0x04, 0x12
        /*222e*/ 	.short	(.L_1459 - .L_1458)
	.align		4
.L_1458:
        /*2230*/ 	.word	index@(_ZN18transformer_engine13normalization28ln_bwd_finalize_tuned_kernelINS0_22Kernel_traits_finalizeILj12288E13__nv_bfloat16fS3_fjLj1024ELj4ENS0_18Kernel_traits_baseILj12288ES3_fS3_fjLj1024EEEEEEEvNS0_20BackwardKernelParamsE)
        /*2234*/ 	.word	0x00000000


	//----- nvinfo : EIATTR_MIN_STACK_SIZE
	.align		4
.L_1459:
        /*2238*/ 	.byte	0x04, 0x12
        /*223a*/ 	.short	(.L_1461 - .L_1460)
	.align		4
.L_1460:
        /*223c*/ 	.word	index@(_ZN18transformer_engine13normalization19ln_bwd_tuned_kernelINS0_13Kernel_traitsI13__nv_bfloat16fS3_fjLj12288ELj4ELj1ELj4ELj16ENS0_18Kernel_traits_baseILj12288ES3_fS3_fjLj128EEEEEEEvNS0_20BackwardKernelParamsE)
        /*2240*/ 	.word	0x00000000


	//----- nvinfo : EIATTR_MIN_STACK_SIZE
	.align		4
.L_1461:
        /*2244*/ 	.byte	0x04, 0x12
        /*2246*/ 	.short	(.L_1463 - .L_1462)
	.align		4
.L_1462:
        /*2248*/ 	.word	index@(_ZN18transformer_engine13normalization28ln_bwd_finalize_tuned_kernelINS0_22Kernel_traits_finalizeILj12288E13__nv_bfloat16S3_S3_fjLj1024ELj4ENS0_18Kernel_traits_baseILj12288ES3_S3_S3_fjLj1024EEEEEEEvNS0_20BackwardKernelParamsE)
        /*224c*/ 	.word	0x00000000


	//----- nvinfo : EIATTR_MIN_STACK_SIZE
	.align		4
.L_1463:
        /*2250*/ 	.byte	0x04, 0x12
        /*2252*/ 	.short	(.L_1465 - .L_1464)
	.align		4
.L_1464:
        /*2254*/ 	.word	index@(_ZN18transformer_engine13normalization19ln_bwd_tuned_kernelINS0_13Kernel_traitsI13__nv_bfloat16S3_S3_fjLj12288ELj4ELj1ELj4ELj16ENS0_18Kernel_traits_baseILj12288ES3_S3_S3_fjLj128EEEEEEEvNS0_20BackwardKernelParamsE)
        /*2258*/ 	.word	0x00000000


	//----- nvinfo : EIATTR_MIN_STACK_SIZE
	.align		4
.L_1465:
        /*225c*/ 	.byte	0x04, 0x12
        /*225e*/ 	.short	(.L_1467 - .L_1466)
	.align		4
.L_1466:
        /*2260*/ 	.word	index@(_ZN18transformer_engine13normalization28ln_bwd_finalize_tuned_kernelINS0_22Kernel_traits_finalizeILj12288E6__halffS3_fjLj1024ELj4ENS0_18Kernel_traits_baseILj12288ES3_fS3_fjLj1024EEEEEEEvNS0_20BackwardKernelParamsE)
        /*2264*/ 	.word	0x00000000


	//----- nvinfo : EIATTR_MIN_STACK_SIZE
	.align		4
.L_1467:
        /*2268*/ 	.byte	0x04, 0x12
        /*226a*/ 	.short	(.L_1469 - .L_1468)
	.align		4
.L_1468:
        /*226c*/ 	.word	index@(_ZN18transformer_engine13normalization19ln_bwd_tuned_kernelINS0_13Kernel_traitsI6__halffS3_fjLj12288ELj4ELj1ELj4ELj16ENS0_18Kernel_traits_baseILj12288ES3_fS3_fjLj128EEEEEEEvNS0_20BackwardKernelParamsE)
        /*2270*/ 	.word	0x00000000


	//----- nvinfo : EIATTR_MIN_STACK_SIZE
	.align		4
.L_1469:
        /*2274*/ 	.byte	0x04, 0x12
        /*2276*/ 	.short	(.L_1471 - .L_1470)
	.align		4
.L_1470:
        /*2278*/ 	.word	index@(_ZN18transformer_engine13normalization28ln_bwd_finalize_tuned_kernelINS0_22Kernel_traits_finalizeILj12288E6__halfS3_S3_fjLj1024ELj4ENS0_18Kernel_traits_baseILj12288ES3_S3_S3_fjLj1024EEEEEEEvNS0_20BackwardKernelParamsE)
        /*227c*/ 	.word	0x00000000


	//----- nvinfo : EIATTR_MIN_STACK_SIZE
	.align		4
.L_1471:
        /*2280*/ 	.byte	0x04, 0x12
        /*2282*/ 	.short	(.L_1473 - .L_1472)
	.align		4
.L_1472:
        /*2284*/ 	.word	index@(_ZN18transformer_engine13normalization19ln_bwd_tuned_kernelINS0_13Kernel_traitsI6__halfS3_S3_fjLj12288ELj4ELj1ELj4ELj16ENS0_18Kernel_traits_baseILj12288ES3_S3_S3_fjLj128EEEEEEEvNS0_20BackwardKernelParamsE)
        /*2288*/ 	.word	0x00000000


	//----- nvinfo : EIATTR_MIN_STACK_SIZE
	.align		4
.L_1473:
        /*228c*/ 	.byte	0x04, 0x12
        /*228e*/ 	.short	(.L_1475 - .L_1474)
	.align		4
.L_1474:
        /*2290*/ 	.word	index@(_ZN18transformer_engine13normalization28ln_bwd_finalize_tuned_kernelINS0_22Kernel_traits_finalizeILj12288EffffjLj1024ELj4ENS0_18Kernel_traits_baseILj12288EffffjLj1024EEEEEEEvNS0_20BackwardKernelParamsE)
        /*2294*/ 	.word	0x00000000


	//----- nvinfo : EIATTR_MIN_STACK_SIZE
	.align		4
.L_1475:
        /*2298*/ 	.byte	0x04, 0x12
        /*229a*/ 	.short	(.L_1477 - .L_1476)
	.align		4
.L_1476:
        /*229c*/ 	.word	index@(_ZN18transformer_engine13normalization19ln_bwd_tuned_kernelINS0_13Kernel_traitsIffffjLj12288ELj4ELj1ELj4ELj16ENS0_18Kernel_traits_baseILj12288EffffjLj128EEEEEEEvNS0_20BackwardKernelParamsE)
        /*22a0*/ 	.word	0x00000000


	//----- nvinfo : EIATTR_MIN_STACK_SIZE
	.align		4
.L_1477:
        /*22a4*/ 	.byte	0x04, 0x12
        /*22a6*/ 	.short	(.L_1479 - .L_1478)
	.align		4
.L_1478:
        /*22a8*/ 	.word	index@(_ZN18transformer_engine13normalization28ln_bwd_finalize_tuned_kernelINS0_22Kernel_traits_finalizeILj10240E13__nv_bfloat16fS3_fjLj1024ELj4ENS0_18Kernel_traits_baseILj10240ES3_fS3_fjLj1024EEEEEEEvNS0_20BackwardKernelParamsE)
        /*22ac*/ 	.word	0x00000000


	//----- nvinfo : EIATTR_MIN_STACK_SIZE
	.align		4
.L_1479:
        /*22b0*/ 	.byte	0x04, 0x12
        /*22b2*/ 	.short	(.L_1481 - .L_1480)
	.align		4
.L_1480:
        /*22b4*/ 	.word	index@(_ZN18transformer_engine13normalization19ln_bwd_tuned_kernelINS0_13Kernel_traitsI13__nv_bfloat16fS3_fjLj10240ELj2ELj1ELj4ELj16ENS0_18Kernel_traits_baseILj10240ES3_fS3_fjLj128EEEEEEEvNS0_20BackwardKernelParamsE)
        /*22b8*/ 	.word	0x000000c0


	//----- nvinfo : EIATTR_MIN_STACK_SIZE
	.align		4
.L_1481:
        /*22bc*/ 	.byte	0x04, 0x12
        /*22be*/ 	.short	(.L_1483 - .L_1482)
	.align		4
.L_1482:
        /*22c0*/ 	.word	index@(_ZN18transformer_engine13normalization28ln_bwd_finalize_tuned_kernelINS0_22Kernel_traits_finalizeILj10240E13__nv_bfloat16S3_S3_fjLj1024ELj4ENS0_18Kernel_traits_baseILj10240ES3_S3_S3_fjLj1024EEEEEEEvNS0_20BackwardKernelParamsE)
        /*22c4*/ 	.word	0x00000000


	//----- nvinfo : EIATTR_MIN_STACK_SIZE
	.align		4
.L_1483:
        /*22c8*/ 	.byte	0x04, 0x12
        /*22ca*/ 	.short	(.L_1485 - .L_1484)
	.align		4
.L_1484:
        /*22cc*/ 	.word	index@(_ZN18transformer_engine13normalization19ln_bwd_tuned_kernelINS0_13Kernel_traitsI13__nv_bfloat16S3_S3_fjLj10240ELj2ELj1ELj4ELj16ENS0_18Kernel_traits_baseILj10240ES3_S3_S3_fjLj128EEEEEEEvNS0_20BackwardKernelParamsE)
        /*22d0*/ 	.word	0x00000000


	//----- nvinfo : EIATTR_MIN_STACK_SIZE
	.align		4
.L_1485:
        /*22d4*/ 	.byte	0x04, 0x12
        /*22d6*/ 	.short	(.L_1487 - .L_1486)
	.align		4
.L_1486:
        /*22d8*/ 	.word	index@(_ZN18transformer_engine13normalization28ln_bwd_finalize_tuned_kernelINS0_22Kernel_traits_finalizeILj10240E6__halffS3_fjLj1024ELj4ENS0_18Kernel_traits_baseILj10240ES3_fS3_fjLj1024EEEEEEEvNS0_20BackwardKernelParamsE)
        /*22dc*/ 	.word	0x00000000


	//----- nvinfo : EIATTR_MIN_STACK_SIZE
	.align		4
.L_1487:
        /*22e0*/ 	.byte	0x04, 0x12
        /*22e2*/ 	.short	(.L_1489 - .L_1488)
	.align		4
.L_1488:
        /*22e4*/ 	.word	index@(_ZN18transformer_engine13normalization19ln_bwd_tuned_kernelINS0_13Kernel_traitsI6__halffS3_fjLj10240ELj2ELj1ELj4ELj16ENS0_18Kernel_traits_baseILj10240ES3_fS3_fjLj128EEEEEEEvNS0_20BackwardKernelParamsE)
        /*22e8*/ 	.word	0x000000c0


	//----- nvinfo : EIATTR_MIN_STACK_SIZE
	.align		4
.L_1489:
        /*22ec*/ 	.byte	0x04, 0x12
        /*22ee*/ 	.short	(.L_1491 - .L_1490)
	.align		4
.L_1490:
        /*22f0*/ 	.word	index@(_ZN18transformer_engine13normalization28ln_bwd_finalize_tuned_kernelINS0_22Kernel_traits_finalizeILj10240E6__halfS3_S3_fjLj1024ELj4ENS0_18Kernel_traits_baseILj10240ES3_S3_S3_fjLj1024EEEEEEEvNS0_20BackwardKernelParamsE)
        /*22f4*/ 	.word	0x00000000


	//----- nvinfo : EIATTR_MIN_STACK_SIZE
	.align		4
.L_1491:
        /*22f8*/ 	.byte	0x04, 0x12
        /*22fa*/ 	.short	(.L_1493 - .L_1492)
	.align		4
.L_1492:
        /*22fc*/ 	.word	index@(_ZN18transformer_engine13normalization19ln_bwd_tuned_kernelINS0_13Kernel_traitsI6__halfS3_S3_fjLj10240ELj2ELj1ELj4ELj16ENS0_18Kernel_traits_baseILj10240ES3_S3_S3_fjLj128EEEEEEEvNS0_20BackwardKernelParamsE)
        /*2300*/ 	.word	0x00000000


	//----- nvinfo : EIATTR_MIN_STACK_SIZE
	.align		4
.L_1493:
        /*2304*/ 	.byte	0x04, 0x12
        /*2306*/ 	.short	(.L_1495 - .L_1494)
	.align		4
.L_1494:
        /*2308*/ 	.word	index@(_ZN18transformer_engine13normalization28ln_bwd_finalize_tuned_kernelINS0_22Kernel_traits_finalizeILj10240EffffjLj1024ELj4ENS0_18Kernel_traits_baseILj10240EffffjLj1024EEEEEEEvNS0_20BackwardKernelParamsE)
        /*230c*/ 	.word	0x00000000


	//----- nvinfo : EIATTR_MIN_STACK_SIZE
	.align		4
.L_1495:
        /*2310*/ 	.byte	0x04, 0x12
        /*2312*/ 	.short	(.L_1497 - .L_1496)
	.align		4
.L_1496:
        /*2314*/ 	.word	index@(_ZN18transformer_engine13normalization19ln_bwd_tuned_kernelINS0_13Kernel_traitsIffffjLj10240ELj2ELj1ELj4ELj16ENS0_18Kernel_traits_baseILj10240EffffjLj128EEEEEEEvNS0_20BackwardKernelParamsE)
        /*2318*/ 	.word	0x00000098


	//----- nvinfo : EIATTR_MIN_STACK_SIZE
	.align		4
.L_1497:
        /*231c*/ 	.byte	0x04, 0x12
        /*231e*/ 	.short	(.L_1499 - .L_1498)
	.align		4
.L_1498:
        /*2320*/ 	.word	index@(_ZN18transformer_engine13normalization28ln_bwd_finalize_tuned_kernelINS0_22Kernel_traits_finalizeILj8192E13__nv_bfloat16fS3_fjLj1024ELj4ENS0_18Kernel_traits_baseILj8192ES3_fS3_fjLj1024EEEEEEEvNS0_20BackwardKernelParamsE)
        /*2324*/ 	.word	0x00000000


	//----- nvinfo : EIATTR_MIN_STACK_SIZE
	.align		4
.L_1499:
        /*2328*/ 	.byte	0x04, 0x12
        /*232a*/ 	.short	(.L_1501 - .L_1500)
	.align		4
.L_1500:
        /*232c*/ 	.word	index@(_ZN18transformer_engine13normalization19ln_bwd_tuned_kernelINS0_13Kernel_traitsI13__nv_bfloat16fS3_fjLj8192ELj2ELj1ELj4ELj16ENS0_18Kernel_traits_baseILj8192ES3_fS3_fjLj128EEEEEEEvNS0_20BackwardKernelParamsE)
        /*2330*/ 	.word	0x00000000


	//----- nvinfo : EIATTR_MIN_STACK_SIZE
	.align		4
.L_1501:
        /*2334*/ 	.byte	0x04, 0x12
        /*2336*/ 	.short	(.L_1503 - .L_1502)
	.align		4
.L_1502:
        /*2338*/ 	.word	index@(_ZN18transformer_engine13normalization28ln_bwd_finalize_tuned_kernelINS0_22Kernel_traits_finalizeILj8192E13__nv_bfloat16S3_S3_fjLj1024ELj4ENS0_18Kernel_traits_baseILj8192ES3_S3_S3_fjLj1024EEEEEEEvNS0_20BackwardKernelParamsE)
        /*233c*/ 	.word	0x00000000


	//----- nvinfo : EIATTR_MIN_STACK_SIZE
	.align		4
.L_1503:
        /*2340*/ 	.byte	0x04, 0x12
        /*2342*/ 	.short	(.L_1505 - .L_1504)
	.align		4
.L_1504:
        /*2344*/ 	.word	index@(_ZN18transformer_engine13normalization19ln_bwd_tuned_kernelINS0_13Kernel_traitsI13__nv_bfloat16S3_S3_fjLj8192ELj2ELj1ELj4ELj16ENS0_18Kernel_traits_baseILj8192ES3_S3_S3_fjLj128EEEEEEEvNS0_20BackwardKernelParamsE)
        /*2348*/ 	.word	0x00000000


	//----- nvinfo : EIATTR_MIN_STACK_SIZE
	.align		4
.L_1505:
        /*234c*/ 	.byte	0x04, 0x12
        /*234e*/ 	.short	(.L_1507 - .L_1506)
	.align		4
.L_1506:
        /*2350*/ 	.word	index@(_ZN18transformer_engine13normalization28ln_bwd_finalize_tuned_kernelINS0_22Kernel_traits_finalizeILj8192E6__halffS3_fjLj1024ELj4ENS0_18Kernel_traits_baseILj8192ES3_fS3_fjLj1024EEEEEEEvNS0_20BackwardKernelParamsE)
        /*2354*/ 	.word	0x00000000


	//----- nvinfo : EIATTR_MIN_STACK_SIZE
	.align		4
.L_1507:
        /*2358*/ 	.byte	0x04, 0x12
        /*235a*/ 	.short	(.L_1509 - .L_1508)
	.align		4
.L_1508:
        /*235c*/ 	.word	index@(_ZN18transformer_engine13normalization19ln_bwd_tuned_kernelINS0_13Kernel_traitsI6__halffS3_fjLj8192ELj2ELj1ELj4ELj16ENS0_18Kernel_traits_baseILj8192ES3_fS3_fjLj128EEEEEEEvNS0_20BackwardKernelParamsE)
        /*2360*/ 	.word	0x00000000


	//----- nvinfo : EIATTR_MIN_STACK_SIZE
	.align		4
.L_1509:
        /*2364*/ 	.byte	0x04, 0x12
        /*2366*/ 	.short	(.L_1511 - .L_1510)
	.align		4
.L_1510:
        /*2368*/ 	.word	index@(_ZN18transformer_engine13normalization28ln_bwd_finalize_tuned_kernelINS0_22Kernel_traits_finalizeILj8192E6__halfS3_S3_fjLj1024ELj4ENS0_18Kernel_traits_baseILj8192ES3_S3_S3_fjLj1024EEEEEEEvNS0_20BackwardKernelParamsE)
        /*236c*/ 	.word	0x00000000


	//----- nvinfo : EIATTR_MIN_STACK_SIZE
	.align		4
.L_1511:
        /*2370*/ 	.byte	0x04, 0x12
        /*2372*/ 	.short	(.L_1513 - .L_1512)
	.align		4
.L_1512:
        /*2374*/ 	.word	index@(_ZN18transformer_engine13normalization19ln_bwd_tuned_kernelINS0_13Kernel_traitsI6__halfS3_S3_fjLj8192ELj2ELj1ELj4ELj16ENS0_18Kernel_traits_baseILj8192ES3_S3_S3_fjLj128EEEEEEEvNS0_20BackwardKernelParamsE)
        /*2378*/ 	.word	0x00000000


	//----- nvinfo : EIATTR_MIN_STACK_SIZE
	.align		4
.L_1513:
        /*237c*/ 	.byte	0x04, 0x12
        /*237e*/ 	.short	(.L_1515 - .L_1514)
	.align		4
.L_1514:
        /*2380*/ 	.word	index@(_ZN18transformer_engine13normalization28ln_bwd_finalize_tuned_kernelINS0_22Kernel_traits_finalizeILj8192EffffjLj1024ELj4ENS0_18Kernel_traits_baseILj8192EffffjLj1024EEEEEEEvNS0_20BackwardKernelParamsE)
        /*2384*/ 	.word	0x00000000


	//----- nvinfo : EIATTR_MIN_STACK_SIZE
	.align		4
.L_1515:
        /*2388*/ 	.byte	0x04, 0x12
        /*238a*/ 	.short	(.L_1517 - .L_1516)
	.align		4
.L_1516:
        /*238c*/ 	.word	index@(_ZN18transformer_engine13normalization19ln_bwd_tuned_kernelINS0_13Kernel_traitsIffffjLj8192ELj2ELj1ELj4ELj16ENS0_18Kernel_traits_baseILj8192EffffjLj128EEEEEEEvNS0_20BackwardKernelParamsE)
        /*2390*/ 	.word	0x00000000


	//----- nvinfo : EIATTR_MIN_STACK_SIZE
	.align		4
.L_1517:
        /*2394*/ 	.byte	0x04, 0x12
        /*2396*/ 	.short	(.L_1519 - .L_1518)
	.align		4
.L_1518:
        /*2398*/ 	.word	index@(_ZN18transformer_engine13normalization28ln_bwd_finalize_tuned_kernelINS0_22Kernel_traits_finalizeILj6144E13__nv_bfloat16fS3_fjLj1024ELj4ENS0_18Kernel_traits_baseILj6144ES3_fS3_fjLj1024EEEEEEEvNS0_20BackwardKernelParamsE)
        /*239c*/ 	.word	0x00000000


	//----- nvinfo : EIATTR_MIN_STACK_SIZE
	.align		4
.L_1519:
        /*23a0*/ 	.byte	0x04, 0x12
        /*23a2*/ 	.short	(.L_1521 - .L_1520)
	.align		4
.L_1520:
        /*23a4*/ 	.word	index@(_ZN18transformer_engine13normalization19ln_bwd_tuned_kernelINS0_13Kernel_traitsI13__nv_bfloat16fS3_fjLj6144ELj1ELj1ELj8ELj16ENS0_18Kernel_traits_baseILj6144ES3_fS3_fjLj256EEEEEEEvNS0_20BackwardKernelParamsE)
        /*23a8*/ 	.word	0x00000000


	//----- nvinfo : EIATTR_MIN_STACK_SIZE
	.align		4
.L_1521:
        /*23ac*/ 	.byte	0x04, 0x12
        /*23ae*/ 	.short	(.L_1523 - .L_1522)
	.align		4
.L_1522:
        /*23b0*/ 	.word	index@(_ZN18transformer_engine13normalization28ln_bwd_finalize_tuned_kernelINS0_22Kernel_traits_finalizeILj6144E13__nv_bfloat16S3_S3_fjLj1024ELj4ENS0_18Kernel_traits_baseILj6144ES3_S3_S3_fjLj1024EEEEEEEvNS0_20BackwardKernelParamsE)
        /*23b4*/ 	.word	0x00000000


	//----- nvinfo : EIATTR_MIN_STACK_SIZE
	.align		4
.L_1523:
        /*23b8*/ 	.byte	0x04, 0x12
        /*23ba*/ 	.short	(.L_1525 - .L_1524)
	.align		4
.L_1524:
        /*23bc*/ 	.word	index@(_ZN18transformer_engine13normalization19ln_bwd_tuned_kernelINS0_13Kernel_traitsI13__nv_bfloat16S3_S3_fjLj6144ELj1ELj1ELj8ELj16ENS0_18Kernel_traits_baseILj6144ES3_S3_S3_fjLj256EEEEEEEvNS0_20BackwardKernelParamsE)
        /*23c0*/ 	.word	0x00000000


	//----- nvinfo : EIATTR_MIN_STACK_SIZE
	.align		4
.L_1525:
        /*23c4*/ 	.byte	0x04, 0x12
        /*23c6*/ 	.short	(.L_1527 - .L_1526)
	.align		4
.L_1526:
        /*23c8*/ 	.word	index@(_ZN18transformer_engine13normalization28ln_bwd_finalize_tuned_kernelINS0_22Kernel_traits_finalizeILj6144E6__halffS3_fjLj1024ELj4ENS0_18Kernel_traits_baseILj6144ES3_fS3_fjLj1024EEEEEEEvNS0_20BackwardKernelParamsE)
        /*23cc*/ 	.word	0x00000000


	//----- nvinfo : EIATTR_MIN_STACK_SIZE
	.align		4
.L_1527:
        /*23d0*/ 	.byte	0x04, 0x12
        /*23d2*/ 	.short	(.L_1529 - .L_1528)
	.align		4
.L_1528:
        /*23d4*/ 	.word	index@(_ZN18transformer_engine13normalization19ln_bwd_tuned_kernelINS0_13Kernel_traitsI6__halffS3_fjLj6144ELj1ELj1ELj8ELj16ENS0_18Kernel_traits_baseILj6144ES3_fS3_fjLj256EEEEEEEvNS0_20BackwardKernelParamsE)
        /*23d8*/ 	.word	0x00000000


	//----- nvinfo : EIATTR_MIN_STACK_SIZE
	.align		4
.L_1529:
        /*23dc*/ 	.byte	0x04, 0x12
        /*23de*/ 	.short	(.L_1531 - .L_1530)
	.align		4
.L_1530:
        /*23e0*/ 	.word	index@(_ZN18transformer_engine13normalization28ln_bwd_finalize_tuned_kernelINS0_22Kernel_traits_finalizeILj6144E6__halfS3_S3_fjLj1024ELj4ENS0_18Kernel_traits_baseILj6144ES3_S3_S3_fjLj1024EEEEEEEvNS0_20BackwardKernelParamsE)
        /*23e4*/ 	.word	0x00000000


	//----- nvinfo : EIATTR_MIN_STACK_SIZE
	.align		4
.L_1531:
        /*23e8*/ 	.byte	0x04, 0x12
        /*23ea*/ 	.short	(.L_1533 - .L_1532)
	.align		4
.L_1532:
        /*23ec*/ 	.word	index@(_ZN18transformer_engine13normalization19ln_bwd_tuned_kernelINS0_13Kernel_traitsI6__halfS3_S3_fjLj6144ELj1ELj1ELj8ELj16ENS0_18Kernel_traits_baseILj6144ES3_S3_S3_fjLj256EEEEEEEvNS0_20BackwardKernelParamsE)
        /*23f0*/ 	.word	0x00000000


	//----- nvinfo : EIATTR_MIN_STACK_SIZE
	.align		4
.L_1533:
        /*23f4*/ 	.byte	0x04, 0x12
        /*23f6*/ 	.short	(.L_1535 - .L_1534)
	.align		4
.L_1534:
        /*23f8*/ 	.word	index@(_ZN18transformer_engine13normalization28ln_bwd_finalize_tuned_kernelINS0_22Kernel_traits_finalizeILj6144EffffjLj1024ELj4ENS0_18Kernel_traits_baseILj6144EffffjLj1024EEEEEEEvNS0_20BackwardKernelParamsE)
        /*23fc*/ 	.word	0x00000000


	//----- nvinfo : EIATTR_MIN_STACK_SIZE
	.align		4
.L_1535:
        /*2400*/ 	.byte	0x04, 0x12
        /*2402*/ 	.short	(.L_1537 - .L_1536)
	.align		4
.L_1536:
        /*2404*/ 	.word	index@(_ZN18transformer_engine13normalization19ln_bwd_tuned_kernelINS0_13Kernel_traitsIffffjLj6144ELj1ELj1ELj8ELj16ENS0_18Kernel_traits_baseILj6144EffffjLj256EEEEEEEvNS0_20BackwardKernelParamsE)
        /*2408*/ 	.word	0x00000000


	//----- nvinfo : EIATTR_MIN_STACK_SIZE
	.align		4
.L_1537:
        /*240c*/ 	.byte	0x04, 0x12
        /*240e*/ 	.short	(.L_1539 - .L_1538)
	.align		4
.L_1538:
        /*2410*/ 	.word	index@(_ZN18transformer_engine13normalization28ln_bwd_finalize_tuned_kernelINS0_22Kernel_traits_finalizeILj5120E13__nv_bfloat16fS3_fjLj1024ELj4ENS0_18Kernel_traits_baseILj5120ES3_fS3_fjLj1024EEEEEEEvNS0_20BackwardKernelParamsE)
        /*2414*/ 	.word	0x00000000


	//----- nvinfo : EIATTR_MIN_STACK_SIZE
	.align		4
.L_1539:
        /*2418*/ 	.byte	0x04, 0x12
        /*241a*/ 	.short	(.L_1541 - .L_1540)
	.align		4
.L_1540:
        /*241c*/ 	.word	index@(_ZN18transformer_engine13normalization19ln_bwd_tuned_kernelINS0_13Kernel_traitsI13__nv_bfloat16fS3_fjLj5120ELj1ELj1ELj4ELj16ENS0_18Kernel_traits_baseILj5120ES3_fS3_fjLj128EEEEEEEvNS0_20BackwardKernelParamsE)
        /*2420*/ 	.word	0x000000b0


	//----- nvinfo : EIATTR_MIN_STACK_SIZE
	.align		4
.L_1541:
        /*2424*/ 	.byte	0x04, 0x12
        /*2426*/ 	.short	(.L_1543 - .L_1542)
	.align		4
.L_1542:
        /*2428*/ 	.word	index@(_ZN18transformer_engine13normalization28ln_bwd_finalize_tuned_kernelINS0_22Kernel_traits_finalizeILj5120E13__nv_bfloat16S3_S3_fjLj1024ELj4ENS0_18Kernel_traits_baseILj5120ES3_S3_S3_fjLj1024EEEEEEEvNS0_20BackwardKernelParamsE)
        /*242c*/ 	.word	0x00000000


	//----- nvinfo : EIATTR_MIN_STACK_SIZE
	.align		4
.L_1543:
        /*2430*/ 	.byte	0x04, 0x12
        /*2432*/ 	.short	(.L_1545 - .L_1544)
	.align		4
.L_1544:
        /*2434*/ 	.word	index@(_ZN18transformer_engine13normalization19ln_bwd_tuned_kernelINS0_13Kernel_traitsI13__nv_bfloat16S3_S3_fjLj5120ELj1ELj1ELj4ELj16ENS0_18Kernel_traits_baseILj5120ES3_S3_S3_fjLj128EEEEEEEvNS0_20BackwardKernelParamsE)
        /*2438*/ 	.word	0x00000000


	//----- nvinfo : EIATTR_MIN_STACK_SIZE
	.align		4
.L_1545:
        /*243c*/ 	.byte	0x04, 0x12
        /*243e*/ 	.short	(.L_1547 - .L_1546)
	.align		4
.L_1546:
        /*2440*/ 	.word	index@(_ZN18transformer_engine13normalization28ln_bwd_finalize_tuned_kernelINS0_22Kernel_traits_finalizeILj5120E6__halffS3_fjLj1024ELj4ENS0_18Kernel_traits_baseILj5120ES3_fS3_fjLj1024EEEEEEEvNS0_20BackwardKernelParamsE)
        /*2444*/ 	.word	0x00000000


	//----- nvinfo : EIATTR_MIN_STACK_SIZE
	.align		4
.L_1547:
        /*2448*/ 	.byte	0x04, 0x12
        /*244a*/ 	.short	(.L_1549 - .L_1548)
	.align		4
.L_1548:
        /*244c*/ 	.word	index@(_ZN18transformer_engine13normalization19ln_bwd_tuned_kernelINS0_13Kernel_traitsI6__halffS3_fjLj5120ELj1ELj1ELj4ELj16ENS0_18Kernel_traits_baseILj5120ES3_fS3_fjLj128EEEEEEEvNS0_20BackwardKernelParamsE)
        /*2450*/ 	.word	0x000000b0


	//----- nvinfo : EIATTR_MIN_STACK_SIZE
	.align		4
.L_1549:
        /*2454*/ 	.byte	0x04, 0x12
        /*2456*/ 	.short	(.L_1551 - .L_1550)
	.align		4
.L_1550:
        /*2458*/ 	.word	index@(_ZN18transformer_engine13normalization28ln_bwd_finalize_tuned_kernelINS0_22Kernel_traits_finalizeILj5120E6__halfS3_S3_fjLj1024ELj4ENS0_18Kernel_traits_baseILj5120ES3_S3_S3_fjLj1024EEEEEEEvNS0_20BackwardKernelParamsE)
        /*245c*/ 	.word	0x00000000


	//----- nvinfo : EIATTR_MIN_STACK_SIZE
	.align		4
.L_1551:
        /*2460*/ 	.byte	0x04, 0x12
        /*2462*/ 	.short	(.L_1553 - .L_1552)
	.align		4
.L_1552:
        /*2464*/ 	.word	index@(_ZN18transformer_engine13normalization19ln_bwd_tuned_kernelINS0_13Kernel_traitsI6__halfS3_S3_fjLj5120ELj1ELj1ELj4ELj16ENS0_18Kernel_traits_baseILj5120ES3_S3_S3_fjLj128EEEEEEEvNS0_20BackwardKernelParamsE)
        /*2468*/ 	.word	0x00000000


	//----- nvinfo : EIATTR_MIN_STACK_SIZE
	.align		4
.L_1553:
        /*246c*/ 	.byte	0x04, 0x12
        /*246e*/ 	.short	(.L_1555 - .L_1554)
	.align		4
.L_1554:
        /*2470*/ 	.word	index@(_ZN18transformer_engine13normalization28ln_bwd_finalize_tuned_kernelINS0_22Kernel_traits_finalizeILj5120EffffjLj1024ELj4ENS0_18Kernel_traits_baseILj5120EffffjLj1024EEEEEEEvNS0_20BackwardKernelParamsE)
        /*2474*/ 	.word	0x00000000


	//----- nvinfo : EIATTR_MIN_STACK_SIZE
	.align		4
.L_1555:
        /*2478*/ 	.byte	0x04, 0x12
        /*247a*/ 	.short	(.L_1557 - .L_1556)
	.align		4
.L_1556:
        /*247c*/ 	.word	index@(_ZN18transformer_engine13normalization19ln_bwd_tuned_kernelINS0_13Kernel_traitsIffffjLj5120ELj1ELj1ELj4ELj16ENS0_18Kernel_traits_baseILj5120EffffjLj128EEEEEEEvNS0_20BackwardKernelParamsE)
        /*2480*/ 	.word	0x000000c0


	//----- nvinfo : EIATTR_MIN_STACK_SIZE
	.align		4
.L_1557:
        /*2484*/ 	.byte	0x04, 0x12
        /*2486*/ 	.short	(.L_1559 - .L_1558)
	.align		4
.L_1558:
        /*2488*/ 	.word	index@(_ZN18transformer_engine13normalization28ln_bwd_finalize_tuned_kernelINS0_22Kernel_traits_finalizeILj4096E13__nv_bfloat16fS3_fjLj1024ELj4ENS0_18Kernel_traits_baseILj4096ES3_fS3_fjLj1024EEEEEEEvNS0_20BackwardKernelParamsE)
        /*248c*/ 	.word	0x00000000


	//----- nvinfo : EIATTR_MIN_STACK_SIZE
	.align		4
.L_1559:
        /*2490*/ 	.byte	0x04, 0x12
        /*2492*/ 	.short	(.L_1561 - .L_1560)
	.align		4
.L_1560:
        /*2494*/ 	.word	index@(_ZN18transformer_engine13normalization19ln_bwd_tuned_kernelINS0_13Kernel_traitsI13__nv_bfloat16fS3_fjLj4096ELj1ELj1ELj4ELj16ENS0_18Kernel_traits_baseILj4096ES3_fS3_fjLj128EEEEEEEvNS0_20BackwardKernelParamsE)
        /*2498*/ 	.word	0x00000000


	//----- nvinfo : EIATTR_MIN_STACK_SIZE
	.align		4
.L_1561:
        /*249c*/ 	.byte	0x04, 0x12
        /*249e*/ 	.short	(.L_1563 - .L_1562)
	.align		4
.L_1562:
        /*24a0*/ 	.word	index@(_ZN18transformer_engine13normalization28ln_bwd_finalize_tuned_kernelINS0_22Kernel_traits_finalizeILj4096E13__nv_bfloat16S3_S3_fjLj1024ELj4ENS0_18Kernel_traits_baseILj4096ES3_S3_S3_fjLj1024EEEEEEEvNS0_20BackwardKernelParamsE)
        /*24a4*/ 	.word	0x00000000


	//----- nvinfo : EIATTR_MIN_STACK_SIZE
	.align		4
.L_1563:
        /*24a8*/ 	.byte	0x04, 0x12
        /*24aa*/ 	.short	(.L_1565 - .L_1564)
	.align		4
.L_1564:
        /*24ac*/ 	.word	index@(_ZN18transformer_engine13normalization19ln_bwd_tuned_kernelINS0_13Kernel_traitsI13__nv_bfloat16S3_S3_fjLj4096ELj1ELj1ELj4ELj16ENS0_18Kernel_traits_baseILj4096ES3_S3_S3_fjLj128EEEEEEEvNS0_20BackwardKernelParamsE)
        /*24b0*/ 	.word	0x00000000


	//----- nvinfo : EIATTR_MIN_STACK_SIZE
	.align		4
.L_1565:
        /*24b4*/ 	.byte	0x04, 0x12
        /*24b6*/ 	.short	(.L_1567 - .L_1566)
	.align		4
.L_1566:
        /*24b8*/ 	.word	index@(_ZN18transformer_engine13normalization28ln_bwd_finalize_tuned_kernelINS0_22Kernel_traits_finalizeILj4096E6__halffS3_fjLj1024ELj4ENS0_18Kernel_traits_baseILj4096ES3_fS3_fjLj1024EEEEEEEvNS0_20BackwardKernelParamsE)
        /*24bc*/ 	.word	0x00000000


	//----- nvinfo : EIATTR_MIN_STACK_SIZE
	.align		4
.L_1567:
        /*24c0*/ 	.byte	0x04, 0x12
        /*24c2*/ 	.short	(.L_1569 - .L_1568)
	.align		4
.L_1568:
        /*24c4*/ 	.word	index@(_ZN18transformer_engine13normalization19ln_bwd_tuned_kernelINS0_13Kernel_traitsI6__halffS3_fjLj4096ELj1ELj1ELj4ELj16ENS0_18Kernel_traits_baseILj4096ES3_fS3_fjLj128EEEEEEEvNS0_20BackwardKernelParamsE)
        /*24c8*/ 	.word	0x00000000


	//----- nvinfo : EIATTR_MIN_STACK_SIZE
	.align		4
.L_1569:
        /*24cc*/ 	.byte	0x04, 0x12
        /*24ce*/ 	.short	(.L_1571 - .L_1570)
	.align		4
.L_1570:
        /*24d0*/ 	.word	index@(_ZN18transformer_engine13normalization28ln_bwd_finalize_tuned_kernelINS0_22Kernel_traits_finalizeILj4096E6__halfS3_S3_fjLj1024ELj4ENS0_18Kernel_traits_baseILj4096ES3_S3_S3_fjLj1024EEEEEEEvNS0_20BackwardKernelParamsE)
        /*24d4*/ 	.word	0x00000000


	//----- nvinfo : EIATTR_MIN_STACK_SIZE
	.align		4
.L_1571:
        /*24d8*/ 	.byte	0x04, 0x12
        /*24da*/ 	.short	(.L_1573 - .L_1572)
	.align		4
.L_1572:
        /*24dc*/ 	.word	index@(_ZN18transformer_engine13normalization19ln_bwd_tuned_kernelINS0_13Kernel_traitsI6__halfS3_S3_fjLj4096ELj1ELj1ELj4ELj16ENS0_18Kernel_traits_baseILj4096ES3_S3_S3_fjLj128EEEEEEEvNS0_20BackwardKernelParamsE)
        /*24e0*/ 	.word	0x00000000


	//----- nvinfo : EIATTR_MIN_STACK_SIZE
	.align		4
.L_1573:
        /*24e4*/ 	.byte	0x04, 0x12
        /*24e6*/ 	.short	(.L_1575 - .L_1574)
	.align		4
.L_1574:
        /*24e8*/ 	.word	index@(_ZN18transformer_engine13normalization28ln_bwd_finalize_tuned_kernelINS0_22Kernel_traits_finalizeILj4096EffffjLj1024ELj4ENS0_18Kernel_traits_baseILj4096EffffjLj1024EEEEEEEvNS0_20BackwardKernelParamsE)
        /*24ec*/ 	.word	0x00000000


	//----- nvinfo : EIATTR_MIN_STACK_SIZE
	.align		4
.L_1575:
        /*24f0*/ 	.byte	0x04, 0x12
        /*24f2*/ 	.short	(.L_1577 - .L_1576)
	.align		4
.L_1576:
        /*24f4*/ 	.word	index@(_ZN18transformer_engine13normalization19ln_bwd_tuned_kernelINS0_13Kernel_traitsIffffjLj4096ELj1ELj1ELj4ELj16ENS0_18Kernel_traits_baseILj4096EffffjLj128EEEEEEEvNS0_20BackwardKernelParamsE)
        /*24f8*/ 	.word	0x00000000


	//----- nvinfo : EIATTR_MIN_STACK_SIZE
	.align		4
.L_1577:
        /*24fc*/ 	.byte	0x04, 0x12
        /*24fe*/ 	.short	(.L_1579 - .L_1578)
	.align		4
.L_1578:
        /*2500*/ 	.word	index@(_ZN18transformer_engine13normalization28ln_bwd_finalize_tuned_kernelINS0_22Kernel_traits_finalizeILj3840E13__nv_bfloat16fS3_fjLj1024ELj4ENS0_18Kernel_traits_baseILj3840ES3_fS3_fjLj1024EEEEEEEvNS0_20BackwardKernelParamsE)
        /*2504*/ 	.word	0x00000000


	//----- nvinfo : EIATTR_MIN_STACK_SIZE
	.align		4
.L_1579:
        /*2508*/ 	.byte	0x04, 0x12
        /*250a*/ 	.short	(.L_1581 - .L_1580)
	.align		4
.L_1580:
        /*250c*/ 	.word	index@(_ZN18transformer_engine13normalization19ln_bwd_tuned_kernelINS0_13Kernel_traitsI13__nv_bfloat16fS3_fjLj3840ELj1ELj1ELj4ELj8ENS0_18Kernel_traits_baseILj3840ES3_fS3_fjLj128EEEEEEEvNS0_20BackwardKernelParamsE)
        /*2510*/ 	.word	0x00000000


	//----- nvinfo : EIATTR_MIN_STACK_SIZE
	.align		4
.L_1581:
        /*2514*/ 	.byte	0x04, 0x12
        /*2516*/ 	.short	(.L_1583 - .L_1582)
	.align		4
.L_1582:
        /*2518*/ 	.word	index@(_ZN18transformer_engine13normalization28ln_bwd_finalize_tuned_kernelINS0_22Kernel_traits_finalizeILj3840E13__nv_bfloat16S3_S3_fjLj1024ELj4ENS0_18Kernel_traits_baseILj3840ES3_S3_S3_fjLj1024EEEEEEEvNS0_20BackwardKernelParamsE)
        /*251c*/ 	.word	0x00000000


	//----- nvinfo : EIATTR_MIN_STACK_SIZE
	.align		4
.L_1583:
        /*2520*/ 	.byte	0x04, 0x12
        /*2522*/ 	.short	(.L_1585 - .L_1584)
	.align		4
.L_1584:
        /*2524*/ 	.word	index@(_ZN18transformer_engine13normalization19ln_bwd_tuned_kernelINS0_13Kernel_traitsI13__nv_bfloat16S3_S3_fjLj3840ELj1ELj1ELj4ELj4ENS0_18Kernel_traits_baseILj3840ES3_S3_S3_fjLj128EEEEEEEvNS0_20BackwardKernelParamsE)
        /*2528*/ 	.word	0x00000000


	//----- nvinfo : EIATTR_MIN_STACK_SIZE
	.align		4
.L_1585:
        /*252c*/ 	.byte	0x04, 0x12
        /*252e*/ 	.short	(.L_1587 - .L_1586)
	.align		4
.L_1586:
        /*2530*/ 	.word	index@(_ZN18transformer_engine13normalization28ln_bwd_finalize_tuned_kernelINS0_22Kernel_traits_finalizeILj3840E6__halffS3_fjLj1024ELj4ENS0_18Kernel_traits_baseILj3840ES3_fS3_fjLj1024EEEEEEEvNS0_20BackwardKernelParamsE)
        /*2534*/ 	.word	0x00000000


	//----- nvinfo : EIATTR_MIN_STACK_SIZE
	.align		4
.L_1587:
        /*2538*/ 	.byte	0x04, 0x12
        /*253a*/ 	.short	(.L_1589 - .L_1588)
	.align		4
.L_1588:
        /*253c*/ 	.word	index@(_ZN18transformer_engine13normalization19ln_bwd_tuned_kernelINS0_13Kernel_traitsI6__halffS3_fjLj3840ELj1ELj1ELj4ELj8ENS0_18Kernel_traits_baseILj3840ES3_fS3_fjLj128EEEEEEEvNS0_20BackwardKernelParamsE)
        /*2540*/ 	.word	0x00000000


	//----- nvinfo : EIATTR_MIN_STACK_SIZE
	.align		4
.L_1589:
        /*2544*/ 	.byte	0x04, 0x12
        /*2546*/ 	.short	(.L_1591 - .L_1590)
	.align		4
.L_1590:
        /*2548*/ 	.word	index@(_ZN18transformer_engine13normalization28ln_bwd_finalize_tuned_kernelINS0_22Kernel_traits_finalizeILj3840E6__halfS3_S3_fjLj1024ELj4ENS0_18Kernel_traits_baseILj3840ES3_S3_S3_fjLj1024EEEEEEEvNS0_20BackwardKernelParamsE)
        /*254c*/ 	.word	0x00000000


	//----- nvinfo : EIATTR_MIN_STACK_SIZE
	.align		4
.L_1591:
        /*2550*/ 	.byte	0x04, 0x12
        /*2552*/ 	.short	(.L_1593 - .L_1592)
	.align		4
.L_1592:
        /*2554*/ 	.word	index@(_ZN18transformer_engine13normalization19ln_bwd_tuned_kernelINS0_13Kernel_traitsI6__halfS3_S3_fjLj3840ELj1ELj1ELj4ELj4ENS0_18Kernel_traits_baseILj3840ES3_S3_S3_fjLj128EEEEEEEvNS0_20BackwardKernelParamsE)
        /*2558*/ 	.word	0x00000000


	//----- nvinfo : EIATTR_MIN_STACK_SIZE
	.align		4
.L_1593:
        /*255c*/ 	.byte	0x04, 0x12
        /*255e*/ 	.short	(.L_1595 - .L_1594)
	.align		4
.L_1594:
        /*2560*/ 	.word	index@(_ZN18transformer_engine13normalization28ln_bwd_finalize_tuned_kernelINS0_22Kernel_traits_finalizeILj3840EffffjLj1024ELj4ENS0_18Kernel_traits_baseILj3840EffffjLj1024EEEEEEEvNS0_20BackwardKernelParamsE)
        /*2564*/ 	.word	0x00000000


	//----- nvinfo : EIATTR_MIN_STACK_SIZE
	.align		4
.L_1595:
        /*2568*/ 	.byte	0x04, 0x12
        /*256a*/ 	.short	(.L_1597 - .L_1596)
	.align		4
.L_1596:
        /*256c*/ 	.word	index@(_ZN18transformer_engine13normalization19ln_bwd_tuned_kernelINS0_13Kernel_traitsIffffjLj3840ELj1ELj1ELj4ELj8ENS0_18Kernel_traits_baseILj3840EffffjLj128EEEEEEEvNS0_20BackwardKernelParamsE)
        /*2570*/ 	.word	0x00000000


	//----- nvinfo : EIATTR_MIN_STACK_SIZE
	.align		4
.L_1597:
        /*2574*/ 	.byte	0x04, 0x12
        /*2576*/ 	.short	(.L_1599 - .L_1598)
	.align		4
.L_1598:
        /*2578*/ 	.word	index@(_ZN18transformer_engine13normalization28ln_bwd_finalize_tuned_kernelINS0_22Kernel_traits_finalizeILj3072E13__nv_bfloat16fS3_fjLj1024ELj4ENS0_18Kernel_traits_baseILj3072ES3_fS3_fjLj1024EEEEEEEvNS0_20BackwardKernelParamsE)
        /*257c*/ 	.word	0x00000000


	//----- nvinfo : EIATTR_MIN_STACK_SIZE
	.align		4
.L_1599:
        /*2580*/ 	.byte	0x04, 0x12
        /*2582*/ 	.short	(.L_1601 - .L_1600)
	.align		4
.L_1600:
        /*2584*/ 	.word	index@(_ZN18transformer_engine13normalization19ln_bwd_tuned_kernelINS0_13Kernel_traitsI13__nv_bfloat16fS3_fjLj3072ELj1ELj1ELj4ELj16ENS0_18Kernel_traits_baseILj3072ES3_fS3_fjLj128EEEEEEEvNS0_20BackwardKernelParamsE)
        /*2588*/ 	.word	0x00000000


	//----- nvinfo : EIATTR_MIN_STACK_SIZE
	.align		4
.L_1601:
        /*258c*/ 	.byte	0x04, 0x12
        /*258e*/ 	.short	(.L_1603 - .L_1602)
	.align		4
.L_1602:
        /*2590*/ 	.word	index@(_ZN18transformer_engine13normalization28ln_bwd_finalize_tuned_kernelINS0_22Kernel_traits_finalizeILj3072E13__nv_bfloat16S3_S3_fjLj1024ELj4ENS0_18Kernel_traits_baseILj3072ES3_S3_S3_fjLj1024EEEEEEEvNS0_20BackwardKernelParamsE)
        /*2594*/ 	.word	0x00000000


	//----- nvinfo : EIATTR_MIN_STACK_SIZE
	.align		4
.L_1603:
        /*2598*/ 	.byte	0x04, 0x12
        /*259a*/ 	.short	(.L_1605 - .L_1604)
	.align		4
.L_1604:
        /*259c*/ 	.word	index@(_ZN18transformer_engine13normalization19ln_bwd_tuned_kernelINS0_13Kernel_traitsI13__nv_bfloat16S3_S3_fjLj3072ELj1ELj1ELj4ELj16ENS0_18Kernel_traits_baseILj3072ES3_S3_S3_fjLj128EEEEEEEvNS0_20BackwardKernelParamsE)
        /*25a0*/ 	.word	0x00000000


	//----- nvinfo : EIATTR_MIN_STACK_SIZE
	.align		4
.L_1605:
        /*25a4*/ 	.byte	0x04, 0x12
        /*25a6*/ 	.short	(.L_1607 - .L_1606)
	.align		4
.L_1606:
        /*25a8*/ 	.word	index@(_ZN18transformer_engine13normalization28ln_bwd_finalize_tuned_kernelINS0_22Kernel_traits_finalizeILj3072E6__halffS3_fjLj1024ELj4ENS0_18Kernel_traits_baseILj3072ES3_fS3_fjLj1024EEEEEEEvNS0_20BackwardKernelParamsE)
        /*25ac*/ 	.word	0x00000000


	//----- nvinfo : EIATTR_MIN_STACK_SIZE
	.align		4
.L_1607:
        /*25b0*/ 	.byte	0x04, 0x12
        /*25b2*/ 	.short	(.L_1609 - .L_1608)
	.align		4
.L_1608:
        /*25b4*/ 	.word	index@(_ZN18transformer_engine13normalization19ln_bwd_tuned_kernelINS0_13Kernel_traitsI6__halffS3_fjLj3072ELj1ELj1ELj4ELj16ENS0_18Kernel_traits_baseILj3072ES3_fS3_fjLj128EEEEEEEvNS0_20BackwardKernelParamsE)
        /*25b8*/ 	.word	0x00000000


	//----- nvinfo : EIATTR_MIN_STACK_SIZE
	.align		4
.L_1609:
        /*25bc*/ 	.byte	0x04, 0x12
        /*25be*/ 	.short	(.L_1611 - .L_1610)
	.align		4
.L_1610:
        /*25c0*/ 	.word	index@(_ZN18transformer_engine13normalization28ln_bwd_finalize_tuned_kernelINS0_22Kernel_traits_finalizeILj3072E6__halfS3_S3_fjLj1024ELj4ENS0_18Kernel_traits_baseILj3072ES3_S3_S3_fjLj1024EEEEEEEvNS0_20BackwardKernelParamsE)
        /*25c4*/ 	.word	0x00000000


	//----- nvinfo : EIATTR_MIN_STACK_SIZE
	.align		4
.L_1611:
        /*25c8*/ 	.byte	0x04, 0x12
        /*25ca*/ 	.short	(.L_1613 - .L_1612)
	.align		4
.L_1612:
        /*25cc*/ 	.word	index@(_ZN18transformer_engine13normalization19ln_bwd_tuned_kernelINS0_13Kernel_traitsI6__halfS3_S3_fjLj3072ELj1ELj1ELj4ELj16ENS0_18Kernel_traits_baseILj3072ES3_S3_S3_fjLj128EEEEEEEvNS0_20BackwardKernelParamsE)
        /*25d0*/ 	.word	0x00000000


	//----- nvinfo : EIATTR_MIN_STACK_SIZE
	.align		4
.L_1613:
        /*25d4*/ 	.byte	0x04, 0x12
        /*25d6*/ 	.short	(.L_1615 - .L_1614)
	.align		4
.L_1614:
        /*25d8*/ 	.word	index@(_ZN18transformer_engine13normalization28ln_bwd_finalize_tuned_kernelINS0_22Kernel_traits_finalizeILj3072EffffjLj1024ELj4ENS0_18Kernel_traits_baseILj3072EffffjLj1024EEEEEEEvNS0_20BackwardKernelParamsE)
        /*25dc*/ 	.word	0x00000000


	//----- nvinfo : EIATTR_MIN_STACK_SIZE
	.align		4
.L_1615:
        /*25e0*/ 	.byte	0x04, 0x12
        /*25e2*/ 	.short	(.L_1617 - .L_1616)
	.align		4
.L_1616:
        /*25e4*/ 	.word	index@(_ZN18transformer_engine13normalization19ln_bwd_tuned_kernelINS0_13Kernel_traitsIffffjLj3072ELj1ELj1ELj4ELj16ENS0_18Kernel_traits_baseILj3072EffffjLj128EEEEEEEvNS0_20BackwardKernelParamsE)
        /*25e8*/ 	.word	0x00000000


	//----- nvinfo : EIATTR_MIN_STACK_SIZE
	.align		4
.L_1617:
        /*25ec*/ 	.byte	0x04, 0x12
        /*25ee*/ 	.short	(.L_1619 - .L_1618)
	.align		4
.L_1618:
        /*25f0*/ 	.word	index@(_ZN18transformer_engine13normalization28ln_bwd_finalize_tuned_kernelINS0_22Kernel_traits_finalizeILj2304E13__nv_bfloat16fS3_fjLj1024ELj4ENS0_18Kernel_traits_baseILj2304ES3_fS3_fjLj1024EEEEEEEvNS0_20BackwardKernelParamsE)
        /*25f4*/ 	.word	0x00000000


	//----- nvinfo : EIATTR_MIN_STACK_SIZE
	.align		4
.L_1619:
        /*25f8*/ 	.byte	0x04, 0x12
        /*25fa*/ 	.short	(.L_1621 - .L_1620)
	.align		4
.L_1620:
        /*25fc*/ 	.word	index@(_ZN18transformer_engine13normalization19ln_bwd_tuned_kernelINS0_13Kernel_traitsI13__nv_bfloat16fS3_fjLj2304ELj1ELj1ELj4ELj8ENS0_18Kernel_traits_baseILj2304ES3_fS3_fjLj128EEEEEEEvNS0_20BackwardKernelParamsE)
        /*2600*/ 	.word	0x00000000


	//----- nvinfo : EIATTR_MIN_STACK_SIZE
	.align		4
.L_1621:
        /*2604*/ 	.byte	0x04, 0x12
        /*2606*/ 	.short	(.L_1623 - .L_1622)
	.align		4
.L_1622:
        /*2608*/ 	.word	index@(_ZN18transformer_engine13normalization28ln_bwd_finalize_tuned_kernelINS0_22Kernel_traits_finalizeILj2304E13__nv_bfloat16S3_S3_fjLj1024ELj4ENS0_18Kernel_traits_baseILj2304ES3_S3_S3_fjLj1024EEEEEEEvNS0_20BackwardKernelParamsE)
        /*260c*/ 	.word	0x00000000


	//----- nvinfo : EIATTR_MIN_STACK_SIZE
	.align		4
.L_1623:
        /*2610*/ 	.byte	0x04, 0x12
        /*2612*/ 	.short	(.L_1625 - .L_1624)
	.align		4
.L_1624:
        /*2614*/ 	.word	index@(_ZN18transformer_engine13normalization19ln_bwd_tuned_kernelINS0_13Kernel_traitsI13__nv_bfloat16S3_S3_fjLj2304ELj1ELj1ELj4ELj4ENS0_18Kernel_traits_baseILj2304ES3_S3_S3_fjLj128EEEEEEEvNS0_20BackwardKernelParamsE)
        /*2618*/ 	.word	0x00000000


	//----- nvinfo : EIATTR_MIN_STACK_SIZE
	.align		4
.L_1625:
        /*261c*/ 	.byte	0x04, 0x12
        /*261e*/ 	.short	(.L_1627 - .L_1626)
	.align		4
.L_1626:
        /*2620*/ 	.word	index@(_ZN18transformer_engine13normalization28ln_bwd_finalize_tuned_kernelINS0_22Kernel_traits_finalizeILj2304E6__halffS3_fjLj1024ELj4ENS0_18Kernel_traits_baseILj2304ES3_fS3_fjLj1024EEEEEEEvNS0_20BackwardKernelParamsE)
        /*2624*/ 	.word	0x00000000


	//----- nvinfo : EIATTR_MIN_STACK_SIZE
	.align		4
.L_1627:
        /*2628*/ 	.byte	0x04, 0x12
        /*262a*/ 	.short	(.L_1629 - .L_1628)
	.align		4
.L_1628:
        /*262c*/ 	.word	index@(_ZN18transformer_engine13normalization19ln_bwd_tuned_kernelINS0_13Kernel_traitsI6__halffS3_fjLj2304ELj1ELj1ELj4ELj8ENS0_18Kernel_traits_baseILj2304ES3_fS3_fjLj128EEEEEEEvNS0_20BackwardKernelParamsE)
        /*2630*/ 	.word	0x00000000


	//----- nvinfo : EIATTR_MIN_STACK_SIZE
	.align		4
.L_1629:
        /*2634*/ 	.byte	0x04, 0x12
        /*2636*/ 	.short	(.L_1631 - .L_1630)
	.align		4
.L_1630:
        /*2638*/ 	.word	index@(_ZN18transformer_engine13normalization28ln_bwd_finalize_tuned_kernelINS0_22Kernel_traits_finalizeILj2304E6__halfS3_S3_fjLj1024ELj4ENS0_18Kernel_traits_baseILj2304ES3_S3_S3_fjLj1024EEEEEEEvNS0_20BackwardKernelParamsE)
        /*263c*/ 	.word	0x00000000


	//----- nvinfo : EIATTR_MIN_STACK_SIZE
	.align		4
.L_1631:
        /*2640*/ 	.byte	0x04, 0x12
        /*2642*/ 	.short	(.L_1633 - .L_1632)
	.align		4
.L_1632:
        /*2644*/ 	.word	index@(_ZN18transformer_engine13normalization19ln_bwd_tuned_kernelINS0_13Kernel_traitsI6__halfS3_S3_fjLj2304ELj1ELj1ELj4ELj4ENS0_18Kernel_traits_baseILj2304ES3_S3_S3_fjLj128EEEEEEEvNS0_20BackwardKernelParamsE)
        /*2648*/ 	.word	0x00000000


	//----- nvinfo : EIATTR_MIN_STACK_SIZE
	.align		4
.L_1633:
        /*264c*/ 	.byte	0x04, 0x12
        /*264e*/ 	.short	(.L_1635 - .L_1634)
	.align		4
.L_1634:
        /*2650*/ 	.word	index@(_ZN18transformer_engine13normalization28ln_bwd_finalize_tuned_kernelINS0_22Kernel_traits_finalizeILj2304EffffjLj1024ELj4ENS0_18Kernel_traits_baseILj2304EffffjLj1024EEEEEEEvNS0_20BackwardKernelParamsE)
        /*2654*/ 	.word	0x00000000


	//----- nvinfo : EIATTR_MIN_STACK_SIZE
	.align		4
.L_1635:
        /*2658*/ 	.byte	0x04, 0x12
        /*265a*/ 	.short	(.L_1637 - .L_1636)
	.align		4
.L_1636:
        /*265c*/ 	.word	index@(_ZN18transformer_engine13normalization19ln_bwd_tuned_kernelINS0_13Kernel_traitsIffffjLj2304ELj1ELj1ELj4ELj8ENS0_18Kernel_traits_baseILj2304EffffjLj128EEEEEEEvNS0_20BackwardKernelParamsE)
        /*2660*/ 	.word	0x00000000


	//----- nvinfo : EIATTR_MIN_STACK_SIZE
	.align		4
.L_1637:
        /*2664*/ 	.byte	0x04, 0x12
        /*2666*/ 	.short	(.L_1639 - .L_1638)
	.align		4
.L_1638:
        /*2668*/ 	.word	index@(_ZN18transformer_engine13normalization28ln_bwd_finalize_tuned_kernelINS0_22Kernel_traits_finalizeILj2048E13__nv_bfloat16fS3_fjLj1024ELj4ENS0_18Kernel_traits_baseILj2048ES3_fS3_fjLj1024EEEEEEEvNS0_20BackwardKernelParamsE)
        /*266c*/ 	.word	0x00000000


	//----- nvinfo : EIATTR_MIN_STACK_SIZE
	.align		4
.L_1639:
        /*2670*/ 	.byte	0x04, 0x12
        /*2672*/ 	.short	(.L_1641 - .L_1640)
	.align		4
.L_1640:
        /*2674*/ 	.word	index@(_ZN18transformer_engine13normalization19ln_bwd_tuned_kernelINS0_13Kernel_traitsI13__nv_bfloat16fS3_fjLj2048ELj1ELj1ELj4ELj16ENS0_18Kernel_traits_baseILj2048ES3_fS3_fjLj128EEEEEEEvNS0_20BackwardKernelParamsE)
        /*2678*/ 	.word	0x00000000


	//----- nvinfo : EIATTR_MIN_STACK_SIZE
	.align		4
.L_1641:
        /*267c*/ 	.byte	0x04, 0x12
        /*267e*/ 	.short	(.L_1643 - .L_1642)
	.align		4
.L_1642:
        /*2680*/ 	.word	index@(_ZN18transformer_engine13normalization28ln_bwd_finalize_tuned_kernelINS0_22Kernel_traits_finalizeILj2048E13__nv_bfloat16S3_S3_fjLj1024ELj4ENS0_18Kernel_traits_baseILj2048ES3_S3_S3_fjLj1024EEEEEEEvNS0_20BackwardKernelParamsE)
        /*2684*/ 	.word	0x00000000


	//----- nvinfo : EIATTR_MIN_STACK_SIZE
	.align		4
.L_1643:
        /*2688*/ 	.byte	0x04, 0x12
        /*268a*/ 	.short	(.L_1645 - .L_1644)
	.align		4
.L_1644:
        /*268c*/ 	.word	index@(_ZN18transformer_engine13normalization19ln_bwd_tuned_kernelINS0_13Kernel_traitsI13__nv_bfloat16S3_S3_fjLj2048ELj1ELj1ELj4ELj16ENS0_18Kernel_traits_baseILj2048ES3_S3_S3_fjLj128EEEEEEEvNS0_20BackwardKernelParamsE)
        /*2690*/ 	.word	0x00000000


	//----- nvinfo : EIATTR_MIN_STACK_SIZE
	.align		4
.L_1645:
        /*2694*/ 	.byte	0x04, 0x12
        /*2696*/ 	.short	(.L_1647 - .L_1646)
	.align		4
.L_1646:
        /*2698*/ 	.word	index@(_ZN18transformer_engine13normalization28ln_bwd_finalize_tuned_kernelINS0_22Kernel_traits_finalizeILj2048E6__halffS3_fjLj1024ELj4ENS0_18Kernel_traits_baseILj2048ES3_fS3_fjLj1024EEEEEEEvNS0_20BackwardKernelParamsE)
        /*269c*/ 	.word	0x00000000


	//----- nvinfo : EIATTR_MIN_STACK_SIZE
	.align		4
.L_1647:
        /*26a0*/ 	.byte	0x04, 0x12
        /*26a2*/ 	.short	(.L_1649 - .L_1648)
	.align		4
.L_1648:
        /*26a4*/ 	.word	index@(_ZN18transformer_engine13normalization19ln_bwd_tuned_kernelINS0_13Kernel_traitsI6__halffS3_fjLj2048ELj1ELj1ELj4ELj16ENS0_18Kernel_traits_baseILj2048ES3_fS3_fjLj128EEEEEEEvNS0_20BackwardKernelParamsE)
        /*26a8*/ 	.word	0x00000000


	//----- nvinfo : EIATTR_MIN_STACK_SIZE
	.align		4
.L_1649:
        /*26ac*/ 	.byte	0x04, 0x12
        /*26ae*/ 	.short	(.L_1651 - .L_1650)
	.align		4
.L_1650:
        /*26b0*/ 	.word	index@(_ZN18transformer_engine13normalization28ln_bwd_finalize_tuned_kernelINS0_22Kernel_traits_finalizeILj2048E6__halfS3_S3_fjLj1024ELj4ENS0_18Kernel_traits_baseILj2048ES3_S3_S3_fjLj1024EEEEEEEvNS0_20BackwardKernelParamsE)
        /*26b4*/ 	.word	0x00000000


	//----- nvinfo : EIATTR_MIN_STACK_SIZE
	.align		4
.L_1651:
        /*26b8*/ 	.byte	0x04, 0x12
        /*26ba*/ 	.short	(.L_1653 - .L_1652)
	.align		4
.L_1652:
        /*26bc*/ 	.word	index@(_ZN18transformer_engine13normalization19ln_bwd_tuned_kernelINS0_13Kernel_traitsI6__halfS3_S3_fjLj2048ELj1ELj1ELj4ELj16ENS0_18Kernel_traits_baseILj2048ES3_S3_S3_fjLj128EEEEEEEvNS0_20BackwardKernelParamsE)
        /*26c0*/ 	.word	0x00000000


	//----- nvinfo : EIATTR_MIN_STACK_SIZE
	.align		4
.L_1653:
        /*26c4*/ 	.byte	0x04, 0x12
        /*26c6*/ 	.short	(.L_1655 - .L_1654)
	.align		4
.L_1654:
        /*26c8*/ 	.word	index@(_ZN18transformer_engine13normalization28ln_bwd_finalize_tuned_kernelINS0_22Kernel_traits_finalizeILj2048EffffjLj1024ELj4ENS0_18Kernel_traits_baseILj2048EffffjLj1024EEEEEEEvNS0_20BackwardKernelParamsE)
        /*26cc*/ 	.word	0x00000000


	//----- nvinfo : EIATTR_MIN_STACK_SIZE
	.align		4
.L_1655:
        /*26d0*/ 	.byte	0x04, 0x12
        /*26d2*/ 	.short	(.L_1657 - .L_1656)
	.align		4
.L_1656:
        /*26d4*/ 	.word	index@(_ZN18transformer_engine13normalization19ln_bwd_tuned_kernelINS0_13Kernel_traitsIffffjLj2048ELj1ELj1ELj4ELj16ENS0_18Kernel_traits_baseILj2048EffffjLj128EEEEEEEvNS0_20BackwardKernelParamsE)
        /*26d8*/ 	.word	0x00000000


	//----- nvinfo : EIATTR_MIN_STACK_SIZE
	.align		4
.L_1657:
        /*26dc*/ 	.byte	0x04, 0x12
        /*26de*/ 	.short	(.L_1659 - .L_1658)
	.align		4
.L_1658:
        /*26e0*/ 	.word	index@(_ZN18transformer_engine13normalization28ln_bwd_finalize_tuned_kernelINS0_22Kernel_traits_finalizeILj1536E13__nv_bfloat16fS3_fjLj1024ELj4ENS0_18Kernel_traits_baseILj1536ES3_fS3_fjLj1024EEEEEEEvNS0_20BackwardKernelParamsE)
        /*26e4*/ 	.word	0x00000000


	//----- nvinfo : EIATTR_MIN_STACK_SIZE
	.align		4
.L_1659:
        /*26e8*/ 	.byte	0x04, 0x12
        /*26ea*/ 	.short	(.L_1661 - .L_1660)
	.align		4
.L_1660:
        /*26ec*/ 	.word	index@(_ZN18transformer_engine13normalization19ln_bwd_tuned_kernelINS0_13Kernel_traitsI13__nv_bfloat16fS3_fjLj1536ELj1ELj1ELj4ELj16ENS0_18Kernel_traits_baseILj1536ES3_fS3_fjLj128EEEEEEEvNS0_20BackwardKernelParamsE)
        /*26f0*/ 	.word	0x00000000


	//----- nvinfo : EIATTR_MIN_STACK_SIZE
	.align		4
.L_1661:
        /*26f4*/ 	.byte	0x04, 0x12
        /*26f6*/ 	.short	(.L_1663 - .L_1662)
	.align		4
.L_1662:
        /*26f8*/ 	.word	index@(_ZN18transformer_engine13normalization28ln_bwd_finalize_tuned_kernelINS0_22Kernel_traits_finalizeILj1536E13__nv_bfloat16S3_S3_fjLj1024ELj4ENS0_18Kernel_traits_baseILj1536ES3_S3_S3_fjLj1024EEEEEEEvNS0_20BackwardKernelParamsE)
        /*26fc*/ 	.word	0x00000000


	//----- nvinfo : EIATTR_MIN_STACK_SIZE
	.align		4
.L_1663:
        /*2700*/ 	.byte	0x04, 0x12
        /*2702*/ 	.short	(.L_1665 - .L_1664)
	.align		4
.L_1664:
        /*2704*/ 	.word	index@(_ZN18transformer_engine13normalization19ln_bwd_tuned_kernelINS0_13Kernel_traitsI13__nv_bfloat16S3_S3_fjLj1536ELj1ELj1ELj4ELj8ENS0_18Kernel_traits_baseILj1536ES3_S3_S3_fjLj128EEEEEEEvNS0_20BackwardKernelParamsE)
        /*2708*/ 	.word	0x00000000


	//----- nvinfo : EIATTR_MIN_STACK_SIZE
	.align		4
.L_1665:
        /*270c*/ 	.byte	0x04, 0x12
        /*270e*/ 	.short	(.L_1667 - .L_1666)
	.align		4
.L_1666:
        /*2710*/ 	.word	index@(_ZN18transformer_engine13normalization28ln_bwd_finalize_tuned_kernelINS0_22Kernel_traits_finalizeILj1536E6__halffS3_fjLj1024ELj4ENS0_18Kernel_traits_baseILj1536ES3_fS3_fjLj1024EEEEEEEvNS0_20BackwardKernelParamsE)
        /*2714*/ 	.word	0x00000000


	//----- nvinfo : EIATTR_MIN_STACK_SIZE
	.align		4
.L_1667:
        /*2718*/ 	.byte	0x04, 0x12
        /*271a*/ 	.short	(.L_1669 - .L_1668)
	.align		4
.L_1668:
        /*271c*/ 	.word	index@(_ZN18transformer_engine13normalization19ln_bwd_tuned_kernelINS0_13Kernel_traitsI6__halffS3_fjLj1536ELj1ELj1ELj4ELj16ENS0_18Kernel_traits_baseILj1536ES3_fS3_fjLj128EEEEEEEvNS0_20BackwardKernelParamsE)
        /*2720*/ 	.word	0x00000000


	//----- nvinfo : EIATTR_MIN_STACK_SIZE
	.align		4
.L_1669:
        /*2724*/ 	.byte	0x04, 0x12
        /*2726*/ 	.short	(.L_1671 - .L_1670)
	.align		4
.L_1670:
        /*2728*/ 	.word	index@(_ZN18transformer_engine13normalization28ln_bwd_finalize_tuned_kernelINS0_22Kernel_traits_finalizeILj1536E6__halfS3_S3_fjLj1024ELj4ENS0_18Kernel_traits_baseILj1536ES3_S3_S3_fjLj1024EEEEEEEvNS0_20BackwardKernelParamsE)
        /*272c*/ 	.word	0x00000000


	//----- nvinfo : EIATTR_MIN_STACK_SIZE
	.align		4
.L_1671:
        /*2730*/ 	.byte	0x04, 0x12
        /*2732*/ 	.short	(.L_1673 - .L_1672)
	.align		4
.L_1672:
        /*2734*/ 	.word	index@(_ZN18transformer_engine13normalization19ln_bwd_tuned_kernelINS0_13Kernel_traitsI6__halfS3_S3_fjLj1536ELj1ELj1ELj4ELj8ENS0_18Kernel_traits_baseILj1536ES3_S3_S3_fjLj128EEEEEEEvNS0_20BackwardKernelParamsE)
        /*2738*/ 	.word	0x00000000


	//----- nvinfo : EIATTR_MIN_STACK_SIZE
	.align		4
.L_1673:
        /*273c*/ 	.byte	0x04, 0x12
        /*273e*/ 	.short	(.L_1675 - .L_1674)
	.align		4
.L_1674:
        /*2740*/ 	.word	index@(_ZN18transformer_engine13normalization28ln_bwd_finalize_tuned_kernelINS0_22Kernel_traits_finalizeILj1536EffffjLj1024ELj4ENS0_18Kernel_traits_baseILj1536EffffjLj1024EEEEEEEvNS0_20BackwardKernelParamsE)
        /*2744*/ 	.word	0x00000000


	//----- nvinfo : EIATTR_MIN_STACK_SIZE
	.align		4
.L_1675:
        /*2748*/ 	.byte	0x04, 0x12
        /*274a*/ 	.short	(.L_1677 - .L_1676)
	.align		4
.L_1676:
        /*274c*/ 	.word	index@(_ZN18transformer_engine13normalization19ln_bwd_tuned_kernelINS0_13Kernel_traitsIffffjLj1536ELj1ELj1ELj4ELj16ENS0_18Kernel_traits_baseILj1536EffffjLj128EEEEEEEvNS0_20BackwardKernelParamsE)
        /*2750*/ 	.word	0x00000000


	//----- nvinfo : EIATTR_MIN_STACK_SIZE
	.align		4
.L_1677:
        /*2754*/ 	.byte	0x04, 0x12
        /*2756*/ 	.short	(.L_1679 - .L_1678)
	.align		4
.L_1678:
        /*2758*/ 	.word	index@(_ZN18transformer_engine13normalization28ln_bwd_finalize_tuned_kernelINS0_22Kernel_traits_finalizeILj1024E13__nv_bfloat16fS3_fjLj1024ELj4ENS0_18Kernel_traits_baseILj1024ES3_fS3_fjLj1024EEEEEEEvNS0_20BackwardKernelParamsE)
        /*275c*/ 	.word	0x00000000


	//----- nvinfo : EIATTR_MIN_STACK_SIZE
	.align		4
.L_1679:
        /*2760*/ 	.byte	0x04, 0x12
        /*2762*/ 	.short	(.L_1681 - .L_1680)
	.align		4
.L_1680:
        /*2764*/ 	.word	index@(_ZN18transformer_engine13normalization19ln_bwd_tuned_kernelINS0_13Kernel_traitsI13__nv_bfloat16fS3_fjLj1024ELj1ELj4ELj1ELj16ENS0_18Kernel_traits_baseILj1024ES3_fS3_fjLj128EEEEEEEvNS0_20BackwardKernelParamsE)
        /*2768*/ 	.word	0x00000000


	//----- nvinfo : EIATTR_MIN_STACK_SIZE
	.align		4
.L_1681:
        /*276c*/ 	.byte	0x04, 0x12
        /*276e*/ 	.short	(.L_1683 - .L_1682)
	.align		4
.L_1682:
        /*2770*/ 	.word	index@(_ZN18transformer_engine13normalization28ln_bwd_finalize_tuned_kernelINS0_22Kernel_traits_finalizeILj1024E13__nv_bfloat16S3_S3_fjLj1024ELj4ENS0_18Kernel_traits_baseILj1024ES3_S3_S3_fjLj1024EEEEEEEvNS0_20BackwardKernelParamsE)
        /*2774*/ 	.word	0x00000000


	//----- nvinfo : EIATTR_MIN_STACK_SIZE
	.align		4
.L_1683:
        /*2778*/ 	.byte	0x04, 0x12
        /*277a*/ 	.short	(.L_1685 - .L_1684)
	.align		4
.L_1684:
        /*277c*/ 	.word	index@(_ZN18transformer_engine13normalization19ln_bwd_tuned_kernelINS0_13Kernel_traitsI13__nv_bfloat16S3_S3_fjLj1024ELj1ELj4ELj1ELj16ENS0_18Kernel_traits_baseILj1024ES3_S3_S3_fjLj128EEEEEEEvNS0_20BackwardKernelParamsE)
        /*2780*/ 	.word	0x00000000


	//----- nvinfo : EIATTR_MIN_STACK_SIZE
	.align		4
.L_1685:
        /*2784*/ 	.byte	0x04, 0x12
        /*2786*/ 	.short	(.L_1687 - .L_1686)
	.align		4
.L_1686:
        /*2788*/ 	.word	index@(_ZN18transformer_engine13normalization28ln_bwd_finalize_tuned_kernelINS0_22Kernel_traits_finalizeILj1024E6__halffS3_fjLj1024ELj4ENS0_18Kernel_traits_baseILj1024ES3_fS3_fjLj1024EEEEEEEvNS0_20BackwardKernelParamsE)
        /*278c*/ 	.word	0x00000000


	//----- nvinfo : EIATTR_MIN_STACK_SIZE
	.align		4
.L_1687:
        /*2790*/ 	.byte	0x04, 0x12
        /*2792*/ 	.short	(.L_1689 - .L_1688)
	.align		4
.L_1688:
        /*2794*/ 	.word	index@(_ZN18transformer_engine13normalization19ln_bwd_tuned_kernelINS0_13Kernel_traitsI6__halffS3_fjLj1024ELj1ELj4ELj1ELj16ENS0_18Kernel_traits_baseILj1024ES3_fS3_fjLj128EEEEEEEvNS0_20BackwardKernelParamsE)
        /*2798*/ 	.word	0x00000000


	//----- nvinfo : EIATTR_MIN_STACK_SIZE
	.align		4
.L_1689:
        /*279c*/ 	.byte	0x04, 0x12
        /*279e*/ 	.short	(.L_1691 - .L_1690)
	.align		4
.L_1690:
        /*27a0*/ 	.word	index@(_ZN18transformer_engine13normalization28ln_bwd_finalize_tuned_kernelINS0_22Kernel_traits_finalizeILj1024E6__halfS3_S3_fjLj1024ELj4ENS0_18Kernel_traits_baseILj1024ES3_S3_S3_fjLj1024EEEEEEEvNS0_20BackwardKernelParamsE)
        /*27a4*/ 	.word	0x00000000


	//----- nvinfo : EIATTR_MIN_STACK_SIZE
	.align		4
.L_1691:
        /*27a8*/ 	.byte	0x04, 0x12
        /*27aa*/ 	.short	(.L_1693 - .L_1692)
	.align		4
.L_1692:
        /*27ac*/ 	.word	index@(_ZN18transformer_engine13normalization19ln_bwd_tuned_kernelINS0_13Kernel_traitsI6__halfS3_S3_fjLj1024ELj1ELj4ELj1ELj16ENS0_18Kernel_traits_baseILj1024ES3_S3_S3_fjLj128EEEEEEEvNS0_20BackwardKernelParamsE)
        /*27b0*/ 	.word	0x00000000


	//----- nvinfo : EIATTR_MIN_STACK_SIZE
	.align		4
.L_1693:
        /*27b4*/ 	.byte	0x04, 0x12
        /*27b6*/ 	.short	(.L_1695 - .L_1694)
	.align		4
.L_1694:
        /*27b8*/ 	.word	index@(_ZN18transformer_engine13normalization28ln_bwd_finalize_tuned_kernelINS0_22Kernel_traits_finalizeILj1024EffffjLj1024ELj4ENS0_18Kernel_traits_baseILj1024EffffjLj1024EEEEEEEvNS0_20BackwardKernelParamsE)
        /*27bc*/ 	.word	0x00000000


	//----- nvinfo : EIATTR_MIN_STACK_SIZE
	.align		4
.L_1695:
        /*27c0*/ 	.byte	0x04, 0x12
        /*27c2*/ 	.short	(.L_1697 - .L_1696)
	.align		4
.L_1696:
        /*27c4*/ 	.word	index@(_ZN18transformer_engine13normalization19ln_bwd_tuned_kernelINS0_13Kernel_traitsIffffjLj1024ELj1ELj4ELj1ELj16ENS0_18Kernel_traits_baseILj1024EffffjLj128EEEEEEEvNS0_20BackwardKernelParamsE)
        /*27c8*/ 	.word	0x00000000


	//----- nvinfo : EIATTR_MIN_STACK_SIZE
	.align		4
.L_1697:
        /*27cc*/ 	.byte	0x04, 0x12
        /*27ce*/ 	.short	(.L_1699 - .L_1698)
	.align		4
.L_1698:
        /*27d0*/ 	.word	index@(_ZN18transformer_engine13normalization28ln_bwd_finalize_tuned_kernelINS0_22Kernel_traits_finalizeILj768E13__nv_bfloat16fS3_fjLj1024ELj4ENS0_18Kernel_traits_baseILj768ES3_fS3_fjLj1024EEEEEEEvNS0_20BackwardKernelParamsE)
        /*27d4*/ 	.word	0x00000000


	//----- nvinfo : EIATTR_MIN_STACK_SIZE
	.align		4
.L_1699:
        /*27d8*/ 	.byte	0x04, 0x12
        /*27da*/ 	.short	(.L_1701 - .L_1700)
	.align		4
.L_1700:
        /*27dc*/ 	.word	index@(_ZN18transformer_engine13normalization19ln_bwd_tuned_kernelINS0_13Kernel_traitsI13__nv_bfloat16fS3_fjLj768ELj1ELj4ELj1ELj16ENS0_18Kernel_traits_baseILj768ES3_fS3_fjLj128EEEEEEEvNS0_20BackwardKernelParamsE)
        /*27e0*/ 	.word	0x00000000


	//----- nvinfo : EIATTR_MIN_STACK_SIZE
	.align		4
.L_1701:
        /*27e4*/ 	.byte	0x04, 0x12
        /*27e6*/ 	.short	(.L_1703 - .L_1702)
	.align		4
.L_1702:
        /*27e8*/ 	.word	index@(_ZN18transformer_engine13normalization28ln_bwd_finalize_tuned_kernelINS0_22Kernel_traits_finalizeILj768E13__nv_bfloat16S3_S3_fjLj1024ELj4ENS0_18Kernel_traits_baseILj768ES3_S3_S3_fjLj1024EEEEEEEvNS0_20BackwardKernelParamsE)
        /*27ec*/ 	.word	0x00000000


	//----- nvinfo : EIATTR_MIN_STACK_SIZE
	.align		4
.L_1703:
        /*27f0*/ 	.byte	0x04, 0x12
        /*27f2*/ 	.short	(.L_1705 - .L_1704)
	.align		4
.L_1704:
        /*27f4*/ 	.word	index@(_ZN18transformer_engine13normalization19ln_bwd_tuned_kernelINS0_13Kernel_traitsI13__nv_bfloat16S3_S3_fjLj768ELj1ELj4ELj1ELj16ENS0_18Kernel_traits_baseILj768ES3_S3_S3_fjLj128EEEEEEEvNS0_20BackwardKernelParamsE)
        /*27f8*/ 	.word	0x00000000


	//----- nvinfo : EIATTR_MIN_STACK_SIZE
	.align		4
.L_1705:
        /*27fc*/ 	.byte	0x04, 0x12
        /*27fe*/ 	.short	(.L_1707 - .L_1706)
	.align		4
.L_1706:
        /*2800*/ 	.word	index@(_ZN18transformer_engine13normalization28ln_bwd_finalize_tuned_kernelINS0_22Kernel_traits_finalizeILj768E6__halffS3_fjLj1024ELj4ENS0_18Kernel_traits_baseILj768ES3_fS3_fjLj1024EEEEEEEvNS0_20BackwardKernelParamsE)
        /*2804*/ 	.word	0x00000000


	//----- nvinfo : EIATTR_MIN_STACK_SIZE
	.align		4
.L_1707:
        /*2808*/ 	.byte	0x04, 0x12
        /*280a*/ 	.short	(.L_1709 - .L_1708)
	.align		4
.L_1708:
        /*280c*/ 	.word	index@(_ZN18transformer_engine13normalization19ln_bwd_tuned_kernelINS0_13Kernel_traitsI6__halffS3_fjLj768ELj1ELj4ELj1ELj16ENS0_18Kernel_traits_baseILj768ES3_fS3_fjLj128EEEEEEEvNS0_20BackwardKernelParamsE)
        /*2810*/ 	.word	0x00000000


	//----- nvinfo : EIATTR_MIN_STACK_SIZE
	.align		4
.L_1709:
        /*2814*/ 	.byte	0x04, 0x12
        /*2816*/ 	.short	(.L_1711 - .L_1710)
	.align		4
.L_1710:
        /*2818*/ 	.word	index@(_ZN18transformer_engine13normalization28ln_bwd_finalize_tuned_kernelINS0_22Kernel_traits_finalizeILj768E6__halfS3_S3_fjLj1024ELj4ENS0_18Kernel_traits_baseILj768ES3_S3_S3_fjLj1024EEEEEEEvNS0_20BackwardKernelParamsE)
        /*281c*/ 	.word	0x00000000


	//----- nvinfo : EIATTR_MIN_STACK_SIZE
	.align		4
.L_1711:
        /*2820*/ 	.byte	0x04, 0x12
        /*2822*/ 	.short	(.L_1713 - .L_1712)
	.align		4
.L_1712:
        /*2824*/ 	.word	index@(_ZN18transformer_engine13normalization19ln_bwd_tuned_kernelINS0_13Kernel_traitsI6__halfS3_S3_fjLj768ELj1ELj4ELj1ELj16ENS0_18Kernel_traits_baseILj768ES3_S3_S3_fjLj128EEEEEEEvNS0_20BackwardKernelParamsE)
        /*2828*/ 	.word	0x00000000


	//----- nvinfo : EIATTR_MIN_STACK_SIZE
	.align		4
.L_1713:
        /*282c*/ 	.byte	0x04, 0x12
        /*282e*/ 	.short	(.L_1715 - .L_1714)
	.align		4
.L_1714:
        /*2830*/ 	.word	index@(_ZN18transformer_engine13normalization28ln_bwd_finalize_tuned_kernelINS0_22Kernel_traits_finalizeILj768EffffjLj1024ELj4ENS0_18Kernel_traits_baseILj768EffffjLj1024EEEEEEEvNS0_20BackwardKernelParamsE)
        /*2834*/ 	.word	0x00000000


	//----- nvinfo : EIATTR_MIN_STACK_SIZE
	.align		4
.L_1715:
        /*2838*/ 	.byte	0x04, 0x12
        /*283a*/ 	.short	(.L_1717 - .L_1716)
	.align		4
.L_1716:
        /*283c*/ 	.word	index@(_ZN18transformer_engine13normalization19ln_bwd_tuned_kernelINS0_13Kernel_traitsIffffjLj768ELj1ELj4ELj1ELj16ENS0_18Kernel_traits_baseILj768EffffjLj128EEEEEEEvNS0_20BackwardKernelParamsE)
        /*2840*/ 	.word	0x00000000
.L_1717:


//--------------------- .nv.compat                --------------------------
	.section	.nv.compat,"",@"SHT_CUDA_COMPAT_INFO"
	.align	4
        /*0000*/ 	.byte	0x02, 0x09, 0x01, 0x00, 0x02, 0x02, 0x01, 0x00, 0x02, 0x05, 0x05, 0x00, 0x03, 0x07, 0x01, 0x01
        /*0010*/ 	.byte	0x02, 0x03, 0x00, 0x00, 0x02, 0x06, 0x01, 0x00, 0x04, 0x0b, 0x08, 0x00, 0x00, 0x00, 0x00, 0x00
        /*0020*/ 	.byte	0x00, 0x00, 0x00, 0x00


//--------------------- .nv.info._ZN18transformer_engine13normalization21ln_bwd_general_kernelINS0_13Kernel_traitsI13__nv_bfloat16fS3_fjLj4096ELj1ELj1ELj4ELj16ENS0_18Kernel_traits_baseILj4096ES3_fS3_fjLj128EEEEEEEvNS0_20BackwardKernelParamsE --------------------------
	.section	.nv.info._ZN18transformer_engine13normalization21ln_bwd_general_kernelINS0_13Kernel_traitsI13__nv_bfloat16fS3_fjLj4096ELj1ELj1ELj4ELj16ENS0_18Kernel_traits_baseILj4096ES3_fS3_fjLj128EEEEEEEvNS0_20BackwardKernelParamsE,"",@"SHT_CUDA_INFO"
	.sectionflags	@""
	.align	4


	//----- nvinfo : EIATTR_CUDA_API_VERSION
	.align		4
        /*0000*/ 	.byte	0x04, 0x37
        /*0002*/ 	.short	(.L_1719 - .L_1718)
.L_1718:
        /*0004*/ 	.word	0x00000082


	//----- nvinfo : EIATTR_KPARAM_INFO
	.align		4
.L_1719:
        /*0008*/ 	.byte	0x04, 0x17
        /*000a*/ 	.short	(.L_1721 - .L_1720)
.L_1720:
        /*000c*/ 	.word	0x00000000
        /*0010*/ 	.short	0x0000
        /*0012*/ 	.short	0x0000
        /*0014*/ 	.byte	0x00, 0xf0, 0x01, 0x02


	//----- nvinfo : EIATTR_SPARSE_MMA_MASK
	.align		4
.L_1721:
        /*0018*/ 	.byte	0x03, 0x50
        /*001a*/ 	.short	0x0000


	//----- nvinfo : EIATTR_MAXREG_COUNT
	.align		4
        /*001c*/ 	.byte	0x03, 0x1b
        /*001e*/ 	.short	0x00ff


	//----- nvinfo : EIATTR_NUM_BARRIERS
	.align		4
        /*0020*/ 	.byte	0x02, 0x4c
        /*0022*/ 	.byte	0x01
	.zero		1


	//----- nvinfo : EIATTR_MERCURY_ISA_VERSION
	.align		4
        /*0024*/ 	.byte	0x03, 0x5f
        /*0026*/ 	.short	0x0101


	//----- nvinfo : EIATTR_COOP_GROUP_MASK_REGIDS
	.align		4
        /*0028*/ 	.byte	0x04, 0x29
        /*002a*/ 	.short	(.L_1723 - .L_1722)


	//   ....[0]....
.L_1722:
        /*002c*/ 	.word	0xffffffff


	//   ....[1]....
        /*0030*/ 	.word	0xffffffff


	//   ....[2]....
        /*0034*/ 	.word	0xffffffff


	//   ....[3]....
        /*0038*/ 	.word	0xffffffff


	//   ....[4]....
        /*003c*/ 	.word	0xffffffff


	//   ....[5]....
        /*0040*/ 	.word	0xffffffff


	//   ....[6]....
        /*0044*/ 	.word	0xffffffff


	//   ....[7]....
        /*0048*/ 	.word	0xffffffff


	//   ....[8]....
        /*004c*/ 	.word	0xffffffff


	//   ....[9]....
        /*0050*/ 	.word	0xffffffff


	//   ....[10]....
        /*0054*/ 	.word	0xffffffff


	//   ....[11]....
        /*0058*/ 	.word	0xffffffff


	//   ....[12]....
        /*005c*/ 	.word	0xffffffff


	//   ....[13]....
        /*0060*/ 	.word	0xffffffff


	//   ....[14]....
        /*0064*/ 	.word	0xffffffff


	//   ....[15]....
        /*0068*/ 	.word	0xffffffff


	//   ....[16]....
        /*006c*/ 	.word	0xffffffff


	//   ....[17]....
        /*0070*/ 	.word	0xffffffff


	//   ....[18]....
        /*0074*/ 	.word	0xffffffff


	//   ....[19]....
        /*0078*/ 	.word	0xffffffff


	//   ....[20]....
        /*007c*/ 	.word	0xffffffff


	//   ....[21]....
        /*0080*/ 	.word	0xffffffff


	//   ....[22]....
        /*0084*/ 	.word	0xffffffff


	//   ....[23]....
        /*0088*/ 	.word	0xffffffff


	//   ....[24]....
        /*008c*/ 	.word	0xffffffff


	//   ....[25]....
        /*0090*/ 	.word	0xffffffff


	//   ....[26]....
        /*0094*/ 	.word	0xffffffff


	//   ....[27]....
        /*0098*/ 	.word	0xffffffff


	//   ....[28]....
        /*009c*/ 	.word	0xffffffff


	//   ....[29]....
        /*00a0*/ 	.word	0xffffffff


	//----- nvinfo : EIATTR_COOP_GROUP_INSTR_OFFSETS
	.align		4
.L_1723:
        /*00a4*/ 	.byte	0x04, 0x28
        /*00a6*/ 	.short	(.L_1725 - .L_1724)


	//   ....[0]....
.L_1724:
        /*00a8*/ 	.word	0x00004260


	//   ....[1]....
        /*00ac*/ 	.word	0x000042a0


	//   ....[2]....
        /*00b0*/ 	.word	0x00004310


	//   ....[3]....
        /*00b4*/ 	.word	0x00004320


	//   ....[4]....
        /*00b8*/ 	.word	0x00004350


	//   ....[5]....
        /*00bc*/ 	.word	0x00004370


	//   ....[6]....
        /*00c0*/ 	.word	0x000043a0


	//   ....[7]....
        /*00c4*/ 	.word	0x000043c0


	//   ....[8]....
        /*00c8*/ 	.word	0x00004440


	//   ....[9]....
        /*00cc*/ 	.word	0x00004470


	//   ....[10]....
        /*00d0*/ 	.word	0x00004cc0


	//   ....[11]....
        /*00d4*/ 	.word	0x00004ce0


	//   ....[12]....
        /*00d8*/ 	.word	0x00004d20


	//   ....[13]....
        /*00dc*/ 	.word	0x00004d30


	//   ....[14]....
        /*00e0*/ 	.word	0x00004d60


	//   ....[15]....
        /*00e4*/ 	.word	0x00004d70


	//   ....[16]....
        /*00e8*/ 	.word	0x00004da0


	//   ....[17]....
        /*00ec*/ 	.word	0x00004db0


	//   ....[18]....
        /*00f0*/ 	.word	0x00004de0


	//   ....[19]....
        /*00f4*/ 	.word	0x00004df0


	//   ....[20]....
        /*00f8*/ 	.word	0x00004e30


	//   ....[21]....
        /*00fc*/ 	.word	0x00004e50


	//   ....[22]....
        /*0100*/ 	.word	0x00004e80


	//   ....[23]....
        /*0104*/ 	.word	0x00004e90


	//   ....[24]....
        /*0108*/ 	.word	0x00004ec0


	//   ....[25]....
        /*010c*/ 	.word	0x00004ed0


	//   ....[26]....
        /*0110*/ 	.word	0x00004f00


	//   ....[27]....
        /*0114*/ 	.word	0x00004f10


	//   ....[28]....
        /*0118*/ 	.word	0x00004f40


	//   ....[29]....
        /*011c*/ 	.word	0x00004f50


	//----- nvinfo : EIATTR_EXIT_INSTR_OFFSETS
	.align		4
.L_1725:
        /*0120*/ 	.byte	0x04, 0x1c
        /*0122*/ 	.short	(.L_1727 - .L_1726)


	//   ....[0]....
.L_1726:
        /*0124*/ 	.word	0x00006210


	//   ....[1]....
        /*0128*/ 	.word	0x000064c0


	//   ....[2]....
        /*012c*/ 	.word	0x00006750


	//   ....[3]....
        /*0130*/ 	.word	0x000069e0


	//   ....[4]....
        /*0134*/ 	.word	0x00006c70


	//   ....[5]....
        /*0138*/ 	.word	0x00006f00


	//   ....[6]....
        /*013c*/ 	.word	0x00007190


	//   ....[7]....
        /*0140*/ 	.word	0x00007420


	//   ....[8]....
        /*0144*/ 	.word	0x000075f0


	//   ....[9]....
        /*0148*/ 	.word	0x00007660


	//   ....[10]....
        /*014c*/ 	.word	0x00007680


	//----- nvinfo : EIATTR_MAX_THREADS
	.align		4
.L_1727:
        /*0150*/ 	.byte	0x04, 0x05
        /*0152*/ 	.short	(.L_1729 - .L_1728)
.L_1728:
        /*0154*/ 	.word	0x00000080
        /*0158*/ 	.word	0x00000001
        /*015c*/ 	.word	0x00000001


	//----- nvinfo : EIATTR_CRS_STACK_SIZE
	.align		4
.L_1729:
        /*0160*/ 	.byte	0x04, 0x1e
        /*0162*/ 	.short	(.L_1731 - .L_1730)
.L_1730:
        /*0164*/ 	.word	0x00000000


	//----- nvinfo : EIATTR_CBANK_PARAM_SIZE
	.align		4
.L_1731:
        /*0168*/ 	.byte	0x03, 0x19
        /*016a*/ 	.short	0x0080


	//----- nvinfo : EIATTR_PARAM_CBANK
	.align		4
        /*016c*/ 	.byte	0x04, 0x0a
        /*016e*/ 	.short	(.L_1733 - .L_1732)
	.align		4
.L_1732:
        /*0170*/ 	.word	index@(.nv.constant0._ZN18transformer_engine13normalization21ln_bwd_general_kernelINS0_13Kernel_traitsI13__nv_bfloat16fS3_fjLj4096ELj1ELj1ELj4ELj16ENS0_18Kernel_traits_baseILj4096ES3_fS3_fjLj128EEEEEEEvNS0_20BackwardKernelParamsE)
        /*0174*/ 	.short	0x0210
        /*0176*/ 	.short	0x0080


	//----- nvinfo : EIATTR_SW_WAR
	.align		4
.L_1733:
        /*0178*/ 	.byte	0x04, 0x36
        /*017a*/ 	.short	(.L_1735 - .L_1734)
.L_1734:
        /*017c*/ 	.word	0x00000008
.L_1735:


//--------------------- .nv.info._ZN18transformer_engine13normalization21ln_bwd_general_kernelINS0_13Kernel_traitsI13__nv_bfloat16S3_S3_fjLj4096ELj1ELj1ELj4ELj16ENS0_18Kernel_traits_baseILj4096ES3_S3_S3_fjLj128EEEEEEEvNS0_20BackwardKernelParamsE --------------------------
	.section	.nv.info._ZN18transformer_engine13normalization21ln_bwd_general_kernelINS0_13Kernel_traitsI13__nv_bfloat16S3_S3_fjLj4096ELj1ELj1ELj4ELj16ENS0_18Kernel_traits_baseILj4096ES3_S3_S3_fjLj128EEEEEEEvNS0_20BackwardKernelParamsE,"",@"SHT_CUDA_INFO"
	.sectionflags	@""
	.align	4


	//----- nvinfo : EIATTR_CUDA_API_VERSION
	.align		4
        /*0000*/ 	.byte	0x04, 0x37
        /*0002*/ 	.short	(.L_1737 - .L_1736)
.L_1736:
        /*0004*/ 	.word	0x00000082


	//----- nvinfo : EIATTR_KPARAM_INFO
	.align		4
.L_1737:
        /*0008*/ 	.byte	0x04, 0x17
        /*000a*/ 	.short	(.L_1739 - .L_1738)
.L_1738:
        /*000c*/ 	.word	0x00000000
        /*0010*/ 	.short	0x0000
        /*0012*/ 	.short	0x0000
        /*0014*/ 	.byte	0x00, 0xf0, 0x01, 0x02


	//----- nvinfo : EIATTR_SPARSE_MMA_MASK
	.align		4
.L_1739:
        /*0018*/ 	.byte	0x03, 0x50
        /*001a*/ 	.short	0x0000


	//----- nvinfo : EIATTR_MAXREG_COUNT
	.align		4
        /*001c*/ 	.byte	0x03, 0x1b
        /*001e*/ 	.short	0x00ff


	//----- nvinfo : EIATTR_NUM_BARRIERS
	.align		4
        /*0020*/ 	.byte	0x02, 0x4c
        /*0022*/ 	.byte	0x01
	.zero		1


	//----- nvinfo : EIATTR_MERCURY_ISA_VERSION
	.align		4
        /*0024*/ 	.byte	0x03, 0x5f
        /*0026*/ 	.short	0x0101


	//----- nvinfo : EIATTR_COOP_GROUP_MASK_REGIDS
	.align		4
        /*0028*/ 	.byte	0x04, 0x29
        /*002a*/ 	.short	(.L_1741 - .L_1740)


	//   ....[0]....
.L_1740:
        /*002c*/ 	.word	0xffffffff


	//   ....[1]....
        /*0030*/ 	.word	0xffffffff


	//   ....[2]....
        /*0034*/ 	.word	0xffffffff


	//   ....[3]....
        /*0038*/ 	.word	0xffffffff


	//   ....[4]....
        /*003c*/ 	.word	0xffffffff


	//   ....[5]....
        /*0040*/ 	.word	0xffffffff


	//   ....[6]....
        /*0044*/ 	.word	0xffffffff


	//   ....[7]....
        /*0048*/ 	.word	0xffffffff


	//   ....[8]....
        /*004c*/ 	.word	0xffffffff


	//   ....[9]....
        /*0050*/ 	.word	0xffffffff


	//   ....[10]....
        /*0054*/ 	.word	0xffffffff


	//   ....[11]....
        /*0058*/ 	.word	0xffffffff


	//   ....[12]....
        /*005c*/ 	.word	0xffffffff


	//   ....[13]....
        /*0060*/ 	.word	0xffffffff


	//   ....[14]....
        /*0064*/ 	.word	0xffffffff


	//   ....[15]....
        /*0068*/ 	.word	0xffffffff


	//   ....[16]....
        /*006c*/ 	.word	0xffffffff


	//   ....[17]....
        /*0070*/ 	.word	0xffffffff


	//   ....[18]....
        /*0074*/ 	.word	0xffffffff


	//   ....[19]....
        /*0078*/ 	.word	0xffffffff


	//   ....[20]....
        /*007c*/ 	.word	0xffffffff


	//   ....[21]....
        /*0080*/ 	.word	0xffffffff


	//   ....[22]....
        /*0084*/ 	.word	0xffffffff


	//   ....[23]....
        /*0088*/ 	.word	0xffffffff


	//   ....[24]....
        /*008c*/ 	.word	0xffffffff


	//   ....[25]....
        /*0090*/ 	.word	0xffffffff


	//   ....[26]....
        /*0094*/ 	.word	0xffffffff


	//   ....[27]....
        /*0098*/ 	.word	0xffffffff


	//   ....[28]....
        /*009c*/ 	.word	0xffffffff


	//   ....[29]....
        /*00a0*/ 	.word	0xffffffff


	//----- nvinfo : EIATTR_COOP_GROUP_INSTR_OFFSETS
	.align		4
.L_1741:
        /*00a4*/ 	.byte	0x04, 0x28
        /*00a6*/ 	.short	(.L_1743 - .L_1742)


	//   ....[0]....
.L_1742:
        /*00a8*/ 	.word	0x00003f30


	//   ....[1]....
        /*00ac*/ 	.word	0x00003f70


	//   ....[2]....
        /*00b0*/ 	.word	0x00003fe0


	//   ....[3]....
        /*00b4*/ 	.word	0x00003ff0


	//   ....[4]....
        /*00b8*/ 	.word	0x00004020


	//   ....[5]....
        /*00bc*/ 	.word	0x00004040


	//   ....[6]....
        /*00c0*/ 	.word	0x00004070


	//   ....[7]....
        /*00c4*/ 	.word	0x00004090


	//   ....[8]....
        /*00c8*/ 	.word	0x000040c0


	//   ....[9]....
        /*00cc*/ 	.word	0x000040e0


	//   ....[10]....
        /*00d0*/ 	.word	0x000049a0


	//   ....[11]....
        /*00d4*/ 	.word	0x000049c0


	//   ....[12]....
        /*00d8*/ 	.word	0x00004a00


	//   ....[13]....
        /*00dc*/ 	.word	0x00004a10


	//   ....[14]....
        /*00e0*/ 	.word	0x00004a40


	//   ....[15]....
        /*00e4*/ 	.word	0x00004a50


	//   ....[16]....
        /*00e8*/ 	.word	0x00004a80


	//   ....[17]....
        /*00ec*/ 	.word	0x00004a90


	//   ....[18]....
        /*00f0*/ 	.word	0x00004ac0


	//   ....[19]....
        /*00f4*/ 	.word	0x00004ad0


	//   ....[20]....
        /*00f8*/ 	.word	0x00004b10


	//   ....[21]....
        /*00fc*/ 	.word	0x00004b30


	//   ....[22]....
        /*0100*/ 	.word	0x00004b60


	//   ....[23]....
        /*0104*/ 	.word	0x00004b70


	//   ....[24]....
        /*0108*/ 	.word	0x00004ba0


	//   ....[25]....
        /*010c*/ 	.word	0x00004bb0


	//   ....[26]....
        /*0110*/ 	.word	0x00004be0


	//   ....[27]....
        /*0114*/ 	.word	0x00004bf0


	//   ....[28]....
        /*0118*/ 	.word	0x00004c20


	//   ....[29]....
        /*011c*/ 	.word	0x00004c30


	//----- nvinfo : EIATTR_EXIT_INSTR_OFFSETS
	.align		4
.L_1743:
        /*0120*/ 	.byte	0x04, 0x1c
        /*0122*/ 	.short	(.L_1745 - .L_1744)


	//   ....[0]....
.L_1744:
        /*0124*/ 	.word	0x00005f00


	//   ....[1]....
        /*0128*/ 	.word	0x000062d0


	//   ....[2]....
        /*012c*/ 	.word	0x00006680


	//   ....[3]....
        /*0130*/ 	.word	0x00006a30


	//   ....[4]....
        /*0134*/ 	.word	0x00006ca0


	//   ....[5]....
        /*0138*/ 	.word	0x00006d90


	//   ....[6]....
        /*013c*/ 	.word	0x00006db0


	//----- nvinfo : EIATTR_MAX_THREADS
	.align		4
.L_1745:
        /*0140*/ 	.byte	0x04, 0x05
        /*0142*/ 	.short	(.L_1747 - .L_1746)
.L_1746:
        /*0144*/ 	.word	0x00000080
        /*0148*/ 	.word	0x00000001
        /*014c*/ 	.word	0x00000001


	//----- nvinfo : EIATTR_CRS_STACK_SIZE
	.align		4
.L_1747:
        /*0150*/ 	.byte	0x04, 0x1e
        /*0152*/ 	.short	(.L_1749 - .L_1748)
.L_1748:
        /*0154*/ 	.word	0x00000000


	//----- nvinfo : EIATTR_CBANK_PARAM_SIZE
	.align		4
.L_1749:
        /*0158*/ 	.byte	0x03, 0x19
        /*015a*/ 	.short	0x0080


	//----- nvinfo : EIATTR_PARAM_CBANK
	.align		4
        /*015c*/ 	.byte	0x04, 0x0a
        /*015e*/ 	.short	(.L_1751 - .L_1750)
	.align		4
.L_1750:
        /*0160*/ 	.word	index@(.nv.constant0._ZN18transformer_engine13normalization21ln_bwd_general_kernelINS0_13Kernel_traitsI13__nv_bfloat16S3_S3_fjLj4096ELj1ELj1ELj4ELj16ENS0_18Kernel_traits_baseILj4096ES3_S3_S3_fjLj128EEEEEEEvNS0_20BackwardKernelParamsE)
        /*0164*/ 	.short	0x0210
        /*0166*/ 	.short	0x0080


	//----- nvinfo : EIATTR_SW_WAR
	.align		4
.L_1751:
        /*0168*/ 	.byte	0x04, 0x36
        /*016a*/ 	.short	(.L_1753 - .L_1752)
.L_1752:
        /*016c*/ 	.word	0x00000008
.L_1753:


//--------------------- .nv.info._ZN18transformer_engine13normalization21ln_bwd_general_kernelINS0_13Kernel_traitsI6__halffS3_fjLj4096ELj1ELj1ELj4ELj16ENS0_18Kernel_traits_baseILj4096ES3_fS3_fjLj128EEEEEEEvNS0_20BackwardKernelParamsE --------------------------
	.section	.nv.info._ZN18transformer_engine13normalization21ln_bwd_general_kernelINS0_13Kernel_traitsI6__halffS3_fjLj4096ELj1ELj1ELj4ELj16ENS0_18Kernel_traits_baseILj4096ES3_fS3_fjLj128EEEEEEEvNS0_20BackwardKernelParamsE,"",@"SHT_CUDA_INFO"
	.sectionflags	@""
	.align	4


	//----- nvinfo : EIATTR_CUDA_API_VERSION
	.align		4
        /*0000*/ 	.byte	0x04, 0x37
        /*0002*/ 	.short	(.L_1755 - .L_1754)
.L_1754:
        /*0004*/ 	.word	0x00000082


	//----- nvinfo : EIATTR_KPARAM_INFO
	.align		4
.L_1755:
        /*0008*/ 	.byte	0x04, 0x17
        /*000a*/ 	.short	(.L_1757 - .L_1756)
.L_1756:
        /*000c*/ 	.word	0x00000000
        /*0010*/ 	.short	0x0000
        /*0012*/ 	.short	0x0000
        /*0014*/ 	.byte	0x00, 0xf0, 0x01, 0x02


	//----- nvinfo : EIATTR_SPARSE_MMA_MASK
	.align		4
.L_1757:
        /*0018*/ 	.byte	0x03, 0x50
        /*001a*/ 	.short	0x0000


	//----- nvinfo : EIATTR_MAXREG_COUNT
	.align		4
        /*001c*/ 	.byte	0x03, 0x1b
        /*001e*/ 	.short	0x00ff


	//----- nvinfo : EIATTR_NUM_BARRIERS
	.align		4
        /*0020*/ 	.byte	0x02, 0x4c
        /*0022*/ 	.byte	0x01
	.zero		1


	//----- nvinfo : EIATTR_MERCURY_ISA_VERSION
	.align		4
        /*0024*/ 	.byte	0x03, 0x5f
        /*0026*/ 	.short	0x0101


	//----- nvinfo : EIATTR_COOP_GROUP_MASK_REGIDS
	.align		4
        /*0028*/ 	.byte	0x04, 0x29
        /*002a*/ 	.short	(.L_1759 - .L_1758)


	//   ....[0]....
.L_1758:
        /*002c*/ 	.word	0xffffffff


	//   ....[1]....
        /*0030*/ 	.word	0xffffffff


	//   ....[2]....
        /*0034*/ 	.word	0xffffffff


	//   ....[3]....
        /*0038*/ 	.word	0xffffffff


	//   ....[4]....
        /*003c*/ 	.word	0xffffffff


	//   ....[5]....
        /*0040*/ 	.word	0xffffffff


	//   ....[6]....
        /*0044*/ 	.word	0xffffffff


	//   ....[7]....
        /*0048*/ 	.word	0xffffffff


	//   ....[8]....
        /*004c*/ 	.word	0xffffffff


	//   ....[9]....
        /*0050*/ 	.word	0xffffffff


	//   ....[10]....
        /*0054*/ 	.word	0xffffffff


	//   ....[11]....
        /*0058*/ 	.word	0xffffffff


	//   ....[12]....
        /*005c*/ 	.word	0xffffffff


	//   ....[13]....
        /*0060*/ 	.word	0xffffffff


	//   ....[14]....
        /*0064*/ 	.word	0xffffffff


	//   ....[15]....
        /*0068*/ 	.word	0xffffffff


	//   ....[16]....
        /*006c*/ 	.word	0xffffffff


	//   ....[17]....
        /*0070*/ 	.word	0xffffffff


	//   ....[18]....
        /*0074*/ 	.word	0xffffffff


	//   ....[19]....
        /*0078*/ 	.word	0xffffffff


	//   ....[20]....
        /*007c*/ 	.word	0xffffffff


	//   ....[21]....
        /*0080*/ 	.word	0xffffffff


	//   ....[22]....
        /*0084*/ 	.word	0xffffffff


	//   ....[23]....
        /*0088*/ 	.word	0xffffffff


	//   ....[24]....
        /*008c*/ 	.word	0xffffffff


	//   ....[25]....
        /*0090*/ 	.word	0xffffffff


	//   ....[26]....
        /*0094*/ 	.word	0xffffffff


	//   ....[27]....
        /*0098*/ 	.word	0xffffffff


	//   ....[28]....
        /*009c*/ 	.word	0xffffffff


	//   ....[29]....
        /*00a0*/ 	.word	0xffffffff


	//----- nvinfo : EIATTR_COOP_GROUP_INSTR_OFFSETS
	.align		4
.L_1759:
        /*00a4*/ 	.byte	0x04, 0x28
        /*00a6*/ 	.short	(.L_1761 - .L_1760)


	//   ....[0]....
.L_1760:
        /*00a8*/ 	.word	0x00004260


	//   ....[1]....
        /*00ac*/ 	.word	0x000042a0


	//   ....[2]....
        /*00b0*/ 	.word	0x00004310


	//   ....[3]....
        /*00b4*/ 	.word	0x00004320


	//   ....[4]....
        /*00b8*/ 	.word	0x00004350


	//   ....[5]....
        /*00bc*/ 	.word	0x00004370


	//   ....[6]....
        /*00c0*/ 	.word	0x000043a0


	//   ....[7]....
        /*00c4*/ 	.word	0x000043c0


	//   ....[8]....
        /*00c8*/ 	.word	0x00004440


	//   ....[9]....
        /*00cc*/ 	.word	0x00004470


	//   ....[10]....
        /*00d0*/ 	.word	0x00004cc0


	//   ....[11]....
        /*00d4*/ 	.word	0x00004ce0


	//   ....[12]....
        /*00d8*/ 	.word	0x00004d20


	//   ....[13]....
        /*00dc*/ 	.word	0x00004d30


	//   ....[14]....
        /*00e0*/ 	.word	0x00004d60


	//   ....[15]....
        /*00e4*/ 	.word	0x00004d70


	//   ....[16]....
        /*00e8*/ 	.word	0x00004da0


	//   ....[17]....
        /*00ec*/ 	.word	0x00004db0


	//   ....[18]....
        /*00f0*/ 	.word	0x00004de0


	//   ....[19]....
        /*00f4*/ 	.word	0x00004df0


	//   ....[20]....
        /*00f8*/ 	.word	0x00004e30


	//   ....[21]....
        /*00fc*/ 	.word	0x00004e50


	//   ....[22]....
        /*0100*/ 	.word	0x00004e80


	//   ....[23]....
        /*0104*/ 	.word	0x00004e90


	//   ....[24]....
        /*0108*/ 	.word	0x00004ec0


	//   ....[25]....
        /*010c*/ 	.word	0x00004ed0


	//   ....[26]....
        /*0110*/ 	.word	0x00004f00


	//   ....[27]....
        /*0114*/ 	.word	0x00004f10


	//   ....[28]....
        /*0118*/ 	.word	0x00004f40


	//   ....[29]....
        /*011c*/ 	.word	0x00004f50


	//----- nvinfo : EIATTR_EXIT_INSTR_OFFSETS
	.align		4
.L_1761:
        /*0120*/ 	.byte	0x04, 0x1c
        /*0122*/ 	.short	(.L_1763 - .L_1762)


	//   ....[0]....
.L_1762:
        /*0124*/ 	.word	0x00006210


	//   ....[1]....
        /*0128*/ 	.word	0x000064c0


	//   ....[2]....
        /*012c*/ 	.word	0x00006750


	//   ....[3]....
        /*0130*/ 	.word	0x000069e0


	//   ....[4]....
        /*0134*/ 	.word	0x00006c70


	//   ....[5]....
        /*0138*/ 	.word	0x00006f00


	//   ....[6]....
        /*013c*/ 	.word	0x00007190


	//   ....[7]....
        /*0140*/ 	.word	0x00007420


	//   ....[8]....
        /*0144*/ 	.word	0x000075f0


	//   ....[9]....
        /*0148*/ 	.word	0x00007660


	//   ....[10]....
        /*014c*/ 	.word	0x00007680


	//----- nvinfo : EIATTR_MAX_THREADS
	.align		4
.L_1763:
        /*0150*/ 	.byte	0x04, 0x05
        /*0152*/ 	.short	(.L_1765 - .L_1764)
.L_1764:
        /*0154*/ 	.word	0x00000080
        /*0158*/ 	.word	0x00000001
        /*015c*/ 	.word	0x00000001


	//----- nvinfo : EIATTR_CRS_STACK_SIZE
	.align		4
.L_1765:
        /*0160*/ 	.byte	0x04, 0x1e
        /*0162*/ 	.short	(.L_1767 - .L_1766)
.L_1766:
        /*0164*/ 	.word	0x00000000


	//----- nvinfo : EIATTR_CBANK_PARAM_SIZE
	.align		4
.L_1767:
        /*0168*/ 	.byte	0x03, 0x19
        /*016a*/ 	.short	0x0080


	//----- nvinfo : EIATTR_PARAM_CBANK
	.align		4
        /*016c*/ 	.byte	0x04, 0x0a
        /*016e*/ 	.short	(.L_1769 - .L_1768)
	.align		4
.L_1768:
        /*0170*/ 	.word	index@(.nv.constant0._ZN18transformer_engine13normalization21ln_bwd_general_kernelINS0_13Kernel_traitsI6__halffS3_fjLj4096ELj1ELj1ELj4ELj16ENS0_18Kernel_traits_baseILj4096ES3_fS3_fjLj128EEEEEEEvNS0_20BackwardKernelParamsE)
        /*0174*/ 	.short	0x0210
        /*0176*/ 	.short	0x0080


	//----- nvinfo : EIATTR_SW_WAR
	.align		4
.L_1769:
        /*0178*/ 	.byte	0x04, 0x36
        /*017a*/ 	.short	(.L_1771 - .L_1770)
.L_1770:
        /*017c*/ 	.word	0x00000008
.L_1771:


//--------------------- .nv.info._ZN18transformer_engine13normalization21ln_bwd_general_kernelINS0_13Kernel_traitsI6__halfS3_S3_fjLj4096ELj1ELj1ELj4ELj16ENS0_18Kernel_traits_baseILj4096ES3_S3_S3_fjLj128EEEEEEEvNS0_20BackwardKernelParamsE --------------------------
	.section	.nv.info._ZN18transformer_engine13normalization21ln_bwd_general_kernelINS0_13Kernel_traitsI6__halfS3_S3_fjLj4096ELj1ELj1ELj4ELj16ENS0_18Kernel_traits_baseILj4096ES3_S3_S3_fjLj128EEEEEEEvNS0_20BackwardKernelParamsE,"",@"SHT_CUDA_INFO"
	.sectionflags	@""
	.align	4


	//----- nvinfo : EIATTR_CUDA_API_VERSION
	.align		4
        /*0000*/ 	.byte	0x04, 0x37
        /*0002*/ 	.short	(.L_1773 - .L_1772)
.L_1772:
        /*0004*/ 	.word	0x00000082


	//----- nvinfo : EIATTR_KPARAM_INFO
	.align		4
.L_1773:
        /*0008*/ 	.byte	0x04, 0x17
        /*000a*/ 	.short	(.L_1775 - .L_1774)
.L_1774:
        /*000c*/ 	.word	0x00000000
        /*0010*/ 	.short	0x0000
        /*0012*/ 	.short	0x0000
        /*0014*/ 	.byte	0x00, 0xf0, 0x01, 0x02


	//----- nvinfo : EIATTR_SPARSE_MMA_MASK
	.align		4
.L_1775:
        /*0018*/ 	.byte	0x03, 0x50
        /*001a*/ 	.short	0x0000


	//----- nvinfo : EIATTR_MAXREG_COUNT
	.align		4
        /*001c*/ 	.byte	0x03, 0x1b
        /*001e*/ 	.short	0x00ff


	//----- nvinfo : EIATTR_NUM_BARRIERS
	.align		4
        /*0020*/ 	.byte	0x02, 0x4c
        /*0022*/ 	.byte	0x01
	.zero		1


	//----- nvinfo : EIATTR_MERCURY_ISA_VERSION
	.align		4
        /*0024*/ 	.byte	0x03, 0x5f
        /*0026*/ 	.short	0x0101


	//----- nvinfo : EIATTR_COOP_GROUP_MASK_REGIDS
	.align		4
        /*0028*/ 	.byte	0x04, 0x29
        /*002a*/ 	.short	(.L_1777 - .L_1776)


	//   ....[0]....
.L_1776:
        /*002c*/ 	.word	0xffffffff


	//   ....[1]....
        /*0030*/ 	.word	0xffffffff


	//   ....[2]....
        /*0034*/ 	.word	0xffffffff


	//   ....[3]....
        /*0038*/ 	.word	0xffffffff


	//   ....[4]....
        /*003c*/ 	.word	0xffffffff


	//   ....[5]....
        /*0040*/ 	.word	0xffffffff


	//   ....[6]....
        /*0044*/ 	.word	0xffffffff


	//   ....[7]....
        /*0048*/ 	.word	0xffffffff


	//   ....[8]....
        /*004c*/ 	.word	0xffffffff


	//   ....[9]....
        /*0050*/ 	.word	0xffffffff


	//   ....[10]....
        /*0054*/ 	.word	0xffffffff


	//   ....[11]....
        /*0058*/ 	.word	0xffffffff


	//   ....[12]....
        /*005c*/ 	.word	0xffffffff


	//   ....[13]....
        /*0060*/ 	.word	0xffffffff


	//   ....[14]....
        /*0064*/ 	.word	0xffffffff


	//   ....[15]....
        /*0068*/ 	.word	0xffffffff


	//   ....[16]....
        /*006c*/ 	.word	0xffffffff


	//   ....[17]....
        /*0070*/ 	.word	0xffffffff


	//   ....[18]....
        /*0074*/ 	.word	0xffffffff


	//   ....[19]....
        /*0078*/ 	.word	0xffffffff


	//   ....[20]....
        /*007c*/ 	.word	0xffffffff


	//   ....[21]....
        /*0080*/ 	.word	0xffffffff


	//   ....[22]....
        /*0084*/ 	.word	0xffffffff


	//   ....[23]....
        /*0088*/ 	.word	0xffffffff


	//   ....[24]....
        /*008c*/ 	.word	0xffffffff


	//   ....[25]....
        /*0090*/ 	.word	0xffffffff


	//   ....[26]....
        /*0094*/ 	.word	0xffffffff


	//   ....[27]....
        /*0098*/ 	.word	0xffffffff


	//   ....[28]....
        /*009c*/ 	.word	0xffffffff


	//   ....[29]....
        /*00a0*/ 	.word	0xffffffff


	//----- nvinfo : EIATTR_COOP_GROUP_INSTR_OFFSETS
	.align		4
.L_1777:
        /*00a4*/ 	.byte	0x04, 0x28
        /*00a6*/ 	.short	(.L_1779 - .L_1778)


	//   ....[0]....
.L_1778:
        /*00a8*/ 	.word	0x00003c30


	//   ....[1]....
        /*00ac*/ 	.word	0x00003c70


	//   ....[2]....
        /*00b0*/ 	.word	0x00003ce0


	//   ....[3]....
        /*00b4*/ 	.word	0x00003cf0


	//   ....[4]....
        /*00b8*/ 	.word	0x00003d20


	//   ....[5]....
        /*00bc*/ 	.word	0x00003d40


	//   ....[6]....
        /*00c0*/ 	.word	0x00003d70


	//   ....[7]....
        /*00c4*/ 	.word	0x00003d90


	//   ....[8]....
        /*00c8*/ 	.word	0x00003dc0


	//   ....[9]....
        /*00cc*/ 	.word	0x00003de0


	//   ....[10]....
        /*00d0*/ 	.word	0x000046a0


	//   ....[11]....
        /*00d4*/ 	.word	0x000046c0


	//   ....[12]....
        /*00d8*/ 	.word	0x00004700


	//   ....[13]....
        /*00dc*/ 	.word	0x00004710


	//   ....[14]....
        /*00e0*/ 	.word	0x00004740


	//   ....[15]....
        /*00e4*/ 	.word	0x00004750


	//   ....[16]....
        /*00e8*/ 	.word	0x00004780


	//   ....[17]....
        /*00ec*/ 	.word	0x00004790


	//   ....[18]....
        /*00f0*/ 	.word	0x000047c0


	//   ....[19]....
        /*00f4*/ 	.word	0x000047d0


	//   ....[20]....
        /*00f8*/ 	.word	0x00004810


	//   ....[21]....
        /*00fc*/ 	.word	0x00004830


	//   ....[22]....
        /*0100*/ 	.word	0x00004860


	//   ....[23]....
        /*0104*/ 	.word	0x00004870


	//   ....[24]....
        /*0108*/ 	.word	0x000048a0


	//   ....[25]....
        /*010c*/ 	.word	0x000048b0


	//   ....[26]....
        /*0110*/ 	.word	0x000048e0


	//   ....[27]....
        /*0114*/ 	.word	0x000048f0


	//   ....[28]....
        /*0118*/ 	.word	0x00004920


	//   ....[29]....
        /*011c*/ 	.word	0x00004930


	//----- nvinfo : EIATTR_EXIT_INSTR_OFFSETS
	.align		4
.L_1779:
        /*0120*/ 	.byte	0x04, 0x1c
        /*0122*/ 	.short	(.L_1781 - .L_1780)


	//   ....[0]....
.L_1780:
        /*0124*/ 	.word	0x00005c00


	//   ....[1]....
        /*0128*/ 	.word	0x00005fd0


	//   ....[2]....
        /*012c*/ 	.word	0x00006380


	//   ....[3]....
        /*0130*/ 	.word	0x00006730


	//   ....[4]....
        /*0134*/ 	.word	0x000069a0


	//   ....[5]....
        /*0138*/ 	.word	0x00006a90


	//   ....[6]....
        /*013c*/ 	.word	0x00006ab0


	//----- nvinfo : EIATTR_MAX_THREADS
	.align		4
.L_1781:
        /*0140*/ 	.byte	0x04, 0x05
        /*0142*/ 	.short	(.L_1783 - .L_1782)
.L_1782:
        /*0144*/ 	.word	0x00000080
        /*0148*/ 	.word	0x00000001
        /*014c*/ 	.word	0x00000001


	//----- nvinfo : EIATTR_CRS_STACK_SIZE
	.align		4
.L_1783:
        /*0150*/ 	.byte	0x04, 0x1e
        /*0152*/ 	.short	(.L_1785 - .L_1784)
.L_1784:
        /*0154*/ 	.word	0x00000000


	//----- nvinfo : EIATTR_CBANK_PARAM_SIZE
	.align		4
.L_1785:
        /*0158*/ 	.byte	0x03, 0x19
        /*015a*/ 	.short	0x0080


	//----- nvinfo : EIATTR_PARAM_CBANK
	.align		4
        /*015c*/ 	.byte	0x04, 0x0a
        /*015e*/ 	.short	(.L_1787 - .L_1786)
	.align		4
.L_1786:
        /*0160*/ 	.word	index@(.nv.constant0._ZN18transformer_engine13normalization21ln_bwd_general_kernelINS0_13Kernel_traitsI6__halfS3_S3_fjLj4096ELj1ELj1ELj4ELj16ENS0_18Kernel_traits_baseILj4096ES3_S3_S3_fjLj128EEEEEEEvNS0_20BackwardKernelParamsE)
        /*0164*/ 	.short	0x0210
        /*0166*/ 	.short	0x0080


	//----- nvinfo : EIATTR_SW_WAR
	.align		4
.L_1787:
        /*0168*/ 	.byte	0x04, 0x36
        /*016a*/ 	.short	(.L_1789 - .L_1788)
.L_1788:
        /*016c*/ 	.word	0x00000008
.L_1789:


//--------------------- .nv.info._ZN18transformer_engine13normalization21ln_bwd_general_kernelINS0_13Kernel_traitsIffffjLj4096ELj1ELj1ELj4ELj16ENS0_18Kernel_traits_baseILj4096EffffjLj128EEEEEEEvNS0_20BackwardKernelParamsE --------------------------
	.section	.nv.info._ZN18transformer_engine13normalization21ln_bwd_general_kernelINS0_13Kernel_traitsIffffjLj4096ELj1ELj1ELj4ELj16ENS0_18Kernel_traits_baseILj4096EffffjLj128EEEEEEEvNS0_20BackwardKernelParamsE,"",@"SHT_CUDA_INFO"
	.sectionflags	@""
	.align	4


	//----- nvinfo : EIATTR_CUDA_API_VERSION
	.align		4
        /*0000*/ 	.byte	0x04, 0x37
        /*0002*/ 	.short	(.L_1791 - .L_1790)
.L_1790:
        /*0004*/ 	.word	0x00000082


	//----- nvinfo : EIATTR_KPARAM_INFO
	.align		4
.L_1791:
        /*0008*/ 	.byte	0x04, 0x17
        /*000a*/ 	.short	(.L_1793 - .L_1792)
.L_1792:
        /*000c*/ 	.word	0x00000000
        /*0010*/ 	.short	0x0000
        /*0012*/ 	.short	0x0000
        /*0014*/ 	.byte	0x00, 0xf0, 0x01, 0x02


	//----- nvinfo : EIATTR_SPARSE_MMA_MASK
	.align		4
.L_1793:
        /*0018*/ 	.byte	0x03, 0x50
        /*001a*/ 	.short	0x0000


	//----- nvinfo : EIATTR_MAXREG_COUNT
	.align		4
        /*001c*/ 	.byte	0x03, 0x1b
        /*001e*/ 	.short	0x00ff


	//----- nvinfo : EIATTR_NUM_BARRIERS
	.align		4
        /*0020*/ 	.byte	0x02, 0x4c
        /*0022*/ 	.byte	0x01
	.zero		1


	//----- nvinfo : EIATTR_MERCURY_ISA_VERSION
	.align		4
        /*0024*/ 	.byte	0x03, 0x5f
        /*0026*/ 	.short	0x0101


	//----- nvinfo : EIATTR_COOP_GROUP_MASK_REGIDS
	.align		4
        /*0028*/ 	.byte	0x04, 0x29
        /*002a*/ 	.short	(.L_1795 - .L_1794)


	//   ....[0]....
.L_1794:
        /*002c*/ 	.word	0xffffffff


	//   ....[1]....
        /*0030*/ 	.word	0xffffffff


	//   ....[2]....
        /*0034*/ 	.word	0xffffffff


	//   ....[3]....
        /*0038*/ 	.word	0xffffffff


	//   ....[4]....
        /*003c*/ 	.word	0xffffffff


	//   ....[5]....
        /*0040*/ 	.word	0xffffffff


	//   ....[6]....
        /*0044*/ 	.word	0xffffffff


	//   ....[7]....
        /*0048*/ 	.word	0xffffffff


	//   ....[8]....
        /*004c*/ 	.word	0xffffffff


	//   ....[9]....
        /*0050*/ 	.word	0xffffffff


	//   ....[10]....
        /*0054*/ 	.word	0xffffffff


	//   ....[11]....
        /*0058*/ 	.word	0xffffffff


	//   ....[12]....
        /*005c*/ 	.word	0xffffffff


	//   ....[13]....
        /*0060*/ 	.word	0xffffffff


	//   ....[14]....
        /*0064*/ 	.word	0xffffffff


	//   ....[15]....
        /*0068*/ 	.word	0xffffffff


	//   ....[16]....
        /*006c*/ 	.word	0xffffffff


	//   ....[17]....
        /*0070*/ 	.word	0xffffffff


	//   ....[18]....
        /*0074*/ 	.word	0xffffffff


	//   ....[19]....
        /*0078*/ 	.word	0xffffffff


	//   ....[20]....
        /*007c*/ 	.word	0xffffffff


	//   ....[21]....
        /*0080*/ 	.word	0xffffffff


	//   ....[22]....
        /*0084*/ 	.word	0xffffffff


	//   ....[23]....
        /*0088*/ 	.word	0xffffffff


	//   ....[24]....
        /*008c*/ 	.word	0xffffffff


	//   ....[25]....
        /*0090*/ 	.word	0xffffffff


	//   ....[26]....
        /*0094*/ 	.word	0xffffffff


	//   ....[27]....
        /*0098*/ 	.word	0xffffffff


	//   ....[28]....
        /*009c*/ 	.word	0xffffffff


	//   ....[29]....
        /*00a0*/ 	.word	0xffffffff


	//----- nvinfo : EIATTR_COOP_GROUP_INSTR_OFFSETS
	.align		4
.L_1795:
        /*00a4*/ 	.byte	0x04, 0x28
        /*00a6*/ 	.short	(.L_1797 - .L_1796)


	//   ....[0]....
.L_1796:
        /*00a8*/ 	.word	0x00003940


	//   ....[1]....
        /*00ac*/ 	.word	0x00003980


	//   ....[2]....
        /*00b0*/ 	.word	0x000039d0


	//   ....[3]....
        /*00b4*/ 	.word	0x000039f0


	//   ....[4]....
        /*00b8*/ 	.word	0x00003a20


	//   ....[5]....
        /*00bc*/ 	.word	0x00003a40


	//   ....[6]....
        /*00c0*/ 	.word	0x00003a70


	//   ....[7]....
        /*00c4*/ 	.word	0x00003a90


	//   ....[8]....
        /*00c8*/ 	.word	0x00003ad0


	//   ....[9]....
        /*00cc*/ 	.word	0x00003af0


	//   ....[10]....
        /*00d0*/ 	.word	0x000043a0


	//   ....[11]....
        /*00d4*/ 	.word	0x000043c0


	//   ....[12]....
        /*00d8*/ 	.word	0x00004400


	//   ....[13]....
        /*00dc*/ 	.word	0x00004410


	//   ....[14]....
        /*00e0*/ 	.word	0x00004440


	//   ....[15]....
        /*00e4*/ 	.word	0x00004450


	//   ....[16]....
        /*00e8*/ 	.word	0x00004480


	//   ....[17]....
        /*00ec*/ 	.word	0x00004490


	//   ....[18]....
        /*00f0*/ 	.word	0x000044c0


	//   ....[19]....
        /*00f4*/ 	.word	0x000044d0


	//   ....[20]....
        /*00f8*/ 	.word	0x00004510


	//   ....[21]....
        /*00fc*/ 	.word	0x00004530


	//   ....[22]....
        /*0100*/ 	.word	0x00004560


	//   ....[23]....
        /*0104*/ 	.word	0x00004570


	//   ....[24]....
        /*0108*/ 	.word	0x000045a0


	//   ....[25]....
        /*010c*/ 	.word	0x000045b0


	//   ....[26]....
        /*0110*/ 	.word	0x000045e0


	//   ....[27]....
        /*0114*/ 	.word	0x000045f0


	//   ....[28]....
        /*0118*/ 	.word	0x00004620


	//   ....[29]....
        /*011c*/ 	.word	0x00004630


	//----- nvinfo : EIATTR_EXIT_INSTR_OFFSETS
	.align		4
.L_1797:
        /*0120*/ 	.byte	0x04, 0x1c
        /*0122*/ 	.short	(.L_1799 - .L_1798)


	//   ....[0]....
.L_1798:
        /*0124*/ 	.word	0x000058f0


	//   ....[1]....
        /*0128*/ 	.word	0x00005ba0


	//   ....[2]....
        /*012c*/ 	.word	0x00005e30


	//   ....[3]....
        /*0130*/ 	.word	0x000060c0


	//   ....[4]....
        /*0134*/ 	.word	0x00006350


	//   ....[5]....
        /*0138*/ 	.word	0x000065e0


	//   ....[6]....
        /*013c*/ 	.word	0x00006870


	//   ....[7]....
        /*0140*/ 	.word	0x00006b00


	//   ....[8]....
        /*0144*/ 	.word	0x00006cd0


	//   ....[9]....
        /*0148*/ 	.word	0x00006d40


	//   ....[10]....
        /*014c*/ 	.word	0x00006d60


	//----- nvinfo : EIATTR_MAX_THREADS
	.align		4
.L_1799:
        /*0150*/ 	.byte	0x04, 0x05
        /*0152*/ 	.short	(.L_1801 - .L_1800)
.L_1800:
        /*0154*/ 	.word	0x00000080
        /*0158*/ 	.word	0x00000001
        /*015c*/ 	.word	0x00000001


	//----- nvinfo : EIATTR_CRS_STACK_SIZE
	.align		4
.L_1801:
        /*0160*/ 	.byte	0x04, 0x1e
        /*0162*/ 	.short	(.L_1803 - .L_1802)
.L_1802:
        /*0164*/ 	.word	0x00000000


	//----- nvinfo : EIATTR_CBANK_PARAM_SIZE
	.align		4
.L_1803:
        /*0168*/ 	.byte	0x03, 0x19
        /*016a*/ 	.short	0x0080


	//----- nvinfo : EIATTR_PARAM_CBANK
	.align		4
        /*016c*/ 	.byte	0x04, 0x0a
        /*016e*/ 	.short	(.L_1805 - .L_1804)
	.align		4
.L_1804:
        /*0170*/ 	.word	index@(.nv.constant0._ZN18transformer_engine13normalization21ln_bwd_general_kernelINS0_13Kernel_traitsIffffjLj4096ELj1ELj1ELj4ELj16ENS0_18Kernel_traits_baseILj4096EffffjLj128EEEEEEEvNS0_20BackwardKernelParamsE)
        /*0174*/ 	.short	0x0210
        /*0176*/ 	.short	0x0080


	//----- nvinfo : EIATTR_SW_WAR
	.align		4
.L_1805:
        /*0178*/ 	.byte	0x04, 0x36
        /*017a*/ 	.short	(.L_1807 - .L_1806)
.L_1806:
        /*017c*/ 	.word	0x00000008
.L_1807:


//--------------------- .nv.info._ZN18transformer_engine13normalization21ln_bwd_general_kernelINS0_13Kernel_traitsI13__nv_bfloat16fS3_fjLj2048ELj1ELj1ELj4ELj16ENS0_18Kernel_traits_baseILj2048ES3_fS3_fjLj128EEEEEEEvNS0_20BackwardKernelParamsE --------------------------
	.section	.nv.info._ZN18transformer_engine13normalization21ln_bwd_general_kernelINS0_13Kernel_traitsI13__nv_bfloat16fS3_fjLj2048ELj1ELj1ELj4ELj16ENS0_18Kernel_traits_baseILj2048ES3_fS3_fjLj128EEEEEEEvNS0_20BackwardKernelParamsE,"",@"SHT_CUDA_INFO"
	.sectionflags	@""
	.align	4


	//----- nvinfo : EIATTR_CUDA_API_VERSION
	.align		4
        /*0000*/ 	.byte	0x04, 0x37
        /*0002*/ 	.short	(.L_1809 - .L_1808)
.L_1808:
        /*0004*/ 	.word	0x00000082


	//----- nvinfo : EIATTR_KPARAM_INFO
	.align		4
.L_1809:
        /*0008*/ 	.byte	0x04, 0x17
        /*000a*/ 	.short	(.L_1811 - .L_1810)
.L_1810:
        /*000c*/ 	.word	0x00000000
        /*0010*/ 	.short	0x0000
        /*0012*/ 	.short	0x0000
        /*0014*/ 	.byte	0x00, 0xf0, 0x01, 0x02


	//----- nvinfo : EIATTR_SPARSE_MMA_MASK
	.align		4
.L_1811:
        /*0018*/ 	.byte	0x03, 0x50
        /*001a*/ 	.short	0x0000


	//----- nvinfo : EIATTR_MAXREG_COUNT
	.align		4
        /*001c*/ 	.byte	0x03, 0x1b
        /*001e*/ 	.short	0x00ff


	//----- nvinfo : EIATTR_NUM_BARRIERS
	.align		4
        /*0020*/ 	.byte	0x02, 0x4c
        /*0022*/ 	.byte	0x01
	.zero		1


	//----- nvinfo : EIATTR_MERCURY_ISA_VERSION
	.align		4
        /*0024*/ 	.byte	0x03, 0x5f
        /*0026*/ 	.short	0x0101


	//----- nvinfo : EIATTR_COOP_GROUP_MASK_REGIDS
	.align		4
        /*0028*/ 	.byte	0x04, 0x29
        /*002a*/ 	.short	(.L_1813 - .L_1812)


	//   ....[0]....
.L_1812:
        /*002c*/ 	.word	0xffffffff


	//   ....[1]....
        /*0030*/ 	.word	0xffffffff


	//   ....[2]....
        /*0034*/ 	.word	0xffffffff


	//   ....[3]....
        /*0038*/ 	.word	0xffffffff


	//   ....[4]....
        /*003c*/ 	.word	0xffffffff


	//   ....[5]....
        /*0040*/ 	.word	0xffffffff


	//   ....[6]....
        /*0044*/ 	.word	0xffffffff


	//   ....[7]....
        /*0048*/ 	.word	0xffffffff


	//   ....[8]....
        /*004c*/ 	.word	0xffffffff


	//   ....[9]....
        /*0050*/ 	.word	0xffffffff


	//   ....[10]....
        /*0054*/ 	.word	0xffffffff


	//   ....[11]....
        /*0058*/ 	.word	0xffffffff


	//   ....[12]....
        /*005c*/ 	.word	0xffffffff


	//   ....[13]....
        /*0060*/ 	.word	0xffffffff


	//   ....[14]....
        /*0064*/ 	.word	0xffffffff


	//   ....[15]....
        /*0068*/ 	.word	0xffffffff


	//   ....[16]....
        /*006c*/ 	.word	0xffffffff


	//   ....[17]....
        /*0070*/ 	.word	0xffffffff


	//   ....[18]....
        /*0074*/ 	.word	0xffffffff


	//   ....[19]....
        /*0078*/ 	.word	0xffffffff


	//   ....[20]....
        /*007c*/ 	.word	0xffffffff


	//   ....[21]....
        /*0080*/ 	.word	0xffffffff


	//   ....[22]....
        /*0084*/ 	.word	0xffffffff


	//   ....[23]....
        /*0088*/ 	.word	0xffffffff


	//   ....[24]....
        /*008c*/ 	.word	0xffffffff


	//   ....[25]....
        /*0090*/ 	.word	0xffffffff


	//   ....[26]....
        /*0094*/ 	.word	0xffffffff


	//   ....[27]....
        /*0098*/ 	.word	0xffffffff


	//   ....[28]....
        /*009c*/ 	.word	0xffffffff


	//   ....[29]....
        /*00a0*/ 	.word	0xffffffff


	//----- nvinfo : EIATTR_COOP_GROUP_INSTR_OFFSETS
	.align		4
.L_1813:
        /*00a4*/ 	.byte	0x04, 0x28
        /*00a6*/ 	.short	(.L_1815 - .L_1814)


	//   ....[0]....
.L_1814:
        /*00a8*/ 	.word	0x00002400


	//   ....[1]....
        /*00ac*/ 	.word	0x00002440


	//   ....[2]....
        /*00b0*/ 	.word	0x000024b0


	//   ....[3]....
        /*00b4*/ 	.word	0x000024c0


	//   ....[4]....
        /*00b8*/ 	.word	0x000024f0


	//   ....[5]....
        /*00bc*/ 	.word	0x00002500


	//   ....[6]....
        /*00c0*/ 	.word	0x00002540


	//   ....[7]....
        /*00c4*/ 	.word	0x00002560


	//   ....[8]....
        /*00c8*/ 	.word	0x000025a0


	//   ....[9]....
        /*00cc*/ 	.word	0x000025c0


	//   ....[10]....
        /*00d0*/ 	.word	0x00002e90


	//   ....[11]....
        /*00d4*/ 	.word	0x00002eb0


	//   ....[12]....
        /*00d8*/ 	.word	0x00002ef0


	//   ....[13]....
        /*00dc*/ 	.word	0x00002f00


	//   ....[14]....
        /*00e0*/ 	.word	0x00002f30


	//   ....[15]....
        /*00e4*/ 	.word	0x00002f40


	//   ....[16]....
        /*00e8*/ 	.word	0x00002f70


	//   ....[17]....
        /*00ec*/ 	.word	0x00002f80


	//   ....[18]....
        /*00f0*/ 	.word	0x00002fb0


	//   ....[19]....
        /*00f4*/ 	.word	0x00002fc0


	//   ....[20]....
        /*00f8*/ 	.word	0x00003000


	//   ....[21]....
        /*00fc*/ 	.word	0x00003020


	//   ....[22]....
        /*0100*/ 	.word	0x00003050


	//   ....[23]....
        /*0104*/ 	.word	0x00003060


	//   ....[24]....
        /*0108*/ 	.word	0x00003090


	//   ....[25]....
        /*010c*/ 	.word	0x000030a0


	//   ....[26]....
        /*0110*/ 	.word	0x000030d0


	//   ....[27]....
        /*0114*/ 	.word	0x000030e0


	//   ....[28]....
        /*0118*/ 	.word	0x00003110


	//   ....[29]....
        /*011c*/ 	.word	0x00003120


	//----- nvinfo : EIATTR_EXIT_INSTR_OFFSETS
	.align		4
.L_1815:
        /*0120*/ 	.byte	0x04, 0x1c
        /*0122*/ 	.short	(.L_1817 - .L_1816)


	//   ....[0]....
.L_1816:
        /*0124*/ 	.word	0x00003ba0


	//   ....[1]....
        /*0128*/ 	.word	0x00003e50


	//   ....[2]....
        /*012c*/ 	.word	0x000040e0


	//   ....[3]....
        /*0130*/ 	.word	0x00004370


	//   ....[4]....
        /*0134*/ 	.word	0x00004540


	//   ....[5]....
        /*0138*/ 	.word	0x000045b0


	//   ....[6]....
        /*013c*/ 	.word	0x000045d0


	//----- nvinfo : EIATTR_MAX_THREADS
	.align		4
.L_1817:
        /*0140*/ 	.byte	0x04, 0x05
        /*0142*/ 	.short	(.L_1819 - .L_1818)
.L_1818:
        /*0144*/ 	.word	0x00000080
        /*0148*/ 	.word	0x00000001
        /*014c*/ 	.word	0x00000001


	//----- nvinfo : EIATTR_CRS_STACK_SIZE
	.align		4
.L_1819:
        /*0150*/ 	.byte	0x04, 0x1e
        /*0152*/ 	.short	(.L_1821 - .L_1820)
.L_1820:
        /*0154*/ 	.word	0x00000000


	//----- nvinfo : EIATTR_CBANK_PARAM_SIZE
	.align		4
.L_1821:
        /*0158*/ 	.byte	0x03, 0x19
        /*015a*/ 	.short	0x0080


	//----- nvinfo : EIATTR_PARAM_CBANK
	.align		4
        /*015c*/ 	.byte	0x04, 0x0a
        /*015e*/ 	.short	(.L_1823 - .L_1822)
	.align		4
.L_1822:
        /*0160*/ 	.word	index@(.nv.constant0._ZN18transformer_engine13normalization21ln_bwd_general_kernelINS0_13Kernel_traitsI13__nv_bfloat16fS3_fjLj2048ELj1ELj1ELj4ELj16ENS0_18Kernel_traits_baseILj2048ES3_fS3_fjLj128EEEEEEEvNS0_20BackwardKernelParamsE)
        /*0164*/ 	.short	0x0210
        /*0166*/ 	.short	0x0080


	//----- nvinfo : EIATTR_SW_WAR
	.align		4
.L_1823:
        /*0168*/ 	.byte	0x04, 0x36
        /*016a*/ 	.short	(.L_1825 - .L_1824)
.L_1824:
        /*016c*/ 	.word	0x00000008
.L_1825:


//--------------------- .nv.info._ZN18transformer_engine13normalization21ln_bwd_general_kernelINS0_13Kernel_traitsI13__nv_bfloat16S3_S3_fjLj2048ELj1ELj1ELj4ELj16ENS0_18Kernel_traits_baseILj2048ES3_S3_S3_fjLj128EEEEEEEvNS0_20BackwardKernelParamsE --------------------------
	.section	.nv.info._ZN18transformer_engine13normalization21ln_bwd_general_kernelINS0_13Kernel_traitsI13__nv_bfloat16S3_S3_fjLj2048ELj1ELj1ELj4ELj16ENS0_18Kernel_traits_baseILj2048ES3_S3_S3_fjLj128EEEEEEEvNS0_20BackwardKernelParamsE,"",@"SHT_CUDA_INFO"
	.sectionflags	@""
	.align	4


	//----- nvinfo : EIATTR_CUDA_API_VERSION
	.align		4
        /*0000*/ 	.byte	0x04, 0x37
        /*0002*/ 	.short	(.L_1827 - .L_1826)
.L_1826:
        /*0004*/ 	.word	0x00000082


	//----- nvinfo : EIATTR_KPARAM_INFO
	.align		4
.L_1827:
        /*0008*/ 	.byte	0x04, 0x17
        /*000a*/ 	.short	(.L_1829 - .L_1828)
.L_1828:
        /*000c*/ 	.word	0x00000000
        /*0010*/ 	.short	0x0000
        /*0012*/ 	.short	0x0000
        /*0014*/ 	.byte	0x00, 0xf0, 0x01, 0x02


	//----- nvinfo : EIATTR_SPARSE_MMA_MASK
	.align		4
.L_1829:
        /*0018*/ 	.byte	0x03, 0x50
        /*001a*/ 	.short	0x0000


	//----- nvinfo : EIATTR_MAXREG_COUNT
	.align		4
        /*001c*/ 	.byte	0x03, 0x1b
        /*001e*/ 	.short	0x00ff


	//----- nvinfo : EIATTR_NUM_BARRIERS
	.align		4
        /*0020*/ 	.byte	0x02, 0x4c
        /*0022*/ 	.byte	0x01
	.zero		1


	//----- nvinfo : EIATTR_MERCURY_ISA_VERSION
	.align		4
        /*0024*/ 	.byte	0x03, 0x5f
        /*0026*/ 	.short	0x0101


	//----- nvinfo : EIATTR_COOP_GROUP_MASK_REGIDS
	.align		4
        /*0028*/ 	.byte	0x04, 0x29
        /*002a*/ 	.short	(.L_1831 - .L_1830)


	//   ....[0]....
.L_1830:
        /*002c*/ 	.word	0xffffffff


	//   ....[1]....
        /*0030*/ 	.word	0xffffffff


	//   ....[2]....
        /*0034*/ 	.word	0xffffffff


	//   ....[3]....
        /*0038*/ 	.word	0xffffffff


	//   ....[4]....
        /*003c*/ 	.word	0xffffffff


	//   ....[5]....
        /*0040*/ 	.word	0xffffffff


	//   ....[6]....
        /*0044*/ 	.word	0xffffffff


	//   ....[7]....
        /*0048*/ 	.word	0xffffffff


	//   ....[8]....
        /*004c*/ 	.word	0xffffffff


	//   ....[9]....
        /*0050*/ 	.word	0xffffffff


	//   ....[10]....
        /*0054*/ 	.word	0xffffffff


	//   ....[11]....
        /*0058*/ 	.word	0xffffffff


	//   ....[12]....
        /*005c*/ 	.word	0xffffffff


	//   ....[13]....
        /*0060*/ 	.word	0xffffffff


	//   ....[14]....
        /*0064*/ 	.word	0xffffffff


	//   ....[15]....
        /*0068*/ 	.word	0xffffffff


	//   ....[16]....
        /*006c*/ 	.word	0xffffffff


	//   ....[17]....
        /*0070*/ 	.word	0xffffffff


	//   ....[18]....
        /*0074*/ 	.word	0xffffffff


	//   ....[19]....
        /*0078*/ 	.word	0xffffffff


	//   ....[20]....
        /*007c*/ 	.word	0xffffffff


	//   ....[21]....
        /*0080*/ 	.word	0xffffffff


	//   ....[22]....
        /*0084*/ 	.word	0xffffffff


	//   ....[23]....
        /*0088*/ 	.word	0xffffffff


	//   ....[24]....
        /*008c*/ 	.word	0xffffffff


	//   ....[25]....
        /*0090*/ 	.word	0xffffffff


	//   ....[26]....
        /*0094*/ 	.word	0xffffffff


	//   ....[27]....
        /*0098*/ 	.word	0xffffffff


	//   ....[28]....
        /*009c*/ 	.word	0xffffffff


	//   ....[29]....
        /*00a0*/ 	.word	0xffffffff


	//----- nvinfo : EIATTR_COOP_GROUP_INSTR_OFFSETS
	.align		4
.L_1831:
        /*00a4*/ 	.byte	0x04, 0x28
        /*00a6*/ 	.short	(.L_1833 - .L_1832)


	//   ....[0]....
.L_1832:
        /*00a8*/ 	.word	0x000022e0


	//   ....[1]....
        /*00ac*/ 	.word	0x00002320


	//   ....[2]....
        /*00b0*/ 	.word	0x00002360


	//   ....[3]....
        /*00b4*/ 	.word	0x00002370


	//   ....[4]....
        /*00b8*/ 	.word	0x000023a0


	//   ....[5]....
        /*00bc*/ 	.word	0x000023b0


	//   ....[6]....
        /*00c0*/ 	.word	0x000023e0


	//   ....[7]....
        /*00c4*/ 	.word	0x000023f0


	//   ....[8]....
        /*00c8*/ 	.word	0x00002420


	//   ....[9]....
        /*00cc*/ 	.word	0x00002440


	//   ....[10]....
        /*00d0*/ 	.word	0x00002da0


	//   ....[11]....
        /*00d4*/ 	.word	0x00002dc0


	//   ....[12]....
        /*00d8*/ 	.word	0x00002e00


	//   ....[13]....
        /*00dc*/ 	.word	0x00002e10


	//   ....[14]....
        /*00e0*/ 	.word	0x00002e40


	//   ....[15]....
        /*00e4*/ 	.word	0x00002e50


	//   ....[16]....
        /*00e8*/ 	.word	0x00002e80


	//   ....[17]....
        /*00ec*/ 	.word	0x00002e90


	//   ....[18]....
        /*00f0*/ 	.word	0x00002ec0


	//   ....[19]....
        /*00f4*/ 	.word	0x00002ed0


	//   ....[20]....
        /*00f8*/ 	.word	0x00002f10


	//   ....[21]....
        /*00fc*/ 	.word	0x00002f30


	//   ....[22]....
        /*0100*/ 	.word	0x00002f60


	//   ....[23]....
        /*0104*/ 	.word	0x00002f70


	//   ....[24]....
        /*0108*/ 	.word	0x00002fa0


	//   ....[25]....
        /*010c*/ 	.word	0x00002fb0


	//   ....[26]....
        /*0110*/ 	.word	0x00002fe0


	//   ....[27]....
        /*0114*/ 	.word	0x00002ff0


	//   ....[28]....
        /*0118*/ 	.word	0x00003020


	//   ....[29]....
        /*011c*/ 	.word	0x00003030


	//----- nvinfo : EIATTR_EXIT_INSTR_OFFSETS
	.align		4
.L_1833:
        /*0120*/ 	.byte	0x04, 0x1c
        /*0122*/ 	.short	(.L_1835 - .L_1834)


	//   ....[0]....
.L_1834:
        /*0124*/ 	.word	0x00003c10


	//   ....[1]....
        /*0128*/ 	.word	0x00003ff0


	//   ....[2]....
        /*012c*/ 	.word	0x00004260


	//   ....[3]....
        /*0130*/ 	.word	0x00004350


	//   ....[4]....
        /*0134*/ 	.word	0x00004370


	//----- nvinfo : EIATTR_MAX_THREADS
	.align		4
.L_1835:
        /*0138*/ 	.byte	0x04, 0x05
        /*013a*/ 	.short	(.L_1837 - .L_1836)
.L_1836:
        /*013c*/ 	.word	0x00000080
        /*0140*/ 	.word	0x00000001
        /*0144*/ 	.word	0x00000001


	//----- nvinfo : EIATTR_CRS_STACK_SIZE
	.align		4
.L_1837:
        /*0148*/ 	.byte	0x04, 0x1e
        /*014a*/ 	.short	(.L_1839 - .L_1838)
.L_1838:
        /*014c*/ 	.word	0x00000000


	//----- nvinfo : EIATTR_CBANK_PARAM_SIZE
	.align		4
.L_1839:
        /*0150*/ 	.byte	0x03, 0x19
        /*0152*/ 	.short	0x0080


	//----- nvinfo : EIATTR_PARAM_CBANK
	.align		4
        /*0154*/ 	.byte	0x04, 0x0a
        /*0156*/ 	.short	(.L_1841 - .L_1840)
	.align		4
.L_1840:
        /*0158*/ 	.word	index@(.nv.constant0._ZN18transformer_engine13normalization21ln_bwd_general_kernelINS0_13Kernel_traitsI13__nv_bfloat16S3_S3_fjLj2048ELj1ELj1ELj4ELj16ENS0_18Kernel_traits_baseILj2048ES3_S3_S3_fjLj128EEEEEEEvNS0_20BackwardKernelParamsE)
        /*015c*/ 	.short	0x0210
        /*015e*/ 	.short	0x0080


	//----- nvinfo : EIATTR_SW_WAR
	.align		4
.L_1841:
        /*0160*/ 	.byte	0x04, 0x36
        /*0162*/ 	.short	(.L_1843 - .L_1842)
.L_1842:
        /*0164*/ 	.word	0x00000008
.L_1843:


//--------------------- .nv.info._ZN18transformer_engine13normalization21ln_bwd_general_kernelINS0_13Kernel_traitsI6__halffS3_fjLj2048ELj1ELj1ELj4ELj16ENS0_18Kernel_traits_baseILj2048ES3_fS3_fjLj128EEEEEEEvNS0_20BackwardKernelParamsE --------------------------
	.section	.nv.info._ZN18transformer_engine13normalization21ln_bwd_general_kernelINS0_13Kernel_traitsI6__halffS3_fjLj2048ELj1ELj1ELj4ELj16ENS0_18Kernel_traits_baseILj2048ES3_fS3_fjLj128EEEEEEEvNS0_20BackwardKernelParamsE,"",@"SHT_CUDA_INFO"
	.sectionflags	@""
	.align	4


	//----- nvinfo : EIATTR_CUDA_API_VERSION
	.align		4
        /*0000*/ 	.byte	0x04, 0x37
        /*0002*/ 	.short	(.L_1845 - .L_1844)
.L_1844:
        /*0004*/ 	.word	0x00000082


	//----- nvinfo : EIATTR_KPARAM_INFO
	.align		4
.L_1845:
        /*0008*/ 	.byte	0x04, 0x17
        /*000a*/ 	.short	(.L_1847 - .L_1846)
.L_1846:
        /*000c*/ 	.word	0x00000000
        /*0010*/ 	.short	0x0000
        /*0012*/ 	.short	0x0000
        /*0014*/ 	.byte	0x00, 0xf0, 0x01, 0x02


	//----- nvinfo : EIATTR_SPARSE_MMA_MASK
	.align		4
.L_1847:
        /*0018*/ 	.byte	0x03, 0x50
        /*001a*/ 	.short	0x0000


	//----- nvinfo : EIATTR_MAXREG_COUNT
	.align		4
        /*001c*/ 	.byte	0x03, 0x1b
        /*001e*/ 	.short	0x00ff


	//----- nvinfo : EIATTR_NUM_BARRIERS
	.align		4
        /*0020*/ 	.byte	0x02, 0x4c
        /*0022*/ 	.byte	0x01
	.zero		1


	//----- nvinfo : EIATTR_MERCURY_ISA_VERSION
	.align		4
        /*0024*/ 	.byte	0x03, 0x5f
        /*0026*/ 	.short	0x0101


	//----- nvinfo : EIATTR_COOP_GROUP_MASK_REGIDS
	.align		4
        /*0028*/ 	.byte	0x04, 0x29
        /*002a*/ 	.short	(.L_1849 - .L_1848)


	//   ....[0]....
.L_1848:
        /*002c*/ 	.word	0xffffffff


	//   ....[1]....
        /*0030*/ 	.word	0xffffffff


	//   ....[2]....
        /*0034*/ 	.word	0xffffffff


	//   ....[3]....
        /*0038*/ 	.word	0xffffffff


	//   ....[4]....
        /*003c*/ 	.word	0xffffffff


	//   ....[5]....
        /*0040*/ 	.word	0xffffffff


	//   ....[6]....
        /*0044*/ 	.word	0xffffffff


	//   ....[7]....
        /*0048*/ 	.word	0xffffffff


	//   ....[8]....
        /*004c*/ 	.word	0xffffffff


	//   ....[9]....
        /*0050*/ 	.word	0xffffffff


	//   ....[10]....
        /*0054*/ 	.word	0xffffffff


	//   ....[11]....
        /*0058*/ 	.word	0xffffffff


	//   ....[12]....
        /*005c*/ 	.word	0xffffffff


	//   ....[13]....
        /*0060*/ 	.word	0xffffffff


	//   ....[14]....
        /*0064*/ 	.word	0xffffffff


	//   ....[15]....
        /*0068*/ 	.word	0xffffffff


	//   ....[16]....
        /*006c*/ 	.word	0xffffffff


	//   ....[17]....
        /*0070*/ 	.word	0xffffffff


	//   ....[18]....
        /*0074*/ 	.word	0xffffffff


	//   ....[19]....
        /*0078*/ 	.word	0xffffffff


	//   ....[20]....
        /*007c*/ 	.word	0xffffffff


	//   ....[21]....
        /*0080*/ 	.word	0xffffffff


	//   ....[22]....
        /*0084*/ 	.word	0xffffffff


	//   ....[23]....
        /*0088*/ 	.word	0xffffffff


	//   ....[24]....
        /*008c*/ 	.word	0xffffffff


	//   ....[25]....
        /*0090*/ 	.word	0xffffffff


	//   ....[26]....
        /*0094*/ 	.word	0xffffffff


	//   ....[27]....
        /*0098*/ 	.word	0xffffffff


	//   ....[28]....
        /*009c*/ 	.word	0xffffffff


	//   ....[29]....
        /*00a0*/ 	.word	0xffffffff


	//----- nvinfo : EIATTR_COOP_GROUP_INSTR_OFFSETS
	.align		4
.L_1849:
        /*00a4*/ 	.byte	0x04, 0x28
        /*00a6*/ 	.short	(.L_1851 - .L_1850)


	//   ....[0]....
.L_1850:
        /*00a8*/ 	.word	0x00002400


	//   ....[1]....
        /*00ac*/ 	.word	0x00002440


	//   ....[2]....
        /*00b0*/ 	.word	0x000024b0


	//   ....[3]....
        /*00b4*/ 	.word	0x000024c0


	//   ....[4]....
        /*00b8*/ 	.word	0x000024f0


	//   ....[5]....
        /*00bc*/ 	.word	0x00002500


	//   ....[6]....
        /*00c0*/ 	.word	0x00002540


	//   ....[7]....
        /*00c4*/ 	.word	0x00002560


	//   ....[8]....
        /*00c8*/ 	.word	0x000025a0


	//   ....[9]....
        /*00cc*/ 	.word	0x000025c0


	//   ....[10]....
        /*00d0*/ 	.word	0x00002e90


	//   ....[11]....
        /*00d4*/ 	.word	0x00002eb0


	//   ....[12]....
        /*00d8*/ 	.word	0x00002ef0


	//   ....[13]....
        /*00dc*/ 	.word	0x00002f00


	//   ....[14]....
        /*00e0*/ 	.word	0x00002f30


	//   ....[15]....
        /*00e4*/ 	.word	0x00002f40


	//   ....[16]....
        /*00e8*/ 	.word	0x00002f70


	//   ....[17]....
        /*00ec*/ 	.word	0x00002f80


	//   ....[18]....
        /*00f0*/ 	.word	0x00002fb0


	//   ....[19]....
        /*00f4*/ 	.word	0x00002fc0


	//   ....[20]....
        /*00f8*/ 	.word	0x00003000


	//   ....[21]....
        /*00fc*/ 	.word	0x00003020


	//   ....[22]....
        /*0100*/ 	.word	0x00003050


	//   ....[23]....
        /*0104*/ 	.word	0x00003060


	//   ....[24]....
        /*0108*/ 	.word	0x00003090


	//   ....[25]....
        /*010c*/ 	.word	0x000030a0


	//   ....[26]....
        /*0110*/ 	.word	0x000030d0


	//   ....[27]....
        /*0114*/ 	.word	0x000030e0


	//   ....[28]....
        /*0118*/ 	.word	0x00003110


	//   ....[29]....
        /*011c*/ 	.word	0x00003120


	//----- nvinfo : EIATTR_EXIT_INSTR_OFFSETS
	.align		4
.L_1851:
        /*0120*/ 	.byte	0x04, 0x1c
        /*0122*/ 	.short	(.L_1853 - .L_1852)


	//   ....[0]....
.L_1852:
        /*0124*/ 	.word	0x00003ba0


	//   ....[1]....
        /*0128*/ 	.word	0x00003e50


	//   ....[2]....
        /*012c*/ 	.word	0x000040e0


	//   ....[3]....
        /*0130*/ 	.word	0x00004370


	//   ....[4]....
        /*0134*/ 	.word	0x00004540


	//   ....[5]....
        /*0138*/ 	.word	0x000045b0


	//   ....[6]....
        /*013c*/ 	.word	0x000045d0


	//----- nvinfo : EIATTR_MAX_THREADS
	.align		4
.L_1853:
        /*0140*/ 	.byte	0x04, 0x05
        /*0142*/ 	.short	(.L_1855 - .L_1854)
.L_1854:
        /*0144*/ 	.word	0x00000080
        /*0148*/ 	.word	0x00000001
        /*014c*/ 	.word	0x00000001


	//----- nvinfo : EIATTR_CRS_STACK_SIZE
	.align		4
.L_1855:
        /*0150*/ 	.byte	0x04, 0x1e
        /*0152*/ 	.short	(.L_1857 - .L_1856)
.L_1856:
        /*0154*/ 	.word	0x00000000


	//----- nvinfo : EIATTR_CBANK_PARAM_SIZE
	.align		4
.L_1857:
        /*0158*/ 	.byte	0x03, 0x19
        /*015a*/ 	.short	0x0080


	//----- nvinfo : EIATTR_PARAM_CBANK
	.align		4
        /*015c*/ 	.byte	0x04, 0x0a
        /*015e*/ 	.short	(.L_1859 - .L_1858)
	.align		4
.L_1858:
        /*0160*/ 	.word	index@(.nv.constant0._ZN18transformer_engine13normalization21ln_bwd_general_kernelINS0_13Kernel_traitsI6__halffS3_fjLj2048ELj1ELj1ELj4ELj16ENS0_18Kernel_traits_baseILj2048ES3_fS3_fjLj128EEEEEEEvNS0_20BackwardKernelParamsE)
        /*0164*/ 	.short	0x0210
        /*0166*/ 	.short	0x0080


	//----- nvinfo : EIATTR_SW_WAR
	.align		4
.L_1859:
        /*0168*/ 	.byte	0x04, 0x36
        /*016a*/ 	.short	(.L_1861 - .L_1860)
.L_1860:
        /*016c*/ 	.word	0x00000008
.L_1861:


//--------------------- .nv.info._ZN18transformer_engine13normalization21ln_bwd_general_kernelINS0_13Kernel_traitsI6__halfS3_S3_fjLj2048ELj1ELj1ELj4ELj16ENS0_18Kernel_traits_baseILj2048ES3_S3_S3_fjLj128EEEEEEEvNS0_20BackwardKernelParamsE --------------------------
	.section	.nv.info._ZN18transformer_engine13normalization21ln_bwd_general_kernelINS0_13Kernel_traitsI6__halfS3_S3_fjLj2048ELj1ELj1ELj4ELj16ENS0_18Kernel_traits_baseILj2048ES3_S3_S3_fjLj128EEEEEEEvNS0_20BackwardKernelParamsE,"",@"SHT_CUDA_INFO"
	.sectionflags	@""
	.align	4


	//----- nvinfo : EIATTR_CUDA_API_VERSION
	.align		4
        /*0000*/ 	.byte	0x04, 0x37
        /*0002*/ 	.short	(.L_1863 - .L_1862)
.L_1862:
        /*0004*/ 	.word	0x00000082


	//----- nvinfo : EIATTR_KPARAM_INFO
	.align		4
.L_1863:
        /*0008*/ 	.byte	0x04, 0x17
        /*000a*/ 	.short	(.L_1865 - .L_1864)
.L_1864:
        /*000c*/ 	.word	0x00000000
        /*0010*/ 	.short	0x0000
        /*0012*/ 	.short	0x0000
        /*0014*/ 	.byte	0x00, 0xf0, 0x01, 0x02


	//----- nvinfo : EIATTR_SPARSE_MMA_MASK
	.align		4
.L_1865:
        /*0018*/ 	.byte	0x03, 0x50
        /*001a*/ 	.short	0x0000


	//----- nvinfo : EIATTR_MAXREG_COUNT
	.align		4
        /*001c*/ 	.byte	0x03, 0x1b
        /*001e*/ 	.short	0x00ff


	//----- nvinfo : EIATTR_NUM_BARRIERS
	.align		4
        /*0020*/ 	.byte	0x02, 0x4c
        /*0022*/ 	.byte	0x01
	.zero		1


	//----- nvinfo : EIATTR_MERCURY_ISA_VERSION
	.align		4
        /*0024*/ 	.byte	0x03, 0x5f
        /*0026*/ 	.short	0x0101


	//----- nvinfo : EIATTR_COOP_GROUP_MASK_REGIDS
	.align		4
        /*0028*/ 	.byte	0x04, 0x29
        /*002a*/ 	.short	(.L_1867 - .L_1866)


	//   ....[0]....
.L_1866:
        /*002c*/ 	.word	0xffffffff


	//   ....[1]....
        /*0030*/ 	.word	0xffffffff


	//   ....[2]....
        /*0034*/ 	.word	0xffffffff


	//   ....[3]....
        /*0038*/ 	.word	0xffffffff


	//   ....[4]....
        /*003c*/ 	.word	0xffffffff


	//   ....[5]....
        /*0040*/ 	.word	0xffffffff


	//   ....[6]....
        /*0044*/ 	.word	0xffffffff


	//   ....[7]....
        /*0048*/ 	.word	0xffffffff


	//   ....[8]....
        /*004c*/ 	.word	0xffffffff


	//   ....[9]....
        /*0050*/ 	.word	0xffffffff


	//   ....[10]....
        /*0054*/ 	.word	0xffffffff


	//   ....[11]....
        /*0058*/ 	.word	0xffffffff


	//   ....[12]....
        /*005c*/ 	.word	0xffffffff


	//   ....[13]....
        /*0060*/ 	.word	0xffffffff


	//   ....[14]....
        /*0064*/ 	.word	0xffffffff


	//   ....[15]....
        /*0068*/ 	.word	0xffffffff


	//   ....[16]....
        /*006c*/ 	.word	0xffffffff


	//   ....[17]....
        /*0070*/ 	.word	0xffffffff


	//   ....[18]....
        /*0074*/ 	.word	0xffffffff


	//   ....[19]....
        /*0078*/ 	.word	0xffffffff


	//   ....[20]....
        /*007c*/ 	.word	0xffffffff


	//   ....[21]....
        /*0080*/ 	.word	0xffffffff


	//   ....[22]....
        /*0084*/ 	.word	0xffffffff


	//   ....[23]....
        /*0088*/ 	.word	0xffffffff


	//   ....[24]....
        /*008c*/ 	.word	0xffffffff


	//   ....[25]....
        /*0090*/ 	.word	0xffffffff


	//   ....[26]....
        /*0094*/ 	.word	0xffffffff


	//   ....[27]....
        /*0098*/ 	.word	0xffffffff


	//   ....[28]....
        /*009c*/ 	.word	0xffffffff


	//   ....[29]....
        /*00a0*/ 	.word	0xffffffff


	//----- nvinfo : EIATTR_COOP_GROUP_INSTR_OFFSETS
	.align		4
.L_1867:
        /*00a4*/ 	.byte	0x04, 0x28
        /*00a6*/ 	.short	(.L_1869 - .L_1868)


	//   ....[0]....
.L_1868:
        /*00a8*/ 	.word	0x00002170


	//   ....[1]....
        /*00ac*/ 	.word	0x000021b0


	//   ....[2]....
        /*00b0*/ 	.word	0x000021f0


	//   ....[3]....
        /*00b4*/ 	.word	0x00002200


	//   ....[4]....
        /*00b8*/ 	.word	0x00002230


	//   ....[5]....
        /*00bc*/ 	.word	0x00002240


	//   ....[6]....
        /*00c0*/ 	.word	0x00002270


	//   ....[7]....
        /*00c4*/ 	.word	0x00002280


	//   ....[8]....
        /*00c8*/ 	.word	0x000022b0


	//   ....[9]....
        /*00cc*/ 	.word	0x000022d0


	//   ....[10]....
        /*00d0*/ 	.word	0x00002c30


	//   ....[11]....
        /*00d4*/ 	.word	0x00002c50


	//   ....[12]....
        /*00d8*/ 	.word	0x00002c90


	//   ....[13]....
        /*00dc*/ 	.word	0x00002ca0


	//   ....[14]....
        /*00e0*/ 	.word	0x00002cd0


	//   ....[15]....
        /*00e4*/ 	.word	0x00002ce0


	//   ....[16]....
        /*00e8*/ 	.word	0x00002d10


	//   ....[17]....
        /*00ec*/ 	.word	0x00002d20


	//   ....[18]....
        /*00f0*/ 	.word	0x00002d50


	//   ....[19]....
        /*00f4*/ 	.word	0x00002d60


	//   ....[20]....
        /*00f8*/ 	.word	0x00002da0


	//   ....[21]....
        /*00fc*/ 	.word	0x00002dc0


	//   ....[22]....
        /*0100*/ 	.word	0x00002df0


	//   ....[23]....
        /*0104*/ 	.word	0x00002e00


	//   ....[24]....
        /*0108*/ 	.word	0x00002e30


	//   ....[25]....
        /*010c*/ 	.word	0x00002e40


	//   ....[26]....
        /*0110*/ 	.word	0x00002e70


	//   ....[27]....
        /*0114*/ 	.word	0x00002e80


	//   ....[28]....
        /*0118*/ 	.word	0x00002eb0


	//   ....[29]....
        /*011c*/ 	.word	0x00002ec0


	//----- nvinfo : EIATTR_EXIT_INSTR_OFFSETS
	.align		4
.L_1869:
        /*0120*/ 	.byte	0x04, 0x1c
        /*0122*/ 	.short	(.L_1871 - .L_1870)


	//   ....[0]....
.L_1870:
        /*0124*/ 	.word	0x00003aa0


	//   ....[1]....
        /*0128*/ 	.word	0x00003e80


	//   ....[2]....
        /*012c*/ 	.word	0x000040f0


	//   ....[3]....
        /*0130*/ 	.word	0x000041e0


	//   ....[4]....
        /*0134*/ 	.word	0x00004200


	//----- nvinfo : EIATTR_MAX_THREADS
	.align		4
.L_1871:
        /*0138*/ 	.byte	0x04, 0x05
        /*013a*/ 	.short	(.L_1873 - .L_1872)
.L_1872:
        /*013c*/ 	.word	0x00000080
        /*0140*/ 	.word	0x00000001
        /*0144*/ 	.word	0x00000001


	//----- nvinfo : EIATTR_CRS_STACK_SIZE
	.align		4
.L_1873:
        /*0148*/ 	.byte	0x04, 0x1e
        /*014a*/ 	.short	(.L_1875 - .L_1874)
.L_1874:
        /*014c*/ 	.word	0x00000000


	//----- nvinfo : EIATTR_CBANK_PARAM_SIZE
	.align		4
.L_1875:
        /*0150*/ 	.byte	0x03, 0x19
        /*0152*/ 	.short	0x0080


	//----- nvinfo : EIATTR_PARAM_CBANK
	.align		4
        /*0154*/ 	.byte	0x04, 0x0a
        /*0156*/ 	.short	(.L_1877 - .L_1876)
	.align		4
.L_1876:
        /*0158*/ 	.word	index@(.nv.constant0._ZN18transformer_engine13normalization21ln_bwd_general_kernelINS0_13Kernel_traitsI6__halfS3_S3_fjLj2048ELj1ELj1ELj4ELj16ENS0_18Kernel_traits_baseILj2048ES3_S3_S3_fjLj128EEEEEEEvNS0_20BackwardKernelParamsE)
        /*015c*/ 	.short	0x0210
        /*015e*/ 	.short	0x0080


	//----- nvinfo : EIATTR_SW_WAR
	.align		4
.L_1877:
        /*0160*/ 	.byte	0x04, 0x36
        /*0162*/ 	.short	(.L_1879 - .L_1878)
.L_1878:
        /*0164*/ 	.word	0x00000008
.L_1879:


//--------------------- .nv.info._ZN18transformer_engine13normalization21ln_bwd_general_kernelINS0_13Kernel_traitsIffffjLj2048ELj1ELj1ELj4ELj16ENS0_18Kernel_traits_baseILj2048EffffjLj128EEEEEEEvNS0_20BackwardKernelParamsE --------------------------
	.section	.nv.info._ZN18transformer_engine13normalization21ln_bwd_general_kernelINS0_13Kernel_traitsIffffjLj2048ELj1ELj1ELj4ELj16ENS0_18Kernel_traits_baseILj2048EffffjLj128EEEEEEEvNS0_20BackwardKernelParamsE,"",@"SHT_CUDA_INFO"
	.sectionflags	@""
	.align	4


	//----- nvinfo : EIATTR_CUDA_API_VERSION
	.align		4
        /*0000*/ 	.byte	0x04, 0x37
        /*0002*/ 	.short	(.L_1881 - .L_1880)
.L_1880:
        /*0004*/ 	.word	0x00000082


	//----- nvinfo : EIATTR_KPARAM_INFO
	.align		4
.L_1881:
        /*0008*/ 	.byte	0x04, 0x17
        /*000a*/ 	.short	(.L_1883 - .L_1882)
.L_1882:
        /*000c*/ 	.word	0x00000000
        /*0010*/ 	.short	0x0000
        /*0012*/ 	.short	0x0000
        /*0014*/ 	.byte	0x00, 0xf0, 0x01, 0x02


	//----- nvinfo : EIATTR_SPARSE_MMA_MASK
	.align		4
.L_1883:
        /*0018*/ 	.byte	0x03, 0x50
        /*001a*/ 	.short	0x0000


	//----- nvinfo : EIATTR_MAXREG_COUNT
	.align		4
        /*001c*/ 	.byte	0x03, 0x1b
        /*001e*/ 	.short	0x00ff


	//----- nvinfo : EIATTR_NUM_BARRIERS
	.align		4
        /*0020*/ 	.byte	0x02, 0x4c
        /*0022*/ 	.byte	0x01
	.zero		1


	//----- nvinfo : EIATTR_MERCURY_ISA_VERSION
	.align		4
        /*0024*/ 	.byte	0x03, 0x5f
        /*0026*/ 	.short	0x0101


	//----- nvinfo : EIATTR_COOP_GROUP_MASK_REGIDS
	.align		4
        /*0028*/ 	.byte	0x04, 0x29
        /*002a*/ 	.short	(.L_1885 - .L_1884)


	//   ....[0]....
.L_1884:
        /*002c*/ 	.word	0xffffffff


	//   ....[1]....
        /*0030*/ 	.word	0xffffffff


	//   ....[2]....
        /*0034*/ 	.word	0xffffffff


	//   ....[3]....
        /*0038*/ 	.word	0xffffffff


	//   ....[4]....
        /*003c*/ 	.word	0xffffffff


	//   ....[5]....
        /*0040*/ 	.word	0xffffffff


	//   ....[6]....
        /*0044*/ 	.word	0xffffffff


	//   ....[7]....
        /*0048*/ 	.word	0xffffffff


	//   ....[8]....
        /*004c*/ 	.word	0xffffffff


	//   ....[9]....
        /*0050*/ 	.word	0xffffffff


	//   ....[10]....
        /*0054*/ 	.word	0xffffffff


	//   ....[11]....
        /*0058*/ 	.word	0xffffffff


	//   ....[12]....
        /*005c*/ 	.word	0xffffffff


	//   ....[13]....
        /*0060*/ 	.word	0xffffffff


	//   ....[14]....
        /*0064*/ 	.word	0xffffffff


	//   ....[15]....
        /*0068*/ 	.word	0xffffffff


	//   ....[16]....
        /*006c*/ 	.word	0xffffffff


	//   ....[17]....
        /*0070*/ 	.word	0xffffffff


	//   ....[18]....
        /*0074*/ 	.word	0xffffffff


	//   ....[19]....
        /*0078*/ 	.word	0xffffffff


	//   ....[20]....
        /*007c*/ 	.word	0xffffffff


	//   ....[21]....
        /*0080*/ 	.word	0xffffffff


	//   ....[22]....
        /*0084*/ 	.word	0xffffffff


	//   ....[23]....
        /*0088*/ 	.word	0xffffffff


	//   ....[24]....
        /*008c*/ 	.word	0xffffffff


	//   ....[25]....
        /*0090*/ 	.word	0xffffffff


	//   ....[26]....
        /*0094*/ 	.word	0xffffffff


	//   ....[27]....
        /*0098*/ 	.word	0xffffffff


	//   ....[28]....
        /*009c*/ 	.word	0xffffffff


	//   ....[29]....
        /*00a0*/ 	.word	0xffffffff


	//----- nvinfo : EIATTR_COOP_GROUP_INSTR_OFFSETS
	.align		4
.L_1885:
        /*00a4*/ 	.byte	0x04, 0x28
        /*00a6*/ 	.short	(.L_1887 - .L_1886)


	//   ....[0]....
.L_1886:
        /*00a8*/ 	.word	0x00001f50


	//   ....[1]....
        /*00ac*/ 	.word	0x00001f90


	//   ....[2]....
        /*00b0*/ 	.word	0x00002000


	//   ....[3]....
        /*00b4*/ 	.word	0x00002010


	//   ....[4]....
        /*00b8*/ 	.word	0x00002040


	//   ....[5]....
        /*00bc*/ 	.word	0x00002060


	//   ....[6]....
        /*00c0*/ 	.word	0x00002090


	//   ....[7]....
        /*00c4*/ 	.word	0x000020b0


	//   ....[8]....
        /*00c8*/ 	.word	0x000020e0


	//   ....[9]....
        /*00cc*/ 	.word	0x00002100


	//   ....[10]....
        /*00d0*/ 	.word	0x000029e0


	//   ....[11]....
        /*00d4*/ 	.word	0x00002a00


	//   ....[12]....
        /*00d8*/ 	.word	0x00002a40


	//   ....[13]....
        /*00dc*/ 	.word	0x00002a50


	//   ....[14]....
        /*00e0*/ 	.word	0x00002a80


	//   ....[15]....
        /*00e4*/ 	.word	0x00002a90


	//   ....[16]....
        /*00e8*/ 	.word	0x00002ac0


	//   ....[17]....
        /*00ec*/ 	.word	0x00002ad0


	//   ....[18]....
        /*00f0*/ 	.word	0x00002b00


	//   ....[19]....
        /*00f4*/ 	.word	0x00002b10


	//   ....[20]....
        /*00f8*/ 	.word	0x00002b50


	//   ....[21]....
        /*00fc*/ 	.word	0x00002b70


	//   ....[22]....
        /*0100*/ 	.word	0x00002ba0


	//   ....[23]....
        /*0104*/ 	.word	0x00002bb0


	//   ....[24]....
        /*0108*/ 	.word	0x00002be0


	//   ....[25]....
        /*010c*/ 	.word	0x00002bf0


	//   ....[26]....
        /*0110*/ 	.word	0x00002c20


	//   ....[27]....
        /*0114*/ 	.word	0x00002c30


	//   ....[28]....
        /*0118*/ 	.word	0x00002c60


	//   ....[29]....
        /*011c*/ 	.word	0x00002c70


	//----- nvinfo : EIATTR_EXIT_INSTR_OFFSETS
	.align		4
.L_1887:
        /*0120*/ 	.byte	0x04, 0x1c
        /*0122*/ 	.short	(.L_1889 - .L_1888)


	//   ....[0]....
.L_1888:
        /*0124*/ 	.word	0x000036f0


	//   ....[1]....
        /*0128*/ 	.word	0x000039a0


	//   ....[2]....
        /*012c*/ 	.word	0x00003c30


	//   ....[3]....
        /*0130*/ 	.word	0x00003ec0


	//   ....[4]....
        /*0134*/ 	.word	0x00004090


	//   ....[5]....
        /*0138*/ 	.word	0x00004100


	//   ....[6]....
        /*013c*/ 	.word	0x00004120


	//----- nvinfo : EIATTR_MAX_THREADS
	.align		4
.L_1889:
        /*0140*/ 	.byte	0x04, 0x05
        /*0142*/ 	.short	(.L_1891 - .L_1890)
.L_1890:
        /*0144*/ 	.word	0x00000080
        /*0148*/ 	.word	0x00000001
        /*014c*/ 	.word	0x00000001


	//----- nvinfo : EIATTR_CRS_STACK_SIZE
	.align		4
.L_1891:
        /*0150*/ 	.byte	0x04, 0x1e
        /*0152*/ 	.short	(.L_1893 - .L_1892)
.L_1892:
        /*0154*/ 	.word	0x00000000


	//----- nvinfo : EIATTR_CBANK_PARAM_SIZE
	.align		4
.L_1893:
        /*0158*/ 	.byte	0x03, 0x19
        /*015a*/ 	.short	0x0080


	//----- nvinfo : EIATTR_PARAM_CBANK
	.align		4
        /*015c*/ 	.byte	0x04, 0x0a
        /*015e*/ 	.short	(.L_1895 - .L_1894)
	.align		4
.L_1894:
        /*0160*/ 	.word	index@(.nv.constant0._ZN18transformer_engine13normalization21ln_bwd_general_kernelINS0_13Kernel_traitsIffffjLj2048ELj1ELj1ELj4ELj16ENS0_18Kernel_traits_baseILj2048EffffjLj128EEEEEEEvNS0_20BackwardKernelParamsE)
        /*0164*/ 	.short	0x0210
        /*0166*/ 	.short	0x0080


	//----- nvinfo : EIATTR_SW_WAR
	.align		4
.L_1895:
        /*0168*/ 	.byte	0x04, 0x36
        /*016a*/ 	.short	(.L_1897 - .L_1896)
.L_1896:
        /*016c*/ 	.word	0x00000008
.L_1897:


//--------------------- .nv.info._ZN18transformer_engine13normalization21ln_bwd_general_kernelINS0_13Kernel_traitsI13__nv_bfloat16fS3_fjLj1024ELj1ELj4ELj1ELj16ENS0_18Kernel_traits_baseILj1024ES3_fS3_fjLj128EEEEEEEvNS0_20BackwardKernelParamsE --------------------------
	.section	.nv.info._ZN18transformer_engine13normalization21ln_bwd_general_kernelINS0_13Kernel_traitsI13__nv_bfloat16fS3_fjLj1024ELj1ELj4ELj1ELj16ENS0_18Kernel_traits_baseILj1024ES3_fS3_fjLj128EEEEEEEvNS0_20BackwardKernelParamsE,"",@"SHT_CUDA_INFO"
	.sectionflags	@""
	.align	4


	//----- nvinfo : EIATTR_CUDA_API_VERSION
	.align		4
        /*0000*/ 	.byte	0x04, 0x37
        /*0002*/ 	.short	(.L_1899 - .L_1898)
.L_1898:
        /*0004*/ 	.word	0x00000082


	//----- nvinfo : EIATTR_KPARAM_INFO
	.align		4
.L_1899:
        /*0008*/ 	.byte	0x04, 0x17
        /*000a*/ 	.short	(.L_1901 - .L_1900)
.L_1900:
        /*000c*/ 	.word	0x00000000
        /*0010*/ 	.short	0x0000
        /*0012*/ 	.short	0x0000
        /*0014*/ 	.byte	0x00, 0xf0, 0x01, 0x02


	//----- nvinfo : EIATTR_SPARSE_MMA_MASK
	.align		4
.L_1901:
        /*0018*/ 	.byte	0x03, 0x50
        /*001a*/ 	.short	0x0000


	//----- nvinfo : EIATTR_MAXREG_COUNT
	.align		4
        /*001c*/ 	.byte	0x03, 0x1b
        /*001e*/ 	.short	0x00ff


	//----- nvinfo : EIATTR_NUM_BARRIERS
	.align		4
        /*0020*/ 	.byte	0x02, 0x4c
        /*0022*/ 	.byte	0x01
	.zero		1


	//----- nvinfo : EIATTR_MERCURY_ISA_VERSION
	.align		4
        /*0024*/ 	.byte	0x03, 0x5f
        /*0026*/ 	.short	0x0101


	//----- nvinfo : EIATTR_UNUSED_LOAD_BYTE_OFFSET
	.align		4
        /*0028*/ 	.byte	0x04, 0x44
        /*002a*/ 	.short	(.L_1903 - .L_1902)


	//   ....[0]....
.L_1902:
        /*002c*/ 	.word	0x00006b60
        /*0030*/ 	.word	0x0000f0ff


	//   ....[1]....
        /*0034*/ 	.word	0x00006c50
        /*0038*/ 	.word	0x0000f0ff


	//   ....[2]....
        /*003c*/ 	.word	0x00006d40
        /*0040*/ 	.word	0x0000f0ff


	//   ....[3]....
        /*0044*/ 	.word	0x00006e70
        /*0048*/ 	.word	0x0000f0ff


	//   ....[4]....
        /*004c*/ 	.word	0x00007110
        /*0050*/ 	.word	0x0000f0ff


	//   ....[5]....
        /*0054*/ 	.word	0x00007200
        /*0058*/ 	.word	0x0000f0ff


	//   ....[6]....
        /*005c*/ 	.word	0x000072f0
        /*0060*/ 	.word	0x0000f0ff


	//   ....[7]....
        /*0064*/ 	.word	0x000073c0
        /*0068*/ 	.word	0x0000f0ff


	//   ....[8]....
        /*006c*/ 	.word	0x00007910
        /*0070*/ 	.word	0x0000f0ff


	//   ....[9]....
        /*0074*/ 	.word	0x00007a00
        /*0078*/ 	.word	0x0000f0ff


	//   ....[10]....
        /*007c*/ 	.word	0x00007af0
        /*0080*/ 	.word	0x0000f0ff


	//   ....[11]....
        /*0084*/ 	.word	0x00007bf0
        /*0088*/ 	.word	0x0000f0ff


	//   ....[12]....
        /*008c*/ 	.word	0x00007ed0
        /*0090*/ 	.word	0x0000f0ff


	//   ....[13]....
        /*0094*/ 	.word	0x00007fc0
        /*0098*/ 	.word	0x0000f0ff


	//   ....[14]....
        /*009c*/ 	.word	0x000080b0
        /*00a0*/ 	.word	0x0000f0ff


	//   ....[15]....
        /*00a4*/ 	.word	0x00008190
        /*00a8*/ 	.word	0x0000f0ff


	//----- nvinfo : EIATTR_COOP_GROUP_MASK_REGIDS
	.align		4
.L_1903:
        /*00ac*/ 	.byte	0x04, 0x29
        /*00ae*/ 	.short	(.L_1905 - .L_1904)


	//   ....[0]....
.L_1904:
        /*00b0*/ 	.word	0xffffffff


	//   ....[1]....
        /*00b4*/ 	.word	0xffffffff


	//   ....[2]....
        /*00b8*/ 	.word	0xffffffff


	//   ....[3]....
        /*00bc*/ 	.word	0xffffffff


	//   ....[4]....
        /*00c0*/ 	.word	0xffffffff


	//   ....[5]....
        /*00c4*/ 	.word	0xffffffff


	//   ....[6]....
        /*00c8*/ 	.word	0xffffffff


	//   ....[7]....
        /*00cc*/ 	.word	0xffffffff


	//   ....[8]....
        /*00d0*/ 	.word	0xffffffff


	//   ....[9]....
        /*00d4*/ 	.word	0xffffffff


	//   ....[10]....
        /*00d8*/ 	.word	0xffffffff


	//   ....[11]....
        /*00dc*/ 	.word	0xffffffff


	//   ....[12]....
        /*00e0*/ 	.word	0xffffffff


	//   ....[13]....
        /*00e4*/ 	.word	0xffffffff


	//   ....[14]....
        /*00e8*/ 	.word	0xffffffff


	//   ....[15]....
        /*00ec*/ 	.word	0xffffffff


	//   ....[16]....
        /*00f0*/ 	.word	0xffffffff


	//   ....[17]....
        /*00f4*/ 	.word	0xffffffff


	//   ....[18]....
        /*00f8*/ 	.word	0xffffffff


	//   ....[19]....
        /*00fc*/ 	.word	0xffffffff


	//   ....[20]....
        /*0100*/ 	.word	0xffffffff


	//   ....[21]....
        /*0104*/ 	.word	0xffffffff


	//   ....[22]....
        /*0108*/ 	.word	0xffffffff


	//   ....[23]....
        /*010c*/ 	.word	0xffffffff


	//   ....[24]....
        /*0110*/ 	.word	0xffffffff


	//   ....[25]....
        /*0114*/ 	.word	0xffffffff


	//   ....[26]....
        /*0118*/ 	.word	0xffffffff


	//   ....[27]....
        /*011c*/ 	.word	0xffffffff


	//   ....[28]....
        /*0120*/ 	.word	0xffffffff


	//   ....[29]....
        /*0124*/ 	.word	0xffffffff


	//----- nvinfo : EIATTR_COOP_GROUP_INSTR_OFFSETS
	.align		4
.L_1905:
        /*0128*/ 	.byte	0x04, 0x28
        /*012a*/ 	.short	(.L_1907 - .L_1906)


	//   ....[0]....
.L_1906:
        /*012c*/ 	.word	0x000044e0


	//   ....[1]....
        /*0130*/ 	.word	0x00004520


	//   ....[2]....
        /*0134*/ 	.word	0x00004570


	//   ....[3]....
        /*0138*/ 	.word	0x00004590


	//   ....[4]....
        /*013c*/ 	.word	0x000045c0


	//   ....[5]....
        /*0140*/ 	.word	0x000045e0


	//   ....[6]....
        /*0144*/ 	.word	0x00004620


	//   ....[7]....
        /*0148*/ 	.word	0x00004650


	//   ....[8]....
        /*014c*/ 	.word	0x00004700


	//   ....[9]....
        /*0150*/ 	.word	0x00004710


	//   ....[10]....
        /*0154*/ 	.word	0x00004e70


	//   ....[11]....
        /*0158*/ 	.word	0x00004e90


	//   ....[12]....
        /*015c*/ 	.word	0x00004ed0


	//   ....[13]....
        /*0160*/ 	.word	0x00004ee0


	//   ....[14]....
        /*0164*/ 	.word	0x00004f10


	//   ....[15]....
        /*0168*/ 	.word	0x00004f20


	//   ....[16]....
        /*016c*/ 	.word	0x00004f50


	//   ....[17]....
        /*0170*/ 	.word	0x00004f60


	//   ....[18]....
        /*0174*/ 	.word	0x00004f90


	//   ....[19]....
        /*0178*/ 	.word	0x00004fa0


	//   ....[20]....
        /*017c*/ 	.word	0x00004fe0


	//   ....[21]....
        /*0180*/ 	.word	0x00004ff0


	//   ....[22]....
        /*0184*/ 	.word	0x00005020


	//   ....[23]....
        /*0188*/ 	.word	0x00005030


	//   ....[24]....
        /*018c*/ 	.word	0x00005060


	//   ....[25]....
        /*0190*/ 	.word	0x00005070


	//   ....[26]....
        /*0194*/ 	.word	0x000050a0


	//   ....[27]....
        /*0198*/ 	.word	0x000050b0


	//   ....[28]....
        /*019c*/ 	.word	0x000050e0


	//   ....[29]....
        /*01a0*/ 	.word	0x000050f0


	//----- nvinfo : EIATTR_EXIT_INSTR_OFFSETS
	.align		4
.L_1907:
        /*01a4*/ 	.byte	0x04, 0x1c
        /*01a6*/ 	.short	(.L_1909 - .L_1908)


	//   ....[0]....
.L_1908:
        /*01a8*/ 	.word	0x00007850


	//   ....[1]....
        /*01ac*/ 	.word	0x00007e60


	//   ....[2]....
        /*01b0*/ 	.word	0x00008280


	//   ....[3]....
        /*01b4*/ 	.word	0x00008330


	//   ....[4]....
        /*01b8*/ 	.word	0x00008360


	//----- nvinfo : EIATTR_MAX_THREADS
	.align		4
.L_1909:
        /*01bc*/ 	.byte	0x04, 0x05
        /*01be*/ 	.short	(.L_1911 - .L_1910)
.L_1910:
        /*01c0*/ 	.word	0x00000080
        /*01c4*/ 	.word	0x00000001
        /*01c8*/ 	.word	0x00000001


	//----- nvinfo : EIATTR_CRS_STACK_SIZE
	.align		4
.L_1911:
        /*01cc*/ 	.byte	0x04, 0x1e
        /*01ce*/ 	.short	(.L_1913 - .L_1912)
.L_1912:
        /*01d0*/ 	.word	0x00000000


	//----- nvinfo : EIATTR_CBANK_PARAM_SIZE
	.align		4
.L_1913:
        /*01d4*/ 	.byte	0x03, 0x19
        /*01d6*/ 	.short	0x0080


	//----- nvinfo : EIATTR_PARAM_CBANK
	.align		4
        /*01d8*/ 	.byte	0x04, 0x0a
        /*01da*/ 	.short	(.L_1915 - .L_1914)
	.align		4
.L_1914:
        /*01dc*/ 	.word	index@(.nv.constant0._ZN18transformer_engine13normalization21ln_bwd_general_kernelINS0_13Kernel_traitsI13__nv_bfloat16fS3_fjLj1024ELj1ELj4ELj1ELj16ENS0_18Kernel_traits_baseILj1024ES3_fS3_fjLj128EEEEEEEvNS0_20BackwardKernelParamsE)
        /*01e0*/ 	.short	0x0210
        /*01e2*/ 	.short	0x0080


	//----- nvinfo : EIATTR_SW_WAR
	.align		4
.L_1915:
        /*01e4*/ 	.byte	0x04, 0x36
        /*01e6*/ 	.short	(.L_1917 - .L_1916)
.L_1916:
        /*01e8*/ 	.word	0x00000008
.L_1917:


//--------------------- .nv.info._ZN18transformer_engine13normalization21ln_bwd_general_kernelINS0_13Kernel_traitsI13__nv_bfloat16S3_S3_fjLj1024ELj1ELj4ELj1ELj16ENS0_18Kernel_traits_baseILj1024ES3_S3_S3_fjLj128EEEEEEEvNS0_20BackwardKernelParamsE --------------------------
	.section	.nv.info._ZN18transformer_engine13normalization21ln_bwd_general_kernelINS0_13Kernel_traitsI13__nv_bfloat16S3_S3_fjLj1024ELj1ELj4ELj1ELj16ENS0_18Kernel_traits_baseILj1024ES3_S3_S3_fjLj128EEEEEEEvNS0_20BackwardKernelParamsE,"",@"SHT_CUDA_INFO"
	.sectionflags	@""
	.align	4


	//----- nvinfo : EIATTR_CUDA_API_VERSION
	.align		4
        /*0000*/ 	.byte	0x04, 0x37
        /*0002*/ 	.short	(.L_1919 - .L_1918)
.L_1918:
        /*0004*/ 	.word	0x00000082


	//----- nvinfo : EIATTR_KPARAM_INFO
	.align		4
.L_1919:
        /*0008*/ 	.byte	0x04, 0x17
        /*000a*/ 	.short	(.L_1921 - .L_1920)
.L_1920:
        /*000c*/ 	.word	0x00000000
        /*0010*/ 	.short	0x0000
        /*0012*/ 	.short	0x0000
        /*0014*/ 	.byte	0x00, 0xf0, 0x01, 0x02


	//----- nvinfo : EIATTR_SPARSE_MMA_MASK
	.align		4
.L_1921:
        /*0018*/ 	.byte	0x03, 0x50
        /*001a*/ 	.short	0x0000


	//----- nvinfo : EIATTR_MAXREG_COUNT
	.align		4
        /*001c*/ 	.byte	0x03, 0x1b
        /*001e*/ 	.short	0x00ff


	//----- nvinfo : EIATTR_NUM_BARRIERS
	.align		4
        /*0020*/ 	.byte	0x02, 0x4c
        /*0022*/ 	.byte	0x01
	.zero		1


	//----- nvinfo : EIATTR_MERCURY_ISA_VERSION
	.align		4
        /*0024*/ 	.byte	0x03, 0x5f
        /*0026*/ 	.short	0x0101


	//----- nvinfo : EIATTR_UNUSED_LOAD_BYTE_OFFSET
	.align		4
        /*0028*/ 	.byte	0x04, 0x44
        /*002a*/ 	.short	(.L_1923 - .L_1922)


	//   ....[0]....
.L_1922:
        /*002c*/ 	.word	0x000067c0
        /*0030*/ 	.word	0x0000f0ff


	//   ....[1]....
        /*0034*/ 	.word	0x000067e0
        /*0038*/ 	.word	0x0000fff0


	//   ....[2]....
        /*003c*/ 	.word	0x00006980
        /*0040*/ 	.word	0x0000f0ff


	//   ....[3]....
        /*0044*/ 	.word	0x000069a0
        /*0048*/ 	.word	0x0000fff0


	//   ....[4]....
        /*004c*/ 	.word	0x00006b30
        /*0050*/ 	.word	0x0000f0ff


	//   ....[5]....
        /*0054*/ 	.word	0x00006b50
        /*0058*/ 	.word	0x0000fff0


	//   ....[6]....
        /*005c*/ 	.word	0x00006ce0
        /*0060*/ 	.word	0x0000f0ff


	//   ....[7]....
        /*0064*/ 	.word	0x00006d00
        /*0068*/ 	.word	0x0000fff0


	//   ....[8]....
        /*006c*/ 	.word	0x000072c0
        /*0070*/ 	.word	0x0000f0ff


	//   ....[9]....
        /*0074*/ 	.word	0x000072e0
        /*0078*/ 	.word	0x0000fff0


	//   ....[10]....
        /*007c*/ 	.word	0x00007470
        /*0080*/ 	.word	0x0000f0ff


	//   ....[11]....
        /*0084*/ 	.word	0x00007490
        /*0088*/ 	.word	0x0000fff0


	//   ....[12]....
        /*008c*/ 	.word	0x00007620
        /*0090*/ 	.word	0x0000f0ff


	//   ....[13]....
        /*0094*/ 	.word	0x00007640
        /*0098*/ 	.word	0x0000fff0


	//   ....[14]....
        /*009c*/ 	.word	0x000077d0
        /*00a0*/ 	.word	0x0000f0ff


	//   ....[15]....
        /*00a4*/ 	.word	0x000077f0
        /*00a8*/ 	.word	0x0000fff0


	//----- nvinfo : EIATTR_COOP_GROUP_MASK_REGIDS
	.align		4
.L_1923:
        /*00ac*/ 	.byte	0x04, 0x29
        /*00ae*/ 	.short	(.L_1925 - .L_1924)


	//   ....[0]....
.L_1924:
        /*00b0*/ 	.word	0xffffffff


	//   ....[1]....
        /*00b4*/ 	.word	0xffffffff


	//   ....[2]....
        /*00b8*/ 	.word	0xffffffff


	//   ....[3]....
        /*00bc*/ 	.word	0xffffffff


	//   ....[4]....
        /*00c0*/ 	.word	0xffffffff


	//   ....[5]....
        /*00c4*/ 	.word	0xffffffff


	//   ....[6]....
        /*00c8*/ 	.word	0xffffffff


	//   ....[7]....
        /*00cc*/ 	.word	0xffffffff


	//   ....[8]....
        /*00d0*/ 	.word	0xffffffff


	//   ....[9]....
        /*00d4*/ 	.word	0xffffffff


	//   ....[10]....
        /*00d8*/ 	.word	0xffffffff


	//   ....[11]....
        /*00dc*/ 	.word	0xffffffff


	//   ....[12]....
        /*00e0*/ 	.word	0xffffffff


	//   ....[13]....
        /*00e4*/ 	.word	0xffffffff


	//   ....[14]....
        /*00e8*/ 	.word	0xffffffff


	//   ....[15]....
        /*00ec*/ 	.word	0xffffffff


	//   ....[16]....
        /*00f0*/ 	.word	0xffffffff


	//   ....[17]....
        /*00f4*/ 	.word	0xffffffff


	//   ....[18]....
        /*00f8*/ 	.word	0xffffffff


	//   ....[19]....
        /*00fc*/ 	.word	0xffffffff


	//   ....[20]....
        /*0100*/ 	.word	0xffffffff


	//   ....[21]....
        /*0104*/ 	.word	0xffffffff


	//   ....[22]....
        /*0108*/ 	.word	0xffffffff


	//   ....[23]....
        /*010c*/ 	.word	0xffffffff


	//   ....[24]....
        /*0110*/ 	.word	0xffffffff


	//   ....[25]....
        /*0114*/ 	.word	0xffffffff


	//   ....[26]....
        /*0118*/ 	.word	0xffffffff


	//   ....[27]....
        /*011c*/ 	.word	0xffffffff


	//   ....[28]....
        /*0120*/ 	.word	0xffffffff


	//   ....[29]....
        /*0124*/ 	.word	0xffffffff


	//----- nvinfo : EIATTR_COOP_GROUP_INSTR_OFFSETS
	.align		4
.L_1925:
        /*0128*/ 	.byte	0x04, 0x28
        /*012a*/ 	.short	(.L_1927 - .L_1926)


	//   ....[0]....
.L_1926:
        /*012c*/ 	.word	0x00004180


	//   ....[1]....
        /*0130*/ 	.word	0x000041c0


	//   ....[2]....
        /*0134*/ 	.word	0x00004210


	//   ....[3]....
        /*0138*/ 	.word	0x00004230


	//   ....[4]....
        /*013c*/ 	.word	0x00004260


	//   ....[5]....
        /*0140*/ 	.word	0x00004280


	//   ....[6]....
        /*0144*/ 	.word	0x000042c0


	//   ....[7]....
        /*0148*/ 	.word	0x000042f0


	//   ....[8]....
        /*014c*/ 	.word	0x000043a0


	//   ....[9]....
        /*0150*/ 	.word	0x000043b0


	//   ....[10]....
        /*0154*/ 	.word	0x00004b10


	//   ....[11]....
        /*0158*/ 	.word	0x00004b30


	//   ....[12]....
        /*015c*/ 	.word	0x00004b70


	//   ....[13]....
        /*0160*/ 	.word	0x00004b80


	//   ....[14]....
        /*0164*/ 	.word	0x00004bb0


	//   ....[15]....
        /*0168*/ 	.word	0x00004bc0


	//   ....[16]....
        /*016c*/ 	.word	0x00004bf0


	//   ....[17]....
        /*0170*/ 	.word	0x00004c00


	//   ....[18]....
        /*0174*/ 	.word	0x00004c30


	//   ....[19]....
        /*0178*/ 	.word	0x00004c40


	//   ....[20]....
        /*017c*/ 	.word	0x00004c80


	//   ....[21]....
        /*0180*/ 	.word	0x00004c90


	//   ....[22]....
        /*0184*/ 	.word	0x00004cc0


	//   ....[23]....
        /*0188*/ 	.word	0x00004cd0


	//   ....[24]....
        /*018c*/ 	.word	0x00004d00


	//   ....[25]....
        /*0190*/ 	.word	0x00004d10


	//   ....[26]....
        /*0194*/ 	.word	0x00004d40


	//   ....[27]....
        /*0198*/ 	.word	0x00004d50


	//   ....[28]....
        /*019c*/ 	.word	0x00004d80


	//   ....[29]....
        /*01a0*/ 	.word	0x00004d90


	//----- nvinfo : EIATTR_EXIT_INSTR_OFFSETS
	.align		4
.L_1927:
        /*01a4*/ 	.byte	0x04, 0x1c
        /*01a6*/ 	.short	(.L_1929 - .L_1928)


	//   ....[0]....
.L_1928:
        /*01a8*/ 	.word	0x00007170


	//   ....[1]....
        /*01ac*/ 	.word	0x00007940


	//   ....[2]....
        /*01b0*/ 	.word	0x00007ab0


	//   ....[3]....
        /*01b4*/ 	.word	0x00007ae0


	//----- nvinfo : EIATTR_MAX_THREADS
	.align		4
.L_1929:
        /*01b8*/ 	.byte	0x04, 0x05
        /*01ba*/ 	.short	(.L_1931 - .L_1930)
.L_1930:
        /*01bc*/ 	.word	0x00000080
        /*01c0*/ 	.word	0x00000001
        /*01c4*/ 	.word	0x00000001


	//----- nvinfo : EIATTR_CRS_STACK_SIZE
	.align		4
.L_1931:
        /*01c8*/ 	.byte	0x04, 0x1e
        /*01ca*/ 	.short	(.L_1933 - .L_1932)
.L_1932:
        /*01cc*/ 	.word	0x00000000


	//----- nvinfo : EIATTR_CBANK_PARAM_SIZE
	.align		4
.L_1933:
        /*01d0*/ 	.byte	0x03, 0x19
        /*01d2*/ 	.short	0x0080


	//----- nvinfo : EIATTR_PARAM_CBANK
	.align		4
        /*01d4*/ 	.byte	0x04, 0x0a
        /*01d6*/ 	.short	(.L_1935 - .L_1934)
	.align		4
.L_1934:
        /*01d8*/ 	.word	index@(.nv.constant0._ZN18transformer_engine13normalization21ln_bwd_general_kernelINS0_13Kernel_traitsI13__nv_bfloat16S3_S3_fjLj1024ELj1ELj4ELj1ELj16ENS0_18Kernel_traits_baseILj1024ES3_S3_S3_fjLj128EEEEEEEvNS0_20BackwardKernelParamsE)
        /*01dc*/ 	.short	0x0210
        /*01de*/ 	.short	0x0080


	//----- nvinfo : EIATTR_SW_WAR
	.align		4
.L_1935:
        /*01e0*/ 	.byte	0x04, 0x36
        /*01e2*/ 	.short	(.L_1937 - .L_1936)
.L_1936:
        /*01e4*/ 	.word	0x00000008
.L_1937:


//--------------------- .nv.info._ZN18transformer_engine13normalization21ln_bwd_general_kernelINS0_13Kernel_traitsI6__halffS3_fjLj1024ELj1ELj4ELj1ELj16ENS0_18Kernel_traits_baseILj1024ES3_fS3_fjLj128EEEEEEEvNS0_20BackwardKernelParamsE --------------------------
	.section	.nv.info._ZN18transformer_engine13normalization21ln_bwd_general_kernelINS0_13Kernel_traitsI6__halffS3_fjLj1024ELj1ELj4ELj1ELj16ENS0_18Kernel_traits_baseILj1024ES3_fS3_fjLj128EEEEEEEvNS0_20BackwardKernelParamsE,"",@"SHT_CUDA_INFO"
	.sectionflags	@""
	.align	4


	//----- nvinfo : EIATTR_CUDA_API_VERSION
	.align		4
        /*0000*/ 	.byte	0x04, 0x37
        /*0002*/ 	.short	(.L_1939 - .L_1938)
.L_1938:
        /*0004*/ 	.word	0x00000082


	//----- nvinfo : EIATTR_KPARAM_INFO
	.align		4
.L_1939:
        /*0008*/ 	.byte	0x04, 0x17
        /*000a*/ 	.short	(.L_1941 - .L_1940)
.L_1940:
        /*000c*/ 	.word	0x00000000
        /*0010*/ 	.short	0x0000
        /*0012*/ 	.short	0x0000
        /*0014*/ 	.byte	0x00, 0xf0, 0x01, 0x02


	//----- nvinfo : EIATTR_SPARSE_MMA_MASK
	.align		4
.L_1941:
        /*0018*/ 	.byte	0x03, 0x50
        /*001a*/ 	.short	0x0000


	//----- nvinfo : EIATTR_MAXREG_COUNT
	.align		4
        /*001c*/ 	.byte	0x03, 0x1b
        /*001e*/ 	.short	0x00ff


	//----- nvinfo : EIATTR_NUM_BARRIERS
	.align		4
        /*0020*/ 	.byte	0x02, 0x4c
        /*0022*/ 	.byte	0x01
	.zero		1


	//----- nvinfo : EIATTR_MERCURY_ISA_VERSION
	.align		4
        /*0024*/ 	.byte	0x03, 0x5f
        /*0026*/ 	.short	0x0101


	//----- nvinfo : EIATTR_UNUSED_LOAD_BYTE_OFFSET
	.align		4
        /*0028*/ 	.byte	0x04, 0x44
        /*002a*/ 	.short	(.L_1943 - .L_1942)


	//   ....[0]....
.L_1942:
        /*002c*/ 	.word	0x00006b60
        /*0030*/ 	.word	0x0000f0ff


	//   ....[1]....
        /*0034*/ 	.word	0x00006c50
        /*0038*/ 	.word	0x0000f0ff


	//   ....[2]....
        /*003c*/ 	.word	0x00006d40
        /*0040*/ 	.word	0x0000f0ff


	//   ....[3]....
        /*0044*/ 	.word	0x00006e70
        /*0048*/ 	.word	0x0000f0ff


	//   ....[4]....
        /*004c*/ 	.word	0x00007110
        /*0050*/ 	.word	0x0000f0ff


	//   ....[5]....
        /*0054*/ 	.word	0x00007200
        /*0058*/ 	.word	0x0000f0ff


	//   ....[6]....
        /*005c*/ 	.word	0x000072f0
        /*0060*/ 	.word	0x0000f0ff


	//   ....[7]....
        /*0064*/ 	.word	0x000073c0
        /*0068*/ 	.word	0x0000f0ff


	//   ....[8]....
        /*006c*/ 	.word	0x00007910
        /*0070*/ 	.word	0x0000f0ff


	//   ....[9]....
        /*0074*/ 	.word	0x00007a00
        /*0078*/ 	.word	0x0000f0ff


	//   ....[10]....
        /*007c*/ 	.word	0x00007af0
        /*0080*/ 	.word	0x0000f0ff


	//   ....[11]....
        /*0084*/ 	.word	0x00007bf0
        /*0088*/ 	.word	0x0000f0ff


	//   ....[12]....
        /*008c*/ 	.word	0x00007ed0
        /*0090*/ 	.word	0x0000f0ff


	//   ....[13]....
        /*0094*/ 	.word	0x00007fc0
        /*0098*/ 	.word	0x0000f0ff


	//   ....[14]....
        /*009c*/ 	.word	0x000080b0
        /*00a0*/ 	.word	0x0000f0ff


	//   ....[15]....
        /*00a4*/ 	.word	0x00008190
        /*00a8*/ 	.word	0x0000f0ff


	//----- nvinfo : EIATTR_COOP_GROUP_MASK_REGIDS
	.align		4
.L_1943:
        /*00ac*/ 	.byte	0x04, 0x29
        /*00ae*/ 	.short	(.L_1945 - .L_1944)


	//   ....[0]....
.L_1944:
        /*00b0*/ 	.word	0xffffffff


	//   ....[1]....
        /*00b4*/ 	.word	0xffffffff


	//   ....[2]....
        /*00b8*/ 	.word	0xffffffff


	//   ....[3]....
        /*00bc*/ 	.word	0xffffffff


	//   ....[4]....
        /*00c0*/ 	.word	0xffffffff


	//   ....[5]....
        /*00c4*/ 	.word	0xffffffff


	//   ....[6]....
        /*00c8*/ 	.word	0xffffffff


	//   ....[7]....
        /*00cc*/ 	.word	0xffffffff


	//   ....[8]....
        /*00d0*/ 	.word	0xffffffff


	//   ....[9]....
        /*00d4*/ 	.word	0xffffffff


	//   ....[10]....
        /*00d8*/ 	.word	0xffffffff


	//   ....[11]....
        /*00dc*/ 	.word	0xffffffff


	//   ....[12]....
        /*00e0*/ 	.word	0xffffffff


	//   ....[13]....
        /*00e4*/ 	.word	0xffffffff


	//   ....[14]....
        /*00e8*/ 	.word	0xffffffff


	//   ....[15]....
        /*00ec*/ 	.word	0xffffffff


	//   ....[16]....
        /*00f0*/ 	.word	0xffffffff


	//   ....[17]....
        /*00f4*/ 	.word	0xffffffff


	//   ....[18]....
        /*00f8*/ 	.word	0xffffffff


	//   ....[19]....
        /*00fc*/ 	.word	0xffffffff


	//   ....[20]....
        /*0100*/ 	.word	0xffffffff


	//   ....[21]....
        /*0104*/ 	.word	0xffffffff


	//   ....[22]....
        /*0108*/ 	.word	0xffffffff


	//   ....[23]....
        /*010c*/ 	.word	0xffffffff


	//   ....[24]....
        /*0110*/ 	.word	0xffffffff


	//   ....[25]....
        /*0114*/ 	.word	0xffffffff


	//   ....[26]....
        /*0118*/ 	.word	0xffffffff


	//   ....[27]....
        /*011c*/ 	.word	0xffffffff


	//   ....[28]....
        /*0120*/ 	.word	0xffffffff


	//   ....[29]....
        /*0124*/ 	.word	0xffffffff


	//----- nvinfo : EIATTR_COOP_GROUP_INSTR_OFFSETS
	.align		4
.L_1945:
        /*0128*/ 	.byte	0x04, 0x28
        /*012a*/ 	.short	(.L_1947 - .L_1946)


	//   ....[0]....
.L_1946:
        /*012c*/ 	.word	0x000044e0


	//   ....[1]....
        /*0130*/ 	.word	0x00004520


	//   ....[2]....
        /*0134*/ 	.word	0x00004570


	//   ....[3]....
        /*0138*/ 	.word	0x00004590


	//   ....[4]....
        /*013c*/ 	.word	0x000045c0


	//   ....[5]....
        /*0140*/ 	.word	0x000045e0


	//   ....[6]....
        /*0144*/ 	.word	0x00004620


	//   ....[7]....
        /*0148*/ 	.word	0x00004650


	//   ....[8]....
        /*014c*/ 	.word	0x00004700


	//   ....[9]....
        /*0150*/ 	.word	0x00004710


	//   ....[10]....
        /*0154*/ 	.word	0x00004e70


	//   ....[11]....
        /*0158*/ 	.word	0x00004e90


	//   ....[12]....
        /*015c*/ 	.word	0x00004ed0


	//   ....[13]....
        /*0160*/ 	.word	0x00004ee0


	//   ....[14]....
        /*0164*/ 	.word	0x00004f10


	//   ....[15]....
        /*0168*/ 	.word	0x00004f20


	//   ....[16]....
        /*016c*/ 	.word	0x00004f50


	//   ....[17]....
        /*0170*/ 	.word	0x00004f60


	//   ....[18]....
        /*0174*/ 	.word	0x00004f90


	//   ....[19]....
        /*0178*/ 	.word	0x00004fa0


	//   ....[20]....
        /*017c*/ 	.word	0x00004fe0


	//   ....[21]....
        /*0180*/ 	.word	0x00004ff0


	//   ....[22]....
        /*0184*/ 	.word	0x00005020


	//   ....[23]....
        /*0188*/ 	.word	0x00005030


	//   ....[24]....
        /*018c*/ 	.word	0x00005060


	//   ....[25]....
        /*0190*/ 	.word	0x00005070


	//   ....[26]....
        /*0194*/ 	.word	0x000050a0


	//   ....[27]....
        /*0198*/ 	.word	0x000050b0


	//   ....[28]....
        /*019c*/ 	.word	0x000050e0


	//   ....[29]....
        /*01a0*/ 	.word	0x000050f0


	//----- nvinfo : EIATTR_EXIT_INSTR_OFFSETS
	.align		4
.L_1947:
        /*01a4*/ 	.byte	0x04, 0x1c
        /*01a6*/ 	.short	(.L_1949 - .L_1948)


	//   ....[0]....
.L_1948:
        /*01a8*/ 	.word	0x00007850


	//   ....[1]....
        /*01ac*/ 	.word	0x00007e60


	//   ....[2]....
        /*01b0*/ 	.word	0x00008280


	//   ....[3]....
        /*01b4*/ 	.word	0x00008330


	//   ....[4]....
        /*01b8*/ 	.word	0x00008360


	//----- nvinfo : EIATTR_MAX_THREADS
	.align		4
.L_1949:
        /*01bc*/ 	.byte	0x04, 0x05
        /*01be*/ 	.short	(.L_1951 - .L_1950)
.L_1950:
        /*01c0*/ 	.word	0x00000080
        /*01c4*/ 	.word	0x00000001
        /*01c8*/ 	.word	0x00000001


	//----- nvinfo : EIATTR_CRS_STACK_SIZE
	.align		4
.L_1951:
        /*01cc*/ 	.byte	0x04, 0x1e
        /*01ce*/ 	.short	(.L_1953 - .L_1952)
.L_1952:
        /*01d0*/ 	.word	0x00000000


	//----- nvinfo : EIATTR_CBANK_PARAM_SIZE
	.align		4
.L_1953:
        /*01d4*/ 	.byte	0x03, 0x19
        /*01d6*/ 	.short	0x0080


	//----- nvinfo : EIATTR_PARAM_CBANK
	.align		4
        /*01d8*/ 	.byte	0x04, 0x0a
        /*01da*/ 	.short	(.L_1955 - .L_1954)
	.align		4
.L_1954:
        /*01dc*/ 	.word	index@(.nv.constant0._ZN18transformer_engine13normalization21ln_bwd_general_kernelINS0_13Kernel_traitsI6__halffS3_fjLj1024ELj1ELj4ELj1ELj16ENS0_18Kernel_traits_baseILj1024ES3_fS3_fjLj128EEEEEEEvNS0_20BackwardKernelParamsE)
        /*01e0*/ 	.short	0x0210
        /*01e2*/ 	.short	0x0080


	//----- nvinfo : EIATTR_SW_WAR
	.align		4
.L_1955:
        /*01e4*/ 	.byte	0x04, 0x36
        /*01e6*/ 	.short	(.L_1957 - .L_1956)
.L_1956:
        /*01e8*/ 	.word	0x00000008
.L_1957:


//--------------------- .nv.info._ZN18transformer_engine13normalization21ln_bwd_general_kernelINS0_13Kernel_traitsI6__halfS3_S3_fjLj1024ELj1ELj4ELj1ELj16ENS0_18Kernel_traits_baseILj1024ES3_S3_S3_fjLj128EEEEEEEvNS0_20BackwardKernelParamsE --------------------------
	.section	.nv.info._ZN18transformer_engine13normalization21ln_bwd_general_kernelINS0_13Kernel_traitsI6__halfS3_S3_fjLj1024ELj1ELj4ELj1ELj16ENS0_18Kernel_traits_baseILj1024ES3_S3_S3_fjLj128EEEEEEEvNS0_20BackwardKernelParamsE,"",@"SHT_CUDA_INFO"
	.sectionflags	@""
	.align	4


	//----- nvinfo : EIATTR_CUDA_API_VERSION
	.align		4
        /*0000*/ 	.byte	0x04, 0x37
        /*0002*/ 	.short	(.L_1959 - .L_1958)
.L_1958:
        /*0004*/ 	.word	0x00000082


	//----- nvinfo : EIATTR_KPARAM_INFO
	.align		4
.L_1959:
        /*0008*/ 	.byte	0x04, 0x17
        /*000a*/ 	.short	(.L_1961 - .L_1960)
.L_1960:
        /*000c*/ 	.word	0x00000000
        /*0010*/ 	.short	0x0000
        /*0012*/ 	.short	0x0000
        /*0014*/ 	.byte	0x00, 0xf0, 0x01, 0x02


	//----- nvinfo : EIATTR_SPARSE_MMA_MASK
	.align		4
.L_1961:
        /*0018*/ 	.byte	0x03, 0x50
        /*001a*/ 	.short	0x0000


	//----- nvinfo : EIATTR_MAXREG_COUNT
	.align		4
        /*001c*/ 	.byte	0x03, 0x1b
        /*001e*/ 	.short	0x00ff


	//----- nvinfo : EIATTR_NUM_BARRIERS
	.align		4
        /*0020*/ 	.byte	0x02, 0x4c
        /*0022*/ 	.byte	0x01
	.zero		1


	//----- nvinfo : EIATTR_MERCURY_ISA_VERSION
	.align		4
        /*0024*/ 	.byte	0x03, 0x5f
        /*0026*/ 	.short	0x0101


	//----- nvinfo : EIATTR_UNUSED_LOAD_BYTE_OFFSET
	.align		4
        /*0028*/ 	.byte	0x04, 0x44
        /*002a*/ 	.short	(.L_1963 - .L_1962)


	//   ....[0]....
.L_1962:
        /*002c*/ 	.word	0x000064c0
        /*0030*/ 	.word	0x0000f0ff


	//   ....[1]....
        /*0034*/ 	.word	0x000064e0
        /*0038*/ 	.word	0x0000fff0


	//   ....[2]....
        /*003c*/ 	.word	0x00006680
        /*0040*/ 	.word	0x0000f0ff


	//   ....[3]....
        /*0044*/ 	.word	0x000066a0
        /*0048*/ 	.word	0x0000fff0


	//   ....[4]....
        /*004c*/ 	.word	0x00006830
        /*0050*/ 	.word	0x0000f0ff


	//   ....[5]....
        /*0054*/ 	.word	0x00006850
        /*0058*/ 	.word	0x0000fff0


	//   ....[6]....
        /*005c*/ 	.word	0x000069e0
        /*0060*/ 	.word	0x0000f0ff


	//   ....[7]....
        /*0064*/ 	.word	0x00006a00
        /*0068*/ 	.word	0x0000fff0


	//   ....[8]....
        /*006c*/ 	.word	0x00006fc0
        /*0070*/ 	.word	0x0000f0ff


	//   ....[9]....
        /*0074*/ 	.word	0x00006fe0
        /*0078*/ 	.word	0x0000fff0


	//   ....[10]....
        /*007c*/ 	.word	0x00007170
        /*0080*/ 	.word	0x0000f0ff


	//   ....[11]....
        /*0084*/ 	.word	0x00007190
        /*0088*/ 	.word	0x0000fff0


	//   ....[12]....
        /*008c*/ 	.word	0x00007320
        /*0090*/ 	.word	0x0000f0ff


	//   ....[13]....
        /*0094*/ 	.word	0x00007340
        /*0098*/ 	.word	0x0000fff0


	//   ....[14]....
        /*009c*/ 	.word	0x000074d0
        /*00a0*/ 	.word	0x0000f0ff


	//   ....[15]....
        /*00a4*/ 	.word	0x000074f0
        /*00a8*/ 	.word	0x0000fff0


	//----- nvinfo : EIATTR_COOP_GROUP_MASK_REGIDS
	.align		4
.L_1963:
        /*00ac*/ 	.byte	0x04, 0x29
        /*00ae*/ 	.short	(.L_1965 - .L_1964)


	//   ....[0]....
.L_1964:
        /*00b0*/ 	.word	0xffffffff


	//   ....[1]....
        /*00b4*/ 	.word	0xffffffff


	//   ....[2]....
        /*00b8*/ 	.word	0xffffffff


	//   ....[3]....
        /*00bc*/ 	.word	0xffffffff


	//   ....[4]....
        /*00c0*/ 	.word	0xffffffff


	//   ....[5]....
        /*00c4*/ 	.word	0xffffffff


	//   ....[6]....
        /*00c8*/ 	.word	0xffffffff


	//   ....[7]....
        /*00cc*/ 	.word	0xffffffff


	//   ....[8]....
        /*00d0*/ 	.word	0xffffffff


	//   ....[9]....
        /*00d4*/ 	.word	0xffffffff


	//   ....[10]....
        /*00d8*/ 	.word	0xffffffff


	//   ....[11]....
        /*00dc*/ 	.word	0xffffffff


	//   ....[12]....
        /*00e0*/ 	.word	0xffffffff


	//   ....[13]....
        /*00e4*/ 	.word	0xffffffff


	//   ....[14]....
        /*00e8*/ 	.word	0xffffffff


	//   ....[15]....
        /*00ec*/ 	.word	0xffffffff


	//   ....[16]....
        /*00f0*/ 	.word	0xffffffff


	//   ....[17]....
        /*00f4*/ 	.word	0xffffffff


	//   ....[18]....
        /*00f8*/ 	.word	0xffffffff


	//   ....[19]....
        /*00fc*/ 	.word	0xffffffff


	//   ....[20]....
        /*0100*/ 	.word	0xffffffff


	//   ....[21]....
        /*0104*/ 	.word	0xffffffff


	//   ....[22]....
        /*0108*/ 	.word	0xffffffff


	//   ....[23]....
        /*010c*/ 	.word	0xffffffff


	//   ....[24]....
        /*0110*/ 	.word	0xffffffff


	//   ....[25]....
        /*0114*/ 	.word	0xffffffff


	//   ....[26]....
        /*0118*/ 	.word	0xffffffff


	//   ....[27]....
        /*011c*/ 	.word	0xffffffff


	//   ....[28]....
        /*0120*/ 	.word	0xffffffff


	//   ....[29]....
        /*0124*/ 	.word	0xffffffff


	//----- nvinfo : EIATTR_COOP_GROUP_INSTR_OFFSETS
	.align		4
.L_1965:
        /*0128*/ 	.byte	0x04, 0x28
        /*012a*/ 	.short	(.L_1967 - .L_1966)


	//   ....[0]....
.L_1966:
        /*012c*/ 	.word	0x00003e80


	//   ....[1]....
        /*0130*/ 	.word	0x00003ec0


	//   ....[2]....
        /*0134*/ 	.word	0x00003f10


	//   ....[3]....
        /*0138*/ 	.word	0x00003f30


	//   ....[4]....
        /*013c*/ 	.word	0x00003f60


	//   ....[5]....
        /*0140*/ 	.word	0x00003f80


	//   ....[6]....
        /*0144*/ 	.word	0x00003fc0


	//   ....[7]....
        /*0148*/ 	.word	0x00003ff0


	//   ....[8]....
        /*014c*/ 	.word	0x000040a0


	//   ....[9]....
        /*0150*/ 	.word	0x000040b0


	//   ....[10]....
        /*0154*/ 	.word	0x00004810


	//   ....[11]....
        /*0158*/ 	.word	0x00004830


	//   ....[12]....
        /*015c*/ 	.word	0x00004870


	//   ....[13]....
        /*0160*/ 	.word	0x00004880


	//   ....[14]....
        /*0164*/ 	.word	0x000048b0


	//   ....[15]....
        /*0168*/ 	.word	0x000048c0


	//   ....[16]....
        /*016c*/ 	.word	0x000048f0


	//   ....[17]....
        /*0170*/ 	.word	0x00004900


	//   ....[18]....
        /*0174*/ 	.word	0x00004930


	//   ....[19]....
        /*0178*/ 	.word	0x00004940


	//   ....[20]....
        /*017c*/ 	.word	0x00004980


	//   ....[21]....
        /*0180*/ 	.word	0x00004990


	//   ....[22]....
        /*0184*/ 	.word	0x000049c0


	//   ....[23]....
        /*0188*/ 	.word	0x000049d0


	//   ....[24]....
        /*018c*/ 	.word	0x00004a00


	//   ....[25]....
        /*0190*/ 	.word	0x00004a10


	//   ....[26]....
        /*0194*/ 	.word	0x00004a40


	//   ....[27]....
        /*0198*/ 	.word	0x00004a50


	//   ....[28]....
        /*019c*/ 	.word	0x00004a80


	//   ....[29]....
        /*01a0*/ 	.word	0x00004a90


	//----- nvinfo : EIATTR_EXIT_INSTR_OFFSETS
	.align		4
.L_1967:
        /*01a4*/ 	.byte	0x04, 0x1c
        /*01a6*/ 	.short	(.L_1969 - .L_1968)


	//   ....[0]....
.L_1968:
        /*01a8*/ 	.word	0x00006e70


	//   ....[1]....
        /*01ac*/ 	.word	0x00007640


	//   ....[2]....
        /*01b0*/ 	.word	0x000077b0


	//   ....[3]....
        /*01b4*/ 	.word	0x000077e0


	//----- nvinfo : EIATTR_MAX_THREADS
	.align		4
.L_1969:
        /*01b8*/ 	.byte	0x04, 0x05
        /*01ba*/ 	.short	(.L_1971 - .L_1970)
.L_1970:
        /*01bc*/ 	.word	0x00000080
        /*01c0*/ 	.word	0x00000001
        /*01c4*/ 	.word	0x00000001


	//----- nvinfo : EIATTR_CRS_STACK_SIZE
	.align		4
.L_1971:
        /*01c8*/ 	.byte	0x04, 0x1e
        /*01ca*/ 	.short	(.L_1973 - .L_1972)
.L_1972:
        /*01cc*/ 	.word	0x00000000


	//----- nvinfo : EIATTR_CBANK_PARAM_SIZE
	.align		4
.L_1973:
        /*01d0*/ 	.byte	0x03, 0x19
        /*01d2*/ 	.short	0x0080


	//----- nvinfo : EIATTR_PARAM_CBANK
	.align		4
        /*01d4*/ 	.byte	0x04, 0x0a
        /*01d6*/ 	.short	(.L_1975 - .L_1974)
	.align		4
.L_1974:
        /*01d8*/ 	.word	index@(.nv.constant0._ZN18transformer_engine13normalization21ln_bwd_general_kernelINS0_13Kernel_traitsI6__halfS3_S3_fjLj1024ELj1ELj4ELj1ELj16ENS0_18Kernel_traits_baseILj1024ES3_S3_S3_fjLj128EEEEEEEvNS0_20BackwardKernelParamsE)
        /*01dc*/ 	.short	0x0210
        /*01de*/ 	.short	0x0080


	//----- nvinfo : EIATTR_SW_WAR
	.align		4
.L_1975:
        /*01e0*/ 	.byte	0x04, 0x36
        /*01e2*/ 	.short	(.L_1977 - .L_1976)
.L_1976:
        /*01e4*/ 	.word	0x00000008
.L_1977:


//--------------------- .nv.info._ZN18transformer_engine13normalization21ln_bwd_general_kernelINS0_13Kernel_traitsIffffjLj1024ELj1ELj4ELj1ELj16ENS0_18Kernel_traits_baseILj1024EffffjLj128EEEEEEEvNS0_20BackwardKernelParamsE --------------------------
	.section	.nv.info._ZN18transformer_engine13normalization21ln_bwd_general_kernelINS0_13Kernel_traitsIffffjLj1024ELj1ELj4ELj1ELj16ENS0_18Kernel_traits_baseILj1024EffffjLj128EEEEEEEvNS0_20BackwardKernelParamsE,"",@"SHT_CUDA_INFO"
	.sectionflags	@""
	.align	4


	//----- nvinfo : EIATTR_CUDA_API_VERSION
	.align		4
        /*0000*/ 	.byte	0x04, 0x37
        /*0002*/ 	.short	(.L_1979 - .L_1978)
.L_1978:
        /*0004*/ 	.word	0x00000082


	//----- nvinfo : EIATTR_KPARAM_INFO
	.align		4
.L_1979:
        /*0008*/ 	.byte	0x04, 0x17
        /*000a*/ 	.short	(.L_1981 - .L_1980)
.L_1980:
        /*000c*/ 	.word	0x00000000
        /*0010*/ 	.short	0x0000
        /*0012*/ 	.short	0x0000
        /*0014*/ 	.byte	0x00, 0xf0, 0x01, 0x02


	//----- nvinfo : EIATTR_SPARSE_MMA_MASK
	.align		4
.L_1981:
        /*0018*/ 	.byte	0x03, 0x50
        /*001a*/ 	.short	0x0000


	//----- nvinfo : EIATTR_MAXREG_COUNT
	.align		4
        /*001c*/ 	.byte	0x03, 0x1b
        /*001e*/ 	.short	0x00ff


	//----- nvinfo : EIATTR_NUM_BARRIERS
	.align		4
        /*0020*/ 	.byte	0x02, 0x4c
        /*0022*/ 	.byte	0x01
	.zero		1


	//----- nvinfo : EIATTR_MERCURY_ISA_VERSION
	.align		4
        /*0024*/ 	.byte	0x03, 0x5f
        /*0026*/ 	.short	0x0101


	//----- nvinfo : EIATTR_UNUSED_LOAD_BYTE_OFFSET
	.align		4
        /*0028*/ 	.byte	0x04, 0x44
        /*002a*/ 	.short	(.L_1983 - .L_1982)


	//   ....[0]....
.L_1982:
        /*002c*/ 	.word	0x00006270
        /*0030*/ 	.word	0x0000f0ff


	//   ....[1]....
        /*0034*/ 	.word	0x00006360
        /*0038*/ 	.word	0x0000f0ff


	//   ....[2]....
        /*003c*/ 	.word	0x00006450
        /*0040*/ 	.word	0x0000f0ff


	//   ....[3]....
        /*0044*/ 	.word	0x00006560
        /*0048*/ 	.word	0x0000f0ff


	//   ....[4]....
        /*004c*/ 	.word	0x00006820
        /*0050*/ 	.word	0x0000f0ff


	//   ....[5]....
        /*0054*/ 	.word	0x00006910
        /*0058*/ 	.word	0x0000f0ff


	//   ....[6]....
        /*005c*/ 	.word	0x00006a00
        /*0060*/ 	.word	0x0000f0ff


	//   ....[7]....
        /*0064*/ 	.word	0x00006b00
        /*0068*/ 	.word	0x0000f0ff


	//   ....[8]....
        /*006c*/ 	.word	0x00007020
        /*0070*/ 	.word	0x0000f0ff


	//   ....[9]....
        /*0074*/ 	.word	0x00007110
        /*0078*/ 	.word	0x0000f0ff


	//   ....[10]....
        /*007c*/ 	.word	0x00007200
        /*0080*/ 	.word	0x0000f0ff


	//   ....[11]....
        /*0084*/ 	.word	0x00007310
        /*0088*/ 	.word	0x0000f0ff


	//   ....[12]....
        /*008c*/ 	.word	0x000075e0
        /*0090*/ 	.word	0x0000f0ff


	//   ....[13]....
        /*0094*/ 	.word	0x000076d0
        /*0098*/ 	.word	0x0000f0ff


	//   ....[14]....
        /*009c*/ 	.word	0x000077c0
        /*00a0*/ 	.word	0x0000f0ff


	//   ....[15]....
        /*00a4*/ 	.word	0x000078a0
        /*00a8*/ 	.word	0x0000f0ff


	//----- nvinfo : EIATTR_COOP_GROUP_MASK_REGIDS
	.align		4
.L_1983:
        /*00ac*/ 	.byte	0x04, 0x29
        /*00ae*/ 	.short	(.L_1985 - .L_1984)


	//   ....[0]....
.L_1984:
        /*00b0*/ 	.word	0xffffffff


	//   ....[1]....
        /*00b4*/ 	.word	0xffffffff


	//   ....[2]....
        /*00b8*/ 	.word	0xffffffff


	//   ....[3]....
        /*00bc*/ 	.word	0xffffffff


	//   ....[4]....
        /*00c0*/ 	.word	0xffffffff


	//   ....[5]....
        /*00c4*/ 	.word	0xffffffff


	//   ....[6]....
        /*00c8*/ 	.word	0xffffffff


	//   ....[7]....
        /*00cc*/ 	.word	0xffffffff


	//   ....[8]....
        /*00d0*/ 	.word	0xffffffff


	//   ....[9]....
        /*00d4*/ 	.word	0xffffffff


	//   ....[10]....
        /*00d8*/ 	.word	0xffffffff


	//   ....[11]....
        /*00dc*/ 	.word	0xffffffff


	//   ....[12]....
        /*00e0*/ 	.word	0xffffffff


	//   ....[13]....
        /*00e4*/ 	.word	0xffffffff


	//   ....[14]....
        /*00e8*/ 	.word	0xffffffff


	//   ....[15]....
        /*00ec*/ 	.word	0xffffffff


	//   ....[16]....
        /*00f0*/ 	.word	0xffffffff


	//   ....[17]....
        /*00f4*/ 	.word	0xffffffff


	//   ....[18]....
        /*00f8*/ 	.word	0xffffffff


	//   ....[19]....
        /*00fc*/ 	.word	0xffffffff


	//   ....[20]....
        /*0100*/ 	.word	0xffffffff


	//   ....[21]....
        /*0104*/ 	.word	0xffffffff


	//   ....[22]....
        /*0108*/ 	.word	0xffffffff


	//   ....[23]....
        /*010c*/ 	.word	0xffffffff


	//   ....[24]....
        /*0110*/ 	.word	0xffffffff


	//   ....[25]....
        /*0114*/ 	.word	0xffffffff


	//   ....[26]....
        /*0118*/ 	.word	0xffffffff


	//   ....[27]....
        /*011c*/ 	.word	0xffffffff


	//   ....[28]....
        /*0120*/ 	.word	0xffffffff


	//   ....[29]....
        /*0124*/ 	.word	0xffffffff


	//----- nvinfo : EIATTR_COOP_GROUP_INSTR_OFFSETS
	.align		4
.L_1985:
        /*0128*/ 	.byte	0x04, 0x28
        /*012a*/ 	.short	(.L_1987 - .L_1986)


	//   ....[0]....
.L_1986:
        /*012c*/ 	.word	0x00003b70


	//   ....[1]....
        /*0130*/ 	.word	0x00003bb0


	//   ....[2]....
        /*0134*/ 	.word	0x00003c10


	//   ....[3]....
        /*0138*/ 	.word	0x00003c30


	//   ....[4]....
        /*013c*/ 	.word	0x00003c70


	//   ....[5]....
        /*0140*/ 	.word	0x00003c90


	//   ....[6]....
        /*0144*/ 	.word	0x00003cc0


	//   ....[7]....
        /*0148*/ 	.word	0x00003ce0


	//   ....[8]....
        /*014c*/ 	.word	0x00003d90


	//   ....[9]....
        /*0150*/ 	.word	0x00003da0


	//   ....[10]....
        /*0154*/ 	.word	0x00004500


	//   ....[11]....
        /*0158*/ 	.word	0x00004520


	//   ....[12]....
        /*015c*/ 	.word	0x00004560


	//   ....[13]....
        /*0160*/ 	.word	0x00004570


	//   ....[14]....
        /*0164*/ 	.word	0x000045a0


	//   ....[15]....
        /*0168*/ 	.word	0x000045b0


	//   ....[16]....
        /*016c*/ 	.word	0x000045e0


	//   ....[17]....
        /*0170*/ 	.word	0x000045f0


	//   ....[18]....
        /*0174*/ 	.word	0x00004620


	//   ....[19]....
        /*0178*/ 	.word	0x00004630


	//   ....[20]....
        /*017c*/ 	.word	0x00004670


	//   ....[21]....
        /*0180*/ 	.word	0x00004680


	//   ....[22]....
        /*0184*/ 	.word	0x000046b0


	//   ....[23]....
        /*0188*/ 	.word	0x000046c0


	//   ....[24]....
        /*018c*/ 	.word	0x000046f0


	//   ....[25]....
        /*0190*/ 	.word	0x00004700


	//   ....[26]....
        /*0194*/ 	.word	0x00004730


	//   ....[27]....
        /*0198*/ 	.word	0x00004740


	//   ....[28]....
        /*019c*/ 	.word	0x00004770


	//   ....[29]....
        /*01a0*/ 	.word	0x00004780


	//----- nvinfo : EIATTR_EXIT_INSTR_OFFSETS
	.align		4
.L_1987:
        /*01a4*/ 	.byte	0x04, 0x1c
        /*01a6*/ 	.short	(.L_1989 - .L_1988)


	//   ....[0]....
.L_1988:
        /*01a8*/ 	.word	0x00006f60


	//   ....[1]....
        /*01ac*/ 	.word	0x00007570


	//   ....[2]....
        /*01b0*/ 	.word	0x00007990


	//   ....[3]....
        /*01b4*/ 	.word	0x00007a40


	//   ....[4]....
        /*01b8*/ 	.word	0x00007a70


	//----- nvinfo : EIATTR_MAX_THREADS
	.align		4
.L_1989:
        /*01bc*/ 	.byte	0x04, 0x05
        /*01be*/ 	.short	(.L_1991 - .L_1990)
.L_1990:
        /*01c0*/ 	.word	0x00000080
        /*01c4*/ 	.word	0x00000001
        /*01c8*/ 	.word	0x00000001


	//----- nvinfo : EIATTR_CRS_STACK_SIZE
	.align		4
.L_1991:
        /*01cc*/ 	.byte	0x04, 0x1e
        /*01ce*/ 	.short	(.L_1993 - .L_1992)
.L_1992:
        /*01d0*/ 	.word	0x00000000


	//----- nvinfo : EIATTR_CBANK_PARAM_SIZE
	.align		4
.L_1993:
        /*01d4*/ 	.byte	0x03, 0x19
        /*01d6*/ 	.short	0x0080


	//----- nvinfo : EIATTR_PARAM_CBANK
	.align		4
        /*01d8*/ 	.byte	0x04, 0x0a
        /*01da*/ 	.short	(.L_1995 - .L_1994)
	.align		4
.L_1994:
        /*01dc*/ 	.word	index@(.nv.constant0._ZN18transformer_engine13normalization21ln_bwd_general_kernelINS0_13Kernel_traitsIffffjLj1024ELj1ELj4ELj1ELj16ENS0_18Kernel_traits_baseILj1024EffffjLj128EEEEEEEvNS0_20BackwardKernelParamsE)
        /*01e0*/ 	.short	0x0210
        /*01e2*/ 	.short	0x0080


	//----- nvinfo : EIATTR_SW_WAR
	.align		4
.L_1995:
        /*01e4*/ 	.byte	0x04, 0x36
        /*01e6*/ 	.short	(.L_1997 - .L_1996)
.L_1996:
        /*01e8*/ 	.word	0x00000008
.L_1997:


//--------------------- .nv.info._ZN18transformer_engine13normalization21ln_bwd_general_kernelINS0_13Kernel_traitsI13__nv_bfloat16fS3_fjLj512ELj1ELj4ELj1ELj16ENS0_18Kernel_traits_baseILj512ES3_fS3_fjLj128EEEEEEEvNS0_20BackwardKernelParamsE --------------------------
	.section	.nv.info._ZN18transformer_engine13normalization21ln_bwd_general_kernelINS0_13Kernel_traitsI13__nv_bfloat16fS3_fjLj512ELj1ELj4ELj1ELj16ENS0_18Kernel_traits_baseILj512ES3_fS3_fjLj128EEEEEEEvNS0_20BackwardKernelParamsE,"",@"SHT_CUDA_INFO"
	.sectionflags	@""
	.align	4


	//----- nvinfo : EIATTR_CUDA_API_VERSION
	.align		4
        /*0000*/ 	.byte	0x04, 0x37
        /*0002*/ 	.short	(.L_1999 - .L_1998)
.L_1998:
        /*0004*/ 	.word	0x00000082


	//----- nvinfo : EIATTR_KPARAM_INFO
	.align		4
.L_1999:
        /*0008*/ 	.byte	0x04, 0x17
        /*000a*/ 	.short	(.L_2001 - .L_2000)
.L_2000:
        /*000c*/ 	.word	0x00000000
        /*0010*/ 	.short	0x0000
        /*0012*/ 	.short	0x0000
        /*0014*/ 	.byte	0x00, 0xf0, 0x01, 0x02


	//----- nvinfo : EIATTR_SPARSE_MMA_MASK
	.align		4
.L_2001:
        /*0018*/ 	.byte	0x03, 0x50
        /*001a*/ 	.short	0x0000


	//----- nvinfo : EIATTR_MAXREG_COUNT
	.align		4
        /*001c*/ 	.byte	0x03, 0x1b
        /*001e*/ 	.short	0x00ff


	//----- nvinfo : EIATTR_NUM_BARRIERS
	.align		4
        /*0020*/ 	.byte	0x02, 0x4c
        /*0022*/ 	.byte	0x01
	.zero		1


	//----- nvinfo : EIATTR_MERCURY_ISA_VERSION
	.align		4
        /*0024*/ 	.byte	0x03, 0x5f
        /*0026*/ 	.short	0x0101


	//----- nvinfo : EIATTR_UNUSED_LOAD_BYTE_OFFSET
	.align		4
        /*0028*/ 	.byte	0x04, 0x44
        /*002a*/ 	.short	(.L_2003 - .L_2002)


	//   ....[0]....
.L_2002:
        /*002c*/ 	.word	0x00003fb0
        /*0030*/ 	.word	0x0000f0ff


	//   ....[1]....
        /*0034*/ 	.word	0x00004500
        /*0038*/ 	.word	0x0000f0ff


	//   ....[2]....
        /*003c*/ 	.word	0x00004a50
        /*0040*/ 	.word	0x0000f0ff


	//   ....[3]....
        /*0044*/ 	.word	0x00004fd0
        /*0048*/ 	.word	0x0000f0ff


	//   ....[4]....
        /*004c*/ 	.word	0x00005ec0
        /*0050*/ 	.word	0x0000f0ff


	//   ....[5]....
        /*0054*/ 	.word	0x00006410
        /*0058*/ 	.word	0x0000f0ff


	//   ....[6]....
        /*005c*/ 	.word	0x00006960
        /*0060*/ 	.word	0x0000f0ff


	//   ....[7]....
        /*0064*/ 	.word	0x00006ee0
        /*0068*/ 	.word	0x0000f0ff


	//----- nvinfo : EIATTR_COOP_GROUP_MASK_REGIDS
	.align		4
.L_2003:
        /*006c*/ 	.byte	0x04, 0x29
        /*006e*/ 	.short	(.L_2005 - .L_2004)


	//   ....[0]....
.L_2004:
        /*0070*/ 	.word	0xffffffff


	//   ....[1]....
        /*0074*/ 	.word	0xffffffff


	//   ....[2]....
        /*0078*/ 	.word	0xffffffff


	//   ....[3]....
        /*007c*/ 	.word	0xffffffff


	//   ....[4]....
        /*0080*/ 	.word	0xffffffff


	//   ....[5]....
        /*0084*/ 	.word	0xffffffff


	//   ....[6]....
        /*0088*/ 	.word	0xffffffff


	//   ....[7]....
        /*008c*/ 	.word	0xffffffff


	//   ....[8]....
        /*0090*/ 	.word	0xffffffff


	//   ....[9]....
        /*0094*/ 	.word	0xffffffff


	//   ....[10]....
        /*0098*/ 	.word	0xffffffff


	//   ....[11]....
        /*009c*/ 	.word	0xffffffff


	//   ....[12]....
        /*00a0*/ 	.word	0xffffffff


	//   ....[13]....
        /*00a4*/ 	.word	0xffffffff


	//   ....[14]....
        /*00a8*/ 	.word	0xffffffff


	//   ....[15]....
        /*00ac*/ 	.word	0xffffffff


	//   ....[16]....
        /*00b0*/ 	.word	0xffffffff


	//   ....[17]....
        /*00b4*/ 	.word	0xffffffff


	//   ....[18]....
        /*00b8*/ 	.word	0xffffffff


	//   ....[19]....
        /*00bc*/ 	.word	0xffffffff


	//   ....[20]....
        /*00c0*/ 	.word	0xffffffff


	//   ....[21]....
        /*00c4*/ 	.word	0xffffffff


	//   ....[22]....
        /*00c8*/ 	.word	0xffffffff


	//   ....[23]....
        /*00cc*/ 	.word	0xffffffff


	//   ....[24]....
        /*00d0*/ 	.word	0xffffffff


	//   ....[25]....
        /*00d4*/ 	.word	0xffffffff


	//   ....[26]....
        /*00d8*/ 	.word	0xffffffff


	//   ....[27]....
        /*00dc*/ 	.word	0xffffffff


	//   ....[28]....
        /*00e0*/ 	.word	0xffffffff


	//   ....[29]....
        /*00e4*/ 	.word	0xffffffff


	//----- nvinfo : EIATTR_COOP_GROUP_INSTR_OFFSETS
	.align		4
.L_2005:
        /*00e8*/ 	.byte	0x04, 0x28
        /*00ea*/ 	.short	(.L_2007 - .L_2006)


	//   ....[0]....
.L_2006:
        /*00ec*/ 	.word	0x00002560


	//   ....[1]....
        /*00f0*/ 	.word	0x000025a0


	//   ....[2]....
        /*00f4*/ 	.word	0x000025e0


	//   ....[3]....
        /*00f8*/ 	.word	0x00002600


	//   ....[4]....
        /*00fc*/ 	.word	0x00002630


	//   ....[5]....
        /*0100*/ 	.word	0x00002650


	//   ....[6]....
        /*0104*/ 	.word	0x00002690


	//   ....[7]....
        /*0108*/ 	.word	0x000026b0


	//   ....[8]....
        /*010c*/ 	.word	0x00002730


	//   ....[9]....
        /*0110*/ 	.word	0x00002760


	//   ....[10]....
        /*0114*/ 	.word	0x00002ed0


	//   ....[11]....
        /*0118*/ 	.word	0x00002ef0


	//   ....[12]....
        /*011c*/ 	.word	0x00002f30


	//   ....[13]....
        /*0120*/ 	.word	0x00002f40


	//   ....[14]....
        /*0124*/ 	.word	0x00002f70


	//   ....[15]....
        /*0128*/ 	.word	0x00002f80


	//   ....[16]....
        /*012c*/ 	.word	0x00002fb0


	//   ....[17]....
        /*0130*/ 	.word	0x00002fc0


	//   ....[18]....
        /*0134*/ 	.word	0x00002ff0


	//   ....[19]....
        /*0138*/ 	.word	0x00003000


	//   ....[20]....
        /*013c*/ 	.word	0x00003040


	//   ....[21]....
        /*0140*/ 	.word	0x00003050


	//   ....[22]....
        /*0144*/ 	.word	0x00003080


	//   ....[23]....
        /*0148*/ 	.word	0x00003090


	//   ....[24]....
        /*014c*/ 	.word	0x000030c0


	//   ....[25]....
        /*0150*/ 	.word	0x000030d0


	//   ....[26]....
        /*0154*/ 	.word	0x00003100


	//   ....[27]....
        /*0158*/ 	.word	0x00003110


	//   ....[28]....
        /*015c*/ 	.word	0x00003140


	//   ....[29]....
        /*0160*/ 	.word	0x00003150


	//----- nvinfo : EIATTR_EXIT_INSTR_OFFSETS
	.align		4
.L_2007:
        /*0164*/ 	.byte	0x04, 0x1c
        /*0166*/ 	.short	(.L_2009 - .L_2008)


	//   ....[0]....
.L_2008:
        /*0168*/ 	.word	0x00005e60


	//   ....[1]....
        /*016c*/ 	.word	0x000076d0


	//   ....[2]....
        /*0170*/ 	.word	0x00007aa0


	//   ....[3]....
        /*0174*/ 	.word	0x00007bb0


	//----- nvinfo : EIATTR_MAX_THREADS
	.align		4
.L_2009:
        /*0178*/ 	.byte	0x04, 0x05
        /*017a*/ 	.short	(.L_2011 - .L_2010)
.L_2010:
        /*017c*/ 	.word	0x00000080
        /*0180*/ 	.word	0x00000001
        /*0184*/ 	.word	0x00000001


	//----- nvinfo : EIATTR_CRS_STACK_SIZE
	.align		4
.L_2011:
        /*0188*/ 	.byte	0x04, 0x1e
        /*018a*/ 	.short	(.L_2013 - .L_2012)
.L_2012:
        /*018c*/ 	.word	0x00000000


	//----- nvinfo : EIATTR_CBANK_PARAM_SIZE
	.align		4
.L_2013:
        /*0190*/ 	.byte	0x03, 0x19
        /*0192*/ 	.short	0x0080


	//----- nvinfo : EIATTR_PARAM_CBANK
	.align		4
        /*0194*/ 	.byte	0x04, 0x0a
        /*0196*/ 	.short	(.L_2015 - .L_2014)
	.align		4
.L_2014:
        /*0198*/ 	.word	index@(.nv.constant0._ZN18transformer_engine13normalization21ln_bwd_general_kernelINS0_13Kernel_traitsI13__nv_bfloat16fS3_fjLj512ELj1ELj4ELj1ELj16ENS0_18Kernel_traits_baseILj512ES3_fS3_fjLj128EEEEEEEvNS0_20BackwardKernelParamsE)
        /*019c*/ 	.short	0x0210
        /*019e*/ 	.short	0x0080


	//----- nvinfo : EIATTR_SW_WAR
	.align		4
.L_2015:
        /*01a0*/ 	.byte	0x04, 0x36
        /*01a2*/ 	.short	(.L_2017 - .L_2016)
.L_2016:
        /*01a4*/ 	.word	0x00000008
.L_2017:


//--------------------- .nv.info._ZN18transformer_engine13normalization21ln_bwd_general_kernelINS0_13Kernel_traitsI13__nv_bfloat16S3_S3_fjLj512ELj1ELj4ELj1ELj16ENS0_18Kernel_traits_baseILj512ES3_S3_S3_fjLj128EEEEEEEvNS0_20BackwardKernelParamsE --------------------------
	.section	.nv.info._ZN18transformer_engine13normalization21ln_bwd_general_kernelINS0_13Kernel_traitsI13__nv_bfloat16S3_S3_fjLj512ELj1ELj4ELj1ELj16ENS0_18Kernel_traits_baseILj512ES3_S3_S3_fjLj128EEEEEEEvNS0_20BackwardKernelParamsE,"",@"SHT_CUDA_INFO"
	.sectionflags	@""
	.align	4


	//----- nvinfo : EIATTR_CUDA_API_VERSION
	.align		4
        /*0000*/ 	.byte	0x04, 0x37
        /*0002*/ 	.short	(.L_2019 - .L_2018)
.L_2018:
        /*0004*/ 	.word	0x00000082


	//----- nvinfo : EIATTR_KPARAM_INFO
	.align		4
.L_2019:
        /*0008*/ 	.byte	0x04, 0x17
        /*000a*/ 	.short	(.L_2021 - .L_2020)
.L_2020:
        /*000c*/ 	.word	0x00000000
        /*0010*/ 	.short	0x0000
        /*0012*/ 	.short	0x0000
        /*0014*/ 	.byte	0x00, 0xf0, 0x01, 0x02


	//----- nvinfo : EIATTR_SPARSE_MMA_MASK
	.align		4
.L_2021:
        /*0018*/ 	.byte	0x03, 0x50
        /*001a*/ 	.short	0x0000


	//----- nvinfo : EIATTR_MAXREG_COUNT
	.align		4
        /*001c*/ 	.byte	0x03, 0x1b
        /*001e*/ 	.short	0x00ff


	//----- nvinfo : EIATTR_NUM_BARRIERS
	.align		4
        /*0020*/ 	.byte	0x02, 0x4c
        /*0022*/ 	.byte	0x01
	.zero		1


	//----- nvinfo : EIATTR_MERCURY_ISA_VERSION
	.align		4
        /*0024*/ 	.byte	0x03, 0x5f
        /*0026*/ 	.short	0x0101


	//----- nvinfo : EIATTR_UNUSED_LOAD_BYTE_OFFSET
	.align		4
        /*0028*/ 	.byte	0x04, 0x44
        /*002a*/ 	.short	(.L_2023 - .L_2022)


	//   ....[0]....
.L_2022:
        /*002c*/ 	.word	0x00003f10
        /*0030*/ 	.word	0x0000f0ff


	//   ....[1]....
        /*0034*/ 	.word	0x00003f30
        /*0038*/ 	.word	0x0000fff0


	//   ....[2]....
        /*003c*/ 	.word	0x000040d0
        /*0040*/ 	.word	0x0000f0ff


	//   ....[3]....
        /*0044*/ 	.word	0x000040f0
        /*0048*/ 	.word	0x0000fff0


	//   ....[4]....
        /*004c*/ 	.word	0x00004280
        /*0050*/ 	.word	0x0000f0ff


	//   ....[5]....
        /*0054*/ 	.word	0x000042a0
        /*0058*/ 	.word	0x0000fff0


	//   ....[6]....
        /*005c*/ 	.word	0x00004430
        /*0060*/ 	.word	0x0000f0ff


	//   ....[7]....
        /*0064*/ 	.word	0x00004450
        /*0068*/ 	.word	0x0000fff0


	//   ....[8]....
        /*006c*/ 	.word	0x00004950
        /*0070*/ 	.word	0x0000f0ff


	//   ....[9]....
        /*0074*/ 	.word	0x00004970
        /*0078*/ 	.word	0x0000fff0


	//   ....[10]....
        /*007c*/ 	.word	0x00004b00
        /*0080*/ 	.word	0x0000f0ff


	//   ....[11]....
        /*0084*/ 	.word	0x00004b20
        /*0088*/ 	.word	0x0000fff0


	//   ....[12]....
        /*008c*/ 	.word	0x00004cb0
        /*0090*/ 	.word	0x0000f0ff


	//   ....[13]....
        /*0094*/ 	.word	0x00004cd0
        /*0098*/ 	.word	0x0000fff0


	//   ....[14]....
        /*009c*/ 	.word	0x00004e60
        /*00a0*/ 	.word	0x0000f0ff


	//   ....[15]....
        /*00a4*/ 	.word	0x00004e80
        /*00a8*/ 	.word	0x0000fff0


	//----- nvinfo : EIATTR_COOP_GROUP_MASK_REGIDS
	.align		4
.L_2023:
        /*00ac*/ 	.byte	0x04, 0x29
        /*00ae*/ 	.short	(.L_2025 - .L_2024)


	//   ....[0]....
.L_2024:
        /*00b0*/ 	.word	0xffffffff


	//   ....[1]....
        /*00b4*/ 	.word	0xffffffff


	//   ....[2]....
        /*00b8*/ 	.word	0xffffffff


	//   ....[3]....
        /*00bc*/ 	.word	0xffffffff


	//   ....[4]....
        /*00c0*/ 	.word	0xffffffff


	//   ....[5]....
        /*00c4*/ 	.word	0xffffffff


	//   ....[6]....
        /*00c8*/ 	.word	0xffffffff


	//   ....[7]....
        /*00cc*/ 	.word	0xffffffff


	//   ....[8]....
        /*00d0*/ 	.word	0xffffffff


	//   ....[9]....
        /*00d4*/ 	.word	0xffffffff


	//   ....[10]....
        /*00d8*/ 	.word	0xffffffff


	//   ....[11]....
        /*00dc*/ 	.word	0xffffffff


	//   ....[12]....
        /*00e0*/ 	.word	0xffffffff


	//   ....[13]....
        /*00e4*/ 	.word	0xffffffff


	//   ....[14]....
        /*00e8*/ 	.word	0xffffffff


	//   ....[15]....
        /*00ec*/ 	.word	0xffffffff


	//   ....[16]....
        /*00f0*/ 	.word	0xffffffff


	//   ....[17]....
        /*00f4*/ 	.word	0xffffffff


	//   ....[18]....
        /*00f8*/ 	.word	0xffffffff


	//   ....[19]....
        /*00fc*/ 	.word	0xffffffff


	//   ....[20]....
        /*0100*/ 	.word	0xffffffff


	//   ....[21]....
        /*0104*/ 	.word	0xffffffff


	//   ....[22]....
        /*0108*/ 	.word	0xffffffff


	//   ....[23]....
        /*010c*/ 	.word	0xffffffff


	//   ....[24]....
        /*0110*/ 	.word	0xffffffff


	//   ....[25]....
        /*0114*/ 	.word	0xffffffff


	//   ....[26]....
        /*0118*/ 	.word	0xffffffff


	//   ....[27]....
        /*011c*/ 	.word	0xffffffff


	//   ....[28]....
        /*0120*/ 	.word	0xffffffff


	//   ....[29]....
        /*0124*/ 	.word	0xffffffff


	//----- nvinfo : EIATTR_COOP_GROUP_INSTR_OFFSETS
	.align		4
.L_2025:
        /*0128*/ 	.byte	0x04, 0x28
        /*012a*/ 	.short	(.L_2027 - .L_2026)


	//   ....[0]....
.L_2026:
        /*012c*/ 	.word	0x00002350


	//   ....[1]....
        /*0130*/ 	.word	0x00002390


	//   ....[2]....
        /*0134*/ 	.word	0x000023e0


	//   ....[3]....
        /*0138*/ 	.word	0x00002400


	//   ....[4]....
        /*013c*/ 	.word	0x00002430


	//   ....[5]....
        /*0140*/ 	.word	0x00002450


	//   ....[6]....
        /*0144*/ 	.word	0x00002490


	//   ....[7]....
        /*0148*/ 	.word	0x000024c0


	//   ....[8]....
        /*014c*/ 	.word	0x00002570


	//   ....[9]....
        /*0150*/ 	.word	0x00002580


	//   ....[10]....
        /*0154*/ 	.word	0x00002cc0


	//   ....[11]....
        /*0158*/ 	.word	0x00002ce0


	//   ....[12]....
        /*015c*/ 	.word	0x00002d20


	//   ....[13]....
        /*0160*/ 	.word	0x00002d30


	//   ....[14]....
        /*0164*/ 	.word	0x00002d60


	//   ....[15]....
        /*0168*/ 	.word	0x00002d70


	//   ....[16]....
        /*016c*/ 	.word	0x00002da0


	//   ....[17]....
        /*0170*/ 	.word	0x00002db0


	//   ....[18]....
        /*0174*/ 	.word	0x00002de0


	//   ....[19]....
        /*0178*/ 	.word	0x00002df0


	//   ....[20]....
        /*017c*/ 	.word	0x00002e30


	//   ....[21]....
        /*0180*/ 	.word	0x00002e40


	//   ....[22]....
        /*0184*/ 	.word	0x00002e70


	//   ....[23]....
        /*0188*/ 	.word	0x00002e80


	//   ....[24]....
        /*018c*/ 	.word	0x00002eb0


	//   ....[25]....
        /*0190*/ 	.word	0x00002ec0


	//   ....[26]....
        /*0194*/ 	.word	0x00002ef0


	//   ....[27]....
        /*0198*/ 	.word	0x00002f00


	//   ....[28]....
        /*019c*/ 	.word	0x00002f30


	//   ....[29]....
        /*01a0*/ 	.word	0x00002f40


	//----- nvinfo : EIATTR_EXIT_INSTR_OFFSETS
	.align		4
.L_2027:
        /*01a4*/ 	.byte	0x04, 0x1c
        /*01a6*/ 	.short	(.L_2029 - .L_2028)


	//   ....[0]....
.L_2028:
        /*01a8*/ 	.word	0x00004800


	//   ....[1]....
        /*01ac*/ 	.word	0x00004fd0


	//   ....[2]....
        /*01b0*/ 	.word	0x00005140


	//   ....[3]....
        /*01b4*/ 	.word	0x00005170


	//----- nvinfo : EIATTR_MAX_THREADS
	.align		4
.L_2029:
        /*01b8*/ 	.byte	0x04, 0x05
        /*01ba*/ 	.short	(.L_2031 - .L_2030)
.L_2030:
        /*01bc*/ 	.word	0x00000080
        /*01c0*/ 	.word	0x00000001
        /*01c4*/ 	.word	0x00000001


	//----- nvinfo : EIATTR_CRS_STACK_SIZE
	.align		4
.L_2031:
        /*01c8*/ 	.byte	0x04, 0x1e
        /*01ca*/ 	.short	(.L_2033 - .L_2032)
.L_2032:
        /*01cc*/ 	.word	0x00000000


	//----- nvinfo : EIATTR_CBANK_PARAM_SIZE
	.align		4
.L_2033:
        /*01d0*/ 	.byte	0x03, 0x19
        /*01d2*/ 	.short	0x0080


	//----- nvinfo : EIATTR_PARAM_CBANK
	.align		4
        /*01d4*/ 	.byte	0x04, 0x0a
        /*01d6*/ 	.short	(.L_2035 - .L_2034)
	.align		4
.L_2034:
        /*01d8*/ 	.word	index@(.nv.constant0._ZN18transformer_engine13normalization21ln_bwd_general_kernelINS0_13Kernel_traitsI13__nv_bfloat16S3_S3_fjLj512ELj1ELj4ELj1ELj16ENS0_18Kernel_traits_baseILj512ES3_S3_S3_fjLj128EEEEEEEvNS0_20BackwardKernelParamsE)
        /*01dc*/ 	.short	0x0210
        /*01de*/ 	.short	0x0080


	//----- nvinfo : EIATTR_SW_WAR
	.align		4
.L_2035:
        /*01e0*/ 	.byte	0x04, 0x36
        /*01e2*/ 	.short	(.L_2037 - .L_2036)
.L_2036:
        /*01e4*/ 	.word	0x00000008
.L_2037:


//--------------------- .nv.info._ZN18transformer_engine13normalization21ln_bwd_general_kernelINS0_13Kernel_traitsI6__halffS3_fjLj512ELj1ELj4ELj1ELj16ENS0_18Kernel_traits_baseILj512ES3_fS3_fjLj128EEEEEEEvNS0_20BackwardKernelParamsE --------------------------
	.section	.nv.info._ZN18transformer_engine13normalization21ln_bwd_general_kernelINS0_13Kernel_traitsI6__halffS3_fjLj512ELj1ELj4ELj1ELj16ENS0_18Kernel_traits_baseILj512ES3_fS3_fjLj128EEEEEEEvNS0_20BackwardKernelParamsE,"",@"SHT_CUDA_INFO"
	.sectionflags	@""
	.align	4


	//----- nvinfo : EIATTR_CUDA_API_VERSION
	.align		4
        /*0000*/ 	.byte	0x04, 0x37
        /*0002*/ 	.short	(.L_2039 - .L_2038)
.L_2038:
        /*0004*/ 	.word	0x00000082


	//----- nvinfo : EIATTR_KPARAM_INFO
	.align		4
.L_2039:
        /*0008*/ 	.byte	0x04, 0x17
        /*000a*/ 	.short	(.L_2041 - .L_2040)
.L_2040:
        /*000c*/ 	.word	0x00000000
        /*0010*/ 	.short	0x0000
        /*0012*/ 	.short	0x0000
        /*0014*/ 	.byte	0x00, 0xf0, 0x01, 0x02


	//----- nvinfo : EIATTR_SPARSE_MMA_MASK
	.align		4
.L_2041:
        /*0018*/ 	.byte	0x03, 0x50
        /*001a*/ 	.short	0x0000


	//----- nvinfo : EIATTR_MAXREG_COUNT
	.align		4
        /*001c*/ 	.byte	0x03, 0x1b
        /*001e*/ 	.short	0x00ff


	//----- nvinfo : EIATTR_NUM_BARRIERS
	.align		4
        /*0020*/ 	.byte	0x02, 0x4c
        /*0022*/ 	.byte	0x01
	.zero		1


	//----- nvinfo : EIATTR_MERCURY_ISA_VERSION
	.align		4
        /*0024*/ 	.byte	0x03, 0x5f
        /*0026*/ 	.short	0x0101


	//----- nvinfo : EIATTR_UNUSED_LOAD_BYTE_OFFSET
	.align		4
        /*0028*/ 	.byte	0x04, 0x44
        /*002a*/ 	.short	(.L_2043 - .L_2042)


	//   ....[0]....
.L_2042:
        /*002c*/ 	.word	0x00003fb0
        /*0030*/ 	.word	0x0000f0ff


	//   ....[1]....
        /*0034*/ 	.word	0x00004500
        /*0038*/ 	.word	0x0000f0ff


	//   ....[2]....
        /*003c*/ 	.word	0x00004a50
        /*0040*/ 	.word	0x0000f0ff


	//   ....[3]....
        /*0044*/ 	.word	0x00004fd0
        /*0048*/ 	.word	0x0000f0ff


	//   ....[4]....
        /*004c*/ 	.word	0x00005ec0
        /*0050*/ 	.word	0x0000f0ff


	//   ....[5]....
        /*0054*/ 	.word	0x00006410
        /*0058*/ 	.word	0x0000f0ff


	//   ....[6]....
        /*005c*/ 	.word	0x00006960
        /*0060*/ 	.word	0x0000f0ff


	//   ....[7]....
        /*0064*/ 	.word	0x00006ee0
        /*0068*/ 	.word	0x0000f0ff


	//----- nvinfo : EIATTR_COOP_GROUP_MASK_REGIDS
	.align		4
.L_2043:
        /*006c*/ 	.byte	0x04, 0x29
        /*006e*/ 	.short	(.L_2045 - .L_2044)


	//   ....[0]....
.L_2044:
        /*0070*/ 	.word	0xffffffff


	//   ....[1]....
        /*0074*/ 	.word	0xffffffff


	//   ....[2]....
        /*0078*/ 	.word	0xffffffff


	//   ....[3]....
        /*007c*/ 	.word	0xffffffff


	//   ....[4]....
        /*0080*/ 	.word	0xffffffff


	//   ....[5]....
        /*0084*/ 	.word	0xffffffff


	//   ....[6]....
        /*0088*/ 	.word	0xffffffff


	//   ....[7]....
        /*008c*/ 	.word	0xffffffff


	//   ....[8]....
        /*0090*/ 	.word	0xffffffff


	//   ....[9]....
        /*0094*/ 	.word	0xffffffff


	//   ....[10]....
        /*0098*/ 	.word	0xffffffff


	//   ....[11]....
        /*009c*/ 	.word	0xffffffff


	//   ....[12]....
        /*00a0*/ 	.word	0xffffffff


	//   ....[13]....
        /*00a4*/ 	.word	0xffffffff


	//   ....[14]....
        /*00a8*/ 	.word	0xffffffff


	//   ....[15]....
        /*00ac*/ 	.word	0xffffffff


	//   ....[16]....
        /*00b0*/ 	.word	0xffffffff


	//   ....[17]....
        /*00b4*/ 	.word	0xffffffff


	//   ....[18]....
        /*00b8*/ 	.word	0xffffffff


	//   ....[19]....
        /*00bc*/ 	.word	0xffffffff


	//   ....[20]....
        /*00c0*/ 	.word	0xffffffff


	//   ....[21]....
        /*00c4*/ 	.word	0xffffffff


	//   ....[22]....
        /*00c8*/ 	.word	0xffffffff


	//   ....[23]....
        /*00cc*/ 	.word	0xffffffff


	//   ....[24]....
        /*00d0*/ 	.word	0xffffffff


	//   ....[25]....
        /*00d4*/ 	.word	0xffffffff


	//   ....[26]....
        /*00d8*/ 	.word	0xffffffff


	//   ....[27]....
        /*00dc*/ 	.word	0xffffffff


	//   ....[28]....
        /*00e0*/ 	.word	0xffffffff


	//   ....[29]....
        /*00e4*/ 	.word	0xffffffff


	//----- nvinfo : EIATTR_COOP_GROUP_INSTR_OFFSETS
	.align		4
.L_2045:
        /*00e8*/ 	.byte	0x04, 0x28
        /*00ea*/ 	.short	(.L_2047 - .L_2046)


	//   ....[0]....
.L_2046:
        /*00ec*/ 	.word	0x00002560


	//   ....[1]....
        /*00f0*/ 	.word	0x000025a0


	//   ....[2]....
        /*00f4*/ 	.word	0x000025e0


	//   ....[3]....
        /*00f8*/ 	.word	0x00002600


	//   ....[4]....
        /*00fc*/ 	.word	0x00002630


	//   ....[5]....
        /*0100*/ 	.word	0x00002650


	//   ....[6]....
        /*0104*/ 	.word	0x00002690


	//   ....[7]....
        /*0108*/ 	.word	0x000026b0


	//   ....[8]....
        /*010c*/ 	.word	0x00002730


	//   ....[9]....
        /*0110*/ 	.word	0x00002760


	//   ....[10]....
        /*0114*/ 	.word	0x00002ed0


	//   ....[11]....
        /*0118*/ 	.word	0x00002ef0


	//   ....[12]....
        /*011c*/ 	.word	0x00002f30


	//   ....[13]....
        /*0120*/ 	.word	0x00002f40


	//   ....[14]....
        /*0124*/ 	.word	0x00002f70


	//   ....[15]....
        /*0128*/ 	.word	0x00002f80


	//   ....[16]....
        /*012c*/ 	.word	0x00002fb0


	//   ....[17]....
        /*0130*/ 	.word	0x00002fc0


	//   ....[18]....
        /*0134*/ 	.word	0x00002ff0


	//   ....[19]....
        /*0138*/ 	.word	0x00003000


	//   ....[20]....
        /*013c*/ 	.word	0x00003040


	//   ....[21]....
        /*0140*/ 	.word	0x00003050


	//   ....[22]....
        /*0144*/ 	.word	0x00003080


	//   ....[23]....
        /*0148*/ 	.word	0x00003090


	//   ....[24]....
        /*014c*/ 	.word	0x000030c0


	//   ....[25]....
        /*0150*/ 	.word	0x000030d0


	//   ....[26]....
        /*0154*/ 	.word	0x00003100


	//   ....[27]....
        /*0158*/ 	.word	0x00003110


	//   ....[28]....
        /*015c*/ 	.word	0x00003140


	//   ....[29]....
        /*0160*/ 	.word	0x00003150


	//----- nvinfo : EIATTR_EXIT_INSTR_OFFSETS
	.align		4
.L_2047:
        /*0164*/ 	.byte	0x04, 0x1c
        /*0166*/ 	.short	(.L_2049 - .L_2048)


	//   ....[0]....
.L_2048:
        /*0168*/ 	.word	0x00005e60


	//   ....[1]....
        /*016c*/ 	.word	0x000076d0


	//   ....[2]....
        /*0170*/ 	.word	0x00007aa0


	//   ....[3]....
        /*0174*/ 	.word	0x00007bb0


	//----- nvinfo : EIATTR_MAX_THREADS
	.align		4
.L_2049:
        /*0178*/ 	.byte	0x04, 0x05
        /*017a*/ 	.short	(.L_2051 - .L_2050)
.L_2050:
        /*017c*/ 	.word	0x00000080
        /*0180*/ 	.word	0x00000001
        /*0184*/ 	.word	0x00000001


	//----- nvinfo : EIATTR_CRS_STACK_SIZE
	.align		4
.L_2051:
        /*0188*/ 	.byte	0x04, 0x1e
        /*018a*/ 	.short	(.L_2053 - .L_2052)
.L_2052:
        /*018c*/ 	.word	0x00000000


	//----- nvinfo : EIATTR_CBANK_PARAM_SIZE
	.align		4
.L_2053:
        /*0190*/ 	.byte	0x03, 0x19
        /*0192*/ 	.short	0x0080


	//----- nvinfo : EIATTR_PARAM_CBANK
	.align		4
        /*0194*/ 	.byte	0x04, 0x0a
        /*0196*/ 	.short	(.L_2055 - .L_2054)
	.align		4
.L_2054:
        /*0198*/ 	.word	index@(.nv.constant0._ZN18transformer_engine13normalization21ln_bwd_general_kernelINS0_13Kernel_traitsI6__halffS3_fjLj512ELj1ELj4ELj1ELj16ENS0_18Kernel_traits_baseILj512ES3_fS3_fjLj128EEEEEEEvNS0_20BackwardKernelParamsE)
        /*019c*/ 	.short	0x0210
        /*019e*/ 	.short	0x0080


	//----- nvinfo : EIATTR_SW_WAR
	.align		4
.L_2055:
        /*01a0*/ 	.byte	0x04, 0x36
        /*01a2*/ 	.short	(.L_2057 - .L_2056)
.L_2056:
        /*01a4*/ 	.word	0x00000008
.L_2057:


//--------------------- .nv.info._ZN18transformer_engine13normalization21ln_bwd_general_kernelINS0_13Kernel_traitsI6__halfS3_S3_fjLj512ELj1ELj4ELj1ELj16ENS0_18Kernel_traits_baseILj512ES3_S3_S3_fjLj128EEEEEEEvNS0_20BackwardKernelParamsE --------------------------
	.section	.nv.info._ZN18transformer_engine13normalization21ln_bwd_general_kernelINS0_13Kernel_traitsI6__halfS3_S3_fjLj512ELj1ELj4ELj1ELj16ENS0_18Kernel_traits_baseILj512ES3_S3_S3_fjLj128EEEEEEEvNS0_20BackwardKernelParamsE,"",@"SHT_CUDA_INFO"
	.sectionflags	@""
	.align	4


	//----- nvinfo : EIATTR_CUDA_API_VERSION
	.align		4
        /*0000*/ 	.byte	0x04, 0x37
        /*0002*/ 	.short	(.L_2059 - .L_2058)
.L_2058:
        /*0004*/ 	.word	0x00000082


	//----- nvinfo : EIATTR_KPARAM_INFO
	.align		4
.L_2059:
        /*0008*/ 	.byte	0x04, 0x17
        /*000a*/ 	.short	(.L_2061 - .L_2060)
.L_2060:
        /*000c*/ 	.word	0x00000000
        /*0010*/ 	.short	0x0000
        /*0012*/ 	.short	0x0000
        /*0014*/ 	.byte	0x00, 0xf0, 0x01, 0x02


	//----- nvinfo : EIATTR_SPARSE_MMA_MASK
	.align		4
.L_2061:
        /*0018*/ 	.byte	0x03, 0x50
        /*001a*/ 	.short	0x0000


	//----- nvinfo : EIATTR_MAXREG_COUNT
	.align		4
        /*001c*/ 	.byte	0x03, 0x1b
        /*001e*/ 	.short	0x00ff


	//----- nvinfo : EIATTR_NUM_BARRIERS
	.align		4
        /*0020*/ 	.byte	0x02, 0x4c
        /*0022*/ 	.byte	0x01
	.zero		1


	//----- nvinfo : EIATTR_MERCURY_ISA_VERSION
	.align		4
        /*0024*/ 	.byte	0x03, 0x5f
        /*0026*/ 	.short	0x0101


	//----- nvinfo : EIATTR_UNUSED_LOAD_BYTE_OFFSET
	.align		4
        /*0028*/ 	.byte	0x04, 0x44
        /*002a*/ 	.short	(.L_2063 - .L_2062)


	//   ....[0]....
.L_2062:
        /*002c*/ 	.word	0x00003d90
        /*0030*/ 	.word	0x0000f0ff


	//   ....[1]....
        /*0034*/ 	.word	0x00003db0
        /*0038*/ 	.word	0x0000fff0


	//   ....[2]....
        /*003c*/ 	.word	0x00003f50
        /*0040*/ 	.word	0x0000f0ff


	//   ....[3]....
        /*0044*/ 	.word	0x00003f70
        /*0048*/ 	.word	0x0000fff0


	//   ....[4]....
        /*004c*/ 	.word	0x00004100
        /*0050*/ 	.word	0x0000f0ff


	//   ....[5]....
        /*0054*/ 	.word	0x00004120
        /*0058*/ 	.word	0x0000fff0


	//   ....[6]....
        /*005c*/ 	.word	0x000042b0
        /*0060*/ 	.word	0x0000f0ff


	//   ....[7]....
        /*0064*/ 	.word	0x000042d0
        /*0068*/ 	.word	0x0000fff0


	//   ....[8]....
        /*006c*/ 	.word	0x000047d0
        /*0070*/ 	.word	0x0000f0ff


	//   ....[9]....
        /*0074*/ 	.word	0x000047f0
        /*0078*/ 	.word	0x0000fff0


	//   ....[10]....
        /*007c*/ 	.word	0x00004980
        /*0080*/ 	.word	0x0000f0ff


	//   ....[11]....
        /*0084*/ 	.word	0x000049a0
        /*0088*/ 	.word	0x0000fff0


	//   ....[12]....
        /*008c*/ 	.word	0x00004b30
        /*0090*/ 	.word	0x0000f0ff


	//   ....[13]....
        /*0094*/ 	.word	0x00004b50
        /*0098*/ 	.word	0x0000fff0


	//   ....[14]....
        /*009c*/ 	.word	0x00004ce0
        /*00a0*/ 	.word	0x0000f0ff


	//   ....[15]....
        /*00a4*/ 	.word	0x00004d00
        /*00a8*/ 	.word	0x0000fff0


	//----- nvinfo : EIATTR_COOP_GROUP_MASK_REGIDS
	.align		4
.L_2063:
        /*00ac*/ 	.byte	0x04, 0x29
        /*00ae*/ 	.short	(.L_2065 - .L_2064)


	//   ....[0]....
.L_2064:
        /*00b0*/ 	.word	0xffffffff


	//   ....[1]....
        /*00b4*/ 	.word	0xffffffff


	//   ....[2]....
        /*00b8*/ 	.word	0xffffffff


	//   ....[3]....
        /*00bc*/ 	.word	0xffffffff


	//   ....[4]....
        /*00c0*/ 	.word	0xffffffff


	//   ....[5]....
        /*00c4*/ 	.word	0xffffffff


	//   ....[6]....
        /*00c8*/ 	.word	0xffffffff


	//   ....[7]....
        /*00cc*/ 	.word	0xffffffff


	//   ....[8]....
        /*00d0*/ 	.word	0xffffffff


	//   ....[9]....
        /*00d4*/ 	.word	0xffffffff


	//   ....[10]....
        /*00d8*/ 	.word	0xffffffff


	//   ....[11]....
        /*00dc*/ 	.word	0xffffffff


	//   ....[12]....
        /*00e0*/ 	.word	0xffffffff


	//   ....[13]....
        /*00e4*/ 	.word	0xffffffff


	//   ....[14]....
        /*00e8*/ 	.word	0xffffffff


	//   ....[15]....
        /*00ec*/ 	.word	0xffffffff


	//   ....[16]....
        /*00f0*/ 	.word	0xffffffff


	//   ....[17]....
        /*00f4*/ 	.word	0xffffffff


	//   ....[18]....
        /*00f8*/ 	.word	0xffffffff


	//   ....[19]....
        /*00fc*/ 	.word	0xffffffff


	//   ....[20]....
        /*0100*/ 	.word	0xffffffff


	//   ....[21]....
        /*0104*/ 	.word	0xffffffff


	//   ....[22]....
        /*0108*/ 	.word	0xffffffff


	//   ....[23]....
        /*010c*/ 	.word	0xffffffff


	//   ....[24]....
        /*0110*/ 	.word	0xffffffff


	//   ....[25]....
        /*0114*/ 	.word	0xffffffff


	//   ....[26]....
        /*0118*/ 	.word	0xffffffff


	//   ....[27]....
        /*011c*/ 	.word	0xffffffff


	//   ....[28]....
        /*0120*/ 	.word	0xffffffff


	//   ....[29]....
        /*0124*/ 	.word	0xffffffff


	//----- nvinfo : EIATTR_COOP_GROUP_INSTR_OFFSETS
	.align		4
.L_2065:
        /*0128*/ 	.byte	0x04, 0x28
        /*012a*/ 	.short	(.L_2067 - .L_2066)


	//   ....[0]....
.L_2066:
        /*012c*/ 	.word	0x000021d0


	//   ....[1]....
        /*0130*/ 	.word	0x00002210


	//   ....[2]....
        /*0134*/ 	.word	0x00002260


	//   ....[3]....
        /*0138*/ 	.word	0x00002280


	//   ....[4]....
        /*013c*/ 	.word	0x000022b0


	//   ....[5]....
        /*0140*/ 	.word	0x000022d0


	//   ....[6]....
        /*0144*/ 	.word	0x00002310


	//   ....[7]....
        /*0148*/ 	.word	0x00002340


	//   ....[8]....
        /*014c*/ 	.word	0x000023f0


	//   ....[9]....
        /*0150*/ 	.word	0x00002400


	//   ....[10]....
        /*0154*/ 	.word	0x00002b40


	//   ....[11]....
        /*0158*/ 	.word	0x00002b60


	//   ....[12]....
        /*015c*/ 	.word	0x00002ba0


	//   ....[13]....
        /*0160*/ 	.word	0x00002bb0


	//   ....[14]....
        /*0164*/ 	.word	0x00002be0


	//   ....[15]....
        /*0168*/ 	.word	0x00002bf0


	//   ....[16]....
        /*016c*/ 	.word	0x00002c20


	//   ....[17]....
        /*0170*/ 	.word	0x00002c30


	//   ....[18]....
        /*0174*/ 	.word	0x00002c60


	//   ....[19]....
        /*0178*/ 	.word	0x00002c70


	//   ....[20]....
        /*017c*/ 	.word	0x00002cb0


	//   ....[21]....
        /*0180*/ 	.word	0x00002cc0


	//   ....[22]....
        /*0184*/ 	.word	0x00002cf0


	//   ....[23]....
        /*0188*/ 	.word	0x00002d00


	//   ....[24]....
        /*018c*/ 	.word	0x00002d30


	//   ....[25]....
        /*0190*/ 	.word	0x00002d40


	//   ....[26]....
        /*0194*/ 	.word	0x00002d70


	//   ....[27]....
        /*0198*/ 	.word	0x00002d80


	//   ....[28]....
        /*019c*/ 	.word	0x00002db0


	//   ....[29]....
        /*01a0*/ 	.word	0x00002dc0


	//----- nvinfo : EIATTR_EXIT_INSTR_OFFSETS
	.align		4
.L_2067:
        /*01a4*/ 	.byte	0x04, 0x1c
        /*01a6*/ 	.short	(.L_2069 - .L_2068)


	//   ....[0]....
.L_2068:
        /*01a8*/ 	.word	0x00004680


	//   ....[1]....
        /*01ac*/ 	.word	0x00004e50


	//   ....[2]....
        /*01b0*/ 	.word	0x00004fc0


	//   ....[3]....
        /*01b4*/ 	.word	0x00004ff0


	//----- nvinfo : EIATTR_MAX_THREADS
	.align		4
.L_2069:
        /*01b8*/ 	.byte	0x04, 0x05
        /*01ba*/ 	.short	(.L_2071 - .L_2070)
.L_2070:
        /*01bc*/ 	.word	0x00000080
        /*01c0*/ 	.word	0x00000001
        /*01c4*/ 	.word	0x00000001


	//----- nvinfo : EIATTR_CRS_STACK_SIZE
	.align		4
.L_2071:
        /*01c8*/ 	.byte	0x04, 0x1e
        /*01ca*/ 	.short	(.L_2073 - .L_2072)
.L_2072:
        /*01cc*/ 	.word	0x00000000


	//----- nvinfo : EIATTR_CBANK_PARAM_SIZE
	.align		4
.L_2073:
        /*01d0*/ 	.byte	0x03, 0x19
        /*01d2*/ 	.short	0x0080


	//----- nvinfo : EIATTR_PARAM_CBANK
	.align		4
        /*01d4*/ 	.byte	0x04, 0x0a
        /*01d6*/ 	.short	(.L_2075 - .L_2074)
	.align		4
.L_2074:
        /*01d8*/ 	.word	index@(.nv.constant0._ZN18transformer_engine13normalization21ln_bwd_general_kernelINS0_13Kernel_traitsI6__halfS3_S3_fjLj512ELj1ELj4ELj1ELj16ENS0_18Kernel_traits_baseILj512ES3_S3_S3_fjLj128EEEEEEEvNS0_20BackwardKernelParamsE)
        /*01dc*/ 	.short	0x0210
        /*01de*/ 	.short	0x0080


	//----- nvinfo : EIATTR_SW_WAR
	.align		4
.L_2075:
        /*01e0*/ 	.byte	0x04, 0x36
        /*01e2*/ 	.short	(.L_2077 - .L_2076)
.L_2076:
        /*01e4*/ 	.word	0x00000008
.L_2077:


//--------------------- .nv.info._ZN18transformer_engine13normalization21ln_bwd_general_kernelINS0_13Kernel_traitsIffffjLj512ELj1ELj4ELj1ELj16ENS0_18Kernel_traits_baseILj512EffffjLj128EEEEEEEvNS0_20BackwardKernelParamsE --------------------------
	.section	.nv.info._ZN18transformer_engine13normalization21ln_bwd_general_kernelINS0_13Kernel_traitsIffffjLj512ELj1ELj4ELj1ELj16ENS0_18Kernel_traits_baseILj512EffffjLj128EEEEEEEvNS0_20BackwardKernelParamsE,"",@"SHT_CUDA_INFO"
	.sectionflags	@""
	.align	4


	//----- nvinfo : EIATTR_CUDA_API_VERSION
	.align		4
        /*0000*/ 	.byte	0x04, 0x37
        /*0002*/ 	.short	(.L_2079 - .L_2078)
.L_2078:
        /*0004*/ 	.word	0x00000082


	//----- nvinfo : EIATTR_KPARAM_INFO
	.align		4
.L_2079:
        /*0008*/ 	.byte	0x04, 0x17
        /*000a*/ 	.short	(.L_2081 - .L_2080)
.L_2080:
        /*000c*/ 	.word	0x00000000
        /*0010*/ 	.short	0x0000
        /*0012*/ 	.short	0x0000
        /*0014*/ 	.byte	0x00, 0xf0, 0x01, 0x02


	//----- nvinfo : EIATTR_SPARSE_MMA_MASK
	.align		4
.L_2081:
        /*0018*/ 	.byte	0x03, 0x50
        /*001a*/ 	.short	0x0000


	//----- nvinfo : EIATTR_MAXREG_COUNT
	.align		4
        /*001c*/ 	.byte	0x03, 0x1b
        /*001e*/ 	.short	0x00ff


	//----- nvinfo : EIATTR_NUM_BARRIERS
	.align		4
        /*0020*/ 	.byte	0x02, 0x4c
        /*0022*/ 	.byte	0x01
	.zero		1


	//----- nvinfo : EIATTR_MERCURY_ISA_VERSION
	.align		4
        /*0024*/ 	.byte	0x03, 0x5f
        /*0026*/ 	.short	0x0101


	//----- nvinfo : EIATTR_UNUSED_LOAD_BYTE_OFFSET
	.align		4
        /*0028*/ 	.byte	0x04, 0x44
        /*002a*/ 	.short	(.L_2083 - .L_2082)


	//   ....[0]....
.L_2082:
        /*002c*/ 	.word	0x00003b50
        /*0030*/ 	.word	0x0000f0ff


	//   ....[1]....
        /*0034*/ 	.word	0x000040a0
        /*0038*/ 	.word	0x0000f0ff


	//   ....[2]....
        /*003c*/ 	.word	0x000045f0
        /*0040*/ 	.word	0x0000f0ff


	//   ....[3]....
        /*0044*/ 	.word	0x00004b70
        /*0048*/ 	.word	0x0000f0ff


	//   ....[4]....
        /*004c*/ 	.word	0x00005a60
        /*0050*/ 	.word	0x0000f0ff


	//   ....[5]....
        /*0054*/ 	.word	0x00005fb0
        /*0058*/ 	.word	0x0000f0ff


	//   ....[6]....
        /*005c*/ 	.word	0x00006500
        /*0060*/ 	.word	0x0000f0ff


	//   ....[7]....
        /*0064*/ 	.word	0x00006a80
        /*0068*/ 	.word	0x0000f0ff


	//----- nvinfo : EIATTR_COOP_GROUP_MASK_REGIDS
	.align		4
.L_2083:
        /*006c*/ 	.byte	0x04, 0x29
        /*006e*/ 	.short	(.L_2085 - .L_2084)


	//   ....[0]....
.L_2084:
        /*0070*/ 	.word	0xffffffff


	//   ....[1]....
        /*0074*/ 	.word	0xffffffff


	//   ....[2]....
        /*0078*/ 	.word	0xffffffff


	//   ....[3]....
        /*007c*/ 	.word	0xffffffff


	//   ....[4]....
        /*0080*/ 	.word	0xffffffff


	//   ....[5]....
        /*0084*/ 	.word	0xffffffff


	//   ....[6]....
        /*0088*/ 	.word	0xffffffff


	//   ....[7]....
        /*008c*/ 	.word	0xffffffff


	//   ....[8]....
        /*0090*/ 	.word	0xffffffff


	//   ....[9]....
        /*0094*/ 	.word	0xffffffff


	//   ....[10]....
        /*0098*/ 	.word	0xffffffff


	//   ....[11]....
        /*009c*/ 	.word	0xffffffff


	//   ....[12]....
        /*00a0*/ 	.word	0xffffffff


	//   ....[13]....
        /*00a4*/ 	.word	0xffffffff


	//   ....[14]....
        /*00a8*/ 	.word	0xffffffff


	//   ....[15]....
        /*00ac*/ 	.word	0xffffffff


	//   ....[16]....
        /*00b0*/ 	.word	0xffffffff


	//   ....[17]....
        /*00b4*/ 	.word	0xffffffff


	//   ....[18]....
        /*00b8*/ 	.word	0xffffffff


	//   ....[19]....
        /*00bc*/ 	.word	0xffffffff


	//   ....[20]....
        /*00c0*/ 	.word	0xffffffff


	//   ....[21]....
        /*00c4*/ 	.word	0xffffffff


	//   ....[22]....
        /*00c8*/ 	.word	0xffffffff


	//   ....[23]....
        /*00cc*/ 	.word	0xffffffff


	//   ....[24]....
        /*00d0*/ 	.word	0xffffffff


	//   ....[25]....
        /*00d4*/ 	.word	0xffffffff


	//   ....[26]....
        /*00d8*/ 	.word	0xffffffff


	//   ....[27]....
        /*00dc*/ 	.word	0xffffffff


	//   ....[28]....
        /*00e0*/ 	.word	0xffffffff


	//   ....[29]....
        /*00e4*/ 	.word	0xffffffff


	//----- nvinfo : EIATTR_COOP_GROUP_INSTR_OFFSETS
	.align		4
.L_2085:
        /*00e8*/ 	.byte	0x04, 0x28
        /*00ea*/ 	.short	(.L_2087 - .L_2086)


	//   ....[0]....
.L_2086:
        /*00ec*/ 	.word	0x000020d0


	//   ....[1]....
        /*00f0*/ 	.word	0x00002110


	//   ....[2]....
        /*00f4*/ 	.word	0x00002140


	//   ....[3]....
        /*00f8*/ 	.word	0x00002160


	//   ....[4]....
        /*00fc*/ 	.word	0x00002190


	//   ....[5]....
        /*0100*/ 	.word	0x000021b0


	//   ....[6]....
        /*0104*/ 	.word	0x000021f0


	//   ....[7]....
        /*0108*/ 	.word	0x00002210


	//   ....[8]....
        /*010c*/ 	.word	0x00002270


	//   ....[9]....
        /*0110*/ 	.word	0x00002290


	//   ....[10]....
        /*0114*/ 	.word	0x00002a60


	//   ....[11]....
        /*0118*/ 	.word	0x00002a80


	//   ....[12]....
        /*011c*/ 	.word	0x00002ac0


	//   ....[13]....
        /*0120*/ 	.word	0x00002ad0


	//   ....[14]....
        /*0124*/ 	.word	0x00002b00


	//   ....[15]....
        /*0128*/ 	.word	0x00002b10


	//   ....[16]....
        /*012c*/ 	.word	0x00002b40


	//   ....[17]....
        /*0130*/ 	.word	0x00002b50


	//   ....[18]....
        /*0134*/ 	.word	0x00002b80


	//   ....[19]....
        /*0138*/ 	.word	0x00002b90


	//   ....[20]....
        /*013c*/ 	.word	0x00002bd0


	//   ....[21]....
        /*0140*/ 	.word	0x00002be0


	//   ....[22]....
        /*0144*/ 	.word	0x00002c10


	//   ....[23]....
        /*0148*/ 	.word	0x00002c20


	//   ....[24]....
        /*014c*/ 	.word	0x00002c50


	//   ....[25]....
        /*0150*/ 	.word	0x00002c60


	//   ....[26]....
        /*0154*/ 	.word	0x00002c90


	//   ....[27]....
        /*0158*/ 	.word	0x00002ca0


	//   ....[28]....
        /*015c*/ 	.word	0x00002cd0


	//   ....[29]....
        /*0160*/ 	.word	0x00002ce0


	//----- nvinfo : EIATTR_EXIT_INSTR_OFFSETS
	.align		4
.L_2087:
        /*0164*/ 	.byte	0x04, 0x1c
        /*0166*/ 	.short	(.L_2089 - .L_2088)


	//   ....[0]....
.L_2088:
        /*0168*/ 	.word	0x00005a00


	//   ....[1]....
        /*016c*/ 	.word	0x00007270


	//   ....[2]....
        /*0170*/ 	.word	0x00007640


	//   ....[3]....
        /*0174*/ 	.word	0x00007750


	//----- nvinfo : EIATTR_MAX_THREADS
	.align		4
.L_2089:
        /*0178*/ 	.byte	0x04, 0x05
        /*017a*/ 	.short	(.L_2091 - .L_2090)
.L_2090:
        /*017c*/ 	.word	0x00000080
        /*0180*/ 	.word	0x00000001
        /*0184*/ 	.word	0x00000001


	//----- nvinfo : EIATTR_CRS_STACK_SIZE
	.align		4
.L_2091:
        /*0188*/ 	.byte	0x04, 0x1e
        /*018a*/ 	.short	(.L_2093 - .L_2092)
.L_2092:
        /*018c*/ 	.word	0x00000000


	//----- nvinfo : EIATTR_CBANK_PARAM_SIZE
	.align		4
.L_2093:
        /*0190*/ 	.byte	0x03, 0x19
        /*0192*/ 	.short	0x0080


	//----- nvinfo : EIATTR_PARAM_CBANK
	.align		4
        /*0194*/ 	.byte	0x04, 0x0a
        /*0196*/ 	.short	(.L_2095 - .L_2094)
	.align		4
.L_2094:
        /*0198*/ 	.word	index@(.nv.constant0._ZN18transformer_engine13normalization21ln_bwd_general_kernelINS0_13Kernel_traitsIffffjLj512ELj1ELj4ELj1ELj16ENS0_18Kernel_traits_baseILj512EffffjLj128EEEEEEEvNS0_20BackwardKernelParamsE)
        /*019c*/ 	.short	0x0210
        /*019e*/ 	.short	0x0080


	//----- nvinfo : EIATTR_SW_WAR
	.align		4
.L_2095:
        /*01a0*/ 	.byte	0x04, 0x36
        /*01a2*/ 	.short	(.L_2097 - .L_2096)
.L_2096:
        /*01a4*/ 	.word	0x00000008
.L_2097:


//--------------------- .nv.info._ZN18transformer_engine13normalization21ln_bwd_general_kernelINS0_13Kernel_traitsI13__nv_bfloat16fS3_fjLj128ELj1ELj4ELj1ELj8ENS0_18Kernel_traits_baseILj128ES3_fS3_fjLj128EEEEEEEvNS0_20BackwardKernelParamsE --------------------------
	.section	.nv.info._ZN18transformer_engine13normalization21ln_bwd_general_kernelINS0_13Kernel_traitsI13__nv_bfloat16fS3_fjLj128ELj1ELj4ELj1ELj8ENS0_18Kernel_traits_baseILj128ES3_fS3_fjLj128EEEEEEEvNS0_20BackwardKernelParamsE,"",@"SHT_CUDA_INFO"
	.sectionflags	@""
	.align	4


	//----- nvinfo : EIATTR_CUDA_API_VERSION
	.align		4
        /*0000*/ 	.byte	0x04, 0x37
        /*0002*/ 	.short	(.L_2099 - .L_2098)
.L_2098:
        /*0004*/ 	.word	0x00000082


	//----- nvinfo : EIATTR_KPARAM_INFO
	.align		4
.L_2099:
        /*0008*/ 	.byte	0x04, 0x17
        /*000a*/ 	.short	(.L_2101 - .L_2100)
.L_2100:
        /*000c*/ 	.word	0x00000000
        /*0010*/ 	.short	0x0000
        /*0012*/ 	.short	0x0000
        /*0014*/ 	.byte	0x00, 0xf0, 0x01, 0x02


	//----- nvinfo : EIATTR_SPARSE_MMA_MASK
	.align		4
.L_2101:
        /*0018*/ 	.byte	0x03, 0x50
        /*001a*/ 	.short	0x0000


	//----- nvinfo : EIATTR_MAXREG_COUNT
	.align		4
        /*001c*/ 	.byte	0x03, 0x1b
        /*001e*/ 	.short	0x00ff


	//----- nvinfo : EIATTR_NUM_BARRIERS
	.align		4
        /*0020*/ 	.byte	0x02, 0x4c
        /*0022*/ 	.byte	0x01
	.zero		1


	//----- nvinfo : EIATTR_MERCURY_ISA_VERSION
	.align		4
        /*0024*/ 	.byte	0x03, 0x5f
        /*0026*/ 	.short	0x0101


	//----- nvinfo : EIATTR_COOP_GROUP_MASK_REGIDS
	.align		4
        /*0028*/ 	.byte	0x04, 0x29
        /*002a*/ 	.short	(.L_2103 - .L_2102)


	//   ....[0]....
.L_2102:
        /*002c*/ 	.word	0xffffffff


	//   ....[1]....
        /*0030*/ 	.word	0xffffffff


	//   ....[2]....
        /*0034*/ 	.word	0xffffffff


	//   ....[3]....
        /*0038*/ 	.word	0xffffffff


	//   ....[4]....
        /*003c*/ 	.word	0xffffffff


	//   ....[5]....
        /*0040*/ 	.word	0xffffffff


	//   ....[6]....
        /*0044*/ 	.word	0xffffffff


	//   ....[7]....
        /*0048*/ 	.word	0xffffffff


	//   ....[8]....
        /*004c*/ 	.word	0xffffffff


	//   ....[9]....
        /*0050*/ 	.word	0xffffffff


	//   ....[10]....
        /*0054*/ 	.word	0xffffffff


	//   ....[11]....
        /*0058*/ 	.word	0xffffffff


	//   ....[12]....
        /*005c*/ 	.word	0xffffffff


	//   ....[13]....
        /*0060*/ 	.word	0xffffffff


	//   ....[14]....
        /*0064*/ 	.word	0xffffffff


	//   ....[15]....
        /*0068*/ 	.word	0xffffffff


	//   ....[16]....
        /*006c*/ 	.word	0xffffffff


	//   ....[17]....
        /*0070*/ 	.word	0xffffffff


	//   ....[18]....
        /*0074*/ 	.word	0xffffffff


	//   ....[19]....
        /*0078*/ 	.word	0xffffffff


	//   ....[20]....
        /*007c*/ 	.word	0xffffffff


	//   ....[21]....
        /*0080*/ 	.word	0xffffffff


	//   ....[22]....
        /*0084*/ 	.word	0xffffffff


	//   ....[23]....
        /*0088*/ 	.word	0xffffffff


	//   ....[24]....
        /*008c*/ 	.word	0xffffffff


	//   ....[25]....
        /*0090*/ 	.word	0xffffffff


	//   ....[26]....
        /*0094*/ 	.word	0xffffffff


	//   ....[27]....
        /*0098*/ 	.word	0xffffffff


	//   ....[28]....
        /*009c*/ 	.word	0xffffffff


	//   ....[29]....
        /*00a0*/ 	.word	0xffffffff


	//----- nvinfo : EIATTR_COOP_GROUP_INSTR_OFFSETS
	.align		4
.L_2103:
        /*00a4*/ 	.byte	0x04, 0x28
        /*00a6*/ 	.short	(.L_2105 - .L_2104)


	//   ....[0]....
.L_2104:
        /*00a8*/ 	.word	0x00000f70


	//   ....[1]....
        /*00ac*/ 	.word	0x00000fb0


	//   ....[2]....
        /*00b0*/ 	.word	0x00001030


	//   ....[3]....
        /*00b4*/ 	.word	0x00001050


	//   ....[4]....
        /*00b8*/ 	.word	0x00001080


	//   ....[5]....
        /*00bc*/ 	.word	0x000010a0


	//   ....[6]....
        /*00c0*/ 	.word	0x000010e0


	//   ....[7]....
        /*00c4*/ 	.word	0x00001100


	//   ....[8]....
        /*00c8*/ 	.word	0x00001170


	//   ....[9]....
        /*00cc*/ 	.word	0x000011a0


	//   ....[10]....
        /*00d0*/ 	.word	0x00001900


	//   ....[11]....
        /*00d4*/ 	.word	0x00001920


	//   ....[12]....
        /*00d8*/ 	.word	0x00001960


	//   ....[13]....
        /*00dc*/ 	.word	0x00001970


	//   ....[14]....
        /*00e0*/ 	.word	0x000019a0


	//   ....[15]....
        /*00e4*/ 	.word	0x000019b0


	//   ....[16]....
        /*00e8*/ 	.word	0x000019e0


	//   ....[17]....
        /*00ec*/ 	.word	0x000019f0


	//   ....[18]....
        /*00f0*/ 	.word	0x00001a20


	//   ....[19]....
        /*00f4*/ 	.word	0x00001a30


	//   ....[20]....
        /*00f8*/ 	.word	0x00001a70


	//   ....[21]....
        /*00fc*/ 	.word	0x00001a80


	//   ....[22]....
        /*0100*/ 	.word	0x00001ab0


	//   ....[23]....
        /*0104*/ 	.word	0x00001ac0


	//   ....[24]....
        /*0108*/ 	.word	0x00001af0


	//   ....[25]....
        /*010c*/ 	.word	0x00001b00


	//   ....[26]....
        /*0110*/ 	.word	0x00001b30


	//   ....[27]....
        /*0114*/ 	.word	0x00001b40


	//   ....[28]....
        /*0118*/ 	.word	0x00001b70


	//   ....[29]....
        /*011c*/ 	.word	0x00001b80


	//----- nvinfo : EIATTR_EXIT_INSTR_OFFSETS
	.align		4
.L_2105:
        /*0120*/ 	.byte	0x04, 0x1c
        /*0122*/ 	.short	(.L_2107 - .L_2106)


	//   ....[0]....
.L_2106:
        /*0124*/ 	.word	0x00002620


	//   ....[1]....
        /*0128*/ 	.word	0x000028e0


	//   ....[2]....
        /*012c*/ 	.word	0x00002960


	//   ....[3]....
        /*0130*/ 	.word	0x00002990


	//----- nvinfo : EIATTR_MAX_THREADS
	.align		4
.L_2107:
        /*0134*/ 	.byte	0x04, 0x05
        /*0136*/ 	.short	(.L_2109 - .L_2108)
.L_2108:
        /*0138*/ 	.word	0x00000080
        /*013c*/ 	.word	0x00000001
        /*0140*/ 	.word	0x00000001


	//----- nvinfo : EIATTR_CRS_STACK_SIZE
	.align		4
.L_2109:
        /*0144*/ 	.byte	0x04, 0x1e
        /*0146*/ 	.short	(.L_2111 - .L_2110)
.L_2110:
        /*0148*/ 	.word	0x00000000


	//----- nvinfo : EIATTR_CBANK_PARAM_SIZE
	.align		4
.L_2111:
        /*014c*/ 	.byte	0x03, 0x19
        /*014e*/ 	.short	0x0080


	//----- nvinfo : EIATTR_PARAM_CBANK
	.align		4
        /*0150*/ 	.byte	0x04, 0x0a
        /*0152*/ 	.short	(.L_2113 - .L_2112)
	.align		4
.L_2112:
        /*0154*/ 	.word	index@(.nv.constant0._ZN18transformer_engine13normalization21ln_bwd_general_kernelINS0_13Kernel_traitsI13__nv_bfloat16fS3_fjLj128ELj1ELj4ELj1ELj8ENS0_18Kernel_traits_baseILj128ES3_fS3_fjLj128EEEEEEEvNS0_20BackwardKernelParamsE)
        /*0158*/ 	.short	0x0210
        /*015a*/ 	.short	0x0080


	//----- nvinfo : EIATTR_SW_WAR
	.align		4
.L_2113:
        /*015c*/ 	.byte	0x04, 0x36
        /*015e*/ 	.short	(.L_2115 - .L_2114)
.L_2114:
        /*0160*/ 	.word	0x00000008
.L_2115:


//--------------------- .nv.info._ZN18transformer_engine13normalization30ln_bwd_finalize_general_kernelI13__nv_bfloat16fLj4ELj1ELj4ELj32EEEvNS0_20BackwardKernelParamsE --------------------------
	.section	.nv.info._ZN18transformer_engine13normalization30ln_bwd_finalize_general_kernelI13__nv_bfloat16fLj4ELj1ELj4ELj32EEEvNS0_20BackwardKernelParamsE,"",@"SHT_CUDA_INFO"
	.sectionflags	@""
	.align	4


	//----- nvinfo : EIATTR_CUDA_API_VERSION
	.align		4
        /*0000*/ 	.byte	0x04, 0x37
        /*0002*/ 	.short	(.L_2117 - .L_2116)
.L_2116:
        /*0004*/ 	.word	0x00000082


	//----- nvinfo : EIATTR_KPARAM_INFO
	.align		4
.L_2117:
        /*0008*/ 	.byte	0x04, 0x17
        /*000a*/ 	.short	(.L_2119 - .L_2118)
.L_2118:
        /*000c*/ 	.word	0x00000000
        /*0010*/ 	.short	0x0000
        /*0012*/ 	.short	0x0000
        /*0014*/ 	.byte	0x00, 0xf0, 0x01, 0x02


	//----- nvinfo : EIATTR_SPARSE_MMA_MASK
	.align		4
.L_2119:
        /*0018*/ 	.byte	0x03, 0x50
        /*001a*/ 	.short	0x0000


	//----- nvinfo : EIATTR_MAXREG_COUNT
	.align		4
        /*001c*/ 	.byte	0x03, 0x1b
        /*001e*/ 	.short	0x00ff


	//----- nvinfo : EIATTR_NUM_BARRIERS
	.align		4
        /*0020*/ 	.byte	0x02, 0x4c
        /*0022*/ 	.byte	0x01
	.zero		1


	//----- nvinfo : EIATTR_MERCURY_ISA_VERSION
	.align		4
        /*0024*/ 	.byte	0x03, 0x5f
        /*0026*/ 	.short	0x0101


	//----- nvinfo : EIATTR_EXIT_INSTR_OFFSETS
	.align		4
        /*0028*/ 	.byte	0x04, 0x1c
        /*002a*/ 	.short	(.L_2121 - .L_2120)


	//   ....[0]....
.L_2120:
        /*002c*/ 	.word	0x00000710


	//   ....[1]....
        /*0030*/ 	.word	0x000007b0


	//   ....[2]....
        /*0034*/ 	.word	0x000007d0


	//   ....[3]....
        /*0038*/ 	.word	0x000007f0


	//----- nvinfo : EIATTR_MAX_THREADS
	.align		4
.L_2121:
        /*003c*/ 	.byte	0x04, 0x05
        /*003e*/ 	.short	(.L_2123 - .L_2122)
.L_2122:
        /*0040*/ 	.word	0x00000080
        /*0044*/ 	.word	0x00000001
        /*0048*/ 	.word	0x00000001


	//----- nvinfo : EIATTR_CRS_STACK_SIZE
	.align		4
.L_2123:
        /*004c*/ 	.byte	0x04, 0x1e
        /*004e*/ 	.short	(.L_2125 - .L_2124)
.L_2124:
        /*0050*/ 	.word	0x00000000


	//----- nvinfo : EIATTR_CBANK_PARAM_SIZE
	.align		4
.L_2125:
        /*0054*/ 	.byte	0x03, 0x19
        /*0056*/ 	.short	0x0080


	//----- nvinfo : EIATTR_PARAM_CBANK
	.align		4
        /*0058*/ 	.byte	0x04, 0x0a
        /*005a*/ 	.short	(.L_2127 - .L_2126)
	.align		4
.L_2126:
        /*005c*/ 	.word	index@(.nv.constant0._ZN18transformer_engine13normalization30ln_bwd_finalize_general_kernelI13__nv_bfloat16fLj4ELj1ELj4ELj32EEEvNS0_20BackwardKernelParamsE)
        /*0060*/ 	.short	0x0210
        /*0062*/ 	.short	0x0080


	//----- nvinfo : EIATTR_SW_WAR
	.align		4
.L_2127:
        /*0064*/ 	.byte	0x04, 0x36
        /*0066*/ 	.short	(.L_2129 - .L_2128)
.L_2128:
        /*0068*/ 	.word	0x00000008
.L_2129:


//--------------------- .nv.info._ZN18transformer_engine13normalization21ln_bwd_general_kernelINS0_13Kernel_traitsI13__nv_bfloat16S3_S3_fjLj128ELj1ELj4ELj1ELj8ENS0_18Kernel_traits_baseILj128ES3_S3_S3_fjLj128EEEEEEEvNS0_20BackwardKernelParamsE --------------------------
	.section	.nv.info._ZN18transformer_engine13normalization21ln_bwd_general_kernelINS0_13Kernel_traitsI13__nv_bfloat16S3_S3_fjLj128ELj1ELj4ELj1ELj8ENS0_18Kernel_traits_baseILj128ES3_S3_S3_fjLj128EEEEEEEvNS0_20BackwardKernelParamsE,"",@"SHT_CUDA_INFO"
	.sectionflags	@""
	.align	4


	//----- nvinfo : EIATTR_CUDA_API_VERSION
	.align		4
        /*0000*/ 	.byte	0x04, 0x37
        /*0002*/ 	.short	(.L_2131 - .L_2130)
.L_2130:
        /*0004*/ 	.word	0x00000082


	//----- nvinfo : EIATTR_KPARAM_INFO
	.align		4
.L_2131:
        /*0008*/ 	.byte	0x04, 0x17
        /*000a*/ 	.short	(.L_2133 - .L_2132)
.L_2132:
        /*000c*/ 	.word	0x00000000
        /*0010*/ 	.short	0x0000
        /*0012*/ 	.short	0x0000
        /*0014*/ 	.byte	0x00, 0xf0, 0x01, 0x02


	//----- nvinfo : EIATTR_SPARSE_MMA_MASK
	.align		4
.L_2133:
        /*0018*/ 	.byte	0x03, 0x50
        /*001a*/ 	.short	0x0000


	//----- nvinfo : EIATTR_MAXREG_COUNT
	.align		4
        /*001c*/ 	.byte	0x03, 0x1b
        /*001e*/ 	.short	0x00ff


	//----- nvinfo : EIATTR_NUM_BARRIERS
	.align		4
        /*0020*/ 	.byte	0x02, 0x4c
        /*0022*/ 	.byte	0x01
	.zero		1


	//----- nvinfo : EIATTR_MERCURY_ISA_VERSION
	.align		4
        /*0024*/ 	.byte	0x03, 0x5f
        /*0026*/ 	.short	0x0101


	//----- nvinfo : EIATTR_UNUSED_LOAD_BYTE_OFFSET
	.align		4
        /*0028*/ 	.byte	0x04, 0x44
        /*002a*/ 	.short	(.L_2135 - .L_2134)


	//   ....[0]....
.L_2134:
        /*002c*/ 	.word	0x00001eb0
        /*0030*/ 	.word	0x0000f0ff


	//   ....[1]....
        /*0034*/ 	.word	0x00001f00
        /*0038*/ 	.word	0x0000f0ff


	//   ....[2]....
        /*003c*/ 	.word	0x00001f20
        /*0040*/ 	.word	0x0000f0ff


	//   ....[3]....
        /*0044*/ 	.word	0x00002130
        /*0048*/ 	.word	0x0000f0ff


	//   ....[4]....
        /*004c*/ 	.word	0x00002180
        /*0050*/ 	.word	0x0000f0ff


	//   ....[5]....
        /*0054*/ 	.word	0x000021a0
        /*0058*/ 	.word	0x0000f0ff


	//----- nvinfo : EIATTR_COOP_GROUP_MASK_REGIDS
	.align		4
.L_2135:
        /*005c*/ 	.byte	0x04, 0x29
        /*005e*/ 	.short	(.L_2137 - .L_2136)


	//   ....[0]....
.L_2136:
        /*0060*/ 	.word	0xffffffff


	//   ....[1]....
        /*0064*/ 	.word	0xffffffff


	//   ....[2]....
        /*0068*/ 	.word	0xffffffff


	//   ....[3]....
        /*006c*/ 	.word	0xffffffff


	//   ....[4]....
        /*0070*/ 	.word	0xffffffff


	//   ....[5]....
        /*0074*/ 	.word	0xffffffff


	//   ....[6]....
        /*0078*/ 	.word	0xffffffff


	//   ....[7]....
        /*007c*/ 	.word	0xffffffff


	//   ....[8]....
        /*0080*/ 	.word	0xffffffff


	//   ....[9]....
        /*0084*/ 	.word	0xffffffff


	//   ....[10]....
        /*0088*/ 	.word	0xffffffff


	//   ....[11]....
        /*008c*/ 	.word	0xffffffff


	//   ....[12]....
        /*0090*/ 	.word	0xffffffff


	//   ....[13]....
        /*0094*/ 	.word	0xffffffff


	//   ....[14]....
        /*0098*/ 	.word	0xffffffff


	//   ....[15]....
        /*009c*/ 	.word	0xffffffff


	//   ....[16]....
        /*00a0*/ 	.word	0xffffffff


	//   ....[17]....
        /*00a4*/ 	.word	0xffffffff


	//   ....[18]....
        /*00a8*/ 	.word	0xffffffff


	//   ....[19]....
        /*00ac*/ 	.word	0xffffffff


	//   ....[20]....
        /*00b0*/ 	.word	0xffffffff


	//   ....[21]....
        /*00b4*/ 	.word	0xffffffff


	//   ....[22]....
        /*00b8*/ 	.word	0xffffffff


	//   ....[23]....
        /*00bc*/ 	.word	0xffffffff


	//   ....[24]....
        /*00c0*/ 	.word	0xffffffff


	//   ....[25]....
        /*00c4*/ 	.word	0xffffffff


	//   ....[26]....
        /*00c8*/ 	.word	0xffffffff


	//   ....[27]....
        /*00cc*/ 	.word	0xffffffff


	//   ....[28]....
        /*00d0*/ 	.word	0xffffffff


	//   ....[29]....
        /*00d4*/ 	.word	0xffffffff


	//----- nvinfo : EIATTR_COOP_GROUP_INSTR_OFFSETS
	.align		4
.L_2137:
        /*00d8*/ 	.byte	0x04, 0x28
        /*00da*/ 	.short	(.L_2139 - .L_2138)


	//   ....[0]....
.L_2138:
        /*00dc*/ 	.word	0x00000de0


	//   ....[1]....
        /*00e0*/ 	.word	0x00000e10


	//   ....[2]....
        /*00e4*/ 	.word	0x00000ec0


	//   ....[3]....
        /*00e8*/ 	.word	0x00000ee0


	//   ....[4]....
        /*00ec*/ 	.word	0x00000f10


	//   ....[5]....
        /*00f0*/ 	.word	0x00000f30


	//   ....[6]....
        /*00f4*/ 	.word	0x00000f60


	//   ....[7]....
        /*00f8*/ 	.word	0x00000f80


	//   ....[8]....
        /*00fc*/ 	.word	0x00000fb0


	//   ....[9]....
        /*0100*/ 	.word	0x00000fd0


	//   ....[10]....
        /*0104*/ 	.word	0x00001760


	//   ....[11]....
        /*0108*/ 	.word	0x00001780


	//   ....[12]....
        /*010c*/ 	.word	0x000017c0


	//   ....[13]....
        /*0110*/ 	.word	0x000017d0


	//   ....[14]....
        /*0114*/ 	.word	0x00001800


	//   ....[15]....
        /*0118*/ 	.word	0x00001810


	//   ....[16]....
        /*011c*/ 	.word	0x00001840


	//   ....[17]....
        /*0120*/ 	.word	0x00001850


	//   ....[18]....
        /*0124*/ 	.word	0x00001880


	//   ....[19]....
        /*0128*/ 	.word	0x00001890


	//   ....[20]....
        /*012c*/ 	.word	0x000018d0


	//   ....[21]....
        /*0130*/ 	.word	0x000018e0


	//   ....[22]....
        /*0134*/ 	.word	0x00001910


	//   ....[23]....
        /*0138*/ 	.word	0x00001920


	//   ....[24]....
        /*013c*/ 	.word	0x00001950


	//   ....[25]....
        /*0140*/ 	.word	0x00001960


	//   ....[26]....
        /*0144*/ 	.word	0x00001990


	//   ....[27]....
        /*0148*/ 	.word	0x000019a0


	//   ....[28]....
        /*014c*/ 	.word	0x000019d0


	//   ....[29]....
        /*0150*/ 	.word	0x000019e0


	//----- nvinfo : EIATTR_EXIT_INSTR_OFFSETS
	.align		4
.L_2139:
        /*0154*/ 	.byte	0x04, 0x1c
        /*0156*/ 	.short	(.L_2141 - .L_2140)


	//   ....[0]....
.L_2140:
        /*0158*/ 	.word	0x00002120


	//   ....[1]....
        /*015c*/ 	.word	0x000022d0


	//   ....[2]....
        /*0160*/ 	.word	0x00002350


	//   ....[3]....
        /*0164*/ 	.word	0x00002370


	//----- nvinfo : EIATTR_MAX_THREADS
	.align		4
.L_2141:
        /*0168*/ 	.byte	0x04, 0x05
        /*016a*/ 	.short	(.L_2143 - .L_2142)
.L_2142:
        /*016c*/ 	.word	0x00000080
        /*0170*/ 	.word	0x00000001
        /*0174*/ 	.word	0x00000001


	//----- nvinfo : EIATTR_CRS_STACK_SIZE
	.align		4
.L_2143:
        /*0178*/ 	.byte	0x04, 0x1e
        /*017a*/ 	.short	(.L_2145 - .L_2144)
.L_2144:
        /*017c*/ 	.word	0x00000000


	//----- nvinfo : EIATTR_CBANK_PARAM_SIZE
	.align		4
.L_2145:
        /*0180*/ 	.byte	0x03, 0x19
        /*0182*/ 	.short	0x0080


	//----- nvinfo : EIATTR_PARAM_CBANK
	.align		4
        /*0184*/ 	.byte	0x04, 0x0a
        /*0186*/ 	.short	(.L_2147 - .L_2146)
	.align		4
.L_2146:
        /*0188*/ 	.word	index@(.nv.constant0._ZN18transformer_engine13normalization21ln_bwd_general_kernelINS0_13Kernel_traitsI13__nv_bfloat16S3_S3_fjLj128ELj1ELj4ELj1ELj8ENS0_18Kernel_traits_baseILj128ES3_S3_S3_fjLj128EEEEEEEvNS0_20BackwardKernelParamsE)
        /*018c*/ 	.short	0x0210
        /*018e*/ 	.short	0x0080


	//----- nvinfo : EIATTR_SW_WAR
	.align		4
.L_2147:
        /*0190*/ 	.byte	0x04, 0x36
        /*0192*/ 	.short	(.L_2149 - .L_2148)
.L_2148:
        /*0194*/ 	.word	0x00000008
.L_2149:


//--------------------- .nv.info._ZN18transformer_engine13normalization21ln_bwd_general_kernelINS0_13Kernel_traitsI6__halffS3_fjLj128ELj1ELj4ELj1ELj8ENS0_18Kernel_traits_baseILj128ES3_fS3_fjLj128EEEEEEEvNS0_20BackwardKernelParamsE --------------------------
	.section	.nv.info._ZN18transformer_engine13normalization21ln_bwd_general_kernelINS0_13Kernel_traitsI6__halffS3_fjLj128ELj1ELj4ELj1ELj8ENS0_18Kernel_traits_baseILj128ES3_fS3_fjLj128EEEEEEEvNS0_20BackwardKernelParamsE,"",@"SHT_CUDA_INFO"
	.sectionflags	@""
	.align	4


	//----- nvinfo : EIATTR_CUDA_API_VERSION
	.align		4
        /*0000*/ 	.byte	0x04, 0x37
        /*0002*/ 	.short	(.L_2151 - .L_2150)
.L_2150:
        /*0004*/ 	.word	0x00000082


	//----- nvinfo : EIATTR_KPARAM_INFO
	.align		4
.L_2151:
        /*0008*/ 	.byte	0x04, 0x17
        /*000a*/ 	.short	(.L_2153 - .L_2152)
.L_2152:
        /*000c*/ 	.word	0x00000000
        /*0010*/ 	.short	0x0000
        /*0012*/ 	.short	0x0000
        /*0014*/ 	.byte	0x00, 0xf0, 0x01, 0x02


	//----- nvinfo : EIATTR_SPARSE_MMA_MASK
	.align		4
.L_2153:
        /*0018*/ 	.byte	0x03, 0x50
        /*001a*/ 	.short	0x0000


	//----- nvinfo : EIATTR_MAXREG_COUNT
	.align		4
        /*001c*/ 	.byte	0x03, 0x1b
        /*001e*/ 	.short	0x00ff


	//----- nvinfo : EIATTR_NUM_BARRIERS
	.align		4
        /*0020*/ 	.byte	0x02, 0x4c
        /*0022*/ 	.byte	0x01
	.zero		1


	//----- nvinfo : EIATTR_MERCURY_ISA_VERSION
	.align		4
        /*0024*/ 	.byte	0x03, 0x5f
        /*0026*/ 	.short	0x0101


	//----- nvinfo : EIATTR_COOP_GROUP_MASK_REGIDS
	.align		4
        /*0028*/ 	.byte	0x04, 0x29
        /*002a*/ 	.short	(.L_2155 - .L_2154)


	//   ....[0]....
.L_2154:
        /*002c*/ 	.word	0xffffffff


	//   ....[1]....
        /*0030*/ 	.word	0xffffffff


	//   ....[2]....
        /*0034*/ 	.word	0xffffffff


	//   ....[3]....
        /*0038*/ 	.word	0xffffffff


	//   ....[4]....
        /*003c*/ 	.word	0xffffffff


	//   ....[5]....
        /*0040*/ 	.word	0xffffffff


	//   ....[6]....
        /*0044*/ 	.word	0xffffffff


	//   ....[7]....
        /*0048*/ 	.word	0xffffffff


	//   ....[8]....
        /*004c*/ 	.word	0xffffffff


	//   ....[9]....
        /*0050*/ 	.word	0xffffffff


	//   ....[10]....
        /*0054*/ 	.word	0xffffffff


	//   ....[11]....
        /*0058*/ 	.word	0xffffffff


	//   ....[12]....
        /*005c*/ 	.word	0xffffffff


	//   ....[13]....
        /*0060*/ 	.word	0xffffffff


	//   ....[14]....
        /*0064*/ 	.word	0xffffffff


	//   ....[15]....
        /*0068*/ 	.word	0xffffffff


	//   ....[16]....
        /*006c*/ 	.word	0xffffffff


	//   ....[17]....
        /*0070*/ 	.word	0xffffffff


	//   ....[18]....
        /*0074*/ 	.word	0xffffffff


	//   ....[19]....
        /*0078*/ 	.word	0xffffffff


	//   ....[20]....
        /*007c*/ 	.word	0xffffffff


	//   ....[21]....
        /*0080*/ 	.word	0xffffffff


	//   ....[22]....
        /*0084*/ 	.word	0xffffffff


	//   ....[23]....
        /*0088*/ 	.word	0xffffffff


	//   ....[24]....
        /*008c*/ 	.word	0xffffffff


	//   ....[25]....
        /*0090*/ 	.word	0xffffffff


	//   ....[26]....
        /*0094*/ 	.word	0xffffffff


	//   ....[27]....
        /*0098*/ 	.word	0xffffffff


	//   ....[28]....
        /*009c*/ 	.word	0xffffffff


	//   ....[29]....
        /*00a0*/ 	.word	0xffffffff


	//----- nvinfo : EIATTR_COOP_GROUP_INSTR_OFFSETS
	.align		4
.L_2155:
        /*00a4*/ 	.byte	0x04, 0x28
        /*00a6*/ 	.short	(.L_2157 - .L_2156)


	//   ....[0]....
.L_2156:
        /*00a8*/ 	.word	0x00000f70


	//   ....[1]....
        /*00ac*/ 	.word	0x00000fb0


	//   ....[2]....
        /*00b0*/ 	.word	0x00001030


	//   ....[3]....
        /*00b4*/ 	.word	0x00001050


	//   ....[4]....
        /*00b8*/ 	.word	0x00001080


	//   ....[5]....
        /*00bc*/ 	.word	0x000010a0


	//   ....[6]....
        /*00c0*/ 	.word	0x000010e0


	//   ....[7]....
        /*00c4*/ 	.word	0x00001100


	//   ....[8]....
        /*00c8*/ 	.word	0x00001170


	//   ....[9]....
        /*00cc*/ 	.word	0x000011a0


	//   ....[10]....
        /*00d0*/ 	.word	0x00001900


	//   ....[11]....
        /*00d4*/ 	.word	0x00001920


	//   ....[12]....
        /*00d8*/ 	.word	0x00001960


	//   ....[13]....
        /*00dc*/ 	.word	0x00001970


	//   ....[14]....
        /*00e0*/ 	.word	0x000019a0


	//   ....[15]....
        /*00e4*/ 	.word	0x000019b0


	//   ....[16]....
        /*00e8*/ 	.word	0x000019e0


	//   ....[17]....
        /*00ec*/ 	.word	0x000019f0


	//   ....[18]....
        /*00f0*/ 	.word	0x00001a20


	//   ....[19]....
        /*00f4*/ 	.word	0x00001a30


	//   ....[20]....
        /*00f8*/ 	.word	0x00001a70


	//   ....[21]....
        /*00fc*/ 	.word	0x00001a80


	//   ....[22]....
        /*0100*/ 	.word	0x00001ab0


	//   ....[23]....
        /*0104*/ 	.word	0x00001ac0


	//   ....[24]....
        /*0108*/ 	.word	0x00001af0


	//   ....[25]....
        /*010c*/ 	.word	0x00001b00


	//   ....[26]....
        /*0110*/ 	.word	0x00001b30


	//   ....[27]....
        /*0114*/ 	.word	0x00001b40


	//   ....[28]....
        /*0118*/ 	.word	0x00001b70


	//   ....[29]....
        /*011c*/ 	.word	0x00001b80


	//----- nvinfo : EIATTR_EXIT_INSTR_OFFSETS
	.align		4
.L_2157:
        /*0120*/ 	.byte	0x04, 0x1c
        /*0122*/ 	.short	(.L_2159 - .L_2158)


	//   ....[0]....
.L_2158:
        /*0124*/ 	.word	0x00002620


	//   ....[1]....
        /*0128*/ 	.word	0x000028e0


	//   ....[2]....
        /*012c*/ 	.word	0x00002960


	//   ....[3]....
        /*0130*/ 	.word	0x00002990


	//----- nvinfo : EIATTR_MAX_THREADS
	.align		4
.L_2159:
        /*0134*/ 	.byte	0x04, 0x05
        /*0136*/ 	.short	(.L_2161 - .L_2160)
.L_2160:
        /*0138*/ 	.word	0x00000080
        /*013c*/ 	.word	0x00000001
        /*0140*/ 	.word	0x00000001


	//----- nvinfo : EIATTR_CRS_STACK_SIZE
	.align		4
.L_2161:
        /*0144*/ 	.byte	0x04, 0x1e
        /*0146*/ 	.short	(.L_2163 - .L_2162)
.L_2162:
        /*0148*/ 	.word	0x00000000


	//----- nvinfo : EIATTR_CBANK_PARAM_SIZE
	.align		4
.L_2163:
        /*014c*/ 	.byte	0x03, 0x19
        /*014e*/ 	.short	0x0080


	//----- nvinfo : EIATTR_PARAM_CBANK
	.align		4
        /*0150*/ 	.byte	0x04, 0x0a
        /*0152*/ 	.short	(.L_2165 - .L_2164)
	.align		4
.L_2164:
        /*0154*/ 	.word	index@(.nv.constant0._ZN18transformer_engine13normalization21ln_bwd_general_kernelINS0_13Kernel_traitsI6__halffS3_fjLj128ELj1ELj4ELj1ELj8ENS0_18Kernel_traits_baseILj128ES3_fS3_fjLj128EEEEEEEvNS0_20BackwardKernelParamsE)
        /*0158*/ 	.short	0x0210
        /*015a*/ 	.short	0x0080


	//----- nvinfo : EIATTR_SW_WAR
	.align		4
.L_2165:
        /*015c*/ 	.byte	0x04, 0x36
        /*015e*/ 	.short	(.L_2167 - .L_2166)
.L_2166:
        /*0160*/ 	.word	0x00000008
.L_2167:


//--------------------- .nv.info._ZN18transformer_engine13normalization30ln_bwd_finalize_general_kernelI6__halffLj4ELj1ELj4ELj32EEEvNS0_20BackwardKernelParamsE --------------------------
	.section	.nv.info._ZN18transformer_engine13normalization30ln_bwd_finalize_general_kernelI6__halffLj4ELj1ELj4ELj32EEEvNS0_20BackwardKernelParamsE,"",@"SHT_CUDA_INFO"
	.sectionflags	@""
	.align	4


	//----- nvinfo : EIATTR_CUDA_API_VERSION
	.align		4
        /*0000*/ 	.byte	0x04, 0x37
        /*0002*/ 	.short	(.L_2169 - .L_2168)
.L_2168:
        /*0004*/ 	.word	0x00000082


	//----- nvinfo : EIATTR_KPARAM_INFO
	.align		4
.L_2169:
        /*0008*/ 	.byte	0x04, 0x17
        /*000a*/ 	.short	(.L_2171 - .L_2170)
.L_2170:
        /*000c*/ 	.word	0x00000000
        /*0010*/ 	.short	0x0000
        /*0012*/ 	.short	0x0000
        /*0014*/ 	.byte	0x00, 0xf0, 0x01, 0x02


	//----- nvinfo : EIATTR_SPARSE_MMA_MASK
	.align		4
.L_2171:
        /*0018*/ 	.byte	0x03, 0x50
        /*001a*/ 	.short	0x0000


	//----- nvinfo : EIATTR_MAXREG_COUNT
	.align		4
        /*001c*/ 	.byte	0x03, 0x1b
        /*001e*/ 	.short	0x00ff


	//----- nvinfo : EIATTR_NUM_BARRIERS
	.align		4
        /*0020*/ 	.byte	0x02, 0x4c
        /*0022*/ 	.byte	0x01
	.zero		1


	//----- nvinfo : EIATTR_MERCURY_ISA_VERSION
	.align		4
        /*0024*/ 	.byte	0x03, 0x5f
        /*0026*/ 	.short	0x0101


	//----- nvinfo : EIATTR_EXIT_INSTR_OFFSETS
	.align		4
        /*0028*/ 	.byte	0x04, 0x1c
        /*002a*/ 	.short	(.L_2173 - .L_2172)


	//   ....[0]....
.L_2172:
        /*002c*/ 	.word	0x00000710


	//   ....[1]....
        /*0030*/ 	.word	0x000007b0


	//   ....[2]....
        /*0034*/ 	.word	0x000007d0


	//   ....[3]....
        /*0038*/ 	.word	0x000007f0


	//----- nvinfo : EIATTR_MAX_THREADS
	.align		4
.L_2173:
        /*003c*/ 	.byte	0x04, 0x05
        /*003e*/ 	.short	(.L_2175 - .L_2174)
.L_2174:
        /*0040*/ 	.word	0x00000080
        /*0044*/ 	.word	0x00000001
        /*0048*/ 	.word	0x00000001


	//----- nvinfo : EIATTR_CRS_STACK_SIZE
	.align		4
.L_2175:
        /*004c*/ 	.byte	0x04, 0x1e
        /*004e*/ 	.short	(.L_2177 - .L_2176)
.L_2176:
        /*0050*/ 	.word	0x00000000


	//----- nvinfo : EIATTR_CBANK_PARAM_SIZE
	.align		4
.L_2177:
        /*0054*/ 	.byte	0x03, 0x19
        /*0056*/ 	.short	0x0080


	//----- nvinfo : EIATTR_PARAM_CBANK
	.align		4
        /*0058*/ 	.byte	0x04, 0x0a
        /*005a*/ 	.short	(.L_2179 - .L_2178)
	.align		4
.L_2178:
        /*005c*/ 	.word	index@(.nv.constant0._ZN18transformer_engine13normalization30ln_bwd_finalize_general_kernelI6__halffLj4ELj1ELj4ELj32EEEvNS0_20BackwardKernelParamsE)
        /*0060*/ 	.short	0x0210
        /*0062*/ 	.short	0x0080


	//----- nvinfo : EIATTR_SW_WAR
	.align		4
.L_2179:
        /*0064*/ 	.byte	0x04, 0x36
        /*0066*/ 	.short	(.L_2181 - .L_2180)
.L_2180:
        /*0068*/ 	.word	0x00000008
.L_2181:


//--------------------- .nv.info._ZN18transformer_engine13normalization21ln_bwd_general_kernelINS0_13Kernel_traitsI6__halfS3_S3_fjLj128ELj1ELj4ELj1ELj8ENS0_18Kernel_traits_baseILj128ES3_S3_S3_fjLj128EEEEEEEvNS0_20BackwardKernelParamsE --------------------------
	.section	.nv.info._ZN18transformer_engine13normalization21ln_bwd_general_kernelINS0_13Kernel_traitsI6__halfS3_S3_fjLj128ELj1ELj4ELj1ELj8ENS0_18Kernel_traits_baseILj128ES3_S3_S3_fjLj128EEEEEEEvNS0_20BackwardKernelParamsE,"",@"SHT_CUDA_INFO"
	.sectionflags	@""
	.align	4


	//----- nvinfo : EIATTR_CUDA_API_VERSION
	.align		4
        /*0000*/ 	.byte	0x04, 0x37
        /*0002*/ 	.short	(.L_2183 - .L_2182)
.L_2182:
        /*0004*/ 	.word	0x00000082


	//----- nvinfo : EIATTR_KPARAM_INFO
	.align		4
.L_2183:
        /*0008*/ 	.byte	0x04, 0x17
        /*000a*/ 	.short	(.L_2185 - .L_2184)
.L_2184:
        /*000c*/ 	.word	0x00000000
        /*0010*/ 	.short	0x0000
        /*0012*/ 	.short	0x0000
        /*0014*/ 	.byte	0x00, 0xf0, 0x01, 0x02


	//----- nvinfo : EIATTR_SPARSE_MMA_MASK
	.align		4
.L_2185:
        /*0018*/ 	.byte	0x03, 0x50
        /*001a*/ 	.short	0x0000


	//----- nvinfo : EIATTR_MAXREG_COUNT
	.align		4
        /*001c*/ 	.byte	0x03, 0x1b
        /*001e*/ 	.short	0x00ff


	//----- nvinfo : EIATTR_NUM_BARRIERS
	.align		4
        /*0020*/ 	.byte	0x02, 0x4c
        /*0022*/ 	.byte	0x01
	.zero		1


	//----- nvinfo : EIATTR_MERCURY_ISA_VERSION
	.align		4
        /*0024*/ 	.byte	0x03, 0x5f
        /*0026*/ 	.short	0x0101


	//----- nvinfo : EIATTR_UNUSED_LOAD_BYTE_OFFSET
	.align		4
        /*0028*/ 	.byte	0x04, 0x44
        /*002a*/ 	.short	(.L_2187 - .L_2186)


	//   ....[0]....
.L_2186:
        /*002c*/ 	.word	0x00001eb0
        /*0030*/ 	.word	0x0000f0ff


	//   ....[1]....
        /*0034*/ 	.word	0x00001f00
        /*0038*/ 	.word	0x0000f0ff


	//   ....[2]....
        /*003c*/ 	.word	0x00001f20
        /*0040*/ 	.word	0x0000f0ff


	//   ....[3]....
        /*0044*/ 	.word	0x00002130
        /*0048*/ 	.word	0x0000f0ff


	//   ....[4]....
        /*004c*/ 	.word	0x00002180
        /*0050*/ 	.word	0x0000f0ff


	//   ....[5]....
        /*0054*/ 	.word	0x000021a0
        /*0058*/ 	.word	0x0000f0ff


	//----- nvinfo : EIATTR_COOP_GROUP_MASK_REGIDS
	.align		4
.L_2187:
        /*005c*/ 	.byte	0x04, 0x29
        /*005e*/ 	.short	(.L_2189 - .L_2188)


	//   ....[0]....
.L_2188:
        /*0060*/ 	.word	0xffffffff


	//   ....[1]....
        /*0064*/ 	.word	0xffffffff


	//   ....[2]....
        /*0068*/ 	.word	0xffffffff


	//   ....[3]....
        /*006c*/ 	.word	0xffffffff


	//   ....[4]....
        /*0070*/ 	.word	0xffffffff


	//   ....[5]....
        /*0074*/ 	.word	0xffffffff


	//   ....[6]....
        /*0078*/ 	.word	0xffffffff


	//   ....[7]....
        /*007c*/ 	.word	0xffffffff


	//   ....[8]....
        /*0080*/ 	.word	0xffffffff


	//   ....[9]....
        /*0084*/ 	.word	0xffffffff


	//   ....[10]....
        /*0088*/ 	.word	0xffffffff


	//   ....[11]....
        /*008c*/ 	.word	0xffffffff


	//   ....[12]....
        /*0090*/ 	.word	0xffffffff


	//   ....[13]....
        /*0094*/ 	.word	0xffffffff


	//   ....[14]....
        /*0098*/ 	.word	0xffffffff


	//   ....[15]....
        /*009c*/ 	.word	0xffffffff


	//   ....[16]....
        /*00a0*/ 	.word	0xffffffff


	//   ....[17]....
        /*00a4*/ 	.word	0xffffffff


	//   ....[18]....
        /*00a8*/ 	.word	0xffffffff


	//   ....[19]....
        /*00ac*/ 	.word	0xffffffff


	//   ....[20]....
        /*00b0*/ 	.word	0xffffffff


	//   ....[21]....
        /*00b4*/ 	.word	0xffffffff


	//   ....[22]....
        /*00b8*/ 	.word	0xffffffff


	//   ....[23]....
        /*00bc*/ 	.word	0xffffffff


	//   ....[24]....
        /*00c0*/ 	.word	0xffffffff


	//   ....[25]....
        /*00c4*/ 	.word	0xffffffff


	//   ....[26]....
        /*00c8*/ 	.word	0xffffffff


	//   ....[27]....
        /*00cc*/ 	.word	0xffffffff


	//   ....[28]....
        /*00d0*/ 	.word	0xffffffff


	//   ....[29]....
        /*00d4*/ 	.word	0xffffffff


	//----- nvinfo : EIATTR_COOP_GROUP_INSTR_OFFSETS
	.align		4
.L_2189:
        /*00d8*/ 	.byte	0x04, 0x28
        /*00da*/ 	.short	(.L_2191 - .L_2190)


	//   ....[0]....
.L_2190:
        /*00dc*/ 	.word	0x00000de0


	//   ....[1]....
        /*00e0*/ 	.word	0x00000e10


	//   ....[2]....
        /*00e4*/ 	.word	0x00000ec0


	//   ....[3]....
        /*00e8*/ 	.word	0x00000ee0


	//   ....[4]....
        /*00ec*/ 	.word	0x00000f10


	//   ....[5]....
        /*00f0*/ 	.word	0x00000f30


	//   ....[6]....
        /*00f4*/ 	.word	0x00000f60


	//   ....[7]....
        /*00f8*/ 	.word	0x00000f80


	//   ....[8]....
        /*00fc*/ 	.word	0x00000fb0


	//   ....[9]....
        /*0100*/ 	.word	0x00000fd0


	//   ....[10]....
        /*0104*/ 	.word	0x00001760


	//   ....[11]....
        /*0108*/ 	.word	0x00001780


	//   ....[12]....
        /*010c*/ 	.word	0x000017c0


	//   ....[13]....
        /*0110*/ 	.word	0x000017d0


	//   ....[14]....
        /*0114*/ 	.word	0x00001800


	//   ....[15]....
        /*0118*/ 	.word	0x00001810


	//   ....[16]....
        /*011c*/ 	.word	0x00001840


	//   ....[17]....
        /*0120*/ 	.word	0x00001850


	//   ....[18]....
        /*0124*/ 	.word	0x00001880


	//   ....[19]....
        /*0128*/ 	.word	0x00001890


	//   ....[20]....
        /*012c*/ 	.word	0x000018d0


	//   ....[21]....
        /*0130*/ 	.word	0x000018e0


	//   ....[22]....
        /*0134*/ 	.word	0x00001910


	//   ....[23]....
        /*0138*/ 	.word	0x00001920


	//   ....[24]....
        /*013c*/ 	.word	0x00001950


	//   ....[25]....
        /*0140*/ 	.word	0x00001960


	//   ....[26]....
        /*0144*/ 	.word	0x00001990


	//   ....[27]....
        /*0148*/ 	.word	0x000019a0


	//   ....[28]....
        /*014c*/ 	.word	0x000019d0


	//   ....[29]....
        /*0150*/ 	.word	0x000019e0


	//----- nvinfo : EIATTR_EXIT_INSTR_OFFSETS
	.align		4
.L_2191:
        /*0154*/ 	.byte	0x04, 0x1c
        /*0156*/ 	.short	(.L_2193 - .L_2192)


	//   ....[0]....
.L_2192:
        /*0158*/ 	.word	0x00002120


	//   ....[1]....
        /*015c*/ 	.word	0x000022d0


	//   ....[2]....
        /*0160*/ 	.word	0x00002350


	//   ....[3]....
        /*0164*/ 	.word	0x00002370


	//----- nvinfo : EIATTR_MAX_THREADS
	.align		4
.L_2193:
        /*0168*/ 	.byte	0x04, 0x05
        /*016a*/ 	.short	(.L_2195 - .L_2194)
.L_2194:
        /*016c*/ 	.word	0x00000080
        /*0170*/ 	.word	0x00000001
        /*0174*/ 	.word	0x00000001


	//----- nvinfo : EIATTR_CRS_STACK_SIZE
	.align		4
.L_2195:
        /*0178*/ 	.byte	0x04, 0x1e
        /*017a*/ 	.short	(.L_2197 - .L_2196)
.L_2196:
        /*017c*/ 	.word	0x00000000


	//----- nvinfo : EIATTR_CBANK_PARAM_SIZE
	.align		4
.L_2197:
        /*0180*/ 	.byte	0x03, 0x19
        /*0182*/ 	.short	0x0080


	//----- nvinfo : EIATTR_PARAM_CBANK
	.align		4
        /*0184*/ 	.byte	0x04, 0x0a
        /*0186*/ 	.short	(.L_2199 - .L_2198)
	.align		4
.L_2198:
        /*0188*/ 	.word	index@(.nv.constant0._ZN18transformer_engine13normalization21ln_bwd_general_kernelINS0_13Kernel_traitsI6__halfS3_S3_fjLj128ELj1ELj4ELj1ELj8ENS0_18Kernel_traits_baseILj128ES3_S3_S3_fjLj128EEEEEEEvNS0_20BackwardKernelParamsE)
        /*018c*/ 	.short	0x0210
        /*018e*/ 	.short	0x0080


	//----- nvinfo : EIATTR_SW_WAR
	.align		4
.L_2199:
        /*0190*/ 	.byte	0x04, 0x36
        /*0192*/ 	.short	(.L_2201 - .L_2200)
.L_2200:
        /*0194*/ 	.word	0x00000008
.L_2201:


//--------------------- .nv.info._ZN18transformer_engine13normalization30ln_bwd_finalize_general_kernelIffLj4ELj1ELj4ELj32EEEvNS0_20BackwardKernelParamsE --------------------------
	.section	.nv.info._ZN18transformer_engine13normalization30ln_bwd_finalize_general_kernelIffLj4ELj1ELj4ELj32EEEvNS0_20BackwardKernelParamsE,"",@"SHT_CUDA_INFO"
	.sectionflags	@""
	.align	4


	//----- nvinfo : EIATTR_CUDA_API_VERSION
	.align		4
        /*0000*/ 	.byte	0x04, 0x37
        /*0002*/ 	.short	(.L_2203 - .L_2202)
.L_2202:
        /*0004*/ 	.word	0x00000082


	//----- nvinfo : EIATTR_KPARAM_INFO
	.align		4
.L_2203:
        /*0008*/ 	.byte	0x04, 0x17
        /*000a*/ 	.short	(.L_2205 - .L_2204)
.L_2204:
        /*000c*/ 	.word	0x00000000
        /*0010*/ 	.short	0x0000
        /*0012*/ 	.short	0x0000
        /*0014*/ 	.byte	0x00, 0xf0, 0x01, 0x02


	//----- nvinfo : EIATTR_SPARSE_MMA_MASK
	.align		4
.L_2205:
        /*0018*/ 	.byte	0x03, 0x50
        /*001a*/ 	.short	0x0000


	//----- nvinfo : EIATTR_MAXREG_COUNT
	.align		4
        /*001c*/ 	.byte	0x03, 0x1b
        /*001e*/ 	.short	0x00ff


	//----- nvinfo : EIATTR_NUM_BARRIERS
	.align		4
        /*0020*/ 	.byte	0x02, 0x4c
        /*0022*/ 	.byte	0x01
	.zero		1


	//----- nvinfo : EIATTR_MERCURY_ISA_VERSION
	.align		4
        /*0024*/ 	.byte	0x03, 0x5f
        /*0026*/ 	.short	0x0101


	//----- nvinfo : EIATTR_EXIT_INSTR_OFFSETS
	.align		4
        /*0028*/ 	.byte	0x04, 0x1c
        /*002a*/ 	.short	(.L_2207 - .L_2206)


	//   ....[0]....
.L_2206:
        /*002c*/ 	.word	0x000006e0


	//   ....[1]....
        /*0030*/ 	.word	0x00000750


	//   ....[2]....
        /*0034*/ 	.word	0x00000770


	//   ....[3]....
        /*0038*/ 	.word	0x00000790


	//----- nvinfo : EIATTR_MAX_THREADS
	.align		4
.L_2207:
        /*003c*/ 	.byte	0x04, 0x05
        /*003e*/ 	.short	(.L_2209 - .L_2208)
.L_2208:
        /*0040*/ 	.word	0x00000080
        /*0044*/ 	.word	0x00000001
        /*0048*/ 	.word	0x00000001


	//----- nvinfo : EIATTR_CRS_STACK_SIZE
	.align		4
.L_2209:
        /*004c*/ 	.byte	0x04, 0x1e
        /*004e*/ 	.short	(.L_2211 - .L_2210)
.L_2210:
        /*0050*/ 	.word	0x00000000


	//----- nvinfo : EIATTR_CBANK_PARAM_SIZE
	.align		4
.L_2211:
        /*0054*/ 	.byte	0x03, 0x19
        /*0056*/ 	.short	0x0080


	//----- nvinfo : EIATTR_PARAM_CBANK
	.align		4
        /*0058*/ 	.byte	0x04, 0x0a
        /*005a*/ 	.short	(.L_2213 - .L_2212)
	.align		4
.L_2212:
        /*005c*/ 	.word	index@(.nv.constant0._ZN18transformer_engine13normalization30ln_bwd_finalize_general_kernelIffLj4ELj1ELj4ELj32EEEvNS0_20BackwardKernelParamsE)
        /*0060*/ 	.short	0x0210
        /*0062*/ 	.short	0x0080


	//----- nvinfo : EIATTR_SW_WAR
	.align		4
.L_2213:
        /*0064*/ 	.byte	0x04, 0x36
        /*0066*/ 	.short	(.L_2215 - .L_2214)
.L_2214:
        /*0068*/ 	.word	0x00000008
.L_2215:


//--------------------- .nv.info._ZN18transformer_engine13normalization21ln_bwd_general_kernelINS0_13Kernel_traitsIffffjLj128ELj1ELj4ELj1ELj16ENS0_18Kernel_traits_baseILj128EffffjLj128EEEEEEEvNS0_20BackwardKernelParamsE --------------------------
	.section	.nv.info._ZN18transformer_engine13normalization21ln_bwd_general_kernelINS0_13Kernel_traitsIffffjLj128ELj1ELj4ELj1ELj16ENS0_18Kernel_traits_baseILj128EffffjLj128EEEEEEEvNS0_20BackwardKernelParamsE,"",@"SHT_CUDA_INFO"
	.sectionflags	@""
	.align	4


	//----- nvinfo : EIATTR_CUDA_API_VERSION
	.align		4
        /*0000*/ 	.byte	0x04, 0x37
        /*0002*/ 	.short	(.L_2217 - .L_2216)
.L_2216:
        /*0004*/ 	.word	0x00000082


	//----- nvinfo : EIATTR_KPARAM_INFO
	.align		4
.L_2217:
        /*0008*/ 	.byte	0x04, 0x17
        /*000a*/ 	.short	(.L_2219 - .L_2218)
.L_2218:
        /*000c*/ 	.word	0x00000000
        /*0010*/ 	.short	0x0000
        /*0012*/ 	.short	0x0000
        /*0014*/ 	.byte	0x00, 0xf0, 0x01, 0x02


	//----- nvinfo : EIATTR_SPARSE_MMA_MASK
	.align		4
.L_2219:
        /*0018*/ 	.byte	0x03, 0x50
        /*001a*/ 	.short	0x0000


	//----- nvinfo : EIATTR_MAXREG_COUNT
	.align		4
        /*001c*/ 	.byte	0x03, 0x1b
        /*001e*/ 	.short	0x00ff


	//----- nvinfo : EIATTR_NUM_BARRIERS
	.align		4
        /*0020*/ 	.byte	0x02, 0x4c
        /*0022*/ 	.byte	0x01
	.zero		1


	//----- nvinfo : EIATTR_MERCURY_ISA_VERSION
	.align		4
        /*0024*/ 	.byte	0x03, 0x5f
        /*0026*/ 	.short	0x0101


	//----- nvinfo : EIATTR_UNUSED_LOAD_BYTE_OFFSET
	.align		4
        /*0028*/ 	.byte	0x04, 0x44
        /*002a*/ 	.short	(.L_2221 - .L_2220)


	//   ....[0]....
.L_2220:
        /*002c*/ 	.word	0x00001c40
        /*0030*/ 	.word	0x0000f0ff


	//   ....[1]....
        /*0034*/ 	.word	0x00001c90
        /*0038*/ 	.word	0x0000f0ff


	//   ....[2]....
        /*003c*/ 	.word	0x00001cb0
        /*0040*/ 	.word	0x0000f0ff


	//   ....[3]....
        /*0044*/ 	.word	0x00001ec0
        /*0048*/ 	.word	0x0000f0ff


	//   ....[4]....
        /*004c*/ 	.word	0x00001f10
        /*0050*/ 	.word	0x0000f0ff


	//   ....[5]....
        /*0054*/ 	.word	0x00001f30
        /*0058*/ 	.word	0x0000f0ff


	//----- nvinfo : EIATTR_COOP_GROUP_MASK_REGIDS
	.align		4
.L_2221:
        /*005c*/ 	.byte	0x04, 0x29
        /*005e*/ 	.short	(.L_2223 - .L_2222)


	//   ....[0]....
.L_2222:
        /*0060*/ 	.word	0xffffffff


	//   ....[1]....
        /*0064*/ 	.word	0xffffffff


	//   ....[2]....
        /*0068*/ 	.word	0xffffffff


	//   ....[3]....
        /*006c*/ 	.word	0xffffffff


	//   ....[4]....
        /*0070*/ 	.word	0xffffffff


	//   ....[5]....
        /*0074*/ 	.word	0xffffffff


	//   ....[6]....
        /*0078*/ 	.word	0xffffffff


	//   ....[7]....
        /*007c*/ 	.word	0xffffffff


	//   ....[8]....
        /*0080*/ 	.word	0xffffffff


	//   ....[9]....
        /*0084*/ 	.word	0xffffffff


	//   ....[10]....
        /*0088*/ 	.word	0xffffffff


	//   ....[11]....
        /*008c*/ 	.word	0xffffffff


	//   ....[12]....
        /*0090*/ 	.word	0xffffffff


	//   ....[13]....
        /*0094*/ 	.word	0xffffffff


	//   ....[14]....
        /*0098*/ 	.word	0xffffffff


	//   ....[15]....
        /*009c*/ 	.word	0xffffffff


	//   ....[16]....
        /*00a0*/ 	.word	0xffffffff


	//   ....[17]....
        /*00a4*/ 	.word	0xffffffff


	//   ....[18]....
        /*00a8*/ 	.word	0xffffffff


	//   ....[19]....
        /*00ac*/ 	.word	0xffffffff


	//   ....[20]....
        /*00b0*/ 	.word	0xffffffff


	//   ....[21]....
        /*00b4*/ 	.word	0xffffffff


	//   ....[22]....
        /*00b8*/ 	.word	0xffffffff


	//   ....[23]....
        /*00bc*/ 	.word	0xffffffff


	//   ....[24]....
        /*00c0*/ 	.word	0xffffffff


	//   ....[25]....
        /*00c4*/ 	.word	0xffffffff


	//   ....[26]....
        /*00c8*/ 	.word	0xffffffff


	//   ....[27]....
        /*00cc*/ 	.word	0xffffffff


	//   ....[28]....
        /*00d0*/ 	.word	0xffffffff


	//   ....[29]....
        /*00d4*/ 	.word	0xffffffff


	//----- nvinfo : EIATTR_COOP_GROUP_INSTR_OFFSETS
	.align		4
.L_2223:
        /*00d8*/ 	.byte	0x04, 0x28
        /*00da*/ 	.short	(.L_2225 - .L_2224)


	//   ....[0]....
.L_2224:
        /*00dc*/ 	.word	0x00000c00


	//   ....[1]....
        /*00e0*/ 	.word	0x00000c40


	//   ....[2]....
        /*00e4*/ 	.word	0x00000ce0


	//   ....[3]....
        /*00e8*/ 	.word	0x00000d00


	//   ....[4]....
        /*00ec*/ 	.word	0x00000d30


	//   ....[5]....
        /*00f0*/ 	.word	0x00000d40


	//   ....[6]....
        /*00f4*/ 	.word	0x00000d80


	//   ....[7]....
        /*00f8*/ 	.word	0x00000d90


	//   ....[8]....
        /*00fc*/ 	.word	0x00000de0


	//   ....[9]....
        /*0100*/ 	.word	0x00000e10


	//   ....[10]....
        /*0104*/ 	.word	0x00001580


	//   ....[11]....
        /*0108*/ 	.word	0x000015a0


	//   ....[12]....
        /*010c*/ 	.word	0x000015e0


	//   ....[13]....
        /*0110*/ 	.word	0x000015f0


	//   ....[14]....
        /*0114*/ 	.word	0x00001620


	//   ....[15]....
        /*0118*/ 	.word	0x00001630


	//   ....[16]....
        /*011c*/ 	.word	0x00001660


	//   ....[17]....
        /*0120*/ 	.word	0x00001670


	//   ....[18]....
        /*0124*/ 	.word	0x000016a0


	//   ....[19]....
        /*0128*/ 	.word	0x000016b0


	//   ....[20]....
        /*012c*/ 	.word	0x000016f0


	//   ....[21]....
        /*0130*/ 	.word	0x00001700


	//   ....[22]....
        /*0134*/ 	.word	0x00001730


	//   ....[23]....
        /*0138*/ 	.word	0x00001740


	//   ....[24]....
        /*013c*/ 	.word	0x00001770


	//   ....[25]....
        /*0140*/ 	.word	0x00001780


	//   ....[26]....
        /*0144*/ 	.word	0x000017b0


	//   ....[27]....
        /*0148*/ 	.word	0x000017c0


	//   ....[28]....
        /*014c*/ 	.word	0x000017f0


	//   ....[29]....
        /*0150*/ 	.word	0x00001800


	//----- nvinfo : EIATTR_EXIT_INSTR_OFFSETS
	.align		4
.L_2225:
        /*0154*/ 	.byte	0x04, 0x1c
        /*0156*/ 	.short	(.L_2227 - .L_2226)


	//   ....[0]....
.L_2226:
        /*0158*/ 	.word	0x00001eb0


	//   ....[1]....
        /*015c*/ 	.word	0x00002060


	//   ....[2]....
        /*0160*/ 	.word	0x000020e0


	//   ....[3]....
        /*0164*/ 	.word	0x00002100


	//----- nvinfo : EIATTR_MAX_THREADS
	.align		4
.L_2227:
        /*0168*/ 	.byte	0x04, 0x05
        /*016a*/ 	.short	(.L_2229 - .L_2228)
.L_2228:
        /*016c*/ 	.word	0x00000080
        /*0170*/ 	.word	0x00000001
        /*0174*/ 	.word	0x00000001


	//----- nvinfo : EIATTR_CRS_STACK_SIZE
	.align		4
.L_2229:
        /*0178*/ 	.byte	0x04, 0x1e
        /*017a*/ 	.short	(.L_2231 - .L_2230)
.L_2230:
        /*017c*/ 	.word	0x00000000


	//----- nvinfo : EIATTR_CBANK_PARAM_SIZE
	.align		4
.L_2231:
        /*0180*/ 	.byte	0x03, 0x19
        /*0182*/ 	.short	0x0080


	//----- nvinfo : EIATTR_PARAM_CBANK
	.align		4
        /*0184*/ 	.byte	0x04, 0x0a
        /*0186*/ 	.short	(.L_2233 - .L_2232)
	.align		4
.L_2232:
        /*0188*/ 	.word	index@(.nv.constant0._ZN18transformer_engine13normalization21ln_bwd_general_kernelINS0_13Kernel_traitsIffffjLj128ELj1ELj4ELj1ELj16ENS0_18Kernel_traits_baseILj128EffffjLj128EEEEEEEvNS0_20BackwardKernelParamsE)
        /*018c*/ 	.short	0x0210
        /*018e*/ 	.short	0x0080


	//----- nvinfo : EIATTR_SW_WAR
	.align		4
.L_2233:
        /*0190*/ 	.byte	0x04, 0x36
        /*0192*/ 	.short	(.L_2235 - .L_2234)
.L_2234:
        /*0194*/ 	.word	0x00000008
.L_2235:


//--------------------- .nv.info._ZN18transformer_engine13normalization28ln_bwd_finalize_tuned_kernelINS0_22Kernel_traits_finalizeILj65536E13__nv_bfloat16fS3_fjLj1024ELj4ENS0_18Kernel_traits_baseILj65536ES3_fS3_fjLj1024EEEEEEEvNS0_20BackwardKernelParamsE --------------------------
	.section	.nv.info._ZN18transformer_engine13normalization28ln_bwd_finalize_tuned_kernelINS0_22Kernel_traits_finalizeILj65536E13__nv_bfloat16fS3_fjLj1024ELj4ENS0_18Kernel_traits_baseILj65536ES3_fS3_fjLj1024EEEEEEEvNS0_20BackwardKernelParamsE,"",@"SHT_CUDA_INFO"
	.sectionflags	@""
	.align	4


	//----- nvinfo : EIATTR_CUDA_API_VERSION
	.align		4
        /*0000*/ 	.byte	0x04, 0x37
        /*0002*/ 	.short	(.L_2237 - .L_2236)
.L_2236:
        /*0004*/ 	.word	0x00000082


	//----- nvinfo : EIATTR_KPARAM_INFO
	.align		4
.L_2237:
        /*0008*/ 	.byte	0x04, 0x17
        /*000a*/ 	.short	(.L_2239 - .L_2238)
.L_2238:
        /*000c*/ 	.word	0x00000000
        /*0010*/ 	.short	0x0000
        /*0012*/ 	.short	0x0000
        /*0014*/ 	.byte	0x00, 0xf0, 0x01, 0x02


	//----- nvinfo : EIATTR_SPARSE_MMA_MASK
	.align		4
.L_2239:
        /*0018*/ 	.byte	0x03, 0x50
        /*001a*/ 	.short	0x0000


	//----- nvinfo : EIATTR_MAXREG_COUNT
	.align		4
        /*001c*/ 	.byte	0x03, 0x1b
        /*001e*/ 	.short	0x0040


	//----- nvinfo : EIATTR_NUM_BARRIERS
	.align		4
        /*0020*/ 	.byte	0x02, 0x4c
        /*0022*/ 	.byte	0x01
	.zero		1


	//----- nvinfo : EIATTR_MERCURY_ISA_VERSION
	.align		4
        /*0024*/ 	.byte	0x03, 0x5f
        /*0026*/ 	.short	0x0101


	//----- nvinfo : EIATTR_COOP_GROUP_MASK_REGIDS
	.align		4
        /*0028*/ 	.byte	0x04, 0x29
        /*002a*/ 	.short	(.L_2241 - .L_2240)


	//   ....[0]....
.L_2240:
        /*002c*/ 	.word	0xffffffff


	//   ....[1]....
        /*0030*/ 	.word	0xffffffff


	//   ....[2]....
        /*0034*/ 	.word	0xffffffff


	//   ....[3]....
        /*0038*/ 	.word	0xffffffff


	//   ....[4]....
        /*003c*/ 	.word	0xffffffff


	//   ....[5]....
        /*0040*/ 	.word	0xffffffff


	//   ....[6]....
        /*0044*/ 	.word	0xffffffff


	//   ....[7]....
        /*0048*/ 	.word	0xffffffff


	//   ....[8]....
        /*004c*/ 	.word	0xffffffff


	//   ....[9]....
        /*0050*/ 	.word	0xffffffff


	//   ....[10]....
        /*0054*/ 	.word	0x05000010


	//   ....[11]....
        /*0058*/ 	.word	0x05000010


	//   ....[12]....
        /*005c*/ 	.word	0x05000010


	//   ....[13]....
        /*0060*/ 	.word	0x05000010


	//   ....[14]....
        /*0064*/ 	.word	0x05000010


	//   ....[15]....
        /*0068*/ 	.word	0x05000010


	//   ....[16]....
        /*006c*/ 	.word	0x05000010


	//   ....[17]....
        /*0070*/ 	.word	0x05000010


	//   ....[18]....
        /*0074*/ 	.word	0x05000010


	//   ....[19]....
        /*0078*/ 	.word	0x05000010


	//----- nvinfo : EIATTR_COOP_GROUP_INSTR_OFFSETS
	.align		4
.L_2241:
        /*007c*/ 	.byte	0x04, 0x28
        /*007e*/ 	.short	(.L_2243 - .L_2242)


	//   ....[0]....
.L_2242:
        /*0080*/ 	.word	0x00000850


	//   ....[1]....
        /*0084*/ 	.word	0x00000860


	//   ....[2]....
        /*0088*/ 	.word	0x00000890


	//   ....[3]....
        /*008c*/ 	.word	0x000008a0


	//   ....[4]....
        /*0090*/ 	.word	0x000008d0


	//   ....[5]....
        /*0094*/ 	.word	0x000008e0


	//   ....[6]....
        /*0098*/ 	.word	0x00000910


	//   ....[7]....
        /*009c*/ 	.word	0x00000920


	//   ....[8]....
        /*00a0*/ 	.word	0x00000950


	//   ....[9]....
        /*00a4*/ 	.word	0x00000960


	//   ....[10]....
        /*00a8*/ 	.word	0x00000ba0


	//   ....[11]....
        /*00ac*/ 	.word	0x00000c10


	//   ....[12]....
        /*00b0*/ 	.word	0x00000c80


	//   ....[13]....
        /*00b4*/ 	.word	0x00000cf0


	//   ....[14]....
        /*00b8*/ 	.word	0x00000d60


	//   ....[15]....
        /*00bc*/ 	.word	0x00000dc0


	//   ....[16]....
        /*00c0*/ 	.word	0x00000e30


	//   ....[17]....
        /*00c4*/ 	.word	0x00000ea0


	//   ....[18]....
        /*00c8*/ 	.word	0x00000f10


	//   ....[19]....
        /*00cc*/ 	.word	0x00000f80


	//----- nvinfo : EIATTR_EXIT_INSTR_OFFSETS
	.align		4
.L_2243:
        /*00d0*/ 	.byte	0x04, 0x1c
        /*00d2*/ 	.short	(.L_2245 - .L_2244)


	//   ....[0]....
.L_2244:
        /*00d4*/ 	.word	0x00000070


	//   ....[1]....
        /*00d8*/ 	.word	0x00000b40


	//----- nvinfo : EIATTR_MAX_THREADS
	.align		4
.L_2245:
        /*00dc*/ 	.byte	0x04, 0x05
        /*00de*/ 	.short	(.L_2247 - .L_2246)
.L_2246:
        /*00e0*/ 	.word	0x00000400
        /*00e4*/ 	.word	0x00000001
        /*00e8*/ 	.word	0x00000001


	//----- nvinfo : EIATTR_CRS_STACK_SIZE
	.align		4
.L_2247:
        /*00ec*/ 	.byte	0x04, 0x1e
        /*00ee*/ 	.short	(.L_2249 - .L_2248)
.L_2248:
        /*00f0*/ 	.word	0x00000000


	//----- nvinfo : EIATTR_CBANK_PARAM_SIZE
	.align		4
.L_2249:
        /*00f4*/ 	.byte	0x03, 0x19
        /*00f6*/ 	.short	0x0080


	//----- nvinfo : EIATTR_PARAM_CBANK
	.align		4
        /*00f8*/ 	.byte	0x04, 0x0a
        /*00fa*/ 	.short	(.L_2251 - .L_2250)
	.align		4
.L_2250:
        /*00fc*/ 	.word	index@(.nv.constant0._ZN18transformer_engine13normalization28ln_bwd_finalize_tuned_kernelINS0_22Kernel_traits_finalizeILj65536E13__nv_bfloat16fS3_fjLj1024ELj4ENS0_18Kernel_traits_baseILj65536ES3_fS3_fjLj1024EEEEEEEvNS0_20BackwardKernelParamsE)
        /*0100*/ 	.short	0x0210
        /*0102*/ 	.short	0x0080


	//----- nvinfo : EIATTR_SW_WAR
	.align		4
.L_2251:
        /*0104*/ 	.byte	0x04, 0x36
        /*0106*/ 	.short	(.L_2253 - .L_2252)
.L_2252:
        /*0108*/ 	.word	0x00000008
.L_2253:


//--------------------- .nv.info._ZN18transformer_engine13normalization19ln_bwd_tuned_kernelINS0_13Kernel_traitsI13__nv_bfloat16fS3_fjLj65536ELj8ELj1ELj8ELj16ENS0_18Kernel_traits_baseILj65536ES3_fS3_fjLj256EEEEEEEvNS0_20BackwardKernelParamsE --------------------------
	.section	.nv.info._ZN18transformer_engine13normalization19ln_bwd_tuned_kernelINS0_13Kernel_traitsI13__nv_bfloat16fS3_fjLj65536ELj8ELj1ELj8ELj16ENS0_18Kernel_traits_baseILj65536ES3_fS3_fjLj256EEEEEEEvNS0_20BackwardKernelParamsE,"",@"SHT_CUDA_INFO"
	.sectionflags	@""
	.align	4


	//----- nvinfo : EIATTR_CUDA_API_VERSION
	.align		4
        /*0000*/ 	.byte	0x04, 0x37
        /*0002*/ 	.short	(.L_2255 - .L_2254)
.L_2254:
        /*0004*/ 	.word	0x00000082


	//----- nvinfo : EIATTR_KPARAM_INFO
	.align		4
.L_2255:
        /*0008*/ 	.byte	0x04, 0x17
        /*000a*/ 	.short	(.L_2257 - .L_2256)
.L_2256:
        /*000c*/ 	.word	0x00000000
        /*0010*/ 	.short	0x0000
        /*0012*/ 	.short	0x0000
        /*0014*/ 	.byte	0x00, 0xf0, 0x01, 0x02


	//----- nvinfo : EIATTR_SPARSE_MMA_MASK
	.align		4
.L_2257:
        /*0018*/ 	.byte	0x03, 0x50
        /*001a*/ 	.short	0x0000


	//----- nvinfo : EIATTR_MAXREG_COUNT
	.align		4
        /*001c*/ 	.byte	0x03, 0x1b
        /*001e*/ 	.short	0x00ff


	//----- nvinfo : EIATTR_NUM_BARRIERS
	.align		4
        /*0020*/ 	.byte	0x02, 0x4c
        /*0022*/ 	.byte	0x01
	.zero		1


	//----- nvinfo : EIATTR_MERCURY_ISA_VERSION
	.align		4
        /*0024*/ 	.byte	0x03, 0x5f
        /*0026*/ 	.short	0x0101


	//----- nvinfo : EIATTR_COOP_GROUP_MASK_REGIDS
	.align		4
        /*0028*/ 	.byte	0x04, 0x29
        /*002a*/ 	.short	(.L_2259 - .L_2258)


	//   ....[0]....
.L_2258:
        /*002c*/ 	.word	0xffffffff


	//   ....[1]....
        /*0030*/ 	.word	0xffffffff


	//   ....[2]....
        /*0034*/ 	.word	0xffffffff


	//   ....[3]....
        /*0038*/ 	.word	0xffffffff


	//   ....[4]....
        /*003c*/ 	.word	0xffffffff


	//   ....[5]....
        /*0040*/ 	.word	0xffffffff


	//   ....[6]....
        /*0044*/ 	.word	0xffffffff


	//   ....[7]....
        /*0048*/ 	.word	0xffffffff


	//   ....[8]....
        /*004c*/ 	.word	0xffffffff


	//   ....[9]....
        /*0050*/ 	.word	0xffffffff


	//   ....[10]....
        /*0054*/ 	.word	0xffffffff


	//   ....[11]....
        /*0058*/ 	.word	0xffffffff


	//   ....[12]....
        /*005c*/ 	.word	0xffffffff


	//   ....[13]....
        /*0060*/ 	.word	0xffffffff


	//   ....[14]....
        /*0064*/ 	.word	0xffffffff


	//   ....[15]....
        /*0068*/ 	.word	0xffffffff


	//   ....[16]....
        /*006c*/ 	.word	0xffffffff


	//   ....[17]....
        /*0070*/ 	.word	0xffffffff


	//   ....[18]....
        /*0074*/ 	.word	0xffffffff


	//   ....[19]....
        /*0078*/ 	.word	0xffffffff


	//   ....[20]....
        /*007c*/ 	.word	0x0500000d


	//   ....[21]....
        /*0080*/ 	.word	0x0500000d


	//   ....[22]....
        /*0084*/ 	.word	0x0500000d


	//   ....[23]....
        /*0088*/ 	.word	0x0500000d


	//   ....[24]....
        /*008c*/ 	.word	0x0500000d


	//   ....[25]....
        /*0090*/ 	.word	0x0500000d


	//   ....[26]....
        /*0094*/ 	.word	0x0500000d


	//   ....[27]....
        /*0098*/ 	.word	0x0500000d


	//   ....[28]....
        /*009c*/ 	.word	0x0500000d


	//   ....[29]....
        /*00a0*/ 	.word	0x0500000d


	//----- nvinfo : EIATTR_COOP_GROUP_INSTR_OFFSETS
	.align		4
.L_2259:
        /*00a4*/ 	.byte	0x04, 0x28
        /*00a6*/ 	.short	(.L_2261 - .L_2260)


	//   ....[0]....
.L_2260:
        /*00a8*/ 	.word	0x00001fc0


	//   ....[1]....
        /*00ac*/ 	.word	0x00001fd0


	//   ....[2]....
        /*00b0*/ 	.word	0x00002000


	//   ....[3]....
        /*00b4*/ 	.word	0x00002010


	//   ....[4]....
        /*00b8*/ 	.word	0x00002040


	//   ....[5]....
        /*00bc*/ 	.word	0x00002050


	//   ....[6]....
        /*00c0*/ 	.word	0x00002080


	//   ....[7]....
        /*00c4*/ 	.word	0x00002090


	//   ....[8]....
        /*00c8*/ 	.word	0x000020c0


	//   ....[9]....
        /*00cc*/ 	.word	0x000020d0


	//   ....[10]....
        /*00d0*/ 	.word	0x000026b0


	//   ....[11]....
        /*00d4*/ 	.word	0x000026c0


	//   ....[12]....
        /*00d8*/ 	.word	0x000026f0


	//   ....[13]....
        /*00dc*/ 	.word	0x00002700


	//   ....[14]....
        /*00e0*/ 	.word	0x00002730


	//   ....[15]....
        /*00e4*/ 	.word	0x00002740


	//   ....[16]....
        /*00e8*/ 	.word	0x00002770


	//   ....[17]....
        /*00ec*/ 	.word	0x00002780


	//   ....[18]....
        /*00f0*/ 	.word	0x000027b0


	//   ....[19]....
        /*00f4*/ 	.word	0x000027c0


	//   ....[20]....
        /*00f8*/ 	.word	0x00003690


	//   ....[21]....
        /*00fc*/ 	.word	0x000036e0


	//   ....[22]....
        /*0100*/ 	.word	0x00003750


	//   ....[23]....
        /*0104*/ 	.word	0x000037b0


	//   ....[24]....
        /*0108*/ 	.word	0x00003820


	//   ....[25]....
        /*010c*/ 	.word	0x00003880


	//   ....[26]....
        /*0110*/ 	.word	0x000038f0


	//   ....[27]....
        /*0114*/ 	.word	0x00003950


	//   ....[28]....
        /*0118*/ 	.word	0x000039c0


	//   ....[29]....
        /*011c*/ 	.word	0x00003a20


	//----- nvinfo : EIATTR_EXIT_INSTR_OFFSETS
	.align		4
.L_2261:
        /*0120*/ 	.byte	0x04, 0x1c
        /*0122*/ 	.short	(.L_2263 - .L_2262)


	//   ....[0]....
.L_2262:
        /*0124*/ 	.word	0x00003630


	//----- nvinfo : EIATTR_MAX_THREADS
	.align		4
.L_2263:
        /*0128*/ 	.byte	0x04, 0x05
        /*012a*/ 	.short	(.L_2265 - .L_2264)
.L_2264:
        /*012c*/ 	.word	0x00000100
        /*0130*/ 	.word	0x00000001
        /*0134*/ 	.word	0x00000001


	//----- nvinfo : EIATTR_CRS_STACK_SIZE
	.align		4
.L_2265:
        /*0138*/ 	.byte	0x04, 0x1e
        /*013a*/ 	.short	(.L_2267 - .L_2266)
.L_2266:
        /*013c*/ 	.word	0x00000000


	//----- nvinfo : EIATTR_CBANK_PARAM_SIZE
	.align		4
.L_2267:
        /*0140*/ 	.byte	0x03, 0x19
        /*0142*/ 	.short	0x0080


	//----- nvinfo : EIATTR_PARAM_CBANK
	.align		4
        /*0144*/ 	.byte	0x04, 0x0a
        /*0146*/ 	.short	(.L_2269 - .L_2268)
	.align		4
.L_2268:
        /*0148*/ 	.word	index@(.nv.constant0._ZN18transformer_engine13normalization19ln_bwd_tuned_kernelINS0_13Kernel_traitsI13__nv_bfloat16fS3_fjLj65536ELj8ELj1ELj8ELj16ENS0_18Kernel_traits_baseILj65536ES3_fS3_fjLj256EEEEEEEvNS0_20BackwardKernelParamsE)
        /*014c*/ 	.short	0x0210
        /*014e*/ 	.short	0x0080


	//----- nvinfo : EIATTR_SW_WAR
	.align		4
.L_2269:
        /*0150*/ 	.byte	0x04, 0x36
        /*0152*/ 	.short	(.L_2271 - .L_2270)
.L_2270:
        /*0154*/ 	.word	0x00000008
.L_2271:


//--------------------- .nv.info._ZN18transformer_engine13normalization28ln_bwd_finalize_tuned_kernelINS0_22Kernel_traits_finalizeILj65536E13__nv_bfloat16S3_S3_fjLj1024ELj4ENS0_18Kernel_traits_baseILj65536ES3_S3_S3_fjLj1024EEEEEEEvNS0_20BackwardKernelParamsE --------------------------
	.section	.nv.info._ZN18transformer_engine13normalization28ln_bwd_finalize_tuned_kernelINS0_22Kernel_traits_finalizeILj65536E13__nv_bfloat16S3_S3_fjLj1024ELj4ENS0_18Kernel_traits_baseILj65536ES3_S3_S3_fjLj1024EEEEEEEvNS0_20BackwardKernelParamsE,"",@"SHT_CUDA_INFO"
	.sectionflags	@""
	.align	4


	//----- nvinfo : EIATTR_CUDA_API_VERSION
	.align		4
        /*0000*/ 	.byte	0x04, 0x37
        /*0002*/ 	.short	(.L_2273 - .L_2272)
.L_2272:
        /*0004*/ 	.word	0x00000082


	//----- nvinfo : EIATTR_KPARAM_INFO
	.align		4
.L_2273:
        /*0008*/ 	.byte	0x04, 0x17
        /*000a*/ 	.short	(.L_2275 - .L_2274)
.L_2274:
        /*000c*/ 	.word	0x00000000
        /*0010*/ 	.short	0x0000
        /*0012*/ 	.short	0x0000
        /*0014*/ 	.byte	0x00, 0xf0, 0x01, 0x02


	//----- nvinfo : EIATTR_SPARSE_MMA_MASK
	.align		4
.L_2275:
        /*0018*/ 	.byte	0x03, 0x50
        /*001a*/ 	.short	0x0000


	//----- nvinfo : EIATTR_MAXREG_COUNT
	.align		4
        /*001c*/ 	.byte	0x03, 0x1b
        /*001e*/ 	.short	0x0040


	//----- nvinfo : EIATTR_NUM_BARRIERS
	.align		4
        /*0020*/ 	.byte	0x02, 0x4c
        /*0022*/ 	.byte	0x01
	.zero		1


	//----- nvinfo : EIATTR_MERCURY_ISA_VERSION
	.align		4
        /*0024*/ 	.byte	0x03, 0x5f
        /*0026*/ 	.short	0x0101


	//----- nvinfo : EIATTR_COOP_GROUP_MASK_REGIDS
	.align		4
        /*0028*/ 	.byte	0x04, 0x29
        /*002a*/ 	.short	(.L_2277 - .L_2276)


	//   ....[0]....
.L_2276:
        /*002c*/ 	.word	0xffffffff


	//   ....[1]....
        /*0030*/ 	.word	0xffffffff


	//   ....[2]....
        /*0034*/ 	.word	0xffffffff


	//   ....[3]....
        /*0038*/ 	.word	0xffffffff


	//   ....[4]....
        /*003c*/ 	.word	0xffffffff


	//   ....[5]....
        /*0040*/ 	.word	0xffffffff


	//   ....[6]....
        /*0044*/ 	.word	0xffffffff


	//   ....[7]....
        /*0048*/ 	.word	0xffffffff


	//   ....[8]....
        /*004c*/ 	.word	0xffffffff


	//   ....[9]....
        /*0050*/ 	.word	0xffffffff


	//   ....[10]....
        /*0054*/ 	.word	0x05000010


	//   ....[11]....
        /*0058*/ 	.word	0x05000010


	//   ....[12]....
        /*005c*/ 	.word	0x05000010


	//   ....[13]....
        /*0060*/ 	.word	0x05000010


	//   ....[14]....
        /*0064*/ 	.word	0x05000010


	//   ....[15]....
        /*0068*/ 	.word	0x05000010


	//   ....[16]....
        /*006c*/ 	.word	0x05000010


	//   ....[17]....
        /*0070*/ 	.word	0x05000010


	//   ....[18]....
        /*0074*/ 	.word	0x05000010


	//   ....[19]....
        /*0078*/ 	.word	0x05000010


	//----- nvinfo : EIATTR_COOP_GROUP_INSTR_OFFSETS
	.align		4
.L_2277:
        /*007c*/ 	.byte	0x04, 0x28
        /*007e*/ 	.short	(.L_2279 - .L_2278)


	//   ....[0]....
.L_2278:
        /*0080*/ 	.word	0x00000850


	//   ....[1]....
        /*0084*/ 	.word	0x00000860


	//   ....[2]....
        /*0088*/ 	.word	0x00000890


	//   ....[3]....
        /*008c*/ 	.word	0x000008a0


	//   ....[4]....
        /*0090*/ 	.word	0x000008d0


	//   ....[5]....
        /*0094*/ 	.word	0x000008e0


	//   ....[6]....
        /*0098*/ 	.word	0x00000910


	//   ....[7]....
        /*009c*/ 	.word	0x00000920


	//   ....[8]....
        /*00a0*/ 	.word	0x00000950


	//   ....[9]....
        /*00a4*/ 	.word	0x00000960


	//   ....[10]....
        /*00a8*/ 	.word	0x00000ba0


	//   ....[11]....
        /*00ac*/ 	.word	0x00000c10


	//   ....[12]....
        /*00b0*/ 	.word	0x00000c80


	//   ....[13]....
        /*00b4*/ 	.word	0x00000cf0


	//   ....[14]....
        /*00b8*/ 	.word	0x00000d60


	//   ....[15]....
        /*00bc*/ 	.word	0x00000dc0


	//   ....[16]....
        /*00c0*/ 	.word	0x00000e30


	//   ....[17]....
        /*00c4*/ 	.word	0x00000ea0


	//   ....[18]....
        /*00c8*/ 	.word	0x00000f10


	//   ....[19]....
        /*00cc*/ 	.word	0x00000f80


	//----- nvinfo : EIATTR_EXIT_INSTR_OFFSETS
	.align		4
.L_2279:
        /*00d0*/ 	.byte	0x04, 0x1c
        /*00d2*/ 	.short	(.L_2281 - .L_2280)


	//   ....[0]....
.L_2280:
        /*00d4*/ 	.word	0x00000070


	//   ....[1]....
        /*00d8*/ 	.word	0x00000b40


	//----- nvinfo : EIATTR_MAX_THREADS
	.align		4
.L_2281:
        /*00dc*/ 	.byte	0x04, 0x05
        /*00de*/ 	.short	(.L_2283 - .L_2282)
.L_2282:
        /*00e0*/ 	.word	0x00000400
        /*00e4*/ 	.word	0x00000001
        /*00e8*/ 	.word	0x00000001


	//----- nvinfo : EIATTR_CRS_STACK_SIZE
	.align		4
.L_2283:
        /*00ec*/ 	.byte	0x04, 0x1e
        /*00ee*/ 	.short	(.L_2285 - .L_2284)
.L_2284:
        /*00f0*/ 	.word	0x00000000


	//----- nvinfo : EIATTR_CBANK_PARAM_SIZE
	.align		4
.L_2285:
        /*00f4*/ 	.byte	0x03, 0x19
        /*00f6*/ 	.short	0x0080


	//----- nvinfo : EIATTR_PARAM_CBANK
	.align		4
        /*00f8*/ 	.byte	0x04, 0x0a
        /*00fa*/ 	.short	(.L_2287 - .L_2286)
	.align		4
.L_2286:
        /*00fc*/ 	.word	index@(.nv.constant0._ZN18transformer_engine13normalization28ln_bwd_finalize_tuned_kernelINS0_22Kernel_traits_finalizeILj65536E13__nv_bfloat16S3_S3_fjLj1024ELj4ENS0_18Kernel_traits_baseILj65536ES3_S3_S3_fjLj1024EEEEEEEvNS0_20BackwardKernelParamsE)
        /*0100*/ 	.short	0x0210
        /*0102*/ 	.short	0x0080


	//----- nvinfo : EIATTR_SW_WAR
	.align		4
.L_2287:
        /*0104*/ 	.byte	0x04, 0x36
        /*0106*/ 	.short	(.L_2289 - .L_2288)
.L_2288:
        /*0108*/ 	.word	0x00000008
.L_2289:


//--------------------- .nv.info._ZN18transformer_engine13normalization19ln_bwd_tuned_kernelINS0_13Kernel_traitsI13__nv_bfloat16S3_S3_fjLj65536ELj8ELj1ELj8ELj16ENS0_18Kernel_traits_baseILj65536ES3_S3_S3_fjLj256EEEEEEEvNS0_20BackwardKernelParamsE --------------------------
	.section	.nv.info._ZN18transformer_engine13normalization19ln_bwd_tuned_kernelINS0_13Kernel_traitsI13__nv_bfloat16S3_S3_fjLj65536ELj8ELj1ELj8ELj16ENS0_18Kernel_traits_baseILj65536ES3_S3_S3_fjLj256EEEEEEEvNS0_20BackwardKernelParamsE,"",@"SHT_CUDA_INFO"
	.sectionflags	@""
	.align	4


	//----- nvinfo : EIATTR_CUDA_API_VERSION
	.align		4
        /*0000*/ 	.byte	0x04, 0x37
        /*0002*/ 	.short	(.L_2291 - .L_2290)
.L_2290:
        /*0004*/ 	.word	0x00000082


	//----- nvinfo : EIATTR_KPARAM_INFO
	.align		4
.L_2291:
        /*0008*/ 	.byte	0x04, 0x17
        /*000a*/ 	.short	(.L_2293 - .L_2292)
.L_2292:
        /*000c*/ 	.word	0x00000000
        /*0010*/ 	.short	0x0000
        /*0012*/ 	.short	0x0000
        /*0014*/ 	.byte	0x00, 0xf0, 0x01, 0x02


	//----- nvinfo : EIATTR_SPARSE_MMA_MASK
	.align		4
.L_2293:
        /*0018*/ 	.byte	0x03, 0x50
        /*001a*/ 	.short	0x0000


	//----- nvinfo : EIATTR_MAXREG_COUNT
	.align		4
        /*001c*/ 	.byte	0x03, 0x1b
        /*001e*/ 	.short	0x00ff


	//----- nvinfo : EIATTR_NUM_BARRIERS
	.align		4
        /*0020*/ 	.byte	0x02, 0x4c
        /*0022*/ 	.byte	0x01
	.zero		1


	//----- nvinfo : EIATTR_MERCURY_ISA_VERSION
	.align		4
        /*0024*/ 	.byte	0x03, 0x5f
        /*0026*/ 	.short	0x0101


	//----- nvinfo : EIATTR_COOP_GROUP_MASK_REGIDS
	.align		4
        /*0028*/ 	.byte	0x04, 0x29
        /*002a*/ 	.short	(.L_2295 - .L_2294)


	//   ....[0]....
.L_2294:
        /*002c*/ 	.word	0xffffffff


	//   ....[1]....
        /*0030*/ 	.word	0xffffffff


	//   ....[2]....
        /*0034*/ 	.word	0xffffffff


	//   ....[3]....
        /*0038*/ 	.word	0xffffffff


	//   ....[4]....
        /*003c*/ 	.word	0xffffffff


	//   ....[5]....
        /*0040*/ 	.word	0xffffffff


	//   ....[6]....
        /*0044*/ 	.word	0xffffffff


	//   ....[7]....
        /*0048*/ 	.word	0xffffffff


	//   ....[8]....
        /*004c*/ 	.word	0xffffffff


	//   ....[9]....
        /*0050*/ 	.word	0xffffffff


	//   ....[10]....
        /*0054*/ 	.word	0xffffffff


	//   ....[11]....
        /*0058*/ 	.word	0xffffffff


	//   ....[12]....
        /*005c*/ 	.word	0xffffffff


	//   ....[13]....
        /*0060*/ 	.word	0xffffffff


	//   ....[14]....
        /*0064*/ 	.word	0xffffffff


	//   ....[15]....
        /*0068*/ 	.word	0xffffffff


	//   ....[16]....
        /*006c*/ 	.word	0xffffffff


	//   ....[17]....
        /*0070*/ 	.word	0xffffffff


	//   ....[18]....
        /*0074*/ 	.word	0xffffffff


	//   ....[19]....
        /*0078*/ 	.word	0xffffffff


	//   ....[20]....
        /*007c*/ 	.word	0x0500000b


	//   ....[21]....
        /*0080*/ 	.word	0x0500000b


	//   ....[22]....
        /*0084*/ 	.word	0x0500000b


	//   ....[23]....
        /*0088*/ 	.word	0x0500000b


	//   ....[24]....
        /*008c*/ 	.word	0x0500000b


	//   ....[25]....
        /*0090*/ 	.word	0x0500000b


	//   ....[26]....
        /*0094*/ 	.word	0x0500000b


	//   ....[27]....
        /*0098*/ 	.word	0x0500000b


	//   ....[28]....
        /*009c*/ 	.word	0x0500000b


	//   ....[29]....
        /*00a0*/ 	.word	0x0500000b


	//----- nvinfo : EIATTR_COOP_GROUP_INSTR_OFFSETS
	.align		4
.L_2295:
        /*00a4*/ 	.byte	0x04, 0x28
        /*00a6*/ 	.short	(.L_2297 - .L_2296)


	//   ....[0]....
.L_2296:
        /*00a8*/ 	.word	0x000020e0


	//   ....[1]....
        /*00ac*/ 	.word	0x000020f0


	//   ....[2]....
        /*00b0*/ 	.word	0x00002120


	//   ....[3]....
        /*00b4*/ 	.word	0x00002130


	//   ....[4]....
        /*00b8*/ 	.word	0x00002160


	//   ....[5]....
        /*00bc*/ 	.word	0x00002170


	//   ....[6]....
        /*00c0*/ 	.word	0x000021a0


	//   ....[7]....
        /*00c4*/ 	.word	0x000021b0


	//   ....[8]....
        /*00c8*/ 	.word	0x000021e0


	//   ....[9]....
        /*00cc*/ 	.word	0x000021f0


	//   ....[10]....
        /*00d0*/ 	.word	0x000027d0


	//   ....[11]....
        /*00d4*/ 	.word	0x000027e0


	//   ....[12]....
        /*00d8*/ 	.word	0x00002810


	//   ....[13]....
        /*00dc*/ 	.word	0x00002820


	//   ....[14]....
        /*00e0*/ 	.word	0x00002850


	//   ....[15]....
        /*00e4*/ 	.word	0x00002860


	//   ....[16]....
        /*00e8*/ 	.word	0x00002890


	//   ....[17]....
        /*00ec*/ 	.word	0x000028a0


	//   ....[18]....
        /*00f0*/ 	.word	0x000028d0


	//   ....[19]....
        /*00f4*/ 	.word	0x000028e0


	//   ....[20]....
        /*00f8*/ 	.word	0x00003610


	//   ....[21]....
        /*00fc*/ 	.word	0x00003660


	//   ....[22]....
        /*0100*/ 	.word	0x000036d0


	//   ....[23]....
        /*0104*/ 	.word	0x00003730


	//   ....[24]....
        /*0108*/ 	.word	0x000037a0


	//   ....[25]....
        /*010c*/ 	.word	0x00003800


	//   ....[26]....
        /*0110*/ 	.word	0x00003870


	//   ....[27]....
        /*0114*/ 	.word	0x000038d0


	//   ....[28]....
        /*0118*/ 	.word	0x00003940


	//   ....[29]....
        /*011c*/ 	.word	0x000039a0


	//----- nvinfo : EIATTR_EXIT_INSTR_OFFSETS
	.align		4
.L_2297:
        /*0120*/ 	.byte	0x04, 0x1c
        /*0122*/ 	.short	(.L_2299 - .L_2298)


	//   ....[0]....
.L_2298:
        /*0124*/ 	.word	0x000035b0


	//----- nvinfo : EIATTR_MAX_THREADS
	.align		4
.L_2299:
        /*0128*/ 	.byte	0x04, 0x05
        /*012a*/ 	.short	(.L_2301 - .L_2300)
.L_2300:
        /*012c*/ 	.word	0x00000100
        /*0130*/ 	.word	0x00000001
        /*0134*/ 	.word	0x00000001


	//----- nvinfo : EIATTR_CRS_STACK_SIZE
	.align		4
.L_2301:
        /*0138*/ 	.byte	0x04, 0x1e
        /*013a*/ 	.short	(.L_2303 - .L_2302)
.L_2302:
        /*013c*/ 	.word	0x00000000


	//----- nvinfo : EIATTR_CBANK_PARAM_SIZE
	.align		4
.L_2303:
        /*0140*/ 	.byte	0x03, 0x19
        /*0142*/ 	.short	0x0080


	//----- nvinfo : EIATTR_PARAM_CBANK
	.align		4
        /*0144*/ 	.byte	0x04, 0x0a
        /*0146*/ 	.short	(.L_2305 - .L_2304)
	.align		4
.L_2304:
        /*0148*/ 	.word	index@(.nv.constant0._ZN18transformer_engine13normalization19ln_bwd_tuned_kernelINS0_13Kernel_traitsI13__nv_bfloat16S3_S3_fjLj65536ELj8ELj1ELj8ELj16ENS0_18Kernel_traits_baseILj65536ES3_S3_S3_fjLj256EEEEEEEvNS0_20BackwardKernelParamsE)
        /*014c*/ 	.short	0x0210
        /*014e*/ 	.short	0x0080


	//----- nvinfo : EIATTR_SW_WAR
	.align		4
.L_2305:
        /*0150*/ 	.byte	0x04, 0x36
        /*0152*/ 	.short	(.L_2307 - .L_2306)
.L_2306:
        /*0154*/ 	.word	0x00000008
.L_2307:


//--------------------- .nv.info._ZN18transformer_engine13normalization28ln_bwd_finalize_tuned_kernelINS0_22Kernel_traits_finalizeILj65536E6__halffS3_fjLj1024ELj4ENS0_18Kernel_traits_baseILj65536ES3_fS3_fjLj1024EEEEEEEvNS0_20BackwardKernelParamsE --------------------------
	.section	.nv.info._ZN18transformer_engine13normalization28ln_bwd_finalize_tuned_kernelINS0_22Kernel_traits_finalizeILj65536E6__halffS3_fjLj1024ELj4ENS0_18Kernel_traits_baseILj65536ES3_fS3_fjLj1024EEEEEEEvNS0_20BackwardKernelParamsE,"",@"SHT_CUDA_INFO"
	.sectionflags	@""
	.align	4


	//----- nvinfo : EIATTR_CUDA_API_VERSION
	.align		4
        /*0000*/ 	.byte	0x04, 0x37
        /*0002*/ 	.short	(.L_2309 - .L_2308)
.L_2308:
        /*0004*/ 	.word	0x00000082


	//----- nvinfo : EIATTR_KPARAM_INFO
	.align		4
.L_2309:
        /*0008*/ 	.byte	0x04, 0x17
        /*000a*/ 	.short	(.L_2311 - .L_2310)
.L_2310:
        /*000c*/ 	.word	0x00000000
        /*0010*/ 	.short	0x0000
        /*0012*/ 	.short	0x0000
        /*0014*/ 	.byte	0x00, 0xf0, 0x01, 0x02


	//----- nvinfo : EIATTR_SPARSE_MMA_MASK
	.align		4
.L_2311:
        /*0018*/ 	.byte	0x03, 0x50
        /*001a*/ 	.short	0x0000


	//----- nvinfo : EIATTR_MAXREG_COUNT
	.align		4
        /*001c*/ 	.byte	0x03, 0x1b
        /*001e*/ 	.short	0x0040


	//----- nvinfo : EIATTR_NUM_BARRIERS
	.align		4
        /*0020*/ 	.byte	0x02, 0x4c
        /*0022*/ 	.byte	0x01
	.zero		1


	//----- nvinfo : EIATTR_MERCURY_ISA_VERSION
	.align		4
        /*0024*/ 	.byte	0x03, 0x5f
        /*0026*/ 	.short	0x0101


	//----- nvinfo : EIATTR_COOP_GROUP_MASK_REGIDS
	.align		4
        /*0028*/ 	.byte	0x04, 0x29
        /*002a*/ 	.short	(.L_2313 - .L_2312)


	//   ....[0]....
.L_2312:
        /*002c*/ 	.word	0xffffffff


	//   ....[1]....
        /*0030*/ 	.word	0xffffffff


	//   ....[2]....
        /*0034*/ 	.word	0xffffffff


	//   ....[3]....
        /*0038*/ 	.word	0xffffffff


	//   ....[4]....
        /*003c*/ 	.word	0xffffffff


	//   ....[5]....
        /*0040*/ 	.word	0xffffffff


	//   ....[6]....
        /*0044*/ 	.word	0xffffffff


	//   ....[7]....
        /*0048*/ 	.word	0xffffffff


	//   ....[8]....
        /*004c*/ 	.word	0xffffffff


	//   ....[9]....
        /*0050*/ 	.word	0xffffffff


	//   ....[10]....
        /*0054*/ 	.word	0x05000010


	//   ....[11]....
        /*0058*/ 	.word	0x05000010


	//   ....[12]....
        /*005c*/ 	.word	0x05000010


	//   ....[13]....
        /*0060*/ 	.word	0x05000010


	//   ....[14]....
        /*0064*/ 	.word	0x05000010


	//   ....[15]....
        /*0068*/ 	.word	0x05000010


	//   ....[16]....
        /*006c*/ 	.word	0x05000010


	//   ....[17]....
        /*0070*/ 	.word	0x05000010


	//   ....[18]....
        /*0074*/ 	.word	0x05000010


	//   ....[19]....
        /*0078*/ 	.word	0x05000010


	//----- nvinfo : EIATTR_COOP_GROUP_INSTR_OFFSETS
	.align		4
.L_2313:
        /*007c*/ 	.byte	0x04, 0x28
        /*007e*/ 	.short	(.L_2315 - .L_2314)


	//   ....[0]....
.L_2314:
        /*0080*/ 	.word	0x00000850


	//   ....[1]....
        /*0084*/ 	.word	0x00000860


	//   ....[2]....
        /*0088*/ 	.word	0x00000890


	//   ....[3]....
        /*008c*/ 	.word	0x000008a0


	//   ....[4]....
        /*0090*/ 	.word	0x000008d0


	//   ....[5]....
        /*0094*/ 	.word	0x000008e0


	//   ....[6]....
        /*0098*/ 	.word	0x00000910


	//   ....[7]....
        /*009c*/ 	.word	0x00000920


	//   ....[8]....
        /*00a0*/ 	.word	0x00000950


	//   ....[9]....
        /*00a4*/ 	.word	0x00000960


	//   ....[10]....
        /*00a8*/ 	.word	0x00000ba0


	//   ....[11]....
        /*00ac*/ 	.word	0x00000c10


	//   ....[12]....
        /*00b0*/ 	.word	0x00000c80


	//   ....[13]....
        /*00b4*/ 	.word	0x00000cf0


	//   ....[14]....
        /*00b8*/ 	.word	0x00000d60


	//   ....[15]....
        /*00bc*/ 	.word	0x00000dc0


	//   ....[16]....
        /*00c0*/ 	.word	0x00000e30


	//   ....[17]....
        /*00c4*/ 	.word	0x00000ea0


	//   ....[18]....
        /*00c8*/ 	.word	0x00000f10


	//   ....[19]....
        /*00cc*/ 	.word	0x00000f80


	//----- nvinfo : EIATTR_EXIT_INSTR_OFFSETS
	.align		4
.L_2315:
        /*00d0*/ 	.byte	0x04, 0x1c
        /*00d2*/ 	.short	(.L_2317 - .L_2316)


	//   ....[0]....
.L_2316:
        /*00d4*/ 	.word	0x00000070


	//   ....[1]....
        /*00d8*/ 	.word	0x00000b40


	//----- nvinfo : EIATTR_MAX_THREADS
	.align		4
.L_2317:
        /*00dc*/ 	.byte	0x04, 0x05
        /*00de*/ 	.short	(.L_2319 - .L_2318)
.L_2318:
        /*00e0*/ 	.word	0x00000400
        /*00e4*/ 	.word	0x00000001
        /*00e8*/ 	.word	0x00000001


	//----- nvinfo : EIATTR_CRS_STACK_SIZE
	.align		4
.L_2319:
        /*00ec*/ 	.byte	0x04, 0x1e
        /*00ee*/ 	.short	(.L_2321 - .L_2320)
.L_2320:
        /*00f0*/ 	.word	0x00000000


	//----- nvinfo : EIATTR_CBANK_PARAM_SIZE
	.align		4
.L_2321:
        /*00f4*/ 	.byte	0x03, 0x19
        /*00f6*/ 	.short	0x0080


	//----- nvinfo : EIATTR_PARAM_CBANK
	.align		4
        /*00f8*/ 	.byte	0x04, 0x0a
        /*00fa*/ 	.short	(.L_2323 - .L_2322)
	.align		4
.L_2322:
        /*00fc*/ 	.word	index@(.nv.constant0._ZN18transformer_engine13normalization28ln_bwd_finalize_tuned_kernelINS0_22Kernel_traits_finalizeILj65536E6__halffS3_fjLj1024ELj4ENS0_18Kernel_traits_baseILj65536ES3_fS3_fjLj1024EEEEEEEvNS0_20BackwardKernelParamsE)
        /*0100*/ 	.short	0x0210
        /*0102*/ 	.short	0x0080


	//----- nvinfo : EIATTR_SW_WAR
	.align		4
.L_2323:
        /*0104*/ 	.byte	0x04, 0x36
        /*0106*/ 	.short	(.L_2325 - .L_2324)
.L_2324:
        /*0108*/ 	.word	0x00000008
.L_2325:


//--------------------- .nv.info._ZN18transformer_engine13normalization19ln_bwd_tuned_kernelINS0_13Kernel_traitsI6__halffS3_fjLj65536ELj8ELj1ELj8ELj16ENS0_18Kernel_traits_baseILj65536ES3_fS3_fjLj256EEEEEEEvNS0_20BackwardKernelParamsE --------------------------
	.section	.nv.info._ZN18transformer_engine13normalization19ln_bwd_tuned_kernelINS0_13Kernel_traitsI6__halffS3_fjLj65536ELj8ELj1ELj8ELj16ENS0_18Kernel_traits_baseILj65536ES3_fS3_fjLj256EEEEEEEvNS0_20BackwardKernelParamsE,"",@"SHT_CUDA_INFO"
	.sectionflags	@""
	.align	4


	//----- nvinfo : EIATTR_CUDA_API_VERSION
	.align		4
        /*0000*/ 	.byte	0x04, 0x37
        /*0002*/ 	.short	(.L_2327 - .L_2326)
.L_2326:
        /*0004*/ 	.word	0x00000082


	//----- nvinfo : EIATTR_KPARAM_INFO
	.align		4
.L_2327:
        /*0008*/ 	.byte	0x04, 0x17
        /*000a*/ 	.short	(.L_2329 - .L_2328)
.L_2328:
        /*000c*/ 	.word	0x00000000
        /*0010*/ 	.short	0x0000
        /*0012*/ 	.short	0x0000
        /*0014*/ 	.byte	0x00, 0xf0, 0x01, 0x02


	//----- nvinfo : EIATTR_SPARSE_MMA_MASK
	.align		4
.L_2329:
        /*0018*/ 	.byte	0x03, 0x50
        /*001a*/ 	.short	0x0000


	//----- nvinfo : EIATTR_MAXREG_COUNT
	.align		4
        /*001c*/ 	.byte	0x03, 0x1b
        /*001e*/ 	.short	0x00ff


	//----- nvinfo : EIATTR_NUM_BARRIERS
	.align		4
        /*0020*/ 	.byte	0x02, 0x4c
        /*0022*/ 	.byte	0x01
	.zero		1


	//----- nvinfo : EIATTR_MERCURY_ISA_VERSION
	.align		4
        /*0024*/ 	.byte	0x03, 0x5f
        /*0026*/ 	.short	0x0101


	//----- nvinfo : EIATTR_COOP_GROUP_MASK_REGIDS
	.align		4
        /*0028*/ 	.byte	0x04, 0x29
        /*002a*/ 	.short	(.L_2331 - .L_2330)


	//   ....[0]....
.L_2330:
        /*002c*/ 	.word	0xffffffff


	//   ....[1]....
        /*0030*/ 	.word	0xffffffff


	//   ....[2]....
        /*0034*/ 	.word	0xffffffff


	//   ....[3]....
        /*0038*/ 	.word	0xffffffff


	//   ....[4]....
        /*003c*/ 	.word	0xffffffff


	//   ....[5]....
        /*0040*/ 	.word	0xffffffff


	//   ....[6]....
        /*0044*/ 	.word	0xffffffff


	//   ....[7]....
        /*0048*/ 	.word	0xffffffff


	//   ....[8]....
        /*004c*/ 	.word	0xffffffff


	//   ....[9]....
        /*0050*/ 	.word	0xffffffff


	//   ....[10]....
        /*0054*/ 	.word	0xffffffff


	//   ....[11]....
        /*0058*/ 	.word	0xffffffff


	//   ....[12]....
        /*005c*/ 	.word	0xffffffff


	//   ....[13]....
        /*0060*/ 	.word	0xffffffff


	//   ....[14]....
        /*0064*/ 	.word	0xffffffff


	//   ....[15]....
        /*0068*/ 	.word	0xffffffff


	//   ....[16]....
        /*006c*/ 	.word	0xffffffff


	//   ....[17]....
        /*0070*/ 	.word	0xffffffff


	//   ....[18]....
        /*0074*/ 	.word	0xffffffff


	//   ....[19]....
        /*0078*/ 	.word	0xffffffff


	//   ....[20]....
        /*007c*/ 	.word	0x0500000d


	//   ....[21]....
        /*0080*/ 	.word	0x0500000d


	//   ....[22]....
        /*0084*/ 	.word	0x0500000d


	//   ....[23]....
        /*0088*/ 	.word	0x0500000d


	//   ....[24]....
        /*008c*/ 	.word	0x0500000d


	//   ....[25]....
        /*0090*/ 	.word	0x0500000d


	//   ....[26]....
        /*0094*/ 	.word	0x0500000d


	//   ....[27]....
        /*0098*/ 	.word	0x0500000d


	//   ....[28]....
        /*009c*/ 	.word	0x0500000d


	//   ....[29]....
        /*00a0*/ 	.word	0x0500000d


	//----- nvinfo : EIATTR_COOP_GROUP_INSTR_OFFSETS
	.align		4
.L_2331:
        /*00a4*/ 	.byte	0x04, 0x28
        /*00a6*/ 	.short	(.L_2333 - .L_2332)


	//   ....[0]....
.L_2332:
        /*00a8*/ 	.word	0x00001fc0


	//   ....[1]....
        /*00ac*/ 	.word	0x00001fd0


	//   ....[2]....
        /*00b0*/ 	.word	0x00002000


	//   ....[3]....
        /*00b4*/ 	.word	0x00002010


	//   ....[4]....
        /*00b8*/ 	.word	0x00002040


	//   ....[5]....
        /*00bc*/ 	.word	0x00002050


	//   ....[6]....
        /*00c0*/ 	.word	0x00002080


	//   ....[7]....
        /*00c4*/ 	.word	0x00002090


	//   ....[8]....
        /*00c8*/ 	.word	0x000020c0


	//   ....[9]....
        /*00cc*/ 	.word	0x000020d0


	//   ....[10]....
        /*00d0*/ 	.word	0x000026b0


	//   ....[11]....
        /*00d4*/ 	.word	0x000026c0


	//   ....[12]....
        /*00d8*/ 	.word	0x000026f0


	//   ....[13]....
        /*00dc*/ 	.word	0x00002700


	//   ....[14]....
        /*00e0*/ 	.word	0x00002730


	//   ....[15]....
        /*00e4*/ 	.word	0x00002740


	//   ....[16]....
        /*00e8*/ 	.word	0x00002770


	//   ....[17]....
        /*00ec*/ 	.word	0x00002780


	//   ....[18]....
        /*00f0*/ 	.word	0x000027b0


	//   ....[19]....
        /*00f4*/ 	.word	0x000027c0


	//   ....[20]....
        /*00f8*/ 	.word	0x00003690


	//   ....[21]....
        /*00fc*/ 	.word	0x000036e0


	//   ....[22]....
        /*0100*/ 	.word	0x00003750


	//   ....[23]....
        /*0104*/ 	.word	0x000037b0


	//   ....[24]....
        /*0108*/ 	.word	0x00003820


	//   ....[25]....
        /*010c*/ 	.word	0x00003880


	//   ....[26]....
        /*0110*/ 	.word	0x000038f0


	//   ....[27]....
        /*0114*/ 	.word	0x00003950


	//   ....[28]....
        /*0118*/ 	.word	0x000039c0


	//   ....[29]....
        /*011c*/ 	.word	0x00003a20


	//----- nvinfo : EIATTR_EXIT_INSTR_OFFSETS
	.align		4
.L_2333:
        /*0120*/ 	.byte	0x04, 0x1c
        /*0122*/ 	.short	(.L_2335 - .L_2334)


	//   ....[0]....
.L_2334:
        /*0124*/ 	.word	0x00003630


	//----- nvinfo : EIATTR_MAX_THREADS
	.align		4
.L_2335:
        /*0128*/ 	.byte	0x04, 0x05
        /*012a*/ 	.short	(.L_2337 - .L_2336)
.L_2336:
        /*012c*/ 	.word	0x00000100
        /*0130*/ 	.word	0x00000001
        /*0134*/ 	.word	0x00000001


	//----- nvinfo : EIATTR_CRS_STACK_SIZE
	.align		4
.L_2337:
        /*0138*/ 	.byte	0x04, 0x1e
        /*013a*/ 	.short	(.L_2339 - .L_2338)
.L_2338:
        /*013c*/ 	.word	0x00000000


	//----- nvinfo : EIATTR_CBANK_PARAM_SIZE
	.align		4
.L_2339:
        /*0140*/ 	.byte	0x03, 0x19
        /*0142*/ 	.short	0x0080


	//----- nvinfo : EIATTR_PARAM_CBANK
	.align		4
        /*0144*/ 	.byte	0x04, 0x0a
        /*0146*/ 	.short	(.L_2341 - .L_2340)
	.align		4
.L_2340:
        /*0148*/ 	.word	index@(.nv.constant0._ZN18transformer_engine13normalization19ln_bwd_tuned_kernelINS0_13Kernel_traitsI6__halffS3_fjLj65536ELj8ELj1ELj8ELj16ENS0_18Kernel_traits_baseILj65536ES3_fS3_fjLj256EEEEEEEvNS0_20BackwardKernelParamsE)
        /*014c*/ 	.short	0x0210
        /*014e*/ 	.short	0x0080


	//----- nvinfo : EIATTR_SW_WAR
	.align		4
.L_2341:
        /*0150*/ 	.byte	0x04, 0x36
        /*0152*/ 	.short	(.L_2343 - .L_2342)
.L_2342:
        /*0154*/ 	.word	0x00000008
.L_2343:


//--------------------- .nv.info._ZN18transformer_engine13normalization28ln_bwd_finalize_tuned_kernelINS0_22Kernel_traits_finalizeILj65536E6__halfS3_S3_fjLj1024ELj4ENS0_18Kernel_traits_baseILj65536ES3_S3_S3_fjLj1024EEEEEEEvNS0_20BackwardKernelParamsE --------------------------
	.section	.nv.info._ZN18transformer_engine13normalization28ln_bwd_finalize_tuned_kernelINS0_22Kernel_traits_finalizeILj65536E6__halfS3_S3_fjLj1024ELj4ENS0_18Kernel_traits_baseILj65536ES3_S3_S3_fjLj1024EEEEEEEvNS0_20BackwardKernelParamsE,"",@"SHT_CUDA_INFO"
	.sectionflags	@""
	.align	4


	//----- nvinfo : EIATTR_CUDA_API_VERSION
	.align		4
        /*0000*/ 	.byte	0x04, 0x37
        /*0002*/ 	.short	(.L_2345 - .L_2344)
.L_2344:
        /*0004*/ 	.word	0x00000082


	//----- nvinfo : EIATTR_KPARAM_INFO
	.align		4
.L_2345:
        /*0008*/ 	.byte	0x04, 0x17
        /*000a*/ 	.short	(.L_2347 - .L_2346)
.L_2346:
        /*000c*/ 	.word	0x00000000
        /*0010*/ 	.short	0x0000
        /*0012*/ 	.short	0x0000
        /*0014*/ 	.byte	0x00, 0xf0, 0x01, 0x02


	//----- nvinfo : EIATTR_SPARSE_MMA_MASK
	.align		4
.L_2347:
        /*0018*/ 	.byte	0x03, 0x50
        /*001a*/ 	.short	0x0000


	//----- nvinfo : EIATTR_MAXREG_COUNT
	.align		4
        /*001c*/ 	.byte	0x03, 0x1b
        /*001e*/ 	.short	0x0040


	//----- nvinfo : EIATTR_NUM_BARRIERS
	.align		4
        /*0020*/ 	.byte	0x02, 0x4c
        /*0022*/ 	.byte	0x01
	.zero		1


	//----- nvinfo : EIATTR_MERCURY_ISA_VERSION
	.align		4
        /*0024*/ 	.byte	0x03, 0x5f
        /*0026*/ 	.short	0x0101


	//----- nvinfo : EIATTR_COOP_GROUP_MASK_REGIDS
	.align		4
        /*0028*/ 	.byte	0x04, 0x29
        /*002a*/ 	.short	(.L_2349 - .L_2348)


	//   ....[0]....
.L_2348:
        /*002c*/ 	.word	0xffffffff


	//   ....[1]....
        /*0030*/ 	.word	0xffffffff


	//   ....[2]....
        /*0034*/ 	.word	0xffffffff


	//   ....[3]....
        /*0038*/ 	.word	0xffffffff


	//   ....[4]....
        /*003c*/ 	.word	0xffffffff


	//   ....[5]....
        /*0040*/ 	.word	0xffffffff


	//   ....[6]....
        /*0044*/ 	.word	0xffffffff


	//   ....[7]....
        /*0048*/ 	.word	0xffffffff


	//   ....[8]....
        /*004c*/ 	.word	0xffffffff


	//   ....[9]....
        /*0050*/ 	.word	0xffffffff


	//   ....[10]....
        /*0054*/ 	.word	0x05000010


	//   ....[11]....
        /*0058*/ 	.word	0x05000010


	//   ....[12]....
        /*005c*/ 	.word	0x05000010


	//   ....[13]....
        /*0060*/ 	.word	0x05000010


	//   ....[14]....
        /*0064*/ 	.word	0x05000010


	//   ....[15]....
        /*0068*/ 	.word	0x05000010


	//   ....[16]....
        /*006c*/ 	.word	0x05000010


	//   ....[17]....
        /*0070*/ 	.word	0x05000010


	//   ....[18]....
        /*0074*/ 	.word	0x05000010


	//   ....[19]....
        /*0078*/ 	.word	0x05000010


	//----- nvinfo : EIATTR_COOP_GROUP_INSTR_OFFSETS
	.align		4
.L_2349:
        /*007c*/ 	.byte	0x04, 0x28
        /*007e*/ 	.short	(.L_2351 - .L_2350)


	//   ....[0]....
.L_2350:
        /*0080*/ 	.word	0x00000850


	//   ....[1]....
        /*0084*/ 	.word	0x00000860


	//   ....[2]....
        /*0088*/ 	.word	0x00000890


	//   ....[3]....
        /*008c*/ 	.word	0x000008a0


	//   ....[4]....
        /*0090*/ 	.word	0x000008d0


	//   ....[5]....
        /*0094*/ 	.word	0x000008e0


	//   ....[6]....
        /*0098*/ 	.word	0x00000910


	//   ....[7]....
        /*009c*/ 	.word	0x00000920


	//   ....[8]....
        /*00a0*/ 	.word	0x00000950


	//   ....[9]....
        /*00a4*/ 	.word	0x00000960


	//   ....[10]....
        /*00a8*/ 	.word	0x00000ba0


	//   ....[11]....
        /*00ac*/ 	.word	0x00000c10


	//   ....[12]....
        /*00b0*/ 	.word	0x00000c80


	//   ....[13]....
        /*00b4*/ 	.word	0x00000cf0


	//   ....[14]....
        /*00b8*/ 	.word	0x00000d60


	//   ....[15]....
        /*00bc*/ 	.word	0x00000dc0


	//   ....[16]....
        /*00c0*/ 	.word	0x00000e30


	//   ....[17]....
        /*00c4*/ 	.word	0x00000ea0


	//   ....[18]....
        /*00c8*/ 	.word	0x00000f10


	//   ....[19]....
        /*00cc*/ 	.word	0x00000f80


	//----- nvinfo : EIATTR_EXIT_INSTR_OFFSETS
	.align		4
.L_2351:
        /*00d0*/ 	.byte	0x04, 0x1c
        /*00d2*/ 	.short	(.L_2353 - .L_2352)


	//   ....[0]....
.L_2352:
        /*00d4*/ 	.word	0x00000070


	//   ....[1]....
        /*00d8*/ 	.word	0x00000b40


	//----- nvinfo : EIATTR_MAX_THREADS
	.align		4
.L_2353:
        /*00dc*/ 	.byte	0x04, 0x05
        /*00de*/ 	.short	(.L_2355 - .L_2354)
.L_2354:
        /*00e0*/ 	.word	0x00000400
        /*00e4*/ 	.word	0x00000001
        /*00e8*/ 	.word	0x00000001


	//----- nvinfo : EIATTR_CRS_STACK_SIZE
	.align		4
.L_2355:
        /*00ec*/ 	.byte	0x04, 0x1e
        /*00ee*/ 	.short	(.L_2357 - .L_2356)
.L_2356:
        /*00f0*/ 	.word	0x00000000


	//----- nvinfo : EIATTR_CBANK_PARAM_SIZE
	.align		4
.L_2357:
        /*00f4*/ 	.byte	0x03, 0x19
        /*00f6*/ 	.short	0x0080


	//----- nvinfo : EIATTR_PARAM_CBANK
	.align		4
        /*00f8*/ 	.byte	0x04, 0x0a
        /*00fa*/ 	.short	(.L_2359 - .L_2358)
	.align		4
.L_2358:
        /*00fc*/ 	.word	index@(.nv.constant0._ZN18transformer_engine13normalization28ln_bwd_finalize_tuned_kernelINS0_22Kernel_traits_finalizeILj65536E6__halfS3_S3_fjLj1024ELj4ENS0_18Kernel_traits_baseILj65536ES3_S3_S3_fjLj1024EEEEEEEvNS0_20BackwardKernelParamsE)
        /*0100*/ 	.short	0x0210
        /*0102*/ 	.short	0x0080


	//----- nvinfo : EIATTR_SW_WAR
	.align		4
.L_2359:
        /*0104*/ 	.byte	0x04, 0x36
        /*0106*/ 	.short	(.L_2361 - .L_2360)
.L_2360:
        /*0108*/ 	.word	0x00000008
.L_2361:


//--------------------- .nv.info._ZN18transformer_engine13normalization19ln_bwd_tuned_kernelINS0_13Kernel_traitsI6__halfS3_S3_fjLj65536ELj8ELj1ELj8ELj16ENS0_18Kernel_traits_baseILj65536ES3_S3_S3_fjLj256EEEEEEEvNS0_20BackwardKernelParamsE --------------------------
	.section	.nv.info._ZN18transformer_engine13normalization19ln_bwd_tuned_kernelINS0_13Kernel_traitsI6__halfS3_S3_fjLj65536ELj8ELj1ELj8ELj16ENS0_18Kernel_traits_baseILj65536ES3_S3_S3_fjLj256EEEEEEEvNS0_20BackwardKernelParamsE,"",@"SHT_CUDA_INFO"
	.sectionflags	@""
	.align	4


	//----- nvinfo : EIATTR_CUDA_API_VERSION
	.align		4
        /*0000*/ 	.byte	0x04, 0x37
        /*0002*/ 	.short	(.L_2363 - .L_2362)
.L_2362:
        /*0004*/ 	.word	0x00000082


	//----- nvinfo : EIATTR_KPARAM_INFO
	.align		4
.L_2363:
        /*0008*/ 	.byte	0x04, 0x17
        /*000a*/ 	.short	(.L_2365 - .L_2364)
.L_2364:
        /*000c*/ 	.word	0x00000000
        /*0010*/ 	.short	0x0000
        /*0012*/ 	.short	0x0000
        /*0014*/ 	.byte	0x00, 0xf0, 0x01, 0x02


	//----- nvinfo : EIATTR_SPARSE_MMA_MASK
	.align		4
.L_2365:
        /*0018*/ 	.byte	0x03, 0x50
        /*001a*/ 	.short	0x0000


	//----- nvinfo : EIATTR_MAXREG_COUNT
	.align		4
        /*001c*/ 	.byte	0x03, 0x1b
        /*001e*/ 	.short	0x00ff


	//----- nvinfo : EIATTR_NUM_BARRIERS
	.align		4
        /*0020*/ 	.byte	0x02, 0x4c
        /*0022*/ 	.byte	0x01
	.zero		1


	//----- nvinfo : EIATTR_MERCURY_ISA_VERSION
	.align		4
        /*0024*/ 	.byte	0x03, 0x5f
        /*0026*/ 	.short	0x0101


	//----- nvinfo : EIATTR_COOP_GROUP_MASK_REGIDS
	.align		4
        /*0028*/ 	.byte	0x04, 0x29
        /*002a*/ 	.short	(.L_2367 - .L_2366)


	//   ....[0]....
.L_2366:
        /*002c*/ 	.word	0xffffffff


	//   ....[1]....
        /*0030*/ 	.word	0xffffffff


	//   ....[2]....
        /*0034*/ 	.word	0xffffffff


	//   ....[3]....
        /*0038*/ 	.word	0xffffffff


	//   ....[4]....
        /*003c*/ 	.word	0xffffffff


	//   ....[5]....
        /*0040*/ 	.word	0xffffffff


	//   ....[6]....
        /*0044*/ 	.word	0xffffffff


	//   ....[7]....
        /*0048*/ 	.word	0xffffffff


	//   ....[8]....
        /*004c*/ 	.word	0xffffffff


	//   ....[9]....
        /*0050*/ 	.word	0xffffffff


	//   ....[10]....
        /*0054*/ 	.word	0xffffffff


	//   ....[11]....
        /*0058*/ 	.word	0xffffffff


	//   ....[12]....
        /*005c*/ 	.word	0xffffffff


	//   ....[13]....
        /*0060*/ 	.word	0xffffffff


	//   ....[14]....
        /*0064*/ 	.word	0xffffffff


	//   ....[15]....
        /*0068*/ 	.word	0xffffffff


	//   ....[16]....
        /*006c*/ 	.word	0xffffffff


	//   ....[17]....
        /*0070*/ 	.word	0xffffffff


	//   ....[18]....
        /*0074*/ 	.word	0xffffffff


	//   ....[19]....
        /*0078*/ 	.word	0xffffffff


	//   ....[20]....
        /*007c*/ 	.word	0x0500000b


	//   ....[21]....
        /*0080*/ 	.word	0x0500000b


	//   ....[22]....
        /*0084*/ 	.word	0x0500000b


	//   ....[23]....
        /*0088*/ 	.word	0x0500000b


	//   ....[24]....
        /*008c*/ 	.word	0x0500000b


	//   ....[25]....
        /*0090*/ 	.word	0x0500000b


	//   ....[26]....
        /*0094*/ 	.word	0x0500000b


	//   ....[27]....
        /*0098*/ 	.word	0x0500000b


	//   ....[28]....
        /*009c*/ 	.word	0x0500000b


	//   ....[29]....
        /*00a0*/ 	.word	0x0500000b


	//----- nvinfo : EIATTR_COOP_GROUP_INSTR_OFFSETS
	.align		4
.L_2367:
        /*00a4*/ 	.byte	0x04, 0x28
        /*00a6*/ 	.short	(.L_2369 - .L_2368)


	//   ....[0]....
.L_2368:
        /*00a8*/ 	.word	0x00001df0


	//   ....[1]....
        /*00ac*/ 	.word	0x00001e00


	//   ....[2]....
        /*00b0*/ 	.word	0x00001e30


	//   ....[3]....
        /*00b4*/ 	.word	0x00001e40


	//   ....[4]....
        /*00b8*/ 	.word	0x00001e70


	//   ....[5]....
        /*00bc*/ 	.word	0x00001e80


	//   ....[6]....
        /*00c0*/ 	.word	0x00001eb0


	//   ....[7]....
        /*00c4*/ 	.word	0x00001ec0


	//   ....[8]....
        /*00c8*/ 	.word	0x00001ef0


	//   ....[9]....
        /*00cc*/ 	.word	0x00001f00


	//   ....[10]....
        /*00d0*/ 	.word	0x000024e0


	//   ....[11]....
        /*00d4*/ 	.word	0x000024f0


	//   ....[12]....
        /*00d8*/ 	.word	0x00002520


	//   ....[13]....
        /*00dc*/ 	.word	0x00002530


	//   ....[14]....
        /*00e0*/ 	.word	0x00002560


	//   ....[15]....
        /*00e4*/ 	.word	0x00002570


	//   ....[16]....
        /*00e8*/ 	.word	0x000025a0


	//   ....[17]....
        /*00ec*/ 	.word	0x000025b0


	//   ....[18]....
        /*00f0*/ 	.word	0x000025e0


	//   ....[19]....
        /*00f4*/ 	.word	0x000025f0


	//   ....[20]....
        /*00f8*/ 	.word	0x00003490


	//   ....[21]....
        /*00fc*/ 	.word	0x000034e0


	//   ....[22]....
        /*0100*/ 	.word	0x00003550


	//   ....[23]....
        /*0104*/ 	.word	0x000035b0


	//   ....[24]....
        /*0108*/ 	.word	0x00003620


	//   ....[25]....
        /*010c*/ 	.word	0x00003680


	//   ....[26]....
        /*0110*/ 	.word	0x000036f0


	//   ....[27]....
        /*0114*/ 	.word	0x00003750


	//   ....[28]....
        /*0118*/ 	.word	0x000037c0


	//   ....[29]....
        /*011c*/ 	.word	0x00003820


	//----- nvinfo : EIATTR_EXIT_INSTR_OFFSETS
	.align		4
.L_2369:
        /*0120*/ 	.byte	0x04, 0x1c
        /*0122*/ 	.short	(.L_2371 - .L_2370)


	//   ....[0]....
.L_2370:
        /*0124*/ 	.word	0x00003430


	//----- nvinfo : EIATTR_MAX_THREADS
	.align		4
.L_2371:
        /*0128*/ 	.byte	0x04, 0x05
        /*012a*/ 	.short	(.L_2373 - .L_2372)
.L_2372:
        /*012c*/ 	.word	0x00000100
        /*0130*/ 	.word	0x00000001
        /*0134*/ 	.word	0x00000001


	//----- nvinfo : EIATTR_CRS_STACK_SIZE
	.align		4
.L_2373:
        /*0138*/ 	.byte	0x04, 0x1e
        /*013a*/ 	.short	(.L_2375 - .L_2374)
.L_2374:
        /*013c*/ 	.word	0x00000000


	//----- nvinfo : EIATTR_CBANK_PARAM_SIZE
	.align		4
.L_2375:
        /*0140*/ 	.byte	0x03, 0x19
        /*0142*/ 	.short	0x0080


	//----- nvinfo : EIATTR_PARAM_CBANK
	.align		4
        /*0144*/ 	.byte	0x04, 0x0a
        /*0146*/ 	.short	(.L_2377 - .L_2376)
	.align		4
.L_2376:
        /*0148*/ 	.word	index@(.nv.constant0._ZN18transformer_engine13normalization19ln_bwd_tuned_kernelINS0_13Kernel_traitsI6__halfS3_S3_fjLj65536ELj8ELj1ELj8ELj16ENS0_18Kernel_traits_baseILj65536ES3_S3_S3_fjLj256EEEEEEEvNS0_20BackwardKernelParamsE)
        /*014c*/ 	.short	0x0210
        /*014e*/ 	.short	0x0080


	//----- nvinfo : EIATTR_SW_WAR
	.align		4
.L_2377:
        /*0150*/ 	.byte	0x04, 0x36
        /*0152*/ 	.short	(.L_2379 - .L_2378)
.L_2378:
        /*0154*/ 	.word	0x00000008
.L_2379:


//--------------------- .nv.info._ZN18transformer_engine13normalization28ln_bwd_finalize_tuned_kernelINS0_22Kernel_traits_finalizeILj65536EffffjLj1024ELj4ENS0_18Kernel_traits_baseILj65536EffffjLj1024EEEEEEEvNS0_20BackwardKernelParamsE --------------------------
	.section	.nv.info._ZN18transformer_engine13normalization28ln_bwd_finalize_tuned_kernelINS0_22Kernel_traits_finalizeILj65536EffffjLj1024ELj4ENS0_18Kernel_traits_baseILj65536EffffjLj1024EEEEEEEvNS0_20BackwardKernelParamsE,"",@"SHT_CUDA_INFO"
	.sectionflags	@""
	.align	4


	//----- nvinfo : EIATTR_CUDA_API_VERSION
	.align		4
        /*0000*/ 	.byte	0x04, 0x37
        /*0002*/ 	.short	(.L_2381 - .L_2380)
.L_2380:
        /*0004*/ 	.word	0x00000082


	//----- nvinfo : EIATTR_KPARAM_INFO
	.align		4
.L_2381:
        /*0008*/ 	.byte	0x04, 0x17
        /*000a*/ 	.short	(.L_2383 - .L_2382)
.L_2382:
        /*000c*/ 	.word	0x00000000
        /*0010*/ 	.short	0x0000
        /*0012*/ 	.short	0x0000
        /*0014*/ 	.byte	0x00, 0xf0, 0x01, 0x02


	//----- nvinfo : EIATTR_SPARSE_MMA_MASK
	.align		4
.L_2383:
        /*0018*/ 	.byte	0x03, 0x50
        /*001a*/ 	.short	0x0000


	//----- nvinfo : EIATTR_MAXREG_COUNT
	.align		4
        /*001c*/ 	.byte	0x03, 0x1b
        /*001e*/ 	.short	0x0040


	//----- nvinfo : EIATTR_NUM_BARRIERS
	.align		4
        /*0020*/ 	.byte	0x02, 0x4c
        /*0022*/ 	.byte	0x01
	.zero		1


	//----- nvinfo : EIATTR_MERCURY_ISA_VERSION
	.align		4
        /*0024*/ 	.byte	0x03, 0x5f
        /*0026*/ 	.short	0x0101


	//----- nvinfo : EIATTR_COOP_GROUP_MASK_REGIDS
	.align		4
        /*0028*/ 	.byte	0x04, 0x29
        /*002a*/ 	.short	(.L_2385 - .L_2384)


	//   ....[0]....
.L_2384:
        /*002c*/ 	.word	0xffffffff


	//   ....[1]....
        /*0030*/ 	.word	0xffffffff


	//   ....[2]....
        /*0034*/ 	.word	0xffffffff


	//   ....[3]....
        /*0038*/ 	.word	0xffffffff


	//   ....[4]....
        /*003c*/ 	.word	0xffffffff


	//   ....[5]....
        /*0040*/ 	.word	0xffffffff


	//   ....[6]....
        /*0044*/ 	.word	0xffffffff


	//   ....[7]....
        /*0048*/ 	.word	0xffffffff


	//   ....[8]....
        /*004c*/ 	.word	0xffffffff


	//   ....[9]....
        /*0050*/ 	.word	0xffffffff


	//   ....[10]....
        /*0054*/ 	.word	0x05000010


	//   ....[11]....
        /*0058*/ 	.word	0x05000010


	//   ....[12]....
        /*005c*/ 	.word	0x05000010


	//   ....[13]....
        /*0060*/ 	.word	0x05000010


	//   ....[14]....
        /*0064*/ 	.word	0x05000010


	//   ....[15]....
        /*0068*/ 	.word	0x05000010


	//   ....[16]....
        /*006c*/ 	.word	0x05000010


	//   ....[17]....
        /*0070*/ 	.word	0x05000010


	//   ....[18]....
        /*0074*/ 	.word	0x05000010


	//   ....[19]....
        /*0078*/ 	.word	0x05000010


	//----- nvinfo : EIATTR_COOP_GROUP_INSTR_OFFSETS
	.align		4
.L_2385:
        /*007c*/ 	.byte	0x04, 0x28
        /*007e*/ 	.short	(.L_2387 - .L_2386)


	//   ....[0]....
.L_2386:
        /*0080*/ 	.word	0x00000850


	//   ....[1]....
        /*0084*/ 	.word	0x00000860


	//   ....[2]....
        /*0088*/ 	.word	0x00000890


	//   ....[3]....
        /*008c*/ 	.word	0x000008a0


	//   ....[4]....
        /*0090*/ 	.word	0x000008d0


	//   ....[5]....
        /*0094*/ 	.word	0x000008e0


	//   ....[6]....
        /*0098*/ 	.word	0x00000910


	//   ....[7]....
        /*009c*/ 	.word	0x00000920


	//   ....[8]....
        /*00a0*/ 	.word	0x00000950


	//   ....[9]....
        /*00a4*/ 	.word	0x00000960


	//   ....[10]....
        /*00a8*/ 	.word	0x00000b80


	//   ....[11]....
        /*00ac*/ 	.word	0x00000bf0


	//   ....[12]....
        /*00b0*/ 	.word	0x00000c60


	//   ....[13]....
        /*00b4*/ 	.word	0x00000cd0


	//   ....[14]....
        /*00b8*/ 	.word	0x00000d40


	//   ....[15]....
        /*00bc*/ 	.word	0x00000da0


	//   ....[16]....
        /*00c0*/ 	.word	0x00000e10


	//   ....[17]....
        /*00c4*/ 	.word	0x00000e80


	//   ....[18]....
        /*00c8*/ 	.word	0x00000ef0


	//   ....[19]....
        /*00cc*/ 	.word	0x00000f60


	//----- nvinfo : EIATTR_EXIT_INSTR_OFFSETS
	.align		4
.L_2387:
        /*00d0*/ 	.byte	0x04, 0x1c
        /*00d2*/ 	.short	(.L_2389 - .L_2388)


	//   ....[0]....
.L_2388:
        /*00d4*/ 	.word	0x00000070


	//   ....[1]....
        /*00d8*/ 	.word	0x00000b20


	//----- nvinfo : EIATTR_MAX_THREADS
	.align		4
.L_2389:
        /*00dc*/ 	.byte	0x04, 0x05
        /*00de*/ 	.short	(.L_2391 - .L_2390)
.L_2390:
        /*00e0*/ 	.word	0x00000400
        /*00e4*/ 	.word	0x00000001
        /*00e8*/ 	.word	0x00000001


	//----- nvinfo : EIATTR_CRS_STACK_SIZE
	.align		4
.L_2391:
        /*00ec*/ 	.byte	0x04, 0x1e
        /*00ee*/ 	.short	(.L_2393 - .L_2392)
.L_2392:
        /*00f0*/ 	.word	0x00000000


	//----- nvinfo : EIATTR_CBANK_PARAM_SIZE
	.align		4
.L_2393:
        /*00f4*/ 	.byte	0x03, 0x19
        /*00f6*/ 	.short	0x0080


	//----- nvinfo : EIATTR_PARAM_CBANK
	.align		4
        /*00f8*/ 	.byte	0x04, 0x0a
        /*00fa*/ 	.short	(.L_2395 - .L_2394)
	.align		4
.L_2394:
        /*00fc*/ 	.word	index@(.nv.constant0._ZN18transformer_engine13normalization28ln_bwd_finalize_tuned_kernelINS0_22Kernel_traits_finalizeILj65536EffffjLj1024ELj4ENS0_18Kernel_traits_baseILj65536EffffjLj1024EEEEEEEvNS0_20BackwardKernelParamsE)
        /*0100*/ 	.short	0x0210
        /*0102*/ 	.short	0x0080


	//----- nvinfo : EIATTR_SW_WAR
	.align		4
.L_2395:
        /*0104*/ 	.byte	0x04, 0x36
        /*0106*/ 	.short	(.L_2397 - .L_2396)
.L_2396:
        /*0108*/ 	.word	0x00000008
.L_2397:


//--------------------- .nv.info._ZN18transformer_engine13normalization19ln_bwd_tuned_kernelINS0_13Kernel_traitsIffffjLj65536ELj8ELj1ELj8ELj16ENS0_18Kernel_traits_baseILj65536EffffjLj256EEEEEEEvNS0_20BackwardKernelParamsE --------------------------
	.section	.nv.info._ZN18transformer_engine13normalization19ln_bwd_tuned_kernelINS0_13Kernel_traitsIffffjLj65536ELj8ELj1ELj8ELj16ENS0_18Kernel_traits_baseILj65536EffffjLj256EEEEEEEvNS0_20BackwardKernelParamsE,"",@"SHT_CUDA_INFO"
	.sectionflags	@""
	.align	4


	//----- nvinfo : EIATTR_CUDA_API_VERSION
	.align		4
        /*0000*/ 	.byte	0x04, 0x37
        /*0002*/ 	.short	(.L_2399 - .L_2398)
.L_2398:
        /*0004*/ 	.word	0x00000082


	//----- nvinfo : EIATTR_KPARAM_INFO
	.align		4
.L_2399:
        /*0008*/ 	.byte	0x04, 0x17
        /*000a*/ 	.short	(.L_2401 - .L_2400)
.L_2400:
        /*000c*/ 	.word	0x00000000
        /*0010*/ 	.short	0x0000
        /*0012*/ 	.short	0x0000
        /*0014*/ 	.byte	0x00, 0xf0, 0x01, 0x02


	//----- nvinfo : EIATTR_SPARSE_MMA_MASK
	.align		4
.L_2401:
        /*0018*/ 	.byte	0x03, 0x50
        /*001a*/ 	.short	0x0000


	//----- nvinfo : EIATTR_MAXREG_COUNT
	.align		4
        /*001c*/ 	.byte	0x03, 0x1b
        /*001e*/ 	.short	0x00ff


	//----- nvinfo : EIATTR_NUM_BARRIERS
	.align		4
        /*0020*/ 	.byte	0x02, 0x4c
        /*0022*/ 	.byte	0x01
	.zero		1


	//----- nvinfo : EIATTR_MERCURY_ISA_VERSION
	.align		4
        /*0024*/ 	.byte	0x03, 0x5f
        /*0026*/ 	.short	0x0101


	//----- nvinfo : EIATTR_COOP_GROUP_MASK_REGIDS
	.align		4
        /*0028*/ 	.byte	0x04, 0x29
        /*002a*/ 	.short	(.L_2403 - .L_2402)


	//   ....[0]....
.L_2402:
        /*002c*/ 	.word	0xffffffff


	//   ....[1]....
        /*0030*/ 	.word	0xffffffff


	//   ....[2]....
        /*0034*/ 	.word	0xffffffff


	//   ....[3]....
        /*0038*/ 	.word	0xffffffff


	//   ....[4]....
        /*003c*/ 	.word	0xffffffff


	//   ....[5]....
        /*0040*/ 	.word	0xffffffff


	//   ....[6]....
        /*0044*/ 	.word	0xffffffff


	//   ....[7]....
        /*0048*/ 	.word	0xffffffff


	//   ....[8]....
        /*004c*/ 	.word	0xffffffff


	//   ....[9]....
        /*0050*/ 	.word	0xffffffff


	//   ....[10]....
        /*0054*/ 	.word	0xffffffff


	//   ....[11]....
        /*0058*/ 	.word	0xffffffff


	//   ....[12]....
        /*005c*/ 	.word	0xffffffff


	//   ....[13]....
        /*0060*/ 	.word	0xffffffff


	//   ....[14]....
        /*0064*/ 	.word	0xffffffff


	//   ....[15]....
        /*0068*/ 	.word	0xffffffff


	//   ....[16]....
        /*006c*/ 	.word	0xffffffff


	//   ....[17]....
        /*0070*/ 	.word	0xffffffff


	//   ....[18]....
        /*0074*/ 	.word	0xffffffff


	//   ....[19]....
        /*0078*/ 	.word	0xffffffff


	//   ....[20]....
        /*007c*/ 	.word	0x0500000f


	//   ....[21]....
        /*0080*/ 	.word	0x0500000f


	//   ....[22]....
        /*0084*/ 	.word	0x0500000f


	//   ....[23]....
        /*0088*/ 	.word	0x0500000f


	//   ....[24]....
        /*008c*/ 	.word	0x0500000f


	//   ....[25]....
        /*0090*/ 	.word	0x0500000f


	//   ....[26]....
        /*0094*/ 	.word	0x0500000f


	//   ....[27]....
        /*0098*/ 	.word	0x0500000f


	//   ....[28]....
        /*009c*/ 	.word	0x0500000f


	//   ....[29]....
        /*00a0*/ 	.word	0x0500000f


	//----- nvinfo : EIATTR_COOP_GROUP_INSTR_OFFSETS
	.align		4
.L_2403:
        /*00a4*/ 	.byte	0x04, 0x28
        /*00a6*/ 	.short	(.L_2405 - .L_2404)


	//   ....[0]....
.L_2404:
        /*00a8*/ 	.word	0x000019d0


	//   ....[1]....
        /*00ac*/ 	.word	0x000019e0


	//   ....[2]....
        /*00b0*/ 	.word	0x00001a10


	//   ....[3]....
        /*00b4*/ 	.word	0x00001a20


	//   ....[4]....
        /*00b8*/ 	.word	0x00001a50


	//   ....[5]....
        /*00bc*/ 	.word	0x00001a60


	//   ....[6]....
        /*00c0*/ 	.word	0x00001a90


	//   ....[7]....
        /*00c4*/ 	.word	0x00001aa0


	//   ....[8]....
        /*00c8*/ 	.word	0x00001ad0


	//   ....[9]....
        /*00cc*/ 	.word	0x00001ae0


	//   ....[10]....
        /*00d0*/ 	.word	0x000020c0


	//   ....[11]....
        /*00d4*/ 	.word	0x000020d0


	//   ....[12]....
        /*00d8*/ 	.word	0x00002100


	//   ....[13]....
        /*00dc*/ 	.word	0x00002110


	//   ....[14]....
        /*00e0*/ 	.word	0x00002140


	//   ....[15]....
        /*00e4*/ 	.word	0x00002150


	//   ....[16]....
        /*00e8*/ 	.word	0x00002180


	//   ....[17]....
        /*00ec*/ 	.word	0x00002190


	//   ....[18]....
        /*00f0*/ 	.word	0x000021c0


	//   ....[19]....
        /*00f4*/ 	.word	0x000021d0


	//   ....[20]....
        /*00f8*/ 	.word	0x000030b0


	//   ....[21]....
        /*00fc*/ 	.word	0x00003100


	//   ....[22]....
        /*0100*/ 	.word	0x00003170


	//   ....[23]....
        /*0104*/ 	.word	0x000031d0


	//   ....[24]....
        /*0108*/ 	.word	0x00003240


	//   ....[25]....
        /*010c*/ 	.word	0x000032a0


	//   ....[26]....
        /*0110*/ 	.word	0x00003310


	//   ....[27]....
        /*0114*/ 	.word	0x00003370


	//   ....[28]....
        /*0118*/ 	.word	0x000033e0


	//   ....[29]....
        /*011c*/ 	.word	0x00003430


	//----- nvinfo : EIATTR_EXIT_INSTR_OFFSETS
	.align		4
.L_2405:
        /*0120*/ 	.byte	0x04, 0x1c
        /*0122*/ 	.short	(.L_2407 - .L_2406)


	//   ....[0]....
.L_2406:
        /*0124*/ 	.word	0x00003050


	//----- nvinfo : EIATTR_MAX_THREADS
	.align		4
.L_2407:
        /*0128*/ 	.byte	0x04, 0x05
        /*012a*/ 	.short	(.L_2409 - .L_2408)
.L_2408:
        /*012c*/ 	.word	0x00000100
        /*0130*/ 	.word	0x00000001
        /*0134*/ 	.word	0x00000001


	//----- nvinfo : EIATTR_CRS_STACK_SIZE
	.align		4
.L_2409:
        /*0138*/ 	.byte	0x04, 0x1e
        /*013a*/ 	.short	(.L_2411 - .L_2410)
.L_2410:
        /*013c*/ 	.word	0x00000000


	//----- nvinfo : EIATTR_CBANK_PARAM_SIZE
	.align		4
.L_2411:
        /*0140*/ 	.byte	0x03, 0x19
        /*0142*/ 	.short	0x0080


	//----- nvinfo : EIATTR_PARAM_CBANK
	.align		4
        /*0144*/ 	.byte	0x04, 0x0a
        /*0146*/ 	.short	(.L_2413 - .L_2412)
	.align		4
.L_2412:
        /*0148*/ 	.word	index@(.nv.constant0._ZN18transformer_engine13normalization19ln_bwd_tuned_kernelINS0_13Kernel_traitsIffffjLj65536ELj8ELj1ELj8ELj16ENS0_18Kernel_traits_baseILj65536EffffjLj256EEEEEEEvNS0_20BackwardKernelParamsE)
        /*014c*/ 	.short	0x0210
        /*014e*/ 	.short	0x0080


	//----- nvinfo : EIATTR_SW_WAR
	.align		4
.L_2413:
        /*0150*/ 	.byte	0x04, 0x36
        /*0152*/ 	.short	(.L_2415 - .L_2414)
.L_2414:
        /*0154*/ 	.word	0x00000008
.L_2415:


//--------------------- .nv.info._ZN18transformer_engine13normalization28ln_bwd_finalize_tuned_kernelINS0_22Kernel_traits_finalizeILj49152E13__nv_bfloat16fS3_fjLj1024ELj4ENS0_18Kernel_traits_baseILj49152ES3_fS3_fjLj1024EEEEEEEvNS0_20BackwardKernelParamsE --------------------------
	.section	.nv.info._ZN18transformer_engine13normalization28ln_bwd_finalize_tuned_kernelINS0_22Kernel_traits_finalizeILj49152E13__nv_bfloat16fS3_fjLj1024ELj4ENS0_18Kernel_traits_baseILj49152ES3_fS3_fjLj1024EEEEEEEvNS0_20BackwardKernelParamsE,"",@"SHT_CUDA_INFO"
	.sectionflags	@""
	.align	4


	//----- nvinfo : EIATTR_CUDA_API_VERSION
	.align		4
        /*0000*/ 	.byte	0x04, 0x37
        /*0002*/ 	.short	(.L_2417 - .L_2416)
.L_2416:
        /*0004*/ 	.word	0x00000082


	//----- nvinfo : EIATTR_KPARAM_INFO
	.align		4
.L_2417:
        /*0008*/ 	.byte	0x04, 0x17
        /*000a*/ 	.short	(.L_2419 - .L_2418)
.L_2418:
        /*000c*/ 	.word	0x00000000
        /*0010*/ 	.short	0x0000
        /*0012*/ 	.short	0x0000
        /*0014*/ 	.byte	0x00, 0xf0, 0x01, 0x02


	//----- nvinfo : EIATTR_SPARSE_MMA_MASK
	.align		4
.L_2419:
        /*0018*/ 	.byte	0x03, 0x50
        /*001a*/ 	.short	0x0000


	//----- nvinfo : EIATTR_MAXREG_COUNT
	.align		4
        /*001c*/ 	.byte	0x03, 0x1b
        /*001e*/ 	.short	0x0040


	//----- nvinfo : EIATTR_NUM_BARRIERS
	.align		4
        /*0020*/ 	.byte	0x02, 0x4c
        /*0022*/ 	.byte	0x01
	.zero		1


	//----- nvinfo : EIATTR_MERCURY_ISA_VERSION
	.align		4
        /*0024*/ 	.byte	0x03, 0x5f
        /*0026*/ 	.short	0x0101


	//----- nvinfo : EIATTR_COOP_GROUP_MASK_REGIDS
	.align		4
        /*0028*/ 	.byte	0x04, 0x29
        /*002a*/ 	.short	(.L_2421 - .L_2420)


	//   ....[0]....
.L_2420:
        /*002c*/ 	.word	0xffffffff


	//   ....[1]....
        /*0030*/ 	.word	0xffffffff


	//   ....[2]....
        /*0034*/ 	.word	0xffffffff


	//   ....[3]....
        /*0038*/ 	.word	0xffffffff


	//   ....[4]....
        /*003c*/ 	.word	0xffffffff


	//   ....[5]....
        /*0040*/ 	.word	0xffffffff


	//   ....[6]....
        /*0044*/ 	.word	0xffffffff


	//   ....[7]....
        /*0048*/ 	.word	0xffffffff


	//   ....[8]....
        /*004c*/ 	.word	0xffffffff


	//   ....[9]....
        /*0050*/ 	.word	0xffffffff


	//   ....[10]....
        /*0054*/ 	.word	0x05000010


	//   ....[11]....
        /*0058*/ 	.word	0x05000010


	//   ....[12]....
        /*005c*/ 	.word	0x05000010


	//   ....[13]....
        /*0060*/ 	.word	0x05000010


	//   ....[14]....
        /*0064*/ 	.word	0x05000010


	//   ....[15]....
        /*0068*/ 	.word	0x05000010


	//   ....[16]....
        /*006c*/ 	.word	0x05000010


	//   ....[17]....
        /*0070*/ 	.word	0x05000010


	//   ....[18]....
        /*0074*/ 	.word	0x05000010


	//   ....[19]....
        /*0078*/ 	.word	0x05000010


	//----- nvinfo : EIATTR_COOP_GROUP_INSTR_OFFSETS
	.align		4
.L_2421:
        /*007c*/ 	.byte	0x04, 0x28
        /*007e*/ 	.short	(.L_2423 - .L_2422)


	//   ....[0]....
.L_2422:
        /*0080*/ 	.word	0x00000850


	//   ....[1]....
        /*0084*/ 	.word	0x00000860


	//   ....[2]....
        /*0088*/ 	.word	0x00000890


	//   ....[3]....
        /*008c*/ 	.word	0x000008a0


	//   ....[4]....
        /*0090*/ 	.word	0x000008d0


	//   ....[5]....
        /*0094*/ 	.word	0x000008e0


	//   ....[6]....
        /*0098*/ 	.word	0x00000910


	//   ....[7]....
        /*009c*/ 	.word	0x00000920


	//   ....[8]....
        /*00a0*/ 	.word	0x00000950


	//   ....[9]....
        /*00a4*/ 	.word	0x00000960


	//   ....[10]....
        /*00a8*/ 	.word	0x00000ba0


	//   ....[11]....
        /*00ac*/ 	.word	0x00000c10


	//   ....[12]....
        /*00b0*/ 	.word	0x00000c80


	//   ....[13]....
        /*00b4*/ 	.word	0x00000cf0


	//   ....[14]....
        /*00b8*/ 	.word	0x00000d60


	//   ....[15]....
        /*00bc*/ 	.word	0x00000dc0


	//   ....[16]....
        /*00c0*/ 	.word	0x00000e30


	//   ....[17]....
        /*00c4*/ 	.word	0x00000ea0


	//   ....[18]....
        /*00c8*/ 	.word	0x00000f10


	//   ....[19]....
        /*00cc*/ 	.word	0x00000f80


	//----- nvinfo : EIATTR_EXIT_INSTR_OFFSETS
	.align		4
.L_2423:
        /*00d0*/ 	.byte	0x04, 0x1c
        /*00d2*/ 	.short	(.L_2425 - .L_2424)


	//   ....[0]....
.L_2424:
        /*00d4*/ 	.word	0x00000070


	//   ....[1]....
        /*00d8*/ 	.word	0x00000b40


	//----- nvinfo : EIATTR_MAX_THREADS
	.align		4
.L_2425:
        /*00dc*/ 	.byte	0x04, 0x05
        /*00de*/ 	.short	(.L_2427 - .L_2426)
.L_2426:
        /*00e0*/ 	.word	0x00000400
        /*00e4*/ 	.word	0x00000001
        /*00e8*/ 	.word	0x00000001


	//----- nvinfo : EIATTR_CRS_STACK_SIZE
	.align		4
.L_2427:
        /*00ec*/ 	.byte	0x04, 0x1e
        /*00ee*/ 	.short	(.L_2429 - .L_2428)
.L_2428:
        /*00f0*/ 	.word	0x00000000


	//----- nvinfo : EIATTR_CBANK_PARAM_SIZE
	.align		4
.L_2429:
        /*00f4*/ 	.byte	0x03, 0x19
        /*00f6*/ 	.short	0x0080


	//----- nvinfo : EIATTR_PARAM_CBANK
	.align		4
        /*00f8*/ 	.byte	0x04, 0x0a
        /*00fa*/ 	.short	(.L_2431 - .L_2430)
	.align		4
.L_2430:
        /*00fc*/ 	.word	index@(.nv.constant0._ZN18transformer_engine13normalization28ln_bwd_finalize_tuned_kernelINS0_22Kernel_traits_finalizeILj49152E13__nv_bfloat16fS3_fjLj1024ELj4ENS0_18Kernel_traits_baseILj49152ES3_fS3_fjLj1024EEEEEEEvNS0_20BackwardKernelParamsE)
        /*0100*/ 	.short	0x0210
        /*0102*/ 	.short	0x0080


	//----- nvinfo : EIATTR_SW_WAR
	.align		4
.L_2431:
        /*0104*/ 	.byte	0x04, 0x36
        /*0106*/ 	.short	(.L_2433 - .L_2432)
.L_2432:
        /*0108*/ 	.word	0x00000008
.L_2433:


//--------------------- .nv.info._ZN18transformer_engine13normalization19ln_bwd_tuned_kernelINS0_13Kernel_traitsI13__nv_bfloat16fS3_fjLj49152ELj8ELj1ELj8ELj16ENS0_18Kernel_traits_baseILj49152ES3_fS3_fjLj256EEEEEEEvNS0_20BackwardKernelParamsE --------------------------
	.section	.nv.info._ZN18transformer_engine13normalization19ln_bwd_tuned_kernelINS0_13Kernel_traitsI13__nv_bfloat16fS3_fjLj49152ELj8ELj1ELj8ELj16ENS0_18Kernel_traits_baseILj49152ES3_fS3_fjLj256EEEEEEEvNS0_20BackwardKernelParamsE,"",@"SHT_CUDA_INFO"
	.sectionflags	@""
	.align	4


	//----- nvinfo : EIATTR_CUDA_API_VERSION
	.align		4
        /*0000*/ 	.byte	0x04, 0x37
        /*0002*/ 	.short	(.L_2435 - .L_2434)
.L_2434:
        /*0004*/ 	.word	0x00000082


	//----- nvinfo : EIATTR_KPARAM_INFO
	.align		4
.L_2435:
        /*0008*/ 	.byte	0x04, 0x17
        /*000a*/ 	.short	(.L_2437 - .L_2436)
.L_2436:
        /*000c*/ 	.word	0x00000000
        /*0010*/ 	.short	0x0000
        /*0012*/ 	.short	0x0000
        /*0014*/ 	.byte	0x00, 0xf0, 0x01, 0x02


	//----- nvinfo : EIATTR_SPARSE_MMA_MASK
	.align		4
.L_2437:
        /*0018*/ 	.byte	0x03, 0x50
        /*001a*/ 	.short	0x0000


	//----- nvinfo : EIATTR_MAXREG_COUNT
	.align		4
        /*001c*/ 	.byte	0x03, 0x1b
        /*001e*/ 	.short	0x00ff


	//----- nvinfo : EIATTR_NUM_BARRIERS
	.align		4
        /*0020*/ 	.byte	0x02, 0x4c
        /*0022*/ 	.byte	0x01
	.zero		1


	//----- nvinfo : EIATTR_MERCURY_ISA_VERSION
	.align		4
        /*0024*/ 	.byte	0x03, 0x5f
        /*0026*/ 	.short	0x0101


	//----- nvinfo : EIATTR_COOP_GROUP_MASK_REGIDS
	.align		4
        /*0028*/ 	.byte	0x04, 0x29
        /*002a*/ 	.short	(.L_2439 - .L_2438)


	//   ....[0]....
.L_2438:
        /*002c*/ 	.word	0xffffffff


	//   ....[1]....
        /*0030*/ 	.word	0xffffffff


	//   ....[2]....
        /*0034*/ 	.word	0xffffffff


	//   ....[3]....
        /*0038*/ 	.word	0xffffffff


	//   ....[4]....
        /*003c*/ 	.word	0xffffffff


	//   ....[5]....
        /*0040*/ 	.word	0xffffffff


	//   ....[6]....
        /*0044*/ 	.word	0xffffffff


	//   ....[7]....
        /*0048*/ 	.word	0xffffffff


	//   ....[8]....
        /*004c*/ 	.word	0xffffffff


	//   ....[9]....
        /*0050*/ 	.word	0xffffffff


	//   ....[10]....
        /*0054*/ 	.word	0xffffffff


	//   ....[11]....
        /*0058*/ 	.word	0xffffffff


	//   ....[12]....
        /*005c*/ 	.word	0xffffffff


	//   ....[13]....
        /*0060*/ 	.word	0xffffffff


	//   ....[14]....
        /*0064*/ 	.word	0xffffffff


	//   ....[15]....
        /*0068*/ 	.word	0xffffffff


	//   ....[16]....
        /*006c*/ 	.word	0xffffffff


	//   ....[17]....
        /*0070*/ 	.word	0xffffffff


	//   ....[18]....
        /*0074*/ 	.word	0xffffffff


	//   ....[19]....
        /*0078*/ 	.word	0xffffffff


	//   ....[20]....
        /*007c*/ 	.word	0x0500000c


	//   ....[21]....
        /*0080*/ 	.word	0x0500000c


	//   ....[22]....
        /*0084*/ 	.word	0x0500000c


	//   ....[23]....
        /*0088*/ 	.word	0x0500000c


	//   ....[24]....
        /*008c*/ 	.word	0x0500000c


	//   ....[25]....
        /*0090*/ 	.word	0x0500000c


	//   ....[26]....
        /*0094*/ 	.word	0x0500000c


	//   ....[27]....
        /*0098*/ 	.word	0x0500000c


	//   ....[28]....
        /*009c*/ 	.word	0x0500000c


	//   ....[29]....
        /*00a0*/ 	.word	0x0500000c


	//----- nvinfo : EIATTR_COOP_GROUP_INSTR_OFFSETS
	.align		4
.L_2439:
        /*00a4*/ 	.byte	0x04, 0x28
        /*00a6*/ 	.short	(.L_2441 - .L_2440)


	//   ....[0]....
.L_2440:
        /*00a8*/ 	.word	0x00001820


	//   ....[1]....
        /*00ac*/ 	.word	0x00001830


	//   ....[2]....
        /*00b0*/ 	.word	0x00001860


	//   ....[3]....
        /*00b4*/ 	.word	0x00001870


	//   ....[4]....
        /*00b8*/ 	.word	0x000018a0


	//   ....[5]....
        /*00bc*/ 	.word	0x000018b0


	//   ....[6]....
        /*00c0*/ 	.word	0x000018e0


	//   ....[7]....
        /*00c4*/ 	.word	0x000018f0


	//   ....[8]....
        /*00c8*/ 	.word	0x00001920


	//   ....[9]....
        /*00cc*/ 	.word	0x00001930


	//   ....[10]....
        /*00d0*/ 	.word	0x00001f10


	//   ....[11]....
        /*00d4*/ 	.word	0x00001f20


	//   ....[12]....
        /*00d8*/ 	.word	0x00001f50


	//   ....[13]....
        /*00dc*/ 	.word	0x00001f60


	//   ....[14]....
        /*00e0*/ 	.word	0x00001f90


	//   ....[15]....
        /*00e4*/ 	.word	0x00001fa0


	//   ....[16]....
        /*00e8*/ 	.word	0x00001fd0


	//   ....[17]....
        /*00ec*/ 	.word	0x00001fe0


	//   ....[18]....
        /*00f0*/ 	.word	0x00002010


	//   ....[19]....
        /*00f4*/ 	.word	0x00002020


	//   ....[20]....
        /*00f8*/ 	.word	0x00002b20


	//   ....[21]....
        /*00fc*/ 	.word	0x00002b70


	//   ....[22]....
        /*0100*/ 	.word	0x00002be0


	//   ....[23]....
        /*0104*/ 	.word	0x00002c40


	//   ....[24]....
        /*0108*/ 	.word	0x00002cb0


	//   ....[25]....
        /*010c*/ 	.word	0x00002d10


	//   ....[26]....
        /*0110*/ 	.word	0x00002d80


	//   ....[27]....
        /*0114*/ 	.word	0x00002de0


	//   ....[28]....
        /*0118*/ 	.word	0x00002e50


	//   ....[29]....
        /*011c*/ 	.word	0x00002eb0


	//----- nvinfo : EIATTR_EXIT_INSTR_OFFSETS
	.align		4
.L_2441:
        /*0120*/ 	.byte	0x04, 0x1c
        /*0122*/ 	.short	(.L_2443 - .L_2442)


	//   ....[0]....
.L_2442:
        /*0124*/ 	.word	0x00002ac0


	//----- nvinfo : EIATTR_MAX_THREADS
	.align		4
.L_2443:
        /*0128*/ 	.byte	0x04, 0x05
        /*012a*/ 	.short	(.L_2445 - .L_2444)
.L_2444:
        /*012c*/ 	.word	0x00000100
        /*0130*/ 	.word	0x00000001
        /*0134*/ 	.word	0x00000001


	//----- nvinfo : EIATTR_CRS_STACK_SIZE
	.align		4
.L_2445:
        /*0138*/ 	.byte	0x04, 0x1e
        /*013a*/ 	.short	(.L_2447 - .L_2446)
.L_2446:
        /*013c*/ 	.word	0x00000000


	//----- nvinfo : EIATTR_CBANK_PARAM_SIZE
	.align		4
.L_2447:
        /*0140*/ 	.byte	0x03, 0x19
        /*0142*/ 	.short	0x0080


	//----- nvinfo : EIATTR_PARAM_CBANK
	.align		4
        /*0144*/ 	.byte	0x04, 0x0a
        /*0146*/ 	.short	(.L_2449 - .L_2448)
	.align		4
.L_2448:
        /*0148*/ 	.word	index@(.nv.constant0._ZN18transformer_engine13normalization19ln_bwd_tuned_kernelINS0_13Kernel_traitsI13__nv_bfloat16fS3_fjLj49152ELj8ELj1ELj8ELj16ENS0_18Kernel_traits_baseILj49152ES3_fS3_fjLj256EEEEEEEvNS0_20BackwardKernelParamsE)
        /*014c*/ 	.short	0x0210
        /*014e*/ 	.short	0x0080


	//----- nvinfo : EIATTR_SW_WAR
	.align		4
.L_2449:
        /*0150*/ 	.byte	0x04, 0x36
        /*0152*/ 	.short	(.L_2451 - .L_2450)
.L_2450:
        /*0154*/ 	.word	0x00000008
.L_2451:


//--------------------- .nv.info._ZN18transformer_engine13normalization28ln_bwd_finalize_tuned_kernelINS0_22Kernel_traits_finalizeILj49152E13__nv_bfloat16S3_S3_fjLj1024ELj4ENS0_18Kernel_traits_baseILj49152ES3_S3_S3_fjLj1024EEEEEEEvNS0_20BackwardKernelParamsE --------------------------
	.section	.nv.info._ZN18transformer_engine13normalization28ln_bwd_finalize_tuned_kernelINS0_22Kernel_traits_finalizeILj49152E13__nv_bfloat16S3_S3_fjLj1024ELj4ENS0_18Kernel_traits_baseILj49152ES3_S3_S3_fjLj1024EEEEEEEvNS0_20BackwardKernelParamsE,"",@"SHT_CUDA_INFO"
	.sectionflags	@""
	.align	4


	//----- nvinfo : EIATTR_CUDA_API_VERSION
	.align		4
        /*0000*/ 	.byte	0x04, 0x37
        /*0002*/ 	.short	(.L_2453 - .L_2452)
.L_2452:
        /*0004*/ 	.word	0x00000082


	//----- nvinfo : EIATTR_KPARAM_INFO
	.align		4
.L_2453:
        /*0008*/ 	.byte	0x04, 0x17
        /*000a*/ 	.short	(.L_2455 - .L_2454)
.L_2454:
        /*000c*/ 	.word	0x00000000
        /*0010*/ 	.short	0x0000
        /*0012*/ 	.short	0x0000
        /*0014*/ 	.byte	0x00, 0xf0, 0x01, 0x02


	//----- nvinfo : EIATTR_SPARSE_MMA_MASK
	.align		4
.L_2455:
        /*0018*/ 	.byte	0x03, 0x50
        /*001a*/ 	.short	0x0000


	//----- nvinfo : EIATTR_MAXREG_COUNT
	.align		4
        /*001c*/ 	.byte	0x03, 0x1b
        /*001e*/ 	.short	0x0040


	//----- nvinfo : EIATTR_NUM_BARRIERS
	.align		4
        /*0020*/ 	.byte	0x02, 0x4c
        /*0022*/ 	.byte	0x01
	.zero		1


	//----- nvinfo : EIATTR_MERCURY_ISA_VERSION
	.align		4
        /*0024*/ 	.byte	0x03, 0x5f
        /*0026*/ 	.short	0x0101


	//----- nvinfo : EIATTR_COOP_GROUP_MASK_REGIDS
	.align		4
        /*0028*/ 	.byte	0x04, 0x29
        /*002a*/ 	.short	(.L_2457 - .L_2456)


	//   ....[0]....
.L_2456:
        /*002c*/ 	.word	0xffffffff


	//   ....[1]....
        /*0030*/ 	.word	0xffffffff


	//   ....[2]....
        /*0034*/ 	.word	0xffffffff


	//   ....[3]....
        /*0038*/ 	.word	0xffffffff


	//   ....[4]....
        /*003c*/ 	.word	0xffffffff


	//   ....[5]....
        /*0040*/ 	.word	0xffffffff


	//   ....[6]....
        /*0044*/ 	.word	0xffffffff


	//   ....[7]....
        /*0048*/ 	.word	0xffffffff


	//   ....[8]....
        /*004c*/ 	.word	0xffffffff


	//   ....[9]....
        /*0050*/ 	.word	0xffffffff


	//   ....[10]....
        /*0054*/ 	.word	0x05000010


	//   ....[11]....
        /*0058*/ 	.word	0x05000010


	//   ....[12]....
        /*005c*/ 	.word	0x05000010


	//   ....[13]....
        /*0060*/ 	.word	0x05000010


	//   ....[14]....
        /*0064*/ 	.word	0x05000010


	//   ....[15]....
        /*0068*/ 	.word	0x05000010


	//   ....[16]....
        /*006c*/ 	.word	0x05000010


	//   ....[17]....
        /*0070*/ 	.word	0x05000010


	//   ....[18]....
        /*0074*/ 	.word	0x05000010


	//   ....[19]....
        /*0078*/ 	.word	0x05000010


	//----- nvinfo : EIATTR_COOP_GROUP_INSTR_OFFSETS
	.align		4
.L_2457:
        /*007c*/ 	.byte	0x04, 0x28
        /*007e*/ 	.short	(.L_2459 - .L_2458)


	//   ....[0]....
.L_2458:
        /*0080*/ 	.word	0x00000850


	//   ....[1]....
        /*0084*/ 	.word	0x00000860


	//   ....[2]....
        /*0088*/ 	.word	0x00000890


	//   ....[3]....
        /*008c*/ 	.word	0x000008a0


	//   ....[4]....
        /*0090*/ 	.word	0x000008d0


	//   ....[5]....
        /*0094*/ 	.word	0x000008e0


	//   ....[6]....
        /*0098*/ 	.word	0x00000910


	//   ....[7]....
        /*009c*/ 	.word	0x00000920


	//   ....[8]....
        /*00a0*/ 	.word	0x00000950


	//   ....[9]....
        /*00a4*/ 	.word	0x00000960


	//   ....[10]....
        /*00a8*/ 	.word	0x00000ba0


	//   ....[11]....
        /*00ac*/ 	.word	0x00000c10


	//   ....[12]....
        /*00b0*/ 	.word	0x00000c80


	//   ....[13]....
        /*00b4*/ 	.word	0x00000cf0


	//   ....[14]....
        /*00b8*/ 	.word	0x00000d60


	//   ....[15]....
        /*00bc*/ 	.word	0x00000dc0


	//   ....[16]....
        /*00c0*/ 	.word	0x00000e30


	//   ....[17]....
        /*00c4*/ 	.word	0x00000ea0


	//   ....[18]....
        /*00c8*/ 	.word	0x00000f10


	//   ....[19]....
        /*00cc*/ 	.word	0x00000f80


	//----- nvinfo : EIATTR_EXIT_INSTR_OFFSETS
	.align		4
.L_2459:
        /*00d0*/ 	.byte	0x04, 0x1c
        /*00d2*/ 	.short	(.L_2461 - .L_2460)


	//   ....[0]....
.L_2460:
        /*00d4*/ 	.word	0x00000070


	//   ....[1]....
        /*00d8*/ 	.word	0x00000b40


	//----- nvinfo : EIATTR_MAX_THREADS
	.align		4
.L_2461:
        /*00dc*/ 	.byte	0x04, 0x05
        /*00de*/ 	.short	(.L_2463 - .L_2462)
.L_2462:
        /*00e0*/ 	.word	0x00000400
        /*00e4*/ 	.word	0x00000001
        /*00e8*/ 	.word	0x00000001


	//----- nvinfo : EIATTR_CRS_STACK_SIZE
	.align		4
.L_2463:
        /*00ec*/ 	.byte	0x04, 0x1e
        /*00ee*/ 	.short	(.L_2465 - .L_2464)
.L_2464:
        /*00f0*/ 	.word	0x00000000


	//----- nvinfo : EIATTR_CBANK_PARAM_SIZE
	.align		4
.L_2465:
        /*00f4*/ 	.byte	0x03, 0x19
        /*00f6*/ 	.short	0x0080


	//----- nvinfo : EIATTR_PARAM_CBANK
	.align		4
        /*00f8*/ 	.byte	0x04, 0x0a
        /*00fa*/ 	.short	(.L_2467 - .L_2466)
	.align		4
.L_2466:
        /*00fc*/ 	.word	index@(.nv.constant0._ZN18transformer_engine13normalization28ln_bwd_finalize_tuned_kernelINS0_22Kernel_traits_finalizeILj49152E13__nv_bfloat16S3_S3_fjLj1024ELj4ENS0_18Kernel_traits_baseILj49152ES3_S3_S3_fjLj1024EEEEEEEvNS0_20BackwardKernelParamsE)
        /*0100*/ 	.short	0x0210
        /*0102*/ 	.short	0x0080


	//----- nvinfo : EIATTR_SW_WAR
	.align		4
.L_2467:
        /*0104*/ 	.byte	0x04, 0x36
        /*0106*/ 	.short	(.L_2469 - .L_2468)
.L_2468:
        /*0108*/ 	.word	0x00000008
.L_2469:


//--------------------- .nv.info._ZN18transformer_engine13normalization19ln_bwd_tuned_kernelINS0_13Kernel_traitsI13__nv_bfloat16S3_S3_fjLj49152ELj8ELj1ELj8ELj16ENS0_18Kernel_traits_baseILj49152ES3_S3_S3_fjLj256EEEEEEEvNS0_20BackwardKernelParamsE --------------------------
	.section	.nv.info._ZN18transformer_engine13normalization19ln_bwd_tuned_kernelINS0_13Kernel_traitsI13__nv_bfloat16S3_S3_fjLj49152ELj8ELj1ELj8ELj16ENS0_18Kernel_traits_baseILj49152ES3_S3_S3_fjLj256EEEEEEEvNS0_20BackwardKernelParamsE,"",@"SHT_CUDA_INFO"
	.sectionflags	@""
	.align	4


	//----- nvinfo : EIATTR_CUDA_API_VERSION
	.align		4
        /*0000*/ 	.byte	0x04, 0x37
        /*0002*/ 	.short	(.L_2471 - .L_2470)
.L_2470:
        /*0004*/ 	.word	0x00000082


	//----- nvinfo : EIATTR_KPARAM_INFO
	.align		4
.L_2471:
        /*0008*/ 	.byte	0x04, 0x17
        /*000a*/ 	.short	(.L_2473 - .L_2472)
.L_2472:
        /*000c*/ 	.word	0x00000000
        /*0010*/ 	.short	0x0000
        /*0012*/ 	.short	0x0000
        /*0014*/ 	.byte	0x00, 0xf0, 0x01, 0x02


	//----- nvinfo : EIATTR_SPARSE_MMA_MASK
	.align		4
.L_2473:
        /*0018*/ 	.byte	0x03, 0x50
        /*001a*/ 	.short	0x0000


	//----- nvinfo : EIATTR_MAXREG_COUNT
	.align		4
        /*001c*/ 	.byte	0x03, 0x1b
        /*001e*/ 	.short	0x00ff


	//----- nvinfo : EIATTR_NUM_BARRIERS
	.align		4
        /*0020*/ 	.byte	0x02, 0x4c
        /*0022*/ 	.byte	0x01
	.zero		1


	//----- nvinfo : EIATTR_MERCURY_ISA_VERSION
	.align		4
        /*0024*/ 	.byte	0x03, 0x5f
        /*0026*/ 	.short	0x0101


	//----- nvinfo : EIATTR_COOP_GROUP_MASK_REGIDS
	.align		4
        /*0028*/ 	.byte	0x04, 0x29
        /*002a*/ 	.short	(.L_2475 - .L_2474)


	//   ....[0]....
.L_2474:
        /*002c*/ 	.word	0xffffffff


	//   ....[1]....
        /*0030*/ 	.word	0xffffffff


	//   ....[2]....
        /*0034*/ 	.word	0xffffffff


	//   ....[3]....
        /*0038*/ 	.word	0xffffffff


	//   ....[4]....
        /*003c*/ 	.word	0xffffffff


	//   ....[5]....
        /*0040*/ 	.word	0xffffffff


	//   ....[6]....
        /*0044*/ 	.word	0xffffffff


	//   ....[7]....
        /*0048*/ 	.word	0xffffffff


	//   ....[8]....
        /*004c*/ 	.word	0xffffffff


	//   ....[9]....
        /*0050*/ 	.word	0xffffffff


	//   ....[10]....
        /*0054*/ 	.word	0xffffffff


	//   ....[11]....
        /*0058*/ 	.word	0xffffffff


	//   ....[12]....
        /*005c*/ 	.word	0xffffffff


	//   ....[13]....
        /*0060*/ 	.word	0xffffffff


	//   ....[14]....
        /*0064*/ 	.word	0xffffffff


	//   ....[15]....
        /*0068*/ 	.word	0xffffffff


	//   ....[16]....
        /*006c*/ 	.word	0xffffffff


	//   ....[17]....
        /*0070*/ 	.word	0xffffffff


	//   ....[18]....
        /*0074*/ 	.word	0xffffffff


	//   ....[19]....
        /*0078*/ 	.word	0xffffffff


	//   ....[20]....
        /*007c*/ 	.word	0x0500000b


	//   ....[21]....
        /*0080*/ 	.word	0x0500000b


	//   ....[22]....
        /*0084*/ 	.word	0x0500000b


	//   ....[23]....
        /*0088*/ 	.word	0x0500000b


	//   ....[24]....
        /*008c*/ 	.word	0x0500000b


	//   ....[25]....
        /*0090*/ 	.word	0x0500000b


	//   ....[26]....
        /*0094*/ 	.word	0x0500000b


	//   ....[27]....
        /*0098*/ 	.word	0x0500000b


	//   ....[28]....
        /*009c*/ 	.word	0x0500000b


	//   ....[29]....
        /*00a0*/ 	.word	0x0500000b


	//----- nvinfo : EIATTR_COOP_GROUP_INSTR_OFFSETS
	.align		4
.L_2475:
        /*00a4*/ 	.byte	0x04, 0x28
        /*00a6*/ 	.short	(.L_2477 - .L_2476)


	//   ....[0]....
.L_2476:
        /*00a8*/ 	.word	0x00001940


	//   ....[1]....
        /*00ac*/ 	.word	0x00001950


	//   ....[2]....
        /*00b0*/ 	.word	0x00001980


	//   ....[3]....
        /*00b4*/ 	.word	0x00001990


	//   ....[4]....
        /*00b8*/ 	.word	0x000019c0


	//   ....[5]....
        /*00bc*/ 	.word	0x000019d0


	//   ....[6]....
        /*00c0*/ 	.word	0x00001a00


	//   ....[7]....
        /*00c4*/ 	.word	0x00001a10


	//   ....[8]....
        /*00c8*/ 	.word	0x00001a40


	//   ....[9]....
        /*00cc*/ 	.word	0x00001a50


	//   ....[10]....
        /*00d0*/ 	.word	0x00002030


	//   ....[11]....
        /*00d4*/ 	.word	0x00002040


	//   ....[12]....
        /*00d8*/ 	.word	0x00002070


	//   ....[13]....
        /*00dc*/ 	.word	0x00002080


	//   ....[14]....
        /*00e0*/ 	.word	0x000020b0


	//   ....[15]....
        /*00e4*/ 	.word	0x000020c0


	//   ....[16]....
        /*00e8*/ 	.word	0x000020f0


	//   ....[17]....
        /*00ec*/ 	.word	0x00002100


	//   ....[18]....
        /*00f0*/ 	.word	0x00002130


	//   ....[19]....
        /*00f4*/ 	.word	0x00002140


	//   ....[20]....
        /*00f8*/ 	.word	0x00002c70


	//   ....[21]....
        /*00fc*/ 	.word	0x00002cc0


	//   ....[22]....
        /*0100*/ 	.word	0x00002d30


	//   ....[23]....
        /*0104*/ 	.word	0x00002d90


	//   ....[24]....
        /*0108*/ 	.word	0x00002e00


	//   ....[25]....
        /*010c*/ 	.word	0x00002e60


	//   ....[26]....
        /*0110*/ 	.word	0x00002ed0


	//   ....[27]....
        /*0114*/ 	.word	0x00002f30


	//   ....[28]....
        /*0118*/ 	.word	0x00002fa0


	//   ....[29]....
        /*011c*/ 	.word	0x00003000


	//----- nvinfo : EIATTR_EXIT_INSTR_OFFSETS
	.align		4
.L_2477:
        /*0120*/ 	.byte	0x04, 0x1c
        /*0122*/ 	.short	(.L_2479 - .L_2478)


	//   ....[0]....
.L_2478:
        /*0124*/ 	.word	0x00002c10


	//----- nvinfo : EIATTR_MAX_THREADS
	.align		4
.L_2479:
        /*0128*/ 	.byte	0x04, 0x05
        /*012a*/ 	.short	(.L_2481 - .L_2480)
.L_2480:
        /*012c*/ 	.word	0x00000100
        /*0130*/ 	.word	0x00000001
        /*0134*/ 	.word	0x00000001


	//----- nvinfo : EIATTR_CRS_STACK_SIZE
	.align		4
.L_2481:
        /*0138*/ 	.byte	0x04, 0x1e
        /*013a*/ 	.short	(.L_2483 - .L_2482)
.L_2482:
        /*013c*/ 	.word	0x00000000


	//----- nvinfo : EIATTR_CBANK_PARAM_SIZE
	.align		4
.L_2483:
        /*0140*/ 	.byte	0x03, 0x19
        /*0142*/ 	.short	0x0080


	//----- nvinfo : EIATTR_PARAM_CBANK
	.align		4
        /*0144*/ 	.byte	0x04, 0x0a
        /*0146*/ 	.short	(.L_2485 - .L_2484)
	.align		4
.L_2484:
        /*0148*/ 	.word	index@(.nv.constant0._ZN18transformer_engine13normalization19ln_bwd_tuned_kernelINS0_13Kernel_traitsI13__nv_bfloat16S3_S3_fjLj49152ELj8ELj1ELj8ELj16ENS0_18Kernel_traits_baseILj49152ES3_S3_S3_fjLj256EEEEEEEvNS0_20BackwardKernelParamsE)
        /*014c*/ 	.short	0x0210
        /*014e*/ 	.short	0x0080


	//----- nvinfo : EIATTR_SW_WAR
	.align		4
.L_2485:
        /*0150*/ 	.byte	0x04, 0x36
        /*0152*/ 	.short	(.L_2487 - .L_2486)
.L_2486:
        /*0154*/ 	.word	0x00000008
.L_2487:


//--------------------- .nv.info._ZN18transformer_engine13normalization28ln_bwd_finalize_tuned_kernelINS0_22Kernel_traits_finalizeILj49152E6__halffS3_fjLj1024ELj4ENS0_18Kernel_traits_baseILj49152ES3_fS3_fjLj1024EEEEEEEvNS0_20BackwardKernelParamsE --------------------------
	.section	.nv.info._ZN18transformer_engine13normalization28ln_bwd_finalize_tuned_kernelINS0_22Kernel_traits_finalizeILj49152E6__halffS3_fjLj1024ELj4ENS0_18Kernel_traits_baseILj49152ES3_fS3_fjLj1024EEEEEEEvNS0_20BackwardKernelParamsE,"",@"SHT_CUDA_INFO"
	.sectionflags	@""
	.align	4


	//----- nvinfo : EIATTR_CUDA_API_VERSION
	.align		4
        /*0000*/ 	.byte	0x04, 0x37
        /*0002*/ 	.short	(.L_2489 - .L_2488)
.L_2488:
        /*0004*/ 	.word	0x00000082


	//----- nvinfo : EIATTR_KPARAM_INFO
	.align		4
.L_2489:
        /*0008*/ 	.byte	0x04, 0x17
        /*000a*/ 	.short	(.L_2491 - .L_2490)
.L_2490:
        /*000c*/ 	.word	0x00000000
        /*0010*/ 	.short	0x0000
        /*0012*/ 	.short	0x0000
        /*0014*/ 	.byte	0x00, 0xf0, 0x01, 0x02


	//----- nvinfo : EIATTR_SPARSE_MMA_MASK
	.align		4
.L_2491:
        /*0018*/ 	.byte	0x03, 0x50
        /*001a*/ 	.short	0x0000


	//----- nvinfo : EIATTR_MAXREG_COUNT
	.align		4
        /*001c*/ 	.byte	0x03, 0x1b
        /*001e*/ 	.short	0x0040


	//----- nvinfo : EIATTR_NUM_BARRIERS
	.align		4
        /*0020*/ 	.byte	0x02, 0x4c
        /*0022*/ 	.byte	0x01
	.zero		1


	//----- nvinfo : EIATTR_MERCURY_ISA_VERSION
	.align		4
        /*0024*/ 	.byte	0x03, 0x5f
        /*0026*/ 	.short	0x0101


	//----- nvinfo : EIATTR_COOP_GROUP_MASK_REGIDS
	.align		4
        /*0028*/ 	.byte	0x04, 0x29
        /*002a*/ 	.short	(.L_2493 - .L_2492)


	//   ....[0]....
.L_2492:
        /*002c*/ 	.word	0xffffffff


	//   ....[1]....
        /*0030*/ 	.word	0xffffffff


	//   ....[2]....
        /*0034*/ 	.word	0xffffffff


	//   ....[3]....
        /*0038*/ 	.word	0xffffffff


	//   ....[4]....
        /*003c*/ 	.word	0xffffffff


	//   ....[5]....
        /*0040*/ 	.word	0xffffffff


	//   ....[6]....
        /*0044*/ 	.word	0xffffffff


	//   ....[7]....
        /*0048*/ 	.word	0xffffffff


	//   ....[8]....
        /*004c*/ 	.word	0xffffffff


	//   ....[9]....
        /*0050*/ 	.word	0xffffffff


	//   ....[10]....
        /*0054*/ 	.word	0x05000010


	//   ....[11]....
        /*0058*/ 	.word	0x05000010


	//   ....[12]....
        /*005c*/ 	.word	0x05000010


	//   ....[13]....
        /*0060*/ 	.word	0x05000010


	//   ....[14]....
        /*0064*/ 	.word	0x05000010


	//   ....[15]....
        /*0068*/ 	.word	0x05000010


	//   ....[16]....
        /*006c*/ 	.word	0x05000010


	//   ....[17]....
        /*0070*/ 	.word	0x05000010


	//   ....[18]....
        /*0074*/ 	.word	0x05000010


	//   ....[19]....
        /*0078*/ 	.word	0x05000010


	//----- nvinfo : EIATTR_COOP_GROUP_INSTR_OFFSETS
	.align		4
.L_2493:
        /*007c*/ 	.byte	0x04, 0x28
        /*007e*/ 	.short	(.L_2495 - .L_2494)


	//   ....[0]....
.L_2494:
        /*0080*/ 	.word	0x00000850


	//   ....[1]....
        /*0084*/ 	.word	0x00000860


	//   ....[2]....
        /*0088*/ 	.word	0x00000890


	//   ....[3]....
        /*008c*/ 	.word	0x000008a0


	//   ....[4]....
        /*0090*/ 	.word	0x000008d0


	//   ....[5]....
        /*0094*/ 	.word	0x000008e0


	//   ....[6]....
        /*0098*/ 	.word	0x00000910


	//   ....[7]....
        /*009c*/ 	.word	0x00000920


	//   ....[8]....
        /*00a0*/ 	.word	0x00000950


	//   ....[9]....
        /*00a4*/ 	.word	0x00000960


	//   ....[10]....
        /*00a8*/ 	.word	0x00000ba0


	//   ....[11]....
        /*00ac*/ 	.word	0x00000c10


	//   ....[12]....
        /*00b0*/ 	.word	0x00000c80


	//   ....[13]....
        /*00b4*/ 	.word	0x00000cf0


	//   ....[14]....
        /*00b8*/ 	.word	0x00000d60


	//   ....[15]....
        /*00bc*/ 	.word	0x00000dc0


	//   ....[16]....
        /*00c0*/ 	.word	0x00000e30


	//   ....[17]....
        /*00c4*/ 	.word	0x00000ea0


	//   ....[18]....
        /*00c8*/ 	.word	0x00000f10


	//   ....[19]....
        /*00cc*/ 	.word	0x00000f80


	//----- nvinfo : EIATTR_EXIT_INSTR_OFFSETS
	.align		4
.L_2495:
        /*00d0*/ 	.byte	0x04, 0x1c
        /*00d2*/ 	.short	(.L_2497 - .L_2496)


	//   ....[0]....
.L_2496:
        /*00d4*/ 	.word	0x00000070


	//   ....[1]....
        /*00d8*/ 	.word	0x00000b40


	//----- nvinfo : EIATTR_MAX_THREADS
	.align		4
.L_2497:
        /*00dc*/ 	.byte	0x04, 0x05
        /*00de*/ 	.short	(.L_2499 - .L_2498)
.L_2498:
        /*00e0*/ 	.word	0x00000400
        /*00e4*/ 	.word	0x00000001
        /*00e8*/ 	.word	0x00000001


	//----- nvinfo : EIATTR_CRS_STACK_SIZE
	.align		4
.L_2499:
        /*00ec*/ 	.byte	0x04, 0x1e
        /*00ee*/ 	.short	(.L_2501 - .L_2500)
.L_2500:
        /*00f0*/ 	.word	0x00000000


	//----- nvinfo : EIATTR_CBANK_PARAM_SIZE
	.align		4
.L_2501:
        /*00f4*/ 	.byte	0x03, 0x19
        /*00f6*/ 	.short	0x0080


	//----- nvinfo : EIATTR_PARAM_CBANK
	.align		4
        /*00f8*/ 	.byte	0x04, 0x0a
        /*00fa*/ 	.short	(.L_2503 - .L_2502)
	.align		4
.L_2502:
        /*00fc*/ 	.word	index@(.nv.constant0._ZN18transformer_engine13normalization28ln_bwd_finalize_tuned_kernelINS0_22Kernel_traits_finalizeILj49152E6__halffS3_fjLj1024ELj4ENS0_18Kernel_traits_baseILj49152ES3_fS3_fjLj1024EEEEEEEvNS0_20BackwardKernelParamsE)
        /*0100*/ 	.short	0x0210
        /*0102*/ 	.short	0x0080


	//----- nvinfo : EIATTR_SW_WAR
	.align		4
.L_2503:
        /*0104*/ 	.byte	0x04, 0x36
        /*0106*/ 	.short	(.L_2505 - .L_2504)
.L_2504:
        /*0108*/ 	.word	0x00000008
.L_2505:


//--------------------- .nv.info._ZN18transformer_engine13normalization19ln_bwd_tuned_kernelINS0_13Kernel_traitsI6__halffS3_fjLj49152ELj8ELj1ELj8ELj16ENS0_18Kernel_traits_baseILj49152ES3_fS3_fjLj256EEEEEEEvNS0_20BackwardKernelParamsE --------------------------
	.section	.nv.info._ZN18transformer_engine13normalization19ln_bwd_tuned_kernelINS0_13Kernel_traitsI6__halffS3_fjLj49152ELj8ELj1ELj8ELj16ENS0_18Kernel_traits_baseILj49152ES3_fS3_fjLj256EEEEEEEvNS0_20BackwardKernelParamsE,"",@"SHT_CUDA_INFO"
	.sectionflags	@""
	.align	4


	//----- nvinfo : EIATTR_CUDA_API_VERSION
	.align		4
        /*0000*/ 	.byte	0x04, 0x37
        /*0002*/ 	.short	(.L_2507 - .L_2506)
.L_2506:
        /*0004*/ 	.word	0x00000082


	//----- nvinfo : EIATTR_KPARAM_INFO
	.align		4
.L_2507:
        /*0008*/ 	.byte	0x04, 0x17
        /*000a*/ 	.short	(.L_2509 - .L_2508)
.L_2508:
        /*000c*/ 	.word	0x00000000
        /*0010*/ 	.short	0x0000
        /*0012*/ 	.short	0x0000
        /*0014*/ 	.byte	0x00, 0xf0, 0x01, 0x02


	//----- nvinfo : EIATTR_SPARSE_MMA_MASK
	.align		4
.L_2509:
        /*0018*/ 	.byte	0x03, 0x50
        /*001a*/ 	.short	0x0000


	//----- nvinfo : EIATTR_MAXREG_COUNT
	.align		4
        /*001c*/ 	.byte	0x03, 0x1b
        /*001e*/ 	.short	0x00ff


	//----- nvinfo : EIATTR_NUM_BARRIERS
	.align		4
        /*0020*/ 	.byte	0x02, 0x4c
        /*0022*/ 	.byte	0x01
	.zero		1


	//----- nvinfo : EIATTR_MERCURY_ISA_VERSION
	.align		4
        /*0024*/ 	.byte	0x03, 0x5f
        /*0026*/ 	.short	0x0101


	//----- nvinfo : EIATTR_COOP_GROUP_MASK_REGIDS
	.align		4
        /*0028*/ 	.byte	0x04, 0x29
        /*002a*/ 	.short	(.L_2511 - .L_2510)


	//   ....[0]....
.L_2510:
        /*002c*/ 	.word	0xffffffff


	//   ....[1]....
        /*0030*/ 	.word	0xffffffff


	//   ....[2]....
        /*0034*/ 	.word	0xffffffff


	//   ....[3]....
        /*0038*/ 	.word	0xffffffff


	//   ....[4]....
        /*003c*/ 	.word	0xffffffff


	//   ....[5]....
        /*0040*/ 	.word	0xffffffff


	//   ....[6]....
        /*0044*/ 	.word	0xffffffff


	//   ....[7]....
        /*0048*/ 	.word	0xffffffff


	//   ....[8]....
        /*004c*/ 	.word	0xffffffff


	//   ....[9]....
        /*0050*/ 	.word	0xffffffff


	//   ....[10]....
        /*0054*/ 	.word	0xffffffff


	//   ....[11]....
        /*0058*/ 	.word	0xffffffff


	//   ....[12]....
        /*005c*/ 	.word	0xffffffff


	//   ....[13]....
        /*0060*/ 	.word	0xffffffff


	//   ....[14]....
        /*0064*/ 	.word	0xffffffff


	//   ....[15]....
        /*0068*/ 	.word	0xffffffff


	//   ....[16]....
        /*006c*/ 	.word	0xffffffff


	//   ....[17]....
        /*0070*/ 	.word	0xffffffff


	//   ....[18]....
        /*0074*/ 	.word	0xffffffff


	//   ....[19]....
        /*0078*/ 	.word	0xffffffff


	//   ....[20]....
        /*007c*/ 	.word	0x0500000c


	//   ....[21]....
        /*0080*/ 	.word	0x0500000c


	//   ....[22]....
        /*0084*/ 	.word	0x0500000c


	//   ....[23]....
        /*0088*/ 	.word	0x0500000c


	//   ....[24]....
        /*008c*/ 	.word	0x0500000c


	//   ....[25]....
        /*0090*/ 	.word	0x0500000c


	//   ....[26]....
        /*0094*/ 	.word	0x0500000c


	//   ....[27]....
        /*0098*/ 	.word	0x0500000c


	//   ....[28]....
        /*009c*/ 	.word	0x0500000c


	//   ....[29]....
        /*00a0*/ 	.word	0x0500000c


	//----- nvinfo : EIATTR_COOP_GROUP_INSTR_OFFSETS
	.align		4
.L_2511:
        /*00a4*/ 	.byte	0x04, 0x28
        /*00a6*/ 	.short	(.L_2513 - .L_2512)


	//   ....[0]....
.L_2512:
        /*00a8*/ 	.word	0x00001820


	//   ....[1]....
        /*00ac*/ 	.word	0x00001830


	//   ....[2]....
        /*00b0*/ 	.word	0x00001860


	//   ....[3]....
        /*00b4*/ 	.word	0x00001870


	//   ....[4]....
        /*00b8*/ 	.word	0x000018a0


	//   ....[5]....
        /*00bc*/ 	.word	0x000018b0


	//   ....[6]....
        /*00c0*/ 	.word	0x000018e0


	//   ....[7]....
        /*00c4*/ 	.word	0x000018f0


	//   ....[8]....
        /*00c8*/ 	.word	0x00001920


	//   ....[9]....
        /*00cc*/ 	.word	0x00001930


	//   ....[10]....
        /*00d0*/ 	.word	0x00001f10


	//   ....[11]....
        /*00d4*/ 	.word	0x00001f20


	//   ....[12]....
        /*00d8*/ 	.word	0x00001f50


	//   ....[13]....
        /*00dc*/ 	.word	0x00001f60


	//   ....[14]....
        /*00e0*/ 	.word	0x00001f90


	//   ....[15]....
        /*00e4*/ 	.word	0x00001fa0


	//   ....[16]....
        /*00e8*/ 	.word	0x00001fd0


	//   ....[17]....
        /*00ec*/ 	.word	0x00001fe0


	//   ....[18]....
        /*00f0*/ 	.word	0x00002010


	//   ....[19]....
        /*00f4*/ 	.word	0x00002020


	//   ....[20]....
        /*00f8*/ 	.word	0x00002b20


	//   ....[21]....
        /*00fc*/ 	.word	0x00002b70


	//   ....[22]....
        /*0100*/ 	.word	0x00002be0


	//   ....[23]....
        /*0104*/ 	.word	0x00002c40


	//   ....[24]....
        /*0108*/ 	.word	0x00002cb0


	//   ....[25]....
        /*010c*/ 	.word	0x00002d10


	//   ....[26]....
        /*0110*/ 	.word	0x00002d80


	//   ....[27]....
        /*0114*/ 	.word	0x00002de0


	//   ....[28]....
        /*0118*/ 	.word	0x00002e50


	//   ....[29]....
        /*011c*/ 	.word	0x00002eb0


	//----- nvinfo : EIATTR_EXIT_INSTR_OFFSETS
	.align		4
.L_2513:
        /*0120*/ 	.byte	0x04, 0x1c
        /*0122*/ 	.short	(.L_2515 - .L_2514)


	//   ....[0]....
.L_2514:
        /*0124*/ 	.word	0x00002ac0


	//----- nvinfo : EIATTR_MAX_THREADS
	.align		4
.L_2515:
        /*0128*/ 	.byte	0x04, 0x05
        /*012a*/ 	.short	(.L_2517 - .L_2516)
.L_2516:
        /*012c*/ 	.word	0x00000100
        /*0130*/ 	.word	0x00000001
        /*0134*/ 	.word	0x00000001


	//----- nvinfo : EIATTR_CRS_STACK_SIZE
	.align		4
.L_2517:
        /*0138*/ 	.byte	0x04, 0x1e
        /*013a*/ 	.short	(.L_2519 - .L_2518)
.L_2518:
        /*013c*/ 	.word	0x00000000


	//----- nvinfo : EIATTR_CBANK_PARAM_SIZE
	.align		4
.L_2519:
        /*0140*/ 	.byte	0x03, 0x19
        /*0142*/ 	.short	0x0080


	//----- nvinfo : EIATTR_PARAM_CBANK
	.align		4
        /*0144*/ 	.byte	0x04, 0x0a
        /*0146*/ 	.short	(.L_2521 - .L_2520)
	.align		4
.L_2520:
        /*0148*/ 	.word	index@(.nv.constant0._ZN18transformer_engine13normalization19ln_bwd_tuned_kernelINS0_13Kernel_traitsI6__halffS3_fjLj49152ELj8ELj1ELj8ELj16ENS0_18Kernel_traits_baseILj49152ES3_fS3_fjLj256EEEEEEEvNS0_20BackwardKernelParamsE)
        /*014c*/ 	.short	0x0210
        /*014e*/ 	.short	0x0080


	//----- nvinfo : EIATTR_SW_WAR
	.align		4
.L_2521:
        /*0150*/ 	.byte	0x04, 0x36
        /*0152*/ 	.short	(.L_2523 - .L_2522)
.L_2522:
        /*0154*/ 	.word	0x00000008
.L_2523:


//--------------------- .nv.info._ZN18transformer_engine13normalization28ln_bwd_finalize_tuned_kernelINS0_22Kernel_traits_finalizeILj49152E6__halfS3_S3_fjLj1024ELj4ENS0_18Kernel_traits_baseILj49152ES3_S3_S3_fjLj1024EEEEEEEvNS0_20BackwardKernelParamsE --------------------------
	.section	.nv.info._ZN18transformer_engine13normalization28ln_bwd_finalize_tuned_kernelINS0_22Kernel_traits_finalizeILj49152E6__halfS3_S3_fjLj1024ELj4ENS0_18Kernel_traits_baseILj49152ES3_S3_S3_fjLj1024EEEEEEEvNS0_20BackwardKernelParamsE,"",@"SHT_CUDA_INFO"
	.sectionflags	@""
	.align	4


	//----- nvinfo : EIATTR_CUDA_API_VERSION
	.align		4
        /*0000*/ 	.byte	0x04, 0x37
        /*0002*/ 	.short	(.L_2525 - .L_2524)
.L_2524:
        /*0004*/ 	.word	0x00000082


	//----- nvinfo : EIATTR_KPARAM_INFO
	.align		4
.L_2525:
        /*0008*/ 	.byte	0x04, 0x17
        /*000a*/ 	.short	(.L_2527 - .L_2526)
.L_2526:
        /*000c*/ 	.word	0x00000000
        /*0010*/ 	.short	0x0000
        /*0012*/ 	.short	0x0000
        /*0014*/ 	.byte	0x00, 0xf0, 0x01, 0x02


	//----- nvinfo : EIATTR_SPARSE_MMA_MASK
	.align		4
.L_2527:
        /*0018*/ 	.byte	0x03, 0x50
        /*001a*/ 	.short	0x0000


	//----- nvinfo : EIATTR_MAXREG_COUNT
	.align		4
        /*001c*/ 	.byte	0x03, 0x1b
        /*001e*/ 	.short	0x0040


	//----- nvinfo : EIATTR_NUM_BARRIERS
	.align		4
        /*0020*/ 	.byte	0x02, 0x4c
        /*0022*/ 	.byte	0x01
	.zero		1


	//----- nvinfo : EIATTR_MERCURY_ISA_VERSION
	.align		4
        /*0024*/ 	.byte	0x03, 0x5f
        /*0026*/ 	.short	0x0101


	//----- nvinfo : EIATTR_COOP_GROUP_MASK_REGIDS
	.align		4
        /*0028*/ 	.byte	0x04, 0x29
        /*002a*/ 	.short	(.L_2529 - .L_2528)


	//   ....[0]....
.L_2528:
        /*002c*/ 	.word	0xffffffff


	//   ....[1]....
        /*0030*/ 	.word	0xffffffff


	//   ....[2]....
        /*0034*/ 	.word	0xffffffff


	//   ....[3]....
        /*0038*/ 	.word	0xffffffff


	//   ....[4]....
        /*003c*/ 	.word	0xffffffff


	//   ....[5]....
        /*0040*/ 	.word	0xffffffff


	//   ....[6]....
        /*0044*/ 	.word	0xffffffff


	//   ....[7]....
        /*0048*/ 	.word	0xffffffff


	//   ....[8]....
        /*004c*/ 	.word	0xffffffff


	//   ....[9]....
        /*0050*/ 	.word	0xffffffff


	//   ....[10]....
        /*0054*/ 	.word	0x05000010


	//   ....[11]....
        /*0058*/ 	.word	0x05000010


	//   ....[12]....
        /*005c*/ 	.word	0x05000010


	//   ....[13]....
        /*0060*/ 	.word	0x05000010


	//   ....[14]....
        /*0064*/ 	.word	0x05000010


	//   ....[15]....
        /*0068*/ 	.word	0x05000010


	//   ....[16]....
        /*006c*/ 	.word	0x05000010


	//   ....[17]....
        /*0070*/ 	.word	0x05000010


	//   ....[18]....
        /*0074*/ 	.word	0x05000010


	//   ....[19]....
        /*0078*/ 	.word	0x05000010


	//----- nvinfo : EIATTR_COOP_GROUP_INSTR_OFFSETS
	.align		4
.L_2529:
        /*007c*/ 	.byte	0x04, 0x28
        /*007e*/ 	.short	(.L_2531 - .L_2530)


	//   ....[0]....
.L_2530:
        /*0080*/ 	.word	0x00000850


	//   ....[1]....
        /*0084*/ 	.word	0x00000860


	//   ....[2]....
        /*0088*/ 	.word	0x00000890


	//   ....[3]....
        /*008c*/ 	.word	0x000008a0


	//   ....[4]....
        /*0090*/ 	.word	0x000008d0


	//   ....[5]....
        /*0094*/ 	.word	0x000008e0


	//   ....[6]....
        /*0098*/ 	.word	0x00000910


	//   ....[7]....
        /*009c*/ 	.word	0x00000920


	//   ....[8]....
        /*00a0*/ 	.word	0x00000950


	//   ....[9]....
        /*00a4*/ 	.word	0x00000960


	//   ....[10]....
        /*00a8*/ 	.word	0x00000ba0


	//   ....[11]....
        /*00ac*/ 	.word	0x00000c10


	//   ....[12]....
        /*00b0*/ 	.word	0x00000c80


	//   ....[13]....
        /*00b4*/ 	.word	0x00000cf0


	//   ....[14]....
        /*00b8*/ 	.word	0x00000d60


	//   ....[15]....
        /*00bc*/ 	.word	0x00000dc0


	//   ....[16]....
        /*00c0*/ 	.word	0x00000e30


	//   ....[17]....
        /*00c4*/ 	.word	0x00000ea0


	//   ....[18]....
        /*00c8*/ 	.word	0x00000f10


	//   ....[19]....
        /*00cc*/ 	.word	0x00000f80


	//----- nvinfo : EIATTR_EXIT_INSTR_OFFSETS
	.align		4
.L_2531:
        /*00d0*/ 	.byte	0x04, 0x1c
        /*00d2*/ 	.short	(.L_2533 - .L_2532)


	//   ....[0]....
.L_2532:
        /*00d4*/ 	.word	0x00000070


	//   ....[1]....
        /*00d8*/ 	.word	0x00000b40


	//----- nvinfo : EIATTR_MAX_THREADS
	.align		4
.L_2533:
        /*00dc*/ 	.byte	0x04, 0x05
        /*00de*/ 	.short	(.L_2535 - .L_2534)
.L_2534:
        /*00e0*/ 	.word	0x00000400
        /*00e4*/ 	.word	0x00000001
        /*00e8*/ 	.word	0x00000001


	//----- nvinfo : EIATTR_CRS_STACK_SIZE
	.align		4
.L_2535:
        /*00ec*/ 	.byte	0x04, 0x1e
        /*00ee*/ 	.short	(.L_2537 - .L_2536)
.L_2536:
        /*00f0*/ 	.word	0x00000000


	//----- nvinfo : EIATTR_CBANK_PARAM_SIZE
	.align		4
.L_2537:
        /*00f4*/ 	.byte	0x03, 0x19
        /*00f6*/ 	.short	0x0080


	//----- nvinfo : EIATTR_PARAM_CBANK
	.align		4
        /*00f8*/ 	.byte	0x04, 0x0a
        /*00fa*/ 	.short	(.L_2539 - .L_2538)
	.align		4
.L_2538:
        /*00fc*/ 	.word	index@(.nv.constant0._ZN18transformer_engine13normalization28ln_bwd_finalize_tuned_kernelINS0_22Kernel_traits_finalizeILj49152E6__halfS3_S3_fjLj1024ELj4ENS0_18Kernel_traits_baseILj49152ES3_S3_S3_fjLj1024EEEEEEEvNS0_20BackwardKernelParamsE)
        /*0100*/ 	.short	0x0210
        /*0102*/ 	.short	0x0080


	//----- nvinfo : EIATTR_SW_WAR
	.align		4
.L_2539:
        /*0104*/ 	.byte	0x04, 0x36
        /*0106*/ 	.short	(.L_2541 - .L_2540)
.L_2540:
        /*0108*/ 	.word	0x00000008
.L_2541:


//--------------------- .nv.info._ZN18transformer_engine13normalization19ln_bwd_tuned_kernelINS0_13Kernel_traitsI6__halfS3_S3_fjLj49152ELj8ELj1ELj8ELj16ENS0_18Kernel_traits_baseILj49152ES3_S3_S3_fjLj256EEEEEEEvNS0_20BackwardKernelParamsE --------------------------
	.section	.nv.info._ZN18transformer_engine13normalization19ln_bwd_tuned_kernelINS0_13Kernel_traitsI6__halfS3_S3_fjLj49152ELj8ELj1ELj8ELj16ENS0_18Kernel_traits_baseILj49152ES3_S3_S3_fjLj256EEEEEEEvNS0_20BackwardKernelParamsE,"",@"SHT_CUDA_INFO"
	.sectionflags	@""
	.align	4


	//----- nvinfo : EIATTR_CUDA_API_VERSION
	.align		4
        /*0000*/ 	.byte	0x04, 0x37
        /*0002*/ 	.short	(.L_2543 - .L_2542)
.L_2542:
        /*0004*/ 	.word	0x00000082


	//----- nvinfo : EIATTR_KPARAM_INFO
	.align		4
.L_2543:
        /*0008*/ 	.byte	0x04, 0x17
        /*000a*/ 	.short	(.L_2545 - .L_2544)
.L_2544:
        /*000c*/ 	.word	0x00000000
        /*0010*/ 	.short	0x0000
        /*0012*/ 	.short	0x0000
        /*0014*/ 	.byte	0x00, 0xf0, 0x01, 0x02


	//----- nvinfo : EIATTR_SPARSE_MMA_MASK
	.align		4
.L_2545:
        /*0018*/ 	.byte	0x03, 0x50
        /*001a*/ 	.short	0x0000


	//----- nvinfo : EIATTR_MAXREG_COUNT
	.align		4
        /*001c*/ 	.byte	0x03, 0x1b
        /*001e*/ 	.short	0x00ff


	//----- nvinfo : EIATTR_NUM_BARRIERS
	.align		4
        /*0020*/ 	.byte	0x02, 0x4c
        /*0022*/ 	.byte	0x01
	.zero		1


	//----- nvinfo : EIATTR_MERCURY_ISA_VERSION
	.align		4
        /*0024*/ 	.byte	0x03, 0x5f
        /*0026*/ 	.short	0x0101


	//----- nvinfo : EIATTR_COOP_GROUP_MASK_REGIDS
	.align		4
        /*0028*/ 	.byte	0x04, 0x29
        /*002a*/ 	.short	(.L_2547 - .L_2546)


	//   ....[0]....
.L_2546:
        /*002c*/ 	.word	0xffffffff


	//   ....[1]....
        /*0030*/ 	.word	0xffffffff


	//   ....[2]....
        /*0034*/ 	.word	0xffffffff


	//   ....[3]....
        /*0038*/ 	.word	0xffffffff


	//   ....[4]....
        /*003c*/ 	.word	0xffffffff


	//   ....[5]....
        /*0040*/ 	.word	0xffffffff


	//   ....[6]....
        /*0044*/ 	.word	0xffffffff


	//   ....[7]....
        /*0048*/ 	.word	0xffffffff


	//   ....[8]....
        /*004c*/ 	.word	0xffffffff


	//   ....[9]....
        /*0050*/ 	.word	0xffffffff


	//   ....[10]....
        /*0054*/ 	.word	0xffffffff


	//   ....[11]....
        /*0058*/ 	.word	0xffffffff


	//   ....[12]....
        /*005c*/ 	.word	0xffffffff


	//   ....[13]....
        /*0060*/ 	.word	0xffffffff


	//   ....[14]....
        /*0064*/ 	.word	0xffffffff


	//   ....[15]....
        /*0068*/ 	.word	0xffffffff


	//   ....[16]....
        /*006c*/ 	.word	0xffffffff


	//   ....[17]....
        /*0070*/ 	.word	0xffffffff


	//   ....[18]....
        /*0074*/ 	.word	0xffffffff


	//   ....[19]....
        /*0078*/ 	.word	0xffffffff


	//   ....[20]....
        /*007c*/ 	.word	0x0500000b


	//   ....[21]....
        /*0080*/ 	.word	0x0500000b


	//   ....[22]....
        /*0084*/ 	.word	0x0500000b


	//   ....[23]....
        /*0088*/ 	.word	0x0500000b


	//   ....[24]....
        /*008c*/ 	.word	0x0500000b


	//   ....[25]....
        /*0090*/ 	.word	0x0500000b


	//   ....[26]....
        /*0094*/ 	.word	0x0500000b


	//   ....[27]....
        /*0098*/ 	.word	0x0500000b


	//   ....[28]....
        /*009c*/ 	.word	0x0500000b


	//   ....[29]....
        /*00a0*/ 	.word	0x0500000b


	//----- nvinfo : EIATTR_COOP_GROUP_INSTR_OFFSETS
	.align		4
.L_2547:
        /*00a4*/ 	.byte	0x04, 0x28
        /*00a6*/ 	.short	(.L_2549 - .L_2548)


	//   ....[0]....
.L_2548:
        /*00a8*/ 	.word	0x00001700


	//   ....[1]....
        /*00ac*/ 	.word	0x00001710


	//   ....[2]....
        /*00b0*/ 	.word	0x00001740


	//   ....[3]....
        /*00b4*/ 	.word	0x00001750


	//   ....[4]....
        /*00b8*/ 	.word	0x00001780


	//   ....[5]....
        /*00bc*/ 	.word	0x00001790


	//   ....[6]....
        /*00c0*/ 	.word	0x000017c0


	//   ....[7]....
        /*00c4*/ 	.word	0x000017d0


	//   ....[8]....
        /*00c8*/ 	.word	0x00001800


	//   ....[9]....
        /*00cc*/ 	.word	0x00001810


	//   ....[10]....
        /*00d0*/ 	.word	0x00001df0


	//   ....[11]....
        /*00d4*/ 	.word	0x00001e00


	//   ....[12]....
        /*00d8*/ 	.word	0x00001e30


	//   ....[13]....
        /*00dc*/ 	.word	0x00001e40


	//   ....[14]....
        /*00e0*/ 	.word	0x00001e70


	//   ....[15]....
        /*00e4*/ 	.word	0x00001e80


	//   ....[16]....
        /*00e8*/ 	.word	0x00001eb0


	//   ....[17]....
        /*00ec*/ 	.word	0x00001ec0


	//   ....[18]....
        /*00f0*/ 	.word	0x00001ef0


	//   ....[19]....
        /*00f4*/ 	.word	0x00001f00


	//   ....[20]....
        /*00f8*/ 	.word	0x000029b0


	//   ....[21]....
        /*00fc*/ 	.word	0x00002a00


	//   ....[22]....
        /*0100*/ 	.word	0x00002a70


	//   ....[23]....
        /*0104*/ 	.word	0x00002ad0


	//   ....[24]....
        /*0108*/ 	.word	0x00002b40


	//   ....[25]....
        /*010c*/ 	.word	0x00002ba0


	//   ....[26]....
        /*0110*/ 	.word	0x00002c10


	//   ....[27]....
        /*0114*/ 	.word	0x00002c70


	//   ....[28]....
        /*0118*/ 	.word	0x00002ce0


	//   ....[29]....
        /*011c*/ 	.word	0x00002d40


	//----- nvinfo : EIATTR_EXIT_INSTR_OFFSETS
	.align		4
.L_2549:
        /*0120*/ 	.byte	0x04, 0x1c
        /*0122*/ 	.short	(.L_2551 - .L_2550)


	//   ....[0]....
.L_2550:
        /*0124*/ 	.word	0x00002950


	//----- nvinfo : EIATTR_MAX_THREADS
	.align		4
.L_2551:
        /*0128*/ 	.byte	0x04, 0x05
        /*012a*/ 	.short	(.L_2553 - .L_2552)
.L_2552:
        /*012c*/ 	.word	0x00000100
        /*0130*/ 	.word	0x00000001
        /*0134*/ 	.word	0x00000001


	//----- nvinfo : EIATTR_CRS_STACK_SIZE
	.align		4
.L_2553:
        /*0138*/ 	.byte	0x04, 0x1e
        /*013a*/ 	.short	(.L_2555 - .L_2554)
.L_2554:
        /*013c*/ 	.word	0x00000000


	//----- nvinfo : EIATTR_CBANK_PARAM_SIZE
	.align		4
.L_2555:
        /*0140*/ 	.byte	0x03, 0x19
        /*0142*/ 	.short	0x0080


	//----- nvinfo : EIATTR_PARAM_CBANK
	.align		4
        /*0144*/ 	.byte	0x04, 0x0a
        /*0146*/ 	.short	(.L_2557 - .L_2556)
	.align		4
.L_2556:
        /*0148*/ 	.word	index@(.nv.constant0._ZN18transformer_engine13normalization19ln_bwd_tuned_kernelINS0_13Kernel_traitsI6__halfS3_S3_fjLj49152ELj8ELj1ELj8ELj16ENS0_18Kernel_traits_baseILj49152ES3_S3_S3_fjLj256EEEEEEEvNS0_20BackwardKernelParamsE)
        /*014c*/ 	.short	0x0210
        /*014e*/ 	.short	0x0080


	//----- nvinfo : EIATTR_SW_WAR
	.align		4
.L_2557:
        /*0150*/ 	.byte	0x04, 0x36
        /*0152*/ 	.short	(.L_2559 - .L_2558)
.L_2558:
        /*0154*/ 	.word	0x00000008
.L_2559:


//--------------------- .nv.info._ZN18transformer_engine13normalization28ln_bwd_finalize_tuned_kernelINS0_22Kernel_traits_finalizeILj49152EffffjLj1024ELj4ENS0_18Kernel_traits_baseILj49152EffffjLj1024EEEEEEEvNS0_20BackwardKernelParamsE --------------------------
	.section	.nv.info._ZN18transformer_engine13normalization28ln_bwd_finalize_tuned_kernelINS0_22Kernel_traits_finalizeILj49152EffffjLj1024ELj4ENS0_18Kernel_traits_baseILj49152EffffjLj1024EEEEEEEvNS0_20BackwardKernelParamsE,"",@"SHT_CUDA_INFO"
	.sectionflags	@""
	.align	4


	//----- nvinfo : EIATTR_CUDA_API_VERSION
	.align		4
        /*0000*/ 	.byte	0x04, 0x37
        /*0002*/ 	.short	(.L_2561 - .L_2560)
.L_2560:
        /*0004*/ 	.word	0x00000082


	//----- nvinfo : EIATTR_KPARAM_INFO
	.align		4
.L_2561:
        /*0008*/ 	.byte	0x04, 0x17
        /*000a*/ 	.short	(.L_2563 - .L_2562)
.L_2562:
        /*000c*/ 	.word	0x00000000
        /*0010*/ 	.short	0x0000
        /*0012*/ 	.short	0x0000
        /*0014*/ 	.byte	0x00, 0xf0, 0x01, 0x02


	//----- nvinfo : EIATTR_SPARSE_MMA_MASK
	.align		4
.L_2563:
        /*0018*/ 	.byte	0x03, 0x50
        /*001a*/ 	.short	0x0000


	//----- nvinfo : EIATTR_MAXREG_COUNT
	.align		4
        /*001c*/ 	.byte	0x03, 0x1b
        /*001e*/ 	.short	0x0040


	//----- nvinfo : EIATTR_NUM_BARRIERS
	.align		4
        /*0020*/ 	.byte	0x02, 0x4c
        /*0022*/ 	.byte	0x01
	.zero		1


	//----- nvinfo : EIATTR_MERCURY_ISA_VERSION
	.align		4
        /*0024*/ 	.byte	0x03, 0x5f
        /*0026*/ 	.short	0x0101


	//----- nvinfo : EIATTR_COOP_GROUP_MASK_REGIDS
	.align		4
        /*0028*/ 	.byte	0x04, 0x29
        /*002a*/ 	.short	(.L_2565 - .L_2564)


	//   ....[0]....
.L_2564:
        /*002c*/ 	.word	0xffffffff


	//   ....[1]....
        /*0030*/ 	.word	0xffffffff


	//   ....[2]....
        /*0034*/ 	.word	0xffffffff


	//   ....[3]....
        /*0038*/ 	.word	0xffffffff


	//   ....[4]....
        /*003c*/ 	.word	0xffffffff


	//   ....[5]....
        /*0040*/ 	.word	0xffffffff


	//   ....[6]....
        /*0044*/ 	.word	0xffffffff


	//   ....[7]....
        /*0048*/ 	.word	0xffffffff


	//   ....[8]....
        /*004c*/ 	.word	0xffffffff


	//   ....[9]....
        /*0050*/ 	.word	0xffffffff


	//   ....[10]....
        /*0054*/ 	.word	0x05000010


	//   ....[11]....
        /*0058*/ 	.word	0x05000010


	//   ....[12]....
        /*005c*/ 	.word	0x05000010


	//   ....[13]....
        /*0060*/ 	.word	0x05000010


	//   ....[14]....
        /*0064*/ 	.word	0x05000010


	//   ....[15]....
        /*0068*/ 	.word	0x05000010


	//   ....[16]....
        /*006c*/ 	.word	0x05000010


	//   ....[17]....
        /*0070*/ 	.word	0x05000010


	//   ....[18]....
        /*0074*/ 	.word	0x05000010


	//   ....[19]....
        /*0078*/ 	.word	0x05000010


	//----- nvinfo : EIATTR_COOP_GROUP_INSTR_OFFSETS
	.align		4
.L_2565:
        /*007c*/ 	.byte	0x04, 0x28
        /*007e*/ 	.short	(.L_2567 - .L_2566)


	//   ....[0]....
.L_2566:
        /*0080*/ 	.word	0x00000850


	//   ....[1]....
        /*0084*/ 	.word	0x00000860


	//   ....[2]....
        /*0088*/ 	.word	0x00000890


	//   ....[3]....
        /*008c*/ 	.word	0x000008a0


	//   ....[4]....
        /*0090*/ 	.word	0x000008d0


	//   ....[5]....
        /*0094*/ 	.word	0x000008e0


	//   ....[6]....
        /*0098*/ 	.word	0x00000910


	//   ....[7]....
        /*009c*/ 	.word	0x00000920


	//   ....[8]....
        /*00a0*/ 	.word	0x00000950


	//   ....[9]....
        /*00a4*/ 	.word	0x00000960


	//   ....[10]....
        /*00a8*/ 	.word	0x00000b80


	//   ....[11]....
        /*00ac*/ 	.word	0x00000bf0


	//   ....[12]....
        /*00b0*/ 	.word	0x00000c60


	//   ....[13]....
        /*00b4*/ 	.word	0x00000cd0


	//   ....[14]....
        /*00b8*/ 	.word	0x00000d40


	//   ....[15]....
        /*00bc*/ 	.word	0x00000da0


	//   ....[16]....
        /*00c0*/ 	.word	0x00000e10


	//   ....[17]....
        /*00c4*/ 	.word	0x00000e80


	//   ....[18]....
        /*00c8*/ 	.word	0x00000ef0


	//   ....[19]....
        /*00cc*/ 	.word	0x00000f60


	//----- nvinfo : EIATTR_EXIT_INSTR_OFFSETS
	.align		4
.L_2567:
        /*00d0*/ 	.byte	0x04, 0x1c
        /*00d2*/ 	.short	(.L_2569 - .L_2568)


	//   ....[0]....
.L_2568:
        /*00d4*/ 	.word	0x00000070


	//   ....[1]....
        /*00d8*/ 	.word	0x00000b20


	//----- nvinfo : EIATTR_MAX_THREADS
	.align		4
.L_2569:
        /*00dc*/ 	.byte	0x04, 0x05
        /*00de*/ 	.short	(.L_2571 - .L_2570)
.L_2570:
        /*00e0*/ 	.word	0x00000400
        /*00e4*/ 	.word	0x00000001
        /*00e8*/ 	.word	0x00000001


	//----- nvinfo : EIATTR_CRS_STACK_SIZE
	.align		4
.L_2571:
        /*00ec*/ 	.byte	0x04, 0x1e
        /*00ee*/ 	.short	(.L_2573 - .L_2572)
.L_2572:
        /*00f0*/ 	.word	0x00000000


	//----- nvinfo : EIATTR_CBANK_PARAM_SIZE
	.align		4
.L_2573:
        /*00f4*/ 	.byte	0x03, 0x19
        /*00f6*/ 	.short	0x0080


	//----- nvinfo : EIATTR_PARAM_CBANK
	.align		4
        /*00f8*/ 	.byte	0x04, 0x0a
        /*00fa*/ 	.short	(.L_2575 - .L_2574)
	.align		4
.L_2574:
        /*00fc*/ 	.word	index@(.nv.constant0._ZN18transformer_engine13normalization28ln_bwd_finalize_tuned_kernelINS0_22Kernel_traits_finalizeILj49152EffffjLj1024ELj4ENS0_18Kernel_traits_baseILj49152EffffjLj1024EEEEEEEvNS0_20BackwardKernelParamsE)
        /*0100*/ 	.short	0x0210
        /*0102*/ 	.short	0x0080


	//----- nvinfo : EIATTR_SW_WAR
	.align		4
.L_2575:
        /*0104*/ 	.byte	0x04, 0x36
        /*0106*/ 	.short	(.L_2577 - .L_2576)
.L_2576:
        /*0108*/ 	.word	0x00000008
.L_2577:


//--------------------- .nv.info._ZN18transformer_engine13normalization19ln_bwd_tuned_kernelINS0_13Kernel_traitsIffffjLj49152ELj8ELj1ELj8ELj16ENS0_18Kernel_traits_baseILj49152EffffjLj256EEEEEEEvNS0_20BackwardKernelParamsE --------------------------
	.section	.nv.info._ZN18transformer_engine13normalization19ln_bwd_tuned_kernelINS0_13Kernel_traitsIffffjLj49152ELj8ELj1ELj8ELj16ENS0_18Kernel_traits_baseILj49152EffffjLj256EEEEEEEvNS0_20BackwardKernelParamsE,"",@"SHT_CUDA_INFO"
	.sectionflags	@""
	.align	4


	//----- nvinfo : EIATTR_CUDA_API_VERSION
	.align		4
        /*0000*/ 	.byte	0x04, 0x37
        /*0002*/ 	.short	(.L_2579 - .L_2578)
.L_2578:
        /*0004*/ 	.word	0x00000082


	//----- nvinfo : EIATTR_KPARAM_INFO
	.align		4
.L_2579:
        /*0008*/ 	.byte	0x04, 0x17
        /*000a*/ 	.short	(.L_2581 - .L_2580)
.L_2580:
        /*000c*/ 	.word	0x00000000
        /*0010*/ 	.short	0x0000
        /*0012*/ 	.short	0x0000
        /*0014*/ 	.byte	0x00, 0xf0, 0x01, 0x02


	//----- nvinfo : EIATTR_SPARSE_MMA_MASK
	.align		4
.L_2581:
        /*0018*/ 	.byte	0x03, 0x50
        /*001a*/ 	.short	0x0000


	//----- nvinfo : EIATTR_MAXREG_COUNT
	.align		4
        /*001c*/ 	.byte	0x03, 0x1b
        /*001e*/ 	.short	0x00ff


	//----- nvinfo : EIATTR_NUM_BARRIERS
	.align		4
        /*0020*/ 	.byte	0x02, 0x4c
        /*0022*/ 	.byte	0x01
	.zero		1


	//----- nvinfo : EIATTR_MERCURY_ISA_VERSION
	.align		4
        /*0024*/ 	.byte	0x03, 0x5f
        /*0026*/ 	.short	0x0101


	//----- nvinfo : EIATTR_COOP_GROUP_MASK_REGIDS
	.align		4
        /*0028*/ 	.byte	0x04, 0x29
        /*002a*/ 	.short	(.L_2583 - .L_2582)


	//   ....[0]....
.L_2582:
        /*002c*/ 	.word	0xffffffff


	//   ....[1]....
        /*0030*/ 	.word	0xffffffff


	//   ....[2]....
        /*0034*/ 	.word	0xffffffff


	//   ....[3]....
        /*0038*/ 	.word	0xffffffff


	//   ....[4]....
        /*003c*/ 	.word	0xffffffff


	//   ....[5]....
        /*0040*/ 	.word	0xffffffff


	//   ....[6]....
        /*0044*/ 	.word	0xffffffff


	//   ....[7]....
        /*0048*/ 	.word	0xffffffff


	//   ....[8]....
        /*004c*/ 	.word	0xffffffff


	//   ....[9]....
        /*0050*/ 	.word	0xffffffff


	//   ....[10]....
        /*0054*/ 	.word	0xffffffff


	//   ....[11]....
        /*0058*/ 	.word	0xffffffff


	//   ....[12]....
        /*005c*/ 	.word	0xffffffff


	//   ....[13]....
        /*0060*/ 	.word	0xffffffff


	//   ....[14]....
        /*0064*/ 	.word	0xffffffff


	//   ....[15]....
        /*0068*/ 	.word	0xffffffff


	//   ....[16]....
        /*006c*/ 	.word	0xffffffff


	//   ....[17]....
        /*0070*/ 	.word	0xffffffff


	//   ....[18]....
        /*0074*/ 	.word	0xffffffff


	//   ....[19]....
        /*0078*/ 	.word	0xffffffff


	//   ....[20]....
        /*007c*/ 	.word	0x0500000e


	//   ....[21]....
        /*0080*/ 	.word	0x0500000e


	//   ....[22]....
        /*0084*/ 	.word	0x0500000e


	//   ....[23]....
        /*0088*/ 	.word	0x0500000e


	//   ....[24]....
        /*008c*/ 	.word	0x0500000e


	//   ....[25]....
        /*0090*/ 	.word	0x0500000e


	//   ....[26]....
        /*0094*/ 	.word	0x0500000e


	//   ....[27]....
        /*0098*/ 	.word	0x0500000e


	//   ....[28]....
        /*009c*/ 	.word	0x0500000e


	//   ....[29]....
        /*00a0*/ 	.word	0x0500000e


	//----- nvinfo : EIATTR_COOP_GROUP_INSTR_OFFSETS
	.align		4
.L_2583:
        /*00a4*/ 	.byte	0x04, 0x28
        /*00a6*/ 	.short	(.L_2585 - .L_2584)


	//   ....[0]....
.L_2584:
        /*00a8*/ 	.word	0x000013b0


	//   ....[1]....
        /*00ac*/ 	.word	0x000013c0


	//   ....[2]....
        /*00b0*/ 	.word	0x000013f0


	//   ....[3]....
        /*00b4*/ 	.word	0x00001400


	//   ....[4]....
        /*00b8*/ 	.word	0x00001430


	//   ....[5]....
        /*00bc*/ 	.word	0x00001440


	//   ....[6]....
        /*00c0*/ 	.word	0x00001470


	//   ....[7]....
        /*00c4*/ 	.word	0x00001480


	//   ....[8]....
        /*00c8*/ 	.word	0x000014b0


	//   ....[9]....
        /*00cc*/ 	.word	0x000014c0


	//   ....[10]....
        /*00d0*/ 	.word	0x00001aa0


	//   ....[11]....
        /*00d4*/ 	.word	0x00001ab0


	//   ....[12]....
        /*00d8*/ 	.word	0x00001ae0


	//   ....[13]....
        /*00dc*/ 	.word	0x00001af0


	//   ....[14]....
        /*00e0*/ 	.word	0x00001b20


	//   ....[15]....
        /*00e4*/ 	.word	0x00001b30


	//   ....[16]....
        /*00e8*/ 	.word	0x00001b60


	//   ....[17]....
        /*00ec*/ 	.word	0x00001b70


	//   ....[18]....
        /*00f0*/ 	.word	0x00001ba0


	//   ....[19]....
        /*00f4*/ 	.word	0x00001bb0


	//   ....[20]....
        /*00f8*/ 	.word	0x00002710


	//   ....[21]....
        /*00fc*/ 	.word	0x00002760


	//   ....[22]....
        /*0100*/ 	.word	0x000027d0


	//   ....[23]....
        /*0104*/ 	.word	0x00002830


	//   ....[24]....
        /*0108*/ 	.word	0x000028a0


	//   ....[25]....
        /*010c*/ 	.word	0x00002900


	//   ....[26]....
        /*0110*/ 	.word	0x00002970


	//   ....[27]....
        /*0114*/ 	.word	0x000029d0


	//   ....[28]....
        /*0118*/ 	.word	0x00002a40


	//   ....[29]....
        /*011c*/ 	.word	0x00002aa0


	//----- nvinfo : EIATTR_EXIT_INSTR_OFFSETS
	.align		4
.L_2585:
        /*0120*/ 	.byte	0x04, 0x1c
        /*0122*/ 	.short	(.L_2587 - .L_2586)


	//   ....[0]....
.L_2586:
        /*0124*/ 	.word	0x000026b0


	//----- nvinfo : EIATTR_MAX_THREADS
	.align		4
.L_2587:
        /*0128*/ 	.byte	0x04, 0x05
        /*012a*/ 	.short	(.L_2589 - .L_2588)
.L_2588:
        /*012c*/ 	.word	0x00000100
        /*0130*/ 	.word	0x00000001
        /*0134*/ 	.word	0x00000001


	//----- nvinfo : EIATTR_CRS_STACK_SIZE
	.align		4
.L_2589:
        /*0138*/ 	.byte	0x04, 0x1e
        /*013a*/ 	.short	(.L_2591 - .L_2590)
.L_2590:
        /*013c*/ 	.word	0x00000000


	//----- nvinfo : EIATTR_CBANK_PARAM_SIZE
	.align		4
.L_2591:
        /*0140*/ 	.byte	0x03, 0x19
        /*0142*/ 	.short	0x0080


	//----- nvinfo : EIATTR_PARAM_CBANK
	.align		4
        /*0144*/ 	.byte	0x04, 0x0a
        /*0146*/ 	.short	(.L_2593 - .L_2592)
	.align		4
.L_2592:
        /*0148*/ 	.word	index@(.nv.constant0._ZN18transformer_engine13normalization19ln_bwd_tuned_kernelINS0_13Kernel_traitsIffffjLj49152ELj8ELj1ELj8ELj16ENS0_18Kernel_traits_baseILj49152EffffjLj256EEEEEEEvNS0_20BackwardKernelParamsE)
        /*014c*/ 	.short	0x0210
        /*014e*/ 	.short	0x0080


	//----- nvinfo : EIATTR_SW_WAR
	.align		4
.L_2593:
        /*0150*/ 	.byte	0x04, 0x36
        /*0152*/ 	.short	(.L_2595 - .L_2594)
.L_2594:
        /*0154*/ 	.word	0x00000008
.L_2595:


//--------------------- .nv.info._ZN18transformer_engine13normalization28ln_bwd_finalize_tuned_kernelINS0_22Kernel_traits_finalizeILj40960E13__nv_bfloat16fS3_fjLj1024ELj4ENS0_18Kernel_traits_baseILj40960ES3_fS3_fjLj1024EEEEEEEvNS0_20BackwardKernelParamsE --------------------------
	.section	.nv.info._ZN18transformer_engine13normalization28ln_bwd_finalize_tuned_kernelINS0_22Kernel_traits_finalizeILj40960E13__nv_bfloat16fS3_fjLj1024ELj4ENS0_18Kernel_traits_baseILj40960ES3_fS3_fjLj1024EEEEEEEvNS0_20BackwardKernelParamsE,"",@"SHT_CUDA_INFO"
	.sectionflags	@""
	.align	4


	//----- nvinfo : EIATTR_CUDA_API_VERSION
	.align		4
        /*0000*/ 	.byte	0x04, 0x37
        /*0002*/ 	.short	(.L_2597 - .L_2596)
.L_2596:
        /*0004*/ 	.word	0x00000082


	//----- nvinfo : EIATTR_KPARAM_INFO
	.align		4
.L_2597:
        /*0008*/ 	.byte	0x04, 0x17
        /*000a*/ 	.short	(.L_2599 - .L_2598)
.L_2598:
        /*000c*/ 	.word	0x00000000
        /*0010*/ 	.short	0x0000
        /*0012*/ 	.short	0x0000
        /*0014*/ 	.byte	0x00, 0xf0, 0x01, 0x02


	//----- nvinfo : EIATTR_SPARSE_MMA_MASK
	.align		4
.L_2599:
        /*0018*/ 	.byte	0x03, 0x50
        /*001a*/ 	.short	0x0000


	//----- nvinfo : EIATTR_MAXREG_COUNT
	.align		4
        /*001c*/ 	.byte	0x03, 0x1b
        /*001e*/ 	.short	0x0040


	//----- nvinfo : EIATTR_NUM_BARRIERS
	.align		4
        /*0020*/ 	.byte	0x02, 0x4c
        /*0022*/ 	.byte	0x01
	.zero		1


	//----- nvinfo : EIATTR_MERCURY_ISA_VERSION
	.align		4
        /*0024*/ 	.byte	0x03, 0x5f
        /*0026*/ 	.short	0x0101


	//----- nvinfo : EIATTR_COOP_GROUP_MASK_REGIDS
	.align		4
        /*0028*/ 	.byte	0x04, 0x29
        /*002a*/ 	.short	(.L_2601 - .L_2600)


	//   ....[0]....
.L_2600:
        /*002c*/ 	.word	0xffffffff


	//   ....[1]....
        /*0030*/ 	.word	0xffffffff


	//   ....[2]....
        /*0034*/ 	.word	0xffffffff


	//   ....[3]....
        /*0038*/ 	.word	0xffffffff


	//   ....[4]....
        /*003c*/ 	.word	0xffffffff


	//   ....[5]....
        /*0040*/ 	.word	0xffffffff


	//   ....[6]....
        /*0044*/ 	.word	0xffffffff


	//   ....[7]....
        /*0048*/ 	.word	0xffffffff


	//   ....[8]....
        /*004c*/ 	.word	0xffffffff


	//   ....[9]....
        /*0050*/ 	.word	0xffffffff


	//   ....[10]....
        /*0054*/ 	.word	0x05000010


	//   ....[11]....
        /*0058*/ 	.word	0x05000010


	//   ....[12]....
        /*005c*/ 	.word	0x05000010


	//   ....[13]....
        /*0060*/ 	.word	0x05000010


	//   ....[14]....
        /*0064*/ 	.word	0x05000010


	//   ....[15]....
        /*0068*/ 	.word	0x05000010


	//   ....[16]....
        /*006c*/ 	.word	0x05000010


	//   ....[17]....
        /*0070*/ 	.word	0x05000010


	//   ....[18]....
        /*0074*/ 	.word	0x05000010


	//   ....[19]....
        /*0078*/ 	.word	0x05000010


	//----- nvinfo : EIATTR_COOP_GROUP_INSTR_OFFSETS
	.align		4
.L_2601:
        /*007c*/ 	.byte	0x04, 0x28
        /*007e*/ 	.short	(.L_2603 - .L_2602)


	//   ....[0]....
.L_2602:
        /*0080*/ 	.word	0x00000850


	//   ....[1]....
        /*0084*/ 	.word	0x00000860


	//   ....[2]....
        /*0088*/ 	.word	0x00000890


	//   ....[3]....
        /*008c*/ 	.word	0x000008a0


	//   ....[4]....
        /*0090*/ 	.word	0x000008d0


	//   ....[5]....
        /*0094*/ 	.word	0x000008e0


	//   ....[6]....
        /*0098*/ 	.word	0x00000910


	//   ....[7]....
        /*009c*/ 	.word	0x00000920


	//   ....[8]....
        /*00a0*/ 	.word	0x00000950


	//   ....[9]....
        /*00a4*/ 	.word	0x00000960


	//   ....[10]....
        /*00a8*/ 	.word	0x00000ba0


	//   ....[11]....
        /*00ac*/ 	.word	0x00000c10


	//   ....[12]....
        /*00b0*/ 	.word	0x00000c80


	//   ....[13]....
        /*00b4*/ 	.word	0x00000cf0


	//   ....[14]....
        /*00b8*/ 	.word	0x00000d60


	//   ....[15]....
        /*00bc*/ 	.word	0x00000dc0


	//   ....[16]....
        /*00c0*/ 	.word	0x00000e30


	//   ....[17]....
        /*00c4*/ 	.word	0x00000ea0


	//   ....[18]....
        /*00c8*/ 	.word	0x00000f10


	//   ....[19]....
        /*00cc*/ 	.word	0x00000f80


	//----- nvinfo : EIATTR_EXIT_INSTR_OFFSETS
	.align		4
.L_2603:
        /*00d0*/ 	.byte	0x04, 0x1c
        /*00d2*/ 	.short	(.L_2605 - .L_2604)


	//   ....[0]....
.L_2604:
        /*00d4*/ 	.word	0x00000070


	//   ....[1]....
        /*00d8*/ 	.word	0x00000b40


	//----- nvinfo : EIATTR_MAX_THREADS
	.align		4
.L_2605:
        /*00dc*/ 	.byte	0x04, 0x05
        /*00de*/ 	.short	(.L_2607 - .L_2606)
.L_2606:
        /*00e0*/ 	.word	0x00000400
        /*00e4*/ 	.word	0x00000001
        /*00e8*/ 	.word	0x00000001


	//----- nvinfo : EIATTR_CRS_STACK_SIZE
	.align		4
.L_2607:
        /*00ec*/ 	.byte	0x04, 0x1e
        /*00ee*/ 	.short	(.L_2609 - .L_2608)
.L_2608:
        /*00f0*/ 	.word	0x00000000


	//----- nvinfo : EIATTR_CBANK_PARAM_SIZE
	.align		4
.L_2609:
        /*00f4*/ 	.byte	0x03, 0x19
        /*00f6*/ 	.short	0x0080


	//----- nvinfo : EIATTR_PARAM_CBANK
	.align		4
        /*00f8*/ 	.byte	0x04, 0x0a
        /*00fa*/ 	.short	(.L_2611 - .L_2610)
	.align		4
.L_2610:
        /*00fc*/ 	.word	index@(.nv.constant0._ZN18transformer_engine13normalization28ln_bwd_finalize_tuned_kernelINS0_22Kernel_traits_finalizeILj40960E13__nv_bfloat16fS3_fjLj1024ELj4ENS0_18Kernel_traits_baseILj40960ES3_fS3_fjLj1024EEEEEEEvNS0_20BackwardKernelParamsE)
        /*0100*/ 	.short	0x0210
        /*0102*/ 	.short	0x0080


	//----- nvinfo : EIATTR_SW_WAR
	.align		4
.L_2611:
        /*0104*/ 	.byte	0x04, 0x36
        /*0106*/ 	.short	(.L_2613 - .L_2612)
.L_2612:
        /*0108*/ 	.word	0x00000008
.L_2613:


//--------------------- .nv.info._ZN18transformer_engine13normalization19ln_bwd_tuned_kernelINS0_13Kernel_traitsI13__nv_bfloat16fS3_fjLj40960ELj4ELj1ELj8ELj16ENS0_18Kernel_traits_baseILj40960ES3_fS3_fjLj256EEEEEEEvNS0_20BackwardKernelParamsE --------------------------
	.section	.nv.info._ZN18transformer_engine13normalization19ln_bwd_tuned_kernelINS0_13Kernel_traitsI13__nv_bfloat16fS3_fjLj40960ELj4ELj1ELj8ELj16ENS0_18Kernel_traits_baseILj40960ES3_fS3_fjLj256EEEEEEEvNS0_20BackwardKernelParamsE,"",@"SHT_CUDA_INFO"
	.sectionflags	@""
	.align	4


	//----- nvinfo : EIATTR_CUDA_API_VERSION
	.align		4
        /*0000*/ 	.byte	0x04, 0x37
        /*0002*/ 	.short	(.L_2615 - .L_2614)
.L_2614:
        /*0004*/ 	.word	0x00000082


	//----- nvinfo : EIATTR_KPARAM_INFO
	.align		4
.L_2615:
        /*0008*/ 	.byte	0x04, 0x17
        /*000a*/ 	.short	(.L_2617 - .L_2616)
.L_2616:
        /*000c*/ 	.word	0x00000000
        /*0010*/ 	.short	0x0000
        /*0012*/ 	.short	0x0000
        /*0014*/ 	.byte	0x00, 0xf0, 0x01, 0x02


	//----- nvinfo : EIATTR_SPARSE_MMA_MASK
	.align		4
.L_2617:
        /*0018*/ 	.byte	0x03, 0x50
        /*001a*/ 	.short	0x0000


	//----- nvinfo : EIATTR_MAXREG_COUNT
	.align		4
        /*001c*/ 	.byte	0x03, 0x1b
        /*001e*/ 	.short	0x00ff


	//----- nvinfo : EIATTR_NUM_BARRIERS
	.align		4
        /*0020*/ 	.byte	0x02, 0x4c
        /*0022*/ 	.byte	0x01
	.zero		1


	//----- nvinfo : EIATTR_ANNOTATIONS
	.align		4
        /*0024*/ 	.byte	0x04, 0x55
        /*0026*/ 	.short	(.L_2619 - .L_2618)


	//   ....[0]....
.L_2618:
        /*0028*/ 	.word	0x00000001
        /*002c*/ 	.byte	0x20, 0x02, 0x00, 0x00, 0x01, 0x00, 0x00, 0x00, 0x70, 0x03, 0x00, 0x00, 0x01, 0x00, 0x00, 0x00
        /* <DEDUP_REMOVED lines=111> */
        /*072c*/ 	.byte	0x40, 0x68, 0x00, 0x00, 0x01, 0x00, 0x00, 0x00, 0x60, 0x68, 0x00, 0x00


	//----- nvinfo : EIATTR_MERCURY_ISA_VERSION
	.align		4
.L_2619:
        /*0738*/ 	.byte	0x03, 0x5f
        /*073a*/ 	.short	0x0101


	//----- nvinfo : EIATTR_COOP_GROUP_MASK_REGIDS
	.align		4
        /*073c*/ 	.byte	0x04, 0x29
        /*073e*/ 	.short	(.L_2621 - .L_2620)


	//   ....[0]....
.L_2620:
        /*0740*/ 	.word	0xffffffff


	//   ....[1]....
        /*0744*/ 	.word	0xffffffff


	//   ....[2]....
        /*0748*/ 	.word	0xffffffff


	//   ....[3]....
        /*074c*/ 	.word	0xffffffff


	//   ....[4]....
        /*0750*/ 	.word	0xffffffff


	//   ....[5]....
        /*0754*/ 	.word	0xffffffff


	//   ....[6]....
        /*0758*/ 	.word	0xffffffff


	//   ....[7]....
        /*075c*/ 	.word	0xffffffff


	//   ....[8]....
        /*0760*/ 	.word	0xffffffff


	//   ....[9]....
        /*0764*/ 	.word	0xffffffff


	//   ....[10]....
        /*0768*/ 	.word	0xffffffff


	//   ....[11]....
        /*076c*/ 	.word	0xffffffff


	//   ....[12]....
        /*0770*/ 	.word	0xffffffff


	//   ....[13]....
        /*0774*/ 	.word	0xffffffff


	//   ....[14]....
        /*0778*/ 	.word	0xffffffff


	//   ....[15]....
        /*077c*/ 	.word	0xffffffff


	//   ....[16]....
        /*0780*/ 	.word	0xffffffff


	//   ....[17]....
        /*0784*/ 	.word	0xffffffff


	//   ....[18]....
        /*0788*/ 	.word	0xffffffff


	//   ....[19]....
        /*078c*/ 	.word	0xffffffff


	//   ....[20]....
        /*0790*/ 	.word	0x050000c3


	//   ....[21]....
        /*0794*/ 	.word	0x050000c3


	//   ....[22]....
        /*0798*/ 	.word	0x050000c3


	//   ....[23]....
        /*079c*/ 	.word	0x050000c3


	//   ....[24]....
        /*07a0*/ 	.word	0x050000c3


	//   ....[25]....
        /*07a4*/ 	.word	0x050000c3


	//   ....[26]....
        /*07a8*/ 	.word	0x050000c3


	//   ....[27]....
        /*07ac*/ 	.word	0x050000c3


	//   ....[28]....
        /*07b0*/ 	.word	0x050000c3


	//   ....[29]....
        /*07b4*/ 	.word	0x050000c3


	//----- nvinfo : EIATTR_COOP_GROUP_INSTR_OFFSETS
	.align		4
.L_2621:
        /*07b8*/ 	.byte	0x04, 0x28
        /*07ba*/ 	.short	(.L_2623 - .L_2622)


	//   ....[0]....
.L_2622:
        /*07bc*/ 	.word	0x000045c0


	//   ....[1]....
        /*07c0*/ 	.word	0x000045d0


	//   ....[2]....
        /*07c4*/ 	.word	0x00004650


	//   ....[3]....
        /*07c8*/ 	.word	0x00004660


	//   ....[4]....
        /*07cc*/ 	.word	0x000046e0


	//   ....[5]....
        /*07d0*/ 	.word	0x000046f0


	//   ....[6]....
        /*07d4*/ 	.word	0x00004780


	//   ....[7]....
        /*07d8*/ 	.word	0x000047a0


	//   ....[8]....
        /*07dc*/ 	.word	0x000049a0


	//   ....[9]....
        /*07e0*/ 	.word	0x000049b0


	//   ....[10]....
        /*07e4*/ 	.word	0x00004fe0


	//   ....[11]....
        /*07e8*/ 	.word	0x00004ff0


	//   ....[12]....
        /*07ec*/ 	.word	0x00005020


	//   ....[13]....
        /*07f0*/ 	.word	0x00005030


	//   ....[14]....
        /*07f4*/ 	.word	0x00005060


	//   ....[15]....
        /*07f8*/ 	.word	0x00005070


	//   ....[16]....
        /*07fc*/ 	.word	0x000050a0


	//   ....[17]....
        /*0800*/ 	.word	0x000050b0


	//   ....[18]....
        /*0804*/ 	.word	0x000050e0


	//   ....[19]....
        /*0808*/ 	.word	0x000050f0


	//   ....[20]....
        /*080c*/ 	.word	0x00006330


	//   ....[21]....
        /*0810*/ 	.word	0x000063e0


	//   ....[22]....
        /*0814*/ 	.word	0x000064a0


	//   ....[23]....
        /*0818*/ 	.word	0x00006560


	//   ....[24]....
        /*081c*/ 	.word	0x00006620


	//   ....[25]....
        /*0820*/ 	.word	0x000066f0


	//   ....[26]....
        /*0824*/ 	.word	0x000067b0


	//   ....[27]....
        /*0828*/ 	.word	0x00006880


	//   ....[28]....
        /*082c*/ 	.word	0x000068e0


	//   ....[29]....
        /*0830*/ 	.word	0x00006950


	//----- nvinfo : EIATTR_EXIT_INSTR_OFFSETS
	.align		4
.L_2623:
        /*0834*/ 	.byte	0x04, 0x1c
        /*0836*/ 	.short	(.L_2625 - .L_2624)


	//   ....[0]....
.L_2624:
        /*0838*/ 	.word	0x000062c0


	//----- nvinfo : EIATTR_MAX_THREADS
	.align		4
.L_2625:
        /*083c*/ 	.byte	0x04, 0x05
        /*083e*/ 	.short	(.L_2627 - .L_2626)
.L_2626:
        /*0840*/ 	.word	0x00000100
        /*0844*/ 	.word	0x00000001
        /*0848*/ 	.word	0x00000001


	//----- nvinfo : EIATTR_CRS_STACK_SIZE
	.align		4
.L_2627:
        /*084c*/ 	.byte	0x04, 0x1e
        /*084e*/ 	.short	(.L_2629 - .L_2628)
.L_2628:
        /*0850*/ 	.word	0x00000000


	//----- nvinfo : EIATTR_CBANK_PARAM_SIZE
	.align		4
.L_2629:
        /*0854*/ 	.byte	0x03, 0x19
        /*0856*/ 	.short	0x0080


	//----- nvinfo : EIATTR_PARAM_CBANK
	.align		4
        /*0858*/ 	.byte	0x04, 0x0a
        /*085a*/ 	.short	(.L_2631 - .L_2630)
	.align		4
.L_2630:
        /*085c*/ 	.word	index@(.nv.constant0._ZN18transformer_engine13normalization19ln_bwd_tuned_kernelINS0_13Kernel_traitsI13__nv_bfloat16fS3_fjLj40960ELj4ELj1ELj8ELj16ENS0_18Kernel_traits_baseILj40960ES3_fS3_fjLj256EEEEEEEvNS0_20BackwardKernelParamsE)
        /*0860*/ 	.short	0x0210
        /*0862*/ 	.short	0x0080


	//----- nvinfo : EIATTR_SW_WAR
	.align		4
.L_2631:
        /*0864*/ 	.byte	0x04, 0x36
        /*0866*/ 	.short	(.L_2633 - .L_2632)
.L_2632:
        /*0868*/ 	.word	0x00000008
.L_2633:


//--------------------- .nv.info._ZN18transformer_engine13normalization28ln_bwd_finalize_tuned_kernelINS0_22Kernel_traits_finalizeILj40960E13__nv_bfloat16S3_S3_fjLj1024ELj4ENS0_18Kernel_traits_baseILj40960ES3_S3_S3_fjLj1024EEEEEEEvNS0_20BackwardKernelParamsE --------------------------
	.section	.nv.info._ZN18transformer_engine13normalization28ln_bwd_finalize_tuned_kernelINS0_22Kernel_traits_finalizeILj40960E13__nv_bfloat16S3_S3_fjLj1024ELj4ENS0_18Kernel_traits_baseILj40960ES3_S3_S3_fjLj1024EEEEEEEvNS0_20BackwardKernelParamsE,"",@"SHT_CUDA_INFO"
	.sectionflags	@""
	.align	4


	//----- nvinfo : EIATTR_CUDA_API_VERSION
	.align		4
        /*0000*/ 	.byte	0x04, 0x37
        /*0002*/ 	.short	(.L_2635 - .L_2634)
.L_2634:
        /*0004*/ 	.word	0x00000082


	//----- nvinfo : EIATTR_KPARAM_INFO
	.align		4
.L_2635:
        /*0008*/ 	.byte	0x04, 0x17
        /*000a*/ 	.short	(.L_2637 - .L_2636)
.L_2636:
        /*000c*/ 	.word	0x00000000
        /*0010*/ 	.short	0x0000
        /*0012*/ 	.short	0x0000
        /*0014*/ 	.byte	0x00, 0xf0, 0x01, 0x02


	//----- nvinfo : EIATTR_SPARSE_MMA_MASK
	.align		4
.L_2637:
        /*0018*/ 	.byte	0x03, 0x50
        /*001a*/ 	.short	0x0000


	//----- nvinfo : EIATTR_MAXREG_COUNT
	.align		4
        /*001c*/ 	.byte	0x03, 0x1b
        /*001e*/ 	.short	0x0040


	//----- nvinfo : EIATTR_NUM_BARRIERS
	.align		4
        /*0020*/ 	.byte	0x02, 0x4c
        /*0022*/ 	.byte	0x01
	.zero		1


	//----- nvinfo : EIATTR_MERCURY_ISA_VERSION
	.align		4
        /*0024*/ 	.byte	0x03, 0x5f
        /*0026*/ 	.short	0x0101


	//----- nvinfo : EIATTR_COOP_GROUP_MASK_REGIDS
	.align		4
        /*0028*/ 	.byte	0x04, 0x29
        /*002a*/ 	.short	(.L_2639 - .L_2638)


	//   ....[0]....
.L_2638:
        /*002c*/ 	.word	0xffffffff


	//   ....[1]....
        /*0030*/ 	.word	0xffffffff


	//   ....[2]....
        /*0034*/ 	.word	0xffffffff


	//   ....[3]....
        /*0038*/ 	.word	0xffffffff


	//   ....[4]....
        /*003c*/ 	.word	0xffffffff


	//   ....[5]....
        /*0040*/ 	.word	0xffffffff


	//   ....[6]....
        /*0044*/ 	.word	0xffffffff


	//   ....[7]....
        /*0048*/ 	.word	0xffffffff


	//   ....[8]....
        /*004c*/ 	.word	0xffffffff


	//   ....[9]....
        /*0050*/ 	.word	0xffffffff


	//   ....[10]....
        /*0054*/ 	.word	0x05000010


	//   ....[11]....
        /*0058*/ 	.word	0x05000010


	//   ....[12]....
        /*005c*/ 	.word	0x05000010


	//   ....[13]....
        /*0060*/ 	.word	0x05000010


	//   ....[14]....
        /*0064*/ 	.word	0x05000010


	//   ....[15]....
        /*0068*/ 	.word	0x05000010


	//   ....[16]....
        /*006c*/ 	.word	0x05000010


	//   ....[17]....
        /*0070*/ 	.word	0x05000010


	//   ....[18]....
        /*0074*/ 	.word	0x05000010


	//   ....[19]....
        /*0078*/ 	.word	0x05000010


	//----- nvinfo : EIATTR_COOP_GROUP_INSTR_OFFSETS
	.align		4
.L_2639:
        /*007c*/ 	.byte	0x04, 0x28
        /*007e*/ 	.short	(.L_2641 - .L_2640)


	//   ....[0]....
.L_2640:
        /*0080*/ 	.word	0x00000850


	//   ....[1]....
        /*0084*/ 	.word	0x00000860


	//   ....[2]....
        /*0088*/ 	.word	0x00000890


	//   ....[3]....
        /*008c*/ 	.word	0x000008a0


	//   ....[4]....
        /*0090*/ 	.word	0x000008d0


	//   ....[5]....
        /*0094*/ 	.word	0x000008e0


	//   ....[6]....
        /*0098*/ 	.word	0x00000910


	//   ....[7]....
        /*009c*/ 	.word	0x00000920


	//   ....[8]....
        /*00a0*/ 	.word	0x00000950


	//   ....[9]....
        /*00a4*/ 	.word	0x00000960


	//   ....[10]....
        /*00a8*/ 	.word	0x00000ba0


	//   ....[11]....
        /*00ac*/ 	.word	0x00000c10


	//   ....[12]....
        /*00b0*/ 	.word	0x00000c80


	//   ....[13]....
        /*00b4*/ 	.word	0x00000cf0


	//   ....[14]....
        /*00b8*/ 	.word	0x00000d60


	//   ....[15]....
        /*00bc*/ 	.word	0x00000dc0


	//   ....[16]....
        /*00c0*/ 	.word	0x00000e30


	//   ....[17]....
        /*00c4*/ 	.word	0x00000ea0


	//   ....[18]....
        /*00c8*/ 	.word	0x00000f10


	//   ....[19]....
        /*00cc*/ 	.word	0x00000f80


	//----- nvinfo : EIATTR_EXIT_INSTR_OFFSETS
	.align		4
.L_2641:
        /*00d0*/ 	.byte	0x04, 0x1c
        /*00d2*/ 	.short	(.L_2643 - .L_2642)


	//   ....[0]....
.L_2642:
        /*00d4*/ 	.word	0x00000070


	//   ....[1]....
        /*00d8*/ 	.word	0x00000b40


	//----- nvinfo : EIATTR_MAX_THREADS
	.align		4
.L_2643:
        /*00dc*/ 	.byte	0x04, 0x05
        /*00de*/ 	.short	(.L_2645 - .L_2644)
.L_2644:
        /*00e0*/ 	.word	0x00000400
        /*00e4*/ 	.word	0x00000001
        /*00e8*/ 	.word	0x00000001


	//----- nvinfo : EIATTR_CRS_STACK_SIZE
	.align		4
.L_2645:
        /*00ec*/ 	.byte	0x04, 0x1e
        /*00ee*/ 	.short	(.L_2647 - .L_2646)
.L_2646:
        /*00f0*/ 	.word	0x00000000


	//----- nvinfo : EIATTR_CBANK_PARAM_SIZE
	.align		4
.L_2647:
        /*00f4*/ 	.byte	0x03, 0x19
        /*00f6*/ 	.short	0x0080


	//----- nvinfo : EIATTR_PARAM_CBANK
	.align		4
        /*00f8*/ 	.byte	0x04, 0x0a
        /*00fa*/ 	.short	(.L_2649 - .L_2648)
	.align		4
.L_2648:
        /*00fc*/ 	.word	index@(.nv.constant0._ZN18transformer_engine13normalization28ln_bwd_finalize_tuned_kernelINS0_22Kernel_traits_finalizeILj40960E13__nv_bfloat16S3_S3_fjLj1024ELj4ENS0_18Kernel_traits_baseILj40960ES3_S3_S3_fjLj1024EEEEEEEvNS0_20BackwardKernelParamsE)
        /*0100*/ 	.short	0x0210
        /*0102*/ 	.short	0x0080


	//----- nvinfo : EIATTR_SW_WAR
	.align		4
.L_2649:
        /*0104*/ 	.byte	0x04, 0x36
        /*0106*/ 	.short	(.L_2651 - .L_2650)
.L_2650:
        /*0108*/ 	.word	0x00000008
.L_2651:


//--------------------- .nv.info._ZN18transformer_engine13normalization19ln_bwd_tuned_kernelINS0_13Kernel_traitsI13__nv_bfloat16S3_S3_fjLj40960ELj4ELj1ELj8ELj16ENS0_18Kernel_traits_baseILj40960ES3_S3_S3_fjLj256EEEEEEEvNS0_20BackwardKernelParamsE --------------------------
	.section	.nv.info._ZN18transformer_engine13normalization19ln_bwd_tuned_kernelINS0_13Kernel_traitsI13__nv_bfloat16S3_S3_fjLj40960ELj4ELj1ELj8ELj16ENS0_18Kernel_traits_baseILj40960ES3_S3_S3_fjLj256EEEEEEEvNS0_20BackwardKernelParamsE,"",@"SHT_CUDA_INFO"
	.sectionflags	@""
	.align	4


	//----- nvinfo : EIATTR_CUDA_API_VERSION
	.align		4
        /*0000*/ 	.byte	0x04, 0x37
        /*0002*/ 	.short	(.L_2653 - .L_2652)
.L_2652:
        /*0004*/ 	.word	0x00000082


	//----- nvinfo : EIATTR_KPARAM_INFO
	.align		4
.L_2653:
        /*0008*/ 	.byte	0x04, 0x17
        /*000a*/ 	.short	(.L_2655 - .L_2654)
.L_2654:
        /*000c*/ 	.word	0x00000000
        /*0010*/ 	.short	0x0000
        /*0012*/ 	.short	0x0000
        /*0014*/ 	.byte	0x00, 0xf0, 0x01, 0x02


	//----- nvinfo : EIATTR_SPARSE_MMA_MASK
	.align		4
.L_2655:
        /*0018*/ 	.byte	0x03, 0x50
        /*001a*/ 	.short	0x0000


	//----- nvinfo : EIATTR_MAXREG_COUNT
	.align		4
        /*001c*/ 	.byte	0x03, 0x1b
        /*001e*/ 	.short	0x00ff


	//----- nvinfo : EIATTR_NUM_BARRIERS
	.align		4
        /*0020*/ 	.byte	0x02, 0x4c
        /*0022*/ 	.byte	0x01
	.zero		1


	//----- nvinfo : EIATTR_MERCURY_ISA_VERSION
	.align		4
        /*0024*/ 	.byte	0x03, 0x5f
        /*0026*/ 	.short	0x0101


	//----- nvinfo : EIATTR_COOP_GROUP_MASK_REGIDS
	.align		4
        /*0028*/ 	.byte	0x04, 0x29
        /*002a*/ 	.short	(.L_2657 - .L_2656)


	//   ....[0]....
.L_2656:
        /*002c*/ 	.word	0xffffffff


	//   ....[1]....
        /*0030*/ 	.word	0xffffffff


	//   ....[2]....
        /*0034*/ 	.word	0xffffffff


	//   ....[3]....
        /*0038*/ 	.word	0xffffffff


	//   ....[4]....
        /*003c*/ 	.word	0xffffffff


	//   ....[5]....
        /*0040*/ 	.word	0xffffffff


	//   ....[6]....
        /*0044*/ 	.word	0xffffffff


	//   ....[7]....
        /*0048*/ 	.word	0xffffffff


	//   ....[8]....
        /*004c*/ 	.word	0xffffffff


	//   ....[9]....
        /*0050*/ 	.word	0xffffffff


	//   ....[10]....
        /*0054*/ 	.word	0xffffffff


	//   ....[11]....
        /*0058*/ 	.word	0xffffffff


	//   ....[12]....
        /*005c*/ 	.word	0xffffffff


	//   ....[13]....
        /*0060*/ 	.word	0xffffffff


	//   ....[14]....
        /*0064*/ 	.word	0xffffffff


	//   ....[15]....
        /*0068*/ 	.word	0xffffffff


	//   ....[16]....
        /*006c*/ 	.word	0xffffffff


	//   ....[17]....
        /*0070*/ 	.word	0xffffffff


	//   ....[18]....
        /*0074*/ 	.word	0xffffffff


	//   ....[19]....
        /*0078*/ 	.word	0xffffffff


	//   ....[20]....
        /*007c*/ 	.word	0x05000040


	//   ....[21]....
        /*0080*/ 	.word	0x05000040


	//   ....[22]....
        /*0084*/ 	.word	0x05000040


	//   ....[23]....
        /*0088*/ 	.word	0x05000040


	//   ....[24]....
        /*008c*/ 	.word	0x05000040


	//   ....[25]....
        /*0090*/ 	.word	0x05000040


	//   ....[26]....
        /*0094*/ 	.word	0x05000040


	//   ....[27]....
        /*0098*/ 	.word	0x05000040


	//   ....[28]....
        /*009c*/ 	.word	0x05000040


	//   ....[29]....
        /*00a0*/ 	.word	0x05000040


	//----- nvinfo : EIATTR_COOP_GROUP_INSTR_OFFSETS
	.align		4
.L_2657:
        /*00a4*/ 	.byte	0x04, 0x28
        /*00a6*/ 	.short	(.L_2659 - .L_2658)


	//   ....[0]....
.L_2658:
        /*00a8*/ 	.word	0x00002870


	//   ....[1]....
        /*00ac*/ 	.word	0x00002880


	//   ....[2]....
        /*00b0*/ 	.word	0x000028b0


	//   ....[3]....
        /*00b4*/ 	.word	0x000028c0


	//   ....[4]....
        /*00b8*/ 	.word	0x000028f0


	//   ....[5]....
        /*00bc*/ 	.word	0x00002900


	//   ....[6]....
        /*00c0*/ 	.word	0x00002930


	//   ....[7]....
        /*00c4*/ 	.word	0x00002940


	//   ....[8]....
        /*00c8*/ 	.word	0x00002970


	//   ....[9]....
        /*00cc*/ 	.word	0x00002980


	//   ....[10]....
        /*00d0*/ 	.word	0x00002f60


	//   ....[11]....
        /*00d4*/ 	.word	0x00002f70


	//   ....[12]....
        /*00d8*/ 	.word	0x00002fa0


	//   ....[13]....
        /*00dc*/ 	.word	0x00002fb0


	//   ....[14]....
        /*00e0*/ 	.word	0x00002fe0


	//   ....[15]....
        /*00e4*/ 	.word	0x00002ff0


	//   ....[16]....
        /*00e8*/ 	.word	0x00003020


	//   ....[17]....
        /*00ec*/ 	.word	0x00003030


	//   ....[18]....
        /*00f0*/ 	.word	0x00003060


	//   ....[19]....
        /*00f4*/ 	.word	0x00003070


	//   ....[20]....
        /*00f8*/ 	.word	0x00004250


	//   ....[21]....
        /*00fc*/ 	.word	0x000042a0


	//   ....[22]....
        /*0100*/ 	.word	0x00004300


	//   ....[23]....
        /*0104*/ 	.word	0x00004360


	//   ....[24]....
        /*0108*/ 	.word	0x000043c0


	//   ....[25]....
        /*010c*/ 	.word	0x00004420


	//   ....[26]....
        /*0110*/ 	.word	0x00004480


	//   ....[27]....
        /*0114*/ 	.word	0x000044e0


	//   ....[28]....
        /*0118*/ 	.word	0x00004540


	//   ....[29]....
        /*011c*/ 	.word	0x000045a0


	//----- nvinfo : EIATTR_EXIT_INSTR_OFFSETS
	.align		4
.L_2659:
        /*0120*/ 	.byte	0x04, 0x1c
        /*0122*/ 	.short	(.L_2661 - .L_2660)


	//   ....[0]....
.L_2660:
        /*0124*/ 	.word	0x00004200


	//----- nvinfo : EIATTR_MAX_THREADS
	.align		4
.L_2661:
        /*0128*/ 	.byte	0x04, 0x05
        /*012a*/ 	.short	(.L_2663 - .L_2662)
.L_2662:
        /*012c*/ 	.word	0x00000100
        /*0130*/ 	.word	0x00000001
        /*0134*/ 	.word	0x00000001


	//----- nvinfo : EIATTR_CRS_STACK_SIZE
	.align		4
.L_2663:
        /*0138*/ 	.byte	0x04, 0x1e
        /*013a*/ 	.short	(.L_2665 - .L_2664)
.L_2664:
        /*013c*/ 	.word	0x00000000


	//----- nvinfo : EIATTR_CBANK_PARAM_SIZE
	.align		4
.L_2665:
        /*0140*/ 	.byte	0x03, 0x19
        /*0142*/ 	.short	0x0080


	//----- nvinfo : EIATTR_PARAM_CBANK
	.align		4
        /*0144*/ 	.byte	0x04, 0x0a
        /*0146*/ 	.short	(.L_2667 - .L_2666)
	.align		4
.L_2666:
        /*0148*/ 	.word	index@(.nv.constant0._ZN18transformer_engine13normalization19ln_bwd_tuned_kernelINS0_13Kernel_traitsI13__nv_bfloat16S3_S3_fjLj40960ELj4ELj1ELj8ELj16ENS0_18Kernel_traits_baseILj40960ES3_S3_S3_fjLj256EEEEEEEvNS0_20BackwardKernelParamsE)
        /*014c*/ 	.short	0x0210
        /*014e*/ 	.short	0x0080


	//----- nvinfo : EIATTR_SW_WAR
	.align		4
.L_2667:
        /*0150*/ 	.byte	0x04, 0x36
        /*0152*/ 	.short	(.L_2669 - .L_2668)
.L_2668:
        /*0154*/ 	.word	0x00000008
.L_2669:


//--------------------- .nv.info._ZN18transformer_engine13normalization28ln_bwd_finalize_tuned_kernelINS0_22Kernel_traits_finalizeILj40960E6__halffS3_fjLj1024ELj4ENS0_18Kernel_traits_baseILj40960ES3_fS3_fjLj1024EEEEEEEvNS0_20BackwardKernelParamsE --------------------------
	.section	.nv.info._ZN18transformer_engine13normalization28ln_bwd_finalize_tuned_kernelINS0_22Kernel_traits_finalizeILj40960E6__halffS3_fjLj1024ELj4ENS0_18Kernel_traits_baseILj40960ES3_fS3_fjLj1024EEEEEEEvNS0_20BackwardKernelParamsE,"",@"SHT_CUDA_INFO"
	.sectionflags	@""
	.align	4


	//----- nvinfo : EIATTR_CUDA_API_VERSION
	.align		4
        /*0000*/ 	.byte	0x04, 0x37
        /*0002*/ 	.short	(.L_2671 - .L_2670)
.L_2670:
        /*0004*/ 	.word	0x00000082


	//----- nvinfo : EIATTR_KPARAM_INFO
	.align		4
.L_2671:
        /*0008*/ 	.byte	0x04, 0x17
        /*000a*/ 	.short	(.L_2673 - .L_2672)
.L_2672:
        /*000c*/ 	.word	0x00000000
        /*0010*/ 	.short	0x0000
        /*0012*/ 	.short	0x0000
        /*0014*/ 	.byte	0x00, 0xf0, 0x01, 0x02


	//----- nvinfo : EIATTR_SPARSE_MMA_MASK
	.align		4
.L_2673:
        /*0018*/ 	.byte	0x03, 0x50
        /*001a*/ 	.short	0x0000


	//----- nvinfo : EIATTR_MAXREG_COUNT
	.align		4
        /*001c*/ 	.byte	0x03, 0x1b
        /*001e*/ 	.short	0x0040


	//----- nvinfo : EIATTR_NUM_BARRIERS
	.align		4
        /*0020*/ 	.byte	0x02, 0x4c
        /*0022*/ 	.byte	0x01
	.zero		1


	//----- nvinfo : EIATTR_MERCURY_ISA_VERSION
	.align		4
        /*0024*/ 	.byte	0x03, 0x5f
        /*0026*/ 	.short	0x0101


	//----- nvinfo : EIATTR_COOP_GROUP_MASK_REGIDS
	.align		4
        /*0028*/ 	.byte	0x04, 0x29
        /*002a*/ 	.short	(.L_2675 - .L_2674)


	//   ....[0]....
.L_2674:
        /*002c*/ 	.word	0xffffffff


	//   ....[1]....
        /*0030*/ 	.word	0xffffffff


	//   ....[2]....
        /*0034*/ 	.word	0xffffffff


	//   ....[3]....
        /*0038*/ 	.word	0xffffffff


	//   ....[4]....
        /*003c*/ 	.word	0xffffffff


	//   ....[5]....
        /*0040*/ 	.word	0xffffffff


	//   ....[6]....
        /*0044*/ 	.word	0xffffffff


	//   ....[7]....
        /*0048*/ 	.word	0xffffffff


	//   ....[8]....
        /*004c*/ 	.word	0xffffffff


	//   ....[9]....
        /*0050*/ 	.word	0xffffffff


	//   ....[10]....
        /*0054*/ 	.word	0x05000010


	//   ....[11]....
        /*0058*/ 	.word	0x05000010


	//   ....[12]....
        /*005c*/ 	.word	0x05000010


	//   ....[13]....
        /*0060*/ 	.word	0x05000010


	//   ....[14]....
        /*0064*/ 	.word	0x05000010


	//   ....[15]....
        /*0068*/ 	.word	0x05000010


	//   ....[16]....
        /*006c*/ 	.word	0x05000010


	//   ....[17]....
        /*0070*/ 	.word	0x05000010


	//   ....[18]....
        /*0074*/ 	.word	0x05000010


	//   ....[19]....
        /*0078*/ 	.word	0x05000010


	//----- nvinfo : EIATTR_COOP_GROUP_INSTR_OFFSETS
	.align		4
.L_2675:
        /*007c*/ 	.byte	0x04, 0x28
        /*007e*/ 	.short	(.L_2677 - .L_2676)


	//   ....[0]....
.L_2676:
        /*0080*/ 	.word	0x00000850


	//   ....[1]....
        /*0084*/ 	.word	0x00000860


	//   ....[2]....
        /*0088*/ 	.word	0x00000890


	//   ....[3]....
        /*008c*/ 	.word	0x000008a0


	//   ....[4]....
        /*0090*/ 	.word	0x000008d0


	//   ....[5]....
        /*0094*/ 	.word	0x000008e0


	//   ....[6]....
        /*0098*/ 	.word	0x00000910


	//   ....[7]....
        /*009c*/ 	.word	0x00000920


	//   ....[8]....
        /*00a0*/ 	.word	0x00000950


	//   ....[9]....
        /*00a4*/ 	.word	0x00000960


	//   ....[10]....
        /*00a8*/ 	.word	0x00000ba0


	//   ....[11]....
        /*00ac*/ 	.word	0x00000c10


	//   ....[12]....
        /*00b0*/ 	.word	0x00000c80


	//   ....[13]....
        /*00b4*/ 	.word	0x00000cf0


	//   ....[14]....
        /*00b8*/ 	.word	0x00000d60


	//   ....[15]....
        /*00bc*/ 	.word	0x00000dc0


	//   ....[16]....
        /*00c0*/ 	.word	0x00000e30


	//   ....[17]....
        /*00c4*/ 	.word	0x00000ea0


	//   ....[18]....
        /*00c8*/ 	.word	0x00000f10


	//   ....[19]....
        /*00cc*/ 	.word	0x00000f80


	//----- nvinfo : EIATTR_EXIT_INSTR_OFFSETS
	.align		4
.L_2677:
        /*00d0*/ 	.byte	0x04, 0x1c
        /*00d2*/ 	.short	(.L_2679 - .L_2678)


	//   ....[0]....
.L_2678:
        /*00d4*/ 	.word	0x00000070


	//   ....[1]....
        /*00d8*/ 	.word	0x00000b40


	//----- nvinfo : EIATTR_MAX_THREADS
	.align		4
.L_2679:
        /*00dc*/ 	.byte	0x04, 0x05
        /*00de*/ 	.short	(.L_2681 - .L_2680)
.L_2680:
        /*00e0*/ 	.word	0x00000400
        /*00e4*/ 	.word	0x00000001
        /*00e8*/ 	.word	0x00000001


	//----- nvinfo : EIATTR_CRS_STACK_SIZE
	.align		4
.L_2681:
        /*00ec*/ 	.byte	0x04, 0x1e
        /*00ee*/ 	.short	(.L_2683 - .L_2682)
.L_2682:
        /*00f0*/ 	.word	0x00000000


	//----- nvinfo : EIATTR_CBANK_PARAM_SIZE
	.align		4
.L_2683:
        /*00f4*/ 	.byte	0x03, 0x19
        /*00f6*/ 	.short	0x0080


	//----- nvinfo : EIATTR_PARAM_CBANK
	.align		4
        /*00f8*/ 	.byte	0x04, 0x0a
        /*00fa*/ 	.short	(.L_2685 - .L_2684)
	.align		4
.L_2684:
        /*00fc*/ 	.word	index@(.nv.constant0._ZN18transformer_engine13normalization28ln_bwd_finalize_tuned_kernelINS0_22Kernel_traits_finalizeILj40960E6__halffS3_fjLj1024ELj4ENS0_18Kernel_traits_baseILj40960ES3_fS3_fjLj1024EEEEEEEvNS0_20BackwardKernelParamsE)
        /*0100*/ 	.short	0x0210
        /*0102*/ 	.short	0x0080


	//----- nvinfo : EIATTR_SW_WAR
	.align		4
.L_2685:
        /*0104*/ 	.byte	0x04, 0x36
        /*0106*/ 	.short	(.L_2687 - .L_2686)
.L_2686:
        /*0108*/ 	.word	0x00000008
.L_2687:


//--------------------- .nv.info._ZN18transformer_engine13normalization19ln_bwd_tuned_kernelINS0_13Kernel_traitsI6__halffS3_fjLj40960ELj4ELj1ELj8ELj16ENS0_18Kernel_traits_baseILj40960ES3_fS3_fjLj256EEEEEEEvNS0_20BackwardKernelParamsE --------------------------
	.section	.nv.info._ZN18transformer_engine13normalization19ln_bwd_tuned_kernelINS0_13Kernel_traitsI6__halffS3_fjLj40960ELj4ELj1ELj8ELj16ENS0_18Kernel_traits_baseILj40960ES3_fS3_fjLj256EEEEEEEvNS0_20BackwardKernelParamsE,"",@"SHT_CUDA_INFO"
	.sectionflags	@""
	.align	4


	//----- nvinfo : EIATTR_CUDA_API_VERSION
	.align		4
        /*0000*/ 	.byte	0x04, 0x37
        /*0002*/ 	.short	(.L_2689 - .L_2688)
.L_2688:
        /*0004*/ 	.word	0x00000082


	//----- nvinfo : EIATTR_KPARAM_INFO
	.align		4
.L_2689:
        /*0008*/ 	.byte	0x04, 0x17
        /*000a*/ 	.short	(.L_2691 - .L_2690)
.L_2690:
        /*000c*/ 	.word	0x00000000
        /*0010*/ 	.short	0x0000
        /*0012*/ 	.short	0x0000
        /*0014*/ 	.byte	0x00, 0xf0, 0x01, 0x02


	//----- nvinfo : EIATTR_SPARSE_MMA_MASK
	.align		4
.L_2691:
        /*0018*/ 	.byte	0x03, 0x50
        /*001a*/ 	.short	0x0000


	//----- nvinfo : EIATTR_MAXREG_COUNT
	.align		4
        /*001c*/ 	.byte	0x03, 0x1b
        /*001e*/ 	.short	0x00ff


	//----- nvinfo : EIATTR_NUM_BARRIERS
	.align		4
        /*0020*/ 	.byte	0x02, 0x4c
        /*0022*/ 	.byte	0x01
	.zero		1


	//----- nvinfo : EIATTR_ANNOTATIONS
	.align		4
        /*0024*/ 	.byte	0x04, 0x55
        /*0026*/ 	.short	(.L_2693 - .L_2692)


	//   ....[0]....
.L_2692:
        /* <DEDUP_REMOVED lines=114> */


	//----- nvinfo : EIATTR_MERCURY_ISA_VERSION
	.align		4
.L_2693:
        /*0738*/ 	.byte	0x03, 0x5f
        /*073a*/ 	.short	0x0101


	//----- nvinfo : EIATTR_COOP_GROUP_MASK_REGIDS
	.align		4
        /*073c*/ 	.byte	0x04, 0x29
        /*073e*/ 	.short	(.L_2695 - .L_2694)


	//   ....[0]....
.L_2694:
        /*0740*/ 	.word	0xffffffff


	//   ....[1]....
        /*0744*/ 	.word	0xffffffff


	//   ....[2]....
        /*0748*/ 	.word	0xffffffff


	//   ....[3]....
        /*074c*/ 	.word	0xffffffff


	//   ....[4]....
        /*0750*/ 	.word	0xffffffff


	//   ....[5]....
        /*0754*/ 	.word	0xffffffff


	//   ....[6]....
        /*0758*/ 	.word	0xffffffff


	//   ....[7]....
        /*075c*/ 	.word	0xffffffff


	//   ....[8]....
        /*0760*/ 	.word	0xffffffff


	//   ....[9]....
        /*0764*/ 	.word	0xffffffff


	//   ....[10]....
        /*0768*/ 	.word	0xffffffff


	//   ....[11]....
        /*076c*/ 	.word	0xffffffff


	//   ....[12]....
        /*0770*/ 	.word	0xffffffff


	//   ....[13]....
        /*0774*/ 	.word	0xffffffff


	//   ....[14]....
        /*0778*/ 	.word	0xffffffff


	//   ....[15]....
        /*077c*/ 	.word	0xffffffff


	//   ....[16]....
        /*0780*/ 	.word	0xffffffff


	//   ....[17]....
        /*0784*/ 	.word	0xffffffff


	//   ....[18]....
        /*0788*/ 	.word	0xffffffff


	//   ....[19]....
        /*078c*/ 	.word	0xffffffff


	//   ....[20]....
        /*0790*/ 	.word	0x050000c3


	//   ....[21]....
        /*0794*/ 	.word	0x050000c3


	//   ....[22]....
        /*0798*/ 	.word	0x050000c3


	//   ....[23]....
        /*079c*/ 	.word	0x050000c3


	//   ....[24]....
        /*07a0*/ 	.word	0x050000c3


	//   ....[25]....
        /*07a4*/ 	.word	0x050000c3


	//   ....[26]....
        /*07a8*/ 	.word	0x050000c3


	//   ....[27]....
        /*07ac*/ 	.word	0x050000c3


	//   ....[28]....
        /*07b0*/ 	.word	0x050000c3


	//   ....[29]....
        /*07b4*/ 	.word	0x050000c3


	//----- nvinfo : EIATTR_COOP_GROUP_INSTR_OFFSETS
	.align		4
.L_2695:
        /*07b8*/ 	.byte	0x04, 0x28
        /*07ba*/ 	.short	(.L_2697 - .L_2696)


	//   ....[0]....
.L_2696:
        /*07bc*/ 	.word	0x000045c0


	//   ....[1]....
        /*07c0*/ 	.word	0x000045d0


	//   ....[2]....
        /*07c4*/ 	.word	0x00004650


	//   ....[3]....
        /*07c8*/ 	.word	0x00004660


	//   ....[4]....
        /*07cc*/ 	.word	0x000046e0


	//   ....[5]....
        /*07d0*/ 	.word	0x000046f0


	//   ....[6]....
        /*07d4*/ 	.word	0x00004780


	//   ....[7]....
        /*07d8*/ 	.word	0x000047a0


	//   ....[8]....
        /*07dc*/ 	.word	0x000049a0


	//   ....[9]....
        /*07e0*/ 	.word	0x000049b0


	//   ....[10]....
        /*07e4*/ 	.word	0x00004fe0


	//   ....[11]....
        /*07e8*/ 	.word	0x00004ff0


	//   ....[12]....
        /*07ec*/ 	.word	0x00005020


	//   ....[13]....
        /*07f0*/ 	.word	0x00005030


	//   ....[14]....
        /*07f4*/ 	.word	0x00005060


	//   ....[15]....
        /*07f8*/ 	.word	0x00005070


	//   ....[16]....
        /*07fc*/ 	.word	0x000050a0


	//   ....[17]....
        /*0800*/ 	.word	0x000050b0


	//   ....[18]....
        /*0804*/ 	.word	0x000050e0


	//   ....[19]....
        /*0808*/ 	.word	0x000050f0


	//   ....[20]....
        /*080c*/ 	.word	0x00006330


	//   ....[21]....
        /*0810*/ 	.word	0x000063e0


	//   ....[22]....
        /*0814*/ 	.word	0x000064a0


	//   ....[23]....
        /*0818*/ 	.word	0x00006560


	//   ....[24]....
        /*081c*/ 	.word	0x00006620


	//   ....[25]....
        /*0820*/ 	.word	0x000066f0


	//   ....[26]....
        /*0824*/ 	.word	0x000067b0


	//   ....[27]....
        /*0828*/ 	.word	0x00006880


	//   ....[28]....
        /*082c*/ 	.word	0x000068e0


	//   ....[29]....
        /*0830*/ 	.word	0x00006950


	//----- nvinfo : EIATTR_EXIT_INSTR_OFFSETS
	.align		4
.L_2697:
        /*0834*/ 	.byte	0x04, 0x1c
        /*0836*/ 	.short	(.L_2699 - .L_2698)


	//   ....[0]....
.L_2698:
        /*0838*/ 	.word	0x000062c0


	//----- nvinfo : EIATTR_MAX_THREADS
	.align		4
.L_2699:
        /*083c*/ 	.byte	0x04, 0x05
        /*083e*/ 	.short	(.L_2701 - .L_2700)
.L_2700:
        /*0840*/ 	.word	0x00000100
        /*0844*/ 	.word	0x00000001
        /*0848*/ 	.word	0x00000001


	//----- nvinfo : EIATTR_CRS_STACK_SIZE
	.align		4
.L_2701:
        /*084c*/ 	.byte	0x04, 0x1e
        /*084e*/ 	.short	(.L_2703 - .L_2702)
.L_2702:
        /*0850*/ 	.word	0x00000000


	//----- nvinfo : EIATTR_CBANK_PARAM_SIZE
	.align		4
.L_2703:
        /*0854*/ 	.byte	0x03, 0x19
        /*0856*/ 	.short	0x0080


	//----- nvinfo : EIATTR_PARAM_CBANK
	.align		4
        /*0858*/ 	.byte	0x04, 0x0a
        /*085a*/ 	.short	(.L_2705 - .L_2704)
	.align		4
.L_2704:
        /*085c*/ 	.word	index@(.nv.constant0._ZN18transformer_engine13normalization19ln_bwd_tuned_kernelINS0_13Kernel_traitsI6__halffS3_fjLj40960ELj4ELj1ELj8ELj16ENS0_18Kernel_traits_baseILj40960ES3_fS3_fjLj256EEEEEEEvNS0_20BackwardKernelParamsE)
        /*0860*/ 	.short	0x0210
        /*0862*/ 	.short	0x0080


	//----- nvinfo : EIATTR_SW_WAR
	.align		4
.L_2705:
        /*0864*/ 	.byte	0x04, 0x36
        /*0866*/ 	.short	(.L_2707 - .L_2706)
.L_2706:
        /*0868*/ 	.word	0x00000008
.L_2707:


//--------------------- .nv.info._ZN18transformer_engine13normalization28ln_bwd_finalize_tuned_kernelINS0_22Kernel_traits_finalizeILj40960E6__halfS3_S3_fjLj1024ELj4ENS0_18Kernel_traits_baseILj40960ES3_S3_S3_fjLj1024EEEEEEEvNS0_20BackwardKernelParamsE --------------------------
	.section	.nv.info._ZN18transformer_engine13normalization28ln_bwd_finalize_tuned_kernelINS0_22Kernel_traits_finalizeILj40960E6__halfS3_S3_fjLj1024ELj4ENS0_18Kernel_traits_baseILj40960ES3_S3_S3_fjLj1024EEEEEEEvNS0_20BackwardKernelParamsE,"",@"SHT_CUDA_INFO"
	.sectionflags	@""
	.align	4


	//----- nvinfo : EIATTR_CUDA_API_VERSION
	.align		4
        /*0000*/ 	.byte	0x04, 0x37
        /*0002*/ 	.short	(.L_2709 - .L_2708)
.L_2708:
        /*0004*/ 	.word	0x00000082


	//----- nvinfo : EIATTR_KPARAM_INFO
	.align		4
.L_2709:
        /*0008*/ 	.byte	0x04, 0x17
        /*000a*/ 	.short	(.L_2711 - .L_2710)
.L_2710:
        /*000c*/ 	.word	0x00000000
        /*0010*/ 	.short	0x0000
        /*0012*/ 	.short	0x0000
        /*0014*/ 	.byte	0x00, 0xf0, 0x01, 0x02


	//----- nvinfo : EIATTR_SPARSE_MMA_MASK
	.align		4
.L_2711:
        /*0018*/ 	.byte	0x03, 0x50
        /*001a*/ 	.short	0x0000


	//----- nvinfo : EIATTR_MAXREG_COUNT
	.align		4
        /*001c*/ 	.byte	0x03, 0x1b
        /*001e*/ 	.short	0x0040


	//----- nvinfo : EIATTR_NUM_BARRIERS
	.align		4
        /*0020*/ 	.byte	0x02, 0x4c
        /*0022*/ 	.byte	0x01
	.zero		1


	//----- nvinfo : EIATTR_MERCURY_ISA_VERSION
	.align		4
        /*0024*/ 	.byte	0x03, 0x5f
        /*0026*/ 	.short	0x0101


	//----- nvinfo : EIATTR_COOP_GROUP_MASK_REGIDS
	.align		4
        /*0028*/ 	.byte	0x04, 0x29
        /*002a*/ 	.short	(.L_2713 - .L_2712)


	//   ....[0]....
.L_2712:
        /*002c*/ 	.word	0xffffffff


	//   ....[1]....
        /*0030*/ 	.word	0xffffffff


	//   ....[2]....
        /*0034*/ 	.word	0xffffffff


	//   ....[3]....
        /*0038*/ 	.word	0xffffffff


	//   ....[4]....
        /*003c*/ 	.word	0xffffffff


	//   ....[5]....
        /*0040*/ 	.word	0xffffffff


	//   ....[6]....
        /*0044*/ 	.word	0xffffffff


	//   ....[7]....
        /*0048*/ 	.word	0xffffffff


	//   ....[8]....
        /*004c*/ 	.word	0xffffffff


	//   ....[9]....
        /*0050*/ 	.word	0xffffffff


	//   ....[10]....
        /*0054*/ 	.word	0x05000010


	//   ....[11]....
        /*0058*/ 	.word	0x05000010


	//   ....[12]....
        /*005c*/ 	.word	0x05000010


	//   ....[13]....
        /*0060*/ 	.word	0x05000010


	//   ....[14]....
        /*0064*/ 	.word	0x05000010


	//   ....[15]....
        /*0068*/ 	.word	0x05000010


	//   ....[16]....
        /*006c*/ 	.word	0x05000010


	//   ....[17]....
        /*0070*/ 	.word	0x05000010


	//   ....[18]....
        /*0074*/ 	.word	0x05000010


	//   ....[19]....
        /*0078*/ 	.word	0x05000010


	//----- nvinfo : EIATTR_COOP_GROUP_INSTR_OFFSETS
	.align		4
.L_2713:
        /*007c*/ 	.byte	0x04, 0x28
        /*007e*/ 	.short	(.L_2715 - .L_2714)


	//   ....[0]....
.L_2714:
        /*0080*/ 	.word	0x00000850


	//   ....[1]....
        /*0084*/ 	.word	0x00000860


	//   ....[2]....
        /*0088*/ 	.word	0x00000890


	//   ....[3]....
        /*008c*/ 	.word	0x000008a0


	//   ....[4]....
        /*0090*/ 	.word	0x000008d0


	//   ....[5]....
        /*0094*/ 	.word	0x000008e0


	//   ....[6]....
        /*0098*/ 	.word	0x00000910


	//   ....[7]....
        /*009c*/ 	.word	0x00000920


	//   ....[8]....
        /*00a0*/ 	.word	0x00000950


	//   ....[9]....
        /*00a4*/ 	.word	0x00000960


	//   ....[10]....
        /*00a8*/ 	.word	0x00000ba0


	//   ....[11]....
        /*00ac*/ 	.word	0x00000c10


	//   ....[12]....
        /*00b0*/ 	.word	0x00000c80


	//   ....[13]....
        /*00b4*/ 	.word	0x00000cf0


	//   ....[14]....
        /*00b8*/ 	.word	0x00000d60


	//   ....[15]....
        /*00bc*/ 	.word	0x00000dc0


	//   ....[16]....
        /*00c0*/ 	.word	0x00000e30


	//   ....[17]....
        /*00c4*/ 	.word	0x00000ea0


	//   ....[18]....
        /*00c8*/ 	.word	0x00000f10


	//   ....[19]....
        /*00cc*/ 	.word	0x00000f80


	//----- nvinfo : EIATTR_EXIT_INSTR_OFFSETS
	.align		4
.L_2715:
        /*00d0*/ 	.byte	0x04, 0x1c
        /*00d2*/ 	.short	(.L_2717 - .L_2716)


	//   ....[0]....
.L_2716:
        /*00d4*/ 	.word	0x00000070


	//   ....[1]....
        /*00d8*/ 	.word	0x00000b40


	//----- nvinfo : EIATTR_MAX_THREADS
	.align		4
.L_2717:
        /*00dc*/ 	.byte	0x04, 0x05
        /*00de*/ 	.short	(.L_2719 - .L_2718)
.L_2718:
        /*00e0*/ 	.word	0x00000400
        /*00e4*/ 	.word	0x00000001
        /*00e8*/ 	.word	0x00000001


	//----- nvinfo : EIATTR_CRS_STACK_SIZE
	.align		4
.L_2719:
        /*00ec*/ 	.byte	0x04, 0x1e
        /*00ee*/ 	.short	(.L_2721 - .L_2720)
.L_2720:
        /*00f0*/ 	.word	0x00000000


	//----- nvinfo : EIATTR_CBANK_PARAM_SIZE
	.align		4
.L_2721:
        /*00f4*/ 	.byte	0x03, 0x19
        /*00f6*/ 	.short	0x0080


	//----- nvinfo : EIATTR_PARAM_CBANK
	.align		4
        /*00f8*/ 	.byte	0x04, 0x0a
        /*00fa*/ 	.short	(.L_2723 - .L_2722)
	.align		4
.L_2722:
        /*00fc*/ 	.word	index@(.nv.constant0._ZN18transformer_engine13normalization28ln_bwd_finalize_tuned_kernelINS0_22Kernel_traits_finalizeILj40960E6__halfS3_S3_fjLj1024ELj4ENS0_18Kernel_traits_baseILj40960ES3_S3_S3_fjLj1024EEEEEEEvNS0_20BackwardKernelParamsE)
        /*0100*/ 	.short	0x0210
        /*0102*/ 	.short	0x0080


	//----- nvinfo : EIATTR_SW_WAR
	.align		4
.L_2723:
        /*0104*/ 	.byte	0x04, 0x36
        /*0106*/ 	.short	(.L_2725 - .L_2724)
.L_2724:
        /*0108*/ 	.word	0x00000008
.L_2725:


//--------------------- .nv.info._ZN18transformer_engine13normalization19ln_bwd_tuned_kernelINS0_13Kernel_traitsI6__halfS3_S3_fjLj40960ELj4ELj1ELj8ELj16ENS0_18Kernel_traits_baseILj40960ES3_S3_S3_fjLj256EEEEEEEvNS0_20BackwardKernelParamsE --------------------------
	.section	.nv.info._ZN18transformer_engine13normalization19ln_bwd_tuned_kernelINS0_13Kernel_traitsI6__halfS3_S3_fjLj40960ELj4ELj1ELj8ELj16ENS0_18Kernel_traits_baseILj40960ES3_S3_S3_fjLj256EEEEEEEvNS0_20BackwardKernelParamsE,"",@"SHT_CUDA_INFO"
	.sectionflags	@""
	.align	4


	//----- nvinfo : EIATTR_CUDA_API_VERSION
	.align		4
        /*0000*/ 	.byte	0x04, 0x37
        /*0002*/ 	.short	(.L_2727 - .L_2726)
.L_2726:
        /*0004*/ 	.word	0x00000082


	//----- nvinfo : EIATTR_KPARAM_INFO
	.align		4
.L_2727:
        /*0008*/ 	.byte	0x04, 0x17
        /*000a*/ 	.short	(.L_2729 - .L_2728)
.L_2728:
        /*000c*/ 	.word	0x00000000
        /*0010*/ 	.short	0x0000
        /*0012*/ 	.short	0x0000
        /*0014*/ 	.byte	0x00, 0xf0, 0x01, 0x02


	//----- nvinfo : EIATTR_SPARSE_MMA_MASK
	.align		4
.L_2729:
        /*0018*/ 	.byte	0x03, 0x50
        /*001a*/ 	.short	0x0000


	//----- nvinfo : EIATTR_MAXREG_COUNT
	.align		4
        /*001c*/ 	.byte	0x03, 0x1b
        /*001e*/ 	.short	0x00ff


	//----- nvinfo : EIATTR_NUM_BARRIERS
	.align		4
        /*0020*/ 	.byte	0x02, 0x4c
        /*0022*/ 	.byte	0x01
	.zero		1


	//----- nvinfo : EIATTR_MERCURY_ISA_VERSION
	.align		4
        /*0024*/ 	.byte	0x03, 0x5f
        /*0026*/ 	.short	0x0101


	//----- nvinfo : EIATTR_COOP_GROUP_MASK_REGIDS
	.align		4
        /*0028*/ 	.byte	0x04, 0x29
        /*002a*/ 	.short	(.L_2731 - .L_2730)


	//   ....[0]....
.L_2730:
        /*002c*/ 	.word	0xffffffff


	//   ....[1]....
        /*0030*/ 	.word	0xffffffff


	//   ....[2]....
        /*0034*/ 	.word	0xffffffff


	//   ....[3]....
        /*0038*/ 	.word	0xffffffff


	//   ....[4]....
        /*003c*/ 	.word	0xffffffff


	//   ....[5]....
        /*0040*/ 	.word	0xffffffff


	//   ....[6]....
        /*0044*/ 	.word	0xffffffff


	//   ....[7]....
        /*0048*/ 	.word	0xffffffff


	//   ....[8]....
        /*004c*/ 	.word	0xffffffff


	//   ....[9]....
        /*0050*/ 	.word	0xffffffff


	//   ....[10]....
        /*0054*/ 	.word	0xffffffff


	//   ....[11]....
        /*0058*/ 	.word	0xffffffff


	//   ....[12]....
        /*005c*/ 	.word	0xffffffff


	//   ....[13]....
        /*0060*/ 	.word	0xffffffff


	//   ....[14]....
        /*0064*/ 	.word	0xffffffff


	//   ....[15]....
        /*0068*/ 	.word	0xffffffff


	//   ....[16]....
        /*006c*/ 	.word	0xffffffff


	//   ....[17]....
        /*0070*/ 	.word	0xffffffff


	//   ....[18]....
        /*0074*/ 	.word	0xffffffff


	//   ....[19]....
        /*0078*/ 	.word	0xffffffff


	//   ....[20]....
        /*007c*/ 	.word	0x05000040


	//   ....[21]....
        /*0080*/ 	.word	0x05000040


	//   ....[22]....
        /*0084*/ 	.word	0x05000040


	//   ....[23]....
        /*0088*/ 	.word	0x05000040


	//   ....[24]....
        /*008c*/ 	.word	0x05000040


	//   ....[25]....
        /*0090*/ 	.word	0x05000040


	//   ....[26]....
        /*0094*/ 	.word	0x05000040


	//   ....[27]....
        /*0098*/ 	.word	0x05000040


	//   ....[28]....
        /*009c*/ 	.word	0x05000040


	//   ....[29]....
        /*00a0*/ 	.word	0x05000040


	//----- nvinfo : EIATTR_COOP_GROUP_INSTR_OFFSETS
	.align		4
.L_2731:
        /*00a4*/ 	.byte	0x04, 0x28
        /*00a6*/ 	.short	(.L_2733 - .L_2732)


	//   ....[0]....
.L_2732:
        /*00a8*/ 	.word	0x000024b0


	//   ....[1]....
        /*00ac*/ 	.word	0x000024c0


	//   ....[2]....
        /*00b0*/ 	.word	0x000024f0


	//   ....[3]....
        /*00b4*/ 	.word	0x00002500


	//   ....[4]....
        /*00b8*/ 	.word	0x00002530


	//   ....[5]....
        /*00bc*/ 	.word	0x00002540


	//   ....[6]....
        /*00c0*/ 	.word	0x00002570


	//   ....[7]....
        /*00c4*/ 	.word	0x00002580


	//   ....[8]....
        /*00c8*/ 	.word	0x000025b0


	//   ....[9]....
        /*00cc*/ 	.word	0x000025c0


	//   ....[10]....
        /*00d0*/ 	.word	0x00002ba0


	//   ....[11]....
        /*00d4*/ 	.word	0x00002bb0


	//   ....[12]....
        /*00d8*/ 	.word	0x00002be0


	//   ....[13]....
        /*00dc*/ 	.word	0x00002bf0


	//   ....[14]....
        /*00e0*/ 	.word	0x00002c20


	//   ....[15]....
        /*00e4*/ 	.word	0x00002c30


	//   ....[16]....
        /*00e8*/ 	.word	0x00002c60


	//   ....[17]....
        /*00ec*/ 	.word	0x00002c70


	//   ....[18]....
        /*00f0*/ 	.word	0x00002ca0


	//   ....[19]....
        /*00f4*/ 	.word	0x00002cb0


	//   ....[20]....
        /*00f8*/ 	.word	0x00003e80


	//   ....[21]....
        /*00fc*/ 	.word	0x00003ed0


	//   ....[22]....
        /*0100*/ 	.word	0x00003f30


	//   ....[23]....
        /*0104*/ 	.word	0x00003f90


	//   ....[24]....
        /*0108*/ 	.word	0x00003ff0


	//   ....[25]....
        /*010c*/ 	.word	0x00004050


	//   ....[26]....
        /*0110*/ 	.word	0x000040b0


	//   ....[27]....
        /*0114*/ 	.word	0x00004110


	//   ....[28]....
        /*0118*/ 	.word	0x00004170


	//   ....[29]....
        /*011c*/ 	.word	0x000041d0


	//----- nvinfo : EIATTR_EXIT_INSTR_OFFSETS
	.align		4
.L_2733:
        /*0120*/ 	.byte	0x04, 0x1c
        /*0122*/ 	.short	(.L_2735 - .L_2734)


	//   ....[0]....
.L_2734:
        /*0124*/ 	.word	0x00003e30


	//----- nvinfo : EIATTR_MAX_THREADS
	.align		4
.L_2735:
        /*0128*/ 	.byte	0x04, 0x05
        /*012a*/ 	.short	(.L_2737 - .L_2736)
.L_2736:
        /*012c*/ 	.word	0x00000100
        /*0130*/ 	.word	0x00000001
        /*0134*/ 	.word	0x00000001


	//----- nvinfo : EIATTR_CRS_STACK_SIZE
	.align		4
.L_2737:
        /*0138*/ 	.byte	0x04, 0x1e
        /*013a*/ 	.short	(.L_2739 - .L_2738)
.L_2738:
        /*013c*/ 	.word	0x00000000


	//----- nvinfo : EIATTR_CBANK_PARAM_SIZE
	.align		4
.L_2739:
        /*0140*/ 	.byte	0x03, 0x19
        /*0142*/ 	.short	0x0080


	//----- nvinfo : EIATTR_PARAM_CBANK
	.align		4
        /*0144*/ 	.byte	0x04, 0x0a
        /*0146*/ 	.short	(.L_2741 - .L_2740)
	.align		4
.L_2740:
        /*0148*/ 	.word	index@(.nv.constant0._ZN18transformer_engine13normalization19ln_bwd_tuned_kernelINS0_13Kernel_traitsI6__halfS3_S3_fjLj40960ELj4ELj1ELj8ELj16ENS0_18Kernel_traits_baseILj40960ES3_S3_S3_fjLj256EEEEEEEvNS0_20BackwardKernelParamsE)
        /*014c*/ 	.short	0x0210
        /*014e*/ 	.short	0x0080


	//----- nvinfo : EIATTR_SW_WAR
	.align		4
.L_2741:
        /*0150*/ 	.byte	0x04, 0x36
        /*0152*/ 	.short	(.L_2743 - .L_2742)
.L_2742:
        /*0154*/ 	.word	0x00000008
.L_2743:


//--------------------- .nv.info._ZN18transformer_engine13normalization28ln_bwd_finalize_tuned_kernelINS0_22Kernel_traits_finalizeILj40960EffffjLj1024ELj4ENS0_18Kernel_traits_baseILj40960EffffjLj1024EEEEEEEvNS0_20BackwardKernelParamsE --------------------------
	.section	.nv.info._ZN18transformer_engine13normalization28ln_bwd_finalize_tuned_kernelINS0_22Kernel_traits_finalizeILj40960EffffjLj1024ELj4ENS0_18Kernel_traits_baseILj40960EffffjLj1024EEEEEEEvNS0_20BackwardKernelParamsE,"",@"SHT_CUDA_INFO"
	.sectionflags	@""
	.align	4


	//----- nvinfo : EIATTR_CUDA_API_VERSION
	.align		4
        /*0000*/ 	.byte	0x04, 0x37
        /*0002*/ 	.short	(.L_2745 - .L_2744)
.L_2744:
        /*0004*/ 	.word	0x00000082


	//----- nvinfo : EIATTR_KPARAM_INFO
	.align		4
.L_2745:
        /*0008*/ 	.byte	0x04, 0x17
        /*000a*/ 	.short	(.L_2747 - .L_2746)
.L_2746:
        /*000c*/ 	.word	0x00000000
        /*0010*/ 	.short	0x0000
        /*0012*/ 	.short	0x0000
        /*0014*/ 	.byte	0x00, 0xf0, 0x01, 0x02


	//----- nvinfo : EIATTR_SPARSE_MMA_MASK
	.align		4
.L_2747:
        /*0018*/ 	.byte	0x03, 0x50
        /*001a*/ 	.short	0x0000


	//----- nvinfo : EIATTR_MAXREG_COUNT
	.align		4
        /*001c*/ 	.byte	0x03, 0x1b
        /*001e*/ 	.short	0x0040


	//----- nvinfo : EIATTR_NUM_BARRIERS
	.align		4
        /*0020*/ 	.byte	0x02, 0x4c
        /*0022*/ 	.byte	0x01
	.zero		1


	//----- nvinfo : EIATTR_MERCURY_ISA_VERSION
	.align		4
        /*0024*/ 	.byte	0x03, 0x5f
        /*0026*/ 	.short	0x0101


	//----- nvinfo : EIATTR_COOP_GROUP_MASK_REGIDS
	.align		4
        /*0028*/ 	.byte	0x04, 0x29
        /*002a*/ 	.short	(.L_2749 - .L_2748)


	//   ....[0]....
.L_2748:
        /*002c*/ 	.word	0xffffffff


	//   ....[1]....
        /*0030*/ 	.word	0xffffffff


	//   ....[2]....
        /*0034*/ 	.word	0xffffffff


	//   ....[3]....
        /*0038*/ 	.word	0xffffffff


	//   ....[4]....
        /*003c*/ 	.word	0xffffffff


	//   ....[5]....
        /*0040*/ 	.word	0xffffffff


	//   ....[6]....
        /*0044*/ 	.word	0xffffffff


	//   ....[7]....
        /*0048*/ 	.word	0xffffffff


	//   ....[8]....
        /*004c*/ 	.word	0xffffffff


	//   ....[9]....
        /*0050*/ 	.word	0xffffffff


	//   ....[10]....
        /*0054*/ 	.word	0x05000010


	//   ....[11]....
        /*0058*/ 	.word	0x05000010


	//   ....[12]....
        /*005c*/ 	.word	0x05000010


	//   ....[13]....
        /*0060*/ 	.word	0x05000010


	//   ....[14]....
        /*0064*/ 	.word	0x05000010


	//   ....[15]....
        /*0068*/ 	.word	0x05000010


	//   ....[16]....
        /*006c*/ 	.word	0x05000010


	//   ....[17]....
        /*0070*/ 	.word	0x05000010


	//   ....[18]....
        /*0074*/ 	.word	0x05000010


	//   ....[19]....
        /*0078*/ 	.word	0x05000010


	//----- nvinfo : EIATTR_COOP_GROUP_INSTR_OFFSETS
	.align		4
.L_2749:
        /*007c*/ 	.byte	0x04, 0x28
        /*007e*/ 	.short	(.L_2751 - .L_2750)


	//   ....[0]....
.L_2750:
        /*0080*/ 	.word	0x00000850


	//   ....[1]....
        /*0084*/ 	.word	0x00000860


	//   ....[2]....
        /*0088*/ 	.word	0x00000890


	//   ....[3]....
        /*008c*/ 	.word	0x000008a0


	//   ....[4]....
        /*0090*/ 	.word	0x000008d0


	//   ....[5]....
        /*0094*/ 	.word	0x000008e0


	//   ....[6]....
        /*0098*/ 	.word	0x00000910


	//   ....[7]....
        /*009c*/ 	.word	0x00000920


	//   ....[8]....
        /*00a0*/ 	.word	0x00000950


	//   ....[9]....
        /*00a4*/ 	.word	0x00000960


	//   ....[10]....
        /*00a8*/ 	.word	0x00000b80


	//   ....[11]....
        /*00ac*/ 	.word	0x00000bf0


	//   ....[12]....
        /*00b0*/ 	.word	0x00000c60


	//   ....[13]....
        /*00b4*/ 	.word	0x00000cd0


	//   ....[14]....
        /*00b8*/ 	.word	0x00000d40


	//   ....[15]....
        /*00bc*/ 	.word	0x00000da0


	//   ....[16]....
        /*00c0*/ 	.word	0x00000e10


	//   ....[17]....
        /*00c4*/ 	.word	0x00000e80


	//   ....[18]....
        /*00c8*/ 	.word	0x00000ef0


	//   ....[19]....
        /*00cc*/ 	.word	0x00000f60


	//----- nvinfo : EIATTR_EXIT_INSTR_OFFSETS
	.align		4
.L_2751:
        /*00d0*/ 	.byte	0x04, 0x1c
        /*00d2*/ 	.short	(.L_2753 - .L_2752)


	//   ....[0]....
.L_2752:
        /*00d4*/ 	.word	0x00000070


	//   ....[1]....
        /*00d8*/ 	.word	0x00000b20


	//----- nvinfo : EIATTR_MAX_THREADS
	.align		4
.L_2753:
        /*00dc*/ 	.byte	0x04, 0x05
        /*00de*/ 	.short	(.L_2755 - .L_2754)
.L_2754:
        /*00e0*/ 	.word	0x00000400
        /*00e4*/ 	.word	0x00000001
        /*00e8*/ 	.word	0x00000001


	//----- nvinfo : EIATTR_CRS_STACK_SIZE
	.align		4
.L_2755:
        /*00ec*/ 	.byte	0x04, 0x1e
        /*00ee*/ 	.short	(.L_2757 - .L_2756)
.L_2756:
        /*00f0*/ 	.word	0x00000000


	//----- nvinfo : EIATTR_CBANK_PARAM_SIZE
	.align		4
.L_2757:
        /*00f4*/ 	.byte	0x03, 0x19
        /*00f6*/ 	.short	0x0080


	//----- nvinfo : EIATTR_PARAM_CBANK
	.align		4
        /*00f8*/ 	.byte	0x04, 0x0a
        /*00fa*/ 	.short	(.L_2759 - .L_2758)
	.align		4
.L_2758:
        /*00fc*/ 	.word	index@(.nv.constant0._ZN18transformer_engine13normalization28ln_bwd_finalize_tuned_kernelINS0_22Kernel_traits_finalizeILj40960EffffjLj1024ELj4ENS0_18Kernel_traits_baseILj40960EffffjLj1024EEEEEEEvNS0_20BackwardKernelParamsE)
        /*0100*/ 	.short	0x0210
        /*0102*/ 	.short	0x0080


	//----- nvinfo : EIATTR_SW_WAR
	.align		4
.L_2759:
        /*0104*/ 	.byte	0x04, 0x36
        /*0106*/ 	.short	(.L_2761 - .L_2760)
.L_2760:
        /*0108*/ 	.word	0x00000008
.L_2761:


//--------------------- .nv.info._ZN18transformer_engine13normalization19ln_bwd_tuned_kernelINS0_13Kernel_traitsIffffjLj40960ELj4ELj1ELj8ELj16ENS0_18Kernel_traits_baseILj40960EffffjLj256EEEEEEEvNS0_20BackwardKernelParamsE --------------------------
	.section	.nv.info._ZN18transformer_engine13normalization19ln_bwd_tuned_kernelINS0_13Kernel_traitsIffffjLj40960ELj4ELj1ELj8ELj16ENS0_18Kernel_traits_baseILj40960EffffjLj256EEEEEEEvNS0_20BackwardKernelParamsE,"",@"SHT_CUDA_INFO"
	.sectionflags	@""
	.align	4


	//----- nvinfo : EIATTR_CUDA_API_VERSION
	.align		4
        /*0000*/ 	.byte	0x04, 0x37
        /*0002*/ 	.short	(.L_2763 - .L_2762)
.L_2762:
        /*0004*/ 	.word	0x00000082


	//----- nvinfo : EIATTR_KPARAM_INFO
	.align		4
.L_2763:
        /*0008*/ 	.byte	0x04, 0x17
        /*000a*/ 	.short	(.L_2765 - .L_2764)
.L_2764:
        /*000c*/ 	.word	0x00000000
        /*0010*/ 	.short	0x0000
        /*0012*/ 	.short	0x0000
        /*0014*/ 	.byte	0x00, 0xf0, 0x01, 0x02


	//----- nvinfo : EIATTR_SPARSE_MMA_MASK
	.align		4
.L_2765:
        /*0018*/ 	.byte	0x03, 0x50
        /*001a*/ 	.short	0x0000


	//----- nvinfo : EIATTR_MAXREG_COUNT
	.align		4
        /*001c*/ 	.byte	0x03, 0x1b
        /*001e*/ 	.short	0x00ff


	//----- nvinfo : EIATTR_NUM_BARRIERS
	.align		4
        /*0020*/ 	.byte	0x02, 0x4c
        /*0022*/ 	.byte	0x01
	.zero		1


	//----- nvinfo : EIATTR_ANNOTATIONS
	.align		4
        /*0024*/ 	.byte	0x04, 0x55
        /*0026*/ 	.short	(.L_2767 - .L_2766)


	//   ....[0]....
.L_2766:
        /* <DEDUP_REMOVED lines=84> */


	//----- nvinfo : EIATTR_MERCURY_ISA_VERSION
	.align		4
.L_2767:
        /*0558*/ 	.byte	0x03, 0x5f
        /*055a*/ 	.short	0x0101


	//----- nvinfo : EIATTR_COOP_GROUP_MASK_REGIDS
	.align		4
        /*055c*/ 	.byte	0x04, 0x29
        /*055e*/ 	.short	(.L_2769 - .L_2768)


	//   ....[0]....
.L_2768:
        /*0560*/ 	.word	0xffffffff


	//   ....[1]....
        /*0564*/ 	.word	0xffffffff


	//   ....[2]....
        /*0568*/ 	.word	0xffffffff


	//   ....[3]....
        /*056c*/ 	.word	0xffffffff


	//   ....[4]....
        /*0570*/ 	.word	0xffffffff


	//   ....[5]....
        /*0574*/ 	.word	0xffffffff


	//   ....[6]....
        /*0578*/ 	.word	0xffffffff


	//   ....[7]....
        /*057c*/ 	.word	0xffffffff


	//   ....[8]....
        /*0580*/ 	.word	0xffffffff


	//   ....[9]....
        /*0584*/ 	.word	0xffffffff


	//   ....[10]....
        /*0588*/ 	.word	0xffffffff


	//   ....[11]....
        /*058c*/ 	.word	0xffffffff


	//   ....[12]....
        /*0590*/ 	.word	0xffffffff


	//   ....[13]....
        /*0594*/ 	.word	0xffffffff


	//   ....[14]....
        /*0598*/ 	.word	0xffffffff


	//   ....[15]....
        /*059c*/ 	.word	0xffffffff


	//   ....[16]....
        /*05a0*/ 	.word	0xffffffff


	//   ....[17]....
        /*05a4*/ 	.word	0xffffffff


	//   ....[18]....
        /*05a8*/ 	.word	0xffffffff


	//   ....[19]....
        /*05ac*/ 	.word	0xffffffff


	//   ....[20]....
        /*05b0*/ 	.word	0x0500004f


	//   ....[21]....
        /*05b4*/ 	.word	0x0500004f


	//   ....[22]....
        /*05b8*/ 	.word	0x0500004f


	//   ....[23]....
        /*05bc*/ 	.word	0x0500004f


	//   ....[24]....
        /*05c0*/ 	.word	0x0500004f


	//   ....[25]....
        /*05c4*/ 	.word	0x0500004f


	//   ....[26]....
        /*05c8*/ 	.word	0x0500004f


	//   ....[27]....
        /*05cc*/ 	.word	0x0500004f


	//   ....[28]....
        /*05d0*/ 	.word	0x0500004f


	//   ....[29]....
        /*05d4*/ 	.word	0x0500004f


	//----- nvinfo : EIATTR_COOP_GROUP_INSTR_OFFSETS
	.align		4
.L_2769:
        /*05d8*/ 	.byte	0x04, 0x28
        /*05da*/ 	.short	(.L_2771 - .L_2770)


	//   ....[0]....
.L_2770:
        /*05dc*/ 	.word	0x000036f0


	//   ....[1]....
        /*05e0*/ 	.word	0x00003720


	//   ....[2]....
        /*05e4*/ 	.word	0x000037b0


	//   ....[3]....
        /*05e8*/ 	.word	0x000037c0


	//   ....[4]....
        /*05ec*/ 	.word	0x00003840


	//   ....[5]....
        /*05f0*/ 	.word	0x00003850


	//   ....[6]....
        /*05f4*/ 	.word	0x000038d0


	//   ....[7]....
        /*05f8*/ 	.word	0x000038e0


	//   ....[8]....
        /*05fc*/ 	.word	0x000039f0


	//   ....[9]....
        /*0600*/ 	.word	0x00003a00


	//   ....[10]....
        /*0604*/ 	.word	0x00004030


	//   ....[11]....
        /*0608*/ 	.word	0x00004040


	//   ....[12]....
        /*060c*/ 	.word	0x00004070


	//   ....[13]....
        /*0610*/ 	.word	0x00004080


	//   ....[14]....
        /*0614*/ 	.word	0x000040b0


	//   ....[15]....
        /*0618*/ 	.word	0x000040c0


	//   ....[16]....
        /*061c*/ 	.word	0x000040f0


	//   ....[17]....
        /*0620*/ 	.word	0x00004100


	//   ....[18]....
        /*0624*/ 	.word	0x00004130


	//   ....[19]....
        /*0628*/ 	.word	0x00004140


	//   ....[20]....
        /*062c*/ 	.word	0x00005420


	//   ....[21]....
        /*0630*/ 	.word	0x000054d0


	//   ....[22]....
        /*0634*/ 	.word	0x00005590


	//   ....[23]....
        /*0638*/ 	.word	0x00005650


	//   ....[24]....
        /*063c*/ 	.word	0x00005710


	//   ....[25]....
        /*0640*/ 	.word	0x000057b0


	//   ....[26]....
        /*0644*/ 	.word	0x00005810


	//   ....[27]....
        /*0648*/ 	.word	0x00005870


	//   ....[28]....
        /*064c*/ 	.word	0x000058d0


	//   ....[29]....
        /*0650*/ 	.word	0x00005930


	//----- nvinfo : EIATTR_EXIT_INSTR_OFFSETS
	.align		4
.L_2771:
        /*0654*/ 	.byte	0x04, 0x1c
        /*0656*/ 	.short	(.L_2773 - .L_2772)


	//   ....[0]....
.L_2772:
        /*0658*/ 	.word	0x00005380


	//----- nvinfo : EIATTR_MAX_THREADS
	.align		4
.L_2773:
        /*065c*/ 	.byte	0x04, 0x05
        /*065e*/ 	.short	(.L_2775 - .L_2774)
.L_2774:
        /*0660*/ 	.word	0x00000100
        /*0664*/ 	.word	0x00000001
        /*0668*/ 	.word	0x00000001


	//----- nvinfo : EIATTR_CRS_STACK_SIZE
	.align		4
.L_2775:
        /*066c*/ 	.byte	0x04, 0x1e
        /*066e*/ 	.short	(.L_2777 - .L_2776)
.L_2776:
        /*0670*/ 	.word	0x00000000


	//----- nvinfo : EIATTR_CBANK_PARAM_SIZE
	.align		4
.L_2777:
        /*0674*/ 	.byte	0x03, 0x19
        /*0676*/ 	.short	0x0080


	//----- nvinfo : EIATTR_PARAM_CBANK
	.align		4
        /*0678*/ 	.byte	0x04, 0x0a
        /*067a*/ 	.short	(.L_2779 - .L_2778)
	.align		4
.L_2778:
        /*067c*/ 	.word	index@(.nv.constant0._ZN18transformer_engine13normalization19ln_bwd_tuned_kernelINS0_13Kernel_traitsIffffjLj40960ELj4ELj1ELj8ELj16ENS0_18Kernel_traits_baseILj40960EffffjLj256EEEEEEEvNS0_20BackwardKernelParamsE)
        /*0680*/ 	.short	0x0210
        /*0682*/ 	.short	0x0080


	//----- nvinfo : EIATTR_SW_WAR
	.align		4
.L_2779:
        /*0684*/ 	.byte	0x04, 0x36
        /*0686*/ 	.short	(.L_2781 - .L_2780)
.L_2780:
        /*0688*/ 	.word	0x00000008
.L_2781:


//--------------------- .nv.info._ZN18transformer_engine13normalization28ln_bwd_finalize_tuned_kernelINS0_22Kernel_traits_finalizeILj32768E13__nv_bfloat16fS3_fjLj1024ELj4ENS0_18Kernel_traits_baseILj32768ES3_fS3_fjLj1024EEEEEEEvNS0_20BackwardKernelParamsE --------------------------
	.section	.nv.info._ZN18transformer_engine13normalization28ln_bwd_finalize_tuned_kernelINS0_22Kernel_traits_finalizeILj32768E13__nv_bfloat16fS3_fjLj1024ELj4ENS0_18Kernel_traits_baseILj32768ES3_fS3_fjLj1024EEEEEEEvNS0_20BackwardKernelParamsE,"",@"SHT_CUDA_INFO"
	.sectionflags	@""
	.align	4


	//----- nvinfo : EIATTR_CUDA_API_VERSION
	.align		4
        /*0000*/ 	.byte	0x04, 0x37
        /*0002*/ 	.short	(.L_2783 - .L_2782)
.L_2782:
        /*0004*/ 	.word	0x00000082


	//----- nvinfo : EIATTR_KPARAM_INFO
	.align		4
.L_2783:
        /*0008*/ 	.byte	0x04, 0x17
        /*000a*/ 	.short	(.L_2785 - .L_2784)
.L_2784:
        /*000c*/ 	.word	0x00000000
        /*0010*/ 	.short	0x0000
        /*0012*/ 	.short	0x0000
        /*0014*/ 	.byte	0x00, 0xf0, 0x01, 0x02


	//----- nvinfo : EIATTR_SPARSE_MMA_MASK
	.align		4
.L_2785:
        /*0018*/ 	.byte	0x03, 0x50
        /*001a*/ 	.short	0x0000


	//----- nvinfo : EIATTR_MAXREG_COUNT
	.align		4
        /*001c*/ 	.byte	0x03, 0x1b
        /*001e*/ 	.short	0x0040


	//----- nvinfo : EIATTR_NUM_BARRIERS
	.align		4
        /*0020*/ 	.byte	0x02, 0x4c
        /*0022*/ 	.byte	0x01
	.zero		1


	//----- nvinfo : EIATTR_MERCURY_ISA_VERSION
	.align		4
        /*0024*/ 	.byte	0x03, 0x5f
        /*0026*/ 	.short	0x0101


	//----- nvinfo : EIATTR_COOP_GROUP_MASK_REGIDS
	.align		4
        /*0028*/ 	.byte	0x04, 0x29
        /*002a*/ 	.short	(.L_2787 - .L_2786)


	//   ....[0]....
.L_2786:
        /*002c*/ 	.word	0xffffffff


	//   ....[1]....
        /*0030*/ 	.word	0xffffffff


	//   ....[2]....
        /*0034*/ 	.word	0xffffffff


	//   ....[3]....
        /*0038*/ 	.word	0xffffffff


	//   ....[4]....
        /*003c*/ 	.word	0xffffffff


	//   ....[5]....
        /*0040*/ 	.word	0xffffffff


	//   ....[6]....
        /*0044*/ 	.word	0xffffffff


	//   ....[7]....
        /*0048*/ 	.word	0xffffffff


	//   ....[8]....
        /*004c*/ 	.word	0xffffffff


	//   ....[9]....
        /*0050*/ 	.word	0xffffffff


	//   ....[10]....
        /*0054*/ 	.word	0x05000010


	//   ....[11]....
        /*0058*/ 	.word	0x05000010


	//   ....[12]....
        /*005c*/ 	.word	0x05000010


	//   ....[13]....
        /*0060*/ 	.word	0x05000010


	//   ....[14]....
        /*0064*/ 	.word	0x05000010


	//   ....[15]....
        /*0068*/ 	.word	0x05000010


	//   ....[16]....
        /*006c*/ 	.word	0x05000010


	//   ....[17]....
        /*0070*/ 	.word	0x05000010


	//   ....[18]....
        /*0074*/ 	.word	0x05000010


	//   ....[19]....
        /*0078*/ 	.word	0x05000010


	//----- nvinfo : EIATTR_COOP_GROUP_INSTR_OFFSETS
	.align		4
.L_2787:
        /*007c*/ 	.byte	0x04, 0x28
        /*007e*/ 	.short	(.L_2789 - .L_2788)


	//   ....[0]....
.L_2788:
        /*0080*/ 	.word	0x00000850


	//   ....[1]....
        /*0084*/ 	.word	0x00000860


	//   ....[2]....
        /*0088*/ 	.word	0x00000890


	//   ....[3]....
        /*008c*/ 	.word	0x000008a0


	//   ....[4]....
        /*0090*/ 	.word	0x000008d0


	//   ....[5]....
        /*0094*/ 	.word	0x000008e0


	//   ....[6]....
        /*0098*/ 	.word	0x00000910


	//   ....[7]....
        /*009c*/ 	.word	0x00000920


	//   ....[8]....
        /*00a0*/ 	.word	0x00000950


	//   ....[9]....
        /*00a4*/ 	.word	0x00000960


	//   ....[10]....
        /*00a8*/ 	.word	0x00000ba0


	//   ....[11]....
        /*00ac*/ 	.word	0x00000c10


	//   ....[12]....
        /*00b0*/ 	.word	0x00000c80


	//   ....[13]....
        /*00b4*/ 	.word	0x00000cf0


	//   ....[14]....
        /*00b8*/ 	.word	0x00000d60


	//   ....[15]....
        /*00bc*/ 	.word	0x00000dc0


	//   ....[16]....
        /*00c0*/ 	.word	0x00000e30


	//   ....[17]....
        /*00c4*/ 	.word	0x00000ea0


	//   ....[18]....
        /*00c8*/ 	.word	0x00000f10


	//   ....[19]....
        /*00cc*/ 	.word	0x00000f80


	//----- nvinfo : EIATTR_EXIT_INSTR_OFFSETS
	.align		4
.L_2789:
        /*00d0*/ 	.byte	0x04, 0x1c
        /*00d2*/ 	.short	(.L_2791 - .L_2790)


	//   ....[0]....
.L_2790:
        /*00d4*/ 	.word	0x00000070


	//   ....[1]....
        /*00d8*/ 	.word	0x00000b40


	//----- nvinfo : EIATTR_MAX_THREADS
	.align		4
.L_2791:
        /*00dc*/ 	.byte	0x04, 0x05
        /*00de*/ 	.short	(.L_2793 - .L_2792)
.L_2792:
        /*00e0*/ 	.word	0x00000400
        /*00e4*/ 	.word	0x00000001
        /*00e8*/ 	.word	0x00000001


	//----- nvinfo : EIATTR_CRS_STACK_SIZE
	.align		4
.L_2793:
        /*00ec*/ 	.byte	0x04, 0x1e
        /*00ee*/ 	.short	(.L_2795 - .L_2794)
.L_2794:
        /*00f0*/ 	.word	0x00000000


	//----- nvinfo : EIATTR_CBANK_PARAM_SIZE
	.align		4
.L_2795:
        /*00f4*/ 	.byte	0x03, 0x19
        /*00f6*/ 	.short	0x0080


	//----- nvinfo : EIATTR_PARAM_CBANK
	.align		4
        /*00f8*/ 	.byte	0x04, 0x0a
        /*00fa*/ 	.short	(.L_2797 - .L_2796)
	.align		4
.L_2796:
        /*00fc*/ 	.word	index@(.nv.constant0._ZN18transformer_engine13normalization28ln_bwd_finalize_tuned_kernelINS0_22Kernel_traits_finalizeILj32768E13__nv_bfloat16fS3_fjLj1024ELj4ENS0_18Kernel_traits_baseILj32768ES3_fS3_fjLj1024EEEEEEEvNS0_20BackwardKernelParamsE)
        /*0100*/ 	.short	0x0210
        /*0102*/ 	.short	0x0080


	//----- nvinfo : EIATTR_SW_WAR
	.align		4
.L_2797:
        /*0104*/ 	.byte	0x04, 0x36
        /*0106*/ 	.short	(.L_2799 - .L_2798)
.L_2798:
        /*0108*/ 	.word	0x00000008
.L_2799:


//--------------------- .nv.info._ZN18transformer_engine13normalization19ln_bwd_tuned_kernelINS0_13Kernel_traitsI13__nv_bfloat16fS3_fjLj32768ELj4ELj1ELj8ELj16ENS0_18Kernel_traits_baseILj32768ES3_fS3_fjLj256EEEEEEEvNS0_20BackwardKernelParamsE --------------------------
	.section	.nv.info._ZN18transformer_engine13normalization19ln_bwd_tuned_kernelINS0_13Kernel_traitsI13__nv_bfloat16fS3_fjLj32768ELj4ELj1ELj8ELj16ENS0_18Kernel_traits_baseILj32768ES3_fS3_fjLj256EEEEEEEvNS0_20BackwardKernelParamsE,"",@"SHT_CUDA_INFO"
	.sectionflags	@""
	.align	4


	//----- nvinfo : EIATTR_CUDA_API_VERSION
	.align		4
        /*0000*/ 	.byte	0x04, 0x37
        /*0002*/ 	.short	(.L_2801 - .L_2800)
.L_2800:
        /*0004*/ 	.word	0x00000082


	//----- nvinfo : EIATTR_KPARAM_INFO
	.align		4
.L_2801:
        /*0008*/ 	.byte	0x04, 0x17
        /*000a*/ 	.short	(.L_2803 - .L_2802)
.L_2802:
        /*000c*/ 	.word	0x00000000
        /*0010*/ 	.short	0x0000
        /*0012*/ 	.short	0x0000
        /*0014*/ 	.byte	0x00, 0xf0, 0x01, 0x02


	//----- nvinfo : EIATTR_SPARSE_MMA_MASK
	.align		4
.L_2803:
        /*0018*/ 	.byte	0x03, 0x50
        /*001a*/ 	.short	0x0000


	//----- nvinfo : EIATTR_MAXREG_COUNT
	.align		4
        /*001c*/ 	.byte	0x03, 0x1b
        /*001e*/ 	.short	0x00ff


	//----- nvinfo : EIATTR_NUM_BARRIERS
	.align		4
        /*0020*/ 	.byte	0x02, 0x4c
        /*0022*/ 	.byte	0x01
	.zero		1


	//----- nvinfo : EIATTR_MERCURY_ISA_VERSION
	.align		4
        /*0024*/ 	.byte	0x03, 0x5f
        /*0026*/ 	.short	0x0101


	//----- nvinfo : EIATTR_COOP_GROUP_MASK_REGIDS
	.align		4
        /*0028*/ 	.byte	0x04, 0x29
        /*002a*/ 	.short	(.L_2805 - .L_2804)


	//   ....[0]....
.L_2804:
        /*002c*/ 	.word	0xffffffff


	//   ....[1]....
        /*0030*/ 	.word	0xffffffff


	//   ....[2]....
        /*0034*/ 	.word	0xffffffff


	//   ....[3]....
        /*0038*/ 	.word	0xffffffff


	//   ....[4]....
        /*003c*/ 	.word	0xffffffff


	//   ....[5]....
        /*0040*/ 	.word	0xffffffff


	//   ....[6]....
        /*0044*/ 	.word	0xffffffff


	//   ....[7]....
        /*0048*/ 	.word	0xffffffff


	//   ....[8]....
        /*004c*/ 	.word	0xffffffff


	//   ....[9]....
        /*0050*/ 	.word	0xffffffff


	//   ....[10]....
        /*0054*/ 	.word	0xffffffff


	//   ....[11]....
        /*0058*/ 	.word	0xffffffff


	//   ....[12]....
        /*005c*/ 	.word	0xffffffff


	//   ....[13]....
        /*0060*/ 	.word	0xffffffff


	//   ....[14]....
        /*0064*/ 	.word	0xffffffff


	//   ....[15]....
        /*0068*/ 	.word	0xffffffff


	//   ....[16]....
        /*006c*/ 	.word	0xffffffff


	//   ....[17]....
        /*0070*/ 	.word	0xffffffff


	//   ....[18]....
        /*0074*/ 	.word	0xffffffff


	//   ....[19]....
        /*0078*/ 	.word	0xffffffff


	//   ....[20]....
        /*007c*/ 	.word	0x0500000d


	//   ....[21]....
        /*0080*/ 	.word	0x0500000d


	//   ....[22]....
        /*0084*/ 	.word	0x0500000d


	//   ....[23]....
        /*0088*/ 	.word	0x0500000d


	//   ....[24]....
        /*008c*/ 	.word	0x0500000d


	//   ....[25]....
        /*0090*/ 	.word	0x0500000d


	//   ....[26]....
        /*0094*/ 	.word	0x0500000d


	//   ....[27]....
        /*0098*/ 	.word	0x0500000d


	//   ....[28]....
        /*009c*/ 	.word	0x0500000d


	//   ....[29]....
        /*00a0*/ 	.word	0x0500000d


	//----- nvinfo : EIATTR_COOP_GROUP_INSTR_OFFSETS
	.align		4
.L_2805:
        /*00a4*/ 	.byte	0x04, 0x28
        /*00a6*/ 	.short	(.L_2807 - .L_2806)


	//   ....[0]....
.L_2806:
        /*00a8*/ 	.word	0x00001fc0


	//   ....[1]....
        /*00ac*/ 	.word	0x00001fd0


	//   ....[2]....
        /*00b0*/ 	.word	0x00002000


	//   ....[3]....
        /*00b4*/ 	.word	0x00002010


	//   ....[4]....
        /*00b8*/ 	.word	0x00002040


	//   ....[5]....
        /*00bc*/ 	.word	0x00002050


	//   ....[6]....
        /*00c0*/ 	.word	0x00002080


	//   ....[7]....
        /*00c4*/ 	.word	0x00002090


	//   ....[8]....
        /*00c8*/ 	.word	0x000020c0


	//   ....[9]....
        /*00cc*/ 	.word	0x000020d0


	//   ....[10]....
        /*00d0*/ 	.word	0x000026b0


	//   ....[11]....
        /*00d4*/ 	.word	0x000026c0


	//   ....[12]....
        /*00d8*/ 	.word	0x000026f0


	//   ....[13]....
        /*00dc*/ 	.word	0x00002700


	//   ....[14]....
        /*00e0*/ 	.word	0x00002730


	//   ....[15]....
        /*00e4*/ 	.word	0x00002740


	//   ....[16]....
        /*00e8*/ 	.word	0x00002770


	//   ....[17]....
        /*00ec*/ 	.word	0x00002780


	//   ....[18]....
        /*00f0*/ 	.word	0x000027b0


	//   ....[19]....
        /*00f4*/ 	.word	0x000027c0


	//   ....[20]....
        /*00f8*/ 	.word	0x00003690


	//   ....[21]....
        /*00fc*/ 	.word	0x000036e0


	//   ....[22]....
        /*0100*/ 	.word	0x00003750


	//   ....[23]....
        /*0104*/ 	.word	0x000037b0


	//   ....[24]....
        /*0108*/ 	.word	0x00003820


	//   ....[25]....
        /*010c*/ 	.word	0x00003880


	//   ....[26]....
        /*0110*/ 	.word	0x000038f0


	//   ....[27]....
        /*0114*/ 	.word	0x00003950


	//   ....[28]....
        /*0118*/ 	.word	0x000039c0


	//   ....[29]....
        /*011c*/ 	.word	0x00003a20


	//----- nvinfo : EIATTR_EXIT_INSTR_OFFSETS
	.align		4
.L_2807:
        /*0120*/ 	.byte	0x04, 0x1c
        /*0122*/ 	.short	(.L_2809 - .L_2808)


	//   ....[0]....
.L_2808:
        /*0124*/ 	.word	0x00003630


	//----- nvinfo : EIATTR_MAX_THREADS
	.align		4
.L_2809:
        /*0128*/ 	.byte	0x04, 0x05
        /*012a*/ 	.short	(.L_2811 - .L_2810)
.L_2810:
        /*012c*/ 	.word	0x00000100
        /*0130*/ 	.word	0x00000001
        /*0134*/ 	.word	0x00000001


	//----- nvinfo : EIATTR_CRS_STACK_SIZE
	.align		4
.L_2811:
        /*0138*/ 	.byte	0x04, 0x1e
        /*013a*/ 	.short	(.L_2813 - .L_2812)
.L_2812:
        /*013c*/ 	.word	0x00000000


	//----- nvinfo : EIATTR_CBANK_PARAM_SIZE
	.align		4
.L_2813:
        /*0140*/ 	.byte	0x03, 0x19
        /*0142*/ 	.short	0x0080


	//----- nvinfo : EIATTR_PARAM_CBANK
	.align		4
        /*0144*/ 	.byte	0x04, 0x0a
        /*0146*/ 	.short	(.L_2815 - .L_2814)
	.align		4
.L_2814:
        /*0148*/ 	.word	index@(.nv.constant0._ZN18transformer_engine13normalization19ln_bwd_tuned_kernelINS0_13Kernel_traitsI13__nv_bfloat16fS3_fjLj32768ELj4ELj1ELj8ELj16ENS0_18Kernel_traits_baseILj32768ES3_fS3_fjLj256EEEEEEEvNS0_20BackwardKernelParamsE)
        /*014c*/ 	.short	0x0210
        /*014e*/ 	.short	0x0080


	//----- nvinfo : EIATTR_SW_WAR
	.align		4
.L_2815:
        /*0150*/ 	.byte	0x04, 0x36
        /*0152*/ 	.short	(.L_2817 - .L_2816)
.L_2816:
        /*0154*/ 	.word	0x00000008
.L_2817:


//--------------------- .nv.info._ZN18transformer_engine13normalization28ln_bwd_finalize_tuned_kernelINS0_22Kernel_traits_finalizeILj32768E13__nv_bfloat16S3_S3_fjLj1024ELj4ENS0_18Kernel_traits_baseILj32768ES3_S3_S3_fjLj1024EEEEEEEvNS0_20BackwardKernelParamsE --------------------------
	.section	.nv.info._ZN18transformer_engine13normalization28ln_bwd_finalize_tuned_kernelINS0_22Kernel_traits_finalizeILj32768E13__nv_bfloat16S3_S3_fjLj1024ELj4ENS0_18Kernel_traits_baseILj32768ES3_S3_S3_fjLj1024EEEEEEEvNS0_20BackwardKernelParamsE,"",@"SHT_CUDA_INFO"
	.sectionflags	@""
	.align	4


	//----- nvinfo : EIATTR_CUDA_API_VERSION
	.align		4
        /*0000*/ 	.byte	0x04, 0x37
        /*0002*/ 	.short	(.L_2819 - .L_2818)
.L_2818:
        /*0004*/ 	.word	0x00000082


	//----- nvinfo : EIATTR_KPARAM_INFO
	.align		4
.L_2819:
        /*0008*/ 	.byte	0x04, 0x17
        /*000a*/ 	.short	(.L_2821 - .L_2820)
.L_2820:
        /*000c*/ 	.word	0x00000000
        /*0010*/ 	.short	0x0000
        /*0012*/ 	.short	0x0000
        /*0014*/ 	.byte	0x00, 0xf0, 0x01, 0x02


	//----- nvinfo : EIATTR_SPARSE_MMA_MASK
	.align		4
.L_2821:
        /*0018*/ 	.byte	0x03, 0x50
        /*001a*/ 	.short	0x0000


	//----- nvinfo : EIATTR_MAXREG_COUNT
	.align		4
        /*001c*/ 	.byte	0x03, 0x1b
        /*001e*/ 	.short	0x0040


	//----- nvinfo : EIATTR_NUM_BARRIERS
	.align		4
        /*0020*/ 	.byte	0x02, 0x4c
        /*0022*/ 	.byte	0x01
	.zero		1


	//----- nvinfo : EIATTR_MERCURY_ISA_VERSION
	.align		4
        /*0024*/ 	.byte	0x03, 0x5f
        /*0026*/ 	.short	0x0101


	//----- nvinfo : EIATTR_COOP_GROUP_MASK_REGIDS
	.align		4
        /*0028*/ 	.byte	0x04, 0x29
        /*002a*/ 	.short	(.L_2823 - .L_2822)


	//   ....[0]....
.L_2822:
        /*002c*/ 	.word	0xffffffff


	//   ....[1]....
        /*0030*/ 	.word	0xffffffff


	//   ....[2]....
        /*0034*/ 	.word	0xffffffff


	//   ....[3]....
        /*0038*/ 	.word	0xffffffff


	//   ....[4]....
        /*003c*/ 	.word	0xffffffff


	//   ....[5]....
        /*0040*/ 	.word	0xffffffff


	//   ....[6]....
        /*0044*/ 	.word	0xffffffff


	//   ....[7]....
        /*0048*/ 	.word	0xffffffff


	//   ....[8]....
        /*004c*/ 	.word	0xffffffff


	//   ....[9]....
        /*0050*/ 	.word	0xffffffff


	//   ....[10]....
        /*0054*/ 	.word	0x05000010


	//   ....[11]....
        /*0058*/ 	.word	0x05000010


	//   ....[12]....
        /*005c*/ 	.word	0x05000010


	//   ....[13]....
        /*0060*/ 	.word	0x05000010


	//   ....[14]....
        /*0064*/ 	.word	0x05000010


	//   ....[15]....
        /*0068*/ 	.word	0x05000010


	//   ....[16]....
        /*006c*/ 	.word	0x05000010


	//   ....[17]....
        /*0070*/ 	.word	0x05000010


	//   ....[18]....
        /*0074*/ 	.word	0x05000010


	//   ....[19]....
        /*0078*/ 	.word	0x05000010


	//----- nvinfo : EIATTR_COOP_GROUP_INSTR_OFFSETS
	.align		4
.L_2823:
        /*007c*/ 	.byte	0x04, 0x28
        /*007e*/ 	.short	(.L_2825 - .L_2824)


	//   ....[0]....
.L_2824:
        /*0080*/ 	.word	0x00000850


	//   ....[1]....
        /*0084*/ 	.word	0x00000860


	//   ....[2]....
        /*0088*/ 	.word	0x00000890


	//   ....[3]....
        /*008c*/ 	.word	0x000008a0


	//   ....[4]....
        /*0090*/ 	.word	0x000008d0


	//   ....[5]....
        /*0094*/ 	.word	0x000008e0


	//   ....[6]....
        /*0098*/ 	.word	0x00000910


	//   ....[7]....
        /*009c*/ 	.word	0x00000920


	//   ....[8]....
        /*00a0*/ 	.word	0x00000950


	//   ....[9]....
        /*00a4*/ 	.word	0x00000960


	//   ....[10]....
        /*00a8*/ 	.word	0x00000ba0


	//   ....[11]....
        /*00ac*/ 	.word	0x00000c10


	//   ....[12]....
        /*00b0*/ 	.word	0x00000c80


	//   ....[13]....
        /*00b4*/ 	.word	0x00000cf0


	//   ....[14]....
        /*00b8*/ 	.word	0x00000d60


	//   ....[15]....
        /*00bc*/ 	.word	0x00000dc0


	//   ....[16]....
        /*00c0*/ 	.word	0x00000e30


	//   ....[17]....
        /*00c4*/ 	.word	0x00000ea0


	//   ....[18]....
        /*00c8*/ 	.word	0x00000f10


	//   ....[19]....
        /*00cc*/ 	.word	0x00000f80


	//----- nvinfo : EIATTR_EXIT_INSTR_OFFSETS
	.align		4
.L_2825:
        /*00d0*/ 	.byte	0x04, 0x1c
        /*00d2*/ 	.short	(.L_2827 - .L_2826)


	//   ....[0]....
.L_2826:
        /*00d4*/ 	.word	0x00000070


	//   ....[1]....
        /*00d8*/ 	.word	0x00000b40


	//----- nvinfo : EIATTR_MAX_THREADS
	.align		4
.L_2827:
        /*00dc*/ 	.byte	0x04, 0x05
        /*00de*/ 	.short	(.L_2829 - .L_2828)
.L_2828:
        /*00e0*/ 	.word	0x00000400
        /*00e4*/ 	.word	0x00000001
        /*00e8*/ 	.word	0x00000001


	//----- nvinfo : EIATTR_CRS_STACK_SIZE
	.align		4
.L_2829:
        /*00ec*/ 	.byte	0x04, 0x1e
        /*00ee*/ 	.short	(.L_2831 - .L_2830)
.L_2830:
        /*00f0*/ 	.word	0x00000000


	//----- nvinfo : EIATTR_CBANK_PARAM_SIZE
	.align		4
.L_2831:
        /*00f4*/ 	.byte	0x03, 0x19
        /*00f6*/ 	.short	0x0080


	//----- nvinfo : EIATTR_PARAM_CBANK
	.align		4
        /*00f8*/ 	.byte	0x04, 0x0a
        /*00fa*/ 	.short	(.L_2833 - .L_2832)
	.align		4
.L_2832:
        /*00fc*/ 	.word	index@(.nv.constant0._ZN18transformer_engine13normalization28ln_bwd_finalize_tuned_kernelINS0_22Kernel_traits_finalizeILj32768E13__nv_bfloat16S3_S3_fjLj1024ELj4ENS0_18Kernel_traits_baseILj32768ES3_S3_S3_fjLj1024EEEEEEEvNS0_20BackwardKernelParamsE)
        /*0100*/ 	.short	0x0210
        /*0102*/ 	.short	0x0080


	//----- nvinfo : EIATTR_SW_WAR
	.align		4
.L_2833:
        /*0104*/ 	.byte	0x04, 0x36
        /*0106*/ 	.short	(.L_2835 - .L_2834)
.L_2834:
        /*0108*/ 	.word	0x00000008
.L_2835:


//--------------------- .nv.info._ZN18transformer_engine13normalization19ln_bwd_tuned_kernelINS0_13Kernel_traitsI13__nv_bfloat16S3_S3_fjLj32768ELj4ELj1ELj8ELj16ENS0_18Kernel_traits_baseILj32768ES3_S3_S3_fjLj256EEEEEEEvNS0_20BackwardKernelParamsE --------------------------
	.section	.nv.info._ZN18transformer_engine13normalization19ln_bwd_tuned_kernelINS0_13Kernel_traitsI13__nv_bfloat16S3_S3_fjLj32768ELj4ELj1ELj8ELj16ENS0_18Kernel_traits_baseILj32768ES3_S3_S3_fjLj256EEEEEEEvNS0_20BackwardKernelParamsE,"",@"SHT_CUDA_INFO"
	.sectionflags	@""
	.align	4


	//----- nvinfo : EIATTR_CUDA_API_VERSION
	.align		4
        /*0000*/ 	.byte	0x04, 0x37
        /*0002*/ 	.short	(.L_2837 - .L_2836)
.L_2836:
        /*0004*/ 	.word	0x00000082


	//----- nvinfo : EIATTR_KPARAM_INFO
	.align		4
.L_2837:
        /*0008*/ 	.byte	0x04, 0x17
        /*000a*/ 	.short	(.L_2839 - .L_2838)
.L_2838:
        /*000c*/ 	.word	0x00000000
        /*0010*/ 	.short	0x0000
        /*0012*/ 	.short	0x0000
        /*0014*/ 	.byte	0x00, 0xf0, 0x01, 0x02


	//----- nvinfo : EIATTR_SPARSE_MMA_MASK
	.align		4
.L_2839:
        /*0018*/ 	.byte	0x03, 0x50
        /*001a*/ 	.short	0x0000


	//----- nvinfo : EIATTR_MAXREG_COUNT
	.align		4
        /*001c*/ 	.byte	0x03, 0x1b
        /*001e*/ 	.short	0x00ff


	//----- nvinfo : EIATTR_NUM_BARRIERS
	.align		4
        /*0020*/ 	.byte	0x02, 0x4c
        /*0022*/ 	.byte	0x01
	.zero		1


	//----- nvinfo : EIATTR_MERCURY_ISA_VERSION
	.align		4
        /*0024*/ 	.byte	0x03, 0x5f
        /*0026*/ 	.short	0x0101


	//----- nvinfo : EIATTR_COOP_GROUP_MASK_REGIDS
	.align		4
        /*0028*/ 	.byte	0x04, 0x29
        /*002a*/ 	.short	(.L_2841 - .L_2840)


	//   ....[0]....
.L_2840:
        /*002c*/ 	.word	0xffffffff


	//   ....[1]....
        /*0030*/ 	.word	0xffffffff


	//   ....[2]....
        /*0034*/ 	.word	0xffffffff


	//   ....[3]....
        /*0038*/ 	.word	0xffffffff


	//   ....[4]....
        /*003c*/ 	.word	0xffffffff


	//   ....[5]....
        /*0040*/ 	.word	0xffffffff


	//   ....[6]....
        /*0044*/ 	.word	0xffffffff


	//   ....[7]....
        /*0048*/ 	.word	0xffffffff


	//   ....[8]....
        /*004c*/ 	.word	0xffffffff


	//   ....[9]....
        /*0050*/ 	.word	0xffffffff


	//   ....[10]....
        /*0054*/ 	.word	0xffffffff


	//   ....[11]....
        /*0058*/ 	.word	0xffffffff


	//   ....[12]....
        /*005c*/ 	.word	0xffffffff


	//   ....[13]....
        /*0060*/ 	.word	0xffffffff


	//   ....[14]....
        /*0064*/ 	.word	0xffffffff


	//   ....[15]....
        /*0068*/ 	.word	0xffffffff


	//   ....[16]....
        /*006c*/ 	.word	0xffffffff


	//   ....[17]....
        /*0070*/ 	.word	0xffffffff


	//   ....[18]....
        /*0074*/ 	.word	0xffffffff


	//   ....[19]....
        /*0078*/ 	.word	0xffffffff


	//   ....[20]....
        /*007c*/ 	.word	0x0500000b


	//   ....[21]....
        /*0080*/ 	.word	0x0500000b


	//   ....[22]....
        /*0084*/ 	.word	0x0500000b


	//   ....[23]....
        /*0088*/ 	.word	0x0500000b


	//   ....[24]....
        /*008c*/ 	.word	0x0500000b


	//   ....[25]....
        /*0090*/ 	.word	0x0500000b


	//   ....[26]....
        /*0094*/ 	.word	0x0500000b


	//   ....[27]....
        /*0098*/ 	.word	0x0500000b


	//   ....[28]....
        /*009c*/ 	.word	0x0500000b


	//   ....[29]....
        /*00a0*/ 	.word	0x0500000b


	//----- nvinfo : EIATTR_COOP_GROUP_INSTR_OFFSETS
	.align		4
.L_2841:
        /*00a4*/ 	.byte	0x04, 0x28
        /*00a6*/ 	.short	(.L_2843 - .L_2842)


	//   ....[0]....
.L_2842:
        /*00a8*/ 	.word	0x000020e0


	//   ....[1]....
        /*00ac*/ 	.word	0x000020f0


	//   ....[2]....
        /*00b0*/ 	.word	0x00002120


	//   ....[3]....
        /*00b4*/ 	.word	0x00002130


	//   ....[4]....
        /*00b8*/ 	.word	0x00002160


	//   ....[5]....
        /*00bc*/ 	.word	0x00002170


	//   ....[6]....
        /*00c0*/ 	.word	0x000021a0


	//   ....[7]....
        /*00c4*/ 	.word	0x000021b0


	//   ....[8]....
        /*00c8*/ 	.word	0x000021e0


	//   ....[9]....
        /*00cc*/ 	.word	0x000021f0


	//   ....[10]....
        /*00d0*/ 	.word	0x000027d0


	//   ....[11]....
        /*00d4*/ 	.word	0x000027e0


	//   ....[12]....
        /*00d8*/ 	.word	0x00002810


	//   ....[13]....
        /*00dc*/ 	.word	0x00002820


	//   ....[14]....
        /*00e0*/ 	.word	0x00002850


	//   ....[15]....
        /*00e4*/ 	.word	0x00002860


	//   ....[16]....
        /*00e8*/ 	.word	0x00002890


	//   ....[17]....
        /*00ec*/ 	.word	0x000028a0


	//   ....[18]....
        /*00f0*/ 	.word	0x000028d0


	//   ....[19]....
        /*00f4*/ 	.word	0x000028e0


	//   ....[20]....
        /*00f8*/ 	.word	0x00003610


	//   ....[21]....
        /*00fc*/ 	.word	0x00003660


	//   ....[22]....
        /*0100*/ 	.word	0x000036d0


	//   ....[23]....
        /*0104*/ 	.word	0x00003730


	//   ....[24]....
        /*0108*/ 	.word	0x000037a0


	//   ....[25]....
        /*010c*/ 	.word	0x00003800


	//   ....[26]....
        /*0110*/ 	.word	0x00003870


	//   ....[27]....
        /*0114*/ 	.word	0x000038d0


	//   ....[28]....
        /*0118*/ 	.word	0x00003940


	//   ....[29]....
        /*011c*/ 	.word	0x000039a0


	//----- nvinfo : EIATTR_EXIT_INSTR_OFFSETS
	.align		4
.L_2843:
        /*0120*/ 	.byte	0x04, 0x1c
        /*0122*/ 	.short	(.L_2845 - .L_2844)


	//   ....[0]....
.L_2844:
        /*0124*/ 	.word	0x000035b0


	//----- nvinfo : EIATTR_MAX_THREADS
	.align		4
.L_2845:
        /*0128*/ 	.byte	0x04, 0x05
        /*012a*/ 	.short	(.L_2847 - .L_2846)
.L_2846:
        /*012c*/ 	.word	0x00000100
        /*0130*/ 	.word	0x00000001
        /*0134*/ 	.word	0x00000001


	//----- nvinfo : EIATTR_CRS_STACK_SIZE
	.align		4
.L_2847:
        /*0138*/ 	.byte	0x04, 0x1e
        /*013a*/ 	.short	(.L_2849 - .L_2848)
.L_2848:
        /*013c*/ 	.word	0x00000000


	//----- nvinfo : EIATTR_CBANK_PARAM_SIZE
	.align		4
.L_2849:
        /*0140*/ 	.byte	0x03, 0x19
        /*0142*/ 	.short	0x0080


	//----- nvinfo : EIATTR_PARAM_CBANK
	.align		4
        /*0144*/ 	.byte	0x04, 0x0a
        /*0146*/ 	.short	(.L_2851 - .L_2850)
	.align		4
.L_2850:
        /*0148*/ 	.word	index@(.nv.constant0._ZN18transformer_engine13normalization19ln_bwd_tuned_kernelINS0_13Kernel_traitsI13__nv_bfloat16S3_S3_fjLj32768ELj4ELj1ELj8ELj16ENS0_18Kernel_traits_baseILj32768ES3_S3_S3_fjLj256EEEEEEEvNS0_20BackwardKernelParamsE)
        /*014c*/ 	.short	0x0210
        /*014e*/ 	.short	0x0080


	//----- nvinfo : EIATTR_SW_WAR
	.align		4
.L_2851:
        /*0150*/ 	.byte	0x04, 0x36
        /*0152*/ 	.short	(.L_2853 - .L_2852)
.L_2852:
        /*0154*/ 	.word	0x00000008
.L_2853:


//--------------------- .nv.info._ZN18transformer_engine13normalization28ln_bwd_finalize_tuned_kernelINS0_22Kernel_traits_finalizeILj32768E6__halffS3_fjLj1024ELj4ENS0_18Kernel_traits_baseILj32768ES3_fS3_fjLj1024EEEEEEEvNS0_20BackwardKernelParamsE --------------------------
	.section	.nv.info._ZN18transformer_engine13normalization28ln_bwd_finalize_tuned_kernelINS0_22Kernel_traits_finalizeILj32768E6__halffS3_fjLj1024ELj4ENS0_18Kernel_traits_baseILj32768ES3_fS3_fjLj1024EEEEEEEvNS0_20BackwardKernelParamsE,"",@"SHT_CUDA_INFO"
	.sectionflags	@""
	.align	4


	//----- nvinfo : EIATTR_CUDA_API_VERSION
	.align		4
        /*0000*/ 	.byte	0x04, 0x37
        /*0002*/ 	.short	(.L_2855 - .L_2854)
.L_2854:
        /*0004*/ 	.word	0x00000082


	//----- nvinfo : EIATTR_KPARAM_INFO
	.align		4
.L_2855:
        /*0008*/ 	.byte	0x04, 0x17
        /*000a*/ 	.short	(.L_2857 - .L_2856)
.L_2856:
        /*000c*/ 	.word	0x00000000
        /*0010*/ 	.short	0x0000
        /*0012*/ 	.short	0x0000
        /*0014*/ 	.byte	0x00, 0xf0, 0x01, 0x02


	//----- nvinfo : EIATTR_SPARSE_MMA_MASK
	.align		4
.L_2857:
        /*0018*/ 	.byte	0x03, 0x50
        /*001a*/ 	.short	0x0000


	//----- nvinfo : EIATTR_MAXREG_COUNT
	.align		4
        /*001c*/ 	.byte	0x03, 0x1b
        /*001e*/ 	.short	0x0040


	//----- nvinfo : EIATTR_NUM_BARRIERS
	.align		4
        /*0020*/ 	.byte	0x02, 0x4c
        /*0022*/ 	.byte	0x01
	.zero		1


	//----- nvinfo : EIATTR_MERCURY_ISA_VERSION
	.align		4
        /*0024*/ 	.byte	0x03, 0x5f
        /*0026*/ 	.short	0x0101


	//----- nvinfo : EIATTR_COOP_GROUP_MASK_REGIDS
	.align		4
        /*0028*/ 	.byte	0x04, 0x29
        /*002a*/ 	.short	(.L_2859 - .L_2858)


	//   ....[0]....
.L_2858:
        /*002c*/ 	.word	0xffffffff


	//   ....[1]....
        /*0030*/ 	.word	0xffffffff


	//   ....[2]....
        /*0034*/ 	.word	0xffffffff


	//   ....[3]....
        /*0038*/ 	.word	0xffffffff


	//   ....[4]....
        /*003c*/ 	.word	0xffffffff


	//   ....[5]....
        /*0040*/ 	.word	0xffffffff


	//   ....[6]....
        /*0044*/ 	.word	0xffffffff


	//   ....[7]....
        /*0048*/ 	.word	0xffffffff


	//   ....[8]....
        /*004c*/ 	.word	0xffffffff


	//   ....[9]....
        /*0050*/ 	.word	0xffffffff


	//   ....[10]....
        /*0054*/ 	.word	0x05000010


	//   ....[11]....
        /*0058*/ 	.word	0x05000010


	//   ....[12]....
        /*005c*/ 	.word	0x05000010


	//   ....[13]....
        /*0060*/ 	.word	0x05000010


	//   ....[14]....
        /*0064*/ 	.word	0x05000010


	//   ....[15]....
        /*0068*/ 	.word	0x05000010


	//   ....[16]....
        /*006c*/ 	.word	0x05000010


	//   ....[17]....
        /*0070*/ 	.word	0x05000010


	//   ....[18]....
        /*0074*/ 	.word	0x05000010


	//   ....[19]....
        /*0078*/ 	.word	0x05000010


	//----- nvinfo : EIATTR_COOP_GROUP_INSTR_OFFSETS
	.align		4
.L_2859:
        /*007c*/ 	.byte	0x04, 0x28
        /*007e*/ 	.short	(.L_2861 - .L_2860)


	//   ....[0]....
.L_2860:
        /*0080*/ 	.word	0x00000850


	//   ....[1]....
        /*0084*/ 	.word	0x00000860


	//   ....[2]....
        /*0088*/ 	.word	0x00000890


	//   ....[3]....
        /*008c*/ 	.word	0x000008a0


	//   ....[4]....
        /*0090*/ 	.word	0x000008d0


	//   ....[5]....
        /*0094*/ 	.word	0x000008e0


	//   ....[6]....
        /*0098*/ 	.word	0x00000910


	//   ....[7]....
        /*009c*/ 	.word	0x00000920


	//   ....[8]....
        /*00a0*/ 	.word	0x00000950


	//   ....[9]....
        /*00a4*/ 	.word	0x00000960


	//   ....[10]....
        /*00a8*/ 	.word	0x00000ba0


	//   ....[11]....
        /*00ac*/ 	.word	0x00000c10


	//   ....[12]....
        /*00b0*/ 	.word	0x00000c80


	//   ....[13]....
        /*00b4*/ 	.word	0x00000cf0


	//   ....[14]....
        /*00b8*/ 	.word	0x00000d60


	//   ....[15]....
        /*00bc*/ 	.word	0x00000dc0


	//   ....[16]....
        /*00c0*/ 	.word	0x00000e30


	//   ....[17]....
        /*00c4*/ 	.word	0x00000ea0


	//   ....[18]....
        /*00c8*/ 	.word	0x00000f10


	//   ....[19]....
        /*00cc*/ 	.word	0x00000f80


	//----- nvinfo : EIATTR_EXIT_INSTR_OFFSETS
	.align		4
.L_2861:
        /*00d0*/ 	.byte	0x04, 0x1c
        /*00d2*/ 	.short	(.L_2863 - .L_2862)


	//   ....[0]....
.L_2862:
        /*00d4*/ 	.word	0x00000070


	//   ....[1]....
        /*00d8*/ 	.word	0x00000b40


	//----- nvinfo : EIATTR_MAX_THREADS
	.align		4
.L_2863:
        /*00dc*/ 	.byte	0x04, 0x05
        /*00de*/ 	.short	(.L_2865 - .L_2864)
.L_2864:
        /*00e0*/ 	.word	0x00000400
        /*00e4*/ 	.word	0x00000001
        /*00e8*/ 	.word	0x00000001


	//----- nvinfo : EIATTR_CRS_STACK_SIZE
	.align		4
.L_2865:
        /*00ec*/ 	.byte	0x04, 0x1e
        /*00ee*/ 	.short	(.L_2867 - .L_2866)
.L_2866:
        /*00f0*/ 	.word	0x00000000


	//----- nvinfo : EIATTR_CBANK_PARAM_SIZE
	.align		4
.L_2867:
        /*00f4*/ 	.byte	0x03, 0x19
        /*00f6*/ 	.short	0x0080


	//----- nvinfo : EIATTR_PARAM_CBANK
	.align		4
        /*00f8*/ 	.byte	0x04, 0x0a
        /*00fa*/ 	.short	(.L_2869 - .L_2868)
	.align		4
.L_2868:
        /*00fc*/ 	.word	index@(.nv.constant0._ZN18transformer_engine13normalization28ln_bwd_finalize_tuned_kernelINS0_22Kernel_traits_finalizeILj32768E6__halffS3_fjLj1024ELj4ENS0_18Kernel_traits_baseILj32768ES3_fS3_fjLj1024EEEEEEEvNS0_20BackwardKernelParamsE)
        /*0100*/ 	.short	0x0210
        /*0102*/ 	.short	0x0080


	//----- nvinfo : EIATTR_SW_WAR
	.align		4
.L_2869:
        /*0104*/ 	.byte	0x04, 0x36
        /*0106*/ 	.short	(.L_2871 - .L_2870)
.L_2870:
        /*0108*/ 	.word	0x00000008
.L_2871:


//--------------------- .nv.info._ZN18transformer_engine13normalization19ln_bwd_tuned_kernelINS0_13Kernel_traitsI6__halffS3_fjLj32768ELj4ELj1ELj8ELj16ENS0_18Kernel_traits_baseILj32768ES3_fS3_fjLj256EEEEEEEvNS0_20BackwardKernelParamsE --------------------------
	.section	.nv.info._ZN18transformer_engine13normalization19ln_bwd_tuned_kernelINS0_13Kernel_traitsI6__halffS3_fjLj32768ELj4ELj1ELj8ELj16ENS0_18Kernel_traits_baseILj32768ES3_fS3_fjLj256EEEEEEEvNS0_20BackwardKernelParamsE,"",@"SHT_CUDA_INFO"
	.sectionflags	@""
	.align	4


	//----- nvinfo : EIATTR_CUDA_API_VERSION
	.align		4
        /*0000*/ 	.byte	0x04, 0x37
        /*0002*/ 	.short	(.L_2873 - .L_2872)
.L_2872:
        /*0004*/ 	.word	0x00000082


	//----- nvinfo : EIATTR_KPARAM_INFO
	.align		4
.L_2873:
        /*0008*/ 	.byte	0x04, 0x17
        /*000a*/ 	.short	(.L_2875 - .L_2874)
.L_2874:
        /*000c*/ 	.word	0x00000000
        /*0010*/ 	.short	0x0000
        /*0012*/ 	.short	0x0000
        /*0014*/ 	.byte	0x00, 0xf0, 0x01, 0x02


	//----- nvinfo : EIATTR_SPARSE_MMA_MASK
	.align		4
.L_2875:
        /*0018*/ 	.byte	0x03, 0x50
        /*001a*/ 	.short	0x0000


	//----- nvinfo : EIATTR_MAXREG_COUNT
	.align		4
        /*001c*/ 	.byte	0x03, 0x1b
        /*001e*/ 	.short	0x00ff


	//----- nvinfo : EIATTR_NUM_BARRIERS
	.align		4
        /*0020*/ 	.byte	0x02, 0x4c
        /*0022*/ 	.byte	0x01
	.zero		1


	//----- nvinfo : EIATTR_MERCURY_ISA_VERSION
	.align		4
        /*0024*/ 	.byte	0x03, 0x5f
        /*0026*/ 	.short	0x0101


	//----- nvinfo : EIATTR_COOP_GROUP_MASK_REGIDS
	.align		4
        /*0028*/ 	.byte	0x04, 0x29
        /*002a*/ 	.short	(.L_2877 - .L_2876)


	//   ....[0]....
.L_2876:
        /*002c*/ 	.word	0xffffffff


	//   ....[1]....
        /*0030*/ 	.word	0xffffffff


	//   ....[2]....
        /*0034*/ 	.word	0xffffffff


	//   ....[3]....
        /*0038*/ 	.word	0xffffffff


	//   ....[4]....
        /*003c*/ 	.word	0xffffffff


	//   ....[5]....
        /*0040*/ 	.word	0xffffffff


	//   ....[6]....
        /*0044*/ 	.word	0xffffffff


	//   ....[7]....
        /*0048*/ 	.word	0xffffffff


	//   ....[8]....
        /*004c*/ 	.word	0xffffffff


	//   ....[9]....
        /*0050*/ 	.word	0xffffffff


	//   ....[10]....
        /*0054*/ 	.word	0xffffffff


	//   ....[11]....
        /*0058*/ 	.word	0xffffffff


	//   ....[12]....
        /*005c*/ 	.word	0xffffffff


	//   ....[13]....
        /*0060*/ 	.word	0xffffffff


	//   ....[14]....
        /*0064*/ 	.word	0xffffffff


	//   ....[15]....
        /*0068*/ 	.word	0xffffffff


	//   ....[16]....
        /*006c*/ 	.word	0xffffffff


	//   ....[17]....
        /*0070*/ 	.word	0xffffffff


	//   ....[18]....
        /*0074*/ 	.word	0xffffffff


	//   ....[19]....
        /*0078*/ 	.word	0xffffffff


	//   ....[20]....
        /*007c*/ 	.word	0x0500000d


	//   ....[21]....
        /*0080*/ 	.word	0x0500000d


	//   ....[22]....
        /*0084*/ 	.word	0x0500000d


	//   ....[23]....
        /*0088*/ 	.word	0x0500000d


	//   ....[24]....
        /*008c*/ 	.word	0x0500000d


	//   ....[25]....
        /*0090*/ 	.word	0x0500000d


	//   ....[26]....
        /*0094*/ 	.word	0x0500000d


	//   ....[27]....
        /*0098*/ 	.word	0x0500000d


	//   ....[28]....
        /*009c*/ 	.word	0x0500000d


	//   ....[29]....
        /*00a0*/ 	.word	0x0500000d


	//----- nvinfo : EIATTR_COOP_GROUP_INSTR_OFFSETS
	.align		4
.L_2877:
        /*00a4*/ 	.byte	0x04, 0x28
        /*00a6*/ 	.short	(.L_2879 - .L_2878)


	//   ....[0]....
.L_2878:
        /*00a8*/ 	.word	0x00001fc0


	//   ....[1]....
        /*00ac*/ 	.word	0x00001fd0


	//   ....[2]....
        /*00b0*/ 	.word	0x00002000


	//   ....[3]....
        /*00b4*/ 	.word	0x00002010


	//   ....[4]....
        /*00b8*/ 	.word	0x00002040


	//   ....[5]....
        /*00bc*/ 	.word	0x00002050


	//   ....[6]....
        /*00c0*/ 	.word	0x00002080


	//   ....[7]....
        /*00c4*/ 	.word	0x00002090


	//   ....[8]....
        /*00c8*/ 	.word	0x000020c0


	//   ....[9]....
        /*00cc*/ 	.word	0x000020d0


	//   ....[10]....
        /*00d0*/ 	.word	0x000026b0


	//   ....[11]....
        /*00d4*/ 	.word	0x000026c0


	//   ....[12]....
        /*00d8*/ 	.word	0x000026f0


	//   ....[13]....
        /*00dc*/ 	.word	0x00002700


	//   ....[14]....
        /*00e0*/ 	.word	0x00002730


	//   ....[15]....
        /*00e4*/ 	.word	0x00002740


	//   ....[16]....
        /*00e8*/ 	.word	0x00002770


	//   ....[17]....
        /*00ec*/ 	.word	0x00002780


	//   ....[18]....
        /*00f0*/ 	.word	0x000027b0


	//   ....[19]....
        /*00f4*/ 	.word	0x000027c0


	//   ....[20]....
        /*00f8*/ 	.word	0x00003690


	//   ....[21]....
        /*00fc*/ 	.word	0x000036e0


	//   ....[22]....
        /*0100*/ 	.word	0x00003750


	//   ....[23]....
        /*0104*/ 	.word	0x000037b0


	//   ....[24]....
        /*0108*/ 	.word	0x00003820


	//   ....[25]....
        /*010c*/ 	.word	0x00003880


	//   ....[26]....
        /*0110*/ 	.word	0x000038f0


	//   ....[27]....
        /*0114*/ 	.word	0x00003950


	//   ....[28]....
        /*0118*/ 	.word	0x000039c0


	//   ....[29]....
        /*011c*/ 	.word	0x00003a20


	//----- nvinfo : EIATTR_EXIT_INSTR_OFFSETS
	.align		4
.L_2879:
        /*0120*/ 	.byte	0x04, 0x1c
        /*0122*/ 	.short	(.L_2881 - .L_2880)


	//   ....[0]....
.L_2880:
        /*0124*/ 	.word	0x00003630


	//----- nvinfo : EIATTR_MAX_THREADS
	.align		4
.L_2881:
        /*0128*/ 	.byte	0x04, 0x05
        /*012a*/ 	.short	(.L_2883 - .L_2882)
.L_2882:
        /*012c*/ 	.word	0x00000100
        /*0130*/ 	.word	0x00000001
        /*0134*/ 	.word	0x00000001


	//----- nvinfo : EIATTR_CRS_STACK_SIZE
	.align		4
.L_2883:
        /*0138*/ 	.byte	0x04, 0x1e
        /*013a*/ 	.short	(.L_2885 - .L_2884)
.L_2884:
        /*013c*/ 	.word	0x00000000


	//----- nvinfo : EIATTR_CBANK_PARAM_SIZE
	.align		4
.L_2885:
        /*0140*/ 	.byte	0x03, 0x19
        /*0142*/ 	.short	0x0080


	//----- nvinfo : EIATTR_PARAM_CBANK
	.align		4
        /*0144*/ 	.byte	0x04, 0x0a
        /*0146*/ 	.short	(.L_2887 - .L_2886)
	.align		4
.L_2886:
        /*0148*/ 	.word	index@(.nv.constant0._ZN18transformer_engine13normalization19ln_bwd_tuned_kernelINS0_13Kernel_traitsI6__halffS3_fjLj32768ELj4ELj1ELj8ELj16ENS0_18Kernel_traits_baseILj32768ES3_fS3_fjLj256EEEEEEEvNS0_20BackwardKernelParamsE)
        /*014c*/ 	.short	0x0210
        /*014e*/ 	.short	0x0080


	//----- nvinfo : EIATTR_SW_WAR
	.align		4
.L_2887:
        /*0150*/ 	.byte	0x04, 0x36
        /*0152*/ 	.short	(.L_2889 - .L_2888)
.L_2888:
        /*0154*/ 	.word	0x00000008
.L_2889:


//--------------------- .nv.info._ZN18transformer_engine13normalization28ln_bwd_finalize_tuned_kernelINS0_22Kernel_traits_finalizeILj32768E6__halfS3_S3_fjLj1024ELj4ENS0_18Kernel_traits_baseILj32768ES3_S3_S3_fjLj1024EEEEEEEvNS0_20BackwardKernelParamsE --------------------------
	.section	.nv.info._ZN18transformer_engine13normalization28ln_bwd_finalize_tuned_kernelINS0_22Kernel_traits_finalizeILj32768E6__halfS3_S3_fjLj1024ELj4ENS0_18Kernel_traits_baseILj32768ES3_S3_S3_fjLj1024EEEEEEEvNS0_20BackwardKernelParamsE,"",@"SHT_CUDA_INFO"
	.sectionflags	@""
	.align	4


	//----- nvinfo : EIATTR_CUDA_API_VERSION
	.align		4
        /*0000*/ 	.byte	0x04, 0x37
        /*0002*/ 	.short	(.L_2891 - .L_2890)
.L_2890:
        /*0004*/ 	.word	0x00000082


	//----- nvinfo : EIATTR_KPARAM_INFO
	.align		4
.L_2891:
        /*0008*/ 	.byte	0x04, 0x17
        /*000a*/ 	.short	(.L_2893 - .L_2892)
.L_2892:
        /*000c*/ 	.word	0x00000000
        /*0010*/ 	.short	0x0000
        /*0012*/ 	.short	0x0000
        /*0014*/ 	.byte	0x00, 0xf0, 0x01, 0x02


	//----- nvinfo : EIATTR_SPARSE_MMA_MASK
	.align		4
.L_2893:
        /*0018*/ 	.byte	0x03, 0x50
        /*001a*/ 	.short	0x0000


	//----- nvinfo : EIATTR_MAXREG_COUNT
	.align		4
        /*001c*/ 	.byte	0x03, 0x1b
        /*001e*/ 	.short	0x0040


	//----- nvinfo : EIATTR_NUM_BARRIERS
	.align		4
        /*0020*/ 	.byte	0x02, 0x4c
        /*0022*/ 	.byte	0x01
	.zero		1


	//----- nvinfo : EIATTR_MERCURY_ISA_VERSION
	.align		4
        /*0024*/ 	.byte	0x03, 0x5f
        /*0026*/ 	.short	0x0101


	//----- nvinfo : EIATTR_COOP_GROUP_MASK_REGIDS
	.align		4
        /*0028*/ 	.byte	0x04, 0x29
        /*002a*/ 	.short	(.L_2895 - .L_2894)


	//   ....[0]....
.L_2894:
        /*002c*/ 	.word	0xffffffff


	//   ....[1]....
        /*0030*/ 	.word	0xffffffff


	//   ....[2]....
        /*0034*/ 	.word	0xffffffff


	//   ....[3]....
        /*0038*/ 	.word	0xffffffff


	//   ....[4]....
        /*003c*/ 	.word	0xffffffff


	//   ....[5]....
        /*0040*/ 	.word	0xffffffff


	//   ....[6]....
        /*0044*/ 	.word	0xffffffff


	//   ....[7]....
        /*0048*/ 	.word	0xffffffff


	//   ....[8]....
        /*004c*/ 	.word	0xffffffff


	//   ....[9]....
        /*0050*/ 	.word	0xffffffff


	//   ....[10]....
        /*0054*/ 	.word	0x05000010


	//   ....[11]....
        /*0058*/ 	.word	0x05000010


	//   ....[12]....
        /*005c*/ 	.word	0x05000010


	//   ....[13]....
        /*0060*/ 	.word	0x05000010


	//   ....[14]....
        /*0064*/ 	.word	0x05000010


	//   ....[15]....
        /*0068*/ 	.word	0x05000010


	//   ....[16]....
        /*006c*/ 	.word	0x05000010


	//   ....[17]....
        /*0070*/ 	.word	0x05000010


	//   ....[18]....
        /*0074*/ 	.word	0x05000010


	//   ....[19]....
        /*0078*/ 	.word	0x05000010


	//----- nvinfo : EIATTR_COOP_GROUP_INSTR_OFFSETS
	.align		4
.L_2895:
        /*007c*/ 	.byte	0x04, 0x28
        /*007e*/ 	.short	(.L_2897 - .L_2896)


	//   ....[0]....
.L_2896:
        /*0080*/ 	.word	0x00000850


	//   ....[1]....
        /*0084*/ 	.word	0x00000860


	//   ....[2]....
        /*0088*/ 	.word	0x00000890


	//   ....[3]....
        /*008c*/ 	.word	0x000008a0


	//   ....[4]....
        /*0090*/ 	.word	0x000008d0


	//   ....[5]....
        /*0094*/ 	.word	0x000008e0


	//   ....[6]....
        /*0098*/ 	.word	0x00000910


	//   ....[7]....
        /*009c*/ 	.word	0x00000920


	//   ....[8]....
        /*00a0*/ 	.word	0x00000950


	//   ....[9]....
        /*00a4*/ 	.word	0x00000960


	//   ....[10]....
        /*00a8*/ 	.word	0x00000ba0


	//   ....[11]....
        /*00ac*/ 	.word	0x00000c10


	//   ....[12]....
        /*00b0*/ 	.word	0x00000c80


	//   ....[13]....
        /*00b4*/ 	.word	0x00000cf0


	//   ....[14]....
        /*00b8*/ 	.word	0x00000d60


	//   ....[15]....
        /*00bc*/ 	.word	0x00000dc0


	//   ....[16]....
        /*00c0*/ 	.word	0x00000e30


	//   ....[17]....
        /*00c4*/ 	.word	0x00000ea0


	//   ....[18]....
        /*00c8*/ 	.word	0x00000f10


	//   ....[19]....
        /*00cc*/ 	.word	0x00000f80


	//----- nvinfo : EIATTR_EXIT_INSTR_OFFSETS
	.align		4
.L_2897:
        /*00d0*/ 	.byte	0x04, 0x1c
        /*00d2*/ 	.short	(.L_2899 - .L_2898)


	//   ....[0]....
.L_2898:
        /*00d4*/ 	.word	0x00000070


	//   ....[1]....
        /*00d8*/ 	.word	0x00000b40


	//----- nvinfo : EIATTR_MAX_THREADS
	.align		4
.L_2899:
        /*00dc*/ 	.byte	0x04, 0x05
        /*00de*/ 	.short	(.L_2901 - .L_2900)
.L_2900:
        /*00e0*/ 	.word	0x00000400
        /*00e4*/ 	.word	0x00000001
        /*00e8*/ 	.word	0x00000001


	//----- nvinfo : EIATTR_CRS_STACK_SIZE
	.align		4
.L_2901:
        /*00ec*/ 	.byte	0x04, 0x1e
        /*00ee*/ 	.short	(.L_2903 - .L_2902)
.L_2902:
        /*00f0*/ 	.word	0x00000000


	//----- nvinfo : EIATTR_CBANK_PARAM_SIZE
	.align		4
.L_2903:
        /*00f4*/ 	.byte	0x03, 0x19
        /*00f6*/ 	.short	0x0080


	//----- nvinfo : EIATTR_PARAM_CBANK
	.align		4
        /*00f8*/ 	.byte	0x04, 0x0a
        /*00fa*/ 	.short	(.L_2905 - .L_2904)
	.align		4
.L_2904:
        /*00fc*/ 	.word	index@(.nv.constant0._ZN18transformer_engine13normalization28ln_bwd_finalize_tuned_kernelINS0_22Kernel_traits_finalizeILj32768E6__halfS3_S3_fjLj1024ELj4ENS0_18Kernel_traits_baseILj32768ES3_S3_S3_fjLj1024EEEEEEEvNS0_20BackwardKernelParamsE)
        /*0100*/ 	.short	0x0210
        /*0102*/ 	.short	0x0080


	//----- nvinfo : EIATTR_SW_WAR
	.align		4
.L_2905:
        /*0104*/ 	.byte	0x04, 0x36
        /*0106*/ 	.short	(.L_2907 - .L_2906)
.L_2906:
        /*0108*/ 	.word	0x00000008
.L_2907:


//--------------------- .nv.info._ZN18transformer_engine13normalization19ln_bwd_tuned_kernelINS0_13Kernel_traitsI6__halfS3_S3_fjLj32768ELj4ELj1ELj8ELj16ENS0_18Kernel_traits_baseILj32768ES3_S3_S3_fjLj256EEEEEEEvNS0_20BackwardKernelParamsE --------------------------
	.section	.nv.info._ZN18transformer_engine13normalization19ln_bwd_tuned_kernelINS0_13Kernel_traitsI6__halfS3_S3_fjLj32768ELj4ELj1ELj8ELj16ENS0_18Kernel_traits_baseILj32768ES3_S3_S3_fjLj256EEEEEEEvNS0_20BackwardKernelParamsE,"",@"SHT_CUDA_INFO"
	.sectionflags	@""
	.align	4


	//----- nvinfo : EIATTR_CUDA_API_VERSION
	.align		4
        /*0000*/ 	.byte	0x04, 0x37
        /*0002*/ 	.short	(.L_2909 - .L_2908)
.L_2908:
        /*0004*/ 	.word	0x00000082


	//----- nvinfo : EIATTR_KPARAM_INFO
	.align		4
.L_2909:
        /*0008*/ 	.byte	0x04, 0x17
        /*000a*/ 	.short	(.L_2911 - .L_2910)
.L_2910:
        /*000c*/ 	.word	0x00000000
        /*0010*/ 	.short	0x0000
        /*0012*/ 	.short	0x0000
        /*0014*/ 	.byte	0x00, 0xf0, 0x01, 0x02


	//----- nvinfo : EIATTR_SPARSE_MMA_MASK
	.align		4
.L_2911:
        /*0018*/ 	.byte	0x03, 0x50
        /*001a*/ 	.short	0x0000


	//----- nvinfo : EIATTR_MAXREG_COUNT
	.align		4
        /*001c*/ 	.byte	0x03, 0x1b
        /*001e*/ 	.short	0x00ff


	//----- nvinfo : EIATTR_NUM_BARRIERS
	.align		4
        /*0020*/ 	.byte	0x02, 0x4c
        /*0022*/ 	.byte	0x01
	.zero		1


	//----- nvinfo : EIATTR_MERCURY_ISA_VERSION
	.align		4
        /*0024*/ 	.byte	0x03, 0x5f
        /*0026*/ 	.short	0x0101


	//----- nvinfo : EIATTR_COOP_GROUP_MASK_REGIDS
	.align		4
        /*0028*/ 	.byte	0x04, 0x29
        /*002a*/ 	.short	(.L_2913 - .L_2912)


	//   ....[0]....
.L_2912:
        /*002c*/ 	.word	0xffffffff


	//   ....[1]....
        /*0030*/ 	.word	0xffffffff


	//   ....[2]....
        /*0034*/ 	.word	0xffffffff


	//   ....[3]....
        /*0038*/ 	.word	0xffffffff


	//   ....[4]....
        /*003c*/ 	.word	0xffffffff


	//   ....[5]....
        /*0040*/ 	.word	0xffffffff


	//   ....[6]....
        /*0044*/ 	.word	0xffffffff


	//   ....[7]....
        /*0048*/ 	.word	0xffffffff


	//   ....[8]....
        /*004c*/ 	.word	0xffffffff


	//   ....[9]....
        /*0050*/ 	.word	0xffffffff


	//   ....[10]....
        /*0054*/ 	.word	0xffffffff


	//   ....[11]....
        /*0058*/ 	.word	0xffffffff


	//   ....[12]....
        /*005c*/ 	.word	0xffffffff


	//   ....[13]....
        /*0060*/ 	.word	0xffffffff


	//   ....[14]....
        /*0064*/ 	.word	0xffffffff


	//   ....[15]....
        /*0068*/ 	.word	0xffffffff


	//   ....[16]....
        /*006c*/ 	.word	0xffffffff


	//   ....[17]....
        /*0070*/ 	.word	0xffffffff


	//   ....[18]....
        /*0074*/ 	.word	0xffffffff


	//   ....[19]....
        /*0078*/ 	.word	0xffffffff


	//   ....[20]....
        /*007c*/ 	.word	0x0500000b


	//   ....[21]....
        /*0080*/ 	.word	0x0500000b


	//   ....[22]....
        /*0084*/ 	.word	0x0500000b


	//   ....[23]....
        /*0088*/ 	.word	0x0500000b


	//   ....[24]....
        /*008c*/ 	.word	0x0500000b


	//   ....[25]....
        /*0090*/ 	.word	0x0500000b


	//   ....[26]....
        /*0094*/ 	.word	0x0500000b


	//   ....[27]....
        /*0098*/ 	.word	0x0500000b


	//   ....[28]....
        /*009c*/ 	.word	0x0500000b


	//   ....[29]....
        /*00a0*/ 	.word	0x0500000b


	//----- nvinfo : EIATTR_COOP_GROUP_INSTR_OFFSETS
	.align		4
.L_2913:
        /*00a4*/ 	.byte	0x04, 0x28
        /*00a6*/ 	.short	(.L_2915 - .L_2914)


	//   ....[0]....
.L_2914:
        /*00a8*/ 	.word	0x00001df0


	//   ....[1]....
        /*00ac*/ 	.word	0x00001e00


	//   ....[2]....
        /*00b0*/ 	.word	0x00001e30


	//   ....[3]....
        /*00b4*/ 	.word	0x00001e40


	//   ....[4]....
        /*00b8*/ 	.word	0x00001e70


	//   ....[5]....
        /*00bc*/ 	.word	0x00001e80


	//   ....[6]....
        /*00c0*/ 	.word	0x00001eb0


	//   ....[7]....
        /*00c4*/ 	.word	0x00001ec0


	//   ....[8]....
        /*00c8*/ 	.word	0x00001ef0


	//   ....[9]....
        /*00cc*/ 	.word	0x00001f00


	//   ....[10]....
        /*00d0*/ 	.word	0x000024e0


	//   ....[11]....
        /*00d4*/ 	.word	0x000024f0


	//   ....[12]....
        /*00d8*/ 	.word	0x00002520


	//   ....[13]....
        /*00dc*/ 	.word	0x00002530


	//   ....[14]....
        /*00e0*/ 	.word	0x00002560


	//   ....[15]....
        /*00e4*/ 	.word	0x00002570


	//   ....[16]....
        /*00e8*/ 	.word	0x000025a0


	//   ....[17]....
        /*00ec*/ 	.word	0x000025b0


	//   ....[18]....
        /*00f0*/ 	.word	0x000025e0


	//   ....[19]....
        /*00f4*/ 	.word	0x000025f0


	//   ....[20]....
        /*00f8*/ 	.word	0x00003490


	//   ....[21]....
        /*00fc*/ 	.word	0x000034e0


	//   ....[22]....
        /*0100*/ 	.word	0x00003550


	//   ....[23]....
        /*0104*/ 	.word	0x000035b0


	//   ....[24]....
        /*0108*/ 	.word	0x00003620


	//   ....[25]....
        /*010c*/ 	.word	0x00003680


	//   ....[26]....
        /*0110*/ 	.word	0x000036f0


	//   ....[27]....
        /*0114*/ 	.word	0x00003750


	//   ....[28]....
        /*0118*/ 	.word	0x000037c0


	//   ....[29]....
        /*011c*/ 	.word	0x00003820


	//----- nvinfo : EIATTR_EXIT_INSTR_OFFSETS
	.align		4
.L_2915:
        /*0120*/ 	.byte	0x04, 0x1c
        /*0122*/ 	.short	(.L_2917 - .L_2916)


	//   ....[0]....
.L_2916:
        /*0124*/ 	.word	0x00003430


	//----- nvinfo : EIATTR_MAX_THREADS
	.align		4
.L_2917:
        /*0128*/ 	.byte	0x04, 0x05
        /*012a*/ 	.short	(.L_2919 - .L_2918)
.L_2918:
        /*012c*/ 	.word	0x00000100
        /*0130*/ 	.word	0x00000001
        /*0134*/ 	.word	0x00000001


	//----- nvinfo : EIATTR_CRS_STACK_SIZE
	.align		4
.L_2919:
        /*0138*/ 	.byte	0x04, 0x1e
        /*013a*/ 	.short	(.L_2921 - .L_2920)
.L_2920:
        /*013c*/ 	.word	0x00000000


	//----- nvinfo : EIATTR_CBANK_PARAM_SIZE
	.align		4
.L_2921:
        /*0140*/ 	.byte	0x03, 0x19
        /*0142*/ 	.short	0x0080


	//----- nvinfo : EIATTR_PARAM_CBANK
	.align		4
        /*0144*/ 	.byte	0x04, 0x0a
        /*0146*/ 	.short	(.L_2923 - .L_2922)
	.align		4
.L_2922:
        /*0148*/ 	.word	index@(.nv.constant0._ZN18transformer_engine13normalization19ln_bwd_tuned_kernelINS0_13Kernel_traitsI6__halfS3_S3_fjLj32768ELj4ELj1ELj8ELj16ENS0_18Kernel_traits_baseILj32768ES3_S3_S3_fjLj256EEEEEEEvNS0_20BackwardKernelParamsE)
        /*014c*/ 	.short	0x0210
        /*014e*/ 	.short	0x0080


	//----- nvinfo : EIATTR_SW_WAR
	.align		4
.L_2923:
        /*0150*/ 	.byte	0x04, 0x36
        /*0152*/ 	.short	(.L_2925 - .L_2924)
.L_2924:
        /*0154*/ 	.word	0x00000008
.L_2925:


//--------------------- .nv.info._ZN18transformer_engine13normalization28ln_bwd_finalize_tuned_kernelINS0_22Kernel_traits_finalizeILj32768EffffjLj1024ELj4ENS0_18Kernel_traits_baseILj32768EffffjLj1024EEEEEEEvNS0_20BackwardKernelParamsE --------------------------
	.section	.nv.info._ZN18transformer_engine13normalization28ln_bwd_finalize_tuned_kernelINS0_22Kernel_traits_finalizeILj32768EffffjLj1024ELj4ENS0_18Kernel_traits_baseILj32768EffffjLj1024EEEEEEEvNS0_20BackwardKernelParamsE,"",@"SHT_CUDA_INFO"
	.sectionflags	@""
	.align	4


	//----- nvinfo : EIATTR_CUDA_API_VERSION
	.align		4
        /*0000*/ 	.byte	0x04, 0x37
        /*0002*/ 	.short	(.L_2927 - .L_2926)
.L_2926:
        /*0004*/ 	.word	0x00000082


	//----- nvinfo : EIATTR_KPARAM_INFO
	.align		4
.L_2927:
        /*0008*/ 	.byte	0x04, 0x17
        /*000a*/ 	.short	(.L_2929 - .L_2928)
.L_2928:
        /*000c*/ 	.word	0x00000000
        /*0010*/ 	.short	0x0000
        /*0012*/ 	.short	0x0000
        /*0014*/ 	.byte	0x00, 0xf0, 0x01, 0x02


	//----- nvinfo : EIATTR_SPARSE_MMA_MASK
	.align		4
.L_2929:
        /*0018*/ 	.byte	0x03, 0x50
        /*001a*/ 	.short	0x0000


	//----- nvinfo : EIATTR_MAXREG_COUNT
	.align		4
        /*001c*/ 	.byte	0x03, 0x1b
        /*001e*/ 	.short	0x0040


	//----- nvinfo : EIATTR_NUM_BARRIERS
	.align		4
        /*0020*/ 	.byte	0x02, 0x4c
        /*0022*/ 	.byte	0x01
	.zero		1


	//----- nvinfo : EIATTR_MERCURY_ISA_VERSION
	.align		4
        /*0024*/ 	.byte	0x03, 0x5f
        /*0026*/ 	.short	0x0101


	//----- nvinfo : EIATTR_COOP_GROUP_MASK_REGIDS
	.align		4
        /*0028*/ 	.byte	0x04, 0x29
        /*002a*/ 	.short	(.L_2931 - .L_2930)


	//   ....[0]....
.L_2930:
        /*002c*/ 	.word	0xffffffff


	//   ....[1]....
        /*0030*/ 	.word	0xffffffff


	//   ....[2]....
        /*0034*/ 	.word	0xffffffff


	//   ....[3]....
        /*0038*/ 	.word	0xffffffff


	//   ....[4]....
        /*003c*/ 	.word	0xffffffff


	//   ....[5]....
        /*0040*/ 	.word	0xffffffff


	//   ....[6]....
        /*0044*/ 	.word	0xffffffff


	//   ....[7]....
        /*0048*/ 	.word	0xffffffff


	//   ....[8]....
        /*004c*/ 	.word	0xffffffff


	//   ....[9]....
        /*0050*/ 	.word	0xffffffff


	//   ....[10]....
        /*0054*/ 	.word	0x05000010


	//   ....[11]....
        /*0058*/ 	.word	0x05000010


	//   ....[12]....
        /*005c*/ 	.word	0x05000010


	//   ....[13]....
        /*0060*/ 	.word	0x05000010


	//   ....[14]....
        /*0064*/ 	.word	0x05000010


	//   ....[15]....
        /*0068*/ 	.word	0x05000010


	//   ....[16]....
        /*006c*/ 	.word	0x05000010


	//   ....[17]....
        /*0070*/ 	.word	0x05000010


	//   ....[18]....
        /*0074*/ 	.word	0x05000010


	//   ....[19]....
        /*0078*/ 	.word	0x05000010


	//----- nvinfo : EIATTR_COOP_GROUP_INSTR_OFFSETS
	.align		4
.L_2931:
        /*007c*/ 	.byte	0x04, 0x28
        /*007e*/ 	.short	(.L_2933 - .L_2932)


	//   ....[0]....
.L_2932:
        /*0080*/ 	.word	0x00000850


	//   ....[1]....
        /*0084*/ 	.word	0x00000860


	//   ....[2]....
        /*0088*/ 	.word	0x00000890


	//   ....[3]....
        /*008c*/ 	.word	0x000008a0


	//   ....[4]....
        /*0090*/ 	.word	0x000008d0


	//   ....[5]....
        /*0094*/ 	.word	0x000008e0


	//   ....[6]....
        /*0098*/ 	.word	0x00000910


	//   ....[7]....
        /*009c*/ 	.word	0x00000920


	//   ....[8]....
        /*00a0*/ 	.word	0x00000950


	//   ....[9]....
        /*00a4*/ 	.word	0x00000960


	//   ....[10]....
        /*00a8*/ 	.word	0x00000b80


	//   ....[11]....
        /*00ac*/ 	.word	0x00000bf0


	//   ....[12]....
        /*00b0*/ 	.word	0x00000c60


	//   ....[13]....
        /*00b4*/ 	.word	0x00000cd0


	//   ....[14]....
        /*00b8*/ 	.word	0x00000d40


	//   ....[15]....
        /*00bc*/ 	.word	0x00000da0


	//   ....[16]....
        /*00c0*/ 	.word	0x00000e10


	//   ....[17]....
        /*00c4*/ 	.word	0x00000e80


	//   ....[18]....
        /*00c8*/ 	.word	0x00000ef0


	//   ....[19]....
        /*00cc*/ 	.word	0x00000f60


	//----- nvinfo : EIATTR_EXIT_INSTR_OFFSETS
	.align		4
.L_2933:
        /*00d0*/ 	.byte	0x04, 0x1c
        /*00d2*/ 	.short	(.L_2935 - .L_2934)


	//   ....[0]....
.L_2934:
        /*00d4*/ 	.word	0x00000070


	//   ....[1]....
        /*00d8*/ 	.word	0x00000b20


	//----- nvinfo : EIATTR_MAX_THREADS
	.align		4
.L_2935:
        /*00dc*/ 	.byte	0x04, 0x05
        /*00de*/ 	.short	(.L_2937 - .L_2936)
.L_2936:
        /*00e0*/ 	.word	0x00000400
        /*00e4*/ 	.word	0x00000001
        /*00e8*/ 	.word	0x00000001


	//----- nvinfo : EIATTR_CRS_STACK_SIZE
	.align		4
.L_2937:
        /*00ec*/ 	.byte	0x04, 0x1e
        /*00ee*/ 	.short	(.L_2939 - .L_2938)
.L_2938:
        /*00f0*/ 	.word	0x00000000


	//----- nvinfo : EIATTR_CBANK_PARAM_SIZE
	.align		4
.L_2939:
        /*00f4*/ 	.byte	0x03, 0x19
        /*00f6*/ 	.short	0x0080


	//----- nvinfo : EIATTR_PARAM_CBANK
	.align		4
        /*00f8*/ 	.byte	0x04, 0x0a
        /*00fa*/ 	.short	(.L_2941 - .L_2940)
	.align		4
.L_2940:
        /*00fc*/ 	.word	index@(.nv.constant0._ZN18transformer_engine13normalization28ln_bwd_finalize_tuned_kernelINS0_22Kernel_traits_finalizeILj32768EffffjLj1024ELj4ENS0_18Kernel_traits_baseILj32768EffffjLj1024EEEEEEEvNS0_20BackwardKernelParamsE)
        /*0100*/ 	.short	0x0210
        /*0102*/ 	.short	0x0080


	//----- nvinfo : EIATTR_SW_WAR
	.align		4
.L_2941:
        /*0104*/ 	.byte	0x04, 0x36
        /*0106*/ 	.short	(.L_2943 - .L_2942)
.L_2942:
        /*0108*/ 	.word	0x00000008
.L_2943:


//--------------------- .nv.info._ZN18transformer_engine13normalization19ln_bwd_tuned_kernelINS0_13Kernel_traitsIffffjLj32768ELj4ELj1ELj8ELj16ENS0_18Kernel_traits_baseILj32768EffffjLj256EEEEEEEvNS0_20BackwardKernelParamsE --------------------------
	.section	.nv.info._ZN18transformer_engine13normalization19ln_bwd_tuned_kernelINS0_13Kernel_traitsIffffjLj32768ELj4ELj1ELj8ELj16ENS0_18Kernel_traits_baseILj32768EffffjLj256EEEEEEEvNS0_20BackwardKernelParamsE,"",@"SHT_CUDA_INFO"
	.sectionflags	@""
	.align	4


	//----- nvinfo : EIATTR_CUDA_API_VERSION
	.align		4
        /*0000*/ 	.byte	0x04, 0x37
        /*0002*/ 	.short	(.L_2945 - .L_2944)
.L_2944:
        /*0004*/ 	.word	0x00000082


	//----- nvinfo : EIATTR_KPARAM_INFO
	.align		4
.L_2945:
        /*0008*/ 	.byte	0x04, 0x17
        /*000a*/ 	.short	(.L_2947 - .L_2946)
.L_2946:
        /*000c*/ 	.word	0x00000000
        /*0010*/ 	.short	0x0000
        /*0012*/ 	.short	0x0000
        /*0014*/ 	.byte	0x00, 0xf0, 0x01, 0x02


	//----- nvinfo : EIATTR_SPARSE_MMA_MASK
	.align		4
.L_2947:
        /*0018*/ 	.byte	0x03, 0x50
        /*001a*/ 	.short	0x0000


	//----- nvinfo : EIATTR_MAXREG_COUNT
	.align		4
        /*001c*/ 	.byte	0x03, 0x1b
        /*001e*/ 	.short	0x00ff


	//----- nvinfo : EIATTR_NUM_BARRIERS
	.align		4
        /*0020*/ 	.byte	0x02, 0x4c
        /*0022*/ 	.byte	0x01
	.zero		1


	//----- nvinfo : EIATTR_MERCURY_ISA_VERSION
	.align		4
        /*0024*/ 	.byte	0x03, 0x5f
        /*0026*/ 	.short	0x0101


	//----- nvinfo : EIATTR_COOP_GROUP_MASK_REGIDS
	.align		4
        /*0028*/ 	.byte	0x04, 0x29
        /*002a*/ 	.short	(.L_2949 - .L_2948)


	//   ....[0]....
.L_2948:
        /*002c*/ 	.word	0xffffffff


	//   ....[1]....
        /*0030*/ 	.word	0xffffffff


	//   ....[2]....
        /*0034*/ 	.word	0xffffffff


	//   ....[3]....
        /*0038*/ 	.word	0xffffffff


	//   ....[4]....
        /*003c*/ 	.word	0xffffffff


	//   ....[5]....
        /*0040*/ 	.word	0xffffffff


	//   ....[6]....
        /*0044*/ 	.word	0xffffffff


	//   ....[7]....
        /*0048*/ 	.word	0xffffffff


	//   ....[8]....
        /*004c*/ 	.word	0xffffffff


	//   ....[9]....
        /*0050*/ 	.word	0xffffffff


	//   ....[10]....
        /*0054*/ 	.word	0xffffffff


	//   ....[11]....
        /*0058*/ 	.word	0xffffffff


	//   ....[12]....
        /*005c*/ 	.word	0xffffffff


	//   ....[13]....
        /*0060*/ 	.word	0xffffffff


	//   ....[14]....
        /*0064*/ 	.word	0xffffffff


	//   ....[15]....
        /*0068*/ 	.word	0xffffffff


	//   ....[16]....
        /*006c*/ 	.word	0xffffffff


	//   ....[17]....
        /*0070*/ 	.word	0xffffffff


	//   ....[18]....
        /*0074*/ 	.word	0xffffffff


	//   ....[19]....
        /*0078*/ 	.word	0xffffffff


	//   ....[20]....
        /*007c*/ 	.word	0x0500000f


	//   ....[21]....
        /*0080*/ 	.word	0x0500000f


	//   ....[22]....
        /*0084*/ 	.word	0x0500000f


	//   ....[23]....
        /*0088*/ 	.word	0x0500000f


	//   ....[24]....
        /*008c*/ 	.word	0x0500000f


	//   ....[25]....
        /*0090*/ 	.word	0x0500000f


	//   ....[26]....
        /*0094*/ 	.word	0x0500000f


	//   ....[27]....
        /*0098*/ 	.word	0x0500000f


	//   ....[28]....
        /*009c*/ 	.word	0x0500000f


	//   ....[29]....
        /*00a0*/ 	.word	0x0500000f


	//----- nvinfo : EIATTR_COOP_GROUP_INSTR_OFFSETS
	.align		4
.L_2949:
        /*00a4*/ 	.byte	0x04, 0x28
        /*00a6*/ 	.short	(.L_2951 - .L_2950)


	//   ....[0]....
.L_2950:
        /*00a8*/ 	.word	0x000019d0


	//   ....[1]....
        /*00ac*/ 	.word	0x000019e0


	//   ....[2]....
        /*00b0*/ 	.word	0x00001a10


	//   ....[3]....
        /*00b4*/ 	.word	0x00001a20


	//   ....[4]....
        /*00b8*/ 	.word	0x00001a50


	//   ....[5]....
        /*00bc*/ 	.word	0x00001a60


	//   ....[6]....
        /*00c0*/ 	.word	0x00001a90


	//   ....[7]....
        /*00c4*/ 	.word	0x00001aa0


	//   ....[8]....
        /*00c8*/ 	.word	0x00001ad0


	//   ....[9]....
        /*00cc*/ 	.word	0x00001ae0


	//   ....[10]....
        /*00d0*/ 	.word	0x000020c0


	//   ....[11]....
        /*00d4*/ 	.word	0x000020d0


	//   ....[12]....
        /*00d8*/ 	.word	0x00002100


	//   ....[13]....
        /*00dc*/ 	.word	0x00002110


	//   ....[14]....
        /*00e0*/ 	.word	0x00002140


	//   ....[15]....
        /*00e4*/ 	.word	0x00002150


	//   ....[16]....
        /*00e8*/ 	.word	0x00002180


	//   ....[17]....
        /*00ec*/ 	.word	0x00002190


	//   ....[18]....
        /*00f0*/ 	.word	0x000021c0


	//   ....[19]....
        /*00f4*/ 	.word	0x000021d0


	//   ....[20]....
        /*00f8*/ 	.word	0x000030b0


	//   ....[21]....
        /*00fc*/ 	.word	0x00003100


	//   ....[22]....
        /*0100*/ 	.word	0x00003170


	//   ....[23]....
        /*0104*/ 	.word	0x000031d0


	//   ....[24]....
        /*0108*/ 	.word	0x00003240


	//   ....[25]....
        /*010c*/ 	.word	0x000032a0


	//   ....[26]....
        /*0110*/ 	.word	0x00003310


	//   ....[27]....
        /*0114*/ 	.word	0x00003370


	//   ....[28]....
        /*0118*/ 	.word	0x000033e0


	//   ....[29]....
        /*011c*/ 	.word	0x00003430


	//----- nvinfo : EIATTR_EXIT_INSTR_OFFSETS
	.align		4
.L_2951:
        /*0120*/ 	.byte	0x04, 0x1c
        /*0122*/ 	.short	(.L_2953 - .L_2952)


	//   ....[0]....
.L_2952:
        /*0124*/ 	.word	0x00003050


	//----- nvinfo : EIATTR_MAX_THREADS
	.align		4
.L_2953:
        /*0128*/ 	.byte	0x04, 0x05
        /*012a*/ 	.short	(.L_2955 - .L_2954)
.L_2954:
        /*012c*/ 	.word	0x00000100
        /*0130*/ 	.word	0x00000001
        /*0134*/ 	.word	0x00000001


	//----- nvinfo : EIATTR_CRS_STACK_SIZE
	.align		4
.L_2955:
        /*0138*/ 	.byte	0x04, 0x1e
        /*013a*/ 	.short	(.L_2957 - .L_2956)
.L_2956:
        /*013c*/ 	.word	0x00000000


	//----- nvinfo : EIATTR_CBANK_PARAM_SIZE
	.align		4
.L_2957:
        /*0140*/ 	.byte	0x03, 0x19
        /*0142*/ 	.short	0x0080


	//----- nvinfo : EIATTR_PARAM_CBANK
	.align		4
        /*0144*/ 	.byte	0x04, 0x0a
        /*0146*/ 	.short	(.L_2959 - .L_2958)
	.align		4
.L_2958:
        /*0148*/ 	.word	index@(.nv.constant0._ZN18transformer_engine13normalization19ln_bwd_tuned_kernelINS0_13Kernel_traitsIffffjLj32768ELj4ELj1ELj8ELj16ENS0_18Kernel_traits_baseILj32768EffffjLj256EEEEEEEvNS0_20BackwardKernelParamsE)
        /*014c*/ 	.short	0x0210
        /*014e*/ 	.short	0x0080


	//----- nvinfo : EIATTR_SW_WAR
	.align		4
.L_2959:
        /*0150*/ 	.byte	0x04, 0x36
        /*0152*/ 	.short	(.L_2961 - .L_2960)
.L_2960:
        /*0154*/ 	.word	0x00000008
.L_2961:


//--------------------- .nv.info._ZN18transformer_engine13normalization28ln_bwd_finalize_tuned_kernelINS0_22Kernel_traits_finalizeILj30720E13__nv_bfloat16fS3_fjLj1024ELj4ENS0_18Kernel_traits_baseILj30720ES3_fS3_fjLj1024EEEEEEEvNS0_20BackwardKernelParamsE --------------------------
	.section	.nv.info._ZN18transformer_engine13normalization28ln_bwd_finalize_tuned_kernelINS0_22Kernel_traits_finalizeILj30720E13__nv_bfloat16fS3_fjLj1024ELj4ENS0_18Kernel_traits_baseILj30720ES3_fS3_fjLj1024EEEEEEEvNS0_20BackwardKernelParamsE,"",@"SHT_CUDA_INFO"
	.sectionflags	@""
	.align	4


	//----- nvinfo : EIATTR_CUDA_API_VERSION
	.align		4
        /*0000*/ 	.byte	0x04, 0x37
        /*0002*/ 	.short	(.L_2963 - .L_2962)
.L_2962:
        /*0004*/ 	.word	0x00000082


	//----- nvinfo : EIATTR_KPARAM_INFO
	.align		4
.L_2963:
        /*0008*/ 	.byte	0x04, 0x17
        /*000a*/ 	.short	(.L_2965 - .L_2964)
.L_2964:
        /*000c*/ 	.word	0x00000000
        /*0010*/ 	.short	0x0000
        /*0012*/ 	.short	0x0000
        /*0014*/ 	.byte	0x00, 0xf0, 0x01, 0x02


	//----- nvinfo : EIATTR_SPARSE_MMA_MASK
	.align		4
.L_2965:
        /*0018*/ 	.byte	0x03, 0x50
        /*001a*/ 	.short	0x0000


	//----- nvinfo : EIATTR_MAXREG_COUNT
	.align		4
        /*001c*/ 	.byte	0x03, 0x1b
        /*001e*/ 	.short	0x0040


	//----- nvinfo : EIATTR_NUM_BARRIERS
	.align		4
        /*0020*/ 	.byte	0x02, 0x4c
        /*0022*/ 	.byte	0x01
	.zero		1


	//----- nvinfo : EIATTR_MERCURY_ISA_VERSION
	.align		4
        /*0024*/ 	.byte	0x03, 0x5f
        /*0026*/ 	.short	0x0101


	//----- nvinfo : EIATTR_COOP_GROUP_MASK_REGIDS
	.align		4
        /*0028*/ 	.byte	0x04, 0x29
        /*002a*/ 	.short	(.L_2967 - .L_2966)


	//   ....[0]....
.L_2966:
        /*002c*/ 	.word	0xffffffff


	//   ....[1]....
        /*0030*/ 	.word	0xffffffff


	//   ....[2]....
        /*0034*/ 	.word	0xffffffff


	//   ....[3]....
        /*0038*/ 	.word	0xffffffff


	//   ....[4]....
        /*003c*/ 	.word	0xffffffff


	//   ....[5]....
        /*0040*/ 	.word	0xffffffff


	//   ....[6]....
        /*0044*/ 	.word	0xffffffff


	//   ....[7]....
        /*0048*/ 	.word	0xffffffff


	//   ....[8]....
        /*004c*/ 	.word	0xffffffff


	//   ....[9]....
        /*0050*/ 	.word	0xffffffff


	//   ....[10]....
        /*0054*/ 	.word	0x05000010


	//   ....[11]....
        /*0058*/ 	.word	0x05000010


	//   ....[12]....
        /*005c*/ 	.word	0x05000010


	//   ....[13]....
        /*0060*/ 	.word	0x05000010


	//   ....[14]....
        /*0064*/ 	.word	0x05000010


	//   ....[15]....
        /*0068*/ 	.word	0x05000010


	//   ....[16]....
        /*006c*/ 	.word	0x05000010


	//   ....[17]....
        /*0070*/ 	.word	0x05000010


	//   ....[18]....
        /*0074*/ 	.word	0x05000010


	//   ....[19]....
        /*0078*/ 	.word	0x05000010


	//----- nvinfo : EIATTR_COOP_GROUP_INSTR_OFFSETS
	.align		4
.L_2967:
        /*007c*/ 	.byte	0x04, 0x28
        /*007e*/ 	.short	(.L_2969 - .L_2968)


	//   ....[0]....
.L_2968:
        /*0080*/ 	.word	0x00000850


	//   ....[1]....
        /*0084*/ 	.word	0x00000860


	//   ....[2]....
        /*0088*/ 	.word	0x00000890


	//   ....[3]....
        /*008c*/ 	.word	0x000008a0


	//   ....[4]....
        /*0090*/ 	.word	0x000008d0


	//   ....[5]....
        /*0094*/ 	.word	0x000008e0


	//   ....[6]....
        /*0098*/ 	.word	0x00000910


	//   ....[7]....
        /*009c*/ 	.word	0x00000920


	//   ....[8]....
        /*00a0*/ 	.word	0x00000950


	//   ....[9]....
        /*00a4*/ 	.word	0x00000960


	//   ....[10]....
        /*00a8*/ 	.word	0x00000ba0


	//   ....[11]....
        /*00ac*/ 	.word	0x00000c10


	//   ....[12]....
        /*00b0*/ 	.word	0x00000c80


	//   ....[13]....
        /*00b4*/ 	.word	0x00000cf0


	//   ....[14]....
        /*00b8*/ 	.word	0x00000d60


	//   ....[15]....
        /*00bc*/ 	.word	0x00000dc0


	//   ....[16]....
        /*00c0*/ 	.word	0x00000e30


	//   ....[17]....
        /*00c4*/ 	.word	0x00000ea0


	//   ....[18]....
        /*00c8*/ 	.word	0x00000f10


	//   ....[19]....
        /*00cc*/ 	.word	0x00000f80


	//----- nvinfo : EIATTR_EXIT_INSTR_OFFSETS
	.align		4
.L_2969:
        /*00d0*/ 	.byte	0x04, 0x1c
        /*00d2*/ 	.short	(.L_2971 - .L_2970)


	//   ....[0]....
.L_2970:
        /*00d4*/ 	.word	0x00000070


	//   ....[1]....
        /*00d8*/ 	.word	0x00000b40


	//----- nvinfo : EIATTR_MAX_THREADS
	.align		4
.L_2971:
        /*00dc*/ 	.byte	0x04, 0x05
        /*00de*/ 	.short	(.L_2973 - .L_2972)
.L_2972:
        /*00e0*/ 	.word	0x00000400
        /*00e4*/ 	.word	0x00000001
        /*00e8*/ 	.word	0x00000001


	//----- nvinfo : EIATTR_CRS_STACK_SIZE
	.align		4
.L_2973:
        /*00ec*/ 	.byte	0x04, 0x1e
        /*00ee*/ 	.short	(.L_2975 - .L_2974)
.L_2974:
        /*00f0*/ 	.word	0x00000000


	//----- nvinfo : EIATTR_CBANK_PARAM_SIZE
	.align		4
.L_2975:
        /*00f4*/ 	.byte	0x03, 0x19
        /*00f6*/ 	.short	0x0080


	//----- nvinfo : EIATTR_PARAM_CBANK
	.align		4
        /*00f8*/ 	.byte	0x04, 0x0a
        /*00fa*/ 	.short	(.L_2977 - .L_2976)
	.align		4
.L_2976:
        /*00fc*/ 	.word	index@(.nv.constant0._ZN18transformer_engine13normalization28ln_bwd_finalize_tuned_kernelINS0_22Kernel_traits_finalizeILj30720E13__nv_bfloat16fS3_fjLj1024ELj4ENS0_18Kernel_traits_baseILj30720ES3_fS3_fjLj1024EEEEEEEvNS0_20BackwardKernelParamsE)
        /*0100*/ 	.short	0x0210
        /*0102*/ 	.short	0x0080


	//----- nvinfo : EIATTR_SW_WAR
	.align		4
.L_2977:
        /*0104*/ 	.byte	0x04, 0x36
        /*0106*/ 	.short	(.L_2979 - .L_2978)
.L_2978:
        /*0108*/ 	.word	0x00000008
.L_2979:


//--------------------- .nv.info._ZN18transformer_engine13normalization19ln_bwd_tuned_kernelINS0_13Kernel_traitsI13__nv_bfloat16fS3_fjLj30720ELj4ELj1ELj8ELj8ENS0_18Kernel_traits_baseILj30720ES3_fS3_fjLj256EEEEEEEvNS0_20BackwardKernelParamsE --------------------------
	.section	.nv.info._ZN18transformer_engine13normalization19ln_bwd_tuned_kernelINS0_13Kernel_traitsI13__nv_bfloat16fS3_fjLj30720ELj4ELj1ELj8ELj8ENS0_18Kernel_traits_baseILj30720ES3_fS3_fjLj256EEEEEEEvNS0_20BackwardKernelParamsE,"",@"SHT_CUDA_INFO"
	.sectionflags	@""
	.align	4


	//----- nvinfo : EIATTR_CUDA_API_VERSION
	.align		4
        /*0000*/ 	.byte	0x04, 0x37
        /*0002*/ 	.short	(.L_2981 - .L_2980)
.L_2980:
        /*0004*/ 	.word	0x00000082


	//----- nvinfo : EIATTR_KPARAM_INFO
	.align		4
.L_2981:
        /*0008*/ 	.byte	0x04, 0x17
        /*000a*/ 	.short	(.L_2983 - .L_2982)
.L_2982:
        /*000c*/ 	.word	0x00000000
        /*0010*/ 	.short	0x0000
        /*0012*/ 	.short	0x0000
        /*0014*/ 	.byte	0x00, 0xf0, 0x01, 0x02


	//----- nvinfo : EIATTR_SPARSE_MMA_MASK
	.align		4
.L_2983:
        /*0018*/ 	.byte	0x03, 0x50
        /*001a*/ 	.short	0x0000


	//----- nvinfo : EIATTR_MAXREG_COUNT
	.align		4
        /*001c*/ 	.byte	0x03, 0x1b
        /*001e*/ 	.short	0x00ff


	//----- nvinfo : EIATTR_NUM_BARRIERS
	.align		4
        /*0020*/ 	.byte	0x02, 0x4c
        /*0022*/ 	.byte	0x01
	.zero		1


	//----- nvinfo : EIATTR_MERCURY_ISA_VERSION
	.align		4
        /*0024*/ 	.byte	0x03, 0x5f
        /*0026*/ 	.short	0x0101


	//----- nvinfo : EIATTR_COOP_GROUP_MASK_REGIDS
	.align		4
        /*0028*/ 	.byte	0x04, 0x29
        /*002a*/ 	.short	(.L_2985 - .L_2984)


	//   ....[0]....
.L_2984:
        /*002c*/ 	.word	0xffffffff


	//   ....[1]....
        /*0030*/ 	.word	0xffffffff


	//   ....[2]....
        /*0034*/ 	.word	0xffffffff


	//   ....[3]....
        /*0038*/ 	.word	0xffffffff


	//   ....[4]....
        /*003c*/ 	.word	0xffffffff


	//   ....[5]....
        /*0040*/ 	.word	0xffffffff


	//   ....[6]....
        /*0044*/ 	.word	0xffffffff


	//   ....[7]....
        /*0048*/ 	.word	0xffffffff


	//   ....[8]....
        /*004c*/ 	.word	0xffffffff


	//   ....[9]....
        /*0050*/ 	.word	0xffffffff


	//   ....[10]....
        /*0054*/ 	.word	0xffffffff


	//   ....[11]....
        /*0058*/ 	.word	0xffffffff


	//   ....[12]....
        /*005c*/ 	.word	0xffffffff


	//   ....[13]....
        /*0060*/ 	.word	0xffffffff


	//   ....[14]....
        /*0064*/ 	.word	0xffffffff


	//   ....[15]....
        /*0068*/ 	.word	0xffffffff


	//   ....[16]....
        /*006c*/ 	.word	0xffffffff


	//   ....[17]....
        /*0070*/ 	.word	0xffffffff


	//   ....[18]....
        /*0074*/ 	.word	0xffffffff


	//   ....[19]....
        /*0078*/ 	.word	0xffffffff


	//   ....[20]....
        /*007c*/ 	.word	0x0500000c


	//   ....[21]....
        /*0080*/ 	.word	0x0500000c


	//   ....[22]....
        /*0084*/ 	.word	0x0500000c


	//   ....[23]....
        /*0088*/ 	.word	0x0500000c


	//   ....[24]....
        /*008c*/ 	.word	0x0500000c


	//   ....[25]....
        /*0090*/ 	.word	0x0500000c


	//   ....[26]....
        /*0094*/ 	.word	0x0500000c


	//   ....[27]....
        /*0098*/ 	.word	0x0500000c


	//   ....[28]....
        /*009c*/ 	.word	0x0500000c


	//   ....[29]....
        /*00a0*/ 	.word	0x0500000c


	//----- nvinfo : EIATTR_COOP_GROUP_INSTR_OFFSETS
	.align		4
.L_2985:
        /*00a4*/ 	.byte	0x04, 0x28
        /*00a6*/ 	.short	(.L_2987 - .L_2986)


	//   ....[0]....
.L_2986:
        /*00a8*/ 	.word	0x00003250


	//   ....[1]....
        /*00ac*/ 	.word	0x00003260


	//   ....[2]....
        /*00b0*/ 	.word	0x00003290


	//   ....[3]....
        /*00b4*/ 	.word	0x000032a0


	//   ....[4]....
        /*00b8*/ 	.word	0x000032d0


	//   ....[5]....
        /*00bc*/ 	.word	0x000032e0


	//   ....[6]....
        /*00c0*/ 	.word	0x00003310


	//   ....[7]....
        /*00c4*/ 	.word	0x00003320


	//   ....[8]....
        /*00c8*/ 	.word	0x00003350


	//   ....[9]....
        /*00cc*/ 	.word	0x00003360


	//   ....[10]....
        /*00d0*/ 	.word	0x00003950


	//   ....[11]....
        /*00d4*/ 	.word	0x00003960


	//   ....[12]....
        /*00d8*/ 	.word	0x00003990


	//   ....[13]....
        /*00dc*/ 	.word	0x000039a0


	//   ....[14]....
        /*00e0*/ 	.word	0x000039d0


	//   ....[15]....
        /*00e4*/ 	.word	0x000039e0


	//   ....[16]....
        /*00e8*/ 	.word	0x00003a10


	//   ....[17]....
        /*00ec*/ 	.word	0x00003a20


	//   ....[18]....
        /*00f0*/ 	.word	0x00003a50


	//   ....[19]....
        /*00f4*/ 	.word	0x00003a60


	//   ....[20]....
        /*00f8*/ 	.word	0x00004b80


	//   ....[21]....
        /*00fc*/ 	.word	0x00004bd0


	//   ....[22]....
        /*0100*/ 	.word	0x00004c40


	//   ....[23]....
        /*0104*/ 	.word	0x00004ca0


	//   ....[24]....
        /*0108*/ 	.word	0x00004d10


	//   ....[25]....
        /*010c*/ 	.word	0x00004d70


	//   ....[26]....
        /*0110*/ 	.word	0x00004de0


	//   ....[27]....
        /*0114*/ 	.word	0x00004e40


	//   ....[28]....
        /*0118*/ 	.word	0x00004eb0


	//   ....[29]....
        /*011c*/ 	.word	0x00004f10


	//----- nvinfo : EIATTR_EXIT_INSTR_OFFSETS
	.align		4
.L_2987:
        /*0120*/ 	.byte	0x04, 0x1c
        /*0122*/ 	.short	(.L_2989 - .L_2988)


	//   ....[0]....
.L_2988:
        /*0124*/ 	.word	0x00004b20


	//----- nvinfo : EIATTR_MAX_THREADS
	.align		4
.L_2989:
        /*0128*/ 	.byte	0x04, 0x05
        /*012a*/ 	.short	(.L_2991 - .L_2990)
.L_2990:
        /*012c*/ 	.word	0x00000100
        /*0130*/ 	.word	0x00000001
        /*0134*/ 	.word	0x00000001


	//----- nvinfo : EIATTR_CRS_STACK_SIZE
	.align		4
.L_2991:
        /*0138*/ 	.byte	0x04, 0x1e
        /*013a*/ 	.short	(.L_2993 - .L_2992)
.L_2992:
        /*013c*/ 	.word	0x00000000


	//----- nvinfo : EIATTR_CBANK_PARAM_SIZE
	.align		4
.L_2993:
        /*0140*/ 	.byte	0x03, 0x19
        /*0142*/ 	.short	0x0080


	//----- nvinfo : EIATTR_PARAM_CBANK
	.align		4
        /*0144*/ 	.byte	0x04, 0x0a
        /*0146*/ 	.short	(.L_2995 - .L_2994)
	.align		4
.L_2994:
        /*0148*/ 	.word	index@(.nv.constant0._ZN18transformer_engine13normalization19ln_bwd_tuned_kernelINS0_13Kernel_traitsI13__nv_bfloat16fS3_fjLj30720ELj4ELj1ELj8ELj8ENS0_18Kernel_traits_baseILj30720ES3_fS3_fjLj256EEEEEEEvNS0_20BackwardKernelParamsE)
        /*014c*/ 	.short	0x0210
        /*014e*/ 	.short	0x0080


	//----- nvinfo : EIATTR_SW_WAR
	.align		4
.L_2995:
        /*0150*/ 	.byte	0x04, 0x36
        /*0152*/ 	.short	(.L_2997 - .L_2996)
.L_2996:
        /*0154*/ 	.word	0x00000008
.L_2997:


//--------------------- .nv.info._ZN18transformer_engine13normalization28ln_bwd_finalize_tuned_kernelINS0_22Kernel_traits_finalizeILj30720E13__nv_bfloat16S3_S3_fjLj1024ELj4ENS0_18Kernel_traits_baseILj30720ES3_S3_S3_fjLj1024EEEEEEEvNS0_20BackwardKernelParamsE --------------------------
	.section	.nv.info._ZN18transformer_engine13normalization28ln_bwd_finalize_tuned_kernelINS0_22Kernel_traits_finalizeILj30720E13__nv_bfloat16S3_S3_fjLj1024ELj4ENS0_18Kernel_traits_baseILj30720ES3_S3_S3_fjLj1024EEEEEEEvNS0_20BackwardKernelParamsE,"",@"SHT_CUDA_INFO"
	.sectionflags	@""
	.align	4


	//----- nvinfo : EIATTR_CUDA_API_VERSION
	.align		4
        /*0000*/ 	.byte	0x04, 0x37
        /*0002*/ 	.short	(.L_2999 - .L_2998)
.L_2998:
        /*0004*/ 	.word	0x00000082


	//----- nvinfo : EIATTR_KPARAM_INFO
	.align		4
.L_2999:
        /*0008*/ 	.byte	0x04, 0x17
        /*000a*/ 	.short	(.L_3001 - .L_3000)
.L_3000:
        /*000c*/ 	.word	0x00000000
        /*0010*/ 	.short	0x0000
        /*0012*/ 	.short	0x0000
        /*0014*/ 	.byte	0x00, 0xf0, 0x01, 0x02


	//----- nvinfo : EIATTR_SPARSE_MMA_MASK
	.align		4
.L_3001:
        /*0018*/ 	.byte	0x03, 0x50
        /*001a*/ 	.short	0x0000


	//----- nvinfo : EIATTR_MAXREG_COUNT
	.align		4
        /*001c*/ 	.byte	0x03, 0x1b
        /*001e*/ 	.short	0x0040


	//----- nvinfo : EIATTR_NUM_BARRIERS
	.align		4
        /*0020*/ 	.byte	0x02, 0x4c
        /*0022*/ 	.byte	0x01
	.zero		1


	//----- nvinfo : EIATTR_MERCURY_ISA_VERSION
	.align		4
        /*0024*/ 	.byte	0x03, 0x5f
        /*0026*/ 	.short	0x0101


	//----- nvinfo : EIATTR_COOP_GROUP_MASK_REGIDS
	.align		4
        /*0028*/ 	.byte	0x04, 0x29
        /*002a*/ 	.short	(.L_3003 - .L_3002)


	//   ....[0]....
.L_3002:
        /*002c*/ 	.word	0xffffffff


	//   ....[1]....
        /*0030*/ 	.word	0xffffffff


	//   ....[2]....
        /*0034*/ 	.word	0xffffffff


	//   ....[3]....
        /*0038*/ 	.word	0xffffffff


	//   ....[4]....
        /*003c*/ 	.word	0xffffffff


	//   ....[5]....
        /*0040*/ 	.word	0xffffffff


	//   ....[6]....
        /*0044*/ 	.word	0xffffffff


	//   ....[7]....
        /*0048*/ 	.word	0xffffffff


	//   ....[8]....
        /*004c*/ 	.word	0xffffffff


	//   ....[9]....
        /*0050*/ 	.word	0xffffffff


	//   ....[10]....
        /*0054*/ 	.word	0x05000010


	//   ....[11]....
        /*0058*/ 	.word	0x05000010


	//   ....[12]....
        /*005c*/ 	.word	0x05000010


	//   ....[13]....
        /*0060*/ 	.word	0x05000010


	//   ....[14]....
        /*0064*/ 	.word	0x05000010


	//   ....[15]....
        /*0068*/ 	.word	0x05000010


	//   ....[16]....
        /*006c*/ 	.word	0x05000010


	//   ....[17]....
        /*0070*/ 	.word	0x05000010


	//   ....[18]....
        /*0074*/ 	.word	0x05000010


	//   ....[19]....
        /*0078*/ 	.word	0x05000010


	//----- nvinfo : EIATTR_COOP_GROUP_INSTR_OFFSETS
	.align		4
.L_3003:
        /*007c*/ 	.byte	0x04, 0x28
        /*007e*/ 	.short	(.L_3005 - .L_3004)


	//   ....[0]....
.L_3004:
        /*0080*/ 	.word	0x00000850


	//   ....[1]....
        /*0084*/ 	.word	0x00000860


	//   ....[2]....
        /*0088*/ 	.word	0x00000890


	//   ....[3]....
        /*008c*/ 	.word	0x000008a0


	//   ....[4]....
        /*0090*/ 	.word	0x000008d0


	//   ....[5]....
        /*0094*/ 	.word	0x000008e0


	//   ....[6]....
        /*0098*/ 	.word	0x00000910


	//   ....[7]....
        /*009c*/ 	.word	0x00000920


	//   ....[8]....
        /*00a0*/ 	.word	0x00000950


	//   ....[9]....
        /*00a4*/ 	.word	0x00000960


	//   ....[10]....
        /*00a8*/ 	.word	0x00000ba0


	//   ....[11]....
        /*00ac*/ 	.word	0x00000c10


	//   ....[12]....
        /*00b0*/ 	.word	0x00000c80


	//   ....[13]....
        /*00b4*/ 	.word	0x00000cf0


	//   ....[14]....
        /*00b8*/ 	.word	0x00000d60


	//   ....[15]....
        /*00bc*/ 	.word	0x00000dc0


	//   ....[16]....
        /*00c0*/ 	.word	0x00000e30


	//   ....[17]....
        /*00c4*/ 	.word	0x00000ea0


	//   ....[18]....
        /*00c8*/ 	.word	0x00000f10


	//   ....[19]....
        /*00cc*/ 	.word	0x00000f80


	//----- nvinfo : EIATTR_EXIT_INSTR_OFFSETS
	.align		4
.L_3005:
        /*00d0*/ 	.byte	0x04, 0x1c
        /*00d2*/ 	.short	(.L_3007 - .L_3006)


	//   ....[0]....
.L_3006:
        /*00d4*/ 	.word	0x00000070


	//   ....[1]....
        /*00d8*/ 	.word	0x00000b40


	//----- nvinfo : EIATTR_MAX_THREADS
	.align		4
.L_3007:
        /*00dc*/ 	.byte	0x04, 0x05
        /*00de*/ 	.short	(.L_3009 - .L_3008)
.L_3008:
        /*00e0*/ 	.word	0x00000400
        /*00e4*/ 	.word	0x00000001
        /*00e8*/ 	.word	0x00000001


	//----- nvinfo : EIATTR_CRS_STACK_SIZE
	.align		4
.L_3009:
        /*00ec*/ 	.byte	0x04, 0x1e
        /*00ee*/ 	.short	(.L_3011 - .L_3010)
.L_3010:
        /*00f0*/ 	.word	0x00000000


	//----- nvinfo : EIATTR_CBANK_PARAM_SIZE
	.align		4
.L_3011:
        /*00f4*/ 	.byte	0x03, 0x19
        /*00f6*/ 	.short	0x0080


	//----- nvinfo : EIATTR_PARAM_CBANK
	.align		4
        /*00f8*/ 	.byte	0x04, 0x0a
        /*00fa*/ 	.short	(.L_3013 - .L_3012)
	.align		4
.L_3012:
        /*00fc*/ 	.word	index@(.nv.constant0._ZN18transformer_engine13normalization28ln_bwd_finalize_tuned_kernelINS0_22Kernel_traits_finalizeILj30720E13__nv_bfloat16S3_S3_fjLj1024ELj4ENS0_18Kernel_traits_baseILj30720ES3_S3_S3_fjLj1024EEEEEEEvNS0_20BackwardKernelParamsE)
        /*0100*/ 	.short	0x0210
        /*0102*/ 	.short	0x0080


	//----- nvinfo : EIATTR_SW_WAR
	.align		4
.L_3013:
        /*0104*/ 	.byte	0x04, 0x36
        /*0106*/ 	.short	(.L_3015 - .L_3014)
.L_3014:
        /*0108*/ 	.word	0x00000008
.L_3015:


//--------------------- .nv.info._ZN18transformer_engine13normalization19ln_bwd_tuned_kernelINS0_13Kernel_traitsI13__nv_bfloat16S3_S3_fjLj30720ELj4ELj1ELj8ELj4ENS0_18Kernel_traits_baseILj30720ES3_S3_S3_fjLj256EEEEEEEvNS0_20BackwardKernelParamsE --------------------------
	.section	.nv.info._ZN18transformer_engine13normalization19ln_bwd_tuned_kernelINS0_13Kernel_traitsI13__nv_bfloat16S3_S3_fjLj30720ELj4ELj1ELj8ELj4ENS0_18Kernel_traits_baseILj30720ES3_S3_S3_fjLj256EEEEEEEvNS0_20BackwardKernelParamsE,"",@"SHT_CUDA_INFO"
	.sectionflags	@""
	.align	4


	//----- nvinfo : EIATTR_CUDA_API_VERSION
	.align		4
        /*0000*/ 	.byte	0x04, 0x37
        /*0002*/ 	.short	(.L_3017 - .L_3016)
.L_3016:
        /*0004*/ 	.word	0x00000082


	//----- nvinfo : EIATTR_KPARAM_INFO
	.align		4
.L_3017:
        /*0008*/ 	.byte	0x04, 0x17
        /*000a*/ 	.short	(.L_3019 - .L_3018)
.L_3018:
        /*000c*/ 	.word	0x00000000
        /*0010*/ 	.short	0x0000
        /*0012*/ 	.short	0x0000
        /*0014*/ 	.byte	0x00, 0xf0, 0x01, 0x02


	//----- nvinfo : EIATTR_SPARSE_MMA_MASK
	.align		4
.L_3019:
        /*0018*/ 	.byte	0x03, 0x50
        /*001a*/ 	.short	0x0000


	//----- nvinfo : EIATTR_MAXREG_COUNT
	.align		4
        /*001c*/ 	.byte	0x03, 0x1b
        /*001e*/ 	.short	0x00ff


	//----- nvinfo : EIATTR_NUM_BARRIERS
	.align		4
        /*0020*/ 	.byte	0x02, 0x4c
        /*0022*/ 	.byte	0x01
	.zero		1


	//----- nvinfo : EIATTR_MERCURY_ISA_VERSION
	.align		4
        /*0024*/ 	.byte	0x03, 0x5f
        /*0026*/ 	.short	0x0101


	//----- nvinfo : EIATTR_COOP_GROUP_MASK_REGIDS
	.align		4
        /*0028*/ 	.byte	0x04, 0x29
        /*002a*/ 	.short	(.L_3021 - .L_3020)


	//   ....[0]....
.L_3020:
        /*002c*/ 	.word	0xffffffff


	//   ....[1]....
        /*0030*/ 	.word	0xffffffff


	//   ....[2]....
        /*0034*/ 	.word	0xffffffff


	//   ....[3]....
        /*0038*/ 	.word	0xffffffff


	//   ....[4]....
        /*003c*/ 	.word	0xffffffff


	//   ....[5]....
        /*0040*/ 	.word	0xffffffff


	//   ....[6]....
        /*0044*/ 	.word	0xffffffff


	//   ....[7]....
        /*0048*/ 	.word	0xffffffff


	//   ....[8]....
        /*004c*/ 	.word	0xffffffff


	//   ....[9]....
        /*0050*/ 	.word	0xffffffff


	//   ....[10]....
        /*0054*/ 	.word	0xffffffff


	//   ....[11]....
        /*0058*/ 	.word	0xffffffff


	//   ....[12]....
        /*005c*/ 	.word	0xffffffff


	//   ....[13]....
        /*0060*/ 	.word	0xffffffff


	//   ....[14]....
        /*0064*/ 	.word	0xffffffff


	//   ....[15]....
        /*0068*/ 	.word	0xffffffff


	//   ....[16]....
        /*006c*/ 	.word	0xffffffff


	//   ....[17]....
        /*0070*/ 	.word	0xffffffff


	//   ....[18]....
        /*0074*/ 	.word	0xffffffff


	//   ....[19]....
        /*0078*/ 	.word	0xffffffff


	//   ....[20]....
        /*007c*/ 	.word	0x0500000b


	//   ....[21]....
        /*0080*/ 	.word	0x0500000b


	//   ....[22]....
        /*0084*/ 	.word	0x0500000b


	//   ....[23]....
        /*0088*/ 	.word	0x0500000b


	//   ....[24]....
        /*008c*/ 	.word	0x0500000b


	//   ....[25]....
        /*0090*/ 	.word	0x0500000b


	//   ....[26]....
        /*0094*/ 	.word	0x0500000b


	//   ....[27]....
        /*0098*/ 	.word	0x0500000b


	//   ....[28]....
        /*009c*/ 	.word	0x0500000b


	//   ....[29]....
        /*00a0*/ 	.word	0x0500000b


	//----- nvinfo : EIATTR_COOP_GROUP_INSTR_OFFSETS
	.align		4
.L_3021:
        /*00a4*/ 	.byte	0x04, 0x28
        /*00a6*/ 	.short	(.L_3023 - .L_3022)


	//   ....[0]....
.L_3022:
        /*00a8*/ 	.word	0x000037f0


	//   ....[1]....
        /*00ac*/ 	.word	0x00003800


	//   ....[2]....
        /*00b0*/ 	.word	0x00003830


	//   ....[3]....
        /*00b4*/ 	.word	0x00003840


	//   ....[4]....
        /*00b8*/ 	.word	0x00003870


	//   ....[5]....
        /*00bc*/ 	.word	0x00003880


	//   ....[6]....
        /*00c0*/ 	.word	0x000038b0


	//   ....[7]....
        /*00c4*/ 	.word	0x000038c0


	//   ....[8]....
        /*00c8*/ 	.word	0x000038f0


	//   ....[9]....
        /*00cc*/ 	.word	0x00003900


	//   ....[10]....
        /*00d0*/ 	.word	0x00003ee0


	//   ....[11]....
        /*00d4*/ 	.word	0x00003ef0


	//   ....[12]....
        /*00d8*/ 	.word	0x00003f20


	//   ....[13]....
        /*00dc*/ 	.word	0x00003f30


	//   ....[14]....
        /*00e0*/ 	.word	0x00003f60


	//   ....[15]....
        /*00e4*/ 	.word	0x00003f70


	//   ....[16]....
        /*00e8*/ 	.word	0x00003fa0


	//   ....[17]....
        /*00ec*/ 	.word	0x00003fb0


	//   ....[18]....
        /*00f0*/ 	.word	0x00003fe0


	//   ....[19]....
        /*00f4*/ 	.word	0x00003ff0


	//   ....[20]....
        /*00f8*/ 	.word	0x00005190


	//   ....[21]....
        /*00fc*/ 	.word	0x000051e0


	//   ....[22]....
        /*0100*/ 	.word	0x00005250


	//   ....[23]....
        /*0104*/ 	.word	0x000052b0


	//   ....[24]....
        /*0108*/ 	.word	0x00005320


	//   ....[25]....
        /*010c*/ 	.word	0x00005380


	//   ....[26]....
        /*0110*/ 	.word	0x000053f0


	//   ....[27]....
        /*0114*/ 	.word	0x00005450


	//   ....[28]....
        /*0118*/ 	.word	0x000054c0


	//   ....[29]....
        /*011c*/ 	.word	0x00005510


	//----- nvinfo : EIATTR_EXIT_INSTR_OFFSETS
	.align		4
.L_3023:
        /*0120*/ 	.byte	0x04, 0x1c
        /*0122*/ 	.short	(.L_3025 - .L_3024)


	//   ....[0]....
.L_3024:
        /*0124*/ 	.word	0x00005130


	//----- nvinfo : EIATTR_MAX_THREADS
	.align		4
.L_3025:
        /*0128*/ 	.byte	0x04, 0x05
        /*012a*/ 	.short	(.L_3027 - .L_3026)
.L_3026:
        /*012c*/ 	.word	0x00000100
        /*0130*/ 	.word	0x00000001
        /*0134*/ 	.word	0x00000001


	//----- nvinfo : EIATTR_CRS_STACK_SIZE
	.align		4
.L_3027:
        /*0138*/ 	.byte	0x04, 0x1e
        /*013a*/ 	.short	(.L_3029 - .L_3028)
.L_3028:
        /*013c*/ 	.word	0x00000000


	//----- nvinfo : EIATTR_CBANK_PARAM_SIZE
	.align		4
.L_3029:
        /*0140*/ 	.byte	0x03, 0x19
        /*0142*/ 	.short	0x0080


	//----- nvinfo : EIATTR_PARAM_CBANK
	.align		4
        /*0144*/ 	.byte	0x04, 0x0a
        /*0146*/ 	.short	(.L_3031 - .L_3030)
	.align		4
.L_3030:
        /*0148*/ 	.word	index@(.nv.constant0._ZN18transformer_engine13normalization19ln_bwd_tuned_kernelINS0_13Kernel_traitsI13__nv_bfloat16S3_S3_fjLj30720ELj4ELj1ELj8ELj4ENS0_18Kernel_traits_baseILj30720ES3_S3_S3_fjLj256EEEEEEEvNS0_20BackwardKernelParamsE)
        /*014c*/ 	.short	0x0210
        /*014e*/ 	.short	0x0080


	//----- nvinfo : EIATTR_SW_WAR
	.align		4
.L_3031:
        /*0150*/ 	.byte	0x04, 0x36
        /*0152*/ 	.short	(.L_3033 - .L_3032)
.L_3032:
        /*0154*/ 	.word	0x00000008
.L_3033:


//--------------------- .nv.info._ZN18transformer_engine13normalization28ln_bwd_finalize_tuned_kernelINS0_22Kernel_traits_finalizeILj30720E6__halffS3_fjLj1024ELj4ENS0_18Kernel_traits_baseILj30720ES3_fS3_fjLj1024EEEEEEEvNS0_20BackwardKernelParamsE --------------------------
	.section	.nv.info._ZN18transformer_engine13normalization28ln_bwd_finalize_tuned_kernelINS0_22Kernel_traits_finalizeILj30720E6__halffS3_fjLj1024ELj4ENS0_18Kernel_traits_baseILj30720ES3_fS3_fjLj1024EEEEEEEvNS0_20BackwardKernelParamsE,"",@"SHT_CUDA_INFO"
	.sectionflags	@""
	.align	4


	//----- nvinfo : EIATTR_CUDA_API_VERSION
	.align		4
        /*0000*/ 	.byte	0x04, 0x37
        /*0002*/ 	.short	(.L_3035 - .L_3034)
.L_3034:
        /*0004*/ 	.word	0x00000082


	//----- nvinfo : EIATTR_KPARAM_INFO
	.align		4
.L_3035:
        /*0008*/ 	.byte	0x04, 0x17
        /*000a*/ 	.short	(.L_3037 - .L_3036)
.L_3036:
        /*000c*/ 	.word	0x00000000
        /*0010*/ 	.short	0x0000
        /*0012*/ 	.short	0x0000
        /*0014*/ 	.byte	0x00, 0xf0, 0x01, 0x02


	//----- nvinfo : EIATTR_SPARSE_MMA_MASK
	.align		4
.L_3037:
        /*0018*/ 	.byte	0x03, 0x50
        /*001a*/ 	.short	0x0000


	//----- nvinfo : EIATTR_MAXREG_COUNT
	.align		4
        /*001c*/ 	.byte	0x03, 0x1b
        /*001e*/ 	.short	0x0040


	//----- nvinfo : EIATTR_NUM_BARRIERS
	.align		4
        /*0020*/ 	.byte	0x02, 0x4c
        /*0022*/ 	.byte	0x01
	.zero		1


	//----- nvinfo : EIATTR_MERCURY_ISA_VERSION
	.align		4
        /*0024*/ 	.byte	0x03, 0x5f
        /*0026*/ 	.short	0x0101


	//----- nvinfo : EIATTR_COOP_GROUP_MASK_REGIDS
	.align		4
        /*0028*/ 	.byte	0x04, 0x29
        /*002a*/ 	.short	(.L_3039 - .L_3038)


	//   ....[0]....
.L_3038:
        /*002c*/ 	.word	0xffffffff


	//   ....[1]....
        /*0030*/ 	.word	0xffffffff


	//   ....[2]....
        /*0034*/ 	.word	0xffffffff


	//   ....[3]....
        /*0038*/ 	.word	0xffffffff


	//   ....[4]....
        /*003c*/ 	.word	0xffffffff


	//   ....[5]....
        /*0040*/ 	.word	0xffffffff


	//   ....[6]....
        /*0044*/ 	.word	0xffffffff


	//   ....[7]....
        /*0048*/ 	.word	0xffffffff


	//   ....[8]....
        /*004c*/ 	.word	0xffffffff


	//   ....[9]....
        /*0050*/ 	.word	0xffffffff


	//   ....[10]....
        /*0054*/ 	.word	0x05000010


	//   ....[11]....
        /*0058*/ 	.word	0x05000010


	//   ....[12]....
        /*005c*/ 	.word	0x05000010


	//   ....[13]....
        /*0060*/ 	.word	0x05000010


	//   ....[14]....
        /*0064*/ 	.word	0x05000010


	//   ....[15]....
        /*0068*/ 	.word	0x05000010


	//   ....[16]....
        /*006c*/ 	.word	0x05000010


	//   ....[17]....
        /*0070*/ 	.word	0x05000010


	//   ....[18]....
        /*0074*/ 	.word	0x05000010


	//   ....[19]....
        /*0078*/ 	.word	0x05000010


	//----- nvinfo : EIATTR_COOP_GROUP_INSTR_OFFSETS
	.align		4
.L_3039:
        /*007c*/ 	.byte	0x04, 0x28
        /*007e*/ 	.short	(.L_3041 - .L_3040)


	//   ....[0]....
.L_3040:
        /*0080*/ 	.word	0x00000850


	//   ....[1]....
        /*0084*/ 	.word	0x00000860


	//   ....[2]....
        /*0088*/ 	.word	0x00000890


	//   ....[3]....
        /*008c*/ 	.word	0x000008a0


	//   ....[4]....
        /*0090*/ 	.word	0x000008d0


	//   ....[5]....
        /*0094*/ 	.word	0x000008e0


	//   ....[6]....
        /*0098*/ 	.word	0x00000910


	//   ....[7]....
        /*009c*/ 	.word	0x00000920


	//   ....[8]....
        /*00a0*/ 	.word	0x00000950


	//   ....[9]....
        /*00a4*/ 	.word	0x00000960


	//   ....[10]....
        /*00a8*/ 	.word	0x00000ba0


	//   ....[11]....
        /*00ac*/ 	.word	0x00000c10


	//   ....[12]....
        /*00b0*/ 	.word	0x00000c80


	//   ....[13]....
        /*00b4*/ 	.word	0x00000cf0


	//   ....[14]....
        /*00b8*/ 	.word	0x00000d60


	//   ....[15]....
        /*00bc*/ 	.word	0x00000dc0


	//   ....[16]....
        /*00c0*/ 	.word	0x00000e30


	//   ....[17]....
        /*00c4*/ 	.word	0x00000ea0


	//   ....[18]....
        /*00c8*/ 	.word	0x00000f10


	//   ....[19]....
        /*00cc*/ 	.word	0x00000f80


	//----- nvinfo : EIATTR_EXIT_INSTR_OFFSETS
	.align		4
.L_3041:
        /*00d0*/ 	.byte	0x04, 0x1c
        /*00d2*/ 	.short	(.L_3043 - .L_3042)


	//   ....[0]....
.L_3042:
        /*00d4*/ 	.word	0x00000070


	//   ....[1]....
        /*00d8*/ 	.word	0x00000b40


	//----- nvinfo : EIATTR_MAX_THREADS
	.align		4
.L_3043:
        /*00dc*/ 	.byte	0x04, 0x05
        /*00de*/ 	.short	(.L_3045 - .L_3044)
.L_3044:
        /*00e0*/ 	.word	0x00000400
        /*00e4*/ 	.word	0x00000001
        /*00e8*/ 	.word	0x00000001


	//----- nvinfo : EIATTR_CRS_STACK_SIZE
	.align		4
.L_3045:
        /*00ec*/ 	.byte	0x04, 0x1e
        /*00ee*/ 	.short	(.L_3047 - .L_3046)
.L_3046:
        /*00f0*/ 	.word	0x00000000


	//----- nvinfo : EIATTR_CBANK_PARAM_SIZE
	.align		4
.L_3047:
        /*00f4*/ 	.byte	0x03, 0x19
        /*00f6*/ 	.short	0x0080


	//----- nvinfo : EIATTR_PARAM_CBANK
	.align		4
        /*00f8*/ 	.byte	0x04, 0x0a
        /*00fa*/ 	.short	(.L_3049 - .L_3048)
	.align		4
.L_3048:
        /*00fc*/ 	.word	index@(.nv.constant0._ZN18transformer_engine13normalization28ln_bwd_finalize_tuned_kernelINS0_22Kernel_traits_finalizeILj30720E6__halffS3_fjLj1024ELj4ENS0_18Kernel_traits_baseILj30720ES3_fS3_fjLj1024EEEEEEEvNS0_20BackwardKernelParamsE)
        /*0100*/ 	.short	0x0210
        /*0102*/ 	.short	0x0080


	//----- nvinfo : EIATTR_SW_WAR
	.align		4
.L_3049:
        /*0104*/ 	.byte	0x04, 0x36
        /*0106*/ 	.short	(.L_3051 - .L_3050)
.L_3050:
        /*0108*/ 	.word	0x00000008
.L_3051:


//--------------------- .nv.info._ZN18transformer_engine13normalization19ln_bwd_tuned_kernelINS0_13Kernel_traitsI6__halffS3_fjLj30720ELj4ELj1ELj8ELj8ENS0_18Kernel_traits_baseILj30720ES3_fS3_fjLj256EEEEEEEvNS0_20BackwardKernelParamsE --------------------------
	.section	.nv.info._ZN18transformer_engine13normalization19ln_bwd_tuned_kernelINS0_13Kernel_traitsI6__halffS3_fjLj30720ELj4ELj1ELj8ELj8ENS0_18Kernel_traits_baseILj30720ES3_fS3_fjLj256EEEEEEEvNS0_20BackwardKernelParamsE,"",@"SHT_CUDA_INFO"
	.sectionflags	@""
	.align	4


	//----- nvinfo : EIATTR_CUDA_API_VERSION
	.align		4
        /*0000*/ 	.byte	0x04, 0x37
        /*0002*/ 	.short	(.L_3053 - .L_3052)
.L_3052:
        /*0004*/ 	.word	0x00000082


	//----- nvinfo : EIATTR_KPARAM_INFO
	.align		4
.L_3053:
        /*0008*/ 	.byte	0x04, 0x17
        /*000a*/ 	.short	(.L_3055 - .L_3054)
.L_3054:
        /*000c*/ 	.word	0x00000000
        /*0010*/ 	.short	0x0000
        /*0012*/ 	.short	0x0000
        /*0014*/ 	.byte	0x00, 0xf0, 0x01, 0x02


	//----- nvinfo : EIATTR_SPARSE_MMA_MASK
	.align		4
.L_3055:
        /*0018*/ 	.byte	0x03, 0x50
        /*001a*/ 	.short	0x0000


	//----- nvinfo : EIATTR_MAXREG_COUNT
	.align		4
        /*001c*/ 	.byte	0x03, 0x1b
        /*001e*/ 	.short	0x00ff


	//----- nvinfo : EIATTR_NUM_BARRIERS
	.align		4
        /*0020*/ 	.byte	0x02, 0x4c
        /*0022*/ 	.byte	0x01
	.zero		1


	//----- nvinfo : EIATTR_MERCURY_ISA_VERSION
	.align		4
        /*0024*/ 	.byte	0x03, 0x5f
        /*0026*/ 	.short	0x0101


	//----- nvinfo : EIATTR_COOP_GROUP_MASK_REGIDS
	.align		4
        /*0028*/ 	.byte	0x04, 0x29
        /*002a*/ 	.short	(.L_3057 - .L_3056)


	//   ....[0]....
.L_3056:
        /*002c*/ 	.word	0xffffffff


	//   ....[1]....
        /*0030*/ 	.word	0xffffffff


	//   ....[2]....
        /*0034*/ 	.word	0xffffffff


	//   ....[3]....
        /*0038*/ 	.word	0xffffffff


	//   ....[4]....
        /*003c*/ 	.word	0xffffffff


	//   ....[5]....
        /*0040*/ 	.word	0xffffffff


	//   ....[6]....
        /*0044*/ 	.word	0xffffffff


	//   ....[7]....
        /*0048*/ 	.word	0xffffffff


	//   ....[8]....
        /*004c*/ 	.word	0xffffffff


	//   ....[9]....
        /*0050*/ 	.word	0xffffffff


	//   ....[10]....
        /*0054*/ 	.word	0xffffffff


	//   ....[11]....
        /*0058*/ 	.word	0xffffffff


	//   ....[12]....
        /*005c*/ 	.word	0xffffffff


	//   ....[13]....
        /*0060*/ 	.word	0xffffffff


	//   ....[14]....
        /*0064*/ 	.word	0xffffffff


	//   ....[15]....
        /*0068*/ 	.word	0xffffffff


	//   ....[16]....
        /*006c*/ 	.word	0xffffffff


	//   ....[17]....
        /*0070*/ 	.word	0xffffffff


	//   ....[18]....
        /*0074*/ 	.word	0xffffffff


	//   ....[19]....
        /*0078*/ 	.word	0xffffffff


	//   ....[20]....
        /*007c*/ 	.word	0x0500000b


	//   ....[21]....
        /*0080*/ 	.word	0x0500000b


	//   ....[22]....
        /*0084*/ 	.word	0x0500000b


	//   ....[23]....
        /*0088*/ 	.word	0x0500000b


	//   ....[24]....
        /*008c*/ 	.word	0x0500000b


	//   ....[25]....
        /*0090*/ 	.word	0x0500000b


	//   ....[26]....
        /*0094*/ 	.word	0x0500000b


	//   ....[27]....
        /*0098*/ 	.word	0x0500000b


	//   ....[28]....
        /*009c*/ 	.word	0x0500000b


	//   ....[29]....
        /*00a0*/ 	.word	0x0500000b


	//----- nvinfo : EIATTR_COOP_GROUP_INSTR_OFFSETS
	.align		4
.L_3057:
        /*00a4*/ 	.byte	0x04, 0x28
        /*00a6*/ 	.short	(.L_3059 - .L_3058)


	//   ....[0]....
.L_3058:
        /*00a8*/ 	.word	0x00002f80


	//   ....[1]....
        /*00ac*/ 	.word	0x00002f90


	//   ....[2]....
        /*00b0*/ 	.word	0x00002fc0


	//   ....[3]....
        /*00b4*/ 	.word	0x00002fd0


	//   ....[4]....
        /*00b8*/ 	.word	0x00003000


	//   ....[5]....
        /*00bc*/ 	.word	0x00003010


	//   ....[6]....
        /*00c0*/ 	.word	0x00003040


	//   ....[7]....
        /*00c4*/ 	.word	0x00003050


	//   ....[8]....
        /*00c8*/ 	.word	0x00003080


	//   ....[9]....
        /*00cc*/ 	.word	0x00003090


	//   ....[10]....
        /*00d0*/ 	.word	0x00003680


	//   ....[11]....
        /*00d4*/ 	.word	0x00003690


	//   ....[12]....
        /*00d8*/ 	.word	0x000036c0


	//   ....[13]....
        /*00dc*/ 	.word	0x000036d0


	//   ....[14]....
        /*00e0*/ 	.word	0x00003700


	//   ....[15]....
        /*00e4*/ 	.word	0x00003710


	//   ....[16]....
        /*00e8*/ 	.word	0x00003740


	//   ....[17]....
        /*00ec*/ 	.word	0x00003750


	//   ....[18]....
        /*00f0*/ 	.word	0x00003780


	//   ....[19]....
        /*00f4*/ 	.word	0x00003790


	//   ....[20]....
        /*00f8*/ 	.word	0x000046e0


	//   ....[21]....
        /*00fc*/ 	.word	0x00004730


	//   ....[22]....
        /*0100*/ 	.word	0x000047a0


	//   ....[23]....
        /*0104*/ 	.word	0x00004800


	//   ....[24]....
        /*0108*/ 	.word	0x00004870


	//   ....[25]....
        /*010c*/ 	.word	0x000048d0


	//   ....[26]....
        /*0110*/ 	.word	0x00004940


	//   ....[27]....
        /*0114*/ 	.word	0x000049a0


	//   ....[28]....
        /*0118*/ 	.word	0x00004a10


	//   ....[29]....
        /*011c*/ 	.word	0x00004a70


	//----- nvinfo : EIATTR_EXIT_INSTR_OFFSETS
	.align		4
.L_3059:
        /*0120*/ 	.byte	0x04, 0x1c
        /*0122*/ 	.short	(.L_3061 - .L_3060)


	//   ....[0]....
.L_3060:
        /*0124*/ 	.word	0x00004680


	//----- nvinfo : EIATTR_MAX_THREADS
	.align		4
.L_3061:
        /*0128*/ 	.byte	0x04, 0x05
        /*012a*/ 	.short	(.L_3063 - .L_3062)
.L_3062:
        /*012c*/ 	.word	0x00000100
        /*0130*/ 	.word	0x00000001
        /*0134*/ 	.word	0x00000001


	//----- nvinfo : EIATTR_CRS_STACK_SIZE
	.align		4
.L_3063:
        /*0138*/ 	.byte	0x04, 0x1e
        /*013a*/ 	.short	(.L_3065 - .L_3064)
.L_3064:
        /*013c*/ 	.word	0x00000000


	//----- nvinfo : EIATTR_CBANK_PARAM_SIZE
	.align		4
.L_3065:
        /*0140*/ 	.byte	0x03, 0x19
        /*0142*/ 	.short	0x0080


	//----- nvinfo : EIATTR_PARAM_CBANK
	.align		4
        /*0144*/ 	.byte	0x04, 0x0a
        /*0146*/ 	.short	(.L_3067 - .L_3066)
	.align		4
.L_3066:
        /*0148*/ 	.word	index@(.nv.constant0._ZN18transformer_engine13normalization19ln_bwd_tuned_kernelINS0_13Kernel_traitsI6__halffS3_fjLj30720ELj4ELj1ELj8ELj8ENS0_18Kernel_traits_baseILj30720ES3_fS3_fjLj256EEEEEEEvNS0_20BackwardKernelParamsE)
        /*014c*/ 	.short	0x0210
        /*014e*/ 	.short	0x0080


	//----- nvinfo : EIATTR_SW_WAR
	.align		4
.L_3067:
        /*0150*/ 	.byte	0x04, 0x36
        /*0152*/ 	.short	(.L_3069 - .L_3068)
.L_3068:
        /*0154*/ 	.word	0x00000008
.L_3069:


//--------------------- .nv.info._ZN18transformer_engine13normalization28ln_bwd_finalize_tuned_kernelINS0_22Kernel_traits_finalizeILj30720E6__halfS3_S3_fjLj1024ELj4ENS0_18Kernel_traits_baseILj30720ES3_S3_S3_fjLj1024EEEEEEEvNS0_20BackwardKernelParamsE --------------------------
	.section	.nv.info._ZN18transformer_engine13normalization28ln_bwd_finalize_tuned_kernelINS0_22Kernel_traits_finalizeILj30720E6__halfS3_S3_fjLj1024ELj4ENS0_18Kernel_traits_baseILj30720ES3_S3_S3_fjLj1024EEEEEEEvNS0_20BackwardKernelParamsE,"",@"SHT_CUDA_INFO"
	.sectionflags	@""
	.align	4


	//----- nvinfo : EIATTR_CUDA_API_VERSION
	.align		4
        /*0000*/ 	.byte	0x04, 0x37
        /*0002*/ 	.short	(.L_3071 - .L_3070)
.L_3070:
        /*0004*/ 	.word	0x00000082


	//----- nvinfo : EIATTR_KPARAM_INFO
	.align		4
.L_3071:
        /*0008*/ 	.byte	0x04, 0x17
        /*000a*/ 	.short	(.L_3073 - .L_3072)
.L_3072:
        /*000c*/ 	.word	0x00000000
        /*0010*/ 	.short	0x0000
        /*0012*/ 	.short	0x0000
        /*0014*/ 	.byte	0x00, 0xf0, 0x01, 0x02


	//----- nvinfo : EIATTR_SPARSE_MMA_MASK
	.align		4
.L_3073:
        /*0018*/ 	.byte	0x03, 0x50
        /*001a*/ 	.short	0x0000


	//----- nvinfo : EIATTR_MAXREG_COUNT
	.align		4
        /*001c*/ 	.byte	0x03, 0x1b
        /*001e*/ 	.short	0x0040


	//----- nvinfo : EIATTR_NUM_BARRIERS
	.align		4
        /*0020*/ 	.byte	0x02, 0x4c
        /*0022*/ 	.byte	0x01
	.zero		1


	//----- nvinfo : EIATTR_MERCURY_ISA_VERSION
	.align		4
        /*0024*/ 	.byte	0x03, 0x5f
        /*0026*/ 	.short	0x0101


	//----- nvinfo : EIATTR_COOP_GROUP_MASK_REGIDS
	.align		4
        /*0028*/ 	.byte	0x04, 0x29
        /*002a*/ 	.short	(.L_3075 - .L_3074)


	//   ....[0]....
.L_3074:
        /*002c*/ 	.word	0xffffffff


	//   ....[1]....
        /*0030*/ 	.word	0xffffffff


	//   ....[2]....
        /*0034*/ 	.word	0xffffffff


	//   ....[3]....
        /*0038*/ 	.word	0xffffffff


	//   ....[4]....
        /*003c*/ 	.word	0xffffffff


	//   ....[5]....
        /*0040*/ 	.word	0xffffffff


	//   ....[6]....
        /*0044*/ 	.word	0xffffffff


	//   ....[7]....
        /*0048*/ 	.word	0xffffffff


	//   ....[8]....
        /*004c*/ 	.word	0xffffffff


	//   ....[9]....
        /*0050*/ 	.word	0xffffffff


	//   ....[10]....
        /*0054*/ 	.word	0x05000010


	//   ....[11]....
        /*0058*/ 	.word	0x05000010


	//   ....[12]....
        /*005c*/ 	.word	0x05000010


	//   ....[13]....
        /*0060*/ 	.word	0x05000010


	//   ....[14]....
        /*0064*/ 	.word	0x05000010


	//   ....[15]....
        /*0068*/ 	.word	0x05000010


	//   ....[16]....
        /*006c*/ 	.word	0x05000010


	//   ....[17]....
        /*0070*/ 	.word	0x05000010


	//   ....[18]....
        /*0074*/ 	.word	0x05000010


	//   ....[19]....
        /*0078*/ 	.word	0x05000010


	//----- nvinfo : EIATTR_COOP_GROUP_INSTR_OFFSETS
	.align		4
.L_3075:
        /*007c*/ 	.byte	0x04, 0x28
        /*007e*/ 	.short	(.L_3077 - .L_3076)


	//   ....[0]....
.L_3076:
        /*0080*/ 	.word	0x00000850


	//   ....[1]....
        /*0084*/ 	.word	0x00000860


	//   ....[2]....
        /*0088*/ 	.word	0x00000890


	//   ....[3]....
        /*008c*/ 	.word	0x000008a0


	//   ....[4]....
        /*0090*/ 	.word	0x000008d0


	//   ....[5]....
        /*0094*/ 	.word	0x000008e0


	//   ....[6]....
        /*0098*/ 	.word	0x00000910


	//   ....[7]....
        /*009c*/ 	.word	0x00000920


	//   ....[8]....
        /*00a0*/ 	.word	0x00000950


	//   ....[9]....
        /*00a4*/ 	.word	0x00000960


	//   ....[10]....
        /*00a8*/ 	.word	0x00000ba0


	//   ....[11]....
        /*00ac*/ 	.word	0x00000c10


	//   ....[12]....
        /*00b0*/ 	.word	0x00000c80


	//   ....[13]....
        /*00b4*/ 	.word	0x00000cf0


	//   ....[14]....
        /*00b8*/ 	.word	0x00000d60


	//   ....[15]....
        /*00bc*/ 	.word	0x00000dc0


	//   ....[16]....
        /*00c0*/ 	.word	0x00000e30


	//   ....[17]....
        /*00c4*/ 	.word	0x00000ea0


	//   ....[18]....
        /*00c8*/ 	.word	0x00000f10


	//   ....[19]....
        /*00cc*/ 	.word	0x00000f80


	//----- nvinfo : EIATTR_EXIT_INSTR_OFFSETS
	.align		4
.L_3077:
        /*00d0*/ 	.byte	0x04, 0x1c
        /*00d2*/ 	.short	(.L_3079 - .L_3078)


	//   ....[0]....
.L_3078:
        /*00d4*/ 	.word	0x00000070


	//   ....[1]....
        /*00d8*/ 	.word	0x00000b40


	//----- nvinfo : EIATTR_MAX_THREADS
	.align		4
.L_3079:
        /*00dc*/ 	.byte	0x04, 0x05
        /*00de*/ 	.short	(.L_3081 - .L_3080)
.L_3080:
        /*00e0*/ 	.word	0x00000400
        /*00e4*/ 	.word	0x00000001
        /*00e8*/ 	.word	0x00000001


	//----- nvinfo : EIATTR_CRS_STACK_SIZE
	.align		4
.L_3081:
        /*00ec*/ 	.byte	0x04, 0x1e
        /*00ee*/ 	.short	(.L_3083 - .L_3082)
.L_3082:
        /*00f0*/ 	.word	0x00000000


	//----- nvinfo : EIATTR_CBANK_PARAM_SIZE
	.align		4
.L_3083:
        /*00f4*/ 	.byte	0x03, 0x19
        /*00f6*/ 	.short	0x0080


	//----- nvinfo : EIATTR_PARAM_CBANK
	.align		4
        /*00f8*/ 	.byte	0x04, 0x0a
        /*00fa*/ 	.short	(.L_3085 - .L_3084)
	.align		4
.L_3084:
        /*00fc*/ 	.word	index@(.nv.constant0._ZN18transformer_engine13normalization28ln_bwd_finalize_tuned_kernelINS0_22Kernel_traits_finalizeILj30720E6__halfS3_S3_fjLj1024ELj4ENS0_18Kernel_traits_baseILj30720ES3_S3_S3_fjLj1024EEEEEEEvNS0_20BackwardKernelParamsE)
        /*0100*/ 	.short	0x0210
        /*0102*/ 	.short	0x0080


	//----- nvinfo : EIATTR_SW_WAR
	.align		4
.L_3085:
        /*0104*/ 	.byte	0x04, 0x36
        /*0106*/ 	.short	(.L_3087 - .L_3086)
.L_3086:
        /*0108*/ 	.word	0x00000008
.L_3087:


//--------------------- .nv.info._ZN18transformer_engine13normalization19ln_bwd_tuned_kernelINS0_13Kernel_traitsI6__halfS3_S3_fjLj30720ELj4ELj1ELj8ELj4ENS0_18Kernel_traits_baseILj30720ES3_S3_S3_fjLj256EEEEEEEvNS0_20BackwardKernelParamsE --------------------------
	.section	.nv.info._ZN18transformer_engine13normalization19ln_bwd_tuned_kernelINS0_13Kernel_traitsI6__halfS3_S3_fjLj30720ELj4ELj1ELj8ELj4ENS0_18Kernel_traits_baseILj30720ES3_S3_S3_fjLj256EEEEEEEvNS0_20BackwardKernelParamsE,"",@"SHT_CUDA_INFO"
	.sectionflags	@""
	.align	4


	//----- nvinfo : EIATTR_CUDA_API_VERSION
	.align		4
        /*0000*/ 	.byte	0x04, 0x37
        /*0002*/ 	.short	(.L_3089 - .L_3088)
.L_3088:
        /*0004*/ 	.word	0x00000082


	//----- nvinfo : EIATTR_KPARAM_INFO
	.align		4
.L_3089:
        /*0008*/ 	.byte	0x04, 0x17
        /*000a*/ 	.short	(.L_3091 - .L_3090)
.L_3090:
        /*000c*/ 	.word	0x00000000
        /*0010*/ 	.short	0x0000
        /*0012*/ 	.short	0x0000
        /*0014*/ 	.byte	0x00, 0xf0, 0x01, 0x02


	//----- nvinfo : EIATTR_SPARSE_MMA_MASK
	.align		4
.L_3091:
        /*0018*/ 	.byte	0x03, 0x50
        /*001a*/ 	.short	0x0000


	//----- nvinfo : EIATTR_MAXREG_COUNT
	.align		4
        /*001c*/ 	.byte	0x03, 0x1b
        /*001e*/ 	.short	0x00ff


	//----- nvinfo : EIATTR_NUM_BARRIERS
	.align		4
        /*0020*/ 	.byte	0x02, 0x4c
        /*0022*/ 	.byte	0x01
	.zero		1


	//----- nvinfo : EIATTR_MERCURY_ISA_VERSION
	.align		4
        /*0024*/ 	.byte	0x03, 0x5f
        /*0026*/ 	.short	0x0101


	//----- nvinfo : EIATTR_COOP_GROUP_MASK_REGIDS
	.align		4
        /*0028*/ 	.byte	0x04, 0x29
        /*002a*/ 	.short	(.L_3093 - .L_3092)


	//   ....[0]....
.L_3092:
        /*002c*/ 	.word	0xffffffff


	//   ....[1]....
        /*0030*/ 	.word	0xffffffff


	//   ....[2]....
        /*0034*/ 	.word	0xffffffff


	//   ....[3]....
        /*0038*/ 	.word	0xffffffff


	//   ....[4]....
        /*003c*/ 	.word	0xffffffff


	//   ....[5]....
        /*0040*/ 	.word	0xffffffff


	//   ....[6]....
        /*0044*/ 	.word	0xffffffff


	//   ....[7]....
        /*0048*/ 	.word	0xffffffff


	//   ....[8]....
        /*004c*/ 	.word	0xffffffff


	//   ....[9]....
        /*0050*/ 	.word	0xffffffff


	//   ....[10]....
        /*0054*/ 	.word	0xffffffff


	//   ....[11]....
        /*0058*/ 	.word	0xffffffff


	//   ....[12]....
        /*005c*/ 	.word	0xffffffff


	//   ....[13]....
        /*0060*/ 	.word	0xffffffff


	//   ....[14]....
        /*0064*/ 	.word	0xffffffff


	//   ....[15]....
        /*0068*/ 	.word	0xffffffff


	//   ....[16]....
        /*006c*/ 	.word	0xffffffff


	//   ....[17]....
        /*0070*/ 	.word	0xffffffff


	//   ....[18]....
        /*0074*/ 	.word	0xffffffff


	//   ....[19]....
        /*0078*/ 	.word	0xffffffff


	//   ....[20]....
        /*007c*/ 	.word	0x0500000b


	//   ....[21]....
        /*0080*/ 	.word	0x0500000b


	//   ....[22]....
        /*0084*/ 	.word	0x0500000b


	//   ....[23]....
        /*0088*/ 	.word	0x0500000b


	//   ....[24]....
        /*008c*/ 	.word	0x0500000b


	//   ....[25]....
        /*0090*/ 	.word	0x0500000b


	//   ....[26]....
        /*0094*/ 	.word	0x0500000b


	//   ....[27]....
        /*0098*/ 	.word	0x0500000b


	//   ....[28]....
        /*009c*/ 	.word	0x0500000b


	//   ....[29]....
        /*00a0*/ 	.word	0x0500000b


	//----- nvinfo : EIATTR_COOP_GROUP_INSTR_OFFSETS
	.align		4
.L_3093:
        /*00a4*/ 	.byte	0x04, 0x28
        /*00a6*/ 	.short	(.L_3095 - .L_3094)


	//   ....[0]....
.L_3094:
        /*00a8*/ 	.word	0x00003390


	//   ....[1]....
        /*00ac*/ 	.word	0x000033a0


	//   ....[2]....
        /*00b0*/ 	.word	0x000033d0


	//   ....[3]....
        /*00b4*/ 	.word	0x000033e0


	//   ....[4]....
        /*00b8*/ 	.word	0x00003410


	//   ....[5]....
        /*00bc*/ 	.word	0x00003420


	//   ....[6]....
        /*00c0*/ 	.word	0x00003450


	//   ....[7]....
        /*00c4*/ 	.word	0x00003460


	//   ....[8]....
        /*00c8*/ 	.word	0x00003490


	//   ....[9]....
        /*00cc*/ 	.word	0x000034a0


	//   ....[10]....
        /*00d0*/ 	.word	0x00003a80


	//   ....[11]....
        /*00d4*/ 	.word	0x00003a90


	//   ....[12]....
        /*00d8*/ 	.word	0x00003ac0


	//   ....[13]....
        /*00dc*/ 	.word	0x00003ad0


	//   ....[14]....
        /*00e0*/ 	.word	0x00003b00


	//   ....[15]....
        /*00e4*/ 	.word	0x00003b10


	//   ....[16]....
        /*00e8*/ 	.word	0x00003b40


	//   ....[17]....
        /*00ec*/ 	.word	0x00003b50


	//   ....[18]....
        /*00f0*/ 	.word	0x00003b80


	//   ....[19]....
        /*00f4*/ 	.word	0x00003b90


	//   ....[20]....
        /*00f8*/ 	.word	0x00004c90


	//   ....[21]....
        /*00fc*/ 	.word	0x00004ce0


	//   ....[22]....
        /*0100*/ 	.word	0x00004d50


	//   ....[23]....
        /*0104*/ 	.word	0x00004db0


	//   ....[24]....
        /*0108*/ 	.word	0x00004e20


	//   ....[25]....
        /*010c*/ 	.word	0x00004e80


	//   ....[26]....
        /*0110*/ 	.word	0x00004ef0


	//   ....[27]....
        /*0114*/ 	.word	0x00004f50


	//   ....[28]....
        /*0118*/ 	.word	0x00004fc0


	//   ....[29]....
        /*011c*/ 	.word	0x00005010


	//----- nvinfo : EIATTR_EXIT_INSTR_OFFSETS
	.align		4
.L_3095:
        /*0120*/ 	.byte	0x04, 0x1c
        /*0122*/ 	.short	(.L_3097 - .L_3096)


	//   ....[0]....
.L_3096:
        /*0124*/ 	.word	0x00004c30


	//----- nvinfo : EIATTR_MAX_THREADS
	.align		4
.L_3097:
        /*0128*/ 	.byte	0x04, 0x05
        /*012a*/ 	.short	(.L_3099 - .L_3098)
.L_3098:
        /*012c*/ 	.word	0x00000100
        /*0130*/ 	.word	0x00000001
        /*0134*/ 	.word	0x00000001


	//----- nvinfo : EIATTR_CRS_STACK_SIZE
	.align		4
.L_3099:
        /*0138*/ 	.byte	0x04, 0x1e
        /*013a*/ 	.short	(.L_3101 - .L_3100)
.L_3100:
        /*013c*/ 	.word	0x00000000


	//----- nvinfo : EIATTR_CBANK_PARAM_SIZE
	.align		4
.L_3101:
        /*0140*/ 	.byte	0x03, 0x19
        /*0142*/ 	.short	0x0080


	//----- nvinfo : EIATTR_PARAM_CBANK
	.align		4
        /*0144*/ 	.byte	0x04, 0x0a
        /*0146*/ 	.short	(.L_3103 - .L_3102)
	.align		4
.L_3102:
        /*0148*/ 	.word	index@(.nv.constant0._ZN18transformer_engine13normalization19ln_bwd_tuned_kernelINS0_13Kernel_traitsI6__halfS3_S3_fjLj30720ELj4ELj1ELj8ELj4ENS0_18Kernel_traits_baseILj30720ES3_S3_S3_fjLj256EEEEEEEvNS0_20BackwardKernelParamsE)
        /*014c*/ 	.short	0x0210
        /*014e*/ 	.short	0x0080


	//----- nvinfo : EIATTR_SW_WAR
	.align		4
.L_3103:
        /*0150*/ 	.byte	0x04, 0x36
        /*0152*/ 	.short	(.L_3105 - .L_3104)
.L_3104:
        /*0154*/ 	.word	0x00000008
.L_3105:


//--------------------- .nv.info._ZN18transformer_engine13normalization28ln_bwd_finalize_tuned_kernelINS0_22Kernel_traits_finalizeILj30720EffffjLj1024ELj4ENS0_18Kernel_traits_baseILj30720EffffjLj1024EEEEEEEvNS0_20BackwardKernelParamsE --------------------------
	.section	.nv.info._ZN18transformer_engine13normalization28ln_bwd_finalize_tuned_kernelINS0_22Kernel_traits_finalizeILj30720EffffjLj1024ELj4ENS0_18Kernel_traits_baseILj30720EffffjLj1024EEEEEEEvNS0_20BackwardKernelParamsE,"",@"SHT_CUDA_INFO"
	.sectionflags	@""
	.align	4


	//----- nvinfo : EIATTR_CUDA_API_VERSION
	.align		4
        /*0000*/ 	.byte	0x04, 0x37
        /*0002*/ 	.short	(.L_3107 - .L_3106)
.L_3106:
        /*0004*/ 	.word	0x00000082


	//----- nvinfo : EIATTR_KPARAM_INFO
	.align		4
.L_3107:
        /*0008*/ 	.byte	0x04, 0x17
        /*000a*/ 	.short	(.L_3109 - .L_3108)
.L_3108:
        /*000c*/ 	.word	0x00000000
        /*0010*/ 	.short	0x0000
        /*0012*/ 	.short	0x0000
        /*0014*/ 	.byte	0x00, 0xf0, 0x01, 0x02


	//----- nvinfo : EIATTR_SPARSE_MMA_MASK
	.align		4
.L_3109:
        /*0018*/ 	.byte	0x03, 0x50
        /*001a*/ 	.short	0x0000


	//----- nvinfo : EIATTR_MAXREG_COUNT
	.align		4
        /*001c*/ 	.byte	0x03, 0x1b
        /*001e*/ 	.short	0x0040


	//----- nvinfo : EIATTR_NUM_BARRIERS
	.align		4
        /*0020*/ 	.byte	0x02, 0x4c
        /*0022*/ 	.byte	0x01
	.zero		1


	//----- nvinfo : EIATTR_MERCURY_ISA_VERSION
	.align		4
        /*0024*/ 	.byte	0x03, 0x5f
        /*0026*/ 	.short	0x0101


	//----- nvinfo : EIATTR_COOP_GROUP_MASK_REGIDS
	.align		4
        /*0028*/ 	.byte	0x04, 0x29
        /*002a*/ 	.short	(.L_3111 - .L_3110)


	//   ....[0]....
.L_3110:
        /*002c*/ 	.word	0xffffffff


	//   ....[1]....
        /*0030*/ 	.word	0xffffffff


	//   ....[2]....
        /*0034*/ 	.word	0xffffffff


	//   ....[3]....
        /*0038*/ 	.word	0xffffffff


	//   ....[4]....
        /*003c*/ 	.word	0xffffffff


	//   ....[5]....
        /*0040*/ 	.word	0xffffffff


	//   ....[6]....
        /*0044*/ 	.word	0xffffffff


	//   ....[7]....
        /*0048*/ 	.word	0xffffffff


	//   ....[8]....
        /*004c*/ 	.word	0xffffffff


	//   ....[9]....
        /*0050*/ 	.word	0xffffffff


	//   ....[10]....
        /*0054*/ 	.word	0x05000010


	//   ....[11]....
        /*0058*/ 	.word	0x05000010


	//   ....[12]....
        /*005c*/ 	.word	0x05000010


	//   ....[13]....
        /*0060*/ 	.word	0x05000010


	//   ....[14]....
        /*0064*/ 	.word	0x05000010


	//   ....[15]....
        /*0068*/ 	.word	0x05000010


	//   ....[16]....
        /*006c*/ 	.word	0x05000010


	//   ....[17]....
        /*0070*/ 	.word	0x05000010


	//   ....[18]....
        /*0074*/ 	.word	0x05000010


	//   ....[19]....
        /*0078*/ 	.word	0x05000010


	//----- nvinfo : EIATTR_COOP_GROUP_INSTR_OFFSETS
	.align		4
.L_3111:
        /*007c*/ 	.byte	0x04, 0x28
        /*007e*/ 	.short	(.L_3113 - .L_3112)


	//   ....[0]....
.L_3112:
        /*0080*/ 	.word	0x00000850


	//   ....[1]....
        /*0084*/ 	.word	0x00000860


	//   ....[2]....
        /*0088*/ 	.word	0x00000890


	//   ....[3]....
        /*008c*/ 	.word	0x000008a0


	//   ....[4]....
        /*0090*/ 	.word	0x000008d0


	//   ....[5]....
        /*0094*/ 	.word	0x000008e0


	//   ....[6]....
        /*0098*/ 	.word	0x00000910


	//   ....[7]....
        /*009c*/ 	.word	0x00000920


	//   ....[8]....
        /*00a0*/ 	.word	0x00000950


	//   ....[9]....
        /*00a4*/ 	.word	0x00000960


	//   ....[10]....
        /*00a8*/ 	.word	0x00000b80


	//   ....[11]....
        /*00ac*/ 	.word	0x00000bf0


	//   ....[12]....
        /*00b0*/ 	.word	0x00000c60


	//   ....[13]....
        /*00b4*/ 	.word	0x00000cd0


	//   ....[14]....
        /*00b8*/ 	.word	0x00000d40


	//   ....[15]....
        /*00bc*/ 	.word	0x00000da0


	//   ....[16]....
        /*00c0*/ 	.word	0x00000e10


	//   ....[17]....
        /*00c4*/ 	.word	0x00000e80


	//   ....[18]....
        /*00c8*/ 	.word	0x00000ef0


	//   ....[19]....
        /*00cc*/ 	.word	0x00000f60


	//----- nvinfo : EIATTR_EXIT_INSTR_OFFSETS
	.align		4
.L_3113:
        /*00d0*/ 	.byte	0x04, 0x1c
        /*00d2*/ 	.short	(.L_3115 - .L_3114)


	//   ....[0]....
.L_3114:
        /*00d4*/ 	.word	0x00000070


	//   ....[1]....
        /*00d8*/ 	.word	0x00000b20


	//----- nvinfo : EIATTR_MAX_THREADS
	.align		4
.L_3115:
        /*00dc*/ 	.byte	0x04, 0x05
        /*00de*/ 	.short	(.L_3117 - .L_3116)
.L_3116:
        /*00e0*/ 	.word	0x00000400
        /*00e4*/ 	.word	0x00000001
        /*00e8*/ 	.word	0x00000001


	//----- nvinfo : EIATTR_CRS_STACK_SIZE
	.align		4
.L_3117:
        /*00ec*/ 	.byte	0x04, 0x1e
        /*00ee*/ 	.short	(.L_3119 - .L_3118)
.L_3118:
        /*00f0*/ 	.word	0x00000000


	//----- nvinfo : EIATTR_CBANK_PARAM_SIZE
	.align		4
.L_3119:
        /*00f4*/ 	.byte	0x03, 0x19
        /*00f6*/ 	.short	0x0080


	//----- nvinfo : EIATTR_PARAM_CBANK
	.align		4
        /*00f8*/ 	.byte	0x04, 0x0a
        /*00fa*/ 	.short	(.L_3121 - .L_3120)
	.align		4
.L_3120:
        /*00fc*/ 	.word	index@(.nv.constant0._ZN18transformer_engine13normalization28ln_bwd_finalize_tuned_kernelINS0_22Kernel_traits_finalizeILj30720EffffjLj1024ELj4ENS0_18Kernel_traits_baseILj30720EffffjLj1024EEEEEEEvNS0_20BackwardKernelParamsE)
        /*0100*/ 	.short	0x0210
        /*0102*/ 	.short	0x0080


	//----- nvinfo : EIATTR_SW_WAR
	.align		4
.L_3121:
        /*0104*/ 	.byte	0x04, 0x36
        /*0106*/ 	.short	(.L_3123 - .L_3122)
.L_3122:
        /*0108*/ 	.word	0x00000008
.L_3123:


//--------------------- .nv.info._ZN18transformer_engine13normalization19ln_bwd_tuned_kernelINS0_13Kernel_traitsIffffjLj30720ELj4ELj1ELj8ELj8ENS0_18Kernel_traits_baseILj30720EffffjLj256EEEEEEEvNS0_20BackwardKernelParamsE --------------------------
	.section	.nv.info._ZN18transformer_engine13normalization19ln_bwd_tuned_kernelINS0_13Kernel_traitsIffffjLj30720ELj4ELj1ELj8ELj8ENS0_18Kernel_traits_baseILj30720EffffjLj256EEEEEEEvNS0_20BackwardKernelParamsE,"",@"SHT_CUDA_INFO"
	.sectionflags	@""
	.align	4


	//----- nvinfo : EIATTR_CUDA_API_VERSION
	.align		4
        /*0000*/ 	.byte	0x04, 0x37
        /*0002*/ 	.short	(.L_3125 - .L_3124)
.L_3124:
        /*0004*/ 	.word	0x00000082


	//----- nvinfo : EIATTR_KPARAM_INFO
	.align		4
.L_3125:
        /*0008*/ 	.byte	0x04, 0x17
        /*000a*/ 	.short	(.L_3127 - .L_3126)
.L_3126:
        /*000c*/ 	.word	0x00000000
        /*0010*/ 	.short	0x0000
        /*0012*/ 	.short	0x0000
        /*0014*/ 	.byte	0x00, 0xf0, 0x01, 0x02


	//----- nvinfo : EIATTR_SPARSE_MMA_MASK
	.align		4
.L_3127:
        /*0018*/ 	.byte	0x03, 0x50
        /*001a*/ 	.short	0x0000


	//----- nvinfo : EIATTR_MAXREG_COUNT
	.align		4
        /*001c*/ 	.byte	0x03, 0x1b
        /*001e*/ 	.short	0x00ff


	//----- nvinfo : EIATTR_NUM_BARRIERS
	.align		4
        /*0020*/ 	.byte	0x02, 0x4c
        /*0022*/ 	.byte	0x01
	.zero		1


	//----- nvinfo : EIATTR_MERCURY_ISA_VERSION
	.align		4
        /*0024*/ 	.byte	0x03, 0x5f
        /*0026*/ 	.short	0x0101


	//----- nvinfo : EIATTR_COOP_GROUP_MASK_REGIDS
	.align		4
        /*0028*/ 	.byte	0x04, 0x29
        /*002a*/ 	.short	(.L_3129 - .L_3128)


	//   ....[0]....
.L_3128:
        /*002c*/ 	.word	0xffffffff


	//   ....[1]....
        /*0030*/ 	.word	0xffffffff


	//   ....[2]....
        /*0034*/ 	.word	0xffffffff


	//   ....[3]....
        /*0038*/ 	.word	0xffffffff


	//   ....[4]....
        /*003c*/ 	.word	0xffffffff


	//   ....[5]....
        /*0040*/ 	.word	0xffffffff


	//   ....[6]....
        /*0044*/ 	.word	0xffffffff


	//   ....[7]....
        /*0048*/ 	.word	0xffffffff


	//   ....[8]....
        /*004c*/ 	.word	0xffffffff


	//   ....[9]....
        /*0050*/ 	.word	0xffffffff


	//   ....[10]....
        /*0054*/ 	.word	0xffffffff


	//   ....[11]....
        /*0058*/ 	.word	0xffffffff


	//   ....[12]....
        /*005c*/ 	.word	0xffffffff


	//   ....[13]....
        /*0060*/ 	.word	0xffffffff


	//   ....[14]....
        /*0064*/ 	.word	0xffffffff


	//   ....[15]....
        /*0068*/ 	.word	0xffffffff


	//   ....[16]....
        /*006c*/ 	.word	0xffffffff


	//   ....[17]....
        /*0070*/ 	.word	0xffffffff


	//   ....[18]....
        /*0074*/ 	.word	0xffffffff


	//   ....[19]....
        /*0078*/ 	.word	0xffffffff


	//   ....[20]....
        /*007c*/ 	.word	0x0500002b


	//   ....[21]....
        /*0080*/ 	.word	0x0500002b


	//   ....[22]....
        /*0084*/ 	.word	0x0500002b


	//   ....[23]....
        /*0088*/ 	.word	0x0500002b


	//   ....[24]....
        /*008c*/ 	.word	0x0500002b


	//   ....[25]....
        /*0090*/ 	.word	0x0500002b


	//   ....[26]....
        /*0094*/ 	.word	0x0500002b


	//   ....[27]....
        /*0098*/ 	.word	0x0500002b


	//   ....[28]....
        /*009c*/ 	.word	0x0500002b


	//   ....[29]....
        /*00a0*/ 	.word	0x0500002b


	//----- nvinfo : EIATTR_COOP_GROUP_INSTR_OFFSETS
	.align		4
.L_3129:
        /*00a4*/ 	.byte	0x04, 0x28
        /*00a6*/ 	.short	(.L_3131 - .L_3130)


	//   ....[0]....
.L_3130:
        /*00a8*/ 	.word	0x00002980


	//   ....[1]....
        /*00ac*/ 	.word	0x00002990


	//   ....[2]....
        /*00b0*/ 	.word	0x000029c0


	//   ....[3]....
        /*00b4*/ 	.word	0x000029d0


	//   ....[4]....
        /*00b8*/ 	.word	0x00002a00


	//   ....[5]....
        /*00bc*/ 	.word	0x00002a10


	//   ....[6]....
        /*00c0*/ 	.word	0x00002a40


	//   ....[7]....
        /*00c4*/ 	.word	0x00002a50


	//   ....[8]....
        /*00c8*/ 	.word	0x00002a80


	//   ....[9]....
        /*00cc*/ 	.word	0x00002a90


	//   ....[10]....
        /*00d0*/ 	.word	0x00003080


	//   ....[11]....
        /*00d4*/ 	.word	0x00003090


	//   ....[12]....
        /*00d8*/ 	.word	0x000030c0


	//   ....[13]....
        /*00dc*/ 	.word	0x000030d0


	//   ....[14]....
        /*00e0*/ 	.word	0x00003100


	//   ....[15]....
        /*00e4*/ 	.word	0x00003110


	//   ....[16]....
        /*00e8*/ 	.word	0x00003140


	//   ....[17]....
        /*00ec*/ 	.word	0x00003150


	//   ....[18]....
        /*00f0*/ 	.word	0x00003180


	//   ....[19]....
        /*00f4*/ 	.word	0x00003190


	//   ....[20]....
        /*00f8*/ 	.word	0x000040b0


	//   ....[21]....
        /*00fc*/ 	.word	0x00004100


	//   ....[22]....
        /*0100*/ 	.word	0x00004170


	//   ....[23]....
        /*0104*/ 	.word	0x000041d0


	//   ....[24]....
        /*0108*/ 	.word	0x00004240


	//   ....[25]....
        /*010c*/ 	.word	0x000042a0


	//   ....[26]....
        /*0110*/ 	.word	0x00004310


	//   ....[27]....
        /*0114*/ 	.word	0x00004370


	//   ....[28]....
        /*0118*/ 	.word	0x000043e0


	//   ....[29]....
        /*011c*/ 	.word	0x00004430


	//----- nvinfo : EIATTR_EXIT_INSTR_OFFSETS
	.align		4
.L_3131:
        /*0120*/ 	.byte	0x04, 0x1c
        /*0122*/ 	.short	(.L_3133 - .L_3132)


	//   ....[0]....
.L_3132:
        /*0124*/ 	.word	0x00004050


	//----- nvinfo : EIATTR_MAX_THREADS
	.align		4
.L_3133:
        /*0128*/ 	.byte	0x04, 0x05
        /*012a*/ 	.short	(.L_3135 - .L_3134)
.L_3134:
        /*012c*/ 	.word	0x00000100
        /*0130*/ 	.word	0x00000001
        /*0134*/ 	.word	0x00000001


	//----- nvinfo : EIATTR_CRS_STACK_SIZE
	.align		4
.L_3135:
        /*0138*/ 	.byte	0x04, 0x1e
        /*013a*/ 	.short	(.L_3137 - .L_3136)
.L_3136:
        /*013c*/ 	.word	0x00000000


	//----- nvinfo : EIATTR_CBANK_PARAM_SIZE
	.align		4
.L_3137:
        /*0140*/ 	.byte	0x03, 0x19
        /*0142*/ 	.short	0x0080


	//----- nvinfo : EIATTR_PARAM_CBANK
	.align		4
        /*0144*/ 	.byte	0x04, 0x0a
        /*0146*/ 	.short	(.L_3139 - .L_3138)
	.align		4
.L_3138:
        /*0148*/ 	.word	index@(.nv.constant0._ZN18transformer_engine13normalization19ln_bwd_tuned_kernelINS0_13Kernel_traitsIffffjLj30720ELj4ELj1ELj8ELj8ENS0_18Kernel_traits_baseILj30720EffffjLj256EEEEEEEvNS0_20BackwardKernelParamsE)
        /*014c*/ 	.short	0x0210
        /*014e*/ 	.short	0x0080


	//----- nvinfo : EIATTR_SW_WAR
	.align		4
.L_3139:
        /*0150*/ 	.byte	0x04, 0x36
        /*0152*/ 	.short	(.L_3141 - .L_3140)
.L_3140:
        /*0154*/ 	.word	0x00000008
.L_3141:


//--------------------- .nv.info._ZN18transformer_engine13normalization28ln_bwd_finalize_tuned_kernelINS0_22Kernel_traits_finalizeILj25600E13__nv_bfloat16fS3_fjLj1024ELj4ENS0_18Kernel_traits_baseILj25600ES3_fS3_fjLj1024EEEEEEEvNS0_20BackwardKernelParamsE --------------------------
	.section	.nv.info._ZN18transformer_engine13normalization28ln_bwd_finalize_tuned_kernelINS0_22Kernel_traits_finalizeILj25600E13__nv_bfloat16fS3_fjLj1024ELj4ENS0_18Kernel_traits_baseILj25600ES3_fS3_fjLj1024EEEEEEEvNS0_20BackwardKernelParamsE,"",@"SHT_CUDA_INFO"
	.sectionflags	@""
	.align	4


	//----- nvinfo : EIATTR_CUDA_API_VERSION
	.align		4
        /*0000*/ 	.byte	0x04, 0x37
        /*0002*/ 	.short	(.L_3143 - .L_3142)
.L_3142:
        /*0004*/ 	.word	0x00000082


	//----- nvinfo : EIATTR_KPARAM_INFO
	.align		4
.L_3143:
        /*0008*/ 	.byte	0x04, 0x17
        /*000a*/ 	.short	(.L_3145 - .L_3144)
.L_3144:
        /*000c*/ 	.word	0x00000000
        /*0010*/ 	.short	0x0000
        /*0012*/ 	.short	0x0000
        /*0014*/ 	.byte	0x00, 0xf0, 0x01, 0x02


	//----- nvinfo : EIATTR_SPARSE_MMA_MASK
	.align		4
.L_3145:
        /*0018*/ 	.byte	0x03, 0x50
        /*001a*/ 	.short	0x0000


	//----- nvinfo : EIATTR_MAXREG_COUNT
	.align		4
        /*001c*/ 	.byte	0x03, 0x1b
        /*001e*/ 	.short	0x0040


	//----- nvinfo : EIATTR_NUM_BARRIERS
	.align		4
        /*0020*/ 	.byte	0x02, 0x4c
        /*0022*/ 	.byte	0x01
	.zero		1


	//----- nvinfo : EIATTR_MERCURY_ISA_VERSION
	.align		4
        /*0024*/ 	.byte	0x03, 0x5f
        /*0026*/ 	.short	0x0101


	//----- nvinfo : EIATTR_COOP_GROUP_MASK_REGIDS
	.align		4
        /*0028*/ 	.byte	0x04, 0x29
        /*002a*/ 	.short	(.L_3147 - .L_3146)


	//   ....[0]....
.L_3146:
        /*002c*/ 	.word	0xffffffff


	//   ....[1]....
        /*0030*/ 	.word	0xffffffff


	//   ....[2]....
        /*0034*/ 	.word	0xffffffff


	//   ....[3]....
        /*0038*/ 	.word	0xffffffff


	//   ....[4]....
        /*003c*/ 	.word	0xffffffff


	//   ....[5]....
        /*0040*/ 	.word	0xffffffff


	//   ....[6]....
        /*0044*/ 	.word	0xffffffff


	//   ....[7]....
        /*0048*/ 	.word	0xffffffff


	//   ....[8]....
        /*004c*/ 	.word	0xffffffff


	//   ....[9]....
        /*0050*/ 	.word	0xffffffff


	//   ....[10]....
        /*0054*/ 	.word	0x05000010


	//   ....[11]....
        /*0058*/ 	.word	0x05000010


	//   ....[12]....
        /*005c*/ 	.word	0x05000010


	//   ....[13]....
        /*0060*/ 	.word	0x05000010


	//   ....[14]....
        /*0064*/ 	.word	0x05000010


	//   ....[15]....
        /*0068*/ 	.word	0x05000010


	//   ....[16]....
        /*006c*/ 	.word	0x05000010


	//   ....[17]....
        /*0070*/ 	.word	0x05000010


	//   ....[18]....
        /*0074*/ 	.word	0x05000010


	//   ....[19]....
        /*0078*/ 	.word	0x05000010


	//----- nvinfo : EIATTR_COOP_GROUP_INSTR_OFFSETS
	.align		4
.L_3147:
        /*007c*/ 	.byte	0x04, 0x28
        /*007e*/ 	.short	(.L_3149 - .L_3148)


	//   ....[0]....
.L_3148:
        /*0080*/ 	.word	0x00000850


	//   ....[1]....
        /*0084*/ 	.word	0x00000860


	//   ....[2]....
        /*0088*/ 	.word	0x00000890


	//   ....[3]....
        /*008c*/ 	.word	0x000008a0


	//   ....[4]....
        /*0090*/ 	.word	0x000008d0


	//   ....[5]....
        /*0094*/ 	.word	0x000008e0


	//   ....[6]....
        /*0098*/ 	.word	0x00000910


	//   ....[7]....
        /*009c*/ 	.word	0x00000920


	//   ....[8]....
        /*00a0*/ 	.word	0x00000950


	//   ....[9]....
        /*00a4*/ 	.word	0x00000960


	//   ....[10]....
        /*00a8*/ 	.word	0x00000ba0


	//   ....[11]....
        /*00ac*/ 	.word	0x00000c10


	//   ....[12]....
        /*00b0*/ 	.word	0x00000c80


	//   ....[13]....
        /*00b4*/ 	.word	0x00000cf0


	//   ....[14]....
        /*00b8*/ 	.word	0x00000d60


	//   ....[15]....
        /*00bc*/ 	.word	0x00000dc0


	//   ....[16]....
        /*00c0*/ 	.word	0x00000e30


	//   ....[17]....
        /*00c4*/ 	.word	0x00000ea0


	//   ....[18]....
        /*00c8*/ 	.word	0x00000f10


	//   ....[19]....
        /*00cc*/ 	.word	0x00000f80


	//----- nvinfo : EIATTR_EXIT_INSTR_OFFSETS
	.align		4
.L_3149:
        /*00d0*/ 	.byte	0x04, 0x1c
        /*00d2*/ 	.short	(.L_3151 - .L_3150)


	//   ....[0]....
.L_3150:
        /*00d4*/ 	.word	0x00000070


	//   ....[1]....
        /*00d8*/ 	.word	0x00000b40


	//----- nvinfo : EIATTR_MAX_THREADS
	.align		4
.L_3151:
        /*00dc*/ 	.byte	0x04, 0x05
        /*00de*/ 	.short	(.L_3153 - .L_3152)
.L_3152:
        /*00e0*/ 	.word	0x00000400
        /*00e4*/ 	.word	0x00000001
        /*00e8*/ 	.word	0x00000001


	//----- nvinfo : EIATTR_CRS_STACK_SIZE
	.align		4
.L_3153:
        /*00ec*/ 	.byte	0x04, 0x1e
        /*00ee*/ 	.short	(.L_3155 - .L_3154)
.L_3154:
        /*00f0*/ 	.word	0x00000000


	//----- nvinfo : EIATTR_CBANK_PARAM_SIZE
	.align		4
.L_3155:
        /*00f4*/ 	.byte	0x03, 0x19
        /*00f6*/ 	.short	0x0080


	//----- nvinfo : EIATTR_PARAM_CBANK
	.align		4
        /*00f8*/ 	.byte	0x04, 0x0a
        /*00fa*/ 	.short	(.L_3157 - .L_3156)
	.align		4
.L_3156:
        /*00fc*/ 	.word	index@(.nv.constant0._ZN18transformer_engine13normalization28ln_bwd_finalize_tuned_kernelINS0_22Kernel_traits_finalizeILj25600E13__nv_bfloat16fS3_fjLj1024ELj4ENS0_18Kernel_traits_baseILj25600ES3_fS3_fjLj1024EEEEEEEvNS0_20BackwardKernelParamsE)
        /*0100*/ 	.short	0x0210
        /*0102*/ 	.short	0x0080


	//----- nvinfo : EIATTR_SW_WAR
	.align		4
.L_3157:
        /*0104*/ 	.byte	0x04, 0x36
        /*0106*/ 	.short	(.L_3159 - .L_3158)
.L_3158:
        /*0108*/ 	.word	0x00000008
.L_3159:


//--------------------- .nv.info._ZN18transformer_engine13normalization19ln_bwd_tuned_kernelINS0_13Kernel_traitsI13__nv_bfloat16fS3_fjLj25600ELj5ELj1ELj4ELj16ENS0_18Kernel_traits_baseILj25600ES3_fS3_fjLj128EEEEEEEvNS0_20BackwardKernelParamsE --------------------------
	.section	.nv.info._ZN18transformer_engine13normalization19ln_bwd_tuned_kernelINS0_13Kernel_traitsI13__nv_bfloat16fS3_fjLj25600ELj5ELj1ELj4ELj16ENS0_18Kernel_traits_baseILj25600ES3_fS3_fjLj128EEEEEEEvNS0_20BackwardKernelParamsE,"",@"SHT_CUDA_INFO"
	.sectionflags	@""
	.align	4


	//----- nvinfo : EIATTR_CUDA_API_VERSION
	.align		4
        /*0000*/ 	.byte	0x04, 0x37
        /*0002*/ 	.short	(.L_3161 - .L_3160)
.L_3160:
        /*0004*/ 	.word	0x00000082


	//----- nvinfo : EIATTR_KPARAM_INFO
	.align		4
.L_3161:
        /*0008*/ 	.byte	0x04, 0x17
        /*000a*/ 	.short	(.L_3163 - .L_3162)
.L_3162:
        /*000c*/ 	.word	0x00000000
        /*0010*/ 	.short	0x0000
        /*0012*/ 	.short	0x0000
        /*0014*/ 	.byte	0x00, 0xf0, 0x01, 0x02


	//----- nvinfo : EIATTR_SPARSE_MMA_MASK
	.align		4
.L_3163:
        /*0018*/ 	.byte	0x03, 0x50
        /*001a*/ 	.short	0x0000


	//----- nvinfo : EIATTR_MAXREG_COUNT
	.align		4
        /*001c*/ 	.byte	0x03, 0x1b
        /*001e*/ 	.short	0x00ff


	//----- nvinfo : EIATTR_NUM_BARRIERS
	.align		4
        /*0020*/ 	.byte	0x02, 0x4c
        /*0022*/ 	.byte	0x01
	.zero		1


	//----- nvinfo : EIATTR_ANNOTATIONS
	.align		4
        /*0024*/ 	.byte	0x04, 0x55
        /*0026*/ 	.short	(.L_3165 - .L_3164)


	//   ....[0]....
.L_3164:
        /* <DEDUP_REMOVED lines=89> */


	//----- nvinfo : EIATTR_MERCURY_ISA_VERSION
	.align		4
.L_3165:
        /*05a8*/ 	.byte	0x03, 0x5f
        /*05aa*/ 	.short	0x0101


	//----- nvinfo : EIATTR_COOP_GROUP_MASK_REGIDS
	.align		4
        /*05ac*/ 	.byte	0x04, 0x29
        /*05ae*/ 	.short	(.L_3167 - .L_3166)


	//   ....[0]....
.L_3166:
        /*05b0*/ 	.word	0xffffffff


	//   ....[1]....
        /*05b4*/ 	.word	0xffffffff


	//   ....[2]....
        /*05b8*/ 	.word	0xffffffff


	//   ....[3]....
        /*05bc*/ 	.word	0xffffffff


	//   ....[4]....
        /*05c0*/ 	.word	0xffffffff


	//   ....[5]....
        /*05c4*/ 	.word	0xffffffff


	//   ....[6]....
        /*05c8*/ 	.word	0xffffffff


	//   ....[7]....
        /*05cc*/ 	.word	0xffffffff


	//   ....[8]....
        /*05d0*/ 	.word	0xffffffff


	//   ....[9]....
        /*05d4*/ 	.word	0xffffffff


	//   ....[10]....
        /*05d8*/ 	.word	0xffffffff


	//   ....[11]....
        /*05dc*/ 	.word	0xffffffff


	//   ....[12]....
        /*05e0*/ 	.word	0xffffffff


	//   ....[13]....
        /*05e4*/ 	.word	0xffffffff


	//   ....[14]....
        /*05e8*/ 	.word	0xffffffff


	//   ....[15]....
        /*05ec*/ 	.word	0xffffffff


	//   ....[16]....
        /*05f0*/ 	.word	0xffffffff


	//   ....[17]....
        /*05f4*/ 	.word	0xffffffff


	//   ....[18]....
        /*05f8*/ 	.word	0xffffffff


	//   ....[19]....
        /*05fc*/ 	.word	0xffffffff


	//   ....[20]....
        /*0600*/ 	.word	0x050000c3


	//   ....[21]....
        /*0604*/ 	.word	0x050000c3


	//   ....[22]....
        /*0608*/ 	.word	0x050000c3


	//   ....[23]....
        /*060c*/ 	.word	0x050000c3


	//   ....[24]....
        /*0610*/ 	.word	0x050000c3


	//   ....[25]....
        /*0614*/ 	.word	0x050000c3


	//   ....[26]....
        /*0618*/ 	.word	0x050000c3


	//   ....[27]....
        /*061c*/ 	.word	0x050000c3


	//   ....[28]....
        /*0620*/ 	.word	0x050000c3


	//   ....[29]....
        /*0624*/ 	.word	0x050000c3


	//----- nvinfo : EIATTR_COOP_GROUP_INSTR_OFFSETS
	.align		4
.L_3167:
        /*0628*/ 	.byte	0x04, 0x28
        /*062a*/ 	.short	(.L_3169 - .L_3168)


	//   ....[0]....
.L_3168:
        /*062c*/ 	.word	0x00004460


	//   ....[1]....
        /*0630*/ 	.word	0x00004470


	//   ....[2]....
        /*0634*/ 	.word	0x000044f0


	//   ....[3]....
        /*0638*/ 	.word	0x00004500


	//   ....[4]....
        /*063c*/ 	.word	0x00004580


	//   ....[5]....
        /*0640*/ 	.word	0x00004590


	//   ....[6]....
        /*0644*/ 	.word	0x00004620


	//   ....[7]....
        /*0648*/ 	.word	0x00004640


	//   ....[8]....
        /*064c*/ 	.word	0x000047a0


	//   ....[9]....
        /*0650*/ 	.word	0x000047b0


	//   ....[10]....
        /*0654*/ 	.word	0x00004d30


	//   ....[11]....
        /*0658*/ 	.word	0x00004d40


	//   ....[12]....
        /*065c*/ 	.word	0x00004d70


	//   ....[13]....
        /*0660*/ 	.word	0x00004d80


	//   ....[14]....
        /*0664*/ 	.word	0x00004db0


	//   ....[15]....
        /*0668*/ 	.word	0x00004dc0


	//   ....[16]....
        /*066c*/ 	.word	0x00004df0


	//   ....[17]....
        /*0670*/ 	.word	0x00004e00


	//   ....[18]....
        /*0674*/ 	.word	0x00004e30


	//   ....[19]....
        /*0678*/ 	.word	0x00004e40


	//   ....[20]....
        /*067c*/ 	.word	0x00006080


	//   ....[21]....
        /*0680*/ 	.word	0x00006130


	//   ....[22]....
        /*0684*/ 	.word	0x00006200


	//   ....[23]....
        /*0688*/ 	.word	0x000062b0


	//   ....[24]....
        /*068c*/ 	.word	0x00006380


	//   ....[25]....
        /*0690*/ 	.word	0x00006430


	//   ....[26]....
        /*0694*/ 	.word	0x000064e0


	//   ....[27]....
        /*0698*/ 	.word	0x00006530


	//   ....[28]....
        /*069c*/ 	.word	0x000065b0


	//   ....[29]....
        /*06a0*/ 	.word	0x00006600


	//----- nvinfo : EIATTR_EXIT_INSTR_OFFSETS
	.align		4
.L_3169:
        /*06a4*/ 	.byte	0x04, 0x1c
        /*06a6*/ 	.short	(.L_3171 - .L_3170)


	//   ....[0]....
.L_3170:
        /*06a8*/ 	.word	0x00006000


	//----- nvinfo : EIATTR_MAX_THREADS
	.align		4
.L_3171:
        /*06ac*/ 	.byte	0x04, 0x05
        /*06ae*/ 	.short	(.L_3173 - .L_3172)
.L_3172:
        /*06b0*/ 	.word	0x00000080
        /*06b4*/ 	.word	0x00000001
        /*06b8*/ 	.word	0x00000001


	//----- nvinfo : EIATTR_CRS_STACK_SIZE
	.align		4
.L_3173:
        /*06bc*/ 	.byte	0x04, 0x1e
        /*06be*/ 	.short	(.L_3175 - .L_3174)
.L_3174:
        /*06c0*/ 	.word	0x00000000


	//----- nvinfo : EIATTR_CBANK_PARAM_SIZE
	.align		4
.L_3175:
        /*06c4*/ 	.byte	0x03, 0x19
        /*06c6*/ 	.short	0x0080


	//----- nvinfo : EIATTR_PARAM_CBANK
	.align		4
        /*06c8*/ 	.byte	0x04, 0x0a
        /*06ca*/ 	.short	(.L_3177 - .L_3176)
	.align		4
.L_3176:
        /*06cc*/ 	.word	index@(.nv.constant0._ZN18transformer_engine13normalization19ln_bwd_tuned_kernelINS0_13Kernel_traitsI13__nv_bfloat16fS3_fjLj25600ELj5ELj1ELj4ELj16ENS0_18Kernel_traits_baseILj25600ES3_fS3_fjLj128EEEEEEEvNS0_20BackwardKernelParamsE)
        /*06d0*/ 	.short	0x0210
        /*06d2*/ 	.short	0x0080


	//----- nvinfo : EIATTR_SW_WAR
	.align		4
.L_3177:
        /*06d4*/ 	.byte	0x04, 0x36
        /*06d6*/ 	.short	(.L_3179 - .L_3178)
.L_3178:
        /*06d8*/ 	.word	0x00000008
.L_3179:


//--------------------- .nv.info._ZN18transformer_engine13normalization28ln_bwd_finalize_tuned_kernelINS0_22Kernel_traits_finalizeILj25600E13__nv_bfloat16S3_S3_fjLj1024ELj4ENS0_18Kernel_traits_baseILj25600ES3_S3_S3_fjLj1024EEEEEEEvNS0_20BackwardKernelParamsE --------------------------
	.section	.nv.info._ZN18transformer_engine13normalization28ln_bwd_finalize_tuned_kernelINS0_22Kernel_traits_finalizeILj25600E13__nv_bfloat16S3_S3_fjLj1024ELj4ENS0_18Kernel_traits_baseILj25600ES3_S3_S3_fjLj1024EEEEEEEvNS0_20BackwardKernelParamsE,"",@"SHT_CUDA_INFO"
	.sectionflags	@""
	.align	4


	//----- nvinfo : EIATTR_CUDA_API_VERSION
	.align		4
        /*0000*/ 	.byte	0x04, 0x37
        /*0002*/ 	.short	(.L_3181 - .L_3180)
.L_3180:
        /*0004*/ 	.word	0x00000082


	//----- nvinfo : EIATTR_KPARAM_INFO
	.align		4
.L_3181:
        /*0008*/ 	.byte	0x04, 0x17
        /*000a*/ 	.short	(.L_3183 - .L_3182)
.L_3182:
        /*000c*/ 	.word	0x00000000
        /*0010*/ 	.short	0x0000
        /*0012*/ 	.short	0x0000
        /*0014*/ 	.byte	0x00, 0xf0, 0x01, 0x02


	//----- nvinfo : EIATTR_SPARSE_MMA_MASK
	.align		4
.L_3183:
        /*0018*/ 	.byte	0x03, 0x50
        /*001a*/ 	.short	0x0000


	//----- nvinfo : EIATTR_MAXREG_COUNT
	.align		4
        /*001c*/ 	.byte	0x03, 0x1b
        /*001e*/ 	.short	0x0040


	//----- nvinfo : EIATTR_NUM_BARRIERS
	.align		4
        /*0020*/ 	.byte	0x02, 0x4c
        /*0022*/ 	.byte	0x01
	.zero		1


	//----- nvinfo : EIATTR_MERCURY_ISA_VERSION
	.align		4
        /*0024*/ 	.byte	0x03, 0x5f
        /*0026*/ 	.short	0x0101


	//----- nvinfo : EIATTR_COOP_GROUP_MASK_REGIDS
	.align		4
        /*0028*/ 	.byte	0x04, 0x29
        /*002a*/ 	.short	(.L_3185 - .L_3184)


	//   ....[0]....
.L_3184:
        /*002c*/ 	.word	0xffffffff


	//   ....[1]....
        /*0030*/ 	.word	0xffffffff


	//   ....[2]....
        /*0034*/ 	.word	0xffffffff


	//   ....[3]....
        /*0038*/ 	.word	0xffffffff


	//   ....[4]....
        /*003c*/ 	.word	0xffffffff


	//   ....[5]....
        /*0040*/ 	.word	0xffffffff


	//   ....[6]....
        /*0044*/ 	.word	0xffffffff


	//   ....[7]....
        /*0048*/ 	.word	0xffffffff


	//   ....[8]....
        /*004c*/ 	.word	0xffffffff


	//   ....[9]....
        /*0050*/ 	.word	0xffffffff


	//   ....[10]....
        /*0054*/ 	.word	0x05000010


	//   ....[11]....
        /*0058*/ 	.word	0x05000010


	//   ....[12]....
        /*005c*/ 	.word	0x05000010


	//   ....[13]....
        /*0060*/ 	.word	0x05000010


	//   ....[14]....
        /*0064*/ 	.word	0x05000010


	//   ....[15]....
        /*0068*/ 	.word	0x05000010


	//   ....[16]....
        /*006c*/ 	.word	0x05000010


	//   ....[17]....
        /*0070*/ 	.word	0x05000010


	//   ....[18]....
        /*0074*/ 	.word	0x05000010


	//   ....[19]....
        /*0078*/ 	.word	0x05000010


	//----- nvinfo : EIATTR_COOP_GROUP_INSTR_OFFSETS
	.align		4
.L_3185:
        /*007c*/ 	.byte	0x04, 0x28
        /*007e*/ 	.short	(.L_3187 - .L_3186)


	//   ....[0]....
.L_3186:
        /*0080*/ 	.word	0x00000850


	//   ....[1]....
        /*0084*/ 	.word	0x00000860


	//   ....[2]....
        /*0088*/ 	.word	0x00000890


	//   ....[3]....
        /*008c*/ 	.word	0x000008a0


	//   ....[4]....
        /*0090*/ 	.word	0x000008d0


	//   ....[5]....
        /*0094*/ 	.word	0x000008e0


	//   ....[6]....
        /*0098*/ 	.word	0x00000910


	//   ....[7]....
        /*009c*/ 	.word	0x00000920


	//   ....[8]....
        /*00a0*/ 	.word	0x00000950


	//   ....[9]....
        /*00a4*/ 	.word	0x00000960


	//   ....[10]....
        /*00a8*/ 	.word	0x00000ba0


	//   ....[11]....
        /*00ac*/ 	.word	0x00000c10


	//   ....[12]....
        /*00b0*/ 	.word	0x00000c80


	//   ....[13]....
        /*00b4*/ 	.word	0x00000cf0


	//   ....[14]....
        /*00b8*/ 	.word	0x00000d60


	//   ....[15]....
        /*00bc*/ 	.word	0x00000dc0


	//   ....[16]....
        /*00c0*/ 	.word	0x00000e30


	//   ....[17]....
        /*00c4*/ 	.word	0x00000ea0


	//   ....[18]....
        /*00c8*/ 	.word	0x00000f10


	//   ....[19]....
        /*00cc*/ 	.word	0x00000f80


	//----- nvinfo : EIATTR_EXIT_INSTR_OFFSETS
	.align		4
.L_3187:
        /*00d0*/ 	.byte	0x04, 0x1c
        /*00d2*/ 	.short	(.L_3189 - .L_3188)


	//   ....[0]....
.L_3188:
        /*00d4*/ 	.word	0x00000070


	//   ....[1]....
        /*00d8*/ 	.word	0x00000b40


	//----- nvinfo : EIATTR_MAX_THREADS
	.align		4
.L_3189:
        /*00dc*/ 	.byte	0x04, 0x05
        /*00de*/ 	.short	(.L_3191 - .L_3190)
.L_3190:
        /*00e0*/ 	.word	0x00000400
        /*00e4*/ 	.word	0x00000001
        /*00e8*/ 	.word	0x00000001


	//----- nvinfo : EIATTR_CRS_STACK_SIZE
	.align		4
.L_3191:
        /*00ec*/ 	.byte	0x04, 0x1e
        /*00ee*/ 	.short	(.L_3193 - .L_3192)
.L_3192:
        /*00f0*/ 	.word	0x00000000


	//----- nvinfo : EIATTR_CBANK_PARAM_SIZE
	.align		4
.L_3193:
        /*00f4*/ 	.byte	0x03, 0x19
        /*00f6*/ 	.short	0x0080


	//----- nvinfo : EIATTR_PARAM_CBANK
	.align		4
        /*00f8*/ 	.byte	0x04, 0x0a
        /*00fa*/ 	.short	(.L_3195 - .L_3194)
	.align		4
.L_3194:
        /*00fc*/ 	.word	index@(.nv.constant0._ZN18transformer_engine13normalization28ln_bwd_finalize_tuned_kernelINS0_22Kernel_traits_finalizeILj25600E13__nv_bfloat16S3_S3_fjLj1024ELj4ENS0_18Kernel_traits_baseILj25600ES3_S3_S3_fjLj1024EEEEEEEvNS0_20BackwardKernelParamsE)
        /*0100*/ 	.short	0x0210
        /*0102*/ 	.short	0x0080


	//----- nvinfo : EIATTR_SW_WAR
	.align		4
.L_3195:
        /*0104*/ 	.byte	0x04, 0x36
        /*0106*/ 	.short	(.L_3197 - .L_3196)
.L_3196:
        /*0108*/ 	.word	0x00000008
.L_3197:


//--------------------- .nv.info._ZN18transformer_engine13normalization19ln_bwd_tuned_kernelINS0_13Kernel_traitsI13__nv_bfloat16S3_S3_fjLj25600ELj5ELj1ELj4ELj16ENS0_18Kernel_traits_baseILj25600ES3_S3_S3_fjLj128EEEEEEEvNS0_20BackwardKernelParamsE --------------------------
	.section	.nv.info._ZN18transformer_engine13normalization19ln_bwd_tuned_kernelINS0_13Kernel_traitsI13__nv_bfloat16S3_S3_fjLj25600ELj5ELj1ELj4ELj16ENS0_18Kernel_traits_baseILj25600ES3_S3_S3_fjLj128EEEEEEEvNS0_20BackwardKernelParamsE,"",@"SHT_CUDA_INFO"
	.sectionflags	@""
	.align	4


	//----- nvinfo : EIATTR_CUDA_API_VERSION
	.align		4
        /*0000*/ 	.byte	0x04, 0x37
        /*0002*/ 	.short	(.L_3199 - .L_3198)
.L_3198:
        /*0004*/ 	.word	0x00000082


	//----- nvinfo : EIATTR_KPARAM_INFO
	.align		4
.L_3199:
        /*0008*/ 	.byte	0x04, 0x17
        /*000a*/ 	.short	(.L_3201 - .L_3200)
.L_3200:
        /*000c*/ 	.word	0x00000000
        /*0010*/ 	.short	0x0000
        /*0012*/ 	.short	0x0000
        /*0014*/ 	.byte	0x00, 0xf0, 0x01, 0x02


	//----- nvinfo : EIATTR_SPARSE_MMA_MASK
	.align		4
.L_3201:
        /*0018*/ 	.byte	0x03, 0x50
        /*001a*/ 	.short	0x0000


	//----- nvinfo : EIATTR_MAXREG_COUNT
	.align		4
        /*001c*/ 	.byte	0x03, 0x1b
        /*001e*/ 	.short	0x00ff


	//----- nvinfo : EIATTR_NUM_BARRIERS
	.align		4
        /*0020*/ 	.byte	0x02, 0x4c
        /*0022*/ 	.byte	0x01
	.zero		1


	//----- nvinfo : EIATTR_MERCURY_ISA_VERSION
	.align		4
        /*0024*/ 	.byte	0x03, 0x5f
        /*0026*/ 	.short	0x0101


	//----- nvinfo : EIATTR_COOP_GROUP_MASK_REGIDS
	.align		4
        /*0028*/ 	.byte	0x04, 0x29
        /*002a*/ 	.short	(.L_3203 - .L_3202)


	//   ....[0]....
.L_3202:
        /*002c*/ 	.word	0xffffffff


	//   ....[1]....
        /*0030*/ 	.word	0xffffffff


	//   ....[2]....
        /*0034*/ 	.word	0xffffffff


	//   ....[3]....
        /*0038*/ 	.word	0xffffffff


	//   ....[4]....
        /*003c*/ 	.word	0xffffffff


	//   ....[5]....
        /*0040*/ 	.word	0xffffffff


	//   ....[6]....
        /*0044*/ 	.word	0xffffffff


	//   ....[7]....
        /*0048*/ 	.word	0xffffffff


	//   ....[8]....
        /*004c*/ 	.word	0xffffffff


	//   ....[9]....
        /*0050*/ 	.word	0xffffffff


	//   ....[10]....
        /*0054*/ 	.word	0xffffffff


	//   ....[11]....
        /*0058*/ 	.word	0xffffffff


	//   ....[12]....
        /*005c*/ 	.word	0xffffffff


	//   ....[13]....
        /*0060*/ 	.word	0xffffffff


	//   ....[14]....
        /*0064*/ 	.word	0xffffffff


	//   ....[15]....
        /*0068*/ 	.word	0xffffffff


	//   ....[16]....
        /*006c*/ 	.word	0xffffffff


	//   ....[17]....
        /*0070*/ 	.word	0xffffffff


	//   ....[18]....
        /*0074*/ 	.word	0xffffffff


	//   ....[19]....
        /*0078*/ 	.word	0xffffffff


	//   ....[20]....
        /*007c*/ 	.word	0x050000de


	//   ....[21]....
        /*0080*/ 	.word	0x050000de


	//   ....[22]....
        /*0084*/ 	.word	0x050000de


	//   ....[23]....
        /*0088*/ 	.word	0x050000de


	//   ....[24]....
        /*008c*/ 	.word	0x050000de


	//   ....[25]....
        /*0090*/ 	.word	0x050000de


	//   ....[26]....
        /*0094*/ 	.word	0x050000de


	//   ....[27]....
        /*0098*/ 	.word	0x050000de


	//   ....[28]....
        /*009c*/ 	.word	0x050000de


	//   ....[29]....
        /*00a0*/ 	.word	0x050000de


	//----- nvinfo : EIATTR_COOP_GROUP_INSTR_OFFSETS
	.align		4
.L_3203:
        /*00a4*/ 	.byte	0x04, 0x28
        /*00a6*/ 	.short	(.L_3205 - .L_3204)


	//   ....[0]....
.L_3204:
        /*00a8*/ 	.word	0x00002880


	//   ....[1]....
        /*00ac*/ 	.word	0x00002890


	//   ....[2]....
        /*00b0*/ 	.word	0x000028c0


	//   ....[3]....
        /*00b4*/ 	.word	0x000028d0


	//   ....[4]....
        /*00b8*/ 	.word	0x00002900


	//   ....[5]....
        /*00bc*/ 	.word	0x00002910


	//   ....[6]....
        /*00c0*/ 	.word	0x00002940


	//   ....[7]....
        /*00c4*/ 	.word	0x00002950


	//   ....[8]....
        /*00c8*/ 	.word	0x00002980


	//   ....[9]....
        /*00cc*/ 	.word	0x00002990


	//   ....[10]....
        /*00d0*/ 	.word	0x00002ed0


	//   ....[11]....
        /*00d4*/ 	.word	0x00002ee0


	//   ....[12]....
        /*00d8*/ 	.word	0x00002f10


	//   ....[13]....
        /*00dc*/ 	.word	0x00002f20


	//   ....[14]....
        /*00e0*/ 	.word	0x00002f50


	//   ....[15]....
        /*00e4*/ 	.word	0x00002f60


	//   ....[16]....
        /*00e8*/ 	.word	0x00002f90


	//   ....[17]....
        /*00ec*/ 	.word	0x00002fa0


	//   ....[18]....
        /*00f0*/ 	.word	0x00002fd0


	//   ....[19]....
        /*00f4*/ 	.word	0x00002fe0


	//   ....[20]....
        /*00f8*/ 	.word	0x000041c0


	//   ....[21]....
        /*00fc*/ 	.word	0x00004210


	//   ....[22]....
        /*0100*/ 	.word	0x00004270


	//   ....[23]....
        /*0104*/ 	.word	0x000042d0


	//   ....[24]....
        /*0108*/ 	.word	0x00004330


	//   ....[25]....
        /*010c*/ 	.word	0x00004390


	//   ....[26]....
        /*0110*/ 	.word	0x000043f0


	//   ....[27]....
        /*0114*/ 	.word	0x00004450


	//   ....[28]....
        /*0118*/ 	.word	0x000044b0


	//   ....[29]....
        /*011c*/ 	.word	0x00004510


	//----- nvinfo : EIATTR_EXIT_INSTR_OFFSETS
	.align		4
.L_3205:
        /*0120*/ 	.byte	0x04, 0x1c
        /*0122*/ 	.short	(.L_3207 - .L_3206)


	//   ....[0]....
.L_3206:
        /*0124*/ 	.word	0x00004170


	//----- nvinfo : EIATTR_MAX_THREADS
	.align		4
.L_3207:
        /*0128*/ 	.byte	0x04, 0x05
        /*012a*/ 	.short	(.L_3209 - .L_3208)
.L_3208:
        /*012c*/ 	.word	0x00000080
        /*0130*/ 	.word	0x00000001
        /*0134*/ 	.word	0x00000001


	//----- nvinfo : EIATTR_CRS_STACK_SIZE
	.align		4
.L_3209:
        /*0138*/ 	.byte	0x04, 0x1e
        /*013a*/ 	.short	(.L_3211 - .L_3210)
.L_3210:
        /*013c*/ 	.word	0x00000000


	//----- nvinfo : EIATTR_CBANK_PARAM_SIZE
	.align		4
.L_3211:
        /*0140*/ 	.byte	0x03, 0x19
        /*0142*/ 	.short	0x0080


	//----- nvinfo : EIATTR_PARAM_CBANK
	.align		4
        /*0144*/ 	.byte	0x04, 0x0a
        /*0146*/ 	.short	(.L_3213 - .L_3212)
	.align		4
.L_3212:
        /*0148*/ 	.word	index@(.nv.constant0._ZN18transformer_engine13normalization19ln_bwd_tuned_kernelINS0_13Kernel_traitsI13__nv_bfloat16S3_S3_fjLj25600ELj5ELj1ELj4ELj16ENS0_18Kernel_traits_baseILj25600ES3_S3_S3_fjLj128EEEEEEEvNS0_20BackwardKernelParamsE)
        /*014c*/ 	.short	0x0210
        /*014e*/ 	.short	0x0080


	//----- nvinfo : EIATTR_SW_WAR
	.align		4
.L_3213:
        /*0150*/ 	.byte	0x04, 0x36
        /*0152*/ 	.short	(.L_3215 - .L_3214)
.L_3214:
        /*0154*/ 	.word	0x00000008
.L_3215:


//--------------------- .nv.info._ZN18transformer_engine13normalization28ln_bwd_finalize_tuned_kernelINS0_22Kernel_traits_finalizeILj25600E6__halffS3_fjLj1024ELj4ENS0_18Kernel_traits_baseILj25600ES3_fS3_fjLj1024EEEEEEEvNS0_20BackwardKernelParamsE --------------------------
	.section	.nv.info._ZN18transformer_engine13normalization28ln_bwd_finalize_tuned_kernelINS0_22Kernel_traits_finalizeILj25600E6__halffS3_fjLj1024ELj4ENS0_18Kernel_traits_baseILj25600ES3_fS3_fjLj1024EEEEEEEvNS0_20BackwardKernelParamsE,"",@"SHT_CUDA_INFO"
	.sectionflags	@""
	.align	4


	//----- nvinfo : EIATTR_CUDA_API_VERSION
	.align		4
        /*0000*/ 	.byte	0x04, 0x37
        /*0002*/ 	.short	(.L_3217 - .L_3216)
.L_3216:
        /*0004*/ 	.word	0x00000082


	//----- nvinfo : EIATTR_KPARAM_INFO
	.align		4
.L_3217:
        /*0008*/ 	.byte	0x04, 0x17
        /*000a*/ 	.short	(.L_3219 - .L_3218)
.L_3218:
        /*000c*/ 	.word	0x00000000
        /*0010*/ 	.short	0x0000
        /*0012*/ 	.short	0x0000
        /*0014*/ 	.byte	0x00, 0xf0, 0x01, 0x02


	//----- nvinfo : EIATTR_SPARSE_MMA_MASK
	.align		4
.L_3219:
        /*0018*/ 	.byte	0x03, 0x50
        /*001a*/ 	.short	0x0000


	//----- nvinfo : EIATTR_MAXREG_COUNT
	.align		4
        /*001c*/ 	.byte	0x03, 0x1b
        /*001e*/ 	.short	0x0040


	//----- nvinfo : EIATTR_NUM_BARRIERS
	.align		4
        /*0020*/ 	.byte	0x02, 0x4c
        /*0022*/ 	.byte	0x01
	.zero		1


	//----- nvinfo : EIATTR_MERCURY_ISA_VERSION
	.align		4
        /*0024*/ 	.byte	0x03, 0x5f
        /*0026*/ 	.short	0x0101


	//----- nvinfo : EIATTR_COOP_GROUP_MASK_REGIDS
	.align		4
        /*0028*/ 	.byte	0x04, 0x29
        /*002a*/ 	.short	(.L_3221 - .L_3220)


	//   ....[0]....
.L_3220:
        /*002c*/ 	.word	0xffffffff


	//   ....[1]....
        /*0030*/ 	.word	0xffffffff


	//   ....[2]....
        /*0034*/ 	.word	0xffffffff


	//   ....[3]....
        /*0038*/ 	.word	0xffffffff


	//   ....[4]....
        /*003c*/ 	.word	0xffffffff


	//   ....[5]....
        /*0040*/ 	.word	0xffffffff


	//   ....[6]....
        /*0044*/ 	.word	0xffffffff


	//   ....[7]....
        /*0048*/ 	.word	0xffffffff


	//   ....[8]....
        /*004c*/ 	.word	0xffffffff


	//   ....[9]....
        /*0050*/ 	.word	0xffffffff


	//   ....[10]....
        /*0054*/ 	.word	0x05000010


	//   ....[11]....
        /*0058*/ 	.word	0x05000010


	//   ....[12]....
        /*005c*/ 	.word	0x05000010


	//   ....[13]....
        /*0060*/ 	.word	0x05000010


	//   ....[14]....
        /*0064*/ 	.word	0x05000010


	//   ....[15]....
        /*0068*/ 	.word	0x05000010


	//   ....[16]....
        /*006c*/ 	.word	0x05000010


	//   ....[17]....
        /*0070*/ 	.word	0x05000010


	//   ....[18]....
        /*0074*/ 	.word	0x05000010


	//   ....[19]....
        /*0078*/ 	.word	0x05000010


	//----- nvinfo : EIATTR_COOP_GROUP_INSTR_OFFSETS
	.align		4
.L_3221:
        /*007c*/ 	.byte	0x04, 0x28
        /*007e*/ 	.short	(.L_3223 - .L_3222)


	//   ....[0]....
.L_3222:
        /*0080*/ 	.word	0x00000850


	//   ....[1]....
        /*0084*/ 	.word	0x00000860


	//   ....[2]....
        /*0088*/ 	.word	0x00000890


	//   ....[3]....
        /*008c*/ 	.word	0x000008a0


	//   ....[4]....
        /*0090*/ 	.word	0x000008d0


	//   ....[5]....
        /*0094*/ 	.word	0x000008e0


	//   ....[6]....
        /*0098*/ 	.word	0x00000910


	//   ....[7]....
        /*009c*/ 	.word	0x00000920


	//   ....[8]....
        /*00a0*/ 	.word	0x00000950


	//   ....[9]....
        /*00a4*/ 	.word	0x00000960


	//   ....[10]....
        /*00a8*/ 	.word	0x00000ba0


	//   ....[11]....
        /*00ac*/ 	.word	0x00000c10


	//   ....[12]....
        /*00b0*/ 	.word	0x00000c80


	//   ....[13]....
        /*00b4*/ 	.word	0x00000cf0


	//   ....[14]....
        /*00b8*/ 	.word	0x00000d60


	//   ....[15]....
        /*00bc*/ 	.word	0x00000dc0


	//   ....[16]....
        /*00c0*/ 	.word	0x00000e30


	//   ....[17]....
        /*00c4*/ 	.word	0x00000ea0


	//   ....[18]....
        /*00c8*/ 	.word	0x00000f10


	//   ....[19]....
        /*00cc*/ 	.word	0x00000f80


	//----- nvinfo : EIATTR_EXIT_INSTR_OFFSETS
	.align		4
.L_3223:
        /*00d0*/ 	.byte	0x04, 0x1c
        /*00d2*/ 	.short	(.L_3225 - .L_3224)


	//   ....[0]....
.L_3224:
        /*00d4*/ 	.word	0x00000070


	//   ....[1]....
        /*00d8*/ 	.word	0x00000b40


	//----- nvinfo : EIATTR_MAX_THREADS
	.align		4
.L_3225:
        /*00dc*/ 	.byte	0x04, 0x05
        /*00de*/ 	.short	(.L_3227 - .L_3226)
.L_3226:
        /*00e0*/ 	.word	0x00000400
        /*00e4*/ 	.word	0x00000001
        /*00e8*/ 	.word	0x00000001


	//----- nvinfo : EIATTR_CRS_STACK_SIZE
	.align		4
.L_3227:
        /*00ec*/ 	.byte	0x04, 0x1e
        /*00ee*/ 	.short	(.L_3229 - .L_3228)
.L_3228:
        /*00f0*/ 	.word	0x00000000


	//----- nvinfo : EIATTR_CBANK_PARAM_SIZE
	.align		4
.L_3229:
        /*00f4*/ 	.byte	0x03, 0x19
        /*00f6*/ 	.short	0x0080


	//----- nvinfo : EIATTR_PARAM_CBANK
	.align		4
        /*00f8*/ 	.byte	0x04, 0x0a
        /*00fa*/ 	.short	(.L_3231 - .L_3230)
	.align		4
.L_3230:
        /*00fc*/ 	.word	index@(.nv.constant0._ZN18transformer_engine13normalization28ln_bwd_finalize_tuned_kernelINS0_22Kernel_traits_finalizeILj25600E6__halffS3_fjLj1024ELj4ENS0_18Kernel_traits_baseILj25600ES3_fS3_fjLj1024EEEEEEEvNS0_20BackwardKernelParamsE)
        /*0100*/ 	.short	0x0210
        /*0102*/ 	.short	0x0080


	//----- nvinfo : EIATTR_SW_WAR
	.align		4
.L_3231:
        /*0104*/ 	.byte	0x04, 0x36
        /*0106*/ 	.short	(.L_3233 - .L_3232)
.L_3232:
        /*0108*/ 	.word	0x00000008
.L_3233:


//--------------------- .nv.info._ZN18transformer_engine13normalization19ln_bwd_tuned_kernelINS0_13Kernel_traitsI6__halffS3_fjLj25600ELj5ELj1ELj4ELj16ENS0_18Kernel_traits_baseILj25600ES3_fS3_fjLj128EEEEEEEvNS0_20BackwardKernelParamsE --------------------------
	.section	.nv.info._ZN18transformer_engine13normalization19ln_bwd_tuned_kernelINS0_13Kernel_traitsI6__halffS3_fjLj25600ELj5ELj1ELj4ELj16ENS0_18Kernel_traits_baseILj25600ES3_fS3_fjLj128EEEEEEEvNS0_20BackwardKernelParamsE,"",@"SHT_CUDA_INFO"
	.sectionflags	@""
	.align	4


	//----- nvinfo : EIATTR_CUDA_API_VERSION
	.align		4
        /*0000*/ 	.byte	0x04, 0x37
        /*0002*/ 	.short	(.L_3235 - .L_3234)
.L_3234:
        /*0004*/ 	.word	0x00000082


	//----- nvinfo : EIATTR_KPARAM_INFO
	.align		4
.L_3235:
        /*0008*/ 	.byte	0x04, 0x17
        /*000a*/ 	.short	(.L_3237 - .L_3236)
.L_3236:
        /*000c*/ 	.word	0x00000000
        /*0010*/ 	.short	0x0000
        /*0012*/ 	.short	0x0000
        /*0014*/ 	.byte	0x00, 0xf0, 0x01, 0x02


	//----- nvinfo : EIATTR_SPARSE_MMA_MASK
	.align		4
.L_3237:
        /*0018*/ 	.byte	0x03, 0x50
        /*001a*/ 	.short	0x0000


	//----- nvinfo : EIATTR_MAXREG_COUNT
	.align		4
        /*001c*/ 	.byte	0x03, 0x1b
        /*001e*/ 	.short	0x00ff


	//----- nvinfo : EIATTR_NUM_BARRIERS
	.align		4
        /*0020*/ 	.byte	0x02, 0x4c
        /*0022*/ 	.byte	0x01
	.zero		1


	//----- nvinfo : EIATTR_ANNOTATIONS
	.align		4
        /*0024*/ 	.byte	0x04, 0x55
        /*0026*/ 	.short	(.L_3239 - .L_3238)


	//   ....[0]....
.L_3238:
        /* <DEDUP_REMOVED lines=89> */


	//----- nvinfo : EIATTR_MERCURY_ISA_VERSION
	.align		4
.L_3239:
        /*05a8*/ 	.byte	0x03, 0x5f
        /*05aa*/ 	.short	0x0101


	//----- nvinfo : EIATTR_COOP_GROUP_MASK_REGIDS
	.align		4
        /*05ac*/ 	.byte	0x04, 0x29
        /*05ae*/ 	.short	(.L_3241 - .L_3240)


	//   ....[0]....
.L_3240:
        /*05b0*/ 	.word	0xffffffff


	//   ....[1]....
        /*05b4*/ 	.word	0xffffffff


	//   ....[2]....
        /*05b8*/ 	.word	0xffffffff


	//   ....[3]....
        /*05bc*/ 	.word	0xffffffff


	//   ....[4]....
        /*05c0*/ 	.word	0xffffffff


	//   ....[5]....
        /*05c4*/ 	.word	0xffffffff


	//   ....[6]....
        /*05c8*/ 	.word	0xffffffff


	//   ....[7]....
        /*05cc*/ 	.word	0xffffffff


	//   ....[8]....
        /*05d0*/ 	.word	0xffffffff


	//   ....[9]....
        /*05d4*/ 	.word	0xffffffff


	//   ....[10]....
        /*05d8*/ 	.word	0xffffffff


	//   ....[11]....
        /*05dc*/ 	.word	0xffffffff


	//   ....[12]....
        /*05e0*/ 	.word	0xffffffff


	//   ....[13]....
        /*05e4*/ 	.word	0xffffffff


	//   ....[14]....
        /*05e8*/ 	.word	0xffffffff


	//   ....[15]....
        /*05ec*/ 	.word	0xffffffff


	//   ....[16]....
        /*05f0*/ 	.word	0xffffffff


	//   ....[17]....
        /*05f4*/ 	.word	0xffffffff


	//   ....[18]....
        /*05f8*/ 	.word	0xffffffff


	//   ....[19]....
        /*05fc*/ 	.word	0xffffffff


	//   ....[20]....
        /*0600*/ 	.word	0x050000c3


	//   ....[21]....
        /*0604*/ 	.word	0x050000c3


	//   ....[22]....
        /*0608*/ 	.word	0x050000c3


	//   ....[23]....
        /*060c*/ 	.word	0x050000c3


	//   ....[24]....
        /*0610*/ 	.word	0x050000c3


	//   ....[25]....
        /*0614*/ 	.word	0x050000c3


	//   ....[26]....
        /*0618*/ 	.word	0x050000c3


	//   ....[27]....
        /*061c*/ 	.word	0x050000c3


	//   ....[28]....
        /*0620*/ 	.word	0x050000c3


	//   ....[29]....
        /*0624*/ 	.word	0x050000c3


	//----- nvinfo : EIATTR_COOP_GROUP_INSTR_OFFSETS
	.align		4
.L_3241:
        /*0628*/ 	.byte	0x04, 0x28
        /*062a*/ 	.short	(.L_3243 - .L_3242)


	//   ....[0]....
.L_3242:
        /*062c*/ 	.word	0x00004460


	//   ....[1]....
        /*0630*/ 	.word	0x00004470


	//   ....[2]....
        /*0634*/ 	.word	0x000044f0


	//   ....[3]....
        /*0638*/ 	.word	0x00004500


	//   ....[4]....
        /*063c*/ 	.word	0x00004580


	//   ....[5]....
        /*0640*/ 	.word	0x00004590


	//   ....[6]....
        /*0644*/ 	.word	0x00004620


	//   ....[7]....
        /*0648*/ 	.word	0x00004640


	//   ....[8]....
        /*064c*/ 	.word	0x000047a0


	//   ....[9]....
        /*0650*/ 	.word	0x000047b0


	//   ....[10]....
        /*0654*/ 	.word	0x00004d30


	//   ....[11]....
        /*0658*/ 	.word	0x00004d40


	//   ....[12]....
        /*065c*/ 	.word	0x00004d70


	//   ....[13]....
        /*0660*/ 	.word	0x00004d80


	//   ....[14]....
        /*0664*/ 	.word	0x00004db0


	//   ....[15]....
        /*0668*/ 	.word	0x00004dc0


	//   ....[16]....
        /*066c*/ 	.word	0x00004df0


	//   ....[17]....
        /*0670*/ 	.word	0x00004e00


	//   ....[18]....
        /*0674*/ 	.word	0x00004e30


	//   ....[19]....
        /*0678*/ 	.word	0x00004e40


	//   ....[20]....
        /*067c*/ 	.word	0x00006080


	//   ....[21]....
        /*0680*/ 	.word	0x00006130


	//   ....[22]....
        /*0684*/ 	.word	0x00006200


	//   ....[23]....
        /*0688*/ 	.word	0x000062b0


	//   ....[24]....
        /*068c*/ 	.word	0x00006380


	//   ....[25]....
        /*0690*/ 	.word	0x00006430


	//   ....[26]....
        /*0694*/ 	.word	0x000064e0


	//   ....[27]....
        /*0698*/ 	.word	0x00006530


	//   ....[28]....
        /*069c*/ 	.word	0x000065b0


	//   ....[29]....
        /*06a0*/ 	.word	0x00006600


	//----- nvinfo : EIATTR_EXIT_INSTR_OFFSETS
	.align		4
.L_3243:
        /*06a4*/ 	.byte	0x04, 0x1c
        /*06a6*/ 	.short	(.L_3245 - .L_3244)


	//   ....[0]....
.L_3244:
        /*06a8*/ 	.word	0x00006000


	//----- nvinfo : EIATTR_MAX_THREADS
	.align		4
.L_3245:
        /*06ac*/ 	.byte	0x04, 0x05
        /*06ae*/ 	.short	(.L_3247 - .L_3246)
.L_3246:
        /*06b0*/ 	.word	0x00000080
        /*06b4*/ 	.word	0x00000001
        /*06b8*/ 	.word	0x00000001


	//----- nvinfo : EIATTR_CRS_STACK_SIZE
	.align		4
.L_3247:
        /*06bc*/ 	.byte	0x04, 0x1e
        /*06be*/ 	.short	(.L_3249 - .L_3248)
.L_3248:
        /*06c0*/ 	.word	0x00000000


	//----- nvinfo : EIATTR_CBANK_PARAM_SIZE
	.align		4
.L_3249:
        /*06c4*/ 	.byte	0x03, 0x19
        /*06c6*/ 	.short	0x0080


	//----- nvinfo : EIATTR_PARAM_CBANK
	.align		4
        /*06c8*/ 	.byte	0x04, 0x0a
        /*06ca*/ 	.short	(.L_3251 - .L_3250)
	.align		4
.L_3250:
        /*06cc*/ 	.word	index@(.nv.constant0._ZN18transformer_engine13normalization19ln_bwd_tuned_kernelINS0_13Kernel_traitsI6__halffS3_fjLj25600ELj5ELj1ELj4ELj16ENS0_18Kernel_traits_baseILj25600ES3_fS3_fjLj128EEEEEEEvNS0_20BackwardKernelParamsE)
        /*06d0*/ 	.short	0x0210
        /*06d2*/ 	.short	0x0080


	//----- nvinfo : EIATTR_SW_WAR
	.align		4
.L_3251:
        /*06d4*/ 	.byte	0x04, 0x36
        /*06d6*/ 	.short	(.L_3253 - .L_3252)
.L_3252:
        /*06d8*/ 	.word	0x00000008
.L_3253:


//--------------------- .nv.info._ZN18transformer_engine13normalization28ln_bwd_finalize_tuned_kernelINS0_22Kernel_traits_finalizeILj25600E6__halfS3_S3_fjLj1024ELj4ENS0_18Kernel_traits_baseILj25600ES3_S3_S3_fjLj1024EEEEEEEvNS0_20BackwardKernelParamsE --------------------------
	.section	.nv.info._ZN18transformer_engine13normalization28ln_bwd_finalize_tuned_kernelINS0_22Kernel_traits_finalizeILj25600E6__halfS3_S3_fjLj1024ELj4ENS0_18Kernel_traits_baseILj25600ES3_S3_S3_fjLj1024EEEEEEEvNS0_20BackwardKernelParamsE,"",@"SHT_CUDA_INFO"
	.sectionflags	@""
	.align	4


	//----- nvinfo : EIATTR_CUDA_API_VERSION
	.align		4
        /*0000*/ 	.byte	0x04, 0x37
        /*0002*/ 	.short	(.L_3255 - .L_3254)
.L_3254:
        /*0004*/ 	.word	0x00000082


	//----- nvinfo : EIATTR_KPARAM_INFO
	.align		4
.L_3255:
        /*0008*/ 	.byte	0x04, 0x17
        /*000a*/ 	.short	(.L_3257 - .L_3256)
.L_3256:
        /*000c*/ 	.word	0x00000000
        /*0010*/ 	.short	0x0000
        /*0012*/ 	.short	0x0000
        /*0014*/ 	.byte	0x00, 0xf0, 0x01, 0x02


	//----- nvinfo : EIATTR_SPARSE_MMA_MASK
	.align		4
.L_3257:
        /*0018*/ 	.byte	0x03, 0x50
        /*001a*/ 	.short	0x0000


	//----- nvinfo : EIATTR_MAXREG_COUNT
	.align		4
        /*001c*/ 	.byte	0x03, 0x1b
        /*001e*/ 	.short	0x0040


	//----- nvinfo : EIATTR_NUM_BARRIERS
	.align		4
        /*0020*/ 	.byte	0x02, 0x4c
        /*0022*/ 	.byte	0x01
	.zero		1


	//----- nvinfo : EIATTR_MERCURY_ISA_VERSION
	.align		4
        /*0024*/ 	.byte	0x03, 0x5f
        /*0026*/ 	.short	0x0101


	//----- nvinfo : EIATTR_COOP_GROUP_MASK_REGIDS
	.align		4
        /*0028*/ 	.byte	0x04, 0x29
        /*002a*/ 	.short	(.L_3259 - .L_3258)


	//   ....[0]....
.L_3258:
        /*002c*/ 	.word	0xffffffff


	//   ....[1]....
        /*0030*/ 	.word	0xffffffff


	//   ....[2]....
        /*0034*/ 	.word	0xffffffff


	//   ....[3]....
        /*0038*/ 	.word	0xffffffff


	//   ....[4]....
        /*003c*/ 	.word	0xffffffff


	//   ....[5]....
        /*0040*/ 	.word	0xffffffff


	//   ....[6]....
        /*0044*/ 	.word	0xffffffff


	//   ....[7]....
        /*0048*/ 	.word	0xffffffff


	//   ....[8]....
        /*004c*/ 	.word	0xffffffff


	//   ....[9]....
        /*0050*/ 	.word	0xffffffff


	//   ....[10]....
        /*0054*/ 	.word	0x05000010


	//   ....[11]....
        /*0058*/ 	.word	0x05000010


	//   ....[12]....
        /*005c*/ 	.word	0x05000010


	//   ....[13]....
        /*0060*/ 	.word	0x05000010


	//   ....[14]....
        /*0064*/ 	.word	0x05000010


	//   ....[15]....
        /*0068*/ 	.word	0x05000010


	//   ....[16]....
        /*006c*/ 	.word	0x05000010


	//   ....[17]....
        /*0070*/ 	.word	0x05000010


	//   ....[18]....
        /*0074*/ 	.word	0x05000010


	//   ....[19]....
        /*0078*/ 	.word	0x05000010


	//----- nvinfo : EIATTR_COOP_GROUP_INSTR_OFFSETS
	.align		4
.L_3259:
        /*007c*/ 	.byte	0x04, 0x28
        /*007e*/ 	.short	(.L_3261 - .L_3260)


	//   ....[0]....
.L_3260:
        /*0080*/ 	.word	0x00000850


	//   ....[1]....
        /*0084*/ 	.word	0x00000860


	//   ....[2]....
        /*0088*/ 	.word	0x00000890


	//   ....[3]....
        /*008c*/ 	.word	0x000008a0


	//   ....[4]....
        /*0090*/ 	.word	0x000008d0


	//   ....[5]....
        /*0094*/ 	.word	0x000008e0


	//   ....[6]....
        /*0098*/ 	.word	0x00000910


	//   ....[7]....
        /*009c*/ 	.word	0x00000920


	//   ....[8]....
        /*00a0*/ 	.word	0x00000950


	//   ....[9]....
        /*00a4*/ 	.word	0x00000960


	//   ....[10]....
        /*00a8*/ 	.word	0x00000ba0


	//   ....[11]....
        /*00ac*/ 	.word	0x00000c10


	//   ....[12]....
        /*00b0*/ 	.word	0x00000c80


	//   ....[13]....
        /*00b4*/ 	.word	0x00000cf0


	//   ....[14]....
        /*00b8*/ 	.word	0x00000d60


	//   ....[15]....
        /*00bc*/ 	.word	0x00000dc0


	//   ....[16]....
        /*00c0*/ 	.word	0x00000e30


	//   ....[17]....
        /*00c4*/ 	.word	0x00000ea0


	//   ....[18]....
        /*00c8*/ 	.word	0x00000f10


	//   ....[19]....
        /*00cc*/ 	.word	0x00000f80


	//----- nvinfo : EIATTR_EXIT_INSTR_OFFSETS
	.align		4
.L_3261:
        /*00d0*/ 	.byte	0x04, 0x1c
        /*00d2*/ 	.short	(.L_3263 - .L_3262)


	//   ....[0]....
.L_3262:
        /*00d4*/ 	.word	0x00000070


	//   ....[1]....
        /*00d8*/ 	.word	0x00000b40


	//----- nvinfo : EIATTR_MAX_THREADS
	.align		4
.L_3263:
        /*00dc*/ 	.byte	0x04, 0x05
        /*00de*/ 	.short	(.L_3265 - .L_3264)
.L_3264:
        /*00e0*/ 	.word	0x00000400
        /*00e4*/ 	.word	0x00000001
        /*00e8*/ 	.word	0x00000001


	//----- nvinfo : EIATTR_CRS_STACK_SIZE
	.align		4
.L_3265:
        /*00ec*/ 	.byte	0x04, 0x1e
        /*00ee*/ 	.short	(.L_3267 - .L_3266)
.L_3266:
        /*00f0*/ 	.word	0x00000000


	//----- nvinfo : EIATTR_CBANK_PARAM_SIZE
	.align		4
.L_3267:
        /*00f4*/ 	.byte	0x03, 0x19
        /*00f6*/ 	.short	0x0080


	//----- nvinfo : EIATTR_PARAM_CBANK
	.align		4
        /*00f8*/ 	.byte	0x04, 0x0a
        /*00fa*/ 	.short	(.L_3269 - .L_3268)
	.align		4
.L_3268:
        /*00fc*/ 	.word	index@(.nv.constant0._ZN18transformer_engine13normalization28ln_bwd_finalize_tuned_kernelINS0_22Kernel_traits_finalizeILj25600E6__halfS3_S3_fjLj1024ELj4ENS0_18Kernel_traits_baseILj25600ES3_S3_S3_fjLj1024EEEEEEEvNS0_20BackwardKernelParamsE)
        /*0100*/ 	.short	0x0210
        /*0102*/ 	.short	0x0080


	//----- nvinfo : EIATTR_SW_WAR
	.align		4
.L_3269:
        /*0104*/ 	.byte	0x04, 0x36
        /*0106*/ 	.short	(.L_3271 - .L_3270)
.L_3270:
        /*0108*/ 	.word	0x00000008
.L_3271:


//--------------------- .nv.info._ZN18transformer_engine13normalization19ln_bwd_tuned_kernelINS0_13Kernel_traitsI6__halfS3_S3_fjLj25600ELj5ELj1ELj4ELj16ENS0_18Kernel_traits_baseILj25600ES3_S3_S3_fjLj128EEEEEEEvNS0_20BackwardKernelParamsE --------------------------
	.section	.nv.info._ZN18transformer_engine13normalization19ln_bwd_tuned_kernelINS0_13Kernel_traitsI6__halfS3_S3_fjLj25600ELj5ELj1ELj4ELj16ENS0_18Kernel_traits_baseILj25600ES3_S3_S3_fjLj128EEEEEEEvNS0_20BackwardKernelParamsE,"",@"SHT_CUDA_INFO"
	.sectionflags	@""
	.align	4


	//----- nvinfo : EIATTR_CUDA_API_VERSION
	.align		4
        /*0000*/ 	.byte	0x04, 0x37
        /*0002*/ 	.short	(.L_3273 - .L_3272)
.L_3272:
        /*0004*/ 	.word	0x00000082


	//----- nvinfo : EIATTR_KPARAM_INFO
	.align		4
.L_3273:
        /*0008*/ 	.byte	0x04, 0x17
        /*000a*/ 	.short	(.L_3275 - .L_3274)
.L_3274:
        /*000c*/ 	.word	0x00000000
        /*0010*/ 	.short	0x0000
        /*0012*/ 	.short	0x0000
        /*0014*/ 	.byte	0x00, 0xf0, 0x01, 0x02


	//----- nvinfo : EIATTR_SPARSE_MMA_MASK
	.align		4
.L_3275:
        /*0018*/ 	.byte	0x03, 0x50
        /*001a*/ 	.short	0x0000


	//----- nvinfo : EIATTR_MAXREG_COUNT
	.align		4
        /*001c*/ 	.byte	0x03, 0x1b
        /*001e*/ 	.short	0x00ff


	//----- nvinfo : EIATTR_NUM_BARRIERS
	.align		4
        /*0020*/ 	.byte	0x02, 0x4c
        /*0022*/ 	.byte	0x01
	.zero		1


	//----- nvinfo : EIATTR_MERCURY_ISA_VERSION
	.align		4
        /*0024*/ 	.byte	0x03, 0x5f
        /*0026*/ 	.short	0x0101


	//----- nvinfo : EIATTR_COOP_GROUP_MASK_REGIDS
	.align		4
        /*0028*/ 	.byte	0x04, 0x29
        /*002a*/ 	.short	(.L_3277 - .L_3276)


	//   ....[0]....
.L_3276:
        /*002c*/ 	.word	0xffffffff


	//   ....[1]....
        /*0030*/ 	.word	0xffffffff


	//   ....[2]....
        /*0034*/ 	.word	0xffffffff


	//   ....[3]....
        /*0038*/ 	.word	0xffffffff


	//   ....[4]....
        /*003c*/ 	.word	0xffffffff


	//   ....[5]....
        /*0040*/ 	.word	0xffffffff


	//   ....[6]....
        /*0044*/ 	.word	0xffffffff


	//   ....[7]....
        /*0048*/ 	.word	0xffffffff


	//   ....[8]....
        /*004c*/ 	.word	0xffffffff


	//   ....[9]....
        /*0050*/ 	.word	0xffffffff


	//   ....[10]....
        /*0054*/ 	.word	0xffffffff


	//   ....[11]....
        /*0058*/ 	.word	0xffffffff


	//   ....[12]....
        /*005c*/ 	.word	0xffffffff


	//   ....[13]....
        /*0060*/ 	.word	0xffffffff


	//   ....[14]....
        /*0064*/ 	.word	0xffffffff


	//   ....[15]....
        /*0068*/ 	.word	0xffffffff


	//   ....[16]....
        /*006c*/ 	.word	0xffffffff


	//   ....[17]....
        /*0070*/ 	.word	0xffffffff


	//   ....[18]....
        /*0074*/ 	.word	0xffffffff


	//   ....[19]....
        /*0078*/ 	.word	0xffffffff


	//   ....[20]....
        /*007c*/ 	.word	0x050000dc


	//   ....[21]....
        /*0080*/ 	.word	0x050000dc


	//   ....[22]....
        /*0084*/ 	.word	0x050000dc


	//   ....[23]....
        /*0088*/ 	.word	0x050000dc


	//   ....[24]....
        /*008c*/ 	.word	0x050000dc


	//   ....[25]....
        /*0090*/ 	.word	0x050000dc


	//   ....[26]....
        /*0094*/ 	.word	0x050000dc


	//   ....[27]....
        /*0098*/ 	.word	0x050000dc


	//   ....[28]....
        /*009c*/ 	.word	0x050000dc


	//   ....[29]....
        /*00a0*/ 	.word	0x050000dc


	//----- nvinfo : EIATTR_COOP_GROUP_INSTR_OFFSETS
	.align		4
.L_3277:
        /*00a4*/ 	.byte	0x04, 0x28
        /*00a6*/ 	.short	(.L_3279 - .L_3278)


	//   ....[0]....
.L_3278:
        /*00a8*/ 	.word	0x000024c0


	//   ....[1]....
        /*00ac*/ 	.word	0x000024d0


	//   ....[2]....
        /*00b0*/ 	.word	0x00002500


	//   ....[3]....
        /*00b4*/ 	.word	0x00002510


	//   ....[4]....
        /*00b8*/ 	.word	0x00002540


	//   ....[5]....
        /*00bc*/ 	.word	0x00002550


	//   ....[6]....
        /*00c0*/ 	.word	0x00002580


	//   ....[7]....
        /*00c4*/ 	.word	0x00002590


	//   ....[8]....
        /*00c8*/ 	.word	0x000025c0


	//   ....[9]....
        /*00cc*/ 	.word	0x000025d0


	//   ....[10]....
        /*00d0*/ 	.word	0x00002b10


	//   ....[11]....
        /*00d4*/ 	.word	0x00002b20


	//   ....[12]....
        /*00d8*/ 	.word	0x00002b50


	//   ....[13]....
        /*00dc*/ 	.word	0x00002b60


	//   ....[14]....
        /*00e0*/ 	.word	0x00002b90


	//   ....[15]....
        /*00e4*/ 	.word	0x00002ba0


	//   ....[16]....
        /*00e8*/ 	.word	0x00002bd0


	//   ....[17]....
        /*00ec*/ 	.word	0x00002be0


	//   ....[18]....
        /*00f0*/ 	.word	0x00002c10


	//   ....[19]....
        /*00f4*/ 	.word	0x00002c20


	//   ....[20]....
        /*00f8*/ 	.word	0x00003e00


	//   ....[21]....
        /*00fc*/ 	.word	0x00003e50


	//   ....[22]....
        /*0100*/ 	.word	0x00003eb0


	//   ....[23]....
        /*0104*/ 	.word	0x00003f10


	//   ....[24]....
        /*0108*/ 	.word	0x00003f70


	//   ....[25]....
        /*010c*/ 	.word	0x00003fd0


	//   ....[26]....
        /*0110*/ 	.word	0x00004030


	//   ....[27]....
        /*0114*/ 	.word	0x00004090


	//   ....[28]....
        /*0118*/ 	.word	0x000040f0


	//   ....[29]....
        /*011c*/ 	.word	0x00004150


	//----- nvinfo : EIATTR_EXIT_INSTR_OFFSETS
	.align		4
.L_3279:
        /*0120*/ 	.byte	0x04, 0x1c
        /*0122*/ 	.short	(.L_3281 - .L_3280)


	//   ....[0]....
.L_3280:
        /*0124*/ 	.word	0x00003db0


	//----- nvinfo : EIATTR_MAX_THREADS
	.align		4
.L_3281:
        /*0128*/ 	.byte	0x04, 0x05
        /*012a*/ 	.short	(.L_3283 - .L_3282)
.L_3282:
        /*012c*/ 	.word	0x00000080
        /*0130*/ 	.word	0x00000001
        /*0134*/ 	.word	0x00000001


	//----- nvinfo : EIATTR_CRS_STACK_SIZE
	.align		4
.L_3283:
        /*0138*/ 	.byte	0x04, 0x1e
        /*013a*/ 	.short	(.L_3285 - .L_3284)
.L_3284:
        /*013c*/ 	.word	0x00000000


	//----- nvinfo : EIATTR_CBANK_PARAM_SIZE
	.align		4
.L_3285:
        /*0140*/ 	.byte	0x03, 0x19
        /*0142*/ 	.short	0x0080


	//----- nvinfo : EIATTR_PARAM_CBANK
	.align		4
        /*0144*/ 	.byte	0x04, 0x0a
        /*0146*/ 	.short	(.L_3287 - .L_3286)
	.align		4
.L_3286:
        /*0148*/ 	.word	index@(.nv.constant0._ZN18transformer_engine13normalization19ln_bwd_tuned_kernelINS0_13Kernel_traitsI6__halfS3_S3_fjLj25600ELj5ELj1ELj4ELj16ENS0_18Kernel_traits_baseILj25600ES3_S3_S3_fjLj128EEEEEEEvNS0_20BackwardKernelParamsE)
        /*014c*/ 	.short	0x0210
        /*014e*/ 	.short	0x0080


	//----- nvinfo : EIATTR_SW_WAR
	.align		4
.L_3287:
        /*0150*/ 	.byte	0x04, 0x36
        /*0152*/ 	.short	(.L_3289 - .L_3288)
.L_3288:
        /*0154*/ 	.word	0x00000008
.L_3289:


//--------------------- .nv.info._ZN18transformer_engine13normalization28ln_bwd_finalize_tuned_kernelINS0_22Kernel_traits_finalizeILj25600EffffjLj1024ELj4ENS0_18Kernel_traits_baseILj25600EffffjLj1024EEEEEEEvNS0_20BackwardKernelParamsE --------------------------
	.section	.nv.info._ZN18transformer_engine13normalization28ln_bwd_finalize_tuned_kernelINS0_22Kernel_traits_finalizeILj25600EffffjLj1024ELj4ENS0_18Kernel_traits_baseILj25600EffffjLj1024EEEEEEEvNS0_20BackwardKernelParamsE,"",@"SHT_CUDA_INFO"
	.sectionflags	@""
	.align	4


	//----- nvinfo : EIATTR_CUDA_API_VERSION
	.align		4
        /*0000*/ 	.byte	0x04, 0x37
        /*0002*/ 	.short	(.L_3291 - .L_3290)
.L_3290:
        /*0004*/ 	.word	0x00000082


	//----- nvinfo : EIATTR_KPARAM_INFO
	.align		4
.L_3291:
        /*0008*/ 	.byte	0x04, 0x17
        /*000a*/ 	.short	(.L_3293 - .L_3292)
.L_3292:
        /*000c*/ 	.word	0x00000000
        /*0010*/ 	.short	0x0000
        /*0012*/ 	.short	0x0000
        /*0014*/ 	.byte	0x00, 0xf0, 0x01, 0x02


	//----- nvinfo : EIATTR_SPARSE_MMA_MASK
	.align		4
.L_3293:
        /*0018*/ 	.byte	0x03, 0x50
        /*001a*/ 	.short	0x0000


	//----- nvinfo : EIATTR_MAXREG_COUNT
	.align		4
        /*001c*/ 	.byte	0x03, 0x1b
        /*001e*/ 	.short	0x0040


	//----- nvinfo : EIATTR_NUM_BARRIERS
	.align		4
        /*0020*/ 	.byte	0x02, 0x4c
        /*0022*/ 	.byte	0x01
	.zero		1


	//----- nvinfo : EIATTR_MERCURY_ISA_VERSION
	.align		4
        /*0024*/ 	.byte	0x03, 0x5f
        /*0026*/ 	.short	0x0101


	//----- nvinfo : EIATTR_COOP_GROUP_MASK_REGIDS
	.align		4
        /*0028*/ 	.byte	0x04, 0x29
        /*002a*/ 	.short	(.L_3295 - .L_3294)


	//   ....[0]....
.L_3294:
        /*002c*/ 	.word	0xffffffff


	//   ....[1]....
        /*0030*/ 	.word	0xffffffff


	//   ....[2]....
        /*0034*/ 	.word	0xffffffff


	//   ....[3]....
        /*0038*/ 	.word	0xffffffff


	//   ....[4]....
        /*003c*/ 	.word	0xffffffff


	//   ....[5]....
        /*0040*/ 	.word	0xffffffff


	//   ....[6]....
        /*0044*/ 	.word	0xffffffff


	//   ....[7]....
        /*0048*/ 	.word	0xffffffff


	//   ....[8]....
        /*004c*/ 	.word	0xffffffff


	//   ....[9]....
        /*0050*/ 	.word	0xffffffff


	//   ....[10]....
        /*0054*/ 	.word	0x05000010


	//   ....[11]....
        /*0058*/ 	.word	0x05000010


	//   ....[12]....
        /*005c*/ 	.word	0x05000010


	//   ....[13]....
        /*0060*/ 	.word	0x05000010


	//   ....[14]....
        /*0064*/ 	.word	0x05000010


	//   ....[15]....
        /*0068*/ 	.word	0x05000010


	//   ....[16]....
        /*006c*/ 	.word	0x05000010


	//   ....[17]....
        /*0070*/ 	.word	0x05000010


	//   ....[18]....
        /*0074*/ 	.word	0x05000010


	//   ....[19]....
        /*0078*/ 	.word	0x05000010


	//----- nvinfo : EIATTR_COOP_GROUP_INSTR_OFFSETS
	.align		4
.L_3295:
        /*007c*/ 	.byte	0x04, 0x28
        /*007e*/ 	.short	(.L_3297 - .L_3296)


	//   ....[0]....
.L_3296:
        /*0080*/ 	.word	0x00000850


	//   ....[1]....
        /*0084*/ 	.word	0x00000860


	//   ....[2]....
        /*0088*/ 	.word	0x00000890


	//   ....[3]....
        /*008c*/ 	.word	0x000008a0


	//   ....[4]....
        /*0090*/ 	.word	0x000008d0


	//   ....[5]....
        /*0094*/ 	.word	0x000008e0


	//   ....[6]....
        /*0098*/ 	.word	0x00000910


	//   ....[7]....
        /*009c*/ 	.word	0x00000920


	//   ....[8]....
        /*00a0*/ 	.word	0x00000950


	//   ....[9]....
        /*00a4*/ 	.word	0x00000960


	//   ....[10]....
        /*00a8*/ 	.word	0x00000b80


	//   ....[11]....
        /*00ac*/ 	.word	0x00000bf0


	//   ....[12]....
        /*00b0*/ 	.word	0x00000c60


	//   ....[13]....
        /*00b4*/ 	.word	0x00000cd0


	//   ....[14]....
        /*00b8*/ 	.word	0x00000d40


	//   ....[15]....
        /*00bc*/ 	.word	0x00000da0


	//   ....[16]....
        /*00c0*/ 	.word	0x00000e10


	//   ....[17]....
        /*00c4*/ 	.word	0x00000e80


	//   ....[18]....
        /*00c8*/ 	.word	0x00000ef0


	//   ....[19]....
        /*00cc*/ 	.word	0x00000f60


	//----- nvinfo : EIATTR_EXIT_INSTR_OFFSETS
	.align		4
.L_3297:
        /*00d0*/ 	.byte	0x04, 0x1c
        /*00d2*/ 	.short	(.L_3299 - .L_3298)


	//   ....[0]....
.L_3298:
        /*00d4*/ 	.word	0x00000070


	//   ....[1]....
        /*00d8*/ 	.word	0x00000b20


	//----- nvinfo : EIATTR_MAX_THREADS
	.align		4
.L_3299:
        /*00dc*/ 	.byte	0x04, 0x05
        /*00de*/ 	.short	(.L_3301 - .L_3300)
.L_3300:
        /*00e0*/ 	.word	0x00000400
        /*00e4*/ 	.word	0x00000001
        /*00e8*/ 	.word	0x00000001


	//----- nvinfo : EIATTR_CRS_STACK_SIZE
	.align		4
.L_3301:
        /*00ec*/ 	.byte	0x04, 0x1e
        /*00ee*/ 	.short	(.L_3303 - .L_3302)
.L_3302:
        /*00f0*/ 	.word	0x00000000


	//----- nvinfo : EIATTR_CBANK_PARAM_SIZE
	.align		4
.L_3303:
        /*00f4*/ 	.byte	0x03, 0x19
        /*00f6*/ 	.short	0x0080


	//----- nvinfo : EIATTR_PARAM_CBANK
	.align		4
        /*00f8*/ 	.byte	0x04, 0x0a
        /*00fa*/ 	.short	(.L_3305 - .L_3304)
	.align		4
.L_3304:
        /*00fc*/ 	.word	index@(.nv.constant0._ZN18transformer_engine13normalization28ln_bwd_finalize_tuned_kernelINS0_22Kernel_traits_finalizeILj25600EffffjLj1024ELj4ENS0_18Kernel_traits_baseILj25600EffffjLj1024EEEEEEEvNS0_20BackwardKernelParamsE)
        /*0100*/ 	.short	0x0210
        /*0102*/ 	.short	0x0080


	//----- nvinfo : EIATTR_SW_WAR
	.align		4
.L_3305:
        /*0104*/ 	.byte	0x04, 0x36
        /*0106*/ 	.short	(.L_3307 - .L_3306)
.L_3306:
        /*0108*/ 	.word	0x00000008
.L_3307:


//--------------------- .nv.info._ZN18transformer_engine13normalization19ln_bwd_tuned_kernelINS0_13Kernel_traitsIffffjLj25600ELj5ELj1ELj4ELj16ENS0_18Kernel_traits_baseILj25600EffffjLj128EEEEEEEvNS0_20BackwardKernelParamsE --------------------------
	.section	.nv.info._ZN18transformer_engine13normalization19ln_bwd_tuned_kernelINS0_13Kernel_traitsIffffjLj25600ELj5ELj1ELj4ELj16ENS0_18Kernel_traits_baseILj25600EffffjLj128EEEEEEEvNS0_20BackwardKernelParamsE,"",@"SHT_CUDA_INFO"
	.sectionflags	@""
	.align	4


	//----- nvinfo : EIATTR_CUDA_API_VERSION
	.align		4
        /*0000*/ 	.byte	0x04, 0x37
        /*0002*/ 	.short	(.L_3309 - .L_3308)
.L_3308:
        /*0004*/ 	.word	0x00000082


	//----- nvinfo : EIATTR_KPARAM_INFO
	.align		4
.L_3309:
        /*0008*/ 	.byte	0x04, 0x17
        /*000a*/ 	.short	(.L_3311 - .L_3310)
.L_3310:
        /*000c*/ 	.word	0x00000000
        /*0010*/ 	.short	0x0000
        /*0012*/ 	.short	0x0000
        /*0014*/ 	.byte	0x00, 0xf0, 0x01, 0x02


	//----- nvinfo : EIATTR_SPARSE_MMA_MASK
	.align		4
.L_3311:
        /*0018*/ 	.byte	0x03, 0x50
        /*001a*/ 	.short	0x0000


	//----- nvinfo : EIATTR_MAXREG_COUNT
	.align		4
        /*001c*/ 	.byte	0x03, 0x1b
        /*001e*/ 	.short	0x00ff


	//----- nvinfo : EIATTR_NUM_BARRIERS
	.align		4
        /*0020*/ 	.byte	0x02, 0x4c
        /*0022*/ 	.byte	0x01
	.zero		1


	//----- nvinfo : EIATTR_ANNOTATIONS
	.align		4
        /*0024*/ 	.byte	0x04, 0x55
        /*0026*/ 	.short	(.L_3313 - .L_3312)


	//   ....[0]....
.L_3312:
        /* <DEDUP_REMOVED lines=86> */


	//----- nvinfo : EIATTR_MERCURY_ISA_VERSION
	.align		4
.L_3313:
        /*0578*/ 	.byte	0x03, 0x5f
        /*057a*/ 	.short	0x0101


	//----- nvinfo : EIATTR_COOP_GROUP_MASK_REGIDS
	.align		4
        /*057c*/ 	.byte	0x04, 0x29
        /*057e*/ 	.short	(.L_3315 - .L_3314)


	//   ....[0]....
.L_3314:
        /*0580*/ 	.word	0xffffffff


	//   ....[1]....
        /*0584*/ 	.word	0xffffffff


	//   ....[2]....
        /*0588*/ 	.word	0xffffffff


	//   ....[3]....
        /*058c*/ 	.word	0xffffffff


	//   ....[4]....
        /*0590*/ 	.word	0xffffffff


	//   ....[5]....
        /*0594*/ 	.word	0xffffffff


	//   ....[6]....
        /*0598*/ 	.word	0xffffffff


	//   ....[7]....
        /*059c*/ 	.word	0xffffffff


	//   ....[8]....
        /*05a0*/ 	.word	0xffffffff


	//   ....[9]....
        /*05a4*/ 	.word	0xffffffff


	//   ....[10]....
        /*05a8*/ 	.word	0xffffffff


	//   ....[11]....
        /*05ac*/ 	.word	0xffffffff


	//   ....[12]....
        /*05b0*/ 	.word	0xffffffff


	//   ....[13]....
        /*05b4*/ 	.word	0xffffffff


	//   ....[14]....
        /*05b8*/ 	.word	0xffffffff


	//   ....[15]....
        /*05bc*/ 	.word	0xffffffff


	//   ....[16]....
        /*05c0*/ 	.word	0xffffffff


	//   ....[17]....
        /*05c4*/ 	.word	0xffffffff


	//   ....[18]....
        /*05c8*/ 	.word	0xffffffff


	//   ....[19]....
        /*05cc*/ 	.word	0xffffffff


	//   ....[20]....
        /*05d0*/ 	.word	0x0500004f


	//   ....[21]....
        /*05d4*/ 	.word	0x0500004f


	//   ....[22]....
        /*05d8*/ 	.word	0x0500004f


	//   ....[23]....
        /*05dc*/ 	.word	0x0500004f


	//   ....[24]....
        /*05e0*/ 	.word	0x0500004f


	//   ....[25]....
        /*05e4*/ 	.word	0x0500004f


	//   ....[26]....
        /*05e8*/ 	.word	0x0500004f


	//   ....[27]....
        /*05ec*/ 	.word	0x0500004f


	//   ....[28]....
        /*05f0*/ 	.word	0x0500004f


	//   ....[29]....
        /*05f4*/ 	.word	0x0500004f


	//----- nvinfo : EIATTR_COOP_GROUP_INSTR_OFFSETS
	.align		4
.L_3315:
        /*05f8*/ 	.byte	0x04, 0x28
        /*05fa*/ 	.short	(.L_3317 - .L_3316)


	//   ....[0]....
.L_3316:
        /*05fc*/ 	.word	0x00003720


	//   ....[1]....
        /*0600*/ 	.word	0x00003740


	//   ....[2]....
        /*0604*/ 	.word	0x000037c0


	//   ....[3]....
        /*0608*/ 	.word	0x000037d0


	//   ....[4]....
        /*060c*/ 	.word	0x00003850


	//   ....[5]....
        /*0610*/ 	.word	0x00003860


	//   ....[6]....
        /*0614*/ 	.word	0x000038e0


	//   ....[7]....
        /*0618*/ 	.word	0x00003900


	//   ....[8]....
        /*061c*/ 	.word	0x00003a20


	//   ....[9]....
        /*0620*/ 	.word	0x00003a30


	//   ....[10]....
        /*0624*/ 	.word	0x00003fc0


	//   ....[11]....
        /*0628*/ 	.word	0x00003fd0


	//   ....[12]....
        /*062c*/ 	.word	0x00004000


	//   ....[13]....
        /*0630*/ 	.word	0x00004010


	//   ....[14]....
        /*0634*/ 	.word	0x00004040


	//   ....[15]....
        /*0638*/ 	.word	0x00004050


	//   ....[16]....
        /*063c*/ 	.word	0x00004080


	//   ....[17]....
        /*0640*/ 	.word	0x00004090


	//   ....[18]....
        /*0644*/ 	.word	0x000040c0


	//   ....[19]....
        /*0648*/ 	.word	0x000040d0


	//   ....[20]....
        /*064c*/ 	.word	0x00005420


	//   ....[21]....
        /*0650*/ 	.word	0x000054d0


	//   ....[22]....
        /*0654*/ 	.word	0x00005590


	//   ....[23]....
        /*0658*/ 	.word	0x00005650


	//   ....[24]....
        /*065c*/ 	.word	0x00005710


	//   ....[25]....
        /*0660*/ 	.word	0x000057b0


	//   ....[26]....
        /*0664*/ 	.word	0x00005810


	//   ....[27]....
        /*0668*/ 	.word	0x00005890


	//   ....[28]....
        /*066c*/ 	.word	0x000058f0


	//   ....[29]....
        /*0670*/ 	.word	0x00005950


	//----- nvinfo : EIATTR_EXIT_INSTR_OFFSETS
	.align		4
.L_3317:
        /*0674*/ 	.byte	0x04, 0x1c
        /*0676*/ 	.short	(.L_3319 - .L_3318)


	//   ....[0]....
.L_3318:
        /*0678*/ 	.word	0x000053a0


	//----- nvinfo : EIATTR_MAX_THREADS
	.align		4
.L_3319:
        /*067c*/ 	.byte	0x04, 0x05
        /*067e*/ 	.short	(.L_3321 - .L_3320)
.L_3320:
        /*0680*/ 	.word	0x00000080
        /*0684*/ 	.word	0x00000001
        /*0688*/ 	.word	0x00000001


	//----- nvinfo : EIATTR_CRS_STACK_SIZE
	.align		4
.L_3321:
        /*068c*/ 	.byte	0x04, 0x1e
        /*068e*/ 	.short	(.L_3323 - .L_3322)
.L_3322:
        /*0690*/ 	.word	0x00000000


	//----- nvinfo : EIATTR_CBANK_PARAM_SIZE
	.align		4
.L_3323:
        /*0694*/ 	.byte	0x03, 0x19
        /*0696*/ 	.short	0x0080


	//----- nvinfo : EIATTR_PARAM_CBANK
	.align		4
        /*0698*/ 	.byte	0x04, 0x0a
        /*069a*/ 	.short	(.L_3325 - .L_3324)
	.align		4
.L_3324:
        /*069c*/ 	.word	index@(.nv.constant0._ZN18transformer_engine13normalization19ln_bwd_tuned_kernelINS0_13Kernel_traitsIffffjLj25600ELj5ELj1ELj4ELj16ENS0_18Kernel_traits_baseILj25600EffffjLj128EEEEEEEvNS0_20BackwardKernelParamsE)
        /*06a0*/ 	.short	0x0210
        /*06a2*/ 	.short	0x0080


	//----- nvinfo : EIATTR_SW_WAR
	.align		4
.L_3325:
        /*06a4*/ 	.byte	0x04, 0x36
        /*06a6*/ 	.short	(.L_3327 - .L_3326)
.L_3326:
        /*06a8*/ 	.word	0x00000008
.L_3327:


//--------------------- .nv.info._ZN18transformer_engine13normalization28ln_bwd_finalize_tuned_kernelINS0_22Kernel_traits_finalizeILj24576E13__nv_bfloat16fS3_fjLj1024ELj4ENS0_18Kernel_traits_baseILj24576ES3_fS3_fjLj1024EEEEEEEvNS0_20BackwardKernelParamsE --------------------------
	.section	.nv.info._ZN18transformer_engine13normalization28ln_bwd_finalize_tuned_kernelINS0_22Kernel_traits_finalizeILj24576E13__nv_bfloat16fS3_fjLj1024ELj4ENS0_18Kernel_traits_baseILj24576ES3_fS3_fjLj1024EEEEEEEvNS0_20BackwardKernelParamsE,"",@"SHT_CUDA_INFO"
	.sectionflags	@""
	.align	4


	//----- nvinfo : EIATTR_CUDA_API_VERSION
	.align		4
        /*0000*/ 	.byte	0x04, 0x37
        /*0002*/ 	.short	(.L_3329 - .L_3328)
.L_3328:
        /*0004*/ 	.word	0x00000082


	//----- nvinfo : EIATTR_KPARAM_INFO
	.align		4
.L_3329:
        /*0008*/ 	.byte	0x04, 0x17
        /*000a*/ 	.short	(.L_3331 - .L_3330)
.L_3330:
        /*000c*/ 	.word	0x00000000
        /*0010*/ 	.short	0x0000
        /*0012*/ 	.short	0x0000
        /*0014*/ 	.byte	0x00, 0xf0, 0x01, 0x02


	//----- nvinfo : EIATTR_SPARSE_MMA_MASK
	.align		4
.L_3331:
        /*0018*/ 	.byte	0x03, 0x50
        /*001a*/ 	.short	0x0000


	//----- nvinfo : EIATTR_MAXREG_COUNT
	.align		4
        /*001c*/ 	.byte	0x03, 0x1b
        /*001e*/ 	.short	0x0040


	//----- nvinfo : EIATTR_NUM_BARRIERS
	.align		4
        /*0020*/ 	.byte	0x02, 0x4c
        /*0022*/ 	.byte	0x01
	.zero		1


	//----- nvinfo : EIATTR_MERCURY_ISA_VERSION
	.align		4
        /*0024*/ 	.byte	0x03, 0x5f
        /*0026*/ 	.short	0x0101


	//----- nvinfo : EIATTR_COOP_GROUP_MASK_REGIDS
	.align		4
        /*0028*/ 	.byte	0x04, 0x29
        /*002a*/ 	.short	(.L_3333 - .L_3332)


	//   ....[0]....
.L_3332:
        /*002c*/ 	.word	0xffffffff


	//   ....[1]....
        /*0030*/ 	.word	0xffffffff


	//   ....[2]....
        /*0034*/ 	.word	0xffffffff


	//   ....[3]....
        /*0038*/ 	.word	0xffffffff


	//   ....[4]....
        /*003c*/ 	.word	0xffffffff


	//   ....[5]....
        /*0040*/ 	.word	0xffffffff


	//   ....[6]....
        /*0044*/ 	.word	0xffffffff


	//   ....[7]....
        /*0048*/ 	.word	0xffffffff


	//   ....[8]....
        /*004c*/ 	.word	0xffffffff


	//   ....[9]....
        /*0050*/ 	.word	0xffffffff


	//   ....[10]....
        /*0054*/ 	.word	0x05000010


	//   ....[11]....
        /*0058*/ 	.word	0x05000010


	//   ....[12]....
        /*005c*/ 	.word	0x05000010


	//   ....[13]....
        /*0060*/ 	.word	0x05000010


	//   ....[14]....
        /*0064*/ 	.word	0x05000010


	//   ....[15]....
        /*0068*/ 	.word	0x05000010


	//   ....[16]....
        /*006c*/ 	.word	0x05000010


	//   ....[17]....
        /*0070*/ 	.word	0x05000010


	//   ....[18]....
        /*0074*/ 	.word	0x05000010


	//   ....[19]....
        /*0078*/ 	.word	0x05000010


	//----- nvinfo : EIATTR_COOP_GROUP_INSTR_OFFSETS
	.align		4
.L_3333:
        /*007c*/ 	.byte	0x04, 0x28
        /*007e*/ 	.short	(.L_3335 - .L_3334)


	//   ....[0]....
.L_3334:
        /*0080*/ 	.word	0x00000850


	//   ....[1]....
        /*0084*/ 	.word	0x00000860


	//   ....[2]....
        /*0088*/ 	.word	0x00000890


	//   ....[3]....
        /*008c*/ 	.word	0x000008a0


	//   ....[4]....
        /*0090*/ 	.word	0x000008d0


	//   ....[5]....
        /*0094*/ 	.word	0x000008e0


	//   ....[6]....
        /*0098*/ 	.word	0x00000910


	//   ....[7]....
        /*009c*/ 	.word	0x00000920


	//   ....[8]....
        /*00a0*/ 	.word	0x00000950


	//   ....[9]....
        /*00a4*/ 	.word	0x00000960


	//   ....[10]....
        /*00a8*/ 	.word	0x00000ba0


	//   ....[11]....
        /*00ac*/ 	.word	0x00000c10


	//   ....[12]....
        /*00b0*/ 	.word	0x00000c80


	//   ....[13]....
        /*00b4*/ 	.word	0x00000cf0


	//   ....[14]....
        /*00b8*/ 	.word	0x00000d60


	//   ....[15]....
        /*00bc*/ 	.word	0x00000dc0


	//   ....[16]....
        /*00c0*/ 	.word	0x00000e30


	//   ....[17]....
        /*00c4*/ 	.word	0x00000ea0


	//   ....[18]....
        /*00c8*/ 	.word	0x00000f10


	//   ....[19]....
        /*00cc*/ 	.word	0x00000f80


	//----- nvinfo : EIATTR_EXIT_INSTR_OFFSETS
	.align		4
.L_3335:
        /*00d0*/ 	.byte	0x04, 0x1c
        /*00d2*/ 	.short	(.L_3337 - .L_3336)


	//   ....[0]....
.L_3336:
        /*00d4*/ 	.word	0x00000070


	//   ....[1]....
        /*00d8*/ 	.word	0x00000b40


	//----- nvinfo : EIATTR_MAX_THREADS
	.align		4
.L_3337:
        /*00dc*/ 	.byte	0x04, 0x05
        /*00de*/ 	.short	(.L_3339 - .L_3338)
.L_3338:
        /*00e0*/ 	.word	0x00000400
        /*00e4*/ 	.word	0x00000001
        /*00e8*/ 	.word	0x00000001


	//----- nvinfo : EIATTR_CRS_STACK_SIZE
	.align		4
.L_3339:
        /*00ec*/ 	.byte	0x04, 0x1e
        /*00ee*/ 	.short	(.L_3341 - .L_3340)
.L_3340:
        /*00f0*/ 	.word	0x00000000


	//----- nvinfo : EIATTR_CBANK_PARAM_SIZE
	.align		4
.L_3341:
        /*00f4*/ 	.byte	0x03, 0x19
        /*00f6*/ 	.short	0x0080


	//----- nvinfo : EIATTR_PARAM_CBANK
	.align		4
        /*00f8*/ 	.byte	0x04, 0x0a
        /*00fa*/ 	.short	(.L_3343 - .L_3342)
	.align		4
.L_3342:
        /*00fc*/ 	.word	index@(.nv.constant0._ZN18transformer_engine13normalization28ln_bwd_finalize_tuned_kernelINS0_22Kernel_traits_finalizeILj24576E13__nv_bfloat16fS3_fjLj1024ELj4ENS0_18Kernel_traits_baseILj24576ES3_fS3_fjLj1024EEEEEEEvNS0_20BackwardKernelParamsE)
        /*0100*/ 	.short	0x0210
        /*0102*/ 	.short	0x0080


	//----- nvinfo : EIATTR_SW_WAR
	.align		4
.L_3343:
        /*0104*/ 	.byte	0x04, 0x36
        /*0106*/ 	.short	(.L_3345 - .L_3344)
.L_3344:
        /*0108*/ 	.word	0x00000008
.L_3345:


//--------------------- .nv.info._ZN18transformer_engine13normalization19ln_bwd_tuned_kernelINS0_13Kernel_traitsI13__nv_bfloat16fS3_fjLj24576ELj4ELj1ELj8ELj16ENS0_18Kernel_traits_baseILj24576ES3_fS3_fjLj256EEEEEEEvNS0_20BackwardKernelParamsE --------------------------
	.section	.nv.info._ZN18transformer_engine13normalization19ln_bwd_tuned_kernelINS0_13Kernel_traitsI13__nv_bfloat16fS3_fjLj24576ELj4ELj1ELj8ELj16ENS0_18Kernel_traits_baseILj24576ES3_fS3_fjLj256EEEEEEEvNS0_20BackwardKernelParamsE,"",@"SHT_CUDA_INFO"
	.sectionflags	@""
	.align	4


	//----- nvinfo : EIATTR_CUDA_API_VERSION
	.align		4
        /*0000*/ 	.byte	0x04, 0x37
        /*0002*/ 	.short	(.L_3347 - .L_3346)
.L_3346:
        /*0004*/ 	.word	0x00000082


	//----- nvinfo : EIATTR_KPARAM_INFO
	.align		4
.L_3347:
        /*0008*/ 	.byte	0x04, 0x17
        /*000a*/ 	.short	(.L_3349 - .L_3348)
.L_3348:
        /*000c*/ 	.word	0x00000000
        /*0010*/ 	.short	0x0000
        /*0012*/ 	.short	0x0000
        /*0014*/ 	.byte	0x00, 0xf0, 0x01, 0x02


	//----- nvinfo : EIATTR_SPARSE_MMA_MASK
	.align		4
.L_3349:
        /*0018*/ 	.byte	0x03, 0x50
        /*001a*/ 	.short	0x0000


	//----- nvinfo : EIATTR_MAXREG_COUNT
	.align		4
        /*001c*/ 	.byte	0x03, 0x1b
        /*001e*/ 	.short	0x00ff


	//----- nvinfo : EIATTR_NUM_BARRIERS
	.align		4
        /*0020*/ 	.byte	0x02, 0x4c
        /*0022*/ 	.byte	0x01
	.zero		1


	//----- nvinfo : EIATTR_MERCURY_ISA_VERSION
	.align		4
        /*0024*/ 	.byte	0x03, 0x5f
        /*0026*/ 	.short	0x0101


	//----- nvinfo : EIATTR_COOP_GROUP_MASK_REGIDS
	.align		4
        /*0028*/ 	.byte	0x04, 0x29
        /*002a*/ 	.short	(.L_3351 - .L_3350)


	//   ....[0]....
.L_3350:
        /*002c*/ 	.word	0xffffffff


	//   ....[1]....
        /*0030*/ 	.word	0xffffffff


	//   ....[2]....
        /*0034*/ 	.word	0xffffffff


	//   ....[3]....
        /*0038*/ 	.word	0xffffffff


	//   ....[4]....
        /*003c*/ 	.word	0xffffffff


	//   ....[5]....
        /*0040*/ 	.word	0xffffffff


	//   ....[6]....
        /*0044*/ 	.word	0xffffffff


	//   ....[7]....
        /*0048*/ 	.word	0xffffffff


	//   ....[8]....
        /*004c*/ 	.word	0xffffffff


	//   ....[9]....
        /*0050*/ 	.word	0xffffffff


	//   ....[10]....
        /*0054*/ 	.word	0xffffffff


	//   ....[11]....
        /*0058*/ 	.word	0xffffffff


	//   ....[12]....
        /*005c*/ 	.word	0xffffffff


	//   ....[13]....
        /*0060*/ 	.word	0xffffffff


	//   ....[14]....
        /*0064*/ 	.word	0xffffffff


	//   ....[15]....
        /*0068*/ 	.word	0xffffffff


	//   ....[16]....
        /*006c*/ 	.word	0xffffffff


	//   ....[17]....
        /*0070*/ 	.word	0xffffffff


	//   ....[18]....
        /*0074*/ 	.word	0xffffffff


	//   ....[19]....
        /*0078*/ 	.word	0xffffffff


	//   ....[20]....
        /*007c*/ 	.word	0x0500000c


	//   ....[21]....
        /*0080*/ 	.word	0x0500000c


	//   ....[22]....
        /*0084*/ 	.word	0x0500000c


	//   ....[23]....
        /*0088*/ 	.word	0x0500000c


	//   ....[24]....
        /*008c*/ 	.word	0x0500000c


	//   ....[25]....
        /*0090*/ 	.word	0x0500000c


	//   ....[26]....
        /*0094*/ 	.word	0x0500000c


	//   ....[27]....
        /*0098*/ 	.word	0x0500000c


	//   ....[28]....
        /*009c*/ 	.word	0x0500000c


	//   ....[29]....
        /*00a0*/ 	.word	0x0500000c


	//----- nvinfo : EIATTR_COOP_GROUP_INSTR_OFFSETS
	.align		4
.L_3351:
        /*00a4*/ 	.byte	0x04, 0x28
        /*00a6*/ 	.short	(.L_3353 - .L_3352)


	//   ....[0]....
.L_3352:
        /*00a8*/ 	.word	0x00001820


	//   ....[1]....
        /*00ac*/ 	.word	0x00001830


	//   ....[2]....
        /*00b0*/ 	.word	0x00001860


	//   ....[3]....
        /*00b4*/ 	.word	0x00001870


	//   ....[4]....
        /*00b8*/ 	.word	0x000018a0


	//   ....[5]....
        /*00bc*/ 	.word	0x000018b0


	//   ....[6]....
        /*00c0*/ 	.word	0x000018e0


	//   ....[7]....
        /*00c4*/ 	.word	0x000018f0


	//   ....[8]....
        /*00c8*/ 	.word	0x00001920


	//   ....[9]....
        /*00cc*/ 	.word	0x00001930


	//   ....[10]....
        /*00d0*/ 	.word	0x00001f10


	//   ....[11]....
        /*00d4*/ 	.word	0x00001f20


	//   ....[12]....
        /*00d8*/ 	.word	0x00001f50


	//   ....[13]....
        /*00dc*/ 	.word	0x00001f60


	//   ....[14]....
        /*00e0*/ 	.word	0x00001f90


	//   ....[15]....
        /*00e4*/ 	.word	0x00001fa0


	//   ....[16]....
        /*00e8*/ 	.word	0x00001fd0


	//   ....[17]....
        /*00ec*/ 	.word	0x00001fe0


	//   ....[18]....
        /*00f0*/ 	.word	0x00002010


	//   ....[19]....
        /*00f4*/ 	.word	0x00002020


	//   ....[20]....
        /*00f8*/ 	.word	0x00002b20


	//   ....[21]....
        /*00fc*/ 	.word	0x00002b70


	//   ....[22]....
        /*0100*/ 	.word	0x00002be0


	//   ....[23]....
        /*0104*/ 	.word	0x00002c40


	//   ....[24]....
        /*0108*/ 	.word	0x00002cb0


	//   ....[25]....
        /*010c*/ 	.word	0x00002d10


	//   ....[26]....
        /*0110*/ 	.word	0x00002d80


	//   ....[27]....
        /*0114*/ 	.word	0x00002de0


	//   ....[28]....
        /*0118*/ 	.word	0x00002e50


	//   ....[29]....
        /*011c*/ 	.word	0x00002eb0


	//----- nvinfo : EIATTR_EXIT_INSTR_OFFSETS
	.align		4
.L_3353:
        /*0120*/ 	.byte	0x04, 0x1c
        /*0122*/ 	.short	(.L_3355 - .L_3354)


	//   ....[0]....
.L_3354:
        /*0124*/ 	.word	0x00002ac0


	//----- nvinfo : EIATTR_MAX_THREADS
	.align		4
.L_3355:
        /*0128*/ 	.byte	0x04, 0x05
        /*012a*/ 	.short	(.L_3357 - .L_3356)
.L_3356:
        /*012c*/ 	.word	0x00000100
        /*0130*/ 	.word	0x00000001
        /*0134*/ 	.word	0x00000001


	//----- nvinfo : EIATTR_CRS_STACK_SIZE
	.align		4
.L_3357:
        /*0138*/ 	.byte	0x04, 0x1e
        /*013a*/ 	.short	(.L_3359 - .L_3358)
.L_3358:
        /*013c*/ 	.word	0x00000000


	//----- nvinfo : EIATTR_CBANK_PARAM_SIZE
	.align		4
.L_3359:
        /*0140*/ 	.byte	0x03, 0x19
        /*0142*/ 	.short	0x0080


	//----- nvinfo : EIATTR_PARAM_CBANK
	.align		4
        /*0144*/ 	.byte	0x04, 0x0a
        /*0146*/ 	.short	(.L_3361 - .L_3360)
	.align		4
.L_3360:
        /*0148*/ 	.word	index@(.nv.constant0._ZN18transformer_engine13normalization19ln_bwd_tuned_kernelINS0_13Kernel_traitsI13__nv_bfloat16fS3_fjLj24576ELj4ELj1ELj8ELj16ENS0_18Kernel_traits_baseILj24576ES3_fS3_fjLj256EEEEEEEvNS0_20BackwardKernelParamsE)
        /*014c*/ 	.short	0x0210
        /*014e*/ 	.short	0x0080


	//----- nvinfo : EIATTR_SW_WAR
	.align		4
.L_3361:
        /*0150*/ 	.byte	0x04, 0x36
        /*0152*/ 	.short	(.L_3363 - .L_3362)
.L_3362:
        /*0154*/ 	.word	0x00000008
.L_3363:


//--------------------- .nv.info._ZN18transformer_engine13normalization28ln_bwd_finalize_tuned_kernelINS0_22Kernel_traits_finalizeILj24576E13__nv_bfloat16S3_S3_fjLj1024ELj4ENS0_18Kernel_traits_baseILj24576ES3_S3_S3_fjLj1024EEEEEEEvNS0_20BackwardKernelParamsE --------------------------
	.section	.nv.info._ZN18transformer_engine13normalization28ln_bwd_finalize_tuned_kernelINS0_22Kernel_traits_finalizeILj24576E13__nv_bfloat16S3_S3_fjLj1024ELj4ENS0_18Kernel_traits_baseILj24576ES3_S3_S3_fjLj1024EEEEEEEvNS0_20BackwardKernelParamsE,"",@"SHT_CUDA_INFO"
	.sectionflags	@""
	.align	4


	//----- nvinfo : EIATTR_CUDA_API_VERSION
	.align		4
        /*0000*/ 	.byte	0x04, 0x37
        /*0002*/ 	.short	(.L_3365 - .L_3364)
.L_3364:
        /*0004*/ 	.word	0x00000082


	//----- nvinfo : EIATTR_KPARAM_INFO
	.align		4
.L_3365:
        /*0008*/ 	.byte	0x04, 0x17
        /*000a*/ 	.short	(.L_3367 - .L_3366)
.L_3366:
        /*000c*/ 	.word	0x00000000
        /*0010*/ 	.short	0x0000
        /*0012*/ 	.short	0x0000
        /*0014*/ 	.byte	0x00, 0xf0, 0x01, 0x02


	//----- nvinfo : EIATTR_SPARSE_MMA_MASK
	.align		4
.L_3367:
        /*0018*/ 	.byte	0x03, 0x50
        /*001a*/ 	.short	0x0000


	//----- nvinfo : EIATTR_MAXREG_COUNT
	.align		4
        /*001c*/ 	.byte	0x03, 0x1b
        /*001e*/ 	.short	0x0040


	//----- nvinfo : EIATTR_NUM_BARRIERS
	.align		4
        /*0020*/ 	.byte	0x02, 0x4c
        /*0022*/ 	.byte	0x01
	.zero		1


	//----- nvinfo : EIATTR_MERCURY_ISA_VERSION
	.align		4
        /*0024*/ 	.byte	0x03, 0x5f
        /*0026*/ 	.short	0x0101


	//----- nvinfo : EIATTR_COOP_GROUP_MASK_REGIDS
	.align		4
        /*0028*/ 	.byte	0x04, 0x29
        /*002a*/ 	.short	(.L_3369 - .L_3368)


	//   ....[0]....
.L_3368:
        /*002c*/ 	.word	0xffffffff


	//   ....[1]....
        /*0030*/ 	.word	0xffffffff


	//   ....[2]....
        /*0034*/ 	.word	0xffffffff


	//   ....[3]....
        /*0038*/ 	.word	0xffffffff


	//   ....[4]....
        /*003c*/ 	.word	0xffffffff


	//   ....[5]....
        /*0040*/ 	.word	0xffffffff


	//   ....[6]....
        /*0044*/ 	.word	0xffffffff


	//   ....[7]....
        /*0048*/ 	.word	0xffffffff


	//   ....[8]....
        /*004c*/ 	.word	0xffffffff


	//   ....[9]....
        /*0050*/ 	.word	0xffffffff


	//   ....[10]....
        /*0054*/ 	.word	0x05000010


	//   ....[11]....
        /*0058*/ 	.word	0x05000010


	//   ....[12]....
        /*005c*/ 	.word	0x05000010


	//   ....[13]....
        /*0060*/ 	.word	0x05000010


	//   ....[14]....
        /*0064*/ 	.word	0x05000010


	//   ....[15]....
        /*0068*/ 	.word	0x05000010


	//   ....[16]....
        /*006c*/ 	.word	0x05000010


	//   ....[17]....
        /*0070*/ 	.word	0x05000010


	//   ....[18]....
        /*0074*/ 	.word	0x05000010


	//   ....[19]....
        /*0078*/ 	.word	0x05000010


	//----- nvinfo : EIATTR_COOP_GROUP_INSTR_OFFSETS
	.align		4
.L_3369:
        /*007c*/ 	.byte	0x04, 0x28
        /*007e*/ 	.short	(.L_3371 - .L_3370)


	//   ....[0]....
.L_3370:
        /*0080*/ 	.word	0x00000850


	//   ....[1]....
        /*0084*/ 	.word	0x00000860


	//   ....[2]....
        /*0088*/ 	.word	0x00000890


	//   ....[3]....
        /*008c*/ 	.word	0x000008a0


	//   ....[4]....
        /*0090*/ 	.word	0x000008d0


	//   ....[5]....
        /*0094*/ 	.word	0x000008e0


	//   ....[6]....
        /*0098*/ 	.word	0x00000910


	//   ....[7]....
        /*009c*/ 	.word	0x00000920


	//   ....[8]....
        /*00a0*/ 	.word	0x00000950


	//   ....[9]....
        /*00a4*/ 	.word	0x00000960


	//   ....[10]....
        /*00a8*/ 	.word	0x00000ba0


	//   ....[11]....
        /*00ac*/ 	.word	0x00000c10


	//   ....[12]....
        /*00b0*/ 	.word	0x00000c80


	//   ....[13]....
        /*00b4*/ 	.word	0x00000cf0


	//   ....[14]....
        /*00b8*/ 	.word	0x00000d60


	//   ....[15]....
        /*00bc*/ 	.word	0x00000dc0


	//   ....[16]....
        /*00c0*/ 	.word	0x00000e30


	//   ....[17]....
        /*00c4*/ 	.word	0x00000ea0


	//   ....[18]....
        /*00c8*/ 	.word	0x00000f10


	//   ....[19]....
        /*00cc*/ 	.word	0x00000f80


	//----- nvinfo : EIATTR_EXIT_INSTR_OFFSETS
	.align		4
.L_3371:
        /*00d0*/ 	.byte	0x04, 0x1c
        /*00d2*/ 	.short	(.L_3373 - .L_3372)


	//   ....[0]....
.L_3372:
        /*00d4*/ 	.word	0x00000070


	//   ....[1]....
        /*00d8*/ 	.word	0x00000b40


	//----- nvinfo : EIATTR_MAX_THREADS
	.align		4
.L_3373:
        /*00dc*/ 	.byte	0x04, 0x05
        /*00de*/ 	.short	(.L_3375 - .L_3374)
.L_3374:
        /*00e0*/ 	.word	0x00000400
        /*00e4*/ 	.word	0x00000001
        /*00e8*/ 	.word	0x00000001


	//----- nvinfo : EIATTR_CRS_STACK_SIZE
	.align		4
.L_3375:
        /*00ec*/ 	.byte	0x04, 0x1e
        /*00ee*/ 	.short	(.L_3377 - .L_3376)
.L_3376:
        /*00f0*/ 	.word	0x00000000


	//----- nvinfo : EIATTR_CBANK_PARAM_SIZE
	.align		4
.L_3377:
        /*00f4*/ 	.byte	0x03, 0x19
        /*00f6*/ 	.short	0x0080


	//----- nvinfo : EIATTR_PARAM_CBANK
	.align		4
        /*00f8*/ 	.byte	0x04, 0x0a
        /*00fa*/ 	.short	(.L_3379 - .L_3378)
	.align		4
.L_3378:
        /*00fc*/ 	.word	index@(.nv.constant0._ZN18transformer_engine13normalization28ln_bwd_finalize_tuned_kernelINS0_22Kernel_traits_finalizeILj24576E13__nv_bfloat16S3_S3_fjLj1024ELj4ENS0_18Kernel_traits_baseILj24576ES3_S3_S3_fjLj1024EEEEEEEvNS0_20BackwardKernelParamsE)
        /*0100*/ 	.short	0x0210
        /*0102*/ 	.short	0x0080


	//----- nvinfo : EIATTR_SW_WAR
	.align		4
.L_3379:
        /*0104*/ 	.byte	0x04, 0x36
        /*0106*/ 	.short	(.L_3381 - .L_3380)
.L_3380:
        /*0108*/ 	.word	0x00000008
.L_3381:


//--------------------- .nv.info._ZN18transformer_engine13normalization19ln_bwd_tuned_kernelINS0_13Kernel_traitsI13__nv_bfloat16S3_S3_fjLj24576ELj4ELj1ELj8ELj16ENS0_18Kernel_traits_baseILj24576ES3_S3_S3_fjLj256EEEEEEEvNS0_20BackwardKernelParamsE --------------------------
	.section	.nv.info._ZN18transformer_engine13normalization19ln_bwd_tuned_kernelINS0_13Kernel_traitsI13__nv_bfloat16S3_S3_fjLj24576ELj4ELj1ELj8ELj16ENS0_18Kernel_traits_baseILj24576ES3_S3_S3_fjLj256EEEEEEEvNS0_20BackwardKernelParamsE,"",@"SHT_CUDA_INFO"
	.sectionflags	@""
	.align	4


	//----- nvinfo : EIATTR_CUDA_API_VERSION
	.align		4
        /*0000*/ 	.byte	0x04, 0x37
        /*0002*/ 	.short	(.L_3383 - .L_3382)
.L_3382:
        /*0004*/ 	.word	0x00000082


	//----- nvinfo : EIATTR_KPARAM_INFO
	.align		4
.L_3383:
        /*0008*/ 	.byte	0x04, 0x17
        /*000a*/ 	.short	(.L_3385 - .L_3384)
.L_3384:
        /*000c*/ 	.word	0x00000000
        /*0010*/ 	.short	0x0000
        /*0012*/ 	.short	0x0000
        /*0014*/ 	.byte	0x00, 0xf0, 0x01, 0x02


	//----- nvinfo : EIATTR_SPARSE_MMA_MASK
	.align		4
.L_3385:
        /*0018*/ 	.byte	0x03, 0x50
        /*001a*/ 	.short	0x0000


	//----- nvinfo : EIATTR_MAXREG_COUNT
	.align		4
        /*001c*/ 	.byte	0x03, 0x1b
        /*001e*/ 	.short	0x00ff


	//----- nvinfo : EIATTR_NUM_BARRIERS
	.align		4
        /*0020*/ 	.byte	0x02, 0x4c
        /*0022*/ 	.byte	0x01
	.zero		1


	//----- nvinfo : EIATTR_MERCURY_ISA_VERSION
	.align		4
        /*0024*/ 	.byte	0x03, 0x5f
        /*0026*/ 	.short	0x0101


	//----- nvinfo : EIATTR_COOP_GROUP_MASK_REGIDS
	.align		4
        /*0028*/ 	.byte	0x04, 0x29
        /*002a*/ 	.short	(.L_3387 - .L_3386)


	//   ....[0]....
.L_3386:
        /*002c*/ 	.word	0xffffffff


	//   ....[1]....
        /*0030*/ 	.word	0xffffffff


	//   ....[2]....
        /*0034*/ 	.word	0xffffffff


	//   ....[3]....
        /*0038*/ 	.word	0xffffffff


	//   ....[4]....
        /*003c*/ 	.word	0xffffffff


	//   ....[5]....
        /*0040*/ 	.word	0xffffffff


	//   ....[6]....
        /*0044*/ 	.word	0xffffffff


	//   ....[7]....
        /*0048*/ 	.word	0xffffffff


	//   ....[8]....
        /*004c*/ 	.word	0xffffffff


	//   ....[9]....
        /*0050*/ 	.word	0xffffffff


	//   ....[10]....
        /*0054*/ 	.word	0xffffffff


	//   ....[11]....
        /*0058*/ 	.word	0xffffffff


	//   ....[12]....
        /*005c*/ 	.word	0xffffffff


	//   ....[13]....
        /*0060*/ 	.word	0xffffffff


	//   ....[14]....
        /*0064*/ 	.word	0xffffffff


	//   ....[15]....
        /*0068*/ 	.word	0xffffffff


	//   ....[16]....
        /*006c*/ 	.word	0xffffffff


	//   ....[17]....
        /*0070*/ 	.word	0xffffffff


	//   ....[18]....
        /*0074*/ 	.word	0xffffffff


	//   ....[19]....
        /*0078*/ 	.word	0xffffffff


	//   ....[20]....
        /*007c*/ 	.word	0x0500000b


	//   ....[21]....
        /*0080*/ 	.word	0x0500000b


	//   ....[22]....
        /*0084*/ 	.word	0x0500000b


	//   ....[23]....
        /*0088*/ 	.word	0x0500000b


	//   ....[24]....
        /*008c*/ 	.word	0x0500000b


	//   ....[25]....
        /*0090*/ 	.word	0x0500000b


	//   ....[26]....
        /*0094*/ 	.word	0x0500000b


	//   ....[27]....
        /*0098*/ 	.word	0x0500000b


	//   ....[28]....
        /*009c*/ 	.word	0x0500000b


	//   ....[29]....
        /*00a0*/ 	.word	0x0500000b


	//----- nvinfo : EIATTR_COOP_GROUP_INSTR_OFFSETS
	.align		4
.L_3387:
        /*00a4*/ 	.byte	0x04, 0x28
        /*00a6*/ 	.short	(.L_3389 - .L_3388)


	//   ....[0]....
.L_3388:
        /*00a8*/ 	.word	0x00001940


	//   ....[1]....
        /*00ac*/ 	.word	0x00001950


	//   ....[2]....
        /*00b0*/ 	.word	0x00001980


	//   ....[3]....
        /*00b4*/ 	.word	0x00001990


	//   ....[4]....
        /*00b8*/ 	.word	0x000019c0


	//   ....[5]....
        /*00bc*/ 	.word	0x000019d0


	//   ....[6]....
        /*00c0*/ 	.word	0x00001a00


	//   ....[7]....
        /*00c4*/ 	.word	0x00001a10


	//   ....[8]....
        /*00c8*/ 	.word	0x00001a40


	//   ....[9]....
        /*00cc*/ 	.word	0x00001a50


	//   ....[10]....
        /*00d0*/ 	.word	0x00002030


	//   ....[11]....
        /*00d4*/ 	.word	0x00002040


	//   ....[12]....
        /*00d8*/ 	.word	0x00002070


	//   ....[13]....
        /*00dc*/ 	.word	0x00002080


	//   ....[14]....
        /*00e0*/ 	.word	0x000020b0


	//   ....[15]....
        /*00e4*/ 	.word	0x000020c0


	//   ....[16]....
        /*00e8*/ 	.word	0x000020f0


	//   ....[17]....
        /*00ec*/ 	.word	0x00002100


	//   ....[18]....
        /*00f0*/ 	.word	0x00002130


	//   ....[19]....
        /*00f4*/ 	.word	0x00002140


	//   ....[20]....
        /*00f8*/ 	.word	0x00002c70


	//   ....[21]....
        /*00fc*/ 	.word	0x00002cc0


	//   ....[22]....
        /*0100*/ 	.word	0x00002d30


	//   ....[23]....
        /*0104*/ 	.word	0x00002d90


	//   ....[24]....
        /*0108*/ 	.word	0x00002e00


	//   ....[25]....
        /*010c*/ 	.word	0x00002e60


	//   ....[26]....
        /*0110*/ 	.word	0x00002ed0


	//   ....[27]....
        /*0114*/ 	.word	0x00002f30


	//   ....[28]....
        /*0118*/ 	.word	0x00002fa0


	//   ....[29]....
        /*011c*/ 	.word	0x00003000


	//----- nvinfo : EIATTR_EXIT_INSTR_OFFSETS
	.align		4
.L_3389:
        /*0120*/ 	.byte	0x04, 0x1c
        /*0122*/ 	.short	(.L_3391 - .L_3390)


	//   ....[0]....
.L_3390:
        /*0124*/ 	.word	0x00002c10


	//----- nvinfo : EIATTR_MAX_THREADS
	.align		4
.L_3391:
        /*0128*/ 	.byte	0x04, 0x05
        /*012a*/ 	.short	(.L_3393 - .L_3392)
.L_3392:
        /*012c*/ 	.word	0x00000100
        /*0130*/ 	.word	0x00000001
        /*0134*/ 	.word	0x00000001


	//----- nvinfo : EIATTR_CRS_STACK_SIZE
	.align		4
.L_3393:
        /*0138*/ 	.byte	0x04, 0x1e
        /*013a*/ 	.short	(.L_3395 - .L_3394)
.L_3394:
        /*013c*/ 	.word	0x00000000


	//----- nvinfo : EIATTR_CBANK_PARAM_SIZE
	.align		4
.L_3395:
        /*0140*/ 	.byte	0x03, 0x19
        /*0142*/ 	.short	0x0080


	//----- nvinfo : EIATTR_PARAM_CBANK
	.align		4
        /*0144*/ 	.byte	0x04, 0x0a
        /*0146*/ 	.short	(.L_3397 - .L_3396)
	.align		4
.L_3396:
        /*0148*/ 	.word	index@(.nv.constant0._ZN18transformer_engine13normalization19ln_bwd_tuned_kernelINS0_13Kernel_traitsI13__nv_bfloat16S3_S3_fjLj24576ELj4ELj1ELj8ELj16ENS0_18Kernel_traits_baseILj24576ES3_S3_S3_fjLj256EEEEEEEvNS0_20BackwardKernelParamsE)
        /*014c*/ 	.short	0x0210
        /*014e*/ 	.short	0x0080


	//----- nvinfo : EIATTR_SW_WAR
	.align		4
.L_3397:
        /*0150*/ 	.byte	0x04, 0x36
        /*0152*/ 	.short	(.L_3399 - .L_3398)
.L_3398:
        /*0154*/ 	.word	0x00000008
.L_3399:


//--------------------- .nv.info._ZN18transformer_engine13normalization28ln_bwd_finalize_tuned_kernelINS0_22Kernel_traits_finalizeILj24576E6__halffS3_fjLj1024ELj4ENS0_18Kernel_traits_baseILj24576ES3_fS3_fjLj1024EEEEEEEvNS0_20BackwardKernelParamsE --------------------------
	.section	.nv.info._ZN18transformer_engine13normalization28ln_bwd_finalize_tuned_kernelINS0_22Kernel_traits_finalizeILj24576E6__halffS3_fjLj1024ELj4ENS0_18Kernel_traits_baseILj24576ES3_fS3_fjLj1024EEEEEEEvNS0_20BackwardKernelParamsE,"",@"SHT_CUDA_INFO"
	.sectionflags	@""
	.align	4


	//----- nvinfo : EIATTR_CUDA_API_VERSION
	.align		4
        /*0000*/ 	.byte	0x04, 0x37
        /*0002*/ 	.short	(.L_3401 - .L_3400)
.L_3400:
        /*0004*/ 	.word	0x00000082


	//----- nvinfo : EIATTR_KPARAM_INFO
	.align		4
.L_3401:
        /*0008*/ 	.byte	0x04, 0x17
        /*000a*/ 	.short	(.L_3403 - .L_3402)
.L_3402:
        /*000c*/ 	.word	0x00000000
        /*0010*/ 	.short	0x0000
        /*0012*/ 	.short	0x0000
        /*0014*/ 	.byte	0x00, 0xf0, 0x01, 0x02


	//----- nvinfo : EIATTR_SPARSE_MMA_MASK
	.align		4
.L_3403:
        /*0018*/ 	.byte	0x03, 0x50
        /*001a*/ 	.short	0x0000


	//----- nvinfo : EIATTR_MAXREG_COUNT
	.align		4
        /*001c*/ 	.byte	0x03, 0x1b
        /*001e*/ 	.short	0x0040


	//----- nvinfo : EIATTR_NUM_BARRIERS
	.align		4
        /*0020*/ 	.byte	0x02, 0x4c
        /*0022*/ 	.byte	0x01
	.zero		1


	//----- nvinfo : EIATTR_MERCURY_ISA_VERSION
	.align		4
        /*0024*/ 	.byte	0x03, 0x5f
        /*0026*/ 	.short	0x0101


	//----- nvinfo : EIATTR_COOP_GROUP_MASK_REGIDS
	.align		4
        /*0028*/ 	.byte	0x04, 0x29
        /*002a*/ 	.short	(.L_3405 - .L_3404)


	//   ....[0]....
.L_3404:
        /*002c*/ 	.word	0xffffffff


	//   ....[1]....
        /*0030*/ 	.word	0xffffffff


	//   ....[2]....
        /*0034*/ 	.word	0xffffffff


	//   ....[3]....
        /*0038*/ 	.word	0xffffffff


	//   ....[4]....
        /*003c*/ 	.word	0xffffffff


	//   ....[5]....
        /*0040*/ 	.word	0xffffffff


	//   ....[6]....
        /*0044*/ 	.word	0xffffffff


	//   ....[7]....
        /*0048*/ 	.word	0xffffffff


	//   ....[8]....
        /*004c*/ 	.word	0xffffffff


	//   ....[9]....
        /*0050*/ 	.word	0xffffffff


	//   ....[10]....
        /*0054*/ 	.word	0x05000010


	//   ....[11]....
        /*0058*/ 	.word	0x05000010


	//   ....[12]....
        /*005c*/ 	.word	0x05000010


	//   ....[13]....
        /*0060*/ 	.word	0x05000010


	//   ....[14]....
        /*0064*/ 	.word	0x05000010


	//   ....[15]....
        /*0068*/ 	.word	0x05000010


	//   ....[16]....
        /*006c*/ 	.word	0x05000010


	//   ....[17]....
        /*0070*/ 	.word	0x05000010


	//   ....[18]....
        /*0074*/ 	.word	0x05000010


	//   ....[19]....
        /*0078*/ 	.word	0x05000010


	//----- nvinfo : EIATTR_COOP_GROUP_INSTR_OFFSETS
	.align		4
.L_3405:
        /*007c*/ 	.byte	0x04, 0x28
        /*007e*/ 	.short	(.L_3407 - .L_3406)


	//   ....[0]....
.L_3406:
        /*0080*/ 	.word	0x00000850


	//   ....[1]....
        /*0084*/ 	.word	0x00000860


	//   ....[2]....
        /*0088*/ 	.word	0x00000890


	//   ....[3]....
        /*008c*/ 	.word	0x000008a0


	//   ....[4]....
        /*0090*/ 	.word	0x000008d0


	//   ....[5]....
        /*0094*/ 	.word	0x000008e0


	//   ....[6]....
        /*0098*/ 	.word	0x00000910


	//   ....[7]....
        /*009c*/ 	.word	0x00000920


	//   ....[8]....
        /*00a0*/ 	.word	0x00000950


	//   ....[9]....
        /*00a4*/ 	.word	0x00000960


	//   ....[10]....
        /*00a8*/ 	.word	0x00000ba0


	//   ....[11]....
        /*00ac*/ 	.word	0x00000c10


	//   ....[12]....
        /*00b0*/ 	.word	0x00000c80


	//   ....[13]....
        /*00b4*/ 	.word	0x00000cf0


	//   ....[14]....
        /*00b8*/ 	.word	0x00000d60


	//   ....[15]....
        /*00bc*/ 	.word	0x00000dc0


	//   ....[16]....
        /*00c0*/ 	.word	0x00000e30


	//   ....[17]....
        /*00c4*/ 	.word	0x00000ea0


	//   ....[18]....
        /*00c8*/ 	.word	0x00000f10


	//   ....[19]....
        /*00cc*/ 	.word	0x00000f80


	//----- nvinfo : EIATTR_EXIT_INSTR_OFFSETS
	.align		4
.L_3407:
        /*00d0*/ 	.byte	0x04, 0x1c
        /*00d2*/ 	.short	(.L_3409 - .L_3408)


	//   ....[0]....
.L_3408:
        /*00d4*/ 	.word	0x00000070


	//   ....[1]....
        /*00d8*/ 	.word	0x00000b40


	//----- nvinfo : EIATTR_MAX_THREADS
	.align		4
.L_3409:
        /*00dc*/ 	.byte	0x04, 0x05
        /*00de*/ 	.short	(.L_3411 - .L_3410)
.L_3410:
        /*00e0*/ 	.word	0x00000400
        /*00e4*/ 	.word	0x00000001
        /*00e8*/ 	.word	0x00000001


	//----- nvinfo : EIATTR_CRS_STACK_SIZE
	.align		4
.L_3411:
        /*00ec*/ 	.byte	0x04, 0x1e
        /*00ee*/ 	.short	(.L_3413 - .L_3412)
.L_3412:
        /*00f0*/ 	.word	0x00000000


	//----- nvinfo : EIATTR_CBANK_PARAM_SIZE
	.align		4
.L_3413:
        /*00f4*/ 	.byte	0x03, 0x19
        /*00f6*/ 	.short	0x0080


	//----- nvinfo : EIATTR_PARAM_CBANK
	.align		4
        /*00f8*/ 	.byte	0x04, 0x0a
        /*00fa*/ 	.short	(.L_3415 - .L_3414)
	.align		4
.L_3414:
        /*00fc*/ 	.word	index@(.nv.constant0._ZN18transformer_engine13normalization28ln_bwd_finalize_tuned_kernelINS0_22Kernel_traits_finalizeILj24576E6__halffS3_fjLj1024ELj4ENS0_18Kernel_traits_baseILj24576ES3_fS3_fjLj1024EEEEEEEvNS0_20BackwardKernelParamsE)
        /*0100*/ 	.short	0x0210
        /*0102*/ 	.short	0x0080


	//----- nvinfo : EIATTR_SW_WAR
	.align		4
.L_3415:
        /*0104*/ 	.byte	0x04, 0x36
        /*0106*/ 	.short	(.L_3417 - .L_3416)
.L_3416:
        /*0108*/ 	.word	0x00000008
.L_3417:


//--------------------- .nv.info._ZN18transformer_engine13normalization19ln_bwd_tuned_kernelINS0_13Kernel_traitsI6__halffS3_fjLj24576ELj4ELj1ELj8ELj16ENS0_18Kernel_traits_baseILj24576ES3_fS3_fjLj256EEEEEEEvNS0_20BackwardKernelParamsE --------------------------
	.section	.nv.info._ZN18transformer_engine13normalization19ln_bwd_tuned_kernelINS0_13Kernel_traitsI6__halffS3_fjLj24576ELj4ELj1ELj8ELj16ENS0_18Kernel_traits_baseILj24576ES3_fS3_fjLj256EEEEEEEvNS0_20BackwardKernelParamsE,"",@"SHT_CUDA_INFO"
	.sectionflags	@""
	.align	4


	//----- nvinfo : EIATTR_CUDA_API_VERSION
	.align		4
        /*0000*/ 	.byte	0x04, 0x37
        /*0002*/ 	.short	(.L_3419 - .L_3418)
.L_3418:
        /*0004*/ 	.word	0x00000082


	//----- nvinfo : EIATTR_KPARAM_INFO
	.align		4
.L_3419:
        /*0008*/ 	.byte	0x04, 0x17
        /*000a*/ 	.short	(.L_3421 - .L_3420)
.L_3420:
        /*000c*/ 	.word	0x00000000
        /*0010*/ 	.short	0x0000
        /*0012*/ 	.short	0x0000
        /*0014*/ 	.byte	0x00, 0xf0, 0x01, 0x02


	//----- nvinfo : EIATTR_SPARSE_MMA_MASK
	.align		4
.L_3421:
        /*0018*/ 	.byte	0x03, 0x50
        /*001a*/ 	.short	0x0000


	//----- nvinfo : EIATTR_MAXREG_COUNT
	.align		4
        /*001c*/ 	.byte	0x03, 0x1b
        /*001e*/ 	.short	0x00ff


	//----- nvinfo : EIATTR_NUM_BARRIERS
	.align		4
        /*0020*/ 	.byte	0x02, 0x4c
        /*0022*/ 	.byte	0x01
	.zero		1


	//----- nvinfo : EIATTR_MERCURY_ISA_VERSION
	.align		4
        /*0024*/ 	.byte	0x03, 0x5f
        /*0026*/ 	.short	0x0101


	//----- nvinfo : EIATTR_COOP_GROUP_MASK_REGIDS
	.align		4
        /*0028*/ 	.byte	0x04, 0x29
        /*002a*/ 	.short	(.L_3423 - .L_3422)


	//   ....[0]....
.L_3422:
        /*002c*/ 	.word	0xffffffff


	//   ....[1]....
        /*0030*/ 	.word	0xffffffff


	//   ....[2]....
        /*0034*/ 	.word	0xffffffff


	//   ....[3]....
        /*0038*/ 	.word	0xffffffff


	//   ....[4]....
        /*003c*/ 	.word	0xffffffff


	//   ....[5]....
        /*0040*/ 	.word	0xffffffff


	//   ....[6]....
        /*0044*/ 	.word	0xffffffff


	//   ....[7]....
        /*0048*/ 	.word	0xffffffff


	//   ....[8]....
        /*004c*/ 	.word	0xffffffff


	//   ....[9]....
        /*0050*/ 	.word	0xffffffff


	//   ....[10]....
        /*0054*/ 	.word	0xffffffff


	//   ....[11]....
        /*0058*/ 	.word	0xffffffff


	//   ....[12]....
        /*005c*/ 	.word	0xffffffff


	//   ....[13]....
        /*0060*/ 	.word	0xffffffff


	//   ....[14]....
        /*0064*/ 	.word	0xffffffff


	//   ....[15]....
        /*0068*/ 	.word	0xffffffff


	//   ....[16]....
        /*006c*/ 	.word	0xffffffff


	//   ....[17]....
        /*0070*/ 	.word	0xffffffff


	//   ....[18]....
        /*0074*/ 	.word	0xffffffff


	//   ....[19]....
        /*0078*/ 	.word	0xffffffff


	//   ....[20]....
        /*007c*/ 	.word	0x0500000c


	//   ....[21]....
        /*0080*/ 	.word	0x0500000c


	//   ....[22]....
        /*0084*/ 	.word	0x0500000c


	//   ....[23]....
        /*0088*/ 	.word	0x0500000c


	//   ....[24]....
        /*008c*/ 	.word	0x0500000c


	//   ....[25]....
        /*0090*/ 	.word	0x0500000c


	//   ....[26]....
        /*0094*/ 	.word	0x0500000c


	//   ....[27]....
        /*0098*/ 	.word	0x0500000c


	//   ....[28]....
        /*009c*/ 	.word	0x0500000c


	//   ....[29]....
        /*00a0*/ 	.word	0x0500000c


	//----- nvinfo : EIATTR_COOP_GROUP_INSTR_OFFSETS
	.align		4
.L_3423:
        /*00a4*/ 	.byte	0x04, 0x28
        /*00a6*/ 	.short	(.L_3425 - .L_3424)


	//   ....[0]....
.L_3424:
        /*00a8*/ 	.word	0x00001820


	//   ....[1]....
        /*00ac*/ 	.word	0x00001830


	//   ....[2]....
        /*00b0*/ 	.word	0x00001860


	//   ....[3]....
        /*00b4*/ 	.word	0x00001870


	//   ....[4]....
        /*00b8*/ 	.word	0x000018a0


	//   ....[5]....
        /*00bc*/ 	.word	0x000018b0


	//   ....[6]....
        /*00c0*/ 	.word	0x000018e0


	//   ....[7]....
        /*00c4*/ 	.word	0x000018f0


	//   ....[8]....
        /*00c8*/ 	.word	0x00001920


	//   ....[9]....
        /*00cc*/ 	.word	0x00001930


	//   ....[10]....
        /*00d0*/ 	.word	0x00001f10


	//   ....[11]....
        /*00d4*/ 	.word	0x00001f20


	//   ....[12]....
        /*00d8*/ 	.word	0x00001f50


	//   ....[13]....
        /*00dc*/ 	.word	0x00001f60


	//   ....[14]....
        /*00e0*/ 	.word	0x00001f90


	//   ....[15]....
        /*00e4*/ 	.word	0x00001fa0


	//   ....[16]....
        /*00e8*/ 	.word	0x00001fd0


	//   ....[17]....
        /*00ec*/ 	.word	0x00001fe0


	//   ....[18]....
        /*00f0*/ 	.word	0x00002010


	//   ....[19]....
        /*00f4*/ 	.word	0x00002020


	//   ....[20]....
        /*00f8*/ 	.word	0x00002b20


	//   ....[21]....
        /*00fc*/ 	.word	0x00002b70


	//   ....[22]....
        /*0100*/ 	.word	0x00002be0


	//   ....[23]....
        /*0104*/ 	.word	0x00002c40


	//   ....[24]....
        /*0108*/ 	.word	0x00002cb0


	//   ....[25]....
        /*010c*/ 	.word	0x00002d10


	//   ....[26]....
        /*0110*/ 	.word	0x00002d80


	//   ....[27]....
        /*0114*/ 	.word	0x00002de0


	//   ....[28]....
        /*0118*/ 	.word	0x00002e50


	//   ....[29]....
        /*011c*/ 	.word	0x00002eb0


	//----- nvinfo : EIATTR_EXIT_INSTR_OFFSETS
	.align		4
.L_3425:
        /*0120*/ 	.byte	0x04, 0x1c
        /*0122*/ 	.short	(.L_3427 - .L_3426)


	//   ....[0]....
.L_3426:
        /*0124*/ 	.word	0x00002ac0


	//----- nvinfo : EIATTR_MAX_THREADS
	.align		4
.L_3427:
        /*0128*/ 	.byte	0x04, 0x05
        /*012a*/ 	.short	(.L_3429 - .L_3428)
.L_3428:
        /*012c*/ 	.word	0x00000100
        /*0130*/ 	.word	0x00000001
        /*0134*/ 	.word	0x00000001


	//----- nvinfo : EIATTR_CRS_STACK_SIZE
	.align		4
.L_3429:
        /*0138*/ 	.byte	0x04, 0x1e
        /*013a*/ 	.short	(.L_3431 - .L_3430)
.L_3430:
        /*013c*/ 	.word	0x00000000


	//----- nvinfo : EIATTR_CBANK_PARAM_SIZE
	.align		4
.L_3431:
        /*0140*/ 	.byte	0x03, 0x19
        /*0142*/ 	.short	0x0080


	//----- nvinfo : EIATTR_PARAM_CBANK
	.align		4
        /*0144*/ 	.byte	0x04, 0x0a
        /*0146*/ 	.short	(.L_3433 - .L_3432)
	.align		4
.L_3432:
        /*0148*/ 	.word	index@(.nv.constant0._ZN18transformer_engine13normalization19ln_bwd_tuned_kernelINS0_13Kernel_traitsI6__halffS3_fjLj24576ELj4ELj1ELj8ELj16ENS0_18Kernel_traits_baseILj24576ES3_fS3_fjLj256EEEEEEEvNS0_20BackwardKernelParamsE)
        /*014c*/ 	.short	0x0210
        /*014e*/ 	.short	0x0080


	//----- nvinfo : EIATTR_SW_WAR
	.align		4
.L_3433:
        /*0150*/ 	.byte	0x04, 0x36
        /*0152*/ 	.short	(.L_3435 - .L_3434)
.L_3434:
        /*0154*/ 	.word	0x00000008
.L_3435:


//--------------------- .nv.info._ZN18transformer_engine13normalization28ln_bwd_finalize_tuned_kernelINS0_22Kernel_traits_finalizeILj24576E6__halfS3_S3_fjLj1024ELj4ENS0_18Kernel_traits_baseILj24576ES3_S3_S3_fjLj1024EEEEEEEvNS0_20BackwardKernelParamsE --------------------------
	.section	.nv.info._ZN18transformer_engine13normalization28ln_bwd_finalize_tuned_kernelINS0_22Kernel_traits_finalizeILj24576E6__halfS3_S3_fjLj1024ELj4ENS0_18Kernel_traits_baseILj24576ES3_S3_S3_fjLj1024EEEEEEEvNS0_20BackwardKernelParamsE,"",@"SHT_CUDA_INFO"
	.sectionflags	@""
	.align	4


	//----- nvinfo : EIATTR_CUDA_API_VERSION
	.align		4
        /*0000*/ 	.byte	0x04, 0x37
        /*0002*/ 	.short	(.L_3437 - .L_3436)
.L_3436:
        /*0004*/ 	.word	0x00000082


	//----- nvinfo : EIATTR_KPARAM_INFO
	.align		4
.L_3437:
        /*0008*/ 	.byte	0x04, 0x17
        /*000a*/ 	.short	(.L_3439 - .L_3438)
.L_3438:
        /*000c*/ 	.word	0x00000000
        /*0010*/ 	.short	0x0000
        /*0012*/ 	.short	0x0000
        /*0014*/ 	.byte	0x00, 0xf0, 0x01, 0x02


	//----- nvinfo : EIATTR_SPARSE_MMA_MASK
	.align		4
.L_3439:
        /*0018*/ 	.byte	0x03, 0x50
        /*001a*/ 	.short	0x0000


	//----- nvinfo : EIATTR_MAXREG_COUNT
	.align		4
        /*001c*/ 	.byte	0x03, 0x1b
        /*001e*/ 	.short	0x0040


	//----- nvinfo : EIATTR_NUM_BARRIERS
	.align		4
        /*0020*/ 	.byte	0x02, 0x4c
        /*0022*/ 	.byte	0x01
	.zero		1


	//----- nvinfo : EIATTR_MERCURY_ISA_VERSION
	.align		4
        /*0024*/ 	.byte	0x03, 0x5f
        /*0026*/ 	.short	0x0101


	//----- nvinfo : EIATTR_COOP_GROUP_MASK_REGIDS
	.align		4
        /*0028*/ 	.byte	0x04, 0x29
        /*002a*/ 	.short	(.L_3441 - .L_3440)


	//   ....[0]....
.L_3440:
        /*002c*/ 	.word	0xffffffff


	//   ....[1]....
        /*0030*/ 	.word	0xffffffff


	//   ....[2]....
        /*0034*/ 	.word	0xffffffff


	//   ....[3]....
        /*0038*/ 	.word	0xffffffff


	//   ....[4]....
        /*003c*/ 	.word	0xffffffff


	//   ....[5]....
        /*0040*/ 	.word	0xffffffff


	//   ....[6]....
        /*0044*/ 	.word	0xffffffff


	//   ....[7]....
        /*0048*/ 	.word	0xffffffff


	//   ....[8]....
        /*004c*/ 	.word	0xffffffff


	//   ....[9]....
        /*0050*/ 	.word	0xffffffff


	//   ....[10]....
        /*0054*/ 	.word	0x05000010


	//   ....[11]....
        /*0058*/ 	.word	0x05000010


	//   ....[12]....
        /*005c*/ 	.word	0x05000010


	//   ....[13]....
        /*0060*/ 	.word	0x05000010


	//   ....[14]....
        /*0064*/ 	.word	0x05000010


	//   ....[15]....
        /*0068*/ 	.word	0x05000010


	//   ....[16]....
        /*006c*/ 	.word	0x05000010


	//   ....[17]....
        /*0070*/ 	.word	0x05000010


	//   ....[18]....
        /*0074*/ 	.word	0x05000010


	//   ....[19]....
        /*0078*/ 	.word	0x05000010


	//----- nvinfo : EIATTR_COOP_GROUP_INSTR_OFFSETS
	.align		4
.L_3441:
        /*007c*/ 	.byte	0x04, 0x28
        /*007e*/ 	.short	(.L_3443 - .L_3442)


	//   ....[0]....
.L_3442:
        /*0080*/ 	.word	0x00000850


	//   ....[1]....
        /*0084*/ 	.word	0x00000860


	//   ....[2]....
        /*0088*/ 	.word	0x00000890


	//   ....[3]....
        /*008c*/ 	.word	0x000008a0


	//   ....[4]....
        /*0090*/ 	.word	0x000008d0


	//   ....[5]....
        /*0094*/ 	.word	0x000008e0


	//   ....[6]....
        /*0098*/ 	.word	0x00000910


	//   ....[7]....
        /*009c*/ 	.word	0x00000920


	//   ....[8]....
        /*00a0*/ 	.word	0x00000950


	//   ....[9]....
        /*00a4*/ 	.word	0x00000960


	//   ....[10]....
        /*00a8*/ 	.word	0x00000ba0


	//   ....[11]....
        /*00ac*/ 	.word	0x00000c10


	//   ....[12]....
        /*00b0*/ 	.word	0x00000c80


	//   ....[13]....
        /*00b4*/ 	.word	0x00000cf0


	//   ....[14]....
        /*00b8*/ 	.word	0x00000d60


	//   ....[15]....
        /*00bc*/ 	.word	0x00000dc0


	//   ....[16]....
        /*00c0*/ 	.word	0x00000e30


	//   ....[17]....
        /*00c4*/ 	.word	0x00000ea0


	//   ....[18]....
        /*00c8*/ 	.word	0x00000f10


	//   ....[19]....
        /*00cc*/ 	.word	0x00000f80


	//----- nvinfo : EIATTR_EXIT_INSTR_OFFSETS
	.align		4
.L_3443:
        /*00d0*/ 	.byte	0x04, 0x1c
        /*00d2*/ 	.short	(.L_3445 - .L_3444)


	//   ....[0]....
.L_3444:
        /*00d4*/ 	.word	0x00000070


	//   ....[1]....
        /*00d8*/ 	.word	0x00000b40


	//----- nvinfo : EIATTR_MAX_THREADS
	.align		4
.L_3445:
        /*00dc*/ 	.byte	0x04, 0x05
        /*00de*/ 	.short	(.L_3447 - .L_3446)
.L_3446:
        /*00e0*/ 	.word	0x00000400
        /*00e4*/ 	.word	0x00000001
        /*00e8*/ 	.word	0x00000001


	//----- nvinfo : EIATTR_CRS_STACK_SIZE
	.align		4
.L_3447:
        /*00ec*/ 	.byte	0x04, 0x1e
        /*00ee*/ 	.short	(.L_3449 - .L_3448)
.L_3448:
        /*00f0*/ 	.word	0x00000000


	//----- nvinfo : EIATTR_CBANK_PARAM_SIZE
	.align		4
.L_3449:
        /*00f4*/ 	.byte	0x03, 0x19
        /*00f6*/ 	.short	0x0080


	//----- nvinfo : EIATTR_PARAM_CBANK
	.align		4
        /*00f8*/ 	.byte	0x04, 0x0a
        /*00fa*/ 	.short	(.L_3451 - .L_3450)
	.align		4
.L_3450:
        /*00fc*/ 	.word	index@(.nv.constant0._ZN18transformer_engine13normalization28ln_bwd_finalize_tuned_kernelINS0_22Kernel_traits_finalizeILj24576E6__halfS3_S3_fjLj1024ELj4ENS0_18Kernel_traits_baseILj24576ES3_S3_S3_fjLj1024EEEEEEEvNS0_20BackwardKernelParamsE)
        /*0100*/ 	.short	0x0210
        /*0102*/ 	.short	0x0080


	//----- nvinfo : EIATTR_SW_WAR
	.align		4
.L_3451:
        /*0104*/ 	.byte	0x04, 0x36
        /*0106*/ 	.short	(.L_3453 - .L_3452)
.L_3452:
        /*0108*/ 	.word	0x00000008
.L_3453:


//--------------------- .nv.info._ZN18transformer_engine13normalization19ln_bwd_tuned_kernelINS0_13Kernel_traitsI6__halfS3_S3_fjLj24576ELj4ELj1ELj8ELj16ENS0_18Kernel_traits_baseILj24576ES3_S3_S3_fjLj256EEEEEEEvNS0_20BackwardKernelParamsE --------------------------
	.section	.nv.info._ZN18transformer_engine13normalization19ln_bwd_tuned_kernelINS0_13Kernel_traitsI6__halfS3_S3_fjLj24576ELj4ELj1ELj8ELj16ENS0_18Kernel_traits_baseILj24576ES3_S3_S3_fjLj256EEEEEEEvNS0_20BackwardKernelParamsE,"",@"SHT_CUDA_INFO"
	.sectionflags	@""
	.align	4


	//----- nvinfo : EIATTR_CUDA_API_VERSION
	.align		4
        /*0000*/ 	.byte	0x04, 0x37
        /*0002*/ 	.short	(.L_3455 - .L_3454)
.L_3454:
        /*0004*/ 	.word	0x00000082


	//----- nvinfo : EIATTR_KPARAM_INFO
	.align		4
.L_3455:
        /*0008*/ 	.byte	0x04, 0x17
        /*000a*/ 	.short	(.L_3457 - .L_3456)
.L_3456:
        /*000c*/ 	.word	0x00000000
        /*0010*/ 	.short	0x0000
        /*0012*/ 	.short	0x0000
        /*0014*/ 	.byte	0x00, 0xf0, 0x01, 0x02


	//----- nvinfo : EIATTR_SPARSE_MMA_MASK
	.align		4
.L_3457:
        /*0018*/ 	.byte	0x03, 0x50
        /*001a*/ 	.short	0x0000


	//----- nvinfo : EIATTR_MAXREG_COUNT
	.align		4
        /*001c*/ 	.byte	0x03, 0x1b
        /*001e*/ 	.short	0x00ff


	//----- nvinfo : EIATTR_NUM_BARRIERS
	.align		4
        /*0020*/ 	.byte	0x02, 0x4c
        /*0022*/ 	.byte	0x01
	.zero		1


	//----- nvinfo : EIATTR_MERCURY_ISA_VERSION
	.align		4
        /*0024*/ 	.byte	0x03, 0x5f
        /*0026*/ 	.short	0x0101


	//----- nvinfo : EIATTR_COOP_GROUP_MASK_REGIDS
	.align		4
        /*0028*/ 	.byte	0x04, 0x29
        /*002a*/ 	.short	(.L_3459 - .L_3458)


	//   ....[0]....
.L_3458:
        /*002c*/ 	.word	0xffffffff


	//   ....[1]....
        /*0030*/ 	.word	0xffffffff


	//   ....[2]....
        /*0034*/ 	.word	0xffffffff


	//   ....[3]....
        /*0038*/ 	.word	0xffffffff


	//   ....[4]....
        /*003c*/ 	.word	0xffffffff


	//   ....[5]....
        /*0040*/ 	.word	0xffffffff


	//   ....[6]....
        /*0044*/ 	.word	0xffffffff


	//   ....[7]....
        /*0048*/ 	.word	0xffffffff


	//   ....[8]....
        /*004c*/ 	.word	0xffffffff


	//   ....[9]....
        /*0050*/ 	.word	0xffffffff


	//   ....[10]....
        /*0054*/ 	.word	0xffffffff


	//   ....[11]....
        /*0058*/ 	.word	0xffffffff


	//   ....[12]....
        /*005c*/ 	.word	0xffffffff


	//   ....[13]....
        /*0060*/ 	.word	0xffffffff


	//   ....[14]....
        /*0064*/ 	.word	0xffffffff


	//   ....[15]....
        /*0068*/ 	.word	0xffffffff


	//   ....[16]....
        /*006c*/ 	.word	0xffffffff


	//   ....[17]....
        /*0070*/ 	.word	0xffffffff


	//   ....[18]....
        /*0074*/ 	.word	0xffffffff


	//   ....[19]....
        /*0078*/ 	.word	0xffffffff


	//   ....[20]....
        /*007c*/ 	.word	0x0500000b


	//   ....[21]....
        /*0080*/ 	.word	0x0500000b


	//   ....[22]....
        /*0084*/ 	.word	0x0500000b


	//   ....[23]....
        /*0088*/ 	.word	0x0500000b


	//   ....[24]....
        /*008c*/ 	.word	0x0500000b


	//   ....[25]....
        /*0090*/ 	.word	0x0500000b


	//   ....[26]....
        /*0094*/ 	.word	0x0500000b


	//   ....[27]....
        /*0098*/ 	.word	0x0500000b


	//   ....[28]....
        /*009c*/ 	.word	0x0500000b


	//   ....[29]....
        /*00a0*/ 	.word	0x0500000b


	//----- nvinfo : EIATTR_COOP_GROUP_INSTR_OFFSETS
	.align		4
.L_3459:
        /*00a4*/ 	.byte	0x04, 0x28
        /*00a6*/ 	.short	(.L_3461 - .L_3460)


	//   ....[0]....
.L_3460:
        /*00a8*/ 	.word	0x00001700


	//   ....[1]....
        /*00ac*/ 	.word	0x00001710


	//   ....[2]....
        /*00b0*/ 	.word	0x00001740


	//   ....[3]....
        /*00b4*/ 	.word	0x00001750


	//   ....[4]....
        /*00b8*/ 	.word	0x00001780


	//   ....[5]....
        /*00bc*/ 	.word	0x00001790


	//   ....[6]....
        /*00c0*/ 	.word	0x000017c0


	//   ....[7]....
        /*00c4*/ 	.word	0x000017d0


	//   ....[8]....
        /*00c8*/ 	.word	0x00001800


	//   ....[9]....
        /*00cc*/ 	.word	0x00001810


	//   ....[10]....
        /*00d0*/ 	.word	0x00001df0


	//   ....[11]....
        /*00d4*/ 	.word	0x00001e00


	//   ....[12]....
        /*00d8*/ 	.word	0x00001e30


	//   ....[13]....
        /*00dc*/ 	.word	0x00001e40


	//   ....[14]....
        /*00e0*/ 	.word	0x00001e70


	//   ....[15]....
        /*00e4*/ 	.word	0x00001e80


	//   ....[16]....
        /*00e8*/ 	.word	0x00001eb0


	//   ....[17]....
        /*00ec*/ 	.word	0x00001ec0


	//   ....[18]....
        /*00f0*/ 	.word	0x00001ef0


	//   ....[19]....
        /*00f4*/ 	.word	0x00001f00


	//   ....[20]....
        /*00f8*/ 	.word	0x000029b0


	//   ....[21]....
        /*00fc*/ 	.word	0x00002a00


	//   ....[22]....
        /*0100*/ 	.word	0x00002a70


	//   ....[23]....
        /*0104*/ 	.word	0x00002ad0


	//   ....[24]....
        /*0108*/ 	.word	0x00002b40


	//   ....[25]....
        /*010c*/ 	.word	0x00002ba0


	//   ....[26]....
        /*0110*/ 	.word	0x00002c10


	//   ....[27]....
        /*0114*/ 	.word	0x00002c70


	//   ....[28]....
        /*0118*/ 	.word	0x00002ce0


	//   ....[29]....
        /*011c*/ 	.word	0x00002d40


	//----- nvinfo : EIATTR_EXIT_INSTR_OFFSETS
	.align		4
.L_3461:
        /*0120*/ 	.byte	0x04, 0x1c
        /*0122*/ 	.short	(.L_3463 - .L_3462)


	//   ....[0]....
.L_3462:
        /*0124*/ 	.word	0x00002950


	//----- nvinfo : EIATTR_MAX_THREADS
	.align		4
.L_3463:
        /*0128*/ 	.byte	0x04, 0x05
        /*012a*/ 	.short	(.L_3465 - .L_3464)
.L_3464:
        /*012c*/ 	.word	0x00000100
        /*0130*/ 	.word	0x00000001
        /*0134*/ 	.word	0x00000001


	//----- nvinfo : EIATTR_CRS_STACK_SIZE
	.align		4
.L_3465:
        /*0138*/ 	.byte	0x04, 0x1e
        /*013a*/ 	.short	(.L_3467 - .L_3466)
.L_3466:
        /*013c*/ 	.word	0x00000000


	//----- nvinfo : EIATTR_CBANK_PARAM_SIZE
	.align		4
.L_3467:
        /*0140*/ 	.byte	0x03, 0x19
        /*0142*/ 	.short	0x0080


	//----- nvinfo : EIATTR_PARAM_CBANK
	.align		4
        /*0144*/ 	.byte	0x04, 0x0a
        /*0146*/ 	.short	(.L_3469 - .L_3468)
	.align		4
.L_3468:
        /*0148*/ 	.word	index@(.nv.constant0._ZN18transformer_engine13normalization19ln_bwd_tuned_kernelINS0_13Kernel_traitsI6__halfS3_S3_fjLj24576ELj4ELj1ELj8ELj16ENS0_18Kernel_traits_baseILj24576ES3_S3_S3_fjLj256EEEEEEEvNS0_20BackwardKernelParamsE)
        /*014c*/ 	.short	0x0210
        /*014e*/ 	.short	0x0080


	//----- nvinfo : EIATTR_SW_WAR
	.align		4
.L_3469:
        /*0150*/ 	.byte	0x04, 0x36
        /*0152*/ 	.short	(.L_3471 - .L_3470)
.L_3470:
        /*0154*/ 	.word	0x00000008
.L_3471:


//--------------------- .nv.info._ZN18transformer_engine13normalization28ln_bwd_finalize_tuned_kernelINS0_22Kernel_traits_finalizeILj24576EffffjLj1024ELj4ENS0_18Kernel_traits_baseILj24576EffffjLj1024EEEEEEEvNS0_20BackwardKernelParamsE --------------------------
	.section	.nv.info._ZN18transformer_engine13normalization28ln_bwd_finalize_tuned_kernelINS0_22Kernel_traits_finalizeILj24576EffffjLj1024ELj4ENS0_18Kernel_traits_baseILj24576EffffjLj1024EEEEEEEvNS0_20BackwardKernelParamsE,"",@"SHT_CUDA_INFO"
	.sectionflags	@""
	.align	4


	//----- nvinfo : EIATTR_CUDA_API_VERSION
	.align		4
        /*0000*/ 	.byte	0x04, 0x37
        /*0002*/ 	.short	(.L_3473 - .L_3472)
.L_3472:
        /*0004*/ 	.word	0x00000082


	//----- nvinfo : EIATTR_KPARAM_INFO
	.align		4
.L_3473:
        /*0008*/ 	.byte	0x04, 0x17
        /*000a*/ 	.short	(.L_3475 - .L_3474)
.L_3474:
        /*000c*/ 	.word	0x00000000
        /*0010*/ 	.short	0x0000
        /*0012*/ 	.short	0x0000
        /*0014*/ 	.byte	0x00, 0xf0, 0x01, 0x02


	//----- nvinfo : EIATTR_SPARSE_MMA_MASK
	.align		4
.L_3475:
        /*0018*/ 	.byte	0x03, 0x50
        /*001a*/ 	.short	0x0000


	//----- nvinfo : EIATTR_MAXREG_COUNT
	.align		4
        /*001c*/ 	.byte	0x03, 0x1b
        /*001e*/ 	.short	0x0040


	//----- nvinfo : EIATTR_NUM_BARRIERS
	.align		4
        /*0020*/ 	.byte	0x02, 0x4c
        /*0022*/ 	.byte	0x01
	.zero		1


	//----- nvinfo : EIATTR_MERCURY_ISA_VERSION
	.align		4
        /*0024*/ 	.byte	0x03, 0x5f
        /*0026*/ 	.short	0x0101


	//----- nvinfo : EIATTR_COOP_GROUP_MASK_REGIDS
	.align		4
        /*0028*/ 	.byte	0x04, 0x29
        /*002a*/ 	.short	(.L_3477 - .L_3476)


	//   ....[0]....
.L_3476:
        /*002c*/ 	.word	0xffffffff


	//   ....[1]....
        /*0030*/ 	.word	0xffffffff


	//   ....[2]....
        /*0034*/ 	.word	0xffffffff


	//   ....[3]....
        /*0038*/ 	.word	0xffffffff


	//   ....[4]....
        /*003c*/ 	.word	0xffffffff


	//   ....[5]....
        /*0040*/ 	.word	0xffffffff


	//   ....[6]....
        /*0044*/ 	.word	0xffffffff


	//   ....[7]....
        /*0048*/ 	.word	0xffffffff


	//   ....[8]....
        /*004c*/ 	.word	0xffffffff


	//   ....[9]....
        /*0050*/ 	.word	0xffffffff


	//   ....[10]....
        /*0054*/ 	.word	0x05000010


	//   ....[11]....
        /*0058*/ 	.word	0x05000010


	//   ....[12]....
        /*005c*/ 	.word	0x05000010


	//   ....[13]....
        /*0060*/ 	.word	0x05000010


	//   ....[14]....
        /*0064*/ 	.word	0x05000010


	//   ....[15]....
        /*0068*/ 	.word	0x05000010


	//   ....[16]....
        /*006c*/ 	.word	0x05000010


	//   ....[17]....
        /*0070*/ 	.word	0x05000010


	//   ....[18]....
        /*0074*/ 	.word	0x05000010


	//   ....[19]....
        /*0078*/ 	.word	0x05000010


	//----- nvinfo : EIATTR_COOP_GROUP_INSTR_OFFSETS
	.align		4
.L_3477:
        /*007c*/ 	.byte	0x04, 0x28
        /*007e*/ 	.short	(.L_3479 - .L_3478)


	//   ....[0]....
.L_3478:
        /*0080*/ 	.word	0x00000850


	//   ....[1]....
        /*0084*/ 	.word	0x00000860


	//   ....[2]....
        /*0088*/ 	.word	0x00000890


	//   ....[3]....
        /*008c*/ 	.word	0x000008a0


	//   ....[4]....
        /*0090*/ 	.word	0x000008d0


	//   ....[5]....
        /*0094*/ 	.word	0x000008e0


	//   ....[6]....
        /*0098*/ 	.word	0x00000910


	//   ....[7]....
        /*009c*/ 	.word	0x00000920


	//   ....[8]....
        /*00a0*/ 	.word	0x00000950


	//   ....[9]....
        /*00a4*/ 	.word	0x00000960


	//   ....[10]....
        /*00a8*/ 	.word	0x00000b80


	//   ....[11]....
        /*00ac*/ 	.word	0x00000bf0


	//   ....[12]....
        /*00b0*/ 	.word	0x00000c60


	//   ....[13]....
        /*00b4*/ 	.word	0x00000cd0


	//   ....[14]....
        /*00b8*/ 	.word	0x00000d40


	//   ....[15]....
        /*00bc*/ 	.word	0x00000da0


	//   ....[16]....
        /*00c0*/ 	.word	0x00000e10


	//   ....[17]....
        /*00c4*/ 	.word	0x00000e80


	//   ....[18]....
        /*00c8*/ 	.word	0x00000ef0


	//   ....[19]....
        /*00cc*/ 	.word	0x00000f60


	//----- nvinfo : EIATTR_EXIT_INSTR_OFFSETS
	.align		4
.L_3479:
        /*00d0*/ 	.byte	0x04, 0x1c
        /*00d2*/ 	.short	(.L_3481 - .L_3480)


	//   ....[0]....
.L_3480:
        /*00d4*/ 	.word	0x00000070


	//   ....[1]....
        /*00d8*/ 	.word	0x00000b20


	//----- nvinfo : EIATTR_MAX_THREADS
	.align		4
.L_3481:
        /*00dc*/ 	.byte	0x04, 0x05
        /*00de*/ 	.short	(.L_3483 - .L_3482)
.L_3482:
        /*00e0*/ 	.word	0x00000400
        /*00e4*/ 	.word	0x00000001
        /*00e8*/ 	.word	0x00000001


	//----- nvinfo : EIATTR_CRS_STACK_SIZE
	.align		4
.L_3483:
        /*00ec*/ 	.byte	0x04, 0x1e
        /*00ee*/ 	.short	(.L_3485 - .L_3484)
.L_3484:
        /*00f0*/ 	.word	0x00000000


	//----- nvinfo : EIATTR_CBANK_PARAM_SIZE
	.align		4
.L_3485:
        /*00f4*/ 	.byte	0x03, 0x19
        /*00f6*/ 	.short	0x0080


	//----- nvinfo : EIATTR_PARAM_CBANK
	.align		4
        /*00f8*/ 	.byte	0x04, 0x0a
        /*00fa*/ 	.short	(.L_3487 - .L_3486)
	.align		4
.L_3486:
        /*00fc*/ 	.word	index@(.nv.constant0._ZN18transformer_engine13normalization28ln_bwd_finalize_tuned_kernelINS0_22Kernel_traits_finalizeILj24576EffffjLj1024ELj4ENS0_18Kernel_traits_baseILj24576EffffjLj1024EEEEEEEvNS0_20BackwardKernelParamsE)
        /*0100*/ 	.short	0x0210
        /*0102*/ 	.short	0x0080


	//----- nvinfo : EIATTR_SW_WAR
	.align		4
.L_3487:
        /*0104*/ 	.byte	0x04, 0x36
        /*0106*/ 	.short	(.L_3489 - .L_3488)
.L_3488:
        /*0108*/ 	.word	0x00000008
.L_3489:


//--------------------- .nv.info._ZN18transformer_engine13normalization19ln_bwd_tuned_kernelINS0_13Kernel_traitsIffffjLj24576ELj4ELj1ELj8ELj16ENS0_18Kernel_traits_baseILj24576EffffjLj256EEEEEEEvNS0_20BackwardKernelParamsE --------------------------
	.section	.nv.info._ZN18transformer_engine13normalization19ln_bwd_tuned_kernelINS0_13Kernel_traitsIffffjLj24576ELj4ELj1ELj8ELj16ENS0_18Kernel_traits_baseILj24576EffffjLj256EEEEEEEvNS0_20BackwardKernelParamsE,"",@"SHT_CUDA_INFO"
	.sectionflags	@""
	.align	4


	//----- nvinfo : EIATTR_CUDA_API_VERSION
	.align		4
        /*0000*/ 	.byte	0x04, 0x37
        /*0002*/ 	.short	(.L_3491 - .L_3490)
.L_3490:
        /*0004*/ 	.word	0x00000082


	//----- nvinfo : EIATTR_KPARAM_INFO
	.align		4
.L_3491:
        /*0008*/ 	.byte	0x04, 0x17
        /*000a*/ 	.short	(.L_3493 - .L_3492)
.L_3492:
        /*000c*/ 	.word	0x00000000
        /*0010*/ 	.short	0x0000
        /*0012*/ 	.short	0x0000
        /*0014*/ 	.byte	0x00, 0xf0, 0x01, 0x02


	//----- nvinfo : EIATTR_SPARSE_MMA_MASK
	.align		4
.L_3493:
        /*0018*/ 	.byte	0x03, 0x50
        /*001a*/ 	.short	0x0000


	//----- nvinfo : EIATTR_MAXREG_COUNT
	.align		4
        /*001c*/ 	.byte	0x03, 0x1b
        /*001e*/ 	.short	0x00ff


	//----- nvinfo : EIATTR_NUM_BARRIERS
	.align		4
        /*0020*/ 	.byte	0x02, 0x4c
        /*0022*/ 	.byte	0x01
	.zero		1


	//----- nvinfo : EIATTR_MERCURY_ISA_VERSION
	.align		4
        /*0024*/ 	.byte	0x03, 0x5f
        /*0026*/ 	.short	0x0101


	//----- nvinfo : EIATTR_COOP_GROUP_MASK_REGIDS
	.align		4
        /*0028*/ 	.byte	0x04, 0x29
        /*002a*/ 	.short	(.L_3495 - .L_3494)


	//   ....[0]....
.L_3494:
        /*002c*/ 	.word	0xffffffff


	//   ....[1]....
        /*0030*/ 	.word	0xffffffff


	//   ....[2]....
        /*0034*/ 	.word	0xffffffff


	//   ....[3]....
        /*0038*/ 	.word	0xffffffff


	//   ....[4]....
        /*003c*/ 	.word	0xffffffff


	//   ....[5]....
        /*0040*/ 	.word	0xffffffff


	//   ....[6]....
        /*0044*/ 	.word	0xffffffff


	//   ....[7]....
        /*0048*/ 	.word	0xffffffff


	//   ....[8]....
        /*004c*/ 	.word	0xffffffff


	//   ....[9]....
        /*0050*/ 	.word	0xffffffff


	//   ....[10]....
        /*0054*/ 	.word	0xffffffff


	//   ....[11]....
        /*0058*/ 	.word	0xffffffff


	//   ....[12]....
        /*005c*/ 	.word	0xffffffff


	//   ....[13]....
        /*0060*/ 	.word	0xffffffff


	//   ....[14]....
        /*0064*/ 	.word	0xffffffff


	//   ....[15]....
        /*0068*/ 	.word	0xffffffff


	//   ....[16]....
        /*006c*/ 	.word	0xffffffff


	//   ....[17]....
        /*0070*/ 	.word	0xffffffff


	//   ....[18]....
        /*0074*/ 	.word	0xffffffff


	//   ....[19]....
        /*0078*/ 	.word	0xffffffff


	//   ....[20]....
        /*007c*/ 	.word	0x0500000e


	//   ....[21]....
        /*0080*/ 	.word	0x0500000e


	//   ....[22]....
        /*0084*/ 	.word	0x0500000e


	//   ....[23]....
        /*0088*/ 	.word	0x0500000e


	//   ....[24]....
        /*008c*/ 	.word	0x0500000e


	//   ....[25]....
        /*0090*/ 	.word	0x0500000e


	//   ....[26]....
        /*0094*/ 	.word	0x0500000e


	//   ....[27]....
        /*0098*/ 	.word	0x0500000e


	//   ....[28]....
        /*009c*/ 	.word	0x0500000e


	//   ....[29]....
        /*00a0*/ 	.word	0x0500000e


	//----- nvinfo : EIATTR_COOP_GROUP_INSTR_OFFSETS
	.align		4
.L_3495:
        /*00a4*/ 	.byte	0x04, 0x28
        /*00a6*/ 	.short	(.L_3497 - .L_3496)


	//   ....[0]....
.L_3496:
        /*00a8*/ 	.word	0x000013b0


	//   ....[1]....
        /*00ac*/ 	.word	0x000013c0


	//   ....[2]....
        /*00b0*/ 	.word	0x000013f0


	//   ....[3]....
        /*00b4*/ 	.word	0x00001400


	//   ....[4]....
        /*00b8*/ 	.word	0x00001430


	//   ....[5]....
        /*00bc*/ 	.word	0x00001440


	//   ....[6]....
        /*00c0*/ 	.word	0x00001470


	//   ....[7]....
        /*00c4*/ 	.word	0x00001480


	//   ....[8]....
        /*00c8*/ 	.word	0x000014b0


	//   ....[9]....
        /*00cc*/ 	.word	0x000014c0


	//   ....[10]....
        /*00d0*/ 	.word	0x00001aa0


	//   ....[11]....
        /*00d4*/ 	.word	0x00001ab0


	//   ....[12]....
        /*00d8*/ 	.word	0x00001ae0


	//   ....[13]....
        /*00dc*/ 	.word	0x00001af0


	//   ....[14]....
        /*00e0*/ 	.word	0x00001b20


	//   ....[15]....
        /*00e4*/ 	.word	0x00001b30


	//   ....[16]....
        /*00e8*/ 	.word	0x00001b60


	//   ....[17]....
        /*00ec*/ 	.word	0x00001b70


	//   ....[18]....
        /*00f0*/ 	.word	0x00001ba0


	//   ....[19]....
        /*00f4*/ 	.word	0x00001bb0


	//   ....[20]....
        /*00f8*/ 	.word	0x00002710


	//   ....[21]....
        /*00fc*/ 	.word	0x00002760


	//   ....[22]....
        /*0100*/ 	.word	0x000027d0


	//   ....[23]....
        /*0104*/ 	.word	0x00002830


	//   ....[24]....
        /*0108*/ 	.word	0x000028a0


	//   ....[25]....
        /*010c*/ 	.word	0x00002900


	//   ....[26]....
        /*0110*/ 	.word	0x00002970


	//   ....[27]....
        /*0114*/ 	.word	0x000029d0


	//   ....[28]....
        /*0118*/ 	.word	0x00002a40


	//   ....[29]....
        /*011c*/ 	.word	0x00002aa0


	//----- nvinfo : EIATTR_EXIT_INSTR_OFFSETS
	.align		4
.L_3497:
        /*0120*/ 	.byte	0x04, 0x1c
        /*0122*/ 	.short	(.L_3499 - .L_3498)


	//   ....[0]....
.L_3498:
        /*0124*/ 	.word	0x000026b0


	//----- nvinfo : EIATTR_MAX_THREADS
	.align		4
.L_3499:
        /*0128*/ 	.byte	0x04, 0x05
        /*012a*/ 	.short	(.L_3501 - .L_3500)
.L_3500:
        /*012c*/ 	.word	0x00000100
        /*0130*/ 	.word	0x00000001
        /*0134*/ 	.word	0x00000001


	//----- nvinfo : EIATTR_CRS_STACK_SIZE
	.align		4
.L_3501:
        /*0138*/ 	.byte	0x04, 0x1e
        /*013a*/ 	.short	(.L_3503 - .L_3502)
.L_3502:
        /*013c*/ 	.word	0x00000000


	//----- nvinfo : EIATTR_CBANK_PARAM_SIZE
	.align		4
.L_3503:
        /*0140*/ 	.byte	0x03, 0x19
        /*0142*/ 	.short	0x0080


	//----- nvinfo : EIATTR_PARAM_CBANK
	.align		4
        /*0144*/ 	.byte	0x04, 0x0a
        /*0146*/ 	.short	(.L_3505 - .L_3504)
	.align		4
.L_3504:
        /*0148*/ 	.word	index@(.nv.constant0._ZN18transformer_engine13normalization19ln_bwd_tuned_kernelINS0_13Kernel_traitsIffffjLj24576ELj4ELj1ELj8ELj16ENS0_18Kernel_traits_baseILj24576EffffjLj256EEEEEEEvNS0_20BackwardKernelParamsE)
        /*014c*/ 	.short	0x0210
        /*014e*/ 	.short	0x0080


	//----- nvinfo : EIATTR_SW_WAR
	.align		4
.L_3505:
        /*0150*/ 	.byte	0x04, 0x36
        /*0152*/ 	.short	(.L_3507 - .L_3506)
.L_3506:
        /*0154*/ 	.word	0x00000008
.L_3507:


//--------------------- .nv.info._ZN18transformer_engine13normalization28ln_bwd_finalize_tuned_kernelINS0_22Kernel_traits_finalizeILj20480E13__nv_bfloat16fS3_fjLj1024ELj4ENS0_18Kernel_traits_baseILj20480ES3_fS3_fjLj1024EEEEEEEvNS0_20BackwardKernelParamsE --------------------------
	.section	.nv.info._ZN18transformer_engine13normalization28ln_bwd_finalize_tuned_kernelINS0_22Kernel_traits_finalizeILj20480E13__nv_bfloat16fS3_fjLj1024ELj4ENS0_18Kernel_traits_baseILj20480ES3_fS3_fjLj1024EEEEEEEvNS0_20BackwardKernelParamsE,"",@"SHT_CUDA_INFO"
	.sectionflags	@""
	.align	4


	//----- nvinfo : EIATTR_CUDA_API_VERSION
	.align		4
        /*0000*/ 	.byte	0x04, 0x37
        /*0002*/ 	.short	(.L_3509 - .L_3508)
.L_3508:
        /*0004*/ 	.word	0x00000082


	//----- nvinfo : EIATTR_KPARAM_INFO
	.align		4
.L_3509:
        /*0008*/ 	.byte	0x04, 0x17
        /*000a*/ 	.short	(.L_3511 - .L_3510)
.L_3510:
        /*000c*/ 	.word	0x00000000
        /*0010*/ 	.short	0x0000
        /*0012*/ 	.short	0x0000
        /*0014*/ 	.byte	0x00, 0xf0, 0x01, 0x02


	//----- nvinfo : EIATTR_SPARSE_MMA_MASK
	.align		4
.L_3511:
        /*0018*/ 	.byte	0x03, 0x50
        /*001a*/ 	.short	0x0000


	//----- nvinfo : EIATTR_MAXREG_COUNT
	.align		4
        /*001c*/ 	.byte	0x03, 0x1b
        /*001e*/ 	.short	0x0040


	//----- nvinfo : EIATTR_NUM_BARRIERS
	.align		4
        /*0020*/ 	.byte	0x02, 0x4c
        /*0022*/ 	.byte	0x01
	.zero		1


	//----- nvinfo : EIATTR_MERCURY_ISA_VERSION
	.align		4
        /*0024*/ 	.byte	0x03, 0x5f
        /*0026*/ 	.short	0x0101


	//----- nvinfo : EIATTR_COOP_GROUP_MASK_REGIDS
	.align		4
        /*0028*/ 	.byte	0x04, 0x29
        /*002a*/ 	.short	(.L_3513 - .L_3512)


	//   ....[0]....
.L_3512:
        /*002c*/ 	.word	0xffffffff


	//   ....[1]....
        /*0030*/ 	.word	0xffffffff


	//   ....[2]....
        /*0034*/ 	.word	0xffffffff


	//   ....[3]....
        /*0038*/ 	.word	0xffffffff


	//   ....[4]....
        /*003c*/ 	.word	0xffffffff


	//   ....[5]....
        /*0040*/ 	.word	0xffffffff


	//   ....[6]....
        /*0044*/ 	.word	0xffffffff


	//   ....[7]....
        /*0048*/ 	.word	0xffffffff


	//   ....[8]....
        /*004c*/ 	.word	0xffffffff


	//   ....[9]....
        /*0050*/ 	.word	0xffffffff


	//   ....[10]....
        /*0054*/ 	.word	0x05000010


	//   ....[11]....
        /*0058*/ 	.word	0x05000010


	//   ....[12]....
        /*005c*/ 	.word	0x05000010


	//   ....[13]....
        /*0060*/ 	.word	0x05000010


	//   ....[14]....
        /*0064*/ 	.word	0x05000010


	//   ....[15]....
        /*0068*/ 	.word	0x05000010


	//   ....[16]....
        /*006c*/ 	.word	0x05000010


	//   ....[17]....
        /*0070*/ 	.word	0x05000010


	//   ....[18]....
        /*0074*/ 	.word	0x05000010


	//   ....[19]....
        /*0078*/ 	.word	0x05000010


	//----- nvinfo : EIATTR_COOP_GROUP_INSTR_OFFSETS
	.align		4
.L_3513:
        /*007c*/ 	.byte	0x04, 0x28
        /*007e*/ 	.short	(.L_3515 - .L_3514)


	//   ....[0]....
.L_3514:
        /*0080*/ 	.word	0x00000850


	//   ....[1]....
        /*0084*/ 	.word	0x00000860


	//   ....[2]....
        /*0088*/ 	.word	0x00000890


	//   ....[3]....
        /*008c*/ 	.word	0x000008a0


	//   ....[4]....
        /*0090*/ 	.word	0x000008d0


	//   ....[5]....
        /*0094*/ 	.word	0x000008e0


	//   ....[6]....
        /*0098*/ 	.word	0x00000910


	//   ....[7]....
        /*009c*/ 	.word	0x00000920


	//   ....[8]....
        /*00a0*/ 	.word	0x00000950


	//   ....[9]....
        /*00a4*/ 	.word	0x00000960


	//   ....[10]....
        /*00a8*/ 	.word	0x00000ba0


	//   ....[11]....
        /*00ac*/ 	.word	0x00000c10


	//   ....[12]....
        /*00b0*/ 	.word	0x00000c80


	//   ....[13]....
        /*00b4*/ 	.word	0x00000cf0


	//   ....[14]....
        /*00b8*/ 	.word	0x00000d60


	//   ....[15]....
        /*00bc*/ 	.word	0x00000dc0


	//   ....[16]....
        /*00c0*/ 	.word	0x00000e30


	//   ....[17]....
        /*00c4*/ 	.word	0x00000ea0


	//   ....[18]....
        /*00c8*/ 	.word	0x00000f10


	//   ....[19]....
        /*00cc*/ 	.word	0x00000f80


	//----- nvinfo : EIATTR_EXIT_INSTR_OFFSETS
	.align		4
.L_3515:
        /*00d0*/ 	.byte	0x04, 0x1c
        /*00d2*/ 	.short	(.L_3517 - .L_3516)


	//   ....[0]....
.L_3516:
        /*00d4*/ 	.word	0x00000070


	//   ....[1]....
        /*00d8*/ 	.word	0x00000b40


	//----- nvinfo : EIATTR_MAX_THREADS
	.align		4
.L_3517:
        /*00dc*/ 	.byte	0x04, 0x05
        /*00de*/ 	.short	(.L_3519 - .L_3518)
.L_3518:
        /*00e0*/ 	.word	0x00000400
        /*00e4*/ 	.word	0x00000001
        /*00e8*/ 	.word	0x00000001


	//----- nvinfo : EIATTR_CRS_STACK_SIZE
	.align		4
.L_3519:
        /*00ec*/ 	.byte	0x04, 0x1e
        /*00ee*/ 	.short	(.L_3521 - .L_3520)
.L_3520:
        /*00f0*/ 	.word	0x00000000


	//----- nvinfo : EIATTR_CBANK_PARAM_SIZE
	.align		4
.L_3521:
        /*00f4*/ 	.byte	0x03, 0x19
        /*00f6*/ 	.short	0x0080


	//----- nvinfo : EIATTR_PARAM_CBANK
	.align		4
        /*00f8*/ 	.byte	0x04, 0x0a
        /*00fa*/ 	.short	(.L_3523 - .L_3522)
	.align		4
.L_3522:
        /*00fc*/ 	.word	index@(.nv.constant0._ZN18transformer_engine13normalization28ln_bwd_finalize_tuned_kernelINS0_22Kernel_traits_finalizeILj20480E13__nv_bfloat16fS3_fjLj1024ELj4ENS0_18Kernel_traits_baseILj20480ES3_fS3_fjLj1024EEEEEEEvNS0_20BackwardKernelParamsE)
        /*0100*/ 	.short	0x0210
        /*0102*/ 	.short	0x0080


	//----- nvinfo : EIATTR_SW_WAR
	.align		4
.L_3523:
        /*0104*/ 	.byte	0x04, 0x36
        /*0106*/ 	.short	(.L_3525 - .L_3524)
.L_3524:
        /*0108*/ 	.word	0x00000008
.L_3525:


//--------------------- .nv.info._ZN18transformer_engine13normalization19ln_bwd_tuned_kernelINS0_13Kernel_traitsI13__nv_bfloat16fS3_fjLj20480ELj4ELj1ELj4ELj16ENS0_18Kernel_traits_baseILj20480ES3_fS3_fjLj128EEEEEEEvNS0_20BackwardKernelParamsE --------------------------
	.section	.nv.info._ZN18transformer_engine13normalization19ln_bwd_tuned_kernelINS0_13Kernel_traitsI13__nv_bfloat16fS3_fjLj20480ELj4ELj1ELj4ELj16ENS0_18Kernel_traits_baseILj20480ES3_fS3_fjLj128EEEEEEEvNS0_20BackwardKernelParamsE,"",@"SHT_CUDA_INFO"
	.sectionflags	@""
	.align	4


	//----- nvinfo : EIATTR_CUDA_API_VERSION
	.align		4
        /*0000*/ 	.byte	0x04, 0x37
        /*0002*/ 	.short	(.L_3527 - .L_3526)
.L_3526:
        /*0004*/ 	.word	0x00000082


	//----- nvinfo : EIATTR_KPARAM_INFO
	.align		4
.L_3527:
        /*0008*/ 	.byte	0x04, 0x17
        /*000a*/ 	.short	(.L_3529 - .L_3528)
.L_3528:
        /*000c*/ 	.word	0x00000000
        /*0010*/ 	.short	0x0000
        /*0012*/ 	.short	0x0000
        /*0014*/ 	.byte	0x00, 0xf0, 0x01, 0x02


	//----- nvinfo : EIATTR_SPARSE_MMA_MASK
	.align		4
.L_3529:
        /*0018*/ 	.byte	0x03, 0x50
        /*001a*/ 	.short	0x0000


	//----- nvinfo : EIATTR_MAXREG_COUNT
	.align		4
        /*001c*/ 	.byte	0x03, 0x1b
        /*001e*/ 	.short	0x00ff


	//----- nvinfo : EIATTR_NUM_BARRIERS
	.align		4
        /*0020*/ 	.byte	0x02, 0x4c
        /*0022*/ 	.byte	0x01
	.zero		1


	//----- nvinfo : EIATTR_ANNOTATIONS
	.align		4
        /*0024*/ 	.byte	0x04, 0x55
        /*0026*/ 	.short	(.L_3531 - .L_3530)


	//   ....[0]....
.L_3530:
        /* <DEDUP_REMOVED lines=114> */


	//----- nvinfo : EIATTR_MERCURY_ISA_VERSION
	.align		4
.L_3531:
        /*0738*/ 	.byte	0x03, 0x5f
        /*073a*/ 	.short	0x0101


	//----- nvinfo : EIATTR_COOP_GROUP_MASK_REGIDS
	.align		4
        /*073c*/ 	.byte	0x04, 0x29
        /*073e*/ 	.short	(.L_3533 - .L_3532)


	//   ....[0]....
.L_3532:
        /*0740*/ 	.word	0xffffffff


	//   ....[1]....
        /*0744*/ 	.word	0xffffffff


	//   ....[2]....
        /*0748*/ 	.word	0xffffffff


	//   ....[3]....
        /*074c*/ 	.word	0xffffffff


	//   ....[4]....
        /*0750*/ 	.word	0xffffffff


	//   ....[5]....
        /*0754*/ 	.word	0xffffffff


	//   ....[6]....
        /*0758*/ 	.word	0xffffffff


	//   ....[7]....
        /*075c*/ 	.word	0xffffffff


	//   ....[8]....
        /*0760*/ 	.word	0xffffffff


	//   ....[9]....
        /*0764*/ 	.word	0xffffffff


	//   ....[10]....
        /*0768*/ 	.word	0xffffffff


	//   ....[11]....
        /*076c*/ 	.word	0xffffffff


	//   ....[12]....
        /*0770*/ 	.word	0xffffffff


	//   ....[13]....
        /*0774*/ 	.word	0xffffffff


	//   ....[14]....
        /*0778*/ 	.word	0xffffffff


	//   ....[15]....
        /*077c*/ 	.word	0xffffffff


	//   ....[16]....
        /*0780*/ 	.word	0xffffffff


	//   ....[17]....
        /*0784*/ 	.word	0xffffffff


	//   ....[18]....
        /*0788*/ 	.word	0xffffffff


	//   ....[19]....
        /*078c*/ 	.word	0xffffffff


	//   ....[20]....
        /*0790*/ 	.word	0x050000de


	//   ....[21]....
        /*0794*/ 	.word	0x050000de


	//   ....[22]....
        /*0798*/ 	.word	0x050000de


	//   ....[23]....
        /*079c*/ 	.word	0x050000de


	//   ....[24]....
        /*07a0*/ 	.word	0x050000de


	//   ....[25]....
        /*07a4*/ 	.word	0x050000de


	//   ....[26]....
        /*07a8*/ 	.word	0x050000de


	//   ....[27]....
        /*07ac*/ 	.word	0x050000de


	//   ....[28]....
        /*07b0*/ 	.word	0x050000de


	//   ....[29]....
        /*07b4*/ 	.word	0x050000de


	//----- nvinfo : EIATTR_COOP_GROUP_INSTR_OFFSETS
	.align		4
.L_3533:
        /*07b8*/ 	.byte	0x04, 0x28
        /*07ba*/ 	.short	(.L_3535 - .L_3534)


	//   ....[0]....
.L_3534:
        /*07bc*/ 	.word	0x000045d0


	//   ....[1]....
        /*07c0*/ 	.word	0x00004600


	//   ....[2]....
        /*07c4*/ 	.word	0x00004680


	//   ....[3]....
        /*07c8*/ 	.word	0x00004690


	//   ....[4]....
        /*07cc*/ 	.word	0x00004710


	//   ....[5]....
        /*07d0*/ 	.word	0x00004720


	//   ....[6]....
        /*07d4*/ 	.word	0x000047a0


	//   ....[7]....
        /*07d8*/ 	.word	0x000047b0


	//   ....[8]....
        /*07dc*/ 	.word	0x000049b0


	//   ....[9]....
        /*07e0*/ 	.word	0x000049c0


	//   ....[10]....
        /*07e4*/ 	.word	0x00004f50


	//   ....[11]....
        /*07e8*/ 	.word	0x00004f60


	//   ....[12]....
        /*07ec*/ 	.word	0x00004f90


	//   ....[13]....
        /*07f0*/ 	.word	0x00004fa0


	//   ....[14]....
        /*07f4*/ 	.word	0x00004fd0


	//   ....[15]....
        /*07f8*/ 	.word	0x00004fe0


	//   ....[16]....
        /*07fc*/ 	.word	0x00005010


	//   ....[17]....
        /*0800*/ 	.word	0x00005020


	//   ....[18]....
        /*0804*/ 	.word	0x00005050


	//   ....[19]....
        /*0808*/ 	.word	0x00005060


	//   ....[20]....
        /*080c*/ 	.word	0x000062a0


	//   ....[21]....
        /*0810*/ 	.word	0x00006350


	//   ....[22]....
        /*0814*/ 	.word	0x00006410


	//   ....[23]....
        /*0818*/ 	.word	0x000064d0


	//   ....[24]....
        /*081c*/ 	.word	0x00006590


	//   ....[25]....
        /*0820*/ 	.word	0x00006650


	//   ....[26]....
        /*0824*/ 	.word	0x00006710


	//   ....[27]....
        /*0828*/ 	.word	0x000067d0


	//   ....[28]....
        /*082c*/ 	.word	0x00006830


	//   ....[29]....
        /*0830*/ 	.word	0x00006890


	//----- nvinfo : EIATTR_EXIT_INSTR_OFFSETS
	.align		4
.L_3535:
        /*0834*/ 	.byte	0x04, 0x1c
        /*0836*/ 	.short	(.L_3537 - .L_3536)


	//   ....[0]....
.L_3536:
        /*0838*/ 	.word	0x00006230


	//----- nvinfo : EIATTR_MAX_THREADS
	.align		4
.L_3537:
        /*083c*/ 	.byte	0x04, 0x05
        /*083e*/ 	.short	(.L_3539 - .L_3538)
.L_3538:
        /*0840*/ 	.word	0x00000080
        /*0844*/ 	.word	0x00000001
        /*0848*/ 	.word	0x00000001


	//----- nvinfo : EIATTR_CRS_STACK_SIZE
	.align		4
.L_3539:
        /*084c*/ 	.byte	0x04, 0x1e
        /*084e*/ 	.short	(.L_3541 - .L_3540)
.L_3540:
        /*0850*/ 	.word	0x00000000


	//----- nvinfo : EIATTR_CBANK_PARAM_SIZE
	.align		4
.L_3541:
        /*0854*/ 	.byte	0x03, 0x19
        /*0856*/ 	.short	0x0080


	//----- nvinfo : EIATTR_PARAM_CBANK
	.align		4
        /*0858*/ 	.byte	0x04, 0x0a
        /*085a*/ 	.short	(.L_3543 - .L_3542)
	.align		4
.L_3542:
        /*085c*/ 	.word	index@(.nv.constant0._ZN18transformer_engine13normalization19ln_bwd_tuned_kernelINS0_13Kernel_traitsI13__nv_bfloat16fS3_fjLj20480ELj4ELj1ELj4ELj16ENS0_18Kernel_traits_baseILj20480ES3_fS3_fjLj128EEEEEEEvNS0_20BackwardKernelParamsE)
        /*0860*/ 	.short	0x0210
        /*0862*/ 	.short	0x0080


	//----- nvinfo : EIATTR_SW_WAR
	.align		4
.L_3543:
        /*0864*/ 	.byte	0x04, 0x36
        /*0866*/ 	.short	(.L_3545 - .L_3544)
.L_3544:
        /*0868*/ 	.word	0x00000008
.L_3545:


//--------------------- .nv.info._ZN18transformer_engine13normalization28ln_bwd_finalize_tuned_kernelINS0_22Kernel_traits_finalizeILj20480E13__nv_bfloat16S3_S3_fjLj1024ELj4ENS0_18Kernel_traits_baseILj20480ES3_S3_S3_fjLj1024EEEEEEEvNS0_20BackwardKernelParamsE --------------------------
	.section	.nv.info._ZN18transformer_engine13normalization28ln_bwd_finalize_tuned_kernelINS0_22Kernel_traits_finalizeILj20480E13__nv_bfloat16S3_S3_fjLj1024ELj4ENS0_18Kernel_traits_baseILj20480ES3_S3_S3_fjLj1024EEEEEEEvNS0_20BackwardKernelParamsE,"",@"SHT_CUDA_INFO"
	.sectionflags	@""
	.align	4


	//----- nvinfo : EIATTR_CUDA_API_VERSION
	.align		4
        /*0000*/ 	.byte	0x04, 0x37
        /*0002*/ 	.short	(.L_3547 - .L_3546)
.L_3546:
        /*0004*/ 	.word	0x00000082


	//----- nvinfo : EIATTR_KPARAM_INFO
	.align		4
.L_3547:
        /*0008*/ 	.byte	0x04, 0x17
        /*000a*/ 	.short	(.L_3549 - .L_3548)
.L_3548:
        /*000c*/ 	.word	0x00000000
        /*0010*/ 	.short	0x0000
        /*0012*/ 	.short	0x0000
        /*0014*/ 	.byte	0x00, 0xf0, 0x01, 0x02


	//----- nvinfo : EIATTR_SPARSE_MMA_MASK
	.align		4
.L_3549:
        /*0018*/ 	.byte	0x03, 0x50
        /*001a*/ 	.short	0x0000


	//----- nvinfo : EIATTR_MAXREG_COUNT
	.align		4
        /*001c*/ 	.byte	0x03, 0x1b
        /*001e*/ 	.short	0x0040


	//----- nvinfo : EIATTR_NUM_BARRIERS
	.align		4
        /*0020*/ 	.byte	0x02, 0x4c
        /*0022*/ 	.byte	0x01
	.zero		1


	//----- nvinfo : EIATTR_MERCURY_ISA_VERSION
	.align		4
        /*0024*/ 	.byte	0x03, 0x5f
        /*0026*/ 	.short	0x0101


	//----- nvinfo : EIATTR_COOP_GROUP_MASK_REGIDS
	.align		4
        /*0028*/ 	.byte	0x04, 0x29
        /*002a*/ 	.short	(.L_3551 - .L_3550)


	//   ....[0]....
.L_3550:
        /*002c*/ 	.word	0xffffffff


	//   ....[1]....
        /*0030*/ 	.word	0xffffffff


	//   ....[2]....
        /*0034*/ 	.word	0xffffffff


	//   ....[3]....
        /*0038*/ 	.word	0xffffffff


	//   ....[4]....
        /*003c*/ 	.word	0xffffffff


	//   ....[5]....
        /*0040*/ 	.word	0xffffffff


	//   ....[6]....
        /*0044*/ 	.word	0xffffffff


	//   ....[7]....
        /*0048*/ 	.word	0xffffffff


	//   ....[8]....
        /*004c*/ 	.word	0xffffffff


	//   ....[9]....
        /*0050*/ 	.word	0xffffffff


	//   ....[10]....
        /*0054*/ 	.word	0x05000010


	//   ....[11]....
        /*0058*/ 	.word	0x05000010


	//   ....[12]....
        /*005c*/ 	.word	0x05000010


	//   ....[13]....
        /*0060*/ 	.word	0x05000010


	//   ....[14]....
        /*0064*/ 	.word	0x05000010


	//   ....[15]....
        /*0068*/ 	.word	0x05000010


	//   ....[16]....
        /*006c*/ 	.word	0x05000010


	//   ....[17]....
        /*0070*/ 	.word	0x05000010


	//   ....[18]....
        /*0074*/ 	.word	0x05000010


	//   ....[19]....
        /*0078*/ 	.word	0x05000010


	//----- nvinfo : EIATTR_COOP_GROUP_INSTR_OFFSETS
	.align		4
.L_3551:
        /*007c*/ 	.byte	0x04, 0x28
        /*007e*/ 	.short	(.L_3553 - .L_3552)


	//   ....[0]....
.L_3552:
        /*0080*/ 	.word	0x00000850


	//   ....[1]....
        /*0084*/ 	.word	0x00000860


	//   ....[2]....
        /*0088*/ 	.word	0x00000890


	//   ....[3]....
        /*008c*/ 	.word	0x000008a0


	//   ....[4]....
        /*0090*/ 	.word	0x000008d0


	//   ....[5]....
        /*0094*/ 	.word	0x000008e0


	//   ....[6]....
        /*0098*/ 	.word	0x00000910


	//   ....[7]....
        /*009c*/ 	.word	0x00000920


	//   ....[8]....
        /*00a0*/ 	.word	0x00000950


	//   ....[9]....
        /*00a4*/ 	.word	0x00000960


	//   ....[10]....
        /*00a8*/ 	.word	0x00000ba0


	//   ....[11]....
        /*00ac*/ 	.word	0x00000c10


	//   ....[12]....
        /*00b0*/ 	.word	0x00000c80


	//   ....[13]....
        /*00b4*/ 	.word	0x00000cf0


	//   ....[14]....
        /*00b8*/ 	.word	0x00000d60


	//   ....[15]....
        /*00bc*/ 	.word	0x00000dc0


	//   ....[16]....
        /*00c0*/ 	.word	0x00000e30


	//   ....[17]....
        /*00c4*/ 	.word	0x00000ea0


	//   ....[18]....
        /*00c8*/ 	.word	0x00000f10


	//   ....[19]....
        /*00cc*/ 	.word	0x00000f80


	//----- nvinfo : EIATTR_EXIT_INSTR_OFFSETS
	.align		4
.L_3553:
        /*00d0*/ 	.byte	0x04, 0x1c
        /*00d2*/ 	.short	(.L_3555 - .L_3554)


	//   ....[0]....
.L_3554:
        /*00d4*/ 	.word	0x00000070


	//   ....[1]....
        /*00d8*/ 	.word	0x00000b40


	//----- nvinfo : EIATTR_MAX_THREADS
	.align		4
.L_3555:
        /*00dc*/ 	.byte	0x04, 0x05
        /*00de*/ 	.short	(.L_3557 - .L_3556)
.L_3556:
        /*00e0*/ 	.word	0x00000400
        /*00e4*/ 	.word	0x00000001
        /*00e8*/ 	.word	0x00000001


	//----- nvinfo : EIATTR_CRS_STACK_SIZE
	.align		4
.L_3557:
        /*00ec*/ 	.byte	0x04, 0x1e
        /*00ee*/ 	.short	(.L_3559 - .L_3558)
.L_3558:
        /*00f0*/ 	.word	0x00000000


	//----- nvinfo : EIATTR_CBANK_PARAM_SIZE
	.align		4
.L_3559:
        /*00f4*/ 	.byte	0x03, 0x19
        /*00f6*/ 	.short	0x0080


	//----- nvinfo : EIATTR_PARAM_CBANK
	.align		4
        /*00f8*/ 	.byte	0x04, 0x0a
        /*00fa*/ 	.short	(.L_3561 - .L_3560)
	.align		4
.L_3560:
        /*00fc*/ 	.word	index@(.nv.constant0._ZN18transformer_engine13normalization28ln_bwd_finalize_tuned_kernelINS0_22Kernel_traits_finalizeILj20480E13__nv_bfloat16S3_S3_fjLj1024ELj4ENS0_18Kernel_traits_baseILj20480ES3_S3_S3_fjLj1024EEEEEEEvNS0_20BackwardKernelParamsE)
        /*0100*/ 	.short	0x0210
        /*0102*/ 	.short	0x0080


	//----- nvinfo : EIATTR_SW_WAR
	.align		4
.L_3561:
        /*0104*/ 	.byte	0x04, 0x36
        /*0106*/ 	.short	(.L_3563 - .L_3562)
.L_3562:
        /*0108*/ 	.word	0x00000008
.L_3563:


//--------------------- .nv.info._ZN18transformer_engine13normalization19ln_bwd_tuned_kernelINS0_13Kernel_traitsI13__nv_bfloat16S3_S3_fjLj20480ELj4ELj1ELj4ELj16ENS0_18Kernel_traits_baseILj20480ES3_S3_S3_fjLj128EEEEEEEvNS0_20BackwardKernelParamsE --------------------------
	.section	.nv.info._ZN18transformer_engine13normalization19ln_bwd_tuned_kernelINS0_13Kernel_traitsI13__nv_bfloat16S3_S3_fjLj20480ELj4ELj1ELj4ELj16ENS0_18Kernel_traits_baseILj20480ES3_S3_S3_fjLj128EEEEEEEvNS0_20BackwardKernelParamsE,"",@"SHT_CUDA_INFO"
	.sectionflags	@""
	.align	4


	//----- nvinfo : EIATTR_CUDA_API_VERSION
	.align		4
        /*0000*/ 	.byte	0x04, 0x37
        /*0002*/ 	.short	(.L_3565 - .L_3564)
.L_3564:
        /*0004*/ 	.word	0x00000082


	//----- nvinfo : EIATTR_KPARAM_INFO
	.align		4
.L_3565:
        /*0008*/ 	.byte	0x04, 0x17
        /*000a*/ 	.short	(.L_3567 - .L_3566)
.L_3566:
        /*000c*/ 	.word	0x00000000
        /*0010*/ 	.short	0x0000
        /*0012*/ 	.short	0x0000
        /*0014*/ 	.byte	0x00, 0xf0, 0x01, 0x02


	//----- nvinfo : EIATTR_SPARSE_MMA_MASK
	.align		4
.L_3567:
        /*0018*/ 	.byte	0x03, 0x50
        /*001a*/ 	.short	0x0000


	//----- nvinfo : EIATTR_MAXREG_COUNT
	.align		4
        /*001c*/ 	.byte	0x03, 0x1b
        /*001e*/ 	.short	0x00ff


	//----- nvinfo : EIATTR_NUM_BARRIERS
	.align		4
        /*0020*/ 	.byte	0x02, 0x4c
        /*0022*/ 	.byte	0x01
	.zero		1


	//----- nvinfo : EIATTR_MERCURY_ISA_VERSION
	.align		4
        /*0024*/ 	.byte	0x03, 0x5f
        /*0026*/ 	.short	0x0101


	//----- nvinfo : EIATTR_COOP_GROUP_MASK_REGIDS
	.align		4
        /*0028*/ 	.byte	0x04, 0x29
        /*002a*/ 	.short	(.L_3569 - .L_3568)


	//   ....[0]....
.L_3568:
        /*002c*/ 	.word	0xffffffff


	//   ....[1]....
        /*0030*/ 	.word	0xffffffff


	//   ....[2]....
        /*0034*/ 	.word	0xffffffff


	//   ....[3]....
        /*0038*/ 	.word	0xffffffff


	//   ....[4]....
        /*003c*/ 	.word	0xffffffff


	//   ....[5]....
        /*0040*/ 	.word	0xffffffff


	//   ....[6]....
        /*0044*/ 	.word	0xffffffff


	//   ....[7]....
        /*0048*/ 	.word	0xffffffff


	//   ....[8]....
        /*004c*/ 	.word	0xffffffff


	//   ....[9]....
        /*0050*/ 	.word	0xffffffff


	//   ....[10]....
        /*0054*/ 	.word	0xffffffff


	//   ....[11]....
        /*0058*/ 	.word	0xffffffff


	//   ....[12]....
        /*005c*/ 	.word	0xffffffff


	//   ....[13]....
        /*0060*/ 	.word	0xffffffff


	//   ....[14]....
        /*0064*/ 	.word	0xffffffff


	//   ....[15]....
        /*0068*/ 	.word	0xffffffff


	//   ....[16]....
        /*006c*/ 	.word	0xffffffff


	//   ....[17]....
        /*0070*/ 	.word	0xffffffff


	//   ....[18]....
        /*0074*/ 	.word	0xffffffff


	//   ....[19]....
        /*0078*/ 	.word	0xffffffff


	//   ....[20]....
        /*007c*/ 	.word	0x05000058


	//   ....[21]....
        /*0080*/ 	.word	0x05000058


	//   ....[22]....
        /*0084*/ 	.word	0x05000058


	//   ....[23]....
        /*0088*/ 	.word	0x05000058


	//   ....[24]....
        /*008c*/ 	.word	0x05000058


	//   ....[25]....
        /*0090*/ 	.word	0x05000058


	//   ....[26]....
        /*0094*/ 	.word	0x05000058


	//   ....[27]....
        /*0098*/ 	.word	0x05000058


	//   ....[28]....
        /*009c*/ 	.word	0x05000058


	//   ....[29]....
        /*00a0*/ 	.word	0x05000058


	//----- nvinfo : EIATTR_COOP_GROUP_INSTR_OFFSETS
	.align		4
.L_3569:
        /*00a4*/ 	.byte	0x04, 0x28
        /*00a6*/ 	.short	(.L_3571 - .L_3570)


	//   ....[0]....
.L_3570:
        /*00a8*/ 	.word	0x00002870


	//   ....[1]....
        /*00ac*/ 	.word	0x00002880


	//   ....[2]....
        /*00b0*/ 	.word	0x000028b0


	//   ....[3]....
        /*00b4*/ 	.word	0x000028c0


	//   ....[4]....
        /*00b8*/ 	.word	0x000028f0


	//   ....[5]....
        /*00bc*/ 	.word	0x00002900


	//   ....[6]....
        /*00c0*/ 	.word	0x00002930


	//   ....[7]....
        /*00c4*/ 	.word	0x00002940


	//   ....[8]....
        /*00c8*/ 	.word	0x00002970


	//   ....[9]....
        /*00cc*/ 	.word	0x00002980


	//   ....[10]....
        /*00d0*/ 	.word	0x00002ec0


	//   ....[11]....
        /*00d4*/ 	.word	0x00002ed0


	//   ....[12]....
        /*00d8*/ 	.word	0x00002f00


	//   ....[13]....
        /*00dc*/ 	.word	0x00002f10


	//   ....[14]....
        /*00e0*/ 	.word	0x00002f40


	//   ....[15]....
        /*00e4*/ 	.word	0x00002f50


	//   ....[16]....
        /*00e8*/ 	.word	0x00002f80


	//   ....[17]....
        /*00ec*/ 	.word	0x00002f90


	//   ....[18]....
        /*00f0*/ 	.word	0x00002fc0


	//   ....[19]....
        /*00f4*/ 	.word	0x00002fd0


	//   ....[20]....
        /*00f8*/ 	.word	0x000041b0


	//   ....[21]....
        /*00fc*/ 	.word	0x00004200


	//   ....[22]....
        /*0100*/ 	.word	0x00004260


	//   ....[23]....
        /*0104*/ 	.word	0x000042c0


	//   ....[24]....
        /*0108*/ 	.word	0x00004320


	//   ....[25]....
        /*010c*/ 	.word	0x00004380


	//   ....[26]....
        /*0110*/ 	.word	0x000043e0


	//   ....[27]....
        /*0114*/ 	.word	0x00004440


	//   ....[28]....
        /*0118*/ 	.word	0x000044a0


	//   ....[29]....
        /*011c*/ 	.word	0x00004500


	//----- nvinfo : EIATTR_EXIT_INSTR_OFFSETS
	.align		4
.L_3571:
        /*0120*/ 	.byte	0x04, 0x1c
        /*0122*/ 	.short	(.L_3573 - .L_3572)


	//   ....[0]....
.L_3572:
        /*0124*/ 	.word	0x00004160


	//----- nvinfo : EIATTR_MAX_THREADS
	.align		4
.L_3573:
        /*0128*/ 	.byte	0x04, 0x05
        /*012a*/ 	.short	(.L_3575 - .L_3574)
.L_3574:
        /*012c*/ 	.word	0x00000080
        /*0130*/ 	.word	0x00000001
        /*0134*/ 	.word	0x00000001


	//----- nvinfo : EIATTR_CRS_STACK_SIZE
	.align		4
.L_3575:
        /*0138*/ 	.byte	0x04, 0x1e
        /*013a*/ 	.short	(.L_3577 - .L_3576)
.L_3576:
        /*013c*/ 	.word	0x00000000


	//----- nvinfo : EIATTR_CBANK_PARAM_SIZE
	.align		4
.L_3577:
        /*0140*/ 	.byte	0x03, 0x19
        /*0142*/ 	.short	0x0080


	//----- nvinfo : EIATTR_PARAM_CBANK
	.align		4
        /*0144*/ 	.byte	0x04, 0x0a
        /*0146*/ 	.short	(.L_3579 - .L_3578)
	.align		4
.L_3578:
        /*0148*/ 	.word	index@(.nv.constant0._ZN18transformer_engine13normalization19ln_bwd_tuned_kernelINS0_13Kernel_traitsI13__nv_bfloat16S3_S3_fjLj20480ELj4ELj1ELj4ELj16ENS0_18Kernel_traits_baseILj20480ES3_S3_S3_fjLj128EEEEEEEvNS0_20BackwardKernelParamsE)
        /*014c*/ 	.short	0x0210
        /*014e*/ 	.short	0x0080


	//----- nvinfo : EIATTR_SW_WAR
	.align		4
.L_3579:
        /*0150*/ 	.byte	0x04, 0x36
        /*0152*/ 	.short	(.L_3581 - .L_3580)
.L_3580:
        /*0154*/ 	.word	0x00000008
.L_3581:


//--------------------- .nv.info._ZN18transformer_engine13normalization28ln_bwd_finalize_tuned_kernelINS0_22Kernel_traits_finalizeILj20480E6__halffS3_fjLj1024ELj4ENS0_18Kernel_traits_baseILj20480ES3_fS3_fjLj1024EEEEEEEvNS0_20BackwardKernelParamsE --------------------------
	.section	.nv.info._ZN18transformer_engine13normalization28ln_bwd_finalize_tuned_kernelINS0_22Kernel_traits_finalizeILj20480E6__halffS3_fjLj1024ELj4ENS0_18Kernel_traits_baseILj20480ES3_fS3_fjLj1024EEEEEEEvNS0_20BackwardKernelParamsE,"",@"SHT_CUDA_INFO"
	.sectionflags	@""
	.align	4


	//----- nvinfo : EIATTR_CUDA_API_VERSION
	.align		4
        /*0000*/ 	.byte	0x04, 0x37
        /*0002*/ 	.short	(.L_3583 - .L_3582)
.L_3582:
        /*0004*/ 	.word	0x00000082


	//----- nvinfo : EIATTR_KPARAM_INFO
	.align		4
.L_3583:
        /*0008*/ 	.byte	0x04, 0x17
        /*000a*/ 	.short	(.L_3585 - .L_3584)
.L_3584:
        /*000c*/ 	.word	0x00000000
        /*0010*/ 	.short	0x0000
        /*0012*/ 	.short	0x0000
        /*0014*/ 	.byte	0x00, 0xf0, 0x01, 0x02


	//----- nvinfo : EIATTR_SPARSE_MMA_MASK
	.align		4
.L_3585:
        /*0018*/ 	.byte	0x03, 0x50
        /*001a*/ 	.short	0x0000


	//----- nvinfo : EIATTR_MAXREG_COUNT
	.align		4
        /*001c*/ 	.byte	0x03, 0x1b
        /*001e*/ 	.short	0x0040


	//----- nvinfo : EIATTR_NUM_BARRIERS
	.align		4
        /*0020*/ 	.byte	0x02, 0x4c
        /*0022*/ 	.byte	0x01
	.zero		1


	//----- nvinfo : EIATTR_MERCURY_ISA_VERSION
	.align		4
        /*0024*/ 	.byte	0x03, 0x5f
        /*0026*/ 	.short	0x0101


	//----- nvinfo : EIATTR_COOP_GROUP_MASK_REGIDS
	.align		4
        /*0028*/ 	.byte	0x04, 0x29
        /*002a*/ 	.short	(.L_3587 - .L_3586)


	//   ....[0]....
.L_3586:
        /*002c*/ 	.word	0xffffffff


	//   ....[1]....
        /*0030*/ 	.word	0xffffffff


	//   ....[2]....
        /*0034*/ 	.word	0xffffffff


	//   ....[3]....
        /*0038*/ 	.word	0xffffffff


	//   ....[4]....
        /*003c*/ 	.word	0xffffffff


	//   ....[5]....
        /*0040*/ 	.word	0xffffffff


	//   ....[6]....
        /*0044*/ 	.word	0xffffffff


	//   ....[7]....
        /*0048*/ 	.word	0xffffffff


	//   ....[8]....
        /*004c*/ 	.word	0xffffffff


	//   ....[9]....
        /*0050*/ 	.word	0xffffffff


	//   ....[10]....
        /*0054*/ 	.word	0x05000010


	//   ....[11]....
        /*0058*/ 	.word	0x05000010


	//   ....[12]....
        /*005c*/ 	.word	0x05000010


	//   ....[13]....
        /*0060*/ 	.word	0x05000010


	//   ....[14]....
        /*0064*/ 	.word	0x05000010


	//   ....[15]....
        /*0068*/ 	.word	0x05000010


	//   ....[16]....
        /*006c*/ 	.word	0x05000010


	//   ....[17]....
        /*0070*/ 	.word	0x05000010


	//   ....[18]....
        /*0074*/ 	.word	0x05000010


	//   ....[19]....
        /*0078*/ 	.word	0x05000010


	//----- nvinfo : EIATTR_COOP_GROUP_INSTR_OFFSETS
	.align		4
.L_3587:
        /*007c*/ 	.byte	0x04, 0x28
        /*007e*/ 	.short	(.L_3589 - .L_3588)


	//   ....[0]....
.L_3588:
        /*0080*/ 	.word	0x00000850


	//   ....[1]....
        /*0084*/ 	.word	0x00000860


	//   ....[2]....
        /*0088*/ 	.word	0x00000890


	//   ....[3]....
        /*008c*/ 	.word	0x000008a0


	//   ....[4]....
        /*0090*/ 	.word	0x000008d0


	//   ....[5]....
        /*0094*/ 	.word	0x000008e0


	//   ....[6]....
        /*0098*/ 	.word	0x00000910


	//   ....[7]....
        /*009c*/ 	.word	0x00000920


	//   ....[8]....
        /*00a0*/ 	.word	0x00000950


	//   ....[9]....
        /*00a4*/ 	.word	0x00000960


	//   ....[10]....
        /*00a8*/ 	.word	0x00000ba0


	//   ....[11]....
        /*00ac*/ 	.word	0x00000c10


	//   ....[12]....
        /*00b0*/ 	.word	0x00000c80


	//   ....[13]....
        /*00b4*/ 	.word	0x00000cf0


	//   ....[14]....
        /*00b8*/ 	.word	0x00000d60


	//   ....[15]....
        /*00bc*/ 	.word	0x00000dc0


	//   ....[16]....
        /*00c0*/ 	.word	0x00000e30


	//   ....[17]....
        /*00c4*/ 	.word	0x00000ea0


	//   ....[18]....
        /*00c8*/ 	.word	0x00000f10


	//   ....[19]....
        /*00cc*/ 	.word	0x00000f80


	//----- nvinfo : EIATTR_EXIT_INSTR_OFFSETS
	.align		4
.L_3589:
        /*00d0*/ 	.byte	0x04, 0x1c
        /*00d2*/ 	.short	(.L_3591 - .L_3590)


	//   ....[0]....
.L_3590:
        /*00d4*/ 	.word	0x00000070


	//   ....[1]....
        /*00d8*/ 	.word	0x00000b40


	//----- nvinfo : EIATTR_MAX_THREADS
	.align		4
.L_3591:
        /*00dc*/ 	.byte	0x04, 0x05
        /*00de*/ 	.short	(.L_3593 - .L_3592)
.L_3592:
        /*00e0*/ 	.word	0x00000400
        /*00e4*/ 	.word	0x00000001
        /*00e8*/ 	.word	0x00000001


	//----- nvinfo : EIATTR_CRS_STACK_SIZE
	.align		4
.L_3593:
        /*00ec*/ 	.byte	0x04, 0x1e
        /*00ee*/ 	.short	(.L_3595 - .L_3594)
.L_3594:
        /*00f0*/ 	.word	0x00000000


	//----- nvinfo : EIATTR_CBANK_PARAM_SIZE
	.align		4
.L_3595:
        /*00f4*/ 	.byte	0x03, 0x19
        /*00f6*/ 	.short	0x0080


	//----- nvinfo : EIATTR_PARAM_CBANK
	.align		4
        /*00f8*/ 	.byte	0x04, 0x0a
        /*00fa*/ 	.short	(.L_3597 - .L_3596)
	.align		4
.L_3596:
        /*00fc*/ 	.word	index@(.nv.constant0._ZN18transformer_engine13normalization28ln_bwd_finalize_tuned_kernelINS0_22Kernel_traits_finalizeILj20480E6__halffS3_fjLj1024ELj4ENS0_18Kernel_traits_baseILj20480ES3_fS3_fjLj1024EEEEEEEvNS0_20BackwardKernelParamsE)
        /*0100*/ 	.short	0x0210
        /*0102*/ 	.short	0x0080


	//----- nvinfo : EIATTR_SW_WAR
	.align		4
.L_3597:
        /*0104*/ 	.byte	0x04, 0x36
        /*0106*/ 	.short	(.L_3599 - .L_3598)
.L_3598:
        /*0108*/ 	.word	0x00000008
.L_3599:


//--------------------- .nv.info._ZN18transformer_engine13normalization19ln_bwd_tuned_kernelINS0_13Kernel_traitsI6__halffS3_fjLj20480ELj4ELj1ELj4ELj16ENS0_18Kernel_traits_baseILj20480ES3_fS3_fjLj128EEEEEEEvNS0_20BackwardKernelParamsE --------------------------
	.section	.nv.info._ZN18transformer_engine13normalization19ln_bwd_tuned_kernelINS0_13Kernel_traitsI6__halffS3_fjLj20480ELj4ELj1ELj4ELj16ENS0_18Kernel_traits_baseILj20480ES3_fS3_fjLj128EEEEEEEvNS0_20BackwardKernelParamsE,"",@"SHT_CUDA_INFO"
	.sectionflags	@""
	.align	4


	//----- nvinfo : EIATTR_CUDA_API_VERSION
	.align		4
        /*0000*/ 	.byte	0x04, 0x37
        /*0002*/ 	.short	(.L_3601 - .L_3600)
.L_3600:
        /*0004*/ 	.word	0x00000082


	//----- nvinfo : EIATTR_KPARAM_INFO
	.align		4
.L_3601:
        /*0008*/ 	.byte	0x04, 0x17
        /*000a*/ 	.short	(.L_3603 - .L_3602)
.L_3602:
        /*000c*/ 	.word	0x00000000
        /*0010*/ 	.short	0x0000
        /*0012*/ 	.short	0x0000
        /*0014*/ 	.byte	0x00, 0xf0, 0x01, 0x02


	//----- nvinfo : EIATTR_SPARSE_MMA_MASK
	.align		4
.L_3603:
        /*0018*/ 	.byte	0x03, 0x50
        /*001a*/ 	.short	0x0000


	//----- nvinfo : EIATTR_MAXREG_COUNT
	.align		4
        /*001c*/ 	.byte	0x03, 0x1b
        /*001e*/ 	.short	0x00ff


	//----- nvinfo : EIATTR_NUM_BARRIERS
	.align		4
        /*0020*/ 	.byte	0x02, 0x4c
        /*0022*/ 	.byte	0x01
	.zero		1


	//----- nvinfo : EIATTR_ANNOTATIONS
	.align		4
        /*0024*/ 	.byte	0x04, 0x55
        /*0026*/ 	.short	(.L_3605 - .L_3604)


	//   ....[0]....
.L_3604:
        /* <DEDUP_REMOVED lines=114> */


	//----- nvinfo : EIATTR_MERCURY_ISA_VERSION
	.align		4
.L_3605:
        /*0738*/ 	.byte	0x03, 0x5f
        /*073a*/ 	.short	0x0101


	//----- nvinfo : EIATTR_COOP_GROUP_MASK_REGIDS
	.align		4
        /*073c*/ 	.byte	0x04, 0x29
        /*073e*/ 	.short	(.L_3607 - .L_3606)


	//   ....[0]....
.L_3606:
        /*0740*/ 	.word	0xffffffff


	//   ....[1]....
        /*0744*/ 	.word	0xffffffff


	//   ....[2]....
        /*0748*/ 	.word	0xffffffff


	//   ....[3]....
        /*074c*/ 	.word	0xffffffff


	//   ....[4]....
        /*0750*/ 	.word	0xffffffff


	//   ....[5]....
        /*0754*/ 	.word	0xffffffff


	//   ....[6]....
        /*0758*/ 	.word	0xffffffff


	//   ....[7]....
        /*075c*/ 	.word	0xffffffff


	//   ....[8]....
        /*0760*/ 	.word	0xffffffff


	//   ....[9]....
        /*0764*/ 	.word	0xffffffff


	//   ....[10]....
        /*0768*/ 	.word	0xffffffff


	//   ....[11]....
        /*076c*/ 	.word	0xffffffff


	//   ....[12]....
        /*0770*/ 	.word	0xffffffff


	//   ....[13]....
        /*0774*/ 	.word	0xffffffff


	//   ....[14]....
        /*0778*/ 	.word	0xffffffff


	//   ....[15]....
        /*077c*/ 	.word	0xffffffff


	//   ....[16]....
        /*0780*/ 	.word	0xffffffff


	//   ....[17]....
        /*0784*/ 	.word	0xffffffff


	//   ....[18]....
        /*0788*/ 	.word	0xffffffff


	//   ....[19]....
        /*078c*/ 	.word	0xffffffff


	//   ....[20]....
        /*0790*/ 	.word	0x050000de


	//   ....[21]....
        /*0794*/ 	.word	0x050000de


	//   ....[22]....
        /*0798*/ 	.word	0x050000de


	//   ....[23]....
        /*079c*/ 	.word	0x050000de


	//   ....[24]....
        /*07a0*/ 	.word	0x050000de


	//   ....[25]....
        /*07a4*/ 	.word	0x050000de


	//   ....[26]....
        /*07a8*/ 	.word	0x050000de


	//   ....[27]....
        /*07ac*/ 	.word	0x050000de


	//   ....[28]....
        /*07b0*/ 	.word	0x050000de


	//   ....[29]....
        /*07b4*/ 	.word	0x050000de


	//----- nvinfo : EIATTR_COOP_GROUP_INSTR_OFFSETS
	.align		4
.L_3607:
        /*07b8*/ 	.byte	0x04, 0x28
        /*07ba*/ 	.short	(.L_3609 - .L_3608)


	//   ....[0]....
.L_3608:
        /*07bc*/ 	.word	0x000045d0


	//   ....[1]....
        /*07c0*/ 	.word	0x00004600


	//   ....[2]....
        /*07c4*/ 	.word	0x00004680


	//   ....[3]....
        /*07c8*/ 	.word	0x00004690


	//   ....[4]....
        /*07cc*/ 	.word	0x00004710


	//   ....[5]....
        /*07d0*/ 	.word	0x00004720


	//   ....[6]....
        /*07d4*/ 	.word	0x000047a0


	//   ....[7]....
        /*07d8*/ 	.word	0x000047b0


	//   ....[8]....
        /*07dc*/ 	.word	0x000049b0


	//   ....[9]....
        /*07e0*/ 	.word	0x000049c0


	//   ....[10]....
        /*07e4*/ 	.word	0x00004f50


	//   ....[11]....
        /*07e8*/ 	.word	0x00004f60


	//   ....[12]....
        /*07ec*/ 	.word	0x00004f90


	//   ....[13]....
        /*07f0*/ 	.word	0x00004fa0


	//   ....[14]....
        /*07f4*/ 	.word	0x00004fd0


	//   ....[15]....
        /*07f8*/ 	.word	0x00004fe0


	//   ....[16]....
        /*07fc*/ 	.word	0x00005010


	//   ....[17]....
        /*0800*/ 	.word	0x00005020


	//   ....[18]....
        /*0804*/ 	.word	0x00005050


	//   ....[19]....
        /*0808*/ 	.word	0x00005060


	//   ....[20]....
        /*080c*/ 	.word	0x000062a0


	//   ....[21]....
        /*0810*/ 	.word	0x00006350


	//   ....[22]....
        /*0814*/ 	.word	0x00006410


	//   ....[23]....
        /*0818*/ 	.word	0x000064d0


	//   ....[24]....
        /*081c*/ 	.word	0x00006590


	//   ....[25]....
        /*0820*/ 	.word	0x00006650


	//   ....[26]....
        /*0824*/ 	.word	0x00006710


	//   ....[27]....
        /*0828*/ 	.word	0x000067d0


	//   ....[28]....
        /*082c*/ 	.word	0x00006830


	//   ....[29]....
        /*0830*/ 	.word	0x00006890


	//----- nvinfo : EIATTR_EXIT_INSTR_OFFSETS
	.align		4
.L_3609:
        /*0834*/ 	.byte	0x04, 0x1c
        /*0836*/ 	.short	(.L_3611 - .L_3610)


	//   ....[0]....
.L_3610:
        /*0838*/ 	.word	0x00006230


	//----- nvinfo : EIATTR_MAX_THREADS
	.align		4
.L_3611:
        /*083c*/ 	.byte	0x04, 0x05
        /*083e*/ 	.short	(.L_3613 - .L_3612)
.L_3612:
        /*0840*/ 	.word	0x00000080
        /*0844*/ 	.word	0x00000001
        /*0848*/ 	.word	0x00000001


	//----- nvinfo : EIATTR_CRS_STACK_SIZE
	.align		4
.L_3613:
        /*084c*/ 	.byte	0x04, 0x1e
        /*084e*/ 	.short	(.L_3615 - .L_3614)
.L_3614:
        /*0850*/ 	.word	0x00000000


	//----- nvinfo : EIATTR_CBANK_PARAM_SIZE
	.align		4
.L_3615:
        /*0854*/ 	.byte	0x03, 0x19
        /*0856*/ 	.short	0x0080


	//----- nvinfo : EIATTR_PARAM_CBANK
	.align		4
        /*0858*/ 	.byte	0x04, 0x0a
        /*085a*/ 	.short	(.L_3617 - .L_3616)
	.align		4
.L_3616:
        /*085c*/ 	.word	index@(.nv.constant0._ZN18transformer_engine13normalization19ln_bwd_tuned_kernelINS0_13Kernel_traitsI6__halffS3_fjLj20480ELj4ELj1ELj4ELj16ENS0_18Kernel_traits_baseILj20480ES3_fS3_fjLj128EEEEEEEvNS0_20BackwardKernelParamsE)
        /*0860*/ 	.short	0x0210
        /*0862*/ 	.short	0x0080


	//----- nvinfo : EIATTR_SW_WAR
	.align		4
.L_3617:
        /*0864*/ 	.byte	0x04, 0x36
        /*0866*/ 	.short	(.L_3619 - .L_3618)
.L_3618:
        /*0868*/ 	.word	0x00000008
.L_3619:


//--------------------- .nv.info._ZN18transformer_engine13normalization28ln_bwd_finalize_tuned_kernelINS0_22Kernel_traits_finalizeILj20480E6__halfS3_S3_fjLj1024ELj4ENS0_18Kernel_traits_baseILj20480ES3_S3_S3_fjLj1024EEEEEEEvNS0_20BackwardKernelParamsE --------------------------
	.section	.nv.info._ZN18transformer_engine13normalization28ln_bwd_finalize_tuned_kernelINS0_22Kernel_traits_finalizeILj20480E6__halfS3_S3_fjLj1024ELj4ENS0_18Kernel_traits_baseILj20480ES3_S3_S3_fjLj1024EEEEEEEvNS0_20BackwardKernelParamsE,"",@"SHT_CUDA_INFO"
	.sectionflags	@""
	.align	4


	//----- nvinfo : EIATTR_CUDA_API_VERSION
	.align		4
        /*0000*/ 	.byte	0x04, 0x37
        /*0002*/ 	.short	(.L_3621 - .L_3620)
.L_3620:
        /*0004*/ 	.word	0x00000082


	//----- nvinfo : EIATTR_KPARAM_INFO
	.align		4
.L_3621:
        /*0008*/ 	.byte	0x04, 0x17
        /*000a*/ 	.short	(.L_3623 - .L_3622)
.L_3622:
        /*000c*/ 	.word	0x00000000
        /*0010*/ 	.short	0x0000
        /*0012*/ 	.short	0x0000
        /*0014*/ 	.byte	0x00, 0xf0, 0x01, 0x02


	//----- nvinfo : EIATTR_SPARSE_MMA_MASK
	.align		4
.L_3623:
        /*0018*/ 	.byte	0x03, 0x50
        /*001a*/ 	.short	0x0000


	//----- nvinfo : EIATTR_MAXREG_COUNT
	.align		4
        /*001c*/ 	.byte	0x03, 0x1b
        /*001e*/ 	.short	0x0040


	//----- nvinfo : EIATTR_NUM_BARRIERS
	.align		4
        /*0020*/ 	.byte	0x02, 0x4c
        /*0022*/ 	.byte	0x01
	.zero		1


	//----- nvinfo : EIATTR_MERCURY_ISA_VERSION
	.align		4
        /*0024*/ 	.byte	0x03, 0x5f
        /*0026*/ 	.short	0x0101


	//----- nvinfo : EIATTR_COOP_GROUP_MASK_REGIDS
	.align		4
        /*0028*/ 	.byte	0x04, 0x29
        /*002a*/ 	.short	(.L_3625 - .L_3624)


	//   ....[0]....
.L_3624:
        /*002c*/ 	.word	0xffffffff


	//   ....[1]....
        /*0030*/ 	.word	0xffffffff


	//   ....[2]....
        /*0034*/ 	.word	0xffffffff


	//   ....[3]....
        /*0038*/ 	.word	0xffffffff


	//   ....[4]....
        /*003c*/ 	.word	0xffffffff


	//   ....[5]....
        /*0040*/ 	.word	0xffffffff


	//   ....[6]....
        /*0044*/ 	.word	0xffffffff


	//   ....[7]....
        /*0048*/ 	.word	0xffffffff


	//   ....[8]....
        /*004c*/ 	.word	0xffffffff


	//   ....[9]....
        /*0050*/ 	.word	0xffffffff


	//   ....[10]....
        /*0054*/ 	.word	0x05000010


	//   ....[11]....
        /*0058*/ 	.word	0x05000010


	//   ....[12]....
        /*005c*/ 	.word	0x05000010


	//   ....[13]....
        /*0060*/ 	.word	0x05000010


	//   ....[14]....
        /*0064*/ 	.word	0x05000010


	//   ....[15]....
        /*0068*/ 	.word	0x05000010


	//   ....[16]....
        /*006c*/ 	.word	0x05000010


	//   ....[17]....
        /*0070*/ 	.word	0x05000010


	//   ....[18]....
        /*0074*/ 	.word	0x05000010


	//   ....[19]....
        /*0078*/ 	.word	0x05000010


	//----- nvinfo : EIATTR_COOP_GROUP_INSTR_OFFSETS
	.align		4
.L_3625:
        /*007c*/ 	.byte	0x04, 0x28
        /*007e*/ 	.short	(.L_3627 - .L_3626)


	//   ....[0]....
.L_3626:
        /*0080*/ 	.word	0x00000850


	//   ....[1]....
        /*0084*/ 	.word	0x00000860


	//   ....[2]....
        /*0088*/ 	.word	0x00000890


	//   ....[3]....
        /*008c*/ 	.word	0x000008a0


	//   ....[4]....
        /*0090*/ 	.word	0x000008d0


	//   ....[5]....
        /*0094*/ 	.word	0x000008e0


	//   ....[6]....
        /*0098*/ 	.word	0x00000910


	//   ....[7]....
        /*009c*/ 	.word	0x00000920


	//   ....[8]....
        /*00a0*/ 	.word	0x00000950


	//   ....[9]....
        /*00a4*/ 	.word	0x00000960


	//   ....[10]....
        /*00a8*/ 	.word	0x00000ba0


	//   ....[11]....
        /*00ac*/ 	.word	0x00000c10


	//   ....[12]....
        /*00b0*/ 	.word	0x00000c80


	//   ....[13]....
        /*00b4*/ 	.word	0x00000cf0


	//   ....[14]....
        /*00b8*/ 	.word	0x00000d60


	//   ....[15]....
        /*00bc*/ 	.word	0x00000dc0


	//   ....[16]....
        /*00c0*/ 	.word	0x00000e30


	//   ....[17]....
        /*00c4*/ 	.word	0x00000ea0


	//   ....[18]....
        /*00c8*/ 	.word	0x00000f10


	//   ....[19]....
        /*00cc*/ 	.word	0x00000f80


	//----- nvinfo : EIATTR_EXIT_INSTR_OFFSETS
	.align		4
.L_3627:
        /*00d0*/ 	.byte	0x04, 0x1c
        /*00d2*/ 	.short	(.L_3629 - .L_3628)


	//   ....[0]....
.L_3628:
        /*00d4*/ 	.word	0x00000070


	//   ....[1]....
        /*00d8*/ 	.word	0x00000b40


	//----- nvinfo : EIATTR_MAX_THREADS
	.align		4
.L_3629:
        /*00dc*/ 	.byte	0x04, 0x05
        /*00de*/ 	.short	(.L_3631 - .L_3630)
.L_3630:
        /*00e0*/ 	.word	0x00000400
        /*00e4*/ 	.word	0x00000001
        /*00e8*/ 	.word	0x00000001


	//----- nvinfo : EIATTR_CRS_STACK_SIZE
	.align		4
.L_3631:
        /*00ec*/ 	.byte	0x04, 0x1e
        /*00ee*/ 	.short	(.L_3633 - .L_3632)
.L_3632:
        /*00f0*/ 	.word	0x00000000


	//----- nvinfo : EIATTR_CBANK_PARAM_SIZE
	.align		4
.L_3633:
        /*00f4*/ 	.byte	0x03, 0x19
        /*00f6*/ 	.short	0x0080


	//----- nvinfo : EIATTR_PARAM_CBANK
	.align		4
        /*00f8*/ 	.byte	0x04, 0x0a
        /*00fa*/ 	.short	(.L_3635 - .L_3634)
	.align		4
.L_3634:
        /*00fc*/ 	.word	index@(.nv.constant0._ZN18transformer_engine13normalization28ln_bwd_finalize_tuned_kernelINS0_22Kernel_traits_finalizeILj20480E6__halfS3_S3_fjLj1024ELj4ENS0_18Kernel_traits_baseILj20480ES3_S3_S3_fjLj1024EEEEEEEvNS0_20BackwardKernelParamsE)
        /*0100*/ 	.short	0x0210
        /*0102*/ 	.short	0x0080


	//----- nvinfo : EIATTR_SW_WAR
	.align		4
.L_3635:
        /*0104*/ 	.byte	0x04, 0x36
        /*0106*/ 	.short	(.L_3637 - .L_3636)
.L_3636:
        /*0108*/ 	.word	0x00000008
.L_3637:


//--------------------- .nv.info._ZN18transformer_engine13normalization19ln_bwd_tuned_kernelINS0_13Kernel_traitsI6__halfS3_S3_fjLj20480ELj4ELj1ELj4ELj16ENS0_18Kernel_traits_baseILj20480ES3_S3_S3_fjLj128EEEEEEEvNS0_20BackwardKernelParamsE --------------------------
	.section	.nv.info._ZN18transformer_engine13normalization19ln_bwd_tuned_kernelINS0_13Kernel_traitsI6__halfS3_S3_fjLj20480ELj4ELj1ELj4ELj16ENS0_18Kernel_traits_baseILj20480ES3_S3_S3_fjLj128EEEEEEEvNS0_20BackwardKernelParamsE,"",@"SHT_CUDA_INFO"
	.sectionflags	@""
	.align	4


	//----- nvinfo : EIATTR_CUDA_API_VERSION
	.align		4
        /*0000*/ 	.byte	0x04, 0x37
        /*0002*/ 	.short	(.L_3639 - .L_3638)
.L_3638:
        /*0004*/ 	.word	0x00000082


	//----- nvinfo : EIATTR_KPARAM_INFO
	.align		4
.L_3639:
        /*0008*/ 	.byte	0x04, 0x17
        /*000a*/ 	.short	(.L_3641 - .L_3640)
.L_3640:
        /*000c*/ 	.word	0x00000000
        /*0010*/ 	.short	0x0000
        /*0012*/ 	.short	0x0000
        /*0014*/ 	.byte	0x00, 0xf0, 0x01, 0x02


	//----- nvinfo : EIATTR_SPARSE_MMA_MASK
	.align		4
.L_3641:
        /*0018*/ 	.byte	0x03, 0x50
        /*001a*/ 	.short	0x0000


	//----- nvinfo : EIATTR_MAXREG_COUNT
	.align		4
        /*001c*/ 	.byte	0x03, 0x1b
        /*001e*/ 	.short	0x00ff


	//----- nvinfo : EIATTR_NUM_BARRIERS
	.align		4
        /*0020*/ 	.byte	0x02, 0x4c
        /*0022*/ 	.byte	0x01
	.zero		1


	//----- nvinfo : EIATTR_MERCURY_ISA_VERSION
	.align		4
        /*0024*/ 	.byte	0x03, 0x5f
        /*0026*/ 	.short	0x0101


	//----- nvinfo : EIATTR_COOP_GROUP_MASK_REGIDS
	.align		4
        /*0028*/ 	.byte	0x04, 0x29
        /*002a*/ 	.short	(.L_3643 - .L_3642)


	//   ....[0]....
.L_3642:
        /*002c*/ 	.word	0xffffffff


	//   ....[1]....
        /*0030*/ 	.word	0xffffffff


	//   ....[2]....
        /*0034*/ 	.word	0xffffffff


	//   ....[3]....
        /*0038*/ 	.word	0xffffffff


	//   ....[4]....
        /*003c*/ 	.word	0xffffffff


	//   ....[5]....
        /*0040*/ 	.word	0xffffffff


	//   ....[6]....
        /*0044*/ 	.word	0xffffffff


	//   ....[7]....
        /*0048*/ 	.word	0xffffffff


	//   ....[8]....
        /*004c*/ 	.word	0xffffffff


	//   ....[9]....
        /*0050*/ 	.word	0xffffffff


	//   ....[10]....
        /*0054*/ 	.word	0xffffffff


	//   ....[11]....
        /*0058*/ 	.word	0xffffffff


	//   ....[12]....
        /*005c*/ 	.word	0xffffffff


	//   ....[13]....
        /*0060*/ 	.word	0xffffffff


	//   ....[14]....
        /*0064*/ 	.word	0xffffffff


	//   ....[15]....
        /*0068*/ 	.word	0xffffffff


	//   ....[16]....
        /*006c*/ 	.word	0xffffffff


	//   ....[17]....
        /*0070*/ 	.word	0xffffffff


	//   ....[18]....
        /*0074*/ 	.word	0xffffffff


	//   ....[19]....
        /*0078*/ 	.word	0xffffffff


	//   ....[20]....
        /*007c*/ 	.word	0x050000e2


	//   ....[21]....
        /*0080*/ 	.word	0x050000e2


	//   ....[22]....
        /*0084*/ 	.word	0x050000e2


	//   ....[23]....
        /*0088*/ 	.word	0x050000e2


	//   ....[24]....
        /*008c*/ 	.word	0x050000e2


	//   ....[25]....
        /*0090*/ 	.word	0x050000e2


	//   ....[26]....
        /*0094*/ 	.word	0x050000e2


	//   ....[27]....
        /*0098*/ 	.word	0x050000e2


	//   ....[28]....
        /*009c*/ 	.word	0x050000e2


	//   ....[29]....
        /*00a0*/ 	.word	0x050000e2


	//----- nvinfo : EIATTR_COOP_GROUP_INSTR_OFFSETS
	.align		4
.L_3643:
        /*00a4*/ 	.byte	0x04, 0x28
        /*00a6*/ 	.short	(.L_3645 - .L_3644)


	//   ....[0]....
.L_3644:
        /*00a8*/ 	.word	0x000024b0


	//   ....[1]....
        /*00ac*/ 	.word	0x000024c0


	//   ....[2]....
        /*00b0*/ 	.word	0x000024f0


	//   ....[3]....
        /*00b4*/ 	.word	0x00002500


	//   ....[4]....
        /*00b8*/ 	.word	0x00002530


	//   ....[5]....
        /*00bc*/ 	.word	0x00002540


	//   ....[6]....
        /*00c0*/ 	.word	0x00002570


	//   ....[7]....
        /*00c4*/ 	.word	0x00002580


	//   ....[8]....
        /*00c8*/ 	.word	0x000025b0


	//   ....[9]....
        /*00cc*/ 	.word	0x000025c0


	//   ....[10]....
        /*00d0*/ 	.word	0x00002b00


	//   ....[11]....
        /*00d4*/ 	.word	0x00002b10


	//   ....[12]....
        /*00d8*/ 	.word	0x00002b40


	//   ....[13]....
        /*00dc*/ 	.word	0x00002b50


	//   ....[14]....
        /*00e0*/ 	.word	0x00002b80


	//   ....[15]....
        /*00e4*/ 	.word	0x00002b90


	//   ....[16]....
        /*00e8*/ 	.word	0x00002bc0


	//   ....[17]....
        /*00ec*/ 	.word	0x00002bd0


	//   ....[18]....
        /*00f0*/ 	.word	0x00002c00


	//   ....[19]....
        /*00f4*/ 	.word	0x00002c10


	//   ....[20]....
        /*00f8*/ 	.word	0x00003de0


	//   ....[21]....
        /*00fc*/ 	.word	0x00003e30


	//   ....[22]....
        /*0100*/ 	.word	0x00003e90


	//   ....[23]....
        /*0104*/ 	.word	0x00003ef0


	//   ....[24]....
        /*0108*/ 	.word	0x00003f50


	//   ....[25]....
        /*010c*/ 	.word	0x00003fb0


	//   ....[26]....
        /*0110*/ 	.word	0x00004010


	//   ....[27]....
        /*0114*/ 	.word	0x00004070


	//   ....[28]....
        /*0118*/ 	.word	0x000040d0


	//   ....[29]....
        /*011c*/ 	.word	0x00004130


	//----- nvinfo : EIATTR_EXIT_INSTR_OFFSETS
	.align		4
.L_3645:
        /*0120*/ 	.byte	0x04, 0x1c
        /*0122*/ 	.short	(.L_3647 - .L_3646)


	//   ....[0]....
.L_3646:
        /*0124*/ 	.word	0x00003d90


	//----- nvinfo : EIATTR_MAX_THREADS
	.align		4
.L_3647:
        /*0128*/ 	.byte	0x04, 0x05
        /*012a*/ 	.short	(.L_3649 - .L_3648)
.L_3648:
        /*012c*/ 	.word	0x00000080
        /*0130*/ 	.word	0x00000001
        /*0134*/ 	.word	0x00000001


	//----- nvinfo : EIATTR_CRS_STACK_SIZE
	.align		4
.L_3649:
        /*0138*/ 	.byte	0x04, 0x1e
        /*013a*/ 	.short	(.L_3651 - .L_3650)
.L_3650:
        /*013c*/ 	.word	0x00000000


	//----- nvinfo : EIATTR_CBANK_PARAM_SIZE
	.align		4
.L_3651:
        /*0140*/ 	.byte	0x03, 0x19
        /*0142*/ 	.short	0x0080


	//----- nvinfo : EIATTR_PARAM_CBANK
	.align		4
        /*0144*/ 	.byte	0x04, 0x0a
        /*0146*/ 	.short	(.L_3653 - .L_3652)
	.align		4
.L_3652:
        /*0148*/ 	.word	index@(.nv.constant0._ZN18transformer_engine13normalization19ln_bwd_tuned_kernelINS0_13Kernel_traitsI6__halfS3_S3_fjLj20480ELj4ELj1ELj4ELj16ENS0_18Kernel_traits_baseILj20480ES3_S3_S3_fjLj128EEEEEEEvNS0_20BackwardKernelParamsE)
        /*014c*/ 	.short	0x0210
        /*014e*/ 	.short	0x0080


	//----- nvinfo : EIATTR_SW_WAR
	.align		4
.L_3653:
        /*0150*/ 	.byte	0x04, 0x36
        /*0152*/ 	.short	(.L_3655 - .L_3654)
.L_3654:
        /*0154*/ 	.word	0x00000008
.L_3655:


//--------------------- .nv.info._ZN18transformer_engine13normalization28ln_bwd_finalize_tuned_kernelINS0_22Kernel_traits_finalizeILj20480EffffjLj1024ELj4ENS0_18Kernel_traits_baseILj20480EffffjLj1024EEEEEEEvNS0_20BackwardKernelParamsE --------------------------
	.section	.nv.info._ZN18transformer_engine13normalization28ln_bwd_finalize_tuned_kernelINS0_22Kernel_traits_finalizeILj20480EffffjLj1024ELj4ENS0_18Kernel_traits_baseILj20480EffffjLj1024EEEEEEEvNS0_20BackwardKernelParamsE,"",@"SHT_CUDA_INFO"
	.sectionflags	@""
	.align	4


	//----- nvinfo : EIATTR_CUDA_API_VERSION
	.align		4
        /*0000*/ 	.byte	0x04, 0x37
        /*0002*/ 	.short	(.L_3657 - .L_3656)
.L_3656:
        /*0004*/ 	.word	0x00000082


	//----- nvinfo : EIATTR_KPARAM_INFO
	.align		4
.L_3657:
        /*0008*/ 	.byte	0x04, 0x17
        /*000a*/ 	.short	(.L_3659 - .L_3658)
.L_3658:
        /*000c*/ 	.word	0x00000000
        /*0010*/ 	.short	0x0000
        /*0012*/ 	.short	0x0000
        /*0014*/ 	.byte	0x00, 0xf0, 0x01, 0x02


	//----- nvinfo : EIATTR_SPARSE_MMA_MASK
	.align		4
.L_3659:
        /*0018*/ 	.byte	0x03, 0x50
        /*001a*/ 	.short	0x0000


	//----- nvinfo : EIATTR_MAXREG_COUNT
	.align		4
        /*001c*/ 	.byte	0x03, 0x1b
        /*001e*/ 	.short	0x0040


	//----- nvinfo : EIATTR_NUM_BARRIERS
	.align		4
        /*0020*/ 	.byte	0x02, 0x4c
        /*0022*/ 	.byte	0x01
	.zero		1


	//----- nvinfo : EIATTR_MERCURY_ISA_VERSION
	.align		4
        /*0024*/ 	.byte	0x03, 0x5f
        /*0026*/ 	.short	0x0101


	//----- nvinfo : EIATTR_COOP_GROUP_MASK_REGIDS
	.align		4
        /*0028*/ 	.byte	0x04, 0x29
        /*002a*/ 	.short	(.L_3661 - .L_3660)


	//   ....[0]....
.L_3660:
        /*002c*/ 	.word	0xffffffff


	//   ....[1]....
        /*0030*/ 	.word	0xffffffff


	//   ....[2]....
        /*0034*/ 	.word	0xffffffff


	//   ....[3]....
        /*0038*/ 	.word	0xffffffff


	//   ....[4]....
        /*003c*/ 	.word	0xffffffff


	//   ....[5]....
        /*0040*/ 	.word	0xffffffff


	//   ....[6]....
        /*0044*/ 	.word	0xffffffff


	//   ....[7]....
        /*0048*/ 	.word	0xffffffff


	//   ....[8]....
        /*004c*/ 	.word	0xffffffff


	//   ....[9]....
        /*0050*/ 	.word	0xffffffff


	//   ....[10]....
        /*0054*/ 	.word	0x05000010


	//   ....[11]....
        /*0058*/ 	.word	0x05000010


	//   ....[12]....
        /*005c*/ 	.word	0x05000010


	//   ....[13]....
        /*0060*/ 	.word	0x05000010


	//   ....[14]....
        /*0064*/ 	.word	0x05000010


	//   ....[15]....
        /*0068*/ 	.word	0x05000010


	//   ....[16]....
        /*006c*/ 	.word	0x05000010


	//   ....[17]....
        /*0070*/ 	.word	0x05000010


	//   ....[18]....
        /*0074*/ 	.word	0x05000010


	//   ....[19]....
        /*0078*/ 	.word	0x05000010


	//----- nvinfo : EIATTR_COOP_GROUP_INSTR_OFFSETS
	.align		4
.L_3661:
        /*007c*/ 	.byte	0x04, 0x28
        /*007e*/ 	.short	(.L_3663 - .L_3662)


	//   ....[0]....
.L_3662:
        /*0080*/ 	.word	0x00000850


	//   ....[1]....
        /*0084*/ 	.word	0x00000860


	//   ....[2]....
        /*0088*/ 	.word	0x00000890


	//   ....[3]....
        /*008c*/ 	.word	0x000008a0


	//   ....[4]....
        /*0090*/ 	.word	0x000008d0


	//   ....[5]....
        /*0094*/ 	.word	0x000008e0


	//   ....[6]....
        /*0098*/ 	.word	0x00000910


	//   ....[7]....
        /*009c*/ 	.word	0x00000920


	//   ....[8]....
        /*00a0*/ 	.word	0x00000950


	//   ....[9]....
        /*00a4*/ 	.word	0x00000960


	//   ....[10]....
        /*00a8*/ 	.word	0x00000b80


	//   ....[11]....
        /*00ac*/ 	.word	0x00000bf0


	//   ....[12]....
        /*00b0*/ 	.word	0x00000c60


	//   ....[13]....
        /*00b4*/ 	.word	0x00000cd0


	//   ....[14]....
        /*00b8*/ 	.word	0x00000d40


	//   ....[15]....
        /*00bc*/ 	.word	0x00000da0


	//   ....[16]....
        /*00c0*/ 	.word	0x00000e10


	//   ....[17]....
        /*00c4*/ 	.word	0x00000e80


	//   ....[18]....
        /*00c8*/ 	.word	0x00000ef0


	//   ....[19]....
        /*00cc*/ 	.word	0x00000f60


	//----- nvinfo : EIATTR_EXIT_INSTR_OFFSETS
	.align		4
.L_3663:
        /*00d0*/ 	.byte	0x04, 0x1c
        /*00d2*/ 	.short	(.L_3665 - .L_3664)


	//   ....[0]....
.L_3664:
        /*00d4*/ 	.word	0x00000070


	//   ....[1]....
        /*00d8*/ 	.word	0x00000b20


	//----- nvinfo : EIATTR_MAX_THREADS
	.align		4
.L_3665:
        /*00dc*/ 	.byte	0x04, 0x05
        /*00de*/ 	.short	(.L_3667 - .L_3666)
.L_3666:
        /*00e0*/ 	.word	0x00000400
        /*00e4*/ 	.word	0x00000001
        /*00e8*/ 	.word	0x00000001


	//----- nvinfo : EIATTR_CRS_STACK_SIZE
	.align		4
.L_3667:
        /*00ec*/ 	.byte	0x04, 0x1e
        /*00ee*/ 	.short	(.L_3669 - .L_3668)
.L_3668:
        /*00f0*/ 	.word	0x00000000


	//----- nvinfo : EIATTR_CBANK_PARAM_SIZE
	.align		4
.L_3669:
        /*00f4*/ 	.byte	0x03, 0x19
        /*00f6*/ 	.short	0x0080


	//----- nvinfo : EIATTR_PARAM_CBANK
	.align		4
        /*00f8*/ 	.byte	0x04, 0x0a
        /*00fa*/ 	.short	(.L_3671 - .L_3670)
	.align		4
.L_3670:
        /*00fc*/ 	.word	index@(.nv.constant0._ZN18transformer_engine13normalization28ln_bwd_finalize_tuned_kernelINS0_22Kernel_traits_finalizeILj20480EffffjLj1024ELj4ENS0_18Kernel_traits_baseILj20480EffffjLj1024EEEEEEEvNS0_20BackwardKernelParamsE)
        /*0100*/ 	.short	0x0210
        /*0102*/ 	.short	0x0080


	//----- nvinfo : EIATTR_SW_WAR
	.align		4
.L_3671:
        /*0104*/ 	.byte	0x04, 0x36
        /*0106*/ 	.short	(.L_3673 - .L_3672)
.L_3672:
        /*0108*/ 	.word	0x00000008
.L_3673:


//--------------------- .nv.info._ZN18transformer_engine13normalization19ln_bwd_tuned_kernelINS0_13Kernel_traitsIffffjLj20480ELj4ELj1ELj4ELj16ENS0_18Kernel_traits_baseILj20480EffffjLj128EEEEEEEvNS0_20BackwardKernelParamsE --------------------------
	.section	.nv.info._ZN18transformer_engine13normalization19ln_bwd_tuned_kernelINS0_13Kernel_traitsIffffjLj20480ELj4ELj1ELj4ELj16ENS0_18Kernel_traits_baseILj20480EffffjLj128EEEEEEEvNS0_20BackwardKernelParamsE,"",@"SHT_CUDA_INFO"
	.sectionflags	@""
	.align	4


	//----- nvinfo : EIATTR_CUDA_API_VERSION
	.align		4
        /*0000*/ 	.byte	0x04, 0x37
        /*0002*/ 	.short	(.L_3675 - .L_3674)
.L_3674:
        /*0004*/ 	.word	0x00000082


	//----- nvinfo : EIATTR_KPARAM_INFO
	.align		4
.L_3675:
        /*0008*/ 	.byte	0x04, 0x17
        /*000a*/ 	.short	(.L_3677 - .L_3676)
.L_3676:
        /*000c*/ 	.word	0x00000000
        /*0010*/ 	.short	0x0000
        /*0012*/ 	.short	0x0000
        /*0014*/ 	.byte	0x00, 0xf0, 0x01, 0x02


	//----- nvinfo : EIATTR_SPARSE_MMA_MASK
	.align		4
.L_3677:
        /*0018*/ 	.byte	0x03, 0x50
        /*001a*/ 	.short	0x0000


	//----- nvinfo : EIATTR_MAXREG_COUNT
	.align		4
        /*001c*/ 	.byte	0x03, 0x1b
        /*001e*/ 	.short	0x00ff


	//----- nvinfo : EIATTR_NUM_BARRIERS
	.align		4
        /*0020*/ 	.byte	0x02, 0x4c
        /*0022*/ 	.byte	0x01
	.zero		1


	//----- nvinfo : EIATTR_ANNOTATIONS
	.align		4
        /*0024*/ 	.byte	0x04, 0x55
        /*0026*/ 	.short	(.L_3679 - .L_3678)


	//   ....[0]....
.L_3678:
        /* <DEDUP_REMOVED lines=84> */


	//----- nvinfo : EIATTR_MERCURY_ISA_VERSION
	.align		4
.L_3679:
        /*0558*/ 	.byte	0x03, 0x5f
        /*055a*/ 	.short	0x0101


	//----- nvinfo : EIATTR_COOP_GROUP_MASK_REGIDS
	.align		4
        /*055c*/ 	.byte	0x04, 0x29
        /*055e*/ 	.short	(.L_3681 - .L_3680)


	//   ....[0]....
.L_3680:
        /*0560*/ 	.word	0xffffffff


	//   ....[1]....
        /*0564*/ 	.word	0xffffffff


	//   ....[2]....
        /*0568*/ 	.word	0xffffffff


	//   ....[3]....
        /*056c*/ 	.word	0xffffffff


	//   ....[4]....
        /*0570*/ 	.word	0xffffffff


	//   ....[5]....
        /*0574*/ 	.word	0xffffffff


	//   ....[6]....
        /*0578*/ 	.word	0xffffffff


	//   ....[7]....
        /*057c*/ 	.word	0xffffffff


	//   ....[8]....
        /*0580*/ 	.word	0xffffffff


	//   ....[9]....
        /*0584*/ 	.word	0xffffffff


	//   ....[10]....
        /*0588*/ 	.word	0xffffffff


	//   ....[11]....
        /*058c*/ 	.word	0xffffffff


	//   ....[12]....
        /*0590*/ 	.word	0xffffffff


	//   ....[13]....
        /*0594*/ 	.word	0xffffffff


	//   ....[14]....
        /*0598*/ 	.word	0xffffffff


	//   ....[15]....
        /*059c*/ 	.word	0xffffffff


	//   ....[16]....
        /*05a0*/ 	.word	0xffffffff


	//   ....[17]....
        /*05a4*/ 	.word	0xffffffff


	//   ....[18]....
        /*05a8*/ 	.word	0xffffffff


	//   ....[19]....
        /*05ac*/ 	.word	0xffffffff


	//   ....[20]....
        /*05b0*/ 	.word	0x0500004f


	//   ....[21]....
        /*05b4*/ 	.word	0x0500004f


	//   ....[22]....
        /*05b8*/ 	.word	0x0500004f


	//   ....[23]....
        /*05bc*/ 	.word	0x0500004f


	//   ....[24]....
        /*05c0*/ 	.word	0x0500004f


	//   ....[25]....
        /*05c4*/ 	.word	0x0500004f


	//   ....[26]....
        /*05c8*/ 	.word	0x0500004f


	//   ....[27]....
        /*05cc*/ 	.word	0x0500004f


	//   ....[28]....
        /*05d0*/ 	.word	0x0500004f


	//   ....[29]....
        /*05d4*/ 	.word	0x0500004f


	//----- nvinfo : EIATTR_COOP_GROUP_INSTR_OFFSETS
	.align		4
.L_3681:
        /*05d8*/ 	.byte	0x04, 0x28
        /*05da*/ 	.short	(.L_3683 - .L_3682)


	//   ....[0]....
.L_3682:
        /*05dc*/ 	.word	0x000036f0


	//   ....[1]....
        /*05e0*/ 	.word	0x00003710


	//   ....[2]....
        /*05e4*/ 	.word	0x00003790


	//   ....[3]....
        /*05e8*/ 	.word	0x000037a0


	//   ....[4]....
        /*05ec*/ 	.word	0x00003820


	//   ....[5]....
        /*05f0*/ 	.word	0x00003830


	//   ....[6]....
        /*05f4*/ 	.word	0x000038b0


	//   ....[7]....
        /*05f8*/ 	.word	0x000038d0


	//   ....[8]....
        /*05fc*/ 	.word	0x000039f0


	//   ....[9]....
        /*0600*/ 	.word	0x00003a00


	//   ....[10]....
        /*0604*/ 	.word	0x00003f90


	//   ....[11]....
        /*0608*/ 	.word	0x00003fa0


	//   ....[12]....
        /*060c*/ 	.word	0x00003fd0


	//   ....[13]....
        /*0610*/ 	.word	0x00003fe0


	//   ....[14]....
        /*0614*/ 	.word	0x00004010


	//   ....[15]....
        /*0618*/ 	.word	0x00004020


	//   ....[16]....
        /*061c*/ 	.word	0x00004050


	//   ....[17]....
        /*0620*/ 	.word	0x00004060


	//   ....[18]....
        /*0624*/ 	.word	0x00004090


	//   ....[19]....
        /*0628*/ 	.word	0x000040a0


	//   ....[20]....
        /*062c*/ 	.word	0x00005360


	//   ....[21]....
        /*0630*/ 	.word	0x00005410


	//   ....[22]....
        /*0634*/ 	.word	0x000054d0


	//   ....[23]....
        /*0638*/ 	.word	0x00005590


	//   ....[24]....
        /*063c*/ 	.word	0x00005650


	//   ....[25]....
        /*0640*/ 	.word	0x000056f0


	//   ....[26]....
        /*0644*/ 	.word	0x00005750


	//   ....[27]....
        /*0648*/ 	.word	0x000057d0


	//   ....[28]....
        /*064c*/ 	.word	0x00005830


	//   ....[29]....
        /*0650*/ 	.word	0x00005890


	//----- nvinfo : EIATTR_EXIT_INSTR_OFFSETS
	.align		4
.L_3683:
        /*0654*/ 	.byte	0x04, 0x1c
        /*0656*/ 	.short	(.L_3685 - .L_3684)


	//   ....[0]....
.L_3684:
        /*0658*/ 	.word	0x000052e0


	//----- nvinfo : EIATTR_MAX_THREADS
	.align		4
.L_3685:
        /*065c*/ 	.byte	0x04, 0x05
        /*065e*/ 	.short	(.L_3687 - .L_3686)
.L_3686:
        /*0660*/ 	.word	0x00000080
        /*0664*/ 	.word	0x00000001
        /*0668*/ 	.word	0x00000001


	//----- nvinfo : EIATTR_CRS_STACK_SIZE
	.align		4
.L_3687:
        /*066c*/ 	.byte	0x04, 0x1e
        /*066e*/ 	.short	(.L_3689 - .L_3688)
.L_3688:
        /*0670*/ 	.word	0x00000000


	//----- nvinfo : EIATTR_CBANK_PARAM_SIZE
	.align		4
.L_3689:
        /*0674*/ 	.byte	0x03, 0x19
        /*0676*/ 	.short	0x0080


	//----- nvinfo : EIATTR_PARAM_CBANK
	.align		4
        /*0678*/ 	.byte	0x04, 0x0a
        /*067a*/ 	.short	(.L_3691 - .L_3690)
	.align		4
.L_3690:
        /*067c*/ 	.word	index@(.nv.constant0._ZN18transformer_engine13normalization19ln_bwd_tuned_kernelINS0_13Kernel_traitsIffffjLj20480ELj4ELj1ELj4ELj16ENS0_18Kernel_traits_baseILj20480EffffjLj128EEEEEEEvNS0_20BackwardKernelParamsE)
        /*0680*/ 	.short	0x0210
        /*0682*/ 	.short	0x0080


	//----- nvinfo : EIATTR_SW_WAR
	.align		4
.L_3691:
        /*0684*/ 	.byte	0x04, 0x36
        /*0686*/ 	.short	(.L_3693 - .L_3692)
.L_3692:
        /*0688*/ 	.word	0x00000008
.L_3693:


//--------------------- .nv.info._ZN18transformer_engine13normalization28ln_bwd_finalize_tuned_kernelINS0_22Kernel_traits_finalizeILj18432E13__nv_bfloat16fS3_fjLj1024ELj4ENS0_18Kernel_traits_baseILj18432ES3_fS3_fjLj1024EEEEEEEvNS0_20BackwardKernelParamsE --------------------------
	.section	.nv.info._ZN18transformer_engine13normalization28ln_bwd_finalize_tuned_kernelINS0_22Kernel_traits_finalizeILj18432E13__nv_bfloat16fS3_fjLj1024ELj4ENS0_18Kernel_traits_baseILj18432ES3_fS3_fjLj1024EEEEEEEvNS0_20BackwardKernelParamsE,"",@"SHT_CUDA_INFO"
	.sectionflags	@""
	.align	4


	//----- nvinfo : EIATTR_CUDA_API_VERSION
	.align		4
        /*0000*/ 	.byte	0x04, 0x37
        /*0002*/ 	.short	(.L_3695 - .L_3694)
.L_3694:
        /*0004*/ 	.word	0x00000082


	//----- nvinfo : EIATTR_KPARAM_INFO
	.align		4
.L_3695:
        /*0008*/ 	.byte	0x04, 0x17
        /*000a*/ 	.short	(.L_3697 - .L_3696)
.L_3696:
        /*000c*/ 	.word	0x00000000
        /*0010*/ 	.short	0x0000
        /*0012*/ 	.short	0x0000
        /*0014*/ 	.byte	0x00, 0xf0, 0x01, 0x02


	//----- nvinfo : EIATTR_SPARSE_MMA_MASK
	.align		4
.L_3697:
        /*0018*/ 	.byte	0x03, 0x50
        /*001a*/ 	.short	0x0000


	//----- nvinfo : EIATTR_MAXREG_COUNT
	.align		4
        /*001c*/ 	.byte	0x03, 0x1b
        /*001e*/ 	.short	0x0040


	//----- nvinfo : EIATTR_NUM_BARRIERS
	.align		4
        /*0020*/ 	.byte	0x02, 0x4c
        /*0022*/ 	.byte	0x01
	.zero		1


	//----- nvinfo : EIATTR_MERCURY_ISA_VERSION
	.align		4
        /*0024*/ 	.byte	0x03, 0x5f
        /*0026*/ 	.short	0x0101


	//----- nvinfo : EIATTR_COOP_GROUP_MASK_REGIDS
	.align		4
        /*0028*/ 	.byte	0x04, 0x29
        /*002a*/ 	.short	(.L_3699 - .L_3698)


	//   ....[0]....
.L_3698:
        /*002c*/ 	.word	0xffffffff


	//   ....[1]....
        /*0030*/ 	.word	0xffffffff


	//   ....[2]....
        /*0034*/ 	.word	0xffffffff


	//   ....[3]....
        /*0038*/ 	.word	0xffffffff


	//   ....[4]....
        /*003c*/ 	.word	0xffffffff


	//   ....[5]....
        /*0040*/ 	.word	0xffffffff


	//   ....[6]....
        /*0044*/ 	.word	0xffffffff


	//   ....[7]....
        /*0048*/ 	.word	0xffffffff


	//   ....[8]....
        /*004c*/ 	.word	0xffffffff


	//   ....[9]....
        /*0050*/ 	.word	0xffffffff


	//   ....[10]....
        /*0054*/ 	.word	0x05000010


	//   ....[11]....
        /*0058*/ 	.word	0x05000010


	//   ....[12]....
        /*005c*/ 	.word	0x05000010


	//   ....[13]....
        /*0060*/ 	.word	0x05000010


	//   ....[14]....
        /*0064*/ 	.word	0x05000010


	//   ....[15]....
        /*0068*/ 	.word	0x05000010


	//   ....[16]....
        /*006c*/ 	.word	0x05000010


	//   ....[17]....
        /*0070*/ 	.word	0x05000010


	//   ....[18]....
        /*0074*/ 	.word	0x05000010


	//   ....[19]....
        /*0078*/ 	.word	0x05000010


	//----- nvinfo : EIATTR_COOP_GROUP_INSTR_OFFSETS
	.align		4
.L_3699:
        /*007c*/ 	.byte	0x04, 0x28
        /*007e*/ 	.short	(.L_3701 - .L_3700)


	//   ....[0]....
.L_3700:
        /*0080*/ 	.word	0x00000850


	//   ....[1]....
        /*0084*/ 	.word	0x00000860


	//   ....[2]....
        /*0088*/ 	.word	0x00000890


	//   ....[3]....
        /*008c*/ 	.word	0x000008a0


	//   ....[4]....
        /*0090*/ 	.word	0x000008d0


	//   ....[5]....
        /*0094*/ 	.word	0x000008e0


	//   ....[6]....
        /*0098*/ 	.word	0x00000910


	//   ....[7]....
        /*009c*/ 	.word	0x00000920


	//   ....[8]....
        /*00a0*/ 	.word	0x00000950


	//   ....[9]....
        /*00a4*/ 	.word	0x00000960


	//   ....[10]....
        /*00a8*/ 	.word	0x00000ba0


	//   ....[11]....
        /*00ac*/ 	.word	0x00000c10


	//   ....[12]....
        /*00b0*/ 	.word	0x00000c80


	//   ....[13]....
        /*00b4*/ 	.word	0x00000cf0


	//   ....[14]....
        /*00b8*/ 	.word	0x00000d60


	//   ....[15]....
        /*00bc*/ 	.word	0x00000dc0


	//   ....[16]....
        /*00c0*/ 	.word	0x00000e30


	//   ....[17]....
        /*00c4*/ 	.word	0x00000ea0


	//   ....[18]....
        /*00c8*/ 	.word	0x00000f10


	//   ....[19]....
        /*00cc*/ 	.word	0x00000f80


	//----- nvinfo : EIATTR_EXIT_INSTR_OFFSETS
	.align		4
.L_3701:
        /*00d0*/ 	.byte	0x04, 0x1c
        /*00d2*/ 	.short	(.L_3703 - .L_3702)


	//   ....[0]....
.L_3702:
        /*00d4*/ 	.word	0x00000070


	//   ....[1]....
        /*00d8*/ 	.word	0x00000b40


	//----- nvinfo : EIATTR_MAX_THREADS
	.align		4
.L_3703:
        /*00dc*/ 	.byte	0x04, 0x05
        /*00de*/ 	.short	(.L_3705 - .L_3704)
.L_3704:
        /*00e0*/ 	.word	0x00000400
        /*00e4*/ 	.word	0x00000001
        /*00e8*/ 	.word	0x00000001


	//----- nvinfo : EIATTR_CRS_STACK_SIZE
	.align		4
.L_3705:
        /*00ec*/ 	.byte	0x04, 0x1e
        /*00ee*/ 	.short	(.L_3707 - .L_3706)
.L_3706:
        /*00f0*/ 	.word	0x00000000


	//----- nvinfo : EIATTR_CBANK_PARAM_SIZE
	.align		4
.L_3707:
        /*00f4*/ 	.byte	0x03, 0x19
        /*00f6*/ 	.short	0x0080


	//----- nvinfo : EIATTR_PARAM_CBANK
	.align		4
        /*00f8*/ 	.byte	0x04, 0x0a
        /*00fa*/ 	.short	(.L_3709 - .L_3708)
	.align		4
.L_3708:
        /*00fc*/ 	.word	index@(.nv.constant0._ZN18transformer_engine13normalization28ln_bwd_finalize_tuned_kernelINS0_22Kernel_traits_finalizeILj18432E13__nv_bfloat16fS3_fjLj1024ELj4ENS0_18Kernel_traits_baseILj18432ES3_fS3_fjLj1024EEEEEEEvNS0_20BackwardKernelParamsE)
        /*0100*/ 	.short	0x0210
        /*0102*/ 	.short	0x0080


	//----- nvinfo : EIATTR_SW_WAR
	.align		4
.L_3709:
        /*0104*/ 	.byte	0x04, 0x36
        /*0106*/ 	.short	(.L_3711 - .L_3710)
.L_3710:
        /*0108*/ 	.word	0x00000008
.L_3711:


//--------------------- .nv.info._ZN18transformer_engine13normalization19ln_bwd_tuned_kernelINS0_13Kernel_traitsI13__nv_bfloat16fS3_fjLj18432ELj4ELj1ELj4ELj16ENS0_18Kernel_traits_baseILj18432ES3_fS3_fjLj128EEEEEEEvNS0_20BackwardKernelParamsE --------------------------
	.section	.nv.info._ZN18transformer_engine13normalization19ln_bwd_tuned_kernelINS0_13Kernel_traitsI13__nv_bfloat16fS3_fjLj18432ELj4ELj1ELj4ELj16ENS0_18Kernel_traits_baseILj18432ES3_fS3_fjLj128EEEEEEEvNS0_20BackwardKernelParamsE,"",@"SHT_CUDA_INFO"
	.sectionflags	@""
	.align	4


	//----- nvinfo : EIATTR_CUDA_API_VERSION
	.align		4
        /*0000*/ 	.byte	0x04, 0x37
        /*0002*/ 	.short	(.L_3713 - .L_3712)
.L_3712:
        /*0004*/ 	.word	0x00000082


	//----- nvinfo : EIATTR_KPARAM_INFO
	.align		4
.L_3713:
        /*0008*/ 	.byte	0x04, 0x17
        /*000a*/ 	.short	(.L_3715 - .L_3714)
.L_3714:
        /*000c*/ 	.word	0x00000000
        /*0010*/ 	.short	0x0000
        /*0012*/ 	.short	0x0000
        /*0014*/ 	.byte	0x00, 0xf0, 0x01, 0x02


	//----- nvinfo : EIATTR_SPARSE_MMA_MASK
	.align		4
.L_3715:
        /*0018*/ 	.byte	0x03, 0x50
        /*001a*/ 	.short	0x0000


	//----- nvinfo : EIATTR_MAXREG_COUNT
	.align		4
        /*001c*/ 	.byte	0x03, 0x1b
        /*001e*/ 	.short	0x00ff


	//----- nvinfo : EIATTR_NUM_BARRIERS
	.align		4
        /*0020*/ 	.byte	0x02, 0x4c
        /*0022*/ 	.byte	0x01
	.zero		1


	//----- nvinfo : EIATTR_ANNOTATIONS
	.align		4
        /*0024*/ 	.byte	0x04, 0x55
        /*0026*/ 	.short	(.L_3717 - .L_3716)


	//   ....[0]....
.L_3716:
        /* <DEDUP_REMOVED lines=40> */
        /*029c*/ 	.byte	0xf0, 0x57, 0x00, 0x00


	//----- nvinfo : EIATTR_MERCURY_ISA_VERSION
	.align		4
.L_3717:
        /*02a0*/ 	.byte	0x03, 0x5f
        /*02a2*/ 	.short	0x0101


	//----- nvinfo : EIATTR_COOP_GROUP_MASK_REGIDS
	.align		4
        /*02a4*/ 	.byte	0x04, 0x29
        /*02a6*/ 	.short	(.L_3719 - .L_3718)


	//   ....[0]....
.L_3718:
        /*02a8*/ 	.word	0xffffffff


	//   ....[1]....
        /*02ac*/ 	.word	0xffffffff


	//   ....[2]....
        /*02b0*/ 	.word	0xffffffff


	//   ....[3]....
        /*02b4*/ 	.word	0xffffffff


	//   ....[4]....
        /*02b8*/ 	.word	0xffffffff


	//   ....[5]....
        /*02bc*/ 	.word	0xffffffff


	//   ....[6]....
        /*02c0*/ 	.word	0xffffffff


	//   ....[7]....
        /*02c4*/ 	.word	0xffffffff


	//   ....[8]....
        /*02c8*/ 	.word	0xffffffff


	//   ....[9]....
        /*02cc*/ 	.word	0xffffffff


	//   ....[10]....
        /*02d0*/ 	.word	0xffffffff


	//   ....[11]....
        /*02d4*/ 	.word	0xffffffff


	//   ....[12]....
        /*02d8*/ 	.word	0xffffffff


	//   ....[13]....
        /*02dc*/ 	.word	0xffffffff


	//   ....[14]....
        /*02e0*/ 	.word	0xffffffff


	//   ....[15]....
        /*02e4*/ 	.word	0xffffffff


	//   ....[16]....
        /*02e8*/ 	.word	0xffffffff


	//   ....[17]....
        /*02ec*/ 	.word	0xffffffff


	//   ....[18]....
        /*02f0*/ 	.word	0xffffffff


	//   ....[19]....
        /*02f4*/ 	.word	0xffffffff


	//   ....[20]....
        /*02f8*/ 	.word	0x05000088


	//   ....[21]....
        /*02fc*/ 	.word	0x05000088


	//   ....[22]....
        /*0300*/ 	.word	0x05000088


	//   ....[23]....
        /*0304*/ 	.word	0x05000088


	//   ....[24]....
        /*0308*/ 	.word	0x05000088


	//   ....[25]....
        /*030c*/ 	.word	0x05000088


	//   ....[26]....
        /*0310*/ 	.word	0x05000088


	//   ....[27]....
        /*0314*/ 	.word	0x05000088


	//   ....[28]....
        /*0318*/ 	.word	0x05000088


	//   ....[29]....
        /*031c*/ 	.word	0x05000088


	//----- nvinfo : EIATTR_COOP_GROUP_INSTR_OFFSETS
	.align		4
.L_3719:
        /*0320*/ 	.byte	0x04, 0x28
        /*0322*/ 	.short	(.L_3721 - .L_3720)


	//   ....[0]....
.L_3720:
        /*0324*/ 	.word	0x00003cb0


	//   ....[1]....
        /*0328*/ 	.word	0x00003ce0


	//   ....[2]....
        /*032c*/ 	.word	0x00003d70


	//   ....[3]....
        /*0330*/ 	.word	0x00003d80


	//   ....[4]....
        /*0334*/ 	.word	0x00003e00


	//   ....[5]....
        /*0338*/ 	.word	0x00003e10


	//   ....[6]....
        /*033c*/ 	.word	0x00003e90


	//   ....[7]....
        /*0340*/ 	.word	0x00003ea0


	//   ....[8]....
        /*0344*/ 	.word	0x00003ed0


	//   ....[9]....
        /*0348*/ 	.word	0x00003ee0


	//   ....[10]....
        /*034c*/ 	.word	0x00004460


	//   ....[11]....
        /*0350*/ 	.word	0x00004470


	//   ....[12]....
        /*0354*/ 	.word	0x000044a0


	//   ....[13]....
        /*0358*/ 	.word	0x000044b0


	//   ....[14]....
        /*035c*/ 	.word	0x000044e0


	//   ....[15]....
        /*0360*/ 	.word	0x000044f0


	//   ....[16]....
        /*0364*/ 	.word	0x00004520


	//   ....[17]....
        /*0368*/ 	.word	0x00004530


	//   ....[18]....
        /*036c*/ 	.word	0x00004560


	//   ....[19]....
        /*0370*/ 	.word	0x00004570


	//   ....[20]....
        /*0374*/ 	.word	0x00005640


	//   ....[21]....
        /*0378*/ 	.word	0x00005700


	//   ....[22]....
        /*037c*/ 	.word	0x000057d0


	//   ....[23]....
        /*0380*/ 	.word	0x00005830


	//   ....[24]....
        /*0384*/ 	.word	0x000058a0


	//   ....[25]....
        /*0388*/ 	.word	0x000058f0


	//   ....[26]....
        /*038c*/ 	.word	0x00005960


	//   ....[27]....
        /*0390*/ 	.word	0x000059b0


	//   ....[28]....
        /*0394*/ 	.word	0x00005a20


	//   ....[29]....
        /*0398*/ 	.word	0x00005a70


	//----- nvinfo : EIATTR_EXIT_INSTR_OFFSETS
	.align		4
.L_3721:
        /*039c*/ 	.byte	0x04, 0x1c
        /*039e*/ 	.short	(.L_3723 - .L_3722)


	//   ....[0]....
.L_3722:
        /*03a0*/ 	.word	0x000055a0


	//----- nvinfo : EIATTR_MAX_THREADS
	.align		4
.L_3723:
        /*03a4*/ 	.byte	0x04, 0x05
        /*03a6*/ 	.short	(.L_3725 - .L_3724)
.L_3724:
        /*03a8*/ 	.word	0x00000080
        /*03ac*/ 	.word	0x00000001
        /*03b0*/ 	.word	0x00000001


	//----- nvinfo : EIATTR_CRS_STACK_SIZE
	.align		4
.L_3725:
        /*03b4*/ 	.byte	0x04, 0x1e
        /*03b6*/ 	.short	(.L_3727 - .L_3726)
.L_3726:
        /*03b8*/ 	.word	0x00000000


	//----- nvinfo : EIATTR_CBANK_PARAM_SIZE
	.align		4
.L_3727:
        /*03bc*/ 	.byte	0x03, 0x19
        /*03be*/ 	.short	0x0080


	//----- nvinfo : EIATTR_PARAM_CBANK
	.align		4
        /*03c0*/ 	.byte	0x04, 0x0a
        /*03c2*/ 	.short	(.L_3729 - .L_3728)
	.align		4
.L_3728:
        /*03c4*/ 	.word	index@(.nv.constant0._ZN18transformer_engine13normalization19ln_bwd_tuned_kernelINS0_13Kernel_traitsI13__nv_bfloat16fS3_fjLj18432ELj4ELj1ELj4ELj16ENS0_18Kernel_traits_baseILj18432ES3_fS3_fjLj128EEEEEEEvNS0_20BackwardKernelParamsE)
        /*03c8*/ 	.short	0x0210
        /*03ca*/ 	.short	0x0080


	//----- nvinfo : EIATTR_SW_WAR
	.align		4
.L_3729:
        /*03cc*/ 	.byte	0x04, 0x36
        /*03ce*/ 	.short	(.L_3731 - .L_3730)
.L_3730:
        /*03d0*/ 	.word	0x00000008
.L_3731:


//--------------------- .nv.info._ZN18transformer_engine13normalization28ln_bwd_finalize_tuned_kernelINS0_22Kernel_traits_finalizeILj18432E13__nv_bfloat16S3_S3_fjLj1024ELj4ENS0_18Kernel_traits_baseILj18432ES3_S3_S3_fjLj1024EEEEEEEvNS0_20BackwardKernelParamsE --------------------------
	.section	.nv.info._ZN18transformer_engine13normalization28ln_bwd_finalize_tuned_kernelINS0_22Kernel_traits_finalizeILj18432E13__nv_bfloat16S3_S3_fjLj1024ELj4ENS0_18Kernel_traits_baseILj18432ES3_S3_S3_fjLj1024EEEEEEEvNS0_20BackwardKernelParamsE,"",@"SHT_CUDA_INFO"
	.sectionflags	@""
	.align	4


	//----- nvinfo : EIATTR_CUDA_API_VERSION
	.align		4
        /*0000*/ 	.byte	0x04, 0x37
        /*0002*/ 	.short	(.L_3733 - .L_3732)
.L_3732:
        /*0004*/ 	.word	0x00000082


	//----- nvinfo : EIATTR_KPARAM_INFO
	.align		4
.L_3733:
        /*0008*/ 	.byte	0x04, 0x17
        /*000a*/ 	.short	(.L_3735 - .L_3734)
.L_3734:
        /*000c*/ 	.word	0x00000000
        /*0010*/ 	.short	0x0000
        /*0012*/ 	.short	0x0000
        /*0014*/ 	.byte	0x00, 0xf0, 0x01, 0x02


	//----- nvinfo : EIATTR_SPARSE_MMA_MASK
	.align		4
.L_3735:
        /*0018*/ 	.byte	0x03, 0x50
        /*001a*/ 	.short	0x0000


	//----- nvinfo : EIATTR_MAXREG_COUNT
	.align		4
        /*001c*/ 	.byte	0x03, 0x1b
        /*001e*/ 	.short	0x0040


	//----- nvinfo : EIATTR_NUM_BARRIERS
	.align		4
        /*0020*/ 	.byte	0x02, 0x4c
        /*0022*/ 	.byte	0x01
	.zero		1


	//----- nvinfo : EIATTR_MERCURY_ISA_VERSION
	.align		4
        /*0024*/ 	.byte	0x03, 0x5f
        /*0026*/ 	.short	0x0101


	//----- nvinfo : EIATTR_COOP_GROUP_MASK_REGIDS
	.align		4
        /*0028*/ 	.byte	0x04, 0x29
        /*002a*/ 	.short	(.L_3737 - .L_3736)


	//   ....[0]....
.L_3736:
        /*002c*/ 	.word	0xffffffff


	//   ....[1]....
        /*0030*/ 	.word	0xffffffff


	//   ....[2]....
        /*0034*/ 	.word	0xffffffff


	//   ....[3]....
        /*0038*/ 	.word	0xffffffff


	//   ....[4]....
        /*003c*/ 	.word	0xffffffff


	//   ....[5]....
        /*0040*/ 	.word	0xffffffff


	//   ....[6]....
        /*0044*/ 	.word	0xffffffff


	//   ....[7]....
        /*0048*/ 	.word	0xffffffff


	//   ....[8]....
        /*004c*/ 	.word	0xffffffff


	//   ....[9]....
        /*0050*/ 	.word	0xffffffff


	//   ....[10]....
        /*0054*/ 	.word	0x05000010


	//   ....[11]....
        /*0058*/ 	.word	0x05000010


	//   ....[12]....
        /*005c*/ 	.word	0x05000010


	//   ....[13]....
        /*0060*/ 	.word	0x05000010


	//   ....[14]....
        /*0064*/ 	.word	0x05000010


	//   ....[15]....
        /*0068*/ 	.word	0x05000010


	//   ....[16]....
        /*006c*/ 	.word	0x05000010


	//   ....[17]....
        /*0070*/ 	.word	0x05000010


	//   ....[18]....
        /*0074*/ 	.word	0x05000010


	//   ....[19]....
        /*0078*/ 	.word	0x05000010


	//----- nvinfo : EIATTR_COOP_GROUP_INSTR_OFFSETS
	.align		4
.L_3737:
        /*007c*/ 	.byte	0x04, 0x28
        /*007e*/ 	.short	(.L_3739 - .L_3738)


	//   ....[0]....
.L_3738:
        /*0080*/ 	.word	0x00000850


	//   ....[1]....
        /*0084*/ 	.word	0x00000860


	//   ....[2]....
        /*0088*/ 	.word	0x00000890


	//   ....[3]....
        /*008c*/ 	.word	0x000008a0


	//   ....[4]....
        /*0090*/ 	.word	0x000008d0


	//   ....[5]....
        /*0094*/ 	.word	0x000008e0


	//   ....[6]....
        /*0098*/ 	.word	0x00000910


	//   ....[7]....
        /*009c*/ 	.word	0x00000920


	//   ....[8]....
        /*00a0*/ 	.word	0x00000950


	//   ....[9]....
        /*00a4*/ 	.word	0x00000960


	//   ....[10]....
        /*00a8*/ 	.word	0x00000ba0


	//   ....[11]....
        /*00ac*/ 	.word	0x00000c10


	//   ....[12]....
        /*00b0*/ 	.word	0x00000c80


	//   ....[13]....
        /*00b4*/ 	.word	0x00000cf0


	//   ....[14]....
        /*00b8*/ 	.word	0x00000d60


	//   ....[15]....
        /*00bc*/ 	.word	0x00000dc0


	//   ....[16]....
        /*00c0*/ 	.word	0x00000e30


	//   ....[17]....
        /*00c4*/ 	.word	0x00000ea0


	//   ....[18]....
        /*00c8*/ 	.word	0x00000f10


	//   ....[19]....
        /*00cc*/ 	.word	0x00000f80


	//----- nvinfo : EIATTR_EXIT_INSTR_OFFSETS
	.align		4
.L_3739:
        /*00d0*/ 	.byte	0x04, 0x1c
        /*00d2*/ 	.short	(.L_3741 - .L_3740)


	//   ....[0]....
.L_3740:
        /*00d4*/ 	.word	0x00000070


	//   ....[1]....
        /*00d8*/ 	.word	0x00000b40


	//----- nvinfo : EIATTR_MAX_THREADS
	.align		4
.L_3741:
        /*00dc*/ 	.byte	0x04, 0x05
        /*00de*/ 	.short	(.L_3743 - .L_3742)
.L_3742:
        /*00e0*/ 	.word	0x00000400
        /*00e4*/ 	.word	0x00000001
        /*00e8*/ 	.word	0x00000001


	//----- nvinfo : EIATTR_CRS_STACK_SIZE
	.align		4
.L_3743:
        /*00ec*/ 	.byte	0x04, 0x1e
        /*00ee*/ 	.short	(.L_3745 - .L_3744)
.L_3744:
        /*00f0*/ 	.word	0x00000000


	//----- nvinfo : EIATTR_CBANK_PARAM_SIZE
	.align		4
.L_3745:
        /*00f4*/ 	.byte	0x03, 0x19
        /*00f6*/ 	.short	0x0080


	//----- nvinfo : EIATTR_PARAM_CBANK
	.align		4
        /*00f8*/ 	.byte	0x04, 0x0a
        /*00fa*/ 	.short	(.L_3747 - .L_3746)
	.align		4
.L_3746:
        /*00fc*/ 	.word	index@(.nv.constant0._ZN18transformer_engine13normalization28ln_bwd_finalize_tuned_kernelINS0_22Kernel_traits_finalizeILj18432E13__nv_bfloat16S3_S3_fjLj1024ELj4ENS0_18Kernel_traits_baseILj18432ES3_S3_S3_fjLj1024EEEEEEEvNS0_20BackwardKernelParamsE)
        /*0100*/ 	.short	0x0210
        /*0102*/ 	.short	0x0080


	//----- nvinfo : EIATTR_SW_WAR
	.align		4
.L_3747:
        /*0104*/ 	.byte	0x04, 0x36
        /*0106*/ 	.short	(.L_3749 - .L_3748)
.L_3748:
        /*0108*/ 	.word	0x00000008
.L_3749:


//--------------------- .nv.info._ZN18transformer_engine13normalization19ln_bwd_tuned_kernelINS0_13Kernel_traitsI13__nv_bfloat16S3_S3_fjLj18432ELj4ELj1ELj4ELj8ENS0_18Kernel_traits_baseILj18432ES3_S3_S3_fjLj128EEEEEEEvNS0_20BackwardKernelParamsE --------------------------
	.section	.nv.info._ZN18transformer_engine13normalization19ln_bwd_tuned_kernelINS0_13Kernel_traitsI13__nv_bfloat16S3_S3_fjLj18432ELj4ELj1ELj4ELj8ENS0_18Kernel_traits_baseILj18432ES3_S3_S3_fjLj128EEEEEEEvNS0_20BackwardKernelParamsE,"",@"SHT_CUDA_INFO"
	.sectionflags	@""
	.align	4


	//----- nvinfo : EIATTR_CUDA_API_VERSION
	.align		4
        /*0000*/ 	.byte	0x04, 0x37
        /*0002*/ 	.short	(.L_3751 - .L_3750)
.L_3750:
        /*0004*/ 	.word	0x00000082


	//----- nvinfo : EIATTR_KPARAM_INFO
	.align		4
.L_3751:
        /*0008*/ 	.byte	0x04, 0x17
        /*000a*/ 	.short	(.L_3753 - .L_3752)
.L_3752:
        /*000c*/ 	.word	0x00000000
        /*0010*/ 	.short	0x0000
        /*0012*/ 	.short	0x0000
        /*0014*/ 	.byte	0x00, 0xf0, 0x01, 0x02


	//----- nvinfo : EIATTR_SPARSE_MMA_MASK
	.align		4
.L_3753:
        /*0018*/ 	.byte	0x03, 0x50
        /*001a*/ 	.short	0x0000


	//----- nvinfo : EIATTR_MAXREG_COUNT
	.align		4
        /*001c*/ 	.byte	0x03, 0x1b
        /*001e*/ 	.short	0x00ff


	//----- nvinfo : EIATTR_NUM_BARRIERS
	.align		4
        /*0020*/ 	.byte	0x02, 0x4c
        /*0022*/ 	.byte	0x01
	.zero		1


	//----- nvinfo : EIATTR_ANNOTATIONS
	.align		4
        /*0024*/ 	.byte	0x04, 0x55
        /*0026*/ 	.short	(.L_3755 - .L_3754)


	//   ....[0]....
.L_3754:
        /* <DEDUP_REMOVED lines=41> */


	//----- nvinfo : EIATTR_MERCURY_ISA_VERSION
	.align		4
.L_3755:
        /*02a0*/ 	.byte	0x03, 0x5f
        /*02a2*/ 	.short	0x0101


	//----- nvinfo : EIATTR_COOP_GROUP_MASK_REGIDS
	.align		4
        /*02a4*/ 	.byte	0x04, 0x29
        /*02a6*/ 	.short	(.L_3757 - .L_3756)


	//   ....[0]....
.L_3756:
        /*02a8*/ 	.word	0xffffffff


	//   ....[1]....
        /*02ac*/ 	.word	0xffffffff


	//   ....[2]....
        /*02b0*/ 	.word	0xffffffff


	//   ....[3]....
        /*02b4*/ 	.word	0xffffffff


	//   ....[4]....
        /*02b8*/ 	.word	0xffffffff


	//   ....[5]....
        /*02bc*/ 	.word	0xffffffff


	//   ....[6]....
        /*02c0*/ 	.word	0xffffffff


	//   ....[7]....
        /*02c4*/ 	.word	0xffffffff


	//   ....[8]....
        /*02c8*/ 	.word	0xffffffff


	//   ....[9]....
        /*02cc*/ 	.word	0xffffffff


	//   ....[10]....
        /*02d0*/ 	.word	0xffffffff


	//   ....[11]....
        /*02d4*/ 	.word	0xffffffff


	//   ....[12]....
        /*02d8*/ 	.word	0xffffffff


	//   ....[13]....
        /*02dc*/ 	.word	0xffffffff


	//   ....[14]....
        /*02e0*/ 	.word	0xffffffff


	//   ....[15]....
        /*02e4*/ 	.word	0xffffffff


	//   ....[16]....
        /*02e8*/ 	.word	0xffffffff


	//   ....[17]....
        /*02ec*/ 	.word	0xffffffff


	//   ....[18]....
        /*02f0*/ 	.word	0xffffffff


	//   ....[19]....
        /*02f4*/ 	.word	0xffffffff


	//   ....[20]....
        /*02f8*/ 	.word	0x050000c7


	//   ....[21]....
        /*02fc*/ 	.word	0x050000c7


	//   ....[22]....
        /*0300*/ 	.word	0x050000c7


	//   ....[23]....
        /*0304*/ 	.word	0x050000c7


	//   ....[24]....
        /*0308*/ 	.word	0x050000c7


	//   ....[25]....
        /*030c*/ 	.word	0x050000c7


	//   ....[26]....
        /*0310*/ 	.word	0x050000c7


	//   ....[27]....
        /*0314*/ 	.word	0x050000c7


	//   ....[28]....
        /*0318*/ 	.word	0x050000c7


	//   ....[29]....
        /*031c*/ 	.word	0x050000c7


	//----- nvinfo : EIATTR_COOP_GROUP_INSTR_OFFSETS
	.align		4
.L_3757:
        /*0320*/ 	.byte	0x04, 0x28
        /*0322*/ 	.short	(.L_3759 - .L_3758)


	//   ....[0]....
.L_3758:
        /*0324*/ 	.word	0x000045a0


	//   ....[1]....
        /*0328*/ 	.word	0x000045c0


	//   ....[2]....
        /*032c*/ 	.word	0x00004640


	//   ....[3]....
        /*0330*/ 	.word	0x00004650


	//   ....[4]....
        /*0334*/ 	.word	0x000046d0


	//   ....[5]....
        /*0338*/ 	.word	0x000046e0


	//   ....[6]....
        /*033c*/ 	.word	0x00004760


	//   ....[7]....
        /*0340*/ 	.word	0x00004770


	//   ....[8]....
        /*0344*/ 	.word	0x000047a0


	//   ....[9]....
        /*0348*/ 	.word	0x000047b0


	//   ....[10]....
        /*034c*/ 	.word	0x00004d30


	//   ....[11]....
        /*0350*/ 	.word	0x00004d40


	//   ....[12]....
        /*0354*/ 	.word	0x00004d70


	//   ....[13]....
        /*0358*/ 	.word	0x00004d80


	//   ....[14]....
        /*035c*/ 	.word	0x00004db0


	//   ....[15]....
        /*0360*/ 	.word	0x00004dc0


	//   ....[16]....
        /*0364*/ 	.word	0x00004df0


	//   ....[17]....
        /*0368*/ 	.word	0x00004e00


	//   ....[18]....
        /*036c*/ 	.word	0x00004e30


	//   ....[19]....
        /*0370*/ 	.word	0x00004e40


	//   ....[20]....
        /*0374*/ 	.word	0x00006400


	//   ....[21]....
        /*0378*/ 	.word	0x000064b0


	//   ....[22]....
        /*037c*/ 	.word	0x00006580


	//   ....[23]....
        /*0380*/ 	.word	0x000065e0


	//   ....[24]....
        /*0384*/ 	.word	0x00006650


	//   ....[25]....
        /*0388*/ 	.word	0x000066a0


	//   ....[26]....
        /*038c*/ 	.word	0x00006710


	//   ....[27]....
        /*0390*/ 	.word	0x00006760


	//   ....[28]....
        /*0394*/ 	.word	0x000067d0


	//   ....[29]....
        /*0398*/ 	.word	0x00006820


	//----- nvinfo : EIATTR_EXIT_INSTR_OFFSETS
	.align		4
.L_3759:
        /*039c*/ 	.byte	0x04, 0x1c
        /*039e*/ 	.short	(.L_3761 - .L_3760)


	//   ....[0]....
.L_3760:
        /*03a0*/ 	.word	0x00006380


	//----- nvinfo : EIATTR_MAX_THREADS
	.align		4
.L_3761:
        /*03a4*/ 	.byte	0x04, 0x05
        /*03a6*/ 	.short	(.L_3763 - .L_3762)
.L_3762:
        /*03a8*/ 	.word	0x00000080
        /*03ac*/ 	.word	0x00000001
        /*03b0*/ 	.word	0x00000001


	//----- nvinfo : EIATTR_CRS_STACK_SIZE
	.align		4
.L_3763:
        /*03b4*/ 	.byte	0x04, 0x1e
        /*03b6*/ 	.short	(.L_3765 - .L_3764)
.L_3764:
        /*03b8*/ 	.word	0x00000000


	//----- nvinfo : EIATTR_CBANK_PARAM_SIZE
	.align		4
.L_3765:
        /*03bc*/ 	.byte	0x03, 0x19
        /*03be*/ 	.short	0x0080


	//----- nvinfo : EIATTR_PARAM_CBANK
	.align		4
        /*03c0*/ 	.byte	0x04, 0x0a
        /*03c2*/ 	.short	(.L_3767 - .L_3766)
	.align		4
.L_3766:
        /*03c4*/ 	.word	index@(.nv.constant0._ZN18transformer_engine13normalization19ln_bwd_tuned_kernelINS0_13Kernel_traitsI13__nv_bfloat16S3_S3_fjLj18432ELj4ELj1ELj4ELj8ENS0_18Kernel_traits_baseILj18432ES3_S3_S3_fjLj128EEEEEEEvNS0_20BackwardKernelParamsE)
        /*03c8*/ 	.short	0x0210
        /*03ca*/ 	.short	0x0080


	//----- nvinfo : EIATTR_SW_WAR
	.align		4
.L_3767:
        /*03cc*/ 	.byte	0x04, 0x36
        /*03ce*/ 	.short	(.L_3769 - .L_3768)
.L_3768:
        /*03d0*/ 	.word	0x00000008
.L_3769:


//--------------------- .nv.info._ZN18transformer_engine13normalization28ln_bwd_finalize_tuned_kernelINS0_22Kernel_traits_finalizeILj18432E6__halffS3_fjLj1024ELj4ENS0_18Kernel_traits_baseILj18432ES3_fS3_fjLj1024EEEEEEEvNS0_20BackwardKernelParamsE --------------------------
	.section	.nv.info._ZN18transformer_engine13normalization28ln_bwd_finalize_tuned_kernelINS0_22Kernel_traits_finalizeILj18432E6__halffS3_fjLj1024ELj4ENS0_18Kernel_traits_baseILj18432ES3_fS3_fjLj1024EEEEEEEvNS0_20BackwardKernelParamsE,"",@"SHT_CUDA_INFO"
	.sectionflags	@""
	.align	4


	//----- nvinfo : EIATTR_CUDA_API_VERSION
	.align		4
        /*0000*/ 	.byte	0x04, 0x37
        /*0002*/ 	.short	(.L_3771 - .L_3770)
.L_3770:
        /*0004*/ 	.word	0x00000082


	//----- nvinfo : EIATTR_KPARAM_INFO
	.align		4
.L_3771:
        /*0008*/ 	.byte	0x04, 0x17
        /*000a*/ 	.short	(.L_3773 - .L_3772)
.L_3772:
        /*000c*/ 	.word	0x00000000
        /*0010*/ 	.short	0x0000
        /*0012*/ 	.short	0x0000
        /*0014*/ 	.byte	0x00, 0xf0, 0x01, 0x02


	//----- nvinfo : EIATTR_SPARSE_MMA_MASK
	.align		4
.L_3773:
        /*0018*/ 	.byte	0x03, 0x50
        /*001a*/ 	.short	0x0000


	//----- nvinfo : EIATTR_MAXREG_COUNT
	.align		4
        /*001c*/ 	.byte	0x03, 0x1b
        /*001e*/ 	.short	0x0040


	//----- nvinfo : EIATTR_NUM_BARRIERS
	.align		4
        /*0020*/ 	.byte	0x02, 0x4c
        /*0022*/ 	.byte	0x01
	.zero		1


	//----- nvinfo : EIATTR_MERCURY_ISA_VERSION
	.align		4
        /*0024*/ 	.byte	0x03, 0x5f
        /*0026*/ 	.short	0x0101


	//----- nvinfo : EIATTR_COOP_GROUP_MASK_REGIDS
	.align		4
        /*0028*/ 	.byte	0x04, 0x29
        /*002a*/ 	.short	(.L_3775 - .L_3774)


	//   ....[0]....
.L_3774:
        /*002c*/ 	.word	0xffffffff


	//   ....[1]....
        /*0030*/ 	.word	0xffffffff


	//   ....[2]....
        /*0034*/ 	.word	0xffffffff


	//   ....[3]....
        /*0038*/ 	.word	0xffffffff


	//   ....[4]....
        /*003c*/ 	.word	0xffffffff


	//   ....[5]....
        /*0040*/ 	.word	0xffffffff


	//   ....[6]....
        /*0044*/ 	.word	0xffffffff


	//   ....[7]....
        /*0048*/ 	.word	0xffffffff


	//   ....[8]....
        /*004c*/ 	.word	0xffffffff


	//   ....[9]....
        /*0050*/ 	.word	0xffffffff


	//   ....[10]....
        /*0054*/ 	.word	0x05000010


	//   ....[11]....
        /*0058*/ 	.word	0x05000010


	//   ....[12]....
        /*005c*/ 	.word	0x05000010


	//   ....[13]....
        /*0060*/ 	.word	0x05000010


	//   ....[14]....
        /*0064*/ 	.word	0x05000010


	//   ....[15]....
        /*0068*/ 	.word	0x05000010


	//   ....[16]....
        /*006c*/ 	.word	0x05000010


	//   ....[17]....
        /*0070*/ 	.word	0x05000010


	//   ....[18]....
        /*0074*/ 	.word	0x05000010


	//   ....[19]....
        /*0078*/ 	.word	0x05000010


	//----- nvinfo : EIATTR_COOP_GROUP_INSTR_OFFSETS
	.align		4
.L_3775:
        /*007c*/ 	.byte	0x04, 0x28
        /*007e*/ 	.short	(.L_3777 - .L_3776)


	//   ....[0]....
.L_3776:
        /*0080*/ 	.word	0x00000850


	//   ....[1]....
        /*0084*/ 	.word	0x00000860


	//   ....[2]....
        /*0088*/ 	.word	0x00000890


	//   ....[3]....
        /*008c*/ 	.word	0x000008a0


	//   ....[4]....
        /*0090*/ 	.word	0x000008d0


	//   ....[5]....
        /*0094*/ 	.word	0x000008e0


	//   ....[6]....
        /*0098*/ 	.word	0x00000910


	//   ....[7]....
        /*009c*/ 	.word	0x00000920


	//   ....[8]....
        /*00a0*/ 	.word	0x00000950


	//   ....[9]....
        /*00a4*/ 	.word	0x00000960


	//   ....[10]....
        /*00a8*/ 	.word	0x00000ba0


	//   ....[11]....
        /*00ac*/ 	.word	0x00000c10


	//   ....[12]....
        /*00b0*/ 	.word	0x00000c80


	//   ....[13]....
        /*00b4*/ 	.word	0x00000cf0


	//   ....[14]....
        /*00b8*/ 	.word	0x00000d60


	//   ....[15]....
        /*00bc*/ 	.word	0x00000dc0


	//   ....[16]....
        /*00c0*/ 	.word	0x00000e30


	//   ....[17]....
        /*00c4*/ 	.word	0x00000ea0


	//   ....[18]....
        /*00c8*/ 	.word	0x00000f10


	//   ....[19]....
        /*00cc*/ 	.word	0x00000f80


	//----- nvinfo : EIATTR_EXIT_INSTR_OFFSETS
	.align		4
.L_3777:
        /*00d0*/ 	.byte	0x04, 0x1c
        /*00d2*/ 	.short	(.L_3779 - .L_3778)


	//   ....[0]....
.L_3778:
        /*00d4*/ 	.word	0x00000070


	//   ....[1]....
        /*00d8*/ 	.word	0x00000b40


	//----- nvinfo : EIATTR_MAX_THREADS
	.align		4
.L_3779:
        /*00dc*/ 	.byte	0x04, 0x05
        /*00de*/ 	.short	(.L_3781 - .L_3780)
.L_3780:
        /*00e0*/ 	.word	0x00000400
        /*00e4*/ 	.word	0x00000001
        /*00e8*/ 	.word	0x00000001


	//----- nvinfo : EIATTR_CRS_STACK_SIZE
	.align		4
.L_3781:
        /*00ec*/ 	.byte	0x04, 0x1e
        /*00ee*/ 	.short	(.L_3783 - .L_3782)
.L_3782:
        /*00f0*/ 	.word	0x00000000


	//----- nvinfo : EIATTR_CBANK_PARAM_SIZE
	.align		4
.L_3783:
        /*00f4*/ 	.byte	0x03, 0x19
        /*00f6*/ 	.short	0x0080


	//----- nvinfo : EIATTR_PARAM_CBANK
	.align		4
        /*00f8*/ 	.byte	0x04, 0x0a
        /*00fa*/ 	.short	(.L_3785 - .L_3784)
	.align		4
.L_3784:
        /*00fc*/ 	.word	index@(.nv.constant0._ZN18transformer_engine13normalization28ln_bwd_finalize_tuned_kernelINS0_22Kernel_traits_finalizeILj18432E6__halffS3_fjLj1024ELj4ENS0_18Kernel_traits_baseILj18432ES3_fS3_fjLj1024EEEEEEEvNS0_20BackwardKernelParamsE)
        /*0100*/ 	.short	0x0210
        /*0102*/ 	.short	0x0080


	//----- nvinfo : EIATTR_SW_WAR
	.align		4
.L_3785:
        /*0104*/ 	.byte	0x04, 0x36
        /*0106*/ 	.short	(.L_3787 - .L_3786)
.L_3786:
        /*0108*/ 	.word	0x00000008
.L_3787:


//--------------------- .nv.info._ZN18transformer_engine13normalization19ln_bwd_tuned_kernelINS0_13Kernel_traitsI6__halffS3_fjLj18432ELj4ELj1ELj4ELj16ENS0_18Kernel_traits_baseILj18432ES3_fS3_fjLj128EEEEEEEvNS0_20BackwardKernelParamsE --------------------------
	.section	.nv.info._ZN18transformer_engine13normalization19ln_bwd_tuned_kernelINS0_13Kernel_traitsI6__halffS3_fjLj18432ELj4ELj1ELj4ELj16ENS0_18Kernel_traits_baseILj18432ES3_fS3_fjLj128EEEEEEEvNS0_20BackwardKernelParamsE,"",@"SHT_CUDA_INFO"
	.sectionflags	@""
	.align	4


	//----- nvinfo : EIATTR_CUDA_API_VERSION
	.align		4
        /*0000*/ 	.byte	0x04, 0x37
        /*0002*/ 	.short	(.L_3789 - .L_3788)
.L_3788:
        /*0004*/ 	.word	0x00000082


	//----- nvinfo : EIATTR_KPARAM_INFO
	.align		4
.L_3789:
        /*0008*/ 	.byte	0x04, 0x17
        /*000a*/ 	.short	(.L_3791 - .L_3790)
.L_3790:
        /*000c*/ 	.word	0x00000000
        /*0010*/ 	.short	0x0000
        /*0012*/ 	.short	0x0000
        /*0014*/ 	.byte	0x00, 0xf0, 0x01, 0x02


	//----- nvinfo : EIATTR_SPARSE_MMA_MASK
	.align		4
.L_3791:
        /*0018*/ 	.byte	0x03, 0x50
        /*001a*/ 	.short	0x0000


	//----- nvinfo : EIATTR_MAXREG_COUNT
	.align		4
        /*001c*/ 	.byte	0x03, 0x1b
        /*001e*/ 	.short	0x00ff


	//----- nvinfo : EIATTR_NUM_BARRIERS
	.align		4
        /*0020*/ 	.byte	0x02, 0x4c
        /*0022*/ 	.byte	0x01
	.zero		1


	//----- nvinfo : EIATTR_ANNOTATIONS
	.align		4
        /*0024*/ 	.byte	0x04, 0x55
        /*0026*/ 	.short	(.L_3793 - .L_3792)


	//   ....[0]....
.L_3792:
        /* <DEDUP_REMOVED lines=41> */


	//----- nvinfo : EIATTR_MERCURY_ISA_VERSION
	.align		4
.L_3793:
        /*02a0*/ 	.byte	0x03, 0x5f
        /*02a2*/ 	.short	0x0101


	//----- nvinfo : EIATTR_COOP_GROUP_MASK_REGIDS
	.align		4
        /*02a4*/ 	.byte	0x04, 0x29
        /*02a6*/ 	.short	(.L_3795 - .L_3794)


	//   ....[0]....
.L_3794:
        /*02a8*/ 	.word	0xffffffff


	//   ....[1]....
        /*02ac*/ 	.word	0xffffffff


	//   ....[2]....
        /*02b0*/ 	.word	0xffffffff


	//   ....[3]....
        /*02b4*/ 	.word	0xffffffff


	//   ....[4]....
        /*02b8*/ 	.word	0xffffffff


	//   ....[5]....
        /*02bc*/ 	.word	0xffffffff


	//   ....[6]....
        /*02c0*/ 	.word	0xffffffff


	//   ....[7]....
        /*02c4*/ 	.word	0xffffffff


	//   ....[8]....
        /*02c8*/ 	.word	0xffffffff


	//   ....[9]....
        /*02cc*/ 	.word	0xffffffff


	//   ....[10]....
        /*02d0*/ 	.word	0xffffffff


	//   ....[11]....
        /*02d4*/ 	.word	0xffffffff


	//   ....[12]....
        /*02d8*/ 	.word	0xffffffff


	//   ....[13]....
        /*02dc*/ 	.word	0xffffffff


	//   ....[14]....
        /*02e0*/ 	.word	0xffffffff


	//   ....[15]....
        /*02e4*/ 	.word	0xffffffff


	//   ....[16]....
        /*02e8*/ 	.word	0xffffffff


	//   ....[17]....
        /*02ec*/ 	.word	0xffffffff


	//   ....[18]....
        /*02f0*/ 	.word	0xffffffff


	//   ....[19]....
        /*02f4*/ 	.word	0xffffffff


	//   ....[20]....
        /*02f8*/ 	.word	0x05000088


	//   ....[21]....
        /*02fc*/ 	.word	0x05000088


	//   ....[22]....
        /*0300*/ 	.word	0x05000088


	//   ....[23]....
        /*0304*/ 	.word	0x05000088


	//   ....[24]....
        /*0308*/ 	.word	0x05000088


	//   ....[25]....
        /*030c*/ 	.word	0x05000088


	//   ....[26]....
        /*0310*/ 	.word	0x05000088


	//   ....[27]....
        /*0314*/ 	.word	0x05000088


	//   ....[28]....
        /*0318*/ 	.word	0x05000088


	//   ....[29]....
        /*031c*/ 	.word	0x05000088


	//----- nvinfo : EIATTR_COOP_GROUP_INSTR_OFFSETS
	.align		4
.L_3795:
        /*0320*/ 	.byte	0x04, 0x28
        /*0322*/ 	.short	(.L_3797 - .L_3796)


	//   ....[0]....
.L_3796:
        /*0324*/ 	.word	0x00003cb0


	//   ....[1]....
        /*0328*/ 	.word	0x00003ce0


	//   ....[2]....
        /*032c*/ 	.word	0x00003d70


	//   ....[3]....
        /*0330*/ 	.word	0x00003d80


	//   ....[4]....
        /*0334*/ 	.word	0x00003e00


	//   ....[5]....
        /*0338*/ 	.word	0x00003e10


	//   ....[6]....
        /*033c*/ 	.word	0x00003e90


	//   ....[7]....
        /*0340*/ 	.word	0x00003ea0


	//   ....[8]....
        /*0344*/ 	.word	0x00003ed0


	//   ....[9]....
        /*0348*/ 	.word	0x00003ee0


	//   ....[10]....
        /*034c*/ 	.word	0x00004460


	//   ....[11]....
        /*0350*/ 	.word	0x00004470


	//   ....[12]....
        /*0354*/ 	.word	0x000044a0


	//   ....[13]....
        /*0358*/ 	.word	0x000044b0


	//   ....[14]....
        /*035c*/ 	.word	0x000044e0


	//   ....[15]....
        /*0360*/ 	.word	0x000044f0


	//   ....[16]....
        /*0364*/ 	.word	0x00004520


	//   ....[17]....
        /*0368*/ 	.word	0x00004530


	//   ....[18]....
        /*036c*/ 	.word	0x00004560


	//   ....[19]....
        /*0370*/ 	.word	0x00004570


	//   ....[20]....
        /*0374*/ 	.word	0x00005640


	//   ....[21]....
        /*0378*/ 	.word	0x00005700


	//   ....[22]....
        /*037c*/ 	.word	0x000057d0


	//   ....[23]....
        /*0380*/ 	.word	0x00005830


	//   ....[24]....
        /*0384*/ 	.word	0x000058a0


	//   ....[25]....
        /*0388*/ 	.word	0x000058f0


	//   ....[26]....
        /*038c*/ 	.word	0x00005960


	//   ....[27]....
        /*0390*/ 	.word	0x000059b0


	//   ....[28]....
        /*0394*/ 	.word	0x00005a20


	//   ....[29]....
        /*0398*/ 	.word	0x00005a70


	//----- nvinfo : EIATTR_EXIT_INSTR_OFFSETS
	.align		4
.L_3797:
        /*039c*/ 	.byte	0x04, 0x1c
        /*039e*/ 	.short	(.L_3799 - .L_3798)


	//   ....[0]....
.L_3798:
        /*03a0*/ 	.word	0x000055a0


	//----- nvinfo : EIATTR_MAX_THREADS
	.align		4
.L_3799:
        /*03a4*/ 	.byte	0x04, 0x05
        /*03a6*/ 	.short	(.L_3801 - .L_3800)
.L_3800:
        /*03a8*/ 	.word	0x00000080
        /*03ac*/ 	.word	0x00000001
        /*03b0*/ 	.word	0x00000001


	//----- nvinfo : EIATTR_CRS_STACK_SIZE
	.align		4
.L_3801:
        /*03b4*/ 	.byte	0x04, 0x1e
        /*03b6*/ 	.short	(.L_3803 - .L_3802)
.L_3802:
        /*03b8*/ 	.word	0x00000000


	//----- nvinfo : EIATTR_CBANK_PARAM_SIZE
	.align		4
.L_3803:
        /*03bc*/ 	.byte	0x03, 0x19
        /*03be*/ 	.short	0x0080


	//----- nvinfo : EIATTR_PARAM_CBANK
	.align		4
        /*03c0*/ 	.byte	0x04, 0x0a
        /*03c2*/ 	.short	(.L_3805 - .L_3804)
	.align		4
.L_3804:
        /*03c4*/ 	.word	index@(.nv.constant0._ZN18transformer_engine13normalization19ln_bwd_tuned_kernelINS0_13Kernel_traitsI6__halffS3_fjLj18432ELj4ELj1ELj4ELj16ENS0_18Kernel_traits_baseILj18432ES3_fS3_fjLj128EEEEEEEvNS0_20BackwardKernelParamsE)
        /*03c8*/ 	.short	0x0210
        /*03ca*/ 	.short	0x0080


	//----- nvinfo : EIATTR_SW_WAR
	.align		4
.L_3805:
        /*03cc*/ 	.byte	0x04, 0x36
        /*03ce*/ 	.short	(.L_3807 - .L_3806)
.L_3806:
        /*03d0*/ 	.word	0x00000008
.L_3807:


//--------------------- .nv.info._ZN18transformer_engine13normalization28ln_bwd_finalize_tuned_kernelINS0_22Kernel_traits_finalizeILj18432E6__halfS3_S3_fjLj1024ELj4ENS0_18Kernel_traits_baseILj18432ES3_S3_S3_fjLj1024EEEEEEEvNS0_20BackwardKernelParamsE --------------------------
	.section	.nv.info._ZN18transformer_engine13normalization28ln_bwd_finalize_tuned_kernelINS0_22Kernel_traits_finalizeILj18432E6__halfS3_S3_fjLj1024ELj4ENS0_18Kernel_traits_baseILj18432ES3_S3_S3_fjLj1024EEEEEEEvNS0_20BackwardKernelParamsE,"",@"SHT_CUDA_INFO"
	.sectionflags	@""
	.align	4


	//----- nvinfo : EIATTR_CUDA_API_VERSION
	.align		4
        /*0000*/ 	.byte	0x04, 0x37
        /*0002*/ 	.short	(.L_3809 - .L_3808)
.L_3808:
        /*0004*/ 	.word	0x00000082


	//----- nvinfo : EIATTR_KPARAM_INFO
	.align		4
.L_3809:
        /*0008*/ 	.byte	0x04, 0x17
        /*000a*/ 	.short	(.L_3811 - .L_3810)
.L_3810:
        /*000c*/ 	.word	0x00000000
        /*0010*/ 	.short	0x0000
        /*0012*/ 	.short	0x0000
        /*0014*/ 	.byte	0x00, 0xf0, 0x01, 0x02


	//----- nvinfo : EIATTR_SPARSE_MMA_MASK
	.align		4
.L_3811:
        /*0018*/ 	.byte	0x03, 0x50
        /*001a*/ 	.short	0x0000


	//----- nvinfo : EIATTR_MAXREG_COUNT
	.align		4
        /*001c*/ 	.byte	0x03, 0x1b
        /*001e*/ 	.short	0x0040


	//----- nvinfo : EIATTR_NUM_BARRIERS
	.align		4
        /*0020*/ 	.byte	0x02, 0x4c
        /*0022*/ 	.byte	0x01
	.zero		1


	//----- nvinfo : EIATTR_MERCURY_ISA_VERSION
	.align		4
        /*0024*/ 	.byte	0x03, 0x5f
        /*0026*/ 	.short	0x0101


	//----- nvinfo : EIATTR_COOP_GROUP_MASK_REGIDS
	.align		4
        /*0028*/ 	.byte	0x04, 0x29
        /*002a*/ 	.short	(.L_3813 - .L_3812)


	//   ....[0]....
.L_3812:
        /*002c*/ 	.word	0xffffffff


	//   ....[1]....
        /*0030*/ 	.word	0xffffffff


	//   ....[2]....
        /*0034*/ 	.word	0xffffffff


	//   ....[3]....
        /*0038*/ 	.word	0xffffffff


	//   ....[4]....
        /*003c*/ 	.word	0xffffffff


	//   ....[5]....
        /*0040*/ 	.word	0xffffffff


	//   ....[6]....
        /*0044*/ 	.word	0xffffffff


	//   ....[7]....
        /*0048*/ 	.word	0xffffffff


	//   ....[8]....
        /*004c*/ 	.word	0xffffffff


	//   ....[9]....
        /*0050*/ 	.word	0xffffffff


	//   ....[10]....
        /*0054*/ 	.word	0x05000010


	//   ....[11]....
        /*0058*/ 	.word	0x05000010


	//   ....[12]....
        /*005c*/ 	.word	0x05000010


	//   ....[13]....
        /*0060*/ 	.word	0x05000010


	//   ....[14]....
        /*0064*/ 	.word	0x05000010


	//   ....[15]....
        /*0068*/ 	.word	0x05000010


	//   ....[16]....
        /*006c*/ 	.word	0x05000010


	//   ....[17]....
        /*0070*/ 	.word	0x05000010


	//   ....[18]....
        /*0074*/ 	.word	0x05000010


	//   ....[19]....
        /*0078*/ 	.word	0x05000010


	//----- nvinfo : EIATTR_COOP_GROUP_INSTR_OFFSETS
	.align		4
.L_3813:
        /*007c*/ 	.byte	0x04, 0x28
        /*007e*/ 	.short	(.L_3815 - .L_3814)


	//   ....[0]....
.L_3814:
        /*0080*/ 	.word	0x00000850


	//   ....[1]....
        /*0084*/ 	.word	0x00000860


	//   ....[2]....
        /*0088*/ 	.word	0x00000890


	//   ....[3]....
        /*008c*/ 	.word	0x000008a0


	//   ....[4]....
        /*0090*/ 	.word	0x000008d0


	//   ....[5]....
        /*0094*/ 	.word	0x000008e0


	//   ....[6]....
        /*0098*/ 	.word	0x00000910


	//   ....[7]....
        /*009c*/ 	.word	0x00000920


	//   ....[8]....
        /*00a0*/ 	.word	0x00000950


	//   ....[9]....
        /*00a4*/ 	.word	0x00000960


	//   ....[10]....
        /*00a8*/ 	.word	0x00000ba0


	//   ....[11]....
        /*00ac*/ 	.word	0x00000c10


	//   ....[12]....
        /*00b0*/ 	.word	0x00000c80


	//   ....[13]....
        /*00b4*/ 	.word	0x00000cf0


	//   ....[14]....
        /*00b8*/ 	.word	0x00000d60


	//   ....[15]....
        /*00bc*/ 	.word	0x00000dc0


	//   ....[16]....
        /*00c0*/ 	.word	0x00000e30


	//   ....[17]....
        /*00c4*/ 	.word	0x00000ea0


	//   ....[18]....
        /*00c8*/ 	.word	0x00000f10


	//   ....[19]....
        /*00cc*/ 	.word	0x00000f80


	//----- nvinfo : EIATTR_EXIT_INSTR_OFFSETS
	.align		4
.L_3815:
        /*00d0*/ 	.byte	0x04, 0x1c
        /*00d2*/ 	.short	(.L_3817 - .L_3816)


	//   ....[0]....
.L_3816:
        /*00d4*/ 	.word	0x00000070


	//   ....[1]....
        /*00d8*/ 	.word	0x00000b40


	//----- nvinfo : EIATTR_MAX_THREADS
	.align		4
.L_3817:
        /*00dc*/ 	.byte	0x04, 0x05
        /*00de*/ 	.short	(.L_3819 - .L_3818)
.L_3818:
        /*00e0*/ 	.word	0x00000400
        /*00e4*/ 	.word	0x00000001
        /*00e8*/ 	.word	0x00000001


	//----- nvinfo : EIATTR_CRS_STACK_SIZE
	.align		4
.L_3819:
        /*00ec*/ 	.byte	0x04, 0x1e
        /*00ee*/ 	.short	(.L_3821 - .L_3820)
.L_3820:
        /*00f0*/ 	.word	0x00000000


	//----- nvinfo : EIATTR_CBANK_PARAM_SIZE
	.align		4
.L_3821:
        /*00f4*/ 	.byte	0x03, 0x19
        /*00f6*/ 	.short	0x0080


	//----- nvinfo : EIATTR_PARAM_CBANK
	.align		4
        /*00f8*/ 	.byte	0x04, 0x0a
        /*00fa*/ 	.short	(.L_3823 - .L_3822)
	.align		4
.L_3822:
        /*00fc*/ 	.word	index@(.nv.constant0._ZN18transformer_engine13normalization28ln_bwd_finalize_tuned_kernelINS0_22Kernel_traits_finalizeILj18432E6__halfS3_S3_fjLj1024ELj4ENS0_18Kernel_traits_baseILj18432ES3_S3_S3_fjLj1024EEEEEEEvNS0_20BackwardKernelParamsE)
        /*0100*/ 	.short	0x0210
        /*0102*/ 	.short	0x0080


	//----- nvinfo : EIATTR_SW_WAR
	.align		4
.L_3823:
        /*0104*/ 	.byte	0x04, 0x36
        /*0106*/ 	.short	(.L_3825 - .L_3824)
.L_3824:
        /*0108*/ 	.word	0x00000008
.L_3825:


//--------------------- .nv.info._ZN18transformer_engine13normalization19ln_bwd_tuned_kernelINS0_13Kernel_traitsI6__halfS3_S3_fjLj18432ELj4ELj1ELj4ELj8ENS0_18Kernel_traits_baseILj18432ES3_S3_S3_fjLj128EEEEEEEvNS0_20BackwardKernelParamsE --------------------------
	.section	.nv.info._ZN18transformer_engine13normalization19ln_bwd_tuned_kernelINS0_13Kernel_traitsI6__halfS3_S3_fjLj18432ELj4ELj1ELj4ELj8ENS0_18Kernel_traits_baseILj18432ES3_S3_S3_fjLj128EEEEEEEvNS0_20BackwardKernelParamsE,"",@"SHT_CUDA_INFO"
	.sectionflags	@""
	.align	4


	//----- nvinfo : EIATTR_CUDA_API_VERSION
	.align		4
        /*0000*/ 	.byte	0x04, 0x37
        /*0002*/ 	.short	(.L_3827 - .L_3826)
.L_3826:
        /*0004*/ 	.word	0x00000082


	//----- nvinfo : EIATTR_KPARAM_INFO
	.align		4
.L_3827:
        /*0008*/ 	.byte	0x04, 0x17
        /*000a*/ 	.short	(.L_3829 - .L_3828)
.L_3828:
        /*000c*/ 	.word	0x00000000
        /*0010*/ 	.short	0x0000
        /*0012*/ 	.short	0x0000
        /*0014*/ 	.byte	0x00, 0xf0, 0x01, 0x02


	//----- nvinfo : EIATTR_SPARSE_MMA_MASK
	.align		4
.L_3829:
        /*0018*/ 	.byte	0x03, 0x50
        /*001a*/ 	.short	0x0000


	//----- nvinfo : EIATTR_MAXREG_COUNT
	.align		4
        /*001c*/ 	.byte	0x03, 0x1b
        /*001e*/ 	.short	0x00ff


	//----- nvinfo : EIATTR_NUM_BARRIERS
	.align		4
        /*0020*/ 	.byte	0x02, 0x4c
        /*0022*/ 	.byte	0x01
	.zero		1


	//----- nvinfo : EIATTR_ANNOTATIONS
	.align		4
        /*0024*/ 	.byte	0x04, 0x55
        /*0026*/ 	.short	(.L_3831 - .L_3830)


	//   ....[0]....
.L_3830:
        /* <DEDUP_REMOVED lines=41> */


	//----- nvinfo : EIATTR_MERCURY_ISA_VERSION
	.align		4
.L_3831:
        /*02a0*/ 	.byte	0x03, 0x5f
        /*02a2*/ 	.short	0x0101


	//----- nvinfo : EIATTR_COOP_GROUP_MASK_REGIDS
	.align		4
        /*02a4*/ 	.byte	0x04, 0x29
        /*02a6*/ 	.short	(.L_3833 - .L_3832)


	//   ....[0]....
.L_3832:
        /*02a8*/ 	.word	0xffffffff


	//   ....[1]....
        /*02ac*/ 	.word	0xffffffff


	//   ....[2]....
        /*02b0*/ 	.word	0xffffffff


	//   ....[3]....
        /*02b4*/ 	.word	0xffffffff


	//   ....[4]....
        /*02b8*/ 	.word	0xffffffff


	//   ....[5]....
        /*02bc*/ 	.word	0xffffffff


	//   ....[6]....
        /*02c0*/ 	.word	0xffffffff


	//   ....[7]....
        /*02c4*/ 	.word	0xffffffff


	//   ....[8]....
        /*02c8*/ 	.word	0xffffffff


	//   ....[9]....
        /*02cc*/ 	.word	0xffffffff


	//   ....[10]....
        /*02d0*/ 	.word	0xffffffff


	//   ....[11]....
        /*02d4*/ 	.word	0xffffffff


	//   ....[12]....
        /*02d8*/ 	.word	0xffffffff


	//   ....[13]....
        /*02dc*/ 	.word	0xffffffff


	//   ....[14]....
        /*02e0*/ 	.word	0xffffffff


	//   ....[15]....
        /*02e4*/ 	.word	0xffffffff


	//   ....[16]....
        /*02e8*/ 	.word	0xffffffff


	//   ....[17]....
        /*02ec*/ 	.word	0xffffffff


	//   ....[18]....
        /*02f0*/ 	.word	0xffffffff


	//   ....[19]....
        /*02f4*/ 	.word	0xffffffff


	//   ....[20]....
        /*02f8*/ 	.word	0x050000c7


	//   ....[21]....
        /*02fc*/ 	.word	0x050000c7


	//   ....[22]....
        /*0300*/ 	.word	0x050000c7


	//   ....[23]....
        /*0304*/ 	.word	0x050000c7


	//   ....[24]....
        /*0308*/ 	.word	0x050000c7


	//   ....[25]....
        /*030c*/ 	.word	0x050000c7


	//   ....[26]....
        /*0310*/ 	.word	0x050000c7


	//   ....[27]....
        /*0314*/ 	.word	0x050000c7


	//   ....[28]....
        /*0318*/ 	.word	0x050000c7


	//   ....[29]....
        /*031c*/ 	.word	0x050000c7


	//----- nvinfo : EIATTR_COOP_GROUP_INSTR_OFFSETS
	.align		4
.L_3833:
        /*0320*/ 	.byte	0x04, 0x28
        /*0322*/ 	.short	(.L_3835 - .L_3834)


	//   ....[0]....
.L_3834:
        /*0324*/ 	.word	0x000045a0


	//   ....[1]....
        /*0328*/ 	.word	0x000045c0


	//   ....[2]....
        /*032c*/ 	.word	0x00004640


	//   ....[3]....
        /*0330*/ 	.word	0x00004650


	//   ....[4]....
        /*0334*/ 	.word	0x000046d0


	//   ....[5]....
        /*0338*/ 	.word	0x000046e0


	//   ....[6]....
        /*033c*/ 	.word	0x00004760


	//   ....[7]....
        /*0340*/ 	.word	0x00004770


	//   ....[8]....
        /*0344*/ 	.word	0x000047a0


	//   ....[9]....
        /*0348*/ 	.word	0x000047b0


	//   ....[10]....
        /*034c*/ 	.word	0x00004d30


	//   ....[11]....
        /*0350*/ 	.word	0x00004d40


	//   ....[12]....
        /*0354*/ 	.word	0x00004d70


	//   ....[13]....
        /*0358*/ 	.word	0x00004d80


	//   ....[14]....
        /*035c*/ 	.word	0x00004db0


	//   ....[15]....
        /*0360*/ 	.word	0x00004dc0


	//   ....[16]....
        /*0364*/ 	.word	0x00004df0


	//   ....[17]....
        /*0368*/ 	.word	0x00004e00


	//   ....[18]....
        /*036c*/ 	.word	0x00004e30


	//   ....[19]....
        /*0370*/ 	.word	0x00004e40


	//   ....[20]....
        /*0374*/ 	.word	0x00006400


	//   ....[21]....
        /*0378*/ 	.word	0x000064b0


	//   ....[22]....
        /*037c*/ 	.word	0x00006580


	//   ....[23]....
        /*0380*/ 	.word	0x000065e0


	//   ....[24]....
        /*0384*/ 	.word	0x00006650


	//   ....[25]....
        /*0388*/ 	.word	0x000066a0


	//   ....[26]....
        /*038c*/ 	.word	0x00006710


	//   ....[27]....
        /*0390*/ 	.word	0x00006760


	//   ....[28]....
        /*0394*/ 	.word	0x000067d0


	//   ....[29]....
        /*0398*/ 	.word	0x00006820


	//----- nvinfo : EIATTR_EXIT_INSTR_OFFSETS
	.align		4
.L_3835:
        /*039c*/ 	.byte	0x04, 0x1c
        /*039e*/ 	.short	(.L_3837 - .L_3836)


	//   ....[0]....
.L_3836:
        /*03a0*/ 	.word	0x00006380


	//----- nvinfo : EIATTR_MAX_THREADS
	.align		4
.L_3837:
        /*03a4*/ 	.byte	0x04, 0x05
        /*03a6*/ 	.short	(.L_3839 - .L_3838)
.L_3838:
        /*03a8*/ 	.word	0x00000080
        /*03ac*/ 	.word	0x00000001
        /*03b0*/ 	.word	0x00000001


	//----- nvinfo : EIATTR_CRS_STACK_SIZE
	.align		4
.L_3839:
        /*03b4*/ 	.byte	0x04, 0x1e
        /*03b6*/ 	.short	(.L_3841 - .L_3840)
.L_3840:
        /*03b8*/ 	.word	0x00000000


	//----- nvinfo : EIATTR_CBANK_PARAM_SIZE
	.align		4
.L_3841:
        /*03bc*/ 	.byte	0x03, 0x19
        /*03be*/ 	.short	0x0080


	//----- nvinfo : EIATTR_PARAM_CBANK
	.align		4
        /*03c0*/ 	.byte	0x04, 0x0a
        /*03c2*/ 	.short	(.L_3843 - .L_3842)
	.align		4
.L_3842:
        /*03c4*/ 	.word	index@(.nv.constant0._ZN18transformer_engine13normalization19ln_bwd_tuned_kernelINS0_13Kernel_traitsI6__halfS3_S3_fjLj18432ELj4ELj1ELj4ELj8ENS0_18Kernel_traits_baseILj18432ES3_S3_S3_fjLj128EEEEEEEvNS0_20BackwardKernelParamsE)
        /*03c8*/ 	.short	0x0210
        /*03ca*/ 	.short	0x0080


	//----- nvinfo : EIATTR_SW_WAR
	.align		4
.L_3843:
        /*03cc*/ 	.byte	0x04, 0x36
        /*03ce*/ 	.short	(.L_3845 - .L_3844)
.L_3844:
        /*03d0*/ 	.word	0x00000008
.L_3845:


//--------------------- .nv.info._ZN18transformer_engine13normalization28ln_bwd_finalize_tuned_kernelINS0_22Kernel_traits_finalizeILj18432EffffjLj1024ELj4ENS0_18Kernel_traits_baseILj18432EffffjLj1024EEEEEEEvNS0_20BackwardKernelParamsE --------------------------
	.section	.nv.info._ZN18transformer_engine13normalization28ln_bwd_finalize_tuned_kernelINS0_22Kernel_traits_finalizeILj18432EffffjLj1024ELj4ENS0_18Kernel_traits_baseILj18432EffffjLj1024EEEEEEEvNS0_20BackwardKernelParamsE,"",@"SHT_CUDA_INFO"
	.sectionflags	@""
	.align	4


	//----- nvinfo : EIATTR_CUDA_API_VERSION
	.align		4
        /*0000*/ 	.byte	0x04, 0x37
        /*0002*/ 	.short	(.L_3847 - .L_3846)
.L_3846:
        /*0004*/ 	.word	0x00000082


	//----- nvinfo : EIATTR_KPARAM_INFO
	.align		4
.L_3847:
        /*0008*/ 	.byte	0x04, 0x17
        /*000a*/ 	.short	(.L_3849 - .L_3848)
.L_3848:
        /*000c*/ 	.word	0x00000000
        /*0010*/ 	.short	0x0000
        /*0012*/ 	.short	0x0000
        /*0014*/ 	.byte	0x00, 0xf0, 0x01, 0x02


	//----- nvinfo : EIATTR_SPARSE_MMA_MASK
	.align		4
.L_3849:
        /*0018*/ 	.byte	0x03, 0x50
        /*001a*/ 	.short	0x0000


	//----- nvinfo : EIATTR_MAXREG_COUNT
	.align		4
        /*001c*/ 	.byte	0x03, 0x1b
        /*001e*/ 	.short	0x0040


	//----- nvinfo : EIATTR_NUM_BARRIERS
	.align		4
        /*0020*/ 	.byte	0x02, 0x4c
        /*0022*/ 	.byte	0x01
	.zero		1


	//----- nvinfo : EIATTR_MERCURY_ISA_VERSION
	.align		4
        /*0024*/ 	.byte	0x03, 0x5f
        /*0026*/ 	.short	0x0101


	//----- nvinfo : EIATTR_COOP_GROUP_MASK_REGIDS
	.align		4
        /*0028*/ 	.byte	0x04, 0x29
        /*002a*/ 	.short	(.L_3851 - .L_3850)


	//   ....[0]....
.L_3850:
        /*002c*/ 	.word	0xffffffff


	//   ....[1]....
        /*0030*/ 	.word	0xffffffff


	//   ....[2]....
        /*0034*/ 	.word	0xffffffff


	//   ....[3]....
        /*0038*/ 	.word	0xffffffff


	//   ....[4]....
        /*003c*/ 	.word	0xffffffff


	//   ....[5]....
        /*0040*/ 	.word	0xffffffff


	//   ....[6]....
        /*0044*/ 	.word	0xffffffff


	//   ....[7]....
        /*0048*/ 	.word	0xffffffff


	//   ....[8]....
        /*004c*/ 	.word	0xffffffff


	//   ....[9]....
        /*0050*/ 	.word	0xffffffff


	//   ....[10]....
        /*0054*/ 	.word	0x05000010


	//   ....[11]....
        /*0058*/ 	.word	0x05000010


	//   ....[12]....
        /*005c*/ 	.word	0x05000010


	//   ....[13]....
        /*0060*/ 	.word	0x05000010


	//   ....[14]....
        /*0064*/ 	.word	0x05000010


	//   ....[15]....
        /*0068*/ 	.word	0x05000010


	//   ....[16]....
        /*006c*/ 	.word	0x05000010


	//   ....[17]....
        /*0070*/ 	.word	0x05000010


	//   ....[18]....
        /*0074*/ 	.word	0x05000010


	//   ....[19]....
        /*0078*/ 	.word	0x05000010


	//----- nvinfo : EIATTR_COOP_GROUP_INSTR_OFFSETS
	.align		4
.L_3851:
        /*007c*/ 	.byte	0x04, 0x28
        /*007e*/ 	.short	(.L_3853 - .L_3852)


	//   ....[0]....
.L_3852:
        /*0080*/ 	.word	0x00000850


	//   ....[1]....
        /*0084*/ 	.word	0x00000860


	//   ....[2]....
        /*0088*/ 	.word	0x00000890


	//   ....[3]....
        /*008c*/ 	.word	0x000008a0


	//   ....[4]....
        /*0090*/ 	.word	0x000008d0


	//   ....[5]....
        /*0094*/ 	.word	0x000008e0


	//   ....[6]....
        /*0098*/ 	.word	0x00000910


	//   ....[7]....
        /*009c*/ 	.word	0x00000920


	//   ....[8]....
        /*00a0*/ 	.word	0x00000950


	//   ....[9]....
        /*00a4*/ 	.word	0x00000960


	//   ....[10]....
        /*00a8*/ 	.word	0x00000b80


	//   ....[11]....
        /*00ac*/ 	.word	0x00000bf0


	//   ....[12]....
        /*00b0*/ 	.word	0x00000c60


	//   ....[13]....
        /*00b4*/ 	.word	0x00000cd0


	//   ....[14]....
        /*00b8*/ 	.word	0x00000d40


	//   ....[15]....
        /*00bc*/ 	.word	0x00000da0


	//   ....[16]....
        /*00c0*/ 	.word	0x00000e10


	//   ....[17]....
        /*00c4*/ 	.word	0x00000e80


	//   ....[18]....
        /*00c8*/ 	.word	0x00000ef0


	//   ....[19]....
        /*00cc*/ 	.word	0x00000f60


	//----- nvinfo : EIATTR_EXIT_INSTR_OFFSETS
	.align		4
.L_3853:
        /*00d0*/ 	.byte	0x04, 0x1c
        /*00d2*/ 	.short	(.L_3855 - .L_3854)


	//   ....[0]....
.L_3854:
        /*00d4*/ 	.word	0x00000070


	//   ....[1]....
        /*00d8*/ 	.word	0x00000b20


	//----- nvinfo : EIATTR_MAX_THREADS
	.align		4
.L_3855:
        /*00dc*/ 	.byte	0x04, 0x05
        /*00de*/ 	.short	(.L_3857 - .L_3856)
.L_3856:
        /*00e0*/ 	.word	0x00000400
        /*00e4*/ 	.word	0x00000001
        /*00e8*/ 	.word	0x00000001


	//----- nvinfo : EIATTR_CRS_STACK_SIZE
	.align		4
.L_3857:
        /*00ec*/ 	.byte	0x04, 0x1e
        /*00ee*/ 	.short	(.L_3859 - .L_3858)
.L_3858:
        /*00f0*/ 	.word	0x00000000


	//----- nvinfo : EIATTR_CBANK_PARAM_SIZE
	.align		4
.L_3859:
        /*00f4*/ 	.byte	0x03, 0x19
        /*00f6*/ 	.short	0x0080


	//----- nvinfo : EIATTR_PARAM_CBANK
	.align		4
        /*00f8*/ 	.byte	0x04, 0x0a
        /*00fa*/ 	.short	(.L_3861 - .L_3860)
	.align		4
.L_3860:
        /*00fc*/ 	.word	index@(.nv.constant0._ZN18transformer_engine13normalization28ln_bwd_finalize_tuned_kernelINS0_22Kernel_traits_finalizeILj18432EffffjLj1024ELj4ENS0_18Kernel_traits_baseILj18432EffffjLj1024EEEEEEEvNS0_20BackwardKernelParamsE)
        /*0100*/ 	.short	0x0210
        /*0102*/ 	.short	0x0080


	//----- nvinfo : EIATTR_SW_WAR
	.align		4
.L_3861:
        /*0104*/ 	.byte	0x04, 0x36
        /*0106*/ 	.short	(.L_3863 - .L_3862)
.L_3862:
        /*0108*/ 	.word	0x00000008
.L_3863:


//--------------------- .nv.info._ZN18transformer_engine13normalization19ln_bwd_tuned_kernelINS0_13Kernel_traitsIffffjLj18432ELj4ELj1ELj4ELj16ENS0_18Kernel_traits_baseILj18432EffffjLj128EEEEEEEvNS0_20BackwardKernelParamsE --------------------------
	.section	.nv.info._ZN18transformer_engine13normalization19ln_bwd_tuned_kernelINS0_13Kernel_traitsIffffjLj18432ELj4ELj1ELj4ELj16ENS0_18Kernel_traits_baseILj18432EffffjLj128EEEEEEEvNS0_20BackwardKernelParamsE,"",@"SHT_CUDA_INFO"
	.sectionflags	@""
	.align	4


	//----- nvinfo : EIATTR_CUDA_API_VERSION
	.align		4
        /*0000*/ 	.byte	0x04, 0x37
        /*0002*/ 	.short	(.L_3865 - .L_3864)
.L_3864:
        /*0004*/ 	.word	0x00000082


	//----- nvinfo : EIATTR_KPARAM_INFO
	.align		4
.L_3865:
        /*0008*/ 	.byte	0x04, 0x17
        /*000a*/ 	.short	(.L_3867 - .L_3866)
.L_3866:
        /*000c*/ 	.word	0x00000000
        /*0010*/ 	.short	0x0000
        /*0012*/ 	.short	0x0000
        /*0014*/ 	.byte	0x00, 0xf0, 0x01, 0x02


	//----- nvinfo : EIATTR_SPARSE_MMA_MASK
	.align		4
.L_3867:
        /*0018*/ 	.byte	0x03, 0x50
        /*001a*/ 	.short	0x0000


	//----- nvinfo : EIATTR_MAXREG_COUNT
	.align		4
        /*001c*/ 	.byte	0x03, 0x1b
        /*001e*/ 	.short	0x00ff


	//----- nvinfo : EIATTR_NUM_BARRIERS
	.align		4
        /*0020*/ 	.byte	0x02, 0x4c
        /*0022*/ 	.byte	0x01
	.zero		1


	//----- nvinfo : EIATTR_ANNOTATIONS
	.align		4
        /*0024*/ 	.byte	0x04, 0x55
        /*0026*/ 	.short	(.L_3869 - .L_3868)


	//   ....[0]....
.L_3868:
        /* <DEDUP_REMOVED lines=14> */


	//----- nvinfo : EIATTR_MERCURY_ISA_VERSION
	.align		4
.L_3869:
        /*00f8*/ 	.byte	0x03, 0x5f
        /*00fa*/ 	.short	0x0101


	//----- nvinfo : EIATTR_COOP_GROUP_MASK_REGIDS
	.align		4
        /*00fc*/ 	.byte	0x04, 0x29
        /*00fe*/ 	.short	(.L_3871 - .L_3870)


	//   ....[0]....
.L_3870:
        /*0100*/ 	.word	0xffffffff


	//   ....[1]....
        /*0104*/ 	.word	0xffffffff


	//   ....[2]....
        /*0108*/ 	.word	0xffffffff


	//   ....[3]....
        /*010c*/ 	.word	0xffffffff


	//   ....[4]....
        /*0110*/ 	.word	0xffffffff


	//   ....[5]....
        /*0114*/ 	.word	0xffffffff


	//   ....[6]....
        /*0118*/ 	.word	0xffffffff


	//   ....[7]....
        /*011c*/ 	.word	0xffffffff


	//   ....[8]....
        /*0120*/ 	.word	0xffffffff


	//   ....[9]....
        /*0124*/ 	.word	0xffffffff


	//   ....[10]....
        /*0128*/ 	.word	0xffffffff


	//   ....[11]....
        /*012c*/ 	.word	0xffffffff


	//   ....[12]....
        /*0130*/ 	.word	0xffffffff


	//   ....[13]....
        /*0134*/ 	.word	0xffffffff


	//   ....[14]....
        /*0138*/ 	.word	0xffffffff


	//   ....[15]....
        /*013c*/ 	.word	0xffffffff


	//   ....[16]....
        /*0140*/ 	.word	0xffffffff


	//   ....[17]....
        /*0144*/ 	.word	0xffffffff


	//   ....[18]....
        /*0148*/ 	.word	0xffffffff


	//   ....[19]....
        /*014c*/ 	.word	0xffffffff


	//   ....[20]....
        /*0150*/ 	.word	0x0500006c


	//   ....[21]....
        /*0154*/ 	.word	0x0500006c


	//   ....[22]....
        /*0158*/ 	.word	0x0500006c


	//   ....[23]....
        /*015c*/ 	.word	0x0500006c


	//   ....[24]....
        /*0160*/ 	.word	0x0500006c


	//   ....[25]....
        /*0164*/ 	.word	0x0500006c


	//   ....[26]....
        /*0168*/ 	.word	0x0500006c


	//   ....[27]....
        /*016c*/ 	.word	0x0500006c


	//   ....[28]....
        /*0170*/ 	.word	0x0500006c


	//   ....[29]....
        /*0174*/ 	.word	0x0500006c


	//----- nvinfo : EIATTR_COOP_GROUP_INSTR_OFFSETS
	.align		4
.L_3871:
        /*0178*/ 	.byte	0x04, 0x28
        /*017a*/ 	.short	(.L_3873 - .L_3872)


	//   ....[0]....
.L_3872:
        /*017c*/ 	.word	0x00002f70


	//   ....[1]....
        /*0180*/ 	.word	0x00002fa0


	//   ....[2]....
        /*0184*/ 	.word	0x00002ff0


	//   ....[3]....
        /*0188*/ 	.word	0x00003000


	//   ....[4]....
        /*018c*/ 	.word	0x00003030


	//   ....[5]....
        /*0190*/ 	.word	0x00003040


	//   ....[6]....
        /*0194*/ 	.word	0x00003070


	//   ....[7]....
        /*0198*/ 	.word	0x00003080


	//   ....[8]....
        /*019c*/ 	.word	0x000030b0


	//   ....[9]....
        /*01a0*/ 	.word	0x000030c0


	//   ....[10]....
        /*01a4*/ 	.word	0x00003640


	//   ....[11]....
        /*01a8*/ 	.word	0x00003650


	//   ....[12]....
        /*01ac*/ 	.word	0x00003680


	//   ....[13]....
        /*01b0*/ 	.word	0x00003690


	//   ....[14]....
        /*01b4*/ 	.word	0x000036c0


	//   ....[15]....
        /*01b8*/ 	.word	0x000036d0


	//   ....[16]....
        /*01bc*/ 	.word	0x00003700


	//   ....[17]....
        /*01c0*/ 	.word	0x00003710


	//   ....[18]....
        /*01c4*/ 	.word	0x00003740


	//   ....[19]....
        /*01c8*/ 	.word	0x00003750


	//   ....[20]....
        /*01cc*/ 	.word	0x00004870


	//   ....[21]....
        /*01d0*/ 	.word	0x000048c0


	//   ....[22]....
        /*01d4*/ 	.word	0x00004930


	//   ....[23]....
        /*01d8*/ 	.word	0x00004980


	//   ....[24]....
        /*01dc*/ 	.word	0x000049f0


	//   ....[25]....
        /*01e0*/ 	.word	0x00004a40


	//   ....[26]....
        /*01e4*/ 	.word	0x00004ab0


	//   ....[27]....
        /*01e8*/ 	.word	0x00004b00


	//   ....[28]....
        /*01ec*/ 	.word	0x00004b70


	//   ....[29]....
        /*01f0*/ 	.word	0x00004bc0


	//----- nvinfo : EIATTR_EXIT_INSTR_OFFSETS
	.align		4
.L_3873:
        /*01f4*/ 	.byte	0x04, 0x1c
        /*01f6*/ 	.short	(.L_3875 - .L_3874)


	//   ....[0]....
.L_3874:
        /*01f8*/ 	.word	0x000047d0


	//----- nvinfo : EIATTR_MAX_THREADS
	.align		4
.L_3875:
        /*01fc*/ 	.byte	0x04, 0x05
        /*01fe*/ 	.short	(.L_3877 - .L_3876)
.L_3876:
        /*0200*/ 	.word	0x00000080
        /*0204*/ 	.word	0x00000001
        /*0208*/ 	.word	0x00000001


	//----- nvinfo : EIATTR_CRS_STACK_SIZE
	.align		4
.L_3877:
        /*020c*/ 	.byte	0x04, 0x1e
        /*020e*/ 	.short	(.L_3879 - .L_3878)
.L_3878:
        /*0210*/ 	.word	0x00000000


	//----- nvinfo : EIATTR_CBANK_PARAM_SIZE
	.align		4
.L_3879:
        /*0214*/ 	.byte	0x03, 0x19
        /*0216*/ 	.short	0x0080


	//----- nvinfo : EIATTR_PARAM_CBANK
	.align		4
        /*0218*/ 	.byte	0x04, 0x0a
        /*021a*/ 	.short	(.L_3881 - .L_3880)
	.align		4
.L_3880:
        /*021c*/ 	.word	index@(.nv.constant0._ZN18transformer_engine13normalization19ln_bwd_tuned_kernelINS0_13Kernel_traitsIffffjLj18432ELj4ELj1ELj4ELj16ENS0_18Kernel_traits_baseILj18432EffffjLj128EEEEEEEvNS0_20BackwardKernelParamsE)
        /*0220*/ 	.short	0x0210
        /*0222*/ 	.short	0x0080


	//----- nvinfo : EIATTR_SW_WAR
	.align		4
.L_3881:
        /*0224*/ 	.byte	0x04, 0x36
        /*0226*/ 	.short	(.L_3883 - .L_3882)
.L_3882:
        /*0228*/ 	.word	0x00000008
.L_3883:


//--------------------- .nv.info._ZN18transformer_engine13normalization28ln_bwd_finalize_tuned_kernelINS0_22Kernel_traits_finalizeILj16384E13__nv_bfloat16fS3_fjLj1024ELj4ENS0_18Kernel_traits_baseILj16384ES3_fS3_fjLj1024EEEEEEEvNS0_20BackwardKernelParamsE --------------------------
	.section	.nv.info._ZN18transformer_engine13normalization28ln_bwd_finalize_tuned_kernelINS0_22Kernel_traits_finalizeILj16384E13__nv_bfloat16fS3_fjLj1024ELj4ENS0_18Kernel_traits_baseILj16384ES3_fS3_fjLj1024EEEEEEEvNS0_20BackwardKernelParamsE,"",@"SHT_CUDA_INFO"
	.sectionflags	@""
	.align	4


	//----- nvinfo : EIATTR_CUDA_API_VERSION
	.align		4
        /*0000*/ 	.byte	0x04, 0x37
        /*0002*/ 	.short	(.L_3885 - .L_3884)
.L_3884:
        /*0004*/ 	.word	0x00000082


	//----- nvinfo : EIATTR_KPARAM_INFO
	.align		4
.L_3885:
        /*0008*/ 	.byte	0x04, 0x17
        /*000a*/ 	.short	(.L_3887 - .L_3886)
.L_3886:
        /*000c*/ 	.word	0x00000000
        /*0010*/ 	.short	0x0000
        /*0012*/ 	.short	0x0000
        /*0014*/ 	.byte	0x00, 0xf0, 0x01, 0x02


	//----- nvinfo : EIATTR_SPARSE_MMA_MASK
	.align		4
.L_3887:
        /*0018*/ 	.byte	0x03, 0x50
        /*001a*/ 	.short	0x0000


	//----- nvinfo : EIATTR_MAXREG_COUNT
	.align		4
        /*001c*/ 	.byte	0x03, 0x1b
        /*001e*/ 	.short	0x0040


	//----- nvinfo : EIATTR_NUM_BARRIERS
	.align		4
        /*0020*/ 	.byte	0x02, 0x4c
        /*0022*/ 	.byte	0x01
	.zero		1


	//----- nvinfo : EIATTR_MERCURY_ISA_VERSION
	.align		4
        /*0024*/ 	.byte	0x03, 0x5f
        /*0026*/ 	.short	0x0101


	//----- nvinfo : EIATTR_COOP_GROUP_MASK_REGIDS
	.align		4
        /*0028*/ 	.byte	0x04, 0x29
        /*002a*/ 	.short	(.L_3889 - .L_3888)


	//   ....[0]....
.L_3888:
        /*002c*/ 	.word	0xffffffff


	//   ....[1]....
        /*0030*/ 	.word	0xffffffff


	//   ....[2]....
        /*0034*/ 	.word	0xffffffff


	//   ....[3]....
        /*0038*/ 	.word	0xffffffff


	//   ....[4]....
        /*003c*/ 	.word	0xffffffff


	//   ....[5]....
        /*0040*/ 	.word	0xffffffff


	//   ....[6]....
        /*0044*/ 	.word	0xffffffff


	//   ....[7]....
        /*0048*/ 	.word	0xffffffff


	//   ....[8]....
        /*004c*/ 	.word	0xffffffff


	//   ....[9]....
        /*0050*/ 	.word	0xffffffff


	//   ....[10]....
        /*0054*/ 	.word	0x05000010


	//   ....[11]....
        /*0058*/ 	.word	0x05000010


	//   ....[12]....
        /*005c*/ 	.word	0x05000010


	//   ....[13]....
        /*0060*/ 	.word	0x05000010


	//   ....[14]....
        /*0064*/ 	.word	0x05000010


	//   ....[15]....
        /*0068*/ 	.word	0x05000010


	//   ....[16]....
        /*006c*/ 	.word	0x05000010


	//   ....[17]....
        /*0070*/ 	.word	0x05000010


	//   ....[18]....
        /*0074*/ 	.word	0x05000010


	//   ....[19]....
        /*0078*/ 	.word	0x05000010


	//----- nvinfo : EIATTR_COOP_GROUP_INSTR_OFFSETS
	.align		4
.L_3889:
        /*007c*/ 	.byte	0x04, 0x28
        /*007e*/ 	.short	(.L_3891 - .L_3890)


	//   ....[0]....
.L_3890:
        /*0080*/ 	.word	0x00000850


	//   ....[1]....
        /*0084*/ 	.word	0x00000860


	//   ....[2]....
        /*0088*/ 	.word	0x00000890


	//   ....[3]....
        /*008c*/ 	.word	0x000008a0


	//   ....[4]....
        /*0090*/ 	.word	0x000008d0


	//   ....[5]....
        /*0094*/ 	.word	0x000008e0


	//   ....[6]....
        /*0098*/ 	.word	0x00000910


	//   ....[7]....
        /*009c*/ 	.word	0x00000920


	//   ....[8]....
        /*00a0*/ 	.word	0x00000950


	//   ....[9]....
        /*00a4*/ 	.word	0x00000960


	//   ....[10]....
        /*00a8*/ 	.word	0x00000ba0


	//   ....[11]....
        /*00ac*/ 	.word	0x00000c10


	//   ....[12]....
        /*00b0*/ 	.word	0x00000c80


	//   ....[13]....
        /*00b4*/ 	.word	0x00000cf0


	//   ....[14]....
        /*00b8*/ 	.word	0x00000d60


	//   ....[15]....
        /*00bc*/ 	.word	0x00000dc0


	//   ....[16]....
        /*00c0*/ 	.word	0x00000e30


	//   ....[17]....
        /*00c4*/ 	.word	0x00000ea0


	//   ....[18]....
        /*00c8*/ 	.word	0x00000f10


	//   ....[19]....
        /*00cc*/ 	.word	0x00000f80


	//----- nvinfo : EIATTR_EXIT_INSTR_OFFSETS
	.align		4
.L_3891:
        /*00d0*/ 	.byte	0x04, 0x1c
        /*00d2*/ 	.short	(.L_3893 - .L_3892)


	//   ....[0]....
.L_3892:
        /*00d4*/ 	.word	0x00000070


	//   ....[1]....
        /*00d8*/ 	.word	0x00000b40


	//----- nvinfo : EIATTR_MAX_THREADS
	.align		4
.L_3893:
        /*00dc*/ 	.byte	0x04, 0x05
        /*00de*/ 	.short	(.L_3895 - .L_3894)
.L_3894:
        /*00e0*/ 	.word	0x00000400
        /*00e4*/ 	.word	0x00000001
        /*00e8*/ 	.word	0x00000001


	//----- nvinfo : EIATTR_CRS_STACK_SIZE
	.align		4
.L_3895:
        /*00ec*/ 	.byte	0x04, 0x1e
        /*00ee*/ 	.short	(.L_3897 - .L_3896)
.L_3896:
        /*00f0*/ 	.word	0x00000000


	//----- nvinfo : EIATTR_CBANK_PARAM_SIZE
	.align		4
.L_3897:
        /*00f4*/ 	.byte	0x03, 0x19
        /*00f6*/ 	.short	0x0080


	//----- nvinfo : EIATTR_PARAM_CBANK
	.align		4
        /*00f8*/ 	.byte	0x04, 0x0a
        /*00fa*/ 	.short	(.L_3899 - .L_3898)
	.align		4
.L_3898:
        /*00fc*/ 	.word	index@(.nv.constant0._ZN18transformer_engine13normalization28ln_bwd_finalize_tuned_kernelINS0_22Kernel_traits_finalizeILj16384E13__nv_bfloat16fS3_fjLj1024ELj4ENS0_18Kernel_traits_baseILj16384ES3_fS3_fjLj1024EEEEEEEvNS0_20BackwardKernelParamsE)
        /*0100*/ 	.short	0x0210
        /*0102*/ 	.short	0x0080


	//----- nvinfo : EIATTR_SW_WAR
	.align		4
.L_3899:
        /*0104*/ 	.byte	0x04, 0x36
        /*0106*/ 	.short	(.L_3901 - .L_3900)
.L_3900:
        /*0108*/ 	.word	0x00000008
.L_3901:


//--------------------- .nv.info._ZN18transformer_engine13normalization19ln_bwd_tuned_kernelINS0_13Kernel_traitsI13__nv_bfloat16fS3_fjLj16384ELj4ELj1ELj4ELj16ENS0_18Kernel_traits_baseILj16384ES3_fS3_fjLj128EEEEEEEvNS0_20BackwardKernelParamsE --------------------------
	.section	.nv.info._ZN18transformer_engine13normalization19ln_bwd_tuned_kernelINS0_13Kernel_traitsI13__nv_bfloat16fS3_fjLj16384ELj4ELj1ELj4ELj16ENS0_18Kernel_traits_baseILj16384ES3_fS3_fjLj128EEEEEEEvNS0_20BackwardKernelParamsE,"",@"SHT_CUDA_INFO"
	.sectionflags	@""
	.align	4


	//----- nvinfo : EIATTR_CUDA_API_VERSION
	.align		4
        /*0000*/ 	.byte	0x04, 0x37
        /*0002*/ 	.short	(.L_3903 - .L_3902)
.L_3902:
        /*0004*/ 	.word	0x00000082


	//----- nvinfo : EIATTR_KPARAM_INFO
	.align		4
.L_3903:
        /*0008*/ 	.byte	0x04, 0x17
        /*000a*/ 	.short	(.L_3905 - .L_3904)
.L_3904:
        /*000c*/ 	.word	0x00000000
        /*0010*/ 	.short	0x0000
        /*0012*/ 	.short	0x0000
        /*0014*/ 	.byte	0x00, 0xf0, 0x01, 0x02


	//----- nvinfo : EIATTR_SPARSE_MMA_MASK
	.align		4
.L_3905:
        /*0018*/ 	.byte	0x03, 0x50
        /*001a*/ 	.short	0x0000


	//----- nvinfo : EIATTR_MAXREG_COUNT
	.align		4
        /*001c*/ 	.byte	0x03, 0x1b
        /*001e*/ 	.short	0x00ff


	//----- nvinfo : EIATTR_NUM_BARRIERS
	.align		4
        /*0020*/ 	.byte	0x02, 0x4c
        /*0022*/ 	.byte	0x01
	.zero		1


	//----- nvinfo : EIATTR_MERCURY_ISA_VERSION
	.align		4
        /*0024*/ 	.byte	0x03, 0x5f
        /*0026*/ 	.short	0x0101


	//----- nvinfo : EIATTR_COOP_GROUP_MASK_REGIDS
	.align		4
        /*0028*/ 	.byte	0x04, 0x29
        /*002a*/ 	.short	(.L_3907 - .L_3906)


	//   ....[0]....
.L_3906:
        /*002c*/ 	.word	0xffffffff


	//   ....[1]....
        /*0030*/ 	.word	0xffffffff


	//   ....[2]....
        /*0034*/ 	.word	0xffffffff


	//   ....[3]....
        /*0038*/ 	.word	0xffffffff


	//   ....[4]....
        /*003c*/ 	.word	0xffffffff


	//   ....[5]....
        /*0040*/ 	.word	0xffffffff


	//   ....[6]....
        /*0044*/ 	.word	0xffffffff


	//   ....[7]....
        /*0048*/ 	.word	0xffffffff


	//   ....[8]....
        /*004c*/ 	.word	0xffffffff


	//   ....[9]....
        /*0050*/ 	.word	0xffffffff


	//   ....[10]....
        /*0054*/ 	.word	0xffffffff


	//   ....[11]....
        /*0058*/ 	.word	0xffffffff


	//   ....[12]....
        /*005c*/ 	.word	0xffffffff


	//   ....[13]....
        /*0060*/ 	.word	0xffffffff


	//   ....[14]....
        /*0064*/ 	.word	0xffffffff


	//   ....[15]....
        /*0068*/ 	.word	0xffffffff


	//   ....[16]....
        /*006c*/ 	.word	0xffffffff


	//   ....[17]....
        /*0070*/ 	.word	0xffffffff


	//   ....[18]....
        /*0074*/ 	.word	0xffffffff


	//   ....[19]....
        /*0078*/ 	.word	0xffffffff


	//   ....[20]....
        /*007c*/ 	.word	0x0500000b


	//   ....[21]....
        /*0080*/ 	.word	0x0500000b


	//   ....[22]....
        /*0084*/ 	.word	0x0500000b


	//   ....[23]....
        /*0088*/ 	.word	0x0500000b


	//   ....[24]....
        /*008c*/ 	.word	0x0500000b


	//   ....[25]....
        /*0090*/ 	.word	0x0500000b


	//   ....[26]....
        /*0094*/ 	.word	0x0500000b


	//   ....[27]....
        /*0098*/ 	.word	0x0500000b


	//   ....[28]....
        /*009c*/ 	.word	0x0500000b


	//   ....[29]....
        /*00a0*/ 	.word	0x0500000b


	//----- nvinfo : EIATTR_COOP_GROUP_INSTR_OFFSETS
	.align		4
.L_3907:
        /*00a4*/ 	.byte	0x04, 0x28
        /*00a6*/ 	.short	(.L_3909 - .L_3908)


	//   ....[0]....
.L_3908:
        /*00a8*/ 	.word	0x00001fd0


	//   ....[1]....
        /*00ac*/ 	.word	0x00001fe0


	//   ....[2]....
        /*00b0*/ 	.word	0x00002010


	//   ....[3]....
        /*00b4*/ 	.word	0x00002020


	//   ....[4]....
        /*00b8*/ 	.word	0x00002050


	//   ....[5]....
        /*00bc*/ 	.word	0x00002060


	//   ....[6]....
        /*00c0*/ 	.word	0x00002090


	//   ....[7]....
        /*00c4*/ 	.word	0x000020a0


	//   ....[8]....
        /*00c8*/ 	.word	0x000020d0


	//   ....[9]....
        /*00cc*/ 	.word	0x000020e0


	//   ....[10]....
        /*00d0*/ 	.word	0x00002620


	//   ....[11]....
        /*00d4*/ 	.word	0x00002630


	//   ....[12]....
        /*00d8*/ 	.word	0x00002660


	//   ....[13]....
        /*00dc*/ 	.word	0x00002670


	//   ....[14]....
        /*00e0*/ 	.word	0x000026a0


	//   ....[15]....
        /*00e4*/ 	.word	0x000026b0


	//   ....[16]....
        /*00e8*/ 	.word	0x000026e0


	//   ....[17]....
        /*00ec*/ 	.word	0x000026f0


	//   ....[18]....
        /*00f0*/ 	.word	0x00002720


	//   ....[19]....
        /*00f4*/ 	.word	0x00002730


	//   ....[20]....
        /*00f8*/ 	.word	0x00003540


	//   ....[21]....
        /*00fc*/ 	.word	0x00003590


	//   ....[22]....
        /*0100*/ 	.word	0x00003600


	//   ....[23]....
        /*0104*/ 	.word	0x00003660


	//   ....[24]....
        /*0108*/ 	.word	0x000036d0


	//   ....[25]....
        /*010c*/ 	.word	0x00003730


	//   ....[26]....
        /*0110*/ 	.word	0x000037a0


	//   ....[27]....
        /*0114*/ 	.word	0x00003800


	//   ....[28]....
        /*0118*/ 	.word	0x00003870


	//   ....[29]....
        /*011c*/ 	.word	0x000038d0


	//----- nvinfo : EIATTR_EXIT_INSTR_OFFSETS
	.align		4
.L_3909:
        /*0120*/ 	.byte	0x04, 0x1c
        /*0122*/ 	.short	(.L_3911 - .L_3910)


	//   ....[0]....
.L_3910:
        /*0124*/ 	.word	0x000034e0


	//----- nvinfo : EIATTR_MAX_THREADS
	.align		4
.L_3911:
        /*0128*/ 	.byte	0x04, 0x05
        /*012a*/ 	.short	(.L_3913 - .L_3912)
.L_3912:
        /*012c*/ 	.word	0x00000080
        /*0130*/ 	.word	0x00000001
        /*0134*/ 	.word	0x00000001


	//----- nvinfo : EIATTR_CRS_STACK_SIZE
	.align		4
.L_3913:
        /*0138*/ 	.byte	0x04, 0x1e
        /*013a*/ 	.short	(.L_3915 - .L_3914)
.L_3914:
        /*013c*/ 	.word	0x00000000


	//----- nvinfo : EIATTR_CBANK_PARAM_SIZE
	.align		4
.L_3915:
        /*0140*/ 	.byte	0x03, 0x19
        /*0142*/ 	.short	0x0080


	//----- nvinfo : EIATTR_PARAM_CBANK
	.align		4
        /*0144*/ 	.byte	0x04, 0x0a
        /*0146*/ 	.short	(.L_3917 - .L_3916)
	.align		4
.L_3916:
        /*0148*/ 	.word	index@(.nv.constant0._ZN18transformer_engine13normalization19ln_bwd_tuned_kernelINS0_13Kernel_traitsI13__nv_bfloat16fS3_fjLj16384ELj4ELj1ELj4ELj16ENS0_18Kernel_traits_baseILj16384ES3_fS3_fjLj128EEEEEEEvNS0_20BackwardKernelParamsE)
        /*014c*/ 	.short	0x0210
        /*014e*/ 	.short	0x0080


	//----- nvinfo : EIATTR_SW_WAR
	.align		4
.L_3917:
        /*0150*/ 	.byte	0x04, 0x36
        /*0152*/ 	.short	(.L_3919 - .L_3918)
.L_3918:
        /*0154*/ 	.word	0x00000008
.L_3919:


//--------------------- .nv.info._ZN18transformer_engine13normalization28ln_bwd_finalize_tuned_kernelINS0_22Kernel_traits_finalizeILj16384E13__nv_bfloat16S3_S3_fjLj1024ELj4ENS0_18Kernel_traits_baseILj16384ES3_S3_S3_fjLj1024EEEEEEEvNS0_20BackwardKernelParamsE --------------------------
	.section	.nv.info._ZN18transformer_engine13normalization28ln_bwd_finalize_tuned_kernelINS0_22Kernel_traits_finalizeILj16384E13__nv_bfloat16S3_S3_fjLj1024ELj4ENS0_18Kernel_traits_baseILj16384ES3_S3_S3_fjLj1024EEEEEEEvNS0_20BackwardKernelParamsE,"",@"SHT_CUDA_INFO"
	.sectionflags	@""
	.align	4


	//----- nvinfo : EIATTR_CUDA_API_VERSION
	.align		4
        /*0000*/ 	.byte	0x04, 0x37
        /*0002*/ 	.short	(.L_3921 - .L_3920)
.L_3920:
        /*0004*/ 	.word	0x00000082


	//----- nvinfo : EIATTR_KPARAM_INFO
	.align		4
.L_3921:
        /*0008*/ 	.byte	0x04, 0x17
        /*000a*/ 	.short	(.L_3923 - .L_3922)
.L_3922:
        /*000c*/ 	.word	0x00000000
        /*0010*/ 	.short	0x0000
        /*0012*/ 	.short	0x0000
        /*0014*/ 	.byte	0x00, 0xf0, 0x01, 0x02


	//----- nvinfo : EIATTR_SPARSE_MMA_MASK
	.align		4
.L_3923:
        /*0018*/ 	.byte	0x03, 0x50
        /*001a*/ 	.short	0x0000


	//----- nvinfo : EIATTR_MAXREG_COUNT
	.align		4
        /*001c*/ 	.byte	0x03, 0x1b
        /*001e*/ 	.short	0x0040


	//----- nvinfo : EIATTR_NUM_BARRIERS
	.align		4
        /*0020*/ 	.byte	0x02, 0x4c
        /*0022*/ 	.byte	0x01
	.zero		1


	//----- nvinfo : EIATTR_MERCURY_ISA_VERSION
	.align		4
        /*0024*/ 	.byte	0x03, 0x5f
        /*0026*/ 	.short	0x0101


	//----- nvinfo : EIATTR_COOP_GROUP_MASK_REGIDS
	.align		4
        /*0028*/ 	.byte	0x04, 0x29
        /*002a*/ 	.short	(.L_3925 - .L_3924)


	//   ....[0]....
.L_3924:
        /*002c*/ 	.word	0xffffffff


	//   ....[1]....
        /*0030*/ 	.word	0xffffffff


	//   ....[2]....
        /*0034*/ 	.word	0xffffffff


	//   ....[3]....
        /*0038*/ 	.word	0xffffffff


	//   ....[4]....
        /*003c*/ 	.word	0xffffffff


	//   ....[5]....
        /*0040*/ 	.word	0xffffffff


	//   ....[6]....
        /*0044*/ 	.word	0xffffffff


	//   ....[7]....
        /*0048*/ 	.word	0xffffffff


	//   ....[8]....
        /*004c*/ 	.word	0xffffffff


	//   ....[9]....
        /*0050*/ 	.word	0xffffffff


	//   ....[10]....
        /*0054*/ 	.word	0x05000010


	//   ....[11]....
        /*0058*/ 	.word	0x05000010


	//   ....[12]....
        /*005c*/ 	.word	0x05000010


	//   ....[13]....
        /*0060*/ 	.word	0x05000010


	//   ....[14]....
        /*0064*/ 	.word	0x05000010


	//   ....[15]....
        /*0068*/ 	.word	0x05000010


	//   ....[16]....
        /*006c*/ 	.word	0x05000010


	//   ....[17]....
        /*0070*/ 	.word	0x05000010


	//   ....[18]....
        /*0074*/ 	.word	0x05000010


	//   ....[19]....
        /*0078*/ 	.word	0x05000010


	//----- nvinfo : EIATTR_COOP_GROUP_INSTR_OFFSETS
	.align		4
.L_3925:
        /*007c*/ 	.byte	0x04, 0x28
        /*007e*/ 	.short	(.L_3927 - .L_3926)


	//   ....[0]....
.L_3926:
        /*0080*/ 	.word	0x00000850


	//   ....[1]....
        /*0084*/ 	.word	0x00000860


	//   ....[2]....
        /*0088*/ 	.word	0x00000890


	//   ....[3]....
        /*008c*/ 	.word	0x000008a0


	//   ....[4]....
        /*0090*/ 	.word	0x000008d0


	//   ....[5]....
        /*0094*/ 	.word	0x000008e0


	//   ....[6]....
        /*0098*/ 	.word	0x00000910


	//   ....[7]....
        /*009c*/ 	.word	0x00000920


	//   ....[8]....
        /*00a0*/ 	.word	0x00000950


	//   ....[9]....
        /*00a4*/ 	.word	0x00000960


	//   ....[10]....
        /*00a8*/ 	.word	0x00000ba0


	//   ....[11]....
        /*00ac*/ 	.word	0x00000c10


	//   ....[12]....
        /*00b0*/ 	.word	0x00000c80


	//   ....[13]....
        /*00b4*/ 	.word	0x00000cf0


	//   ....[14]....
        /*00b8*/ 	.word	0x00000d60


	//   ....[15]....
        /*00bc*/ 	.word	0x00000dc0


	//   ....[16]....
        /*00c0*/ 	.word	0x00000e30


	//   ....[17]....
        /*00c4*/ 	.word	0x00000ea0


	//   ....[18]....
        /*00c8*/ 	.word	0x00000f10


	//   ....[19]....
        /*00cc*/ 	.word	0x00000f80


	//----- nvinfo : EIATTR_EXIT_INSTR_OFFSETS
	.align		4
.L_3927:
        /*00d0*/ 	.byte	0x04, 0x1c
        /*00d2*/ 	.short	(.L_3929 - .L_3928)


	//   ....[0]....
.L_3928:
        /*00d4*/ 	.word	0x00000070


	//   ....[1]....
        /*00d8*/ 	.word	0x00000b40


	//----- nvinfo : EIATTR_MAX_THREADS
	.align		4
.L_3929:
        /*00dc*/ 	.byte	0x04, 0x05
        /*00de*/ 	.short	(.L_3931 - .L_3930)
.L_3930:
        /*00e0*/ 	.word	0x00000400
        /*00e4*/ 	.word	0x00000001
        /*00e8*/ 	.word	0x00000001


	//----- nvinfo : EIATTR_CRS_STACK_SIZE
	.align		4
.L_3931:
        /*00ec*/ 	.byte	0x04, 0x1e
        /*00ee*/ 	.short	(.L_3933 - .L_3932)
.L_3932:
        /*00f0*/ 	.word	0x00000000


	//----- nvinfo : EIATTR_CBANK_PARAM_SIZE
	.align		4
.L_3933:
        /*00f4*/ 	.byte	0x03, 0x19
        /*00f6*/ 	.short	0x0080


	//----- nvinfo : EIATTR_PARAM_CBANK
	.align		4
        /*00f8*/ 	.byte	0x04, 0x0a
        /*00fa*/ 	.short	(.L_3935 - .L_3934)
	.align		4
.L_3934:
        /*00fc*/ 	.word	index@(.nv.constant0._ZN18transformer_engine13normalization28ln_bwd_finalize_tuned_kernelINS0_22Kernel_traits_finalizeILj16384E13__nv_bfloat16S3_S3_fjLj1024ELj4ENS0_18Kernel_traits_baseILj16384ES3_S3_S3_fjLj1024EEEEEEEvNS0_20BackwardKernelParamsE)
        /*0100*/ 	.short	0x0210
        /*0102*/ 	.short	0x0080


	//----- nvinfo : EIATTR_SW_WAR
	.align		4
.L_3935:
        /*0104*/ 	.byte	0x04, 0x36
        /*0106*/ 	.short	(.L_3937 - .L_3936)
.L_3936:
        /*0108*/ 	.word	0x00000008
.L_3937:


//--------------------- .nv.info._ZN18transformer_engine13normalization19ln_bwd_tuned_kernelINS0_13Kernel_traitsI13__nv_bfloat16S3_S3_fjLj16384ELj4ELj1ELj4ELj16ENS0_18Kernel_traits_baseILj16384ES3_S3_S3_fjLj128EEEEEEEvNS0_20BackwardKernelParamsE --------------------------
	.section	.nv.info._ZN18transformer_engine13normalization19ln_bwd_tuned_kernelINS0_13Kernel_traitsI13__nv_bfloat16S3_S3_fjLj16384ELj4ELj1ELj4ELj16ENS0_18Kernel_traits_baseILj16384ES3_S3_S3_fjLj128EEEEEEEvNS0_20BackwardKernelParamsE,"",@"SHT_CUDA_INFO"
	.sectionflags	@""
	.align	4


	//----- nvinfo : EIATTR_CUDA_API_VERSION
	.align		4
        /*0000*/ 	.byte	0x04, 0x37
        /*0002*/ 	.short	(.L_3939 - .L_3938)
.L_3938:
        /*0004*/ 	.word	0x00000082


	//----- nvinfo : EIATTR_KPARAM_INFO
	.align		4
.L_3939:
        /*0008*/ 	.byte	0x04, 0x17
        /*000a*/ 	.short	(.L_3941 - .L_3940)
.L_3940:
        /*000c*/ 	.word	0x00000000
        /*0010*/ 	.short	0x0000
        /*0012*/ 	.short	0x0000
        /*0014*/ 	.byte	0x00, 0xf0, 0x01, 0x02


	//----- nvinfo : EIATTR_SPARSE_MMA_MASK
	.align		4
.L_3941:
        /*0018*/ 	.byte	0x03, 0x50
        /*001a*/ 	.short	0x0000


	//----- nvinfo : EIATTR_MAXREG_COUNT
	.align		4
        /*001c*/ 	.byte	0x03, 0x1b
        /*001e*/ 	.short	0x00ff


	//----- nvinfo : EIATTR_NUM_BARRIERS
	.align		4
        /*0020*/ 	.byte	0x02, 0x4c
        /*0022*/ 	.byte	0x01
	.zero		1


	//----- nvinfo : EIATTR_MERCURY_ISA_VERSION
	.align		4
        /*0024*/ 	.byte	0x03, 0x5f
        /*0026*/ 	.short	0x0101


	//----- nvinfo : EIATTR_COOP_GROUP_MASK_REGIDS
	.align		4
        /*0028*/ 	.byte	0x04, 0x29
        /*002a*/ 	.short	(.L_3943 - .L_3942)


	//   ....[0]....
.L_3942:
        /*002c*/ 	.word	0xffffffff


	//   ....[1]....
        /*0030*/ 	.word	0xffffffff


	//   ....[2]....
        /*0034*/ 	.word	0xffffffff


	//   ....[3]....
        /*0038*/ 	.word	0xffffffff


	//   ....[4]....
        /*003c*/ 	.word	0xffffffff


	//   ....[5]....
        /*0040*/ 	.word	0xffffffff


	//   ....[6]....
        /*0044*/ 	.word	0xffffffff


	//   ....[7]....
        /*0048*/ 	.word	0xffffffff


	//   ....[8]....
        /*004c*/ 	.word	0xffffffff


	//   ....[9]....
        /*0050*/ 	.word	0xffffffff


	//   ....[10]....
        /*0054*/ 	.word	0xffffffff


	//   ....[11]....
        /*0058*/ 	.word	0xffffffff


	//   ....[12]....
        /*005c*/ 	.word	0xffffffff


	//   ....[13]....
        /*0060*/ 	.word	0xffffffff


	//   ....[14]....
        /*0064*/ 	.word	0xffffffff


	//   ....[15]....
        /*0068*/ 	.word	0xffffffff


	//   ....[16]....
        /*006c*/ 	.word	0xffffffff


	//   ....[17]....
        /*0070*/ 	.word	0xffffffff


	//   ....[18]....
        /*0074*/ 	.word	0xffffffff


	//   ....[19]....
        /*0078*/ 	.word	0xffffffff


	//   ....[20]....
        /*007c*/ 	.word	0x0500000b


	//   ....[21]....
        /*0080*/ 	.word	0x0500000b


	//   ....[22]....
        /*0084*/ 	.word	0x0500000b


	//   ....[23]....
        /*0088*/ 	.word	0x0500000b


	//   ....[24]....
        /*008c*/ 	.word	0x0500000b


	//   ....[25]....
        /*0090*/ 	.word	0x0500000b


	//   ....[26]....
        /*0094*/ 	.word	0x0500000b


	//   ....[27]....
        /*0098*/ 	.word	0x0500000b


	//   ....[28]....
        /*009c*/ 	.word	0x0500000b


	//   ....[29]....
        /*00a0*/ 	.word	0x0500000b


	//----- nvinfo : EIATTR_COOP_GROUP_INSTR_OFFSETS
	.align		4
.L_3943:
        /*00a4*/ 	.byte	0x04, 0x28
        /*00a6*/ 	.short	(.L_3945 - .L_3944)


	//   ....[0]....
.L_3944:
        /*00a8*/ 	.word	0x000020f0


	//   ....[1]....
        /*00ac*/ 	.word	0x00002100


	//   ....[2]....
        /*00b0*/ 	.word	0x00002130


	//   ....[3]....
        /*00b4*/ 	.word	0x00002140


	//   ....[4]....
        /*00b8*/ 	.word	0x00002170


	//   ....[5]....
        /*00bc*/ 	.word	0x00002180


	//   ....[6]....
        /*00c0*/ 	.word	0x000021b0


	//   ....[7]....
        /*00c4*/ 	.word	0x000021c0


	//   ....[8]....
        /*00c8*/ 	.word	0x000021f0


	//   ....[9]....
        /*00cc*/ 	.word	0x00002200


	//   ....[10]....
        /*00d0*/ 	.word	0x00002740


	//   ....[11]....
        /*00d4*/ 	.word	0x00002750


	//   ....[12]....
        /*00d8*/ 	.word	0x00002780


	//   ....[13]....
        /*00dc*/ 	.word	0x00002790


	//   ....[14]....
        /*00e0*/ 	.word	0x000027c0


	//   ....[15]....
        /*00e4*/ 	.word	0x000027d0


	//   ....[16]....
        /*00e8*/ 	.word	0x00002800


	//   ....[17]....
        /*00ec*/ 	.word	0x00002810


	//   ....[18]....
        /*00f0*/ 	.word	0x00002840


	//   ....[19]....
        /*00f4*/ 	.word	0x00002850


	//   ....[20]....
        /*00f8*/ 	.word	0x000036d0


	//   ....[21]....
        /*00fc*/ 	.word	0x00003720


	//   ....[22]....
        /*0100*/ 	.word	0x00003790


	//   ....[23]....
        /*0104*/ 	.word	0x000037f0


	//   ....[24]....
        /*0108*/ 	.word	0x00003860


	//   ....[25]....
        /*010c*/ 	.word	0x000038c0


	//   ....[26]....
        /*0110*/ 	.word	0x00003930


	//   ....[27]....
        /*0114*/ 	.word	0x00003990


	//   ....[28]....
        /*0118*/ 	.word	0x00003a00


	//   ....[29]....
        /*011c*/ 	.word	0x00003a60


	//----- nvinfo : EIATTR_EXIT_INSTR_OFFSETS
	.align		4
.L_3945:
        /*0120*/ 	.byte	0x04, 0x1c
        /*0122*/ 	.short	(.L_3947 - .L_3946)


	//   ....[0]....
.L_3946:
        /*0124*/ 	.word	0x00003670


	//----- nvinfo : EIATTR_MAX_THREADS
	.align		4
.L_3947:
        /*0128*/ 	.byte	0x04, 0x05
        /*012a*/ 	.short	(.L_3949 - .L_3948)
.L_3948:
        /*012c*/ 	.word	0x00000080
        /*0130*/ 	.word	0x00000001
        /*0134*/ 	.word	0x00000001


	//----- nvinfo : EIATTR_CRS_STACK_SIZE
	.align		4
.L_3949:
        /*0138*/ 	.byte	0x04, 0x1e
        /*013a*/ 	.short	(.L_3951 - .L_3950)
.L_3950:
        /*013c*/ 	.word	0x00000000


	//----- nvinfo : EIATTR_CBANK_PARAM_SIZE
	.align		4
.L_3951:
        /*0140*/ 	.byte	0x03, 0x19
        /*0142*/ 	.short	0x0080


	//----- nvinfo : EIATTR_PARAM_CBANK
	.align		4
        /*0144*/ 	.byte	0x04, 0x0a
        /*0146*/ 	.short	(.L_3953 - .L_3952)
	.align		4
.L_3952:
        /*0148*/ 	.word	index@(.nv.constant0._ZN18transformer_engine13normalization19ln_bwd_tuned_kernelINS0_13Kernel_traitsI13__nv_bfloat16S3_S3_fjLj16384ELj4ELj1ELj4ELj16ENS0_18Kernel_traits_baseILj16384ES3_S3_S3_fjLj128EEEEEEEvNS0_20BackwardKernelParamsE)
        /*014c*/ 	.short	0x0210
        /*014e*/ 	.short	0x0080


	//----- nvinfo : EIATTR_SW_WAR
	.align		4
.L_3953:
        /*0150*/ 	.byte	0x04, 0x36
        /*0152*/ 	.short	(.L_3955 - .L_3954)
.L_3954:
        /*0154*/ 	.word	0x00000008
.L_3955:


//--------------------- .nv.info._ZN18transformer_engine13normalization28ln_bwd_finalize_tuned_kernelINS0_22Kernel_traits_finalizeILj16384E6__halffS3_fjLj1024ELj4ENS0_18Kernel_traits_baseILj16384ES3_fS3_fjLj1024EEEEEEEvNS0_20BackwardKernelParamsE --------------------------
	.section	.nv.info._ZN18transformer_engine13normalization28ln_bwd_finalize_tuned_kernelINS0_22Kernel_traits_finalizeILj16384E6__halffS3_fjLj1024ELj4ENS0_18Kernel_traits_baseILj16384ES3_fS3_fjLj1024EEEEEEEvNS0_20BackwardKernelParamsE,"",@"SHT_CUDA_INFO"
	.sectionflags	@""
	.align	4


	//----- nvinfo : EIATTR_CUDA_API_VERSION
	.align		4
        /*0000*/ 	.byte	0x04, 0x37
        /*0002*/ 	.short	(.L_3957 - .L_3956)
.L_3956:
        /*0004*/ 	.word	0x00000082


	//----- nvinfo : EIATTR_KPARAM_INFO
	.align		4
.L_3957:
        /*0008*/ 	.byte	0x04, 0x17
        /*000a*/ 	.short	(.L_3959 - .L_3958)
.L_3958:
        /*000c*/ 	.word	0x00000000
        /*0010*/ 	.short	0x0000
        /*0012*/ 	.short	0x0000
        /*0014*/ 	.byte	0x00, 0xf0, 0x01, 0x02


	//----- nvinfo : EIATTR_SPARSE_MMA_MASK
	.align		4
.L_3959:
        /*0018*/ 	.byte	0x03, 0x50
        /*001a*/ 	.short	0x0000


	//----- nvinfo : EIATTR_MAXREG_COUNT
	.align		4
        /*001c*/ 	.byte	0x03, 0x1b
        /*001e*/ 	.short	0x0040


	//----- nvinfo : EIATTR_NUM_BARRIERS
	.align		4
        /*0020*/ 	.byte	0x02, 0x4c
        /*0022*/ 	.byte	0x01
	.zero		1


	//----- nvinfo : EIATTR_MERCURY_ISA_VERSION
	.align		4
        /*0024*/ 	.byte	0x03, 0x5f
        /*0026*/ 	.short	0x0101


	//----- nvinfo : EIATTR_COOP_GROUP_MASK_REGIDS
	.align		4
        /*0028*/ 	.byte	0x04, 0x29
        /*002a*/ 	.short	(.L_3961 - .L_3960)


	//   ....[0]....
.L_3960:
        /*002c*/ 	.word	0xffffffff


	//   ....[1]....
        /*0030*/ 	.word	0xffffffff


	//   ....[2]....
        /*0034*/ 	.word	0xffffffff


	//   ....[3]....
        /*0038*/ 	.word	0xffffffff


	//   ....[4]....
        /*003c*/ 	.word	0xffffffff


	//   ....[5]....
        /*0040*/ 	.word	0xffffffff


	//   ....[6]....
        /*0044*/ 	.word	0xffffffff


	//   ....[7]....
        /*0048*/ 	.word	0xffffffff


	//   ....[8]....
        /*004c*/ 	.word	0xffffffff


	//   ....[9]....
        /*0050*/ 	.word	0xffffffff


	//   ....[10]....
        /*0054*/ 	.word	0x05000010


	//   ....[11]....
        /*0058*/ 	.word	0x05000010


	//   ....[12]....
        /*005c*/ 	.word	0x05000010


	//   ....[13]....
        /*0060*/ 	.word	0x05000010


	//   ....[14]....
        /*0064*/ 	.word	0x05000010


	//   ....[15]....
        /*0068*/ 	.word	0x05000010


	//   ....[16]....
        /*006c*/ 	.word	0x05000010


	//   ....[17]....
        /*0070*/ 	.word	0x05000010


	//   ....[18]....
        /*0074*/ 	.word	0x05000010


	//   ....[19]....
        /*0078*/ 	.word	0x05000010


	//----- nvinfo : EIATTR_COOP_GROUP_INSTR_OFFSETS
	.align		4
.L_3961:
        /*007c*/ 	.byte	0x04, 0x28
        /*007e*/ 	.short	(.L_3963 - .L_3962)


	//   ....[0]....
.L_3962:
        /*0080*/ 	.word	0x00000850


	//   ....[1]....
        /*0084*/ 	.word	0x00000860


	//   ....[2]....
        /*0088*/ 	.word	0x00000890


	//   ....[3]....
        /*008c*/ 	.word	0x000008a0


	//   ....[4]....
        /*0090*/ 	.word	0x000008d0


	//   ....[5]....
        /*0094*/ 	.word	0x000008e0


	//   ....[6]....
        /*0098*/ 	.word	0x00000910


	//   ....[7]....
        /*009c*/ 	.word	0x00000920


	//   ....[8]....
        /*00a0*/ 	.word	0x00000950


	//   ....[9]....
        /*00a4*/ 	.word	0x00000960


	//   ....[10]....
        /*00a8*/ 	.word	0x00000ba0


	//   ....[11]....
        /*00ac*/ 	.word	0x00000c10


	//   ....[12]....
        /*00b0*/ 	.word	0x00000c80


	//   ....[13]....
        /*00b4*/ 	.word	0x00000cf0


	//   ....[14]....
        /*00b8*/ 	.word	0x00000d60


	//   ....[15]....
        /*00bc*/ 	.word	0x00000dc0


	//   ....[16]....
        /*00c0*/ 	.word	0x00000e30


	//   ....[17]....
        /*00c4*/ 	.word	0x00000ea0


	//   ....[18]....
        /*00c8*/ 	.word	0x00000f10


	//   ....[19]....
        /*00cc*/ 	.word	0x00000f80


	//----- nvinfo : EIATTR_EXIT_INSTR_OFFSETS
	.align		4
.L_3963:
        /*00d0*/ 	.byte	0x04, 0x1c
        /*00d2*/ 	.short	(.L_3965 - .L_3964)


	//   ....[0]....
.L_3964:
        /*00d4*/ 	.word	0x00000070


	//   ....[1]....
        /*00d8*/ 	.word	0x00000b40


	//----- nvinfo : EIATTR_MAX_THREADS
	.align		4
.L_3965:
        /*00dc*/ 	.byte	0x04, 0x05
        /*00de*/ 	.short	(.L_3967 - .L_3966)
.L_3966:
        /*00e0*/ 	.word	0x00000400
        /*00e4*/ 	.word	0x00000001
        /*00e8*/ 	.word	0x00000001


	//----- nvinfo : EIATTR_CRS_STACK_SIZE
	.align		4
.L_3967:
        /*00ec*/ 	.byte	0x04, 0x1e
        /*00ee*/ 	.short	(.L_3969 - .L_3968)
.L_3968:
        /*00f0*/ 	.word	0x00000000


	//----- nvinfo : EIATTR_CBANK_PARAM_SIZE
	.align		4
.L_3969:
        /*00f4*/ 	.byte	0x03, 0x19
        /*00f6*/ 	.short	0x0080


	//----- nvinfo : EIATTR_PARAM_CBANK
	.align		4
        /*00f8*/ 	.byte	0x04, 0x0a
        /*00fa*/ 	.short	(.L_3971 - .L_3970)
	.align		4
.L_3970:
        /*00fc*/ 	.word	index@(.nv.constant0._ZN18transformer_engine13normalization28ln_bwd_finalize_tuned_kernelINS0_22Kernel_traits_finalizeILj16384E6__halffS3_fjLj1024ELj4ENS0_18Kernel_traits_baseILj16384ES3_fS3_fjLj1024EEEEEEEvNS0_20BackwardKernelParamsE)
        /*0100*/ 	.short	0x0210
        /*0102*/ 	.short	0x0080


	//----- nvinfo : EIATTR_SW_WAR
	.align		4
.L_3971:
        /*0104*/ 	.byte	0x04, 0x36
        /*0106*/ 	.short	(.L_3973 - .L_3972)
.L_3972:
        /*0108*/ 	.word	0x00000008
.L_3973:


//--------------------- .nv.info._ZN18transformer_engine13normalization19ln_bwd_tuned_kernelINS0_13Kernel_traitsI6__halffS3_fjLj16384ELj4ELj1ELj4ELj16ENS0_18Kernel_traits_baseILj16384ES3_fS3_fjLj128EEEEEEEvNS0_20BackwardKernelParamsE --------------------------
	.section	.nv.info._ZN18transformer_engine13normalization19ln_bwd_tuned_kernelINS0_13Kernel_traitsI6__halffS3_fjLj16384ELj4ELj1ELj4ELj16ENS0_18Kernel_traits_baseILj16384ES3_fS3_fjLj128EEEEEEEvNS0_20BackwardKernelParamsE,"",@"SHT_CUDA_INFO"
	.sectionflags	@""
	.align	4


	//----- nvinfo : EIATTR_CUDA_API_VERSION
	.align		4
        /*0000*/ 	.byte	0x04, 0x37
        /*0002*/ 	.short	(.L_3975 - .L_3974)
.L_3974:
        /*0004*/ 	.word	0x00000082


	//----- nvinfo : EIATTR_KPARAM_INFO
	.align		4
.L_3975:
        /*0008*/ 	.byte	0x04, 0x17
        /*000a*/ 	.short	(.L_3977 - .L_3976)
.L_3976:
        /*000c*/ 	.word	0x00000000
        /*0010*/ 	.short	0x0000
        /*0012*/ 	.short	0x0000
        /*0014*/ 	.byte	0x00, 0xf0, 0x01, 0x02


	//----- nvinfo : EIATTR_SPARSE_MMA_MASK
	.align		4
.L_3977:
        /*0018*/ 	.byte	0x03, 0x50
        /*001a*/ 	.short	0x0000


	//----- nvinfo : EIATTR_MAXREG_COUNT
	.align		4
        /*001c*/ 	.byte	0x03, 0x1b
        /*001e*/ 	.short	0x00ff


	//----- nvinfo : EIATTR_NUM_BARRIERS
	.align		4
        /*0020*/ 	.byte	0x02, 0x4c
        /*0022*/ 	.byte	0x01
	.zero		1


	//----- nvinfo : EIATTR_MERCURY_ISA_VERSION
	.align		4
        /*0024*/ 	.byte	0x03, 0x5f
        /*0026*/ 	.short	0x0101


	//----- nvinfo : EIATTR_COOP_GROUP_MASK_REGIDS
	.align		4
        /*0028*/ 	.byte	0x04, 0x29
        /*002a*/ 	.short	(.L_3979 - .L_3978)


	//   ....[0]....
.L_3978:
        /*002c*/ 	.word	0xffffffff


	//   ....[1]....
        /*0030*/ 	.word	0xffffffff


	//   ....[2]....
        /*0034*/ 	.word	0xffffffff


	//   ....[3]....
        /*0038*/ 	.word	0xffffffff


	//   ....[4]....
        /*003c*/ 	.word	0xffffffff


	//   ....[5]....
        /*0040*/ 	.word	0xffffffff


	//   ....[6]....
        /*0044*/ 	.word	0xffffffff


	//   ....[7]....
        /*0048*/ 	.word	0xffffffff


	//   ....[8]....
        /*004c*/ 	.word	0xffffffff


	//   ....[9]....
        /*0050*/ 	.word	0xffffffff


	//   ....[10]....
        /*0054*/ 	.word	0xffffffff


	//   ....[11]....
        /*0058*/ 	.word	0xffffffff


	//   ....[12]....
        /*005c*/ 	.word	0xffffffff


	//   ....[13]....
        /*0060*/ 	.word	0xffffffff


	//   ....[14]....
        /*0064*/ 	.word	0xffffffff


	//   ....[15]....
        /*0068*/ 	.word	0xffffffff


	//   ....[16]....
        /*006c*/ 	.word	0xffffffff


	//   ....[17]....
        /*0070*/ 	.word	0xffffffff


	//   ....[18]....
        /*0074*/ 	.word	0xffffffff


	//   ....[19]....
        /*0078*/ 	.word	0xffffffff


	//   ....[20]....
        /*007c*/ 	.word	0x0500000b


	//   ....[21]....
        /*0080*/ 	.word	0x0500000b


	//   ....[22]....
        /*0084*/ 	.word	0x0500000b


	//   ....[23]....
        /*0088*/ 	.word	0x0500000b


	//   ....[24]....
        /*008c*/ 	.word	0x0500000b


	//   ....[25]....
        /*0090*/ 	.word	0x0500000b


	//   ....[26]....
        /*0094*/ 	.word	0x0500000b


	//   ....[27]....
        /*0098*/ 	.word	0x0500000b


	//   ....[28]....
        /*009c*/ 	.word	0x0500000b


	//   ....[29]....
        /*00a0*/ 	.word	0x0500000b


	//----- nvinfo : EIATTR_COOP_GROUP_INSTR_OFFSETS
	.align		4
.L_3979:
        /*00a4*/ 	.byte	0x04, 0x28
        /*00a6*/ 	.short	(.L_3981 - .L_3980)


	//   ....[0]....
.L_3980:
        /*00a8*/ 	.word	0x00001fd0


	//   ....[1]....
        /*00ac*/ 	.word	0x00001fe0


	//   ....[2]....
        /*00b0*/ 	.word	0x00002010


	//   ....[3]....
        /*00b4*/ 	.word	0x00002020


	//   ....[4]....
        /*00b8*/ 	.word	0x00002050


	//   ....[5]....
        /*00bc*/ 	.word	0x00002060


	//   ....[6]....
        /*00c0*/ 	.word	0x00002090


	//   ....[7]....
        /*00c4*/ 	.word	0x000020a0


	//   ....[8]....
        /*00c8*/ 	.word	0x000020d0


	//   ....[9]....
        /*00cc*/ 	.word	0x000020e0


	//   ....[10]....
        /*00d0*/ 	.word	0x00002620


	//   ....[11]....
        /*00d4*/ 	.word	0x00002630


	//   ....[12]....
        /*00d8*/ 	.word	0x00002660


	//   ....[13]....
        /*00dc*/ 	.word	0x00002670


	//   ....[14]....
        /*00e0*/ 	.word	0x000026a0


	//   ....[15]....
        /*00e4*/ 	.word	0x000026b0


	//   ....[16]....
        /*00e8*/ 	.word	0x000026e0


	//   ....[17]....
        /*00ec*/ 	.word	0x000026f0


	//   ....[18]....
        /*00f0*/ 	.word	0x00002720


	//   ....[19]....
        /*00f4*/ 	.word	0x00002730


	//   ....[20]....
        /*00f8*/ 	.word	0x00003540


	//   ....[21]....
        /*00fc*/ 	.word	0x00003590


	//   ....[22]....
        /*0100*/ 	.word	0x00003600


	//   ....[23]....
        /*0104*/ 	.word	0x00003660


	//   ....[24]....
        /*0108*/ 	.word	0x000036d0


	//   ....[25]....
        /*010c*/ 	.word	0x00003730


	//   ....[26]....
        /*0110*/ 	.word	0x000037a0


	//   ....[27]....
        /*0114*/ 	.word	0x00003800


	//   ....[28]....
        /*0118*/ 	.word	0x00003870


	//   ....[29]....
        /*011c*/ 	.word	0x000038d0


	//----- nvinfo : EIATTR_EXIT_INSTR_OFFSETS
	.align		4
.L_3981:
        /*0120*/ 	.byte	0x04, 0x1c
        /*0122*/ 	.short	(.L_3983 - .L_3982)


	//   ....[0]....
.L_3982:
        /*0124*/ 	.word	0x000034e0


	//----- nvinfo : EIATTR_MAX_THREADS
	.align		4
.L_3983:
        /*0128*/ 	.byte	0x04, 0x05
        /*012a*/ 	.short	(.L_3985 - .L_3984)
.L_3984:
        /*012c*/ 	.word	0x00000080
        /*0130*/ 	.word	0x00000001
        /*0134*/ 	.word	0x00000001


	//----- nvinfo : EIATTR_CRS_STACK_SIZE
	.align		4
.L_3985:
        /*0138*/ 	.byte	0x04, 0x1e
        /*013a*/ 	.short	(.L_3987 - .L_3986)
.L_3986:
        /*013c*/ 	.word	0x00000000


	//----- nvinfo : EIATTR_CBANK_PARAM_SIZE
	.align		4
.L_3987:
        /*0140*/ 	.byte	0x03, 0x19
        /*0142*/ 	.short	0x0080


	//----- nvinfo : EIATTR_PARAM_CBANK
	.align		4
        /*0144*/ 	.byte	0x04, 0x0a
        /*0146*/ 	.short	(.L_3989 - .L_3988)
	.align		4
.L_3988:
        /*0148*/ 	.word	index@(.nv.constant0._ZN18transformer_engine13normalization19ln_bwd_tuned_kernelINS0_13Kernel_traitsI6__halffS3_fjLj16384ELj4ELj1ELj4ELj16ENS0_18Kernel_traits_baseILj16384ES3_fS3_fjLj128EEEEEEEvNS0_20BackwardKernelParamsE)
        /*014c*/ 	.short	0x0210
        /*014e*/ 	.short	0x0080


	//----- nvinfo : EIATTR_SW_WAR
	.align		4
.L_3989:
        /*0150*/ 	.byte	0x04, 0x36
        /*0152*/ 	.short	(.L_3991 - .L_3990)
.L_3990:
        /*0154*/ 	.word	0x00000008
.L_3991:


//--------------------- .nv.info._ZN18transformer_engine13normalization28ln_bwd_finalize_tuned_kernelINS0_22Kernel_traits_finalizeILj16384E6__halfS3_S3_fjLj1024ELj4ENS0_18Kernel_traits_baseILj16384ES3_S3_S3_fjLj1024EEEEEEEvNS0_20BackwardKernelParamsE --------------------------
	.section	.nv.info._ZN18transformer_engine13normalization28ln_bwd_finalize_tuned_kernelINS0_22Kernel_traits_finalizeILj16384E6__halfS3_S3_fjLj1024ELj4ENS0_18Kernel_traits_baseILj16384ES3_S3_S3_fjLj1024EEEEEEEvNS0_20BackwardKernelParamsE,"",@"SHT_CUDA_INFO"
	.sectionflags	@""
	.align	4


	//----- nvinfo : EIATTR_CUDA_API_VERSION
	.align		4
        /*0000*/ 	.byte	0x04, 0x37
        /*0002*/ 	.short	(.L_3993 - .L_3992)
.L_3992:
        /*0004*/ 	.word	0x00000082


	//----- nvinfo : EIATTR_KPARAM_INFO
	.align		4
.L_3993:
        /*0008*/ 	.byte	0x04, 0x17
        /*000a*/ 	.short	(.L_3995 - .L_3994)
.L_3994:
        /*000c*/ 	.word	0x00000000
        /*0010*/ 	.short	0x0000
        /*0012*/ 	.short	0x0000
        /*0014*/ 	.byte	0x00, 0xf0, 0x01, 0x02


	//----- nvinfo : EIATTR_SPARSE_MMA_MASK
	.align		4
.L_3995:
        /*0018*/ 	.byte	0x03, 0x50
        /*001a*/ 	.short	0x0000


	//----- nvinfo : EIATTR_MAXREG_COUNT
	.align		4
        /*001c*/ 	.byte	0x03, 0x1b
        /*001e*/ 	.short	0x0040


	//----- nvinfo : EIATTR_NUM_BARRIERS
	.align		4
        /*0020*/ 	.byte	0x02, 0x4c
        /*0022*/ 	.byte	0x01
	.zero		1


	//----- nvinfo : EIATTR_MERCURY_ISA_VERSION
	.align		4
        /*0024*/ 	.byte	0x03, 0x5f
        /*0026*/ 	.short	0x0101


	//----- nvinfo : EIATTR_COOP_GROUP_MASK_REGIDS
	.align		4
        /*0028*/ 	.byte	0x04, 0x29
        /*002a*/ 	.short	(.L_3997 - .L_3996)


	//   ....[0]....
.L_3996:
        /*002c*/ 	.word	0xffffffff


	//   ....[1]....
        /*0030*/ 	.word	0xffffffff


	//   ....[2]....
        /*0034*/ 	.word	0xffffffff


	//   ....[3]....
        /*0038*/ 	.word	0xffffffff


	//   ....[4]....
        /*003c*/ 	.word	0xffffffff


	//   ....[5]....
        /*0040*/ 	.word	0xffffffff


	//   ....[6]....
        /*0044*/ 	.word	0xffffffff


	//   ....[7]....
        /*0048*/ 	.word	0xffffffff


	//   ....[8]....
        /*004c*/ 	.word	0xffffffff


	//   ....[9]....
        /*0050*/ 	.word	0xffffffff


	//   ....[10]....
        /*0054*/ 	.word	0x05000010


	//   ....[11]....
        /*0058*/ 	.word	0x05000010


	//   ....[12]....
        /*005c*/ 	.word	0x05000010


	//   ....[13]....
        /*0060*/ 	.word	0x05000010


	//   ....[14]....
        /*0064*/ 	.word	0x05000010


	//   ....[15]....
        /*0068*/ 	.word	0x05000010


	//   ....[16]....
        /*006c*/ 	.word	0x05000010


	//   ....[17]....
        /*0070*/ 	.word	0x05000010


	//   ....[18]....
        /*0074*/ 	.word	0x05000010


	//   ....[19]....
        /*0078*/ 	.word	0x05000010


	//----- nvinfo : EIATTR_COOP_GROUP_INSTR_OFFSETS
	.align		4
.L_3997:
        /*007c*/ 	.byte	0x04, 0x28
        /*007e*/ 	.short	(.L_3999 - .L_3998)


	//   ....[0]....
.L_3998:
        /*0080*/ 	.word	0x00000850


	//   ....[1]....
        /*0084*/ 	.word	0x00000860


	//   ....[2]....
        /*0088*/ 	.word	0x00000890


	//   ....[3]....
        /*008c*/ 	.word	0x000008a0


	//   ....[4]....
        /*0090*/ 	.word	0x000008d0


	//   ....[5]....
        /*0094*/ 	.word	0x000008e0


	//   ....[6]....
        /*0098*/ 	.word	0x00000910


	//   ....[7]....
        /*009c*/ 	.word	0x00000920


	//   ....[8]....
        /*00a0*/ 	.word	0x00000950


	//   ....[9]....
        /*00a4*/ 	.word	0x00000960


	//   ....[10]....
        /*00a8*/ 	.word	0x00000ba0


	//   ....[11]....
        /*00ac*/ 	.word	0x00000c10


	//   ....[12]....
        /*00b0*/ 	.word	0x00000c80


	//   ....[13]....
        /*00b4*/ 	.word	0x00000cf0


	//   ....[14]....
        /*00b8*/ 	.word	0x00000d60


	//   ....[15]....
        /*00bc*/ 	.word	0x00000dc0


	//   ....[16]....
        /*00c0*/ 	.word	0x00000e30


	//   ....[17]....
        /*00c4*/ 	.word	0x00000ea0


	//   ....[18]....
        /*00c8*/ 	.word	0x00000f10


	//   ....[19]....
        /*00cc*/ 	.word	0x00000f80


	//----- nvinfo : EIATTR_EXIT_INSTR_OFFSETS
	.align		4
.L_3999:
        /*00d0*/ 	.byte	0x04, 0x1c
        /*00d2*/ 	.short	(.L_4001 - .L_4000)


	//   ....[0]....
.L_4000:
        /*00d4*/ 	.word	0x00000070


	//   ....[1]....
        /*00d8*/ 	.word	0x00000b40


	//----- nvinfo : EIATTR_MAX_THREADS
	.align		4
.L_4001:
        /*00dc*/ 	.byte	0x04, 0x05
        /*00de*/ 	.short	(.L_4003 - .L_4002)
.L_4002:
        /*00e0*/ 	.word	0x00000400
        /*00e4*/ 	.word	0x00000001
        /*00e8*/ 	.word	0x00000001


	//----- nvinfo : EIATTR_CRS_STACK_SIZE
	.align		4
.L_4003:
        /*00ec*/ 	.byte	0x04, 0x1e
        /*00ee*/ 	.short	(.L_4005 - .L_4004)
.L_4004:
        /*00f0*/ 	.word	0x00000000


	//----- nvinfo : EIATTR_CBANK_PARAM_SIZE
	.align		4
.L_4005:
        /*00f4*/ 	.byte	0x03, 0x19
        /*00f6*/ 	.short	0x0080


	//----- nvinfo : EIATTR_PARAM_CBANK
	.align		4
        /*00f8*/ 	.byte	0x04, 0x0a
        /*00fa*/ 	.short	(.L_4007 - .L_4006)
	.align		4
.L_4006:
        /*00fc*/ 	.word	index@(.nv.constant0._ZN18transformer_engine13normalization28ln_bwd_finalize_tuned_kernelINS0_22Kernel_traits_finalizeILj16384E6__halfS3_S3_fjLj1024ELj4ENS0_18Kernel_traits_baseILj16384ES3_S3_S3_fjLj1024EEEEEEEvNS0_20BackwardKernelParamsE)
        /*0100*/ 	.short	0x0210
        /*0102*/ 	.short	0x0080


	//----- nvinfo : EIATTR_SW_WAR
	.align		4
.L_4007:
        /*0104*/ 	.byte	0x04, 0x36
        /*0106*/ 	.short	(.L_4009 - .L_4008)
.L_4008:
        /*0108*/ 	.word	0x00000008
.L_4009:


//--------------------- .nv.info._ZN18transformer_engine13normalization19ln_bwd_tuned_kernelINS0_13Kernel_traitsI6__halfS3_S3_fjLj16384ELj4ELj1ELj4ELj16ENS0_18Kernel_traits_baseILj16384ES3_S3_S3_fjLj128EEEEEEEvNS0_20BackwardKernelParamsE --------------------------
	.section	.nv.info._ZN18transformer_engine13normalization19ln_bwd_tuned_kernelINS0_13Kernel_traitsI6__halfS3_S3_fjLj16384ELj4ELj1ELj4ELj16ENS0_18Kernel_traits_baseILj16384ES3_S3_S3_fjLj128EEEEEEEvNS0_20BackwardKernelParamsE,"",@"SHT_CUDA_INFO"
	.sectionflags	@""
	.align	4


	//----- nvinfo : EIATTR_CUDA_API_VERSION
	.align		4
        /*0000*/ 	.byte	0x04, 0x37
        /*0002*/ 	.short	(.L_4011 - .L_4010)
.L_4010:
        /*0004*/ 	.word	0x00000082


	//----- nvinfo : EIATTR_KPARAM_INFO
	.align		4
.L_4011:
        /*0008*/ 	.byte	0x04, 0x17
        /*000a*/ 	.short	(.L_4013 - .L_4012)
.L_4012:
        /*000c*/ 	.word	0x00000000
        /*0010*/ 	.short	0x0000
        /*0012*/ 	.short	0x0000
        /*0014*/ 	.byte	0x00, 0xf0, 0x01, 0x02


	//----- nvinfo : EIATTR_SPARSE_MMA_MASK
	.align		4
.L_4013:
        /*0018*/ 	.byte	0x03, 0x50
        /*001a*/ 	.short	0x0000


	//----- nvinfo : EIATTR_MAXREG_COUNT
	.align		4
        /*001c*/ 	.byte	0x03, 0x1b
        /*001e*/ 	.short	0x00ff


	//----- nvinfo : EIATTR_NUM_BARRIERS
	.align		4
        /*0020*/ 	.byte	0x02, 0x4c
        /*0022*/ 	.byte	0x01
	.zero		1


	//----- nvinfo : EIATTR_MERCURY_ISA_VERSION
	.align		4
        /*0024*/ 	.byte	0x03, 0x5f
        /*0026*/ 	.short	0x0101


	//----- nvinfo : EIATTR_COOP_GROUP_MASK_REGIDS
	.align		4
        /*0028*/ 	.byte	0x04, 0x29
        /*002a*/ 	.short	(.L_4015 - .L_4014)


	//   ....[0]....
.L_4014:
        /*002c*/ 	.word	0xffffffff


	//   ....[1]....
        /*0030*/ 	.word	0xffffffff


	//   ....[2]....
        /*0034*/ 	.word	0xffffffff


	//   ....[3]....
        /*0038*/ 	.word	0xffffffff


	//   ....[4]....
        /*003c*/ 	.word	0xffffffff


	//   ....[5]....
        /*0040*/ 	.word	0xffffffff


	//   ....[6]....
        /*0044*/ 	.word	0xffffffff


	//   ....[7]....
        /*0048*/ 	.word	0xffffffff


	//   ....[8]....
        /*004c*/ 	.word	0xffffffff


	//   ....[9]....
        /*0050*/ 	.word	0xffffffff


	//   ....[10]....
        /*0054*/ 	.word	0xffffffff


	//   ....[11]....
        /*0058*/ 	.word	0xffffffff


	//   ....[12]....
        /*005c*/ 	.word	0xffffffff


	//   ....[13]....
        /*0060*/ 	.word	0xffffffff


	//   ....[14]....
        /*0064*/ 	.word	0xffffffff


	//   ....[15]....
        /*0068*/ 	.word	0xffffffff


	//   ....[16]....
        /*006c*/ 	.word	0xffffffff


	//   ....[17]....
        /*0070*/ 	.word	0xffffffff


	//   ....[18]....
        /*0074*/ 	.word	0xffffffff


	//   ....[19]....
        /*0078*/ 	.word	0xffffffff


	//   ....[20]....
        /*007c*/ 	.word	0x0500000b


	//   ....[21]....
        /*0080*/ 	.word	0x0500000b


	//   ....[22]....
        /*0084*/ 	.word	0x0500000b


	//   ....[23]....
        /*0088*/ 	.word	0x0500000b


	//   ....[24]....
        /*008c*/ 	.word	0x0500000b


	//   ....[25]....
        /*0090*/ 	.word	0x0500000b


	//   ....[26]....
        /*0094*/ 	.word	0x0500000b


	//   ....[27]....
        /*0098*/ 	.word	0x0500000b


	//   ....[28]....
        /*009c*/ 	.word	0x0500000b


	//   ....[29]....
        /*00a0*/ 	.word	0x0500000b


	//----- nvinfo : EIATTR_COOP_GROUP_INSTR_OFFSETS
	.align		4
.L_4015:
        /*00a4*/ 	.byte	0x04, 0x28
        /*00a6*/ 	.short	(.L_4017 - .L_4016)


	//   ....[0]....
.L_4016:
        /*00a8*/ 	.word	0x00001de0


	//   ....[1]....
        /*00ac*/ 	.word	0x00001df0


	//   ....[2]....
        /*00b0*/ 	.word	0x00001e20


	//   ....[3]....
        /*00b4*/ 	.word	0x00001e30


	//   ....[4]....
        /*00b8*/ 	.word	0x00001e60


	//   ....[5]....
        /*00bc*/ 	.word	0x00001e70


	//   ....[6]....
        /*00c0*/ 	.word	0x00001ea0


	//   ....[7]....
        /*00c4*/ 	.word	0x00001eb0


	//   ....[8]....
        /*00c8*/ 	.word	0x00001ee0


	//   ....[9]....
        /*00cc*/ 	.word	0x00001ef0


	//   ....[10]....
        /*00d0*/ 	.word	0x00002430


	//   ....[11]....
        /*00d4*/ 	.word	0x00002440


	//   ....[12]....
        /*00d8*/ 	.word	0x00002470


	//   ....[13]....
        /*00dc*/ 	.word	0x00002480


	//   ....[14]....
        /*00e0*/ 	.word	0x000024b0


	//   ....[15]....
        /*00e4*/ 	.word	0x000024c0


	//   ....[16]....
        /*00e8*/ 	.word	0x000024f0


	//   ....[17]....
        /*00ec*/ 	.word	0x00002500


	//   ....[18]....
        /*00f0*/ 	.word	0x00002530


	//   ....[19]....
        /*00f4*/ 	.word	0x00002540


	//   ....[20]....
        /*00f8*/ 	.word	0x00003270


	//   ....[21]....
        /*00fc*/ 	.word	0x000032c0


	//   ....[22]....
        /*0100*/ 	.word	0x00003330


	//   ....[23]....
        /*0104*/ 	.word	0x00003390


	//   ....[24]....
        /*0108*/ 	.word	0x00003400


	//   ....[25]....
        /*010c*/ 	.word	0x00003460


	//   ....[26]....
        /*0110*/ 	.word	0x000034d0


	//   ....[27]....
        /*0114*/ 	.word	0x00003530


	//   ....[28]....
        /*0118*/ 	.word	0x000035a0


	//   ....[29]....
        /*011c*/ 	.word	0x00003600


	//----- nvinfo : EIATTR_EXIT_INSTR_OFFSETS
	.align		4
.L_4017:
        /*0120*/ 	.byte	0x04, 0x1c
        /*0122*/ 	.short	(.L_4019 - .L_4018)


	//   ....[0]....
.L_4018:
        /*0124*/ 	.word	0x00003210


	//----- nvinfo : EIATTR_MAX_THREADS
	.align		4
.L_4019:
        /*0128*/ 	.byte	0x04, 0x05
        /*012a*/ 	.short	(.L_4021 - .L_4020)
.L_4020:
        /*012c*/ 	.word	0x00000080
        /*0130*/ 	.word	0x00000001
        /*0134*/ 	.word	0x00000001


	//----- nvinfo : EIATTR_CRS_STACK_SIZE
	.align		4
.L_4021:
        /*0138*/ 	.byte	0x04, 0x1e
        /*013a*/ 	.short	(.L_4023 - .L_4022)
.L_4022:
        /*013c*/ 	.word	0x00000000


	//----- nvinfo : EIATTR_CBANK_PARAM_SIZE
	.align		4
.L_4023:
        /*0140*/ 	.byte	0x03, 0x19
        /*0142*/ 	.short	0x0080


	//----- nvinfo : EIATTR_PARAM_CBANK
	.align		4
        /*0144*/ 	.byte	0x04, 0x0a
        /*0146*/ 	.short	(.L_4025 - .L_4024)
	.align		4
.L_4024:
        /*0148*/ 	.word	index@(.nv.constant0._ZN18transformer_engine13normalization19ln_bwd_tuned_kernelINS0_13Kernel_traitsI6__halfS3_S3_fjLj16384ELj4ELj1ELj4ELj16ENS0_18Kernel_traits_baseILj16384ES3_S3_S3_fjLj128EEEEEEEvNS0_20BackwardKernelParamsE)
        /*014c*/ 	.short	0x0210
        /*014e*/ 	.short	0x0080


	//----- nvinfo : EIATTR_SW_WAR
	.align		4
.L_4025:
        /*0150*/ 	.byte	0x04, 0x36
        /*0152*/ 	.short	(.L_4027 - .L_4026)
.L_4026:
        /*0154*/ 	.word	0x00000008
.L_4027:


//--------------------- .nv.info._ZN18transformer_engine13normalization28ln_bwd_finalize_tuned_kernelINS0_22Kernel_traits_finalizeILj16384EffffjLj1024ELj4ENS0_18Kernel_traits_baseILj16384EffffjLj1024EEEEEEEvNS0_20BackwardKernelParamsE --------------------------
	.section	.nv.info._ZN18transformer_engine13normalization28ln_bwd_finalize_tuned_kernelINS0_22Kernel_traits_finalizeILj16384EffffjLj1024ELj4ENS0_18Kernel_traits_baseILj16384EffffjLj1024EEEEEEEvNS0_20BackwardKernelParamsE,"",@"SHT_CUDA_INFO"
	.sectionflags	@""
	.align	4


	//----- nvinfo : EIATTR_CUDA_API_VERSION
	.align		4
        /*0000*/ 	.byte	0x04, 0x37
        /*0002*/ 	.short	(.L_4029 - .L_4028)
.L_4028:
        /*0004*/ 	.word	0x00000082


	//----- nvinfo : EIATTR_KPARAM_INFO
	.align		4
.L_4029:
        /*0008*/ 	.byte	0x04, 0x17
        /*000a*/ 	.short	(.L_4031 - .L_4030)
.L_4030:
        /*000c*/ 	.word	0x00000000
        /*0010*/ 	.short	0x0000
        /*0012*/ 	.short	0x0000
        /*0014*/ 	.byte	0x00, 0xf0, 0x01, 0x02


	//----- nvinfo : EIATTR_SPARSE_MMA_MASK
	.align		4
.L_4031:
        /*0018*/ 	.byte	0x03, 0x50
        /*001a*/ 	.short	0x0000


	//----- nvinfo : EIATTR_MAXREG_COUNT
	.align		4
        /*001c*/ 	.byte	0x03, 0x1b
        /*001e*/ 	.short	0x0040


	//----- nvinfo : EIATTR_NUM_BARRIERS
	.align		4
        /*0020*/ 	.byte	0x02, 0x4c
        /*0022*/ 	.byte	0x01
	.zero		1


	//----- nvinfo : EIATTR_MERCURY_ISA_VERSION
	.align		4
        /*0024*/ 	.byte	0x03, 0x5f
        /*0026*/ 	.short	0x0101


	//----- nvinfo : EIATTR_COOP_GROUP_MASK_REGIDS
	.align		4
        /*0028*/ 	.byte	0x04, 0x29
        /*002a*/ 	.short	(.L_4033 - .L_4032)


	//   ....[0]....
.L_4032:
        /*002c*/ 	.word	0xffffffff


	//   ....[1]....
        /*0030*/ 	.word	0xffffffff


	//   ....[2]....
        /*0034*/ 	.word	0xffffffff


	//   ....[3]....
        /*0038*/ 	.word	0xffffffff


	//   ....[4]....
        /*003c*/ 	.word	0xffffffff


	//   ....[5]....
        /*0040*/ 	.word	0xffffffff


	//   ....[6]....
        /*0044*/ 	.word	0xffffffff


	//   ....[7]....
        /*0048*/ 	.word	0xffffffff


	//   ....[8]....
        /*004c*/ 	.word	0xffffffff


	//   ....[9]....
        /*0050*/ 	.word	0xffffffff


	//   ....[10]....
        /*0054*/ 	.word	0x05000010


	//   ....[11]....
        /*0058*/ 	.word	0x05000010


	//   ....[12]....
        /*005c*/ 	.word	0x05000010


	//   ....[13]....
        /*0060*/ 	.word	0x05000010


	//   ....[14]....
        /*0064*/ 	.word	0x05000010


	//   ....[15]....
        /*0068*/ 	.word	0x05000010


	//   ....[16]....
        /*006c*/ 	.word	0x05000010


	//   ....[17]....
        /*0070*/ 	.word	0x05000010


	//   ....[18]....
        /*0074*/ 	.word	0x05000010


	//   ....[19]....
        /*0078*/ 	.word	0x05000010


	//----- nvinfo : EIATTR_COOP_GROUP_INSTR_OFFSETS
	.align		4
.L_4033:
        /*007c*/ 	.byte	0x04, 0x28
        /*007e*/ 	.short	(.L_4035 - .L_4034)


	//   ....[0]....
.L_4034:
        /*0080*/ 	.word	0x00000850


	//   ....[1]....
        /*0084*/ 	.word	0x00000860


	//   ....[2]....
        /*0088*/ 	.word	0x00000890


	//   ....[3]....
        /*008c*/ 	.word	0x000008a0


	//   ....[4]....
        /*0090*/ 	.word	0x000008d0


	//   ....[5]....
        /*0094*/ 	.word	0x000008e0


	//   ....[6]....
        /*0098*/ 	.word	0x00000910


	//   ....[7]....
        /*009c*/ 	.word	0x00000920


	//   ....[8]....
        /*00a0*/ 	.word	0x00000950


	//   ....[9]....
        /*00a4*/ 	.word	0x00000960


	//   ....[10]....
        /*00a8*/ 	.word	0x00000b80


	//   ....[11]....
        /*00ac*/ 	.word	0x00000bf0


	//   ....[12]....
        /*00b0*/ 	.word	0x00000c60


	//   ....[13]....
        /*00b4*/ 	.word	0x00000cd0


	//   ....[14]....
        /*00b8*/ 	.word	0x00000d40


	//   ....[15]....
        /*00bc*/ 	.word	0x00000da0


	//   ....[16]....
        /*00c0*/ 	.word	0x00000e10


	//   ....[17]....
        /*00c4*/ 	.word	0x00000e80


	//   ....[18]....
        /*00c8*/ 	.word	0x00000ef0


	//   ....[19]....
        /*00cc*/ 	.word	0x00000f60


	//----- nvinfo : EIATTR_EXIT_INSTR_OFFSETS
	.align		4
.L_4035:
        /*00d0*/ 	.byte	0x04, 0x1c
        /*00d2*/ 	.short	(.L_4037 - .L_4036)


	//   ....[0]....
.L_4036:
        /*00d4*/ 	.word	0x00000070


	//   ....[1]....
        /*00d8*/ 	.word	0x00000b20


	//----- nvinfo : EIATTR_MAX_THREADS
	.align		4
.L_4037:
        /*00dc*/ 	.byte	0x04, 0x05
        /*00de*/ 	.short	(.L_4039 - .L_4038)
.L_4038:
        /*00e0*/ 	.word	0x00000400
        /*00e4*/ 	.word	0x00000001
        /*00e8*/ 	.word	0x00000001


	//----- nvinfo : EIATTR_CRS_STACK_SIZE
	.align		4
.L_4039:
        /*00ec*/ 	.byte	0x04, 0x1e
        /*00ee*/ 	.short	(.L_4041 - .L_4040)
.L_4040:
        /*00f0*/ 	.word	0x00000000


	//----- nvinfo : EIATTR_CBANK_PARAM_SIZE
	.align		4
.L_4041:
        /*00f4*/ 	.byte	0x03, 0x19
        /*00f6*/ 	.short	0x0080


	//----- nvinfo : EIATTR_PARAM_CBANK
	.align		4
        /*00f8*/ 	.byte	0x04, 0x0a
        /*00fa*/ 	.short	(.L_4043 - .L_4042)
	.align		4
.L_4042:
        /*00fc*/ 	.word	index@(.nv.constant0._ZN18transformer_engine13normalization28ln_bwd_finalize_tuned_kernelINS0_22Kernel_traits_finalizeILj16384EffffjLj1024ELj4ENS0_18Kernel_traits_baseILj16384EffffjLj1024EEEEEEEvNS0_20BackwardKernelParamsE)
        /*0100*/ 	.short	0x0210
        /*0102*/ 	.short	0x0080


	//----- nvinfo : EIATTR_SW_WAR
	.align		4
.L_4043:
        /*0104*/ 	.byte	0x04, 0x36
        /*0106*/ 	.short	(.L_4045 - .L_4044)
.L_4044:
        /*0108*/ 	.word	0x00000008
.L_4045:


//--------------------- .nv.info._ZN18transformer_engine13normalization19ln_bwd_tuned_kernelINS0_13Kernel_traitsIffffjLj16384ELj4ELj1ELj4ELj16ENS0_18Kernel_traits_baseILj16384EffffjLj128EEEEEEEvNS0_20BackwardKernelParamsE --------------------------
	.section	.nv.info._ZN18transformer_engine13normalization19ln_bwd_tuned_kernelINS0_13Kernel_traitsIffffjLj16384ELj4ELj1ELj4ELj16ENS0_18Kernel_traits_baseILj16384EffffjLj128EEEEEEEvNS0_20BackwardKernelParamsE,"",@"SHT_CUDA_INFO"
	.sectionflags	@""
	.align	4


	//----- nvinfo : EIATTR_CUDA_API_VERSION
	.align		4
        /*0000*/ 	.byte	0x04, 0x37
        /*0002*/ 	.short	(.L_4047 - .L_4046)
.L_4046:
        /*0004*/ 	.word	0x00000082


	//----- nvinfo : EIATTR_KPARAM_INFO
	.align		4
.L_4047:
        /*0008*/ 	.byte	0x04, 0x17
        /*000a*/ 	.short	(.L_4049 - .L_4048)
.L_4048:
        /*000c*/ 	.word	0x00000000
        /*0010*/ 	.short	0x0000
        /*0012*/ 	.short	0x0000
        /*0014*/ 	.byte	0x00, 0xf0, 0x01, 0x02


	//----- nvinfo : EIATTR_SPARSE_MMA_MASK
	.align		4
.L_4049:
        /*0018*/ 	.byte	0x03, 0x50
        /*001a*/ 	.short	0x0000


	//----- nvinfo : EIATTR_MAXREG_COUNT
	.align		4
        /*001c*/ 	.byte	0x03, 0x1b
        /*001e*/ 	.short	0x00ff


	//----- nvinfo : EIATTR_NUM_BARRIERS
	.align		4
        /*0020*/ 	.byte	0x02, 0x4c
        /*0022*/ 	.byte	0x01
	.zero		1


	//----- nvinfo : EIATTR_MERCURY_ISA_VERSION
	.align		4
        /*0024*/ 	.byte	0x03, 0x5f
        /*0026*/ 	.short	0x0101


	//----- nvinfo : EIATTR_COOP_GROUP_MASK_REGIDS
	.align		4
        /*0028*/ 	.byte	0x04, 0x29
        /*002a*/ 	.short	(.L_4051 - .L_4050)


	//   ....[0]....
.L_4050:
        /*002c*/ 	.word	0xffffffff


	//   ....[1]....
        /*0030*/ 	.word	0xffffffff


	//   ....[2]....
        /*0034*/ 	.word	0xffffffff


	//   ....[3]....
        /*0038*/ 	.word	0xffffffff


	//   ....[4]....
        /*003c*/ 	.word	0xffffffff


	//   ....[5]....
        /*0040*/ 	.word	0xffffffff


	//   ....[6]....
        /*0044*/ 	.word	0xffffffff


	//   ....[7]....
        /*0048*/ 	.word	0xffffffff


	//   ....[8]....
        /*004c*/ 	.word	0xffffffff


	//   ....[9]....
        /*0050*/ 	.word	0xffffffff


	//   ....[10]....
        /*0054*/ 	.word	0xffffffff


	//   ....[11]....
        /*0058*/ 	.word	0xffffffff


	//   ....[12]....
        /*005c*/ 	.word	0xffffffff


	//   ....[13]....
        /*0060*/ 	.word	0xffffffff


	//   ....[14]....
        /*0064*/ 	.word	0xffffffff


	//   ....[15]....
        /*0068*/ 	.word	0xffffffff


	//   ....[16]....
        /*006c*/ 	.word	0xffffffff


	//   ....[17]....
        /*0070*/ 	.word	0xffffffff


	//   ....[18]....
        /*0074*/ 	.word	0xffffffff


	//   ....[19]....
        /*0078*/ 	.word	0xffffffff


	//   ....[20]....
        /*007c*/ 	.word	0x05000027


	//   ....[21]....
        /*0080*/ 	.word	0x05000027


	//   ....[22]....
        /*0084*/ 	.word	0x05000027


	//   ....[23]....
        /*0088*/ 	.word	0x05000027


	//   ....[24]....
        /*008c*/ 	.word	0x05000027


	//   ....[25]....
        /*0090*/ 	.word	0x05000027


	//   ....[26]....
        /*0094*/ 	.word	0x05000027


	//   ....[27]....
        /*0098*/ 	.word	0x05000027


	//   ....[28]....
        /*009c*/ 	.word	0x05000027


	//   ....[29]....
        /*00a0*/ 	.word	0x05000027


	//----- nvinfo : EIATTR_COOP_GROUP_INSTR_OFFSETS
	.align		4
.L_4051:
        /*00a4*/ 	.byte	0x04, 0x28
        /*00a6*/ 	.short	(.L_4053 - .L_4052)


	//   ....[0]....
.L_4052:
        /*00a8*/ 	.word	0x000019d0


	//   ....[1]....
        /*00ac*/ 	.word	0x000019e0


	//   ....[2]....
        /*00b0*/ 	.word	0x00001a10


	//   ....[3]....
        /*00b4*/ 	.word	0x00001a20


	//   ....[4]....
        /*00b8*/ 	.word	0x00001a50


	//   ....[5]....
        /*00bc*/ 	.word	0x00001a60


	//   ....[6]....
        /*00c0*/ 	.word	0x00001a90


	//   ....[7]....
        /*00c4*/ 	.word	0x00001aa0


	//   ....[8]....
        /*00c8*/ 	.word	0x00001ad0


	//   ....[9]....
        /*00cc*/ 	.word	0x00001ae0


	//   ....[10]....
        /*00d0*/ 	.word	0x00002020


	//   ....[11]....
        /*00d4*/ 	.word	0x00002030


	//   ....[12]....
        /*00d8*/ 	.word	0x00002060


	//   ....[13]....
        /*00dc*/ 	.word	0x00002070


	//   ....[14]....
        /*00e0*/ 	.word	0x000020a0


	//   ....[15]....
        /*00e4*/ 	.word	0x000020b0


	//   ....[16]....
        /*00e8*/ 	.word	0x000020e0


	//   ....[17]....
        /*00ec*/ 	.word	0x000020f0


	//   ....[18]....
        /*00f0*/ 	.word	0x00002120


	//   ....[19]....
        /*00f4*/ 	.word	0x00002130


	//   ....[20]....
        /*00f8*/ 	.word	0x00003010


	//   ....[21]....
        /*00fc*/ 	.word	0x00003060


	//   ....[22]....
        /*0100*/ 	.word	0x000030d0


	//   ....[23]....
        /*0104*/ 	.word	0x00003130


	//   ....[24]....
        /*0108*/ 	.word	0x000031a0


	//   ....[25]....
        /*010c*/ 	.word	0x00003200


	//   ....[26]....
        /*0110*/ 	.word	0x00003270


	//   ....[27]....
        /*0114*/ 	.word	0x000032d0


	//   ....[28]....
        /*0118*/ 	.word	0x00003340


	//   ....[29]....
        /*011c*/ 	.word	0x00003390


	//----- nvinfo : EIATTR_EXIT_INSTR_OFFSETS
	.align		4
.L_4053:
        /*0120*/ 	.byte	0x04, 0x1c
        /*0122*/ 	.short	(.L_4055 - .L_4054)


	//   ....[0]....
.L_4054:
        /*0124*/ 	.word	0x00002fb0


	//----- nvinfo : EIATTR_MAX_THREADS
	.align		4
.L_4055:
        /*0128*/ 	.byte	0x04, 0x05
        /*012a*/ 	.short	(.L_4057 - .L_4056)
.L_4056:
        /*012c*/ 	.word	0x00000080
        /*0130*/ 	.word	0x00000001
        /*0134*/ 	.word	0x00000001


	//----- nvinfo : EIATTR_CRS_STACK_SIZE
	.align		4
.L_4057:
        /*0138*/ 	.byte	0x04, 0x1e
        /*013a*/ 	.short	(.L_4059 - .L_4058)
.L_4058:
        /*013c*/ 	.word	0x00000000


	//----- nvinfo : EIATTR_CBANK_PARAM_SIZE
	.align		4
.L_4059:
        /*0140*/ 	.byte	0x03, 0x19
        /*0142*/ 	.short	0x0080


	//----- nvinfo : EIATTR_PARAM_CBANK
	.align		4
        /*0144*/ 	.byte	0x04, 0x0a
        /*0146*/ 	.short	(.L_4061 - .L_4060)
	.align		4
.L_4060:
        /*0148*/ 	.word	index@(.nv.constant0._ZN18transformer_engine13normalization19ln_bwd_tuned_kernelINS0_13Kernel_traitsIffffjLj16384ELj4ELj1ELj4ELj16ENS0_18Kernel_traits_baseILj16384EffffjLj128EEEEEEEvNS0_20BackwardKernelParamsE)
        /*014c*/ 	.short	0x0210
        /*014e*/ 	.short	0x0080


	//----- nvinfo : EIATTR_SW_WAR
	.align		4
.L_4061:
        /*0150*/ 	.byte	0x04, 0x36
        /*0152*/ 	.short	(.L_4063 - .L_4062)
.L_4062:
        /*0154*/ 	.word	0x00000008
.L_4063:


//--------------------- .nv.info._ZN18transformer_engine13normalization28ln_bwd_finalize_tuned_kernelINS0_22Kernel_traits_finalizeILj15360E13__nv_bfloat16fS3_fjLj1024ELj4ENS0_18Kernel_traits_baseILj15360ES3_fS3_fjLj1024EEEEEEEvNS0_20BackwardKernelParamsE --------------------------
	.section	.nv.info._ZN18transformer_engine13normalization28ln_bwd_finalize_tuned_kernelINS0_22Kernel_traits_finalizeILj15360E13__nv_bfloat16fS3_fjLj1024ELj4ENS0_18Kernel_traits_baseILj15360ES3_fS3_fjLj1024EEEEEEEvNS0_20BackwardKernelParamsE,"",@"SHT_CUDA_INFO"
	.sectionflags	@""
	.align	4


	//----- nvinfo : EIATTR_CUDA_API_VERSION
	.align		4
        /*0000*/ 	.byte	0x04, 0x37
        /*0002*/ 	.short	(.L_4065 - .L_4064)
.L_4064:
        /*0004*/ 	.word	0x00000082


	//----- nvinfo : EIATTR_KPARAM_INFO
	.align		4
.L_4065:
        /*0008*/ 	.byte	0x04, 0x17
        /*000a*/ 	.short	(.L_4067 - .L_4066)
.L_4066:
        /*000c*/ 	.word	0x00000000
        /*0010*/ 	.short	0x0000
        /*0012*/ 	.short	0x0000
        /*0014*/ 	.byte	0x00, 0xf0, 0x01, 0x02


	//----- nvinfo : EIATTR_SPARSE_MMA_MASK
	.align		4
.L_4067:
        /*0018*/ 	.byte	0x03, 0x50
        /*001a*/ 	.short	0x0000


	//----- nvinfo : EIATTR_MAXREG_COUNT
	.align		4
        /*001c*/ 	.byte	0x03, 0x1b
        /*001e*/ 	.short	0x0040


	//----- nvinfo : EIATTR_NUM_BARRIERS
	.align		4
        /*0020*/ 	.byte	0x02, 0x4c
        /*0022*/ 	.byte	0x01
	.zero		1


	//----- nvinfo : EIATTR_MERCURY_ISA_VERSION
	.align		4
        /*0024*/ 	.byte	0x03, 0x5f
        /*0026*/ 	.short	0x0101


	//----- nvinfo : EIATTR_COOP_GROUP_MASK_REGIDS
	.align		4
        /*0028*/ 	.byte	0x04, 0x29
        /*002a*/ 	.short	(.L_4069 - .L_4068)


	//   ....[0]....
.L_4068:
        /*002c*/ 	.word	0xffffffff


	//   ....[1]....
        /*0030*/ 	.word	0xffffffff


	//   ....[2]....
        /*0034*/ 	.word	0xffffffff


	//   ....[3]....
        /*0038*/ 	.word	0xffffffff


	//   ....[4]....
        /*003c*/ 	.word	0xffffffff


	//   ....[5]....
        /*0040*/ 	.word	0xffffffff


	//   ....[6]....
        /*0044*/ 	.word	0xffffffff


	//   ....[7]....
        /*0048*/ 	.word	0xffffffff


	//   ....[8]....
        /*004c*/ 	.word	0xffffffff


	//   ....[9]....
        /*0050*/ 	.word	0xffffffff


	//   ....[10]....
        /*0054*/ 	.word	0x05000010


	//   ....[11]....
        /*0058*/ 	.word	0x05000010


	//   ....[12]....
        /*005c*/ 	.word	0x05000010


	//   ....[13]....
        /*0060*/ 	.word	0x05000010


	//   ....[14]....
        /*0064*/ 	.word	0x05000010


	//   ....[15]....
        /*0068*/ 	.word	0x05000010


	//   ....[16]....
        /*006c*/ 	.word	0x05000010


	//   ....[17]....
        /*0070*/ 	.word	0x05000010


	//   ....[18]....
        /*0074*/ 	.word	0x05000010


	//   ....[19]....
        /*0078*/ 	.word	0x05000010


	//----- nvinfo : EIATTR_COOP_GROUP_INSTR_OFFSETS
	.align		4
.L_4069:
        /*007c*/ 	.byte	0x04, 0x28
        /*007e*/ 	.short	(.L_4071 - .L_4070)


	//   ....[0]....
.L_4070:
        /*0080*/ 	.word	0x00000850


	//   ....[1]....
        /*0084*/ 	.word	0x00000860


	//   ....[2]....
        /*0088*/ 	.word	0x00000890


	//   ....[3]....
        /*008c*/ 	.word	0x000008a0


	//   ....[4]....
        /*0090*/ 	.word	0x000008d0


	//   ....[5]....
        /*0094*/ 	.word	0x000008e0


	//   ....[6]....
        /*0098*/ 	.word	0x00000910


	//   ....[7]....
        /*009c*/ 	.word	0x00000920


	//   ....[8]....
        /*00a0*/ 	.word	0x00000950


	//   ....[9]....
        /*00a4*/ 	.word	0x00000960


	//   ....[10]....
        /*00a8*/ 	.word	0x00000ba0


	//   ....[11]....
        /*00ac*/ 	.word	0x00000c10


	//   ....[12]....
        /*00b0*/ 	.word	0x00000c80


	//   ....[13]....
        /*00b4*/ 	.word	0x00000cf0


	//   ....[14]....
        /*00b8*/ 	.word	0x00000d60


	//   ....[15]....
        /*00bc*/ 	.word	0x00000dc0


	//   ....[16]....
        /*00c0*/ 	.word	0x00000e30


	//   ....[17]....
        /*00c4*/ 	.word	0x00000ea0


	//   ....[18]....
        /*00c8*/ 	.word	0x00000f10


	//   ....[19]....
        /*00cc*/ 	.word	0x00000f80


	//----- nvinfo : EIATTR_EXIT_INSTR_OFFSETS
	.align		4
.L_4071:
        /*00d0*/ 	.byte	0x04, 0x1c
        /*00d2*/ 	.short	(.L_4073 - .L_4072)


	//   ....[0]....
.L_4072:
        /*00d4*/ 	.word	0x00000070


	//   ....[1]....
        /*00d8*/ 	.word	0x00000b40


	//----- nvinfo : EIATTR_MAX_THREADS
	.align		4
.L_4073:
        /*00dc*/ 	.byte	0x04, 0x05
        /*00de*/ 	.short	(.L_4075 - .L_4074)
.L_4074:
        /*00e0*/ 	.word	0x00000400
        /*00e4*/ 	.word	0x00000001
        /*00e8*/ 	.word	0x00000001


	//----- nvinfo : EIATTR_CRS_STACK_SIZE
	.align		4
.L_4075:
        /*00ec*/ 	.byte	0x04, 0x1e
        /*00ee*/ 	.short	(.L_4077 - .L_4076)
.L_4076:
        /*00f0*/ 	.word	0x00000000


	//----- nvinfo : EIATTR_CBANK_PARAM_SIZE
	.align		4
.L_4077:
        /*00f4*/ 	.byte	0x03, 0x19
        /*00f6*/ 	.short	0x0080


	//----- nvinfo : EIATTR_PARAM_CBANK
	.align		4
        /*00f8*/ 	.byte	0x04, 0x0a
        /*00fa*/ 	.short	(.L_4079 - .L_4078)
	.align		4
.L_4078:
        /*00fc*/ 	.word	index@(.nv.constant0._ZN18transformer_engine13normalization28ln_bwd_finalize_tuned_kernelINS0_22Kernel_traits_finalizeILj15360E13__nv_bfloat16fS3_fjLj1024ELj4ENS0_18Kernel_traits_baseILj15360ES3_fS3_fjLj1024EEEEEEEvNS0_20BackwardKernelParamsE)
        /*0100*/ 	.short	0x0210
        /*0102*/ 	.short	0x0080


	//----- nvinfo : EIATTR_SW_WAR
	.align		4
.L_4079:
        /*0104*/ 	.byte	0x04, 0x36
        /*0106*/ 	.short	(.L_4081 - .L_4080)
.L_4080:
        /*0108*/ 	.word	0x00000008
.L_4081:


//--------------------- .nv.info._ZN18transformer_engine13normalization19ln_bwd_tuned_kernelINS0_13Kernel_traitsI13__nv_bfloat16fS3_fjLj15360ELj4ELj1ELj4ELj8ENS0_18Kernel_traits_baseILj15360ES3_fS3_fjLj128EEEEEEEvNS0_20BackwardKernelParamsE --------------------------
	.section	.nv.info._ZN18transformer_engine13normalization19ln_bwd_tuned_kernelINS0_13Kernel_traitsI13__nv_bfloat16fS3_fjLj15360ELj4ELj1ELj4ELj8ENS0_18Kernel_traits_baseILj15360ES3_fS3_fjLj128EEEEEEEvNS0_20BackwardKernelParamsE,"",@"SHT_CUDA_INFO"
	.sectionflags	@""
	.align	4


	//----- nvinfo : EIATTR_CUDA_API_VERSION
	.align		4
        /*0000*/ 	.byte	0x04, 0x37
        /*0002*/ 	.short	(.L_4083 - .L_4082)
.L_4082:
        /*0004*/ 	.word	0x00000082


	//----- nvinfo : EIATTR_KPARAM_INFO
	.align		4
.L_4083:
        /*0008*/ 	.byte	0x04, 0x17
        /*000a*/ 	.short	(.L_4085 - .L_4084)
.L_4084:
        /*000c*/ 	.word	0x00000000
        /*0010*/ 	.short	0x0000
        /*0012*/ 	.short	0x0000
        /*0014*/ 	.byte	0x00, 0xf0, 0x01, 0x02


	//----- nvinfo : EIATTR_SPARSE_MMA_MASK
	.align		4
.L_4085:
        /*0018*/ 	.byte	0x03, 0x50
        /*001a*/ 	.short	0x0000


	//----- nvinfo : EIATTR_MAXREG_COUNT
	.align		4
        /*001c*/ 	.byte	0x03, 0x1b
        /*001e*/ 	.short	0x00ff


	//----- nvinfo : EIATTR_NUM_BARRIERS
	.align		4
        /*0020*/ 	.byte	0x02, 0x4c
        /*0022*/ 	.byte	0x01
	.zero		1


	//----- nvinfo : EIATTR_MERCURY_ISA_VERSION
	.align		4
        /*0024*/ 	.byte	0x03, 0x5f
        /*0026*/ 	.short	0x0101


	//----- nvinfo : EIATTR_COOP_GROUP_MASK_REGIDS
	.align		4
        /*0028*/ 	.byte	0x04, 0x29
        /*002a*/ 	.short	(.L_4087 - .L_4086)


	//   ....[0]....
.L_4086:
        /*002c*/ 	.word	0xffffffff


	//   ....[1]....
        /*0030*/ 	.word	0xffffffff


	//   ....[2]....
        /*0034*/ 	.word	0xffffffff


	//   ....[3]....
        /*0038*/ 	.word	0xffffffff


	//   ....[4]....
        /*003c*/ 	.word	0xffffffff


	//   ....[5]....
        /*0040*/ 	.word	0xffffffff


	//   ....[6]....
        /*0044*/ 	.word	0xffffffff


	//   ....[7]....
        /*0048*/ 	.word	0xffffffff


	//   ....[8]....
        /*004c*/ 	.word	0xffffffff


	//   ....[9]....
        /*0050*/ 	.word	0xffffffff


	//   ....[10]....
        /*0054*/ 	.word	0xffffffff


	//   ....[11]....
        /*0058*/ 	.word	0xffffffff


	//   ....[12]....
        /*005c*/ 	.word	0xffffffff


	//   ....[13]....
        /*0060*/ 	.word	0xffffffff


	//   ....[14]....
        /*0064*/ 	.word	0xffffffff


	//   ....[15]....
        /*0068*/ 	.word	0xffffffff


	//   ....[16]....
        /*006c*/ 	.word	0xffffffff


	//   ....[17]....
        /*0070*/ 	.word	0xffffffff


	//   ....[18]....
        /*0074*/ 	.word	0xffffffff


	//   ....[19]....
        /*0078*/ 	.word	0xffffffff


	//   ....[20]....
        /*007c*/ 	.word	0x05000090


	//   ....[21]....
        /*0080*/ 	.word	0x05000090


	//   ....[22]....
        /*0084*/ 	.word	0x05000090


	//   ....[23]....
        /*0088*/ 	.word	0x05000090


	//   ....[24]....
        /*008c*/ 	.word	0x05000090


	//   ....[25]....
        /*0090*/ 	.word	0x05000090


	//   ....[26]....
        /*0094*/ 	.word	0x05000090


	//   ....[27]....
        /*0098*/ 	.word	0x05000090


	//   ....[28]....
        /*009c*/ 	.word	0x05000090


	//   ....[29]....
        /*00a0*/ 	.word	0x05000090


	//----- nvinfo : EIATTR_COOP_GROUP_INSTR_OFFSETS
	.align		4
.L_4087:
        /*00a4*/ 	.byte	0x04, 0x28
        /*00a6*/ 	.short	(.L_4089 - .L_4088)


	//   ....[0]....
.L_4088:
        /*00a8*/ 	.word	0x00003250


	//   ....[1]....
        /*00ac*/ 	.word	0x00003260


	//   ....[2]....
        /*00b0*/ 	.word	0x00003290


	//   ....[3]....
        /*00b4*/ 	.word	0x000032a0


	//   ....[4]....
        /*00b8*/ 	.word	0x000032d0


	//   ....[5]....
        /*00bc*/ 	.word	0x000032e0


	//   ....[6]....
        /*00c0*/ 	.word	0x00003310


	//   ....[7]....
        /*00c4*/ 	.word	0x00003320


	//   ....[8]....
        /*00c8*/ 	.word	0x00003350


	//   ....[9]....
        /*00cc*/ 	.word	0x00003360


	//   ....[10]....
        /*00d0*/ 	.word	0x000038b0


	//   ....[11]....
        /*00d4*/ 	.word	0x000038c0


	//   ....[12]....
        /*00d8*/ 	.word	0x000038f0


	//   ....[13]....
        /*00dc*/ 	.word	0x00003900


	//   ....[14]....
        /*00e0*/ 	.word	0x00003930


	//   ....[15]....
        /*00e4*/ 	.word	0x00003940


	//   ....[16]....
        /*00e8*/ 	.word	0x00003970


	//   ....[17]....
        /*00ec*/ 	.word	0x00003980


	//   ....[18]....
        /*00f0*/ 	.word	0x000039b0


	//   ....[19]....
        /*00f4*/ 	.word	0x000039c0


	//   ....[20]....
        /*00f8*/ 	.word	0x00004ae0


	//   ....[21]....
        /*00fc*/ 	.word	0x00004b30


	//   ....[22]....
        /*0100*/ 	.word	0x00004ba0


	//   ....[23]....
        /*0104*/ 	.word	0x00004c00


	//   ....[24]....
        /*0108*/ 	.word	0x00004c70


	//   ....[25]....
        /*010c*/ 	.word	0x00004cd0


	//   ....[26]....
        /*0110*/ 	.word	0x00004d40


	//   ....[27]....
        /*0114*/ 	.word	0x00004da0


	//   ....[28]....
        /*0118*/ 	.word	0x00004e10


	//   ....[29]....
        /*011c*/ 	.word	0x00004e70


	//----- nvinfo : EIATTR_EXIT_INSTR_OFFSETS
	.align		4
.L_4089:
        /*0120*/ 	.byte	0x04, 0x1c
        /*0122*/ 	.short	(.L_4091 - .L_4090)


	//   ....[0]....
.L_4090:
        /*0124*/ 	.word	0x00004a80


	//----- nvinfo : EIATTR_MAX_THREADS
	.align		4
.L_4091:
        /*0128*/ 	.byte	0x04, 0x05
        /*012a*/ 	.short	(.L_4093 - .L_4092)
.L_4092:
        /*012c*/ 	.word	0x00000080
        /*0130*/ 	.word	0x00000001
        /*0134*/ 	.word	0x00000001


	//----- nvinfo : EIATTR_CRS_STACK_SIZE
	.align		4
.L_4093:
        /*0138*/ 	.byte	0x04, 0x1e
        /*013a*/ 	.short	(.L_4095 - .L_4094)
.L_4094:
        /*013c*/ 	.word	0x00000000


	//----- nvinfo : EIATTR_CBANK_PARAM_SIZE
	.align		4
.L_4095:
        /*0140*/ 	.byte	0x03, 0x19
        /*0142*/ 	.short	0x0080


	//----- nvinfo : EIATTR_PARAM_CBANK
	.align		4
        /*0144*/ 	.byte	0x04, 0x0a
        /*0146*/ 	.short	(.L_4097 - .L_4096)
	.align		4
.L_4096:
        /*0148*/ 	.word	index@(.nv.constant0._ZN18transformer_engine13normalization19ln_bwd_tuned_kernelINS0_13Kernel_traitsI13__nv_bfloat16fS3_fjLj15360ELj4ELj1ELj4ELj8ENS0_18Kernel_traits_baseILj15360ES3_fS3_fjLj128EEEEEEEvNS0_20BackwardKernelParamsE)
        /*014c*/ 	.short	0x0210
        /*014e*/ 	.short	0x0080


	//----- nvinfo : EIATTR_SW_WAR
	.align		4
.L_4097:
        /*0150*/ 	.byte	0x04, 0x36
        /*0152*/ 	.short	(.L_4099 - .L_4098)
.L_4098:
        /*0154*/ 	.word	0x00000008
.L_4099:


//--------------------- .nv.info._ZN18transformer_engine13normalization28ln_bwd_finalize_tuned_kernelINS0_22Kernel_traits_finalizeILj15360E13__nv_bfloat16S3_S3_fjLj1024ELj4ENS0_18Kernel_traits_baseILj15360ES3_S3_S3_fjLj1024EEEEEEEvNS0_20BackwardKernelParamsE --------------------------
	.section	.nv.info._ZN18transformer_engine13normalization28ln_bwd_finalize_tuned_kernelINS0_22Kernel_traits_finalizeILj15360E13__nv_bfloat16S3_S3_fjLj1024ELj4ENS0_18Kernel_traits_baseILj15360ES3_S3_S3_fjLj1024EEEEEEEvNS0_20BackwardKernelParamsE,"",@"SHT_CUDA_INFO"
	.sectionflags	@""
	.align	4


	//----- nvinfo : EIATTR_CUDA_API_VERSION
	.align		4
        /*0000*/ 	.byte	0x04, 0x37
        /*0002*/ 	.short	(.L_4101 - .L_4100)
.L_4100:
        /*0004*/ 	.word	0x00000082


	//----- nvinfo : EIATTR_KPARAM_INFO
	.align		4
.L_4101:
        /*0008*/ 	.byte	0x04, 0x17
        /*000a*/ 	.short	(.L_4103 - .L_4102)
.L_4102:
        /*000c*/ 	.word	0x00000000
        /*0010*/ 	.short	0x0000
        /*0012*/ 	.short	0x0000
        /*0014*/ 	.byte	0x00, 0xf0, 0x01, 0x02


	//----- nvinfo : EIATTR_SPARSE_MMA_MASK
	.align		4
.L_4103:
        /*0018*/ 	.byte	0x03, 0x50
        /*001a*/ 	.short	0x0000


	//----- nvinfo : EIATTR_MAXREG_COUNT
	.align		4
        /*001c*/ 	.byte	0x03, 0x1b
        /*001e*/ 	.short	0x0040


	//----- nvinfo : EIATTR_NUM_BARRIERS
	.align		4
        /*0020*/ 	.byte	0x02, 0x4c
        /*0022*/ 	.byte	0x01
	.zero		1


	//----- nvinfo : EIATTR_MERCURY_ISA_VERSION
	.align		4
        /*0024*/ 	.byte	0x03, 0x5f
        /*0026*/ 	.short	0x0101


	//----- nvinfo : EIATTR_COOP_GROUP_MASK_REGIDS
	.align		4
        /*0028*/ 	.byte	0x04, 0x29
        /*002a*/ 	.short	(.L_4105 - .L_4104)


	//   ....[0]....
.L_4104:
        /*002c*/ 	.word	0xffffffff


	//   ....[1]....
        /*0030*/ 	.word	0xffffffff


	//   ....[2]....
        /*0034*/ 	.word	0xffffffff


	//   ....[3]....
        /*0038*/ 	.word	0xffffffff


	//   ....[4]....
        /*003c*/ 	.word	0xffffffff


	//   ....[5]....
        /*0040*/ 	.word	0xffffffff


	//   ....[6]....
        /*0044*/ 	.word	0xffffffff


	//   ....[7]....
        /*0048*/ 	.word	0xffffffff


	//   ....[8]....
        /*004c*/ 	.word	0xffffffff


	//   ....[9]....
        /*0050*/ 	.word	0xffffffff


	//   ....[10]....
        /*0054*/ 	.word	0x05000010


	//   ....[11]....
        /*0058*/ 	.word	0x05000010


	//   ....[12]....
        /*005c*/ 	.word	0x05000010


	//   ....[13]....
        /*0060*/ 	.word	0x05000010


	//   ....[14]....
        /*0064*/ 	.word	0x05000010


	//   ....[15]....
        /*0068*/ 	.word	0x05000010


	//   ....[16]....
        /*006c*/ 	.word	0x05000010


	//   ....[17]....
        /*0070*/ 	.word	0x05000010


	//   ....[18]....
        /*0074*/ 	.word	0x05000010


	//   ....[19]....
        /*0078*/ 	.word	0x05000010


	//----- nvinfo : EIATTR_COOP_GROUP_INSTR_OFFSETS
	.align		4
.L_4105:
        /*007c*/ 	.byte	0x04, 0x28
        /*007e*/ 	.short	(.L_4107 - .L_4106)


	//   ....[0]....
.L_4106:
        /*0080*/ 	.word	0x00000850


	//   ....[1]....
        /*0084*/ 	.word	0x00000860


	//   ....[2]....
        /*0088*/ 	.word	0x00000890


	//   ....[3]....
        /*008c*/ 	.word	0x000008a0


	//   ....[4]....
        /*0090*/ 	.word	0x000008d0


	//   ....[5]....
        /*0094*/ 	.word	0x000008e0


	//   ....[6]....
        /*0098*/ 	.word	0x00000910


	//   ....[7]....
        /*009c*/ 	.word	0x00000920


	//   ....[8]....
        /*00a0*/ 	.word	0x00000950


	//   ....[9]....
        /*00a4*/ 	.word	0x00000960


	//   ....[10]....
        /*00a8*/ 	.word	0x00000ba0


	//   ....[11]....
        /*00ac*/ 	.word	0x00000c10


	//   ....[12]....
        /*00b0*/ 	.word	0x00000c80


	//   ....[13]....
        /*00b4*/ 	.word	0x00000cf0


	//   ....[14]....
        /*00b8*/ 	.word	0x00000d60


	//   ....[15]....
        /*00bc*/ 	.word	0x00000dc0


	//   ....[16]....
        /*00c0*/ 	.word	0x00000e30


	//   ....[17]....
        /*00c4*/ 	.word	0x00000ea0


	//   ....[18]....
        /*00c8*/ 	.word	0x00000f10


	//   ....[19]....
        /*00cc*/ 	.word	0x00000f80


	//----- nvinfo : EIATTR_EXIT_INSTR_OFFSETS
	.align		4
.L_4107:
        /*00d0*/ 	.byte	0x04, 0x1c
        /*00d2*/ 	.short	(.L_4109 - .L_4108)


	//   ....[0]....
.L_4108:
        /*00d4*/ 	.word	0x00000070


	//   ....[1]....
        /*00d8*/ 	.word	0x00000b40


	//----- nvinfo : EIATTR_MAX_THREADS
	.align		4
.L_4109:
        /*00dc*/ 	.byte	0x04, 0x05
        /*00de*/ 	.short	(.L_4111 - .L_4110)
.L_4110:
        /*00e0*/ 	.word	0x00000400
        /*00e4*/ 	.word	0x00000001
        /*00e8*/ 	.word	0x00000001


	//----- nvinfo : EIATTR_CRS_STACK_SIZE
	.align		4
.L_4111:
        /*00ec*/ 	.byte	0x04, 0x1e
        /*00ee*/ 	.short	(.L_4113 - .L_4112)
.L_4112:
        /*00f0*/ 	.word	0x00000000


	//----- nvinfo : EIATTR_CBANK_PARAM_SIZE
	.align		4
.L_4113:
        /*00f4*/ 	.byte	0x03, 0x19
        /*00f6*/ 	.short	0x0080


	//----- nvinfo : EIATTR_PARAM_CBANK
	.align		4
        /*00f8*/ 	.byte	0x04, 0x0a
        /*00fa*/ 	.short	(.L_4115 - .L_4114)
	.align		4
.L_4114:
        /*00fc*/ 	.word	index@(.nv.constant0._ZN18transformer_engine13normalization28ln_bwd_finalize_tuned_kernelINS0_22Kernel_traits_finalizeILj15360E13__nv_bfloat16S3_S3_fjLj1024ELj4ENS0_18Kernel_traits_baseILj15360ES3_S3_S3_fjLj1024EEEEEEEvNS0_20BackwardKernelParamsE)
        /*0100*/ 	.short	0x0210
        /*0102*/ 	.short	0x0080


	//----- nvinfo : EIATTR_SW_WAR
	.align		4
.L_4115:
        /*0104*/ 	.byte	0x04, 0x36
        /*0106*/ 	.short	(.L_4117 - .L_4116)
.L_4116:
        /*0108*/ 	.word	0x00000008
.L_4117:


//--------------------- .nv.info._ZN18transformer_engine13normalization19ln_bwd_tuned_kernelINS0_13Kernel_traitsI13__nv_bfloat16S3_S3_fjLj15360ELj4ELj1ELj4ELj4ENS0_18Kernel_traits_baseILj15360ES3_S3_S3_fjLj128EEEEEEEvNS0_20BackwardKernelParamsE --------------------------
	.section	.nv.info._ZN18transformer_engine13normalization19ln_bwd_tuned_kernelINS0_13Kernel_traitsI13__nv_bfloat16S3_S3_fjLj15360ELj4ELj1ELj4ELj4ENS0_18Kernel_traits_baseILj15360ES3_S3_S3_fjLj128EEEEEEEvNS0_20BackwardKernelParamsE,"",@"SHT_CUDA_INFO"
	.sectionflags	@""
	.align	4


	//----- nvinfo : EIATTR_CUDA_API_VERSION
	.align		4
        /*0000*/ 	.byte	0x04, 0x37
        /*0002*/ 	.short	(.L_4119 - .L_4118)
.L_4118:
        /*0004*/ 	.word	0x00000082


	//----- nvinfo : EIATTR_KPARAM_INFO
	.align		4
.L_4119:
        /*0008*/ 	.byte	0x04, 0x17
        /*000a*/ 	.short	(.L_4121 - .L_4120)
.L_4120:
        /*000c*/ 	.word	0x00000000
        /*0010*/ 	.short	0x0000
        /*0012*/ 	.short	0x0000
        /*0014*/ 	.byte	0x00, 0xf0, 0x01, 0x02


	//----- nvinfo : EIATTR_SPARSE_MMA_MASK
	.align		4
.L_4121:
        /*0018*/ 	.byte	0x03, 0x50
        /*001a*/ 	.short	0x0000


	//----- nvinfo : EIATTR_MAXREG_COUNT
	.align		4
        /*001c*/ 	.byte	0x03, 0x1b
        /*001e*/ 	.short	0x00ff


	//----- nvinfo : EIATTR_NUM_BARRIERS
	.align		4
        /*0020*/ 	.byte	0x02, 0x4c
        /*0022*/ 	.byte	0x01
	.zero		1


	//----- nvinfo : EIATTR_MERCURY_ISA_VERSION
	.align		4
        /*0024*/ 	.byte	0x03, 0x5f
        /*0026*/ 	.short	0x0101


	//----- nvinfo : EIATTR_COOP_GROUP_MASK_REGIDS
	.align		4
        /*0028*/ 	.byte	0x04, 0x29
        /*002a*/ 	.short	(.L_4123 - .L_4122)


	//   ....[0]....
.L_4122:
        /*002c*/ 	.word	0xffffffff


	//   ....[1]....
        /*0030*/ 	.word	0xffffffff


	//   ....[2]....
        /*0034*/ 	.word	0xffffffff


	//   ....[3]....
        /*0038*/ 	.word	0xffffffff


	//   ....[4]....
        /*003c*/ 	.word	0xffffffff


	//   ....[5]....
        /*0040*/ 	.word	0xffffffff


	//   ....[6]....
        /*0044*/ 	.word	0xffffffff


	//   ....[7]....
        /*0048*/ 	.word	0xffffffff


	//   ....[8]....
        /*004c*/ 	.word	0xffffffff


	//   ....[9]....
        /*0050*/ 	.word	0xffffffff


	//   ....[10]....
        /*0054*/ 	.word	0xffffffff


	//   ....[11]....
        /*0058*/ 	.word	0xffffffff


	//   ....[12]....
        /*005c*/ 	.word	0xffffffff


	//   ....[13]....
        /*0060*/ 	.word	0xffffffff


	//   ....[14]....
        /*0064*/ 	.word	0xffffffff


	//   ....[15]....
        /*0068*/ 	.word	0xffffffff


	//   ....[16]....
        /*006c*/ 	.word	0xffffffff


	//   ....[17]....
        /*0070*/ 	.word	0xffffffff


	//   ....[18]....
        /*0074*/ 	.word	0xffffffff


	//   ....[19]....
        /*0078*/ 	.word	0xffffffff


	//   ....[20]....
        /*007c*/ 	.word	0x0500000b


	//   ....[21]....
        /*0080*/ 	.word	0x0500000b


	//   ....[22]....
        /*0084*/ 	.word	0x0500000b


	//   ....[23]....
        /*0088*/ 	.word	0x0500000b


	//   ....[24]....
        /*008c*/ 	.word	0x0500000b


	//   ....[25]....
        /*0090*/ 	.word	0x0500000b


	//   ....[26]....
        /*0094*/ 	.word	0x0500000b


	//   ....[27]....
        /*0098*/ 	.word	0x0500000b


	//   ....[28]....
        /*009c*/ 	.word	0x0500000b


	//   ....[29]....
        /*00a0*/ 	.word	0x0500000b


	//----- nvinfo : EIATTR_COOP_GROUP_INSTR_OFFSETS
	.align		4
.L_4123:
        /*00a4*/ 	.byte	0x04, 0x28
        /*00a6*/ 	.short	(.L_4125 - .L_4124)


	//   ....[0]....
.L_4124:
        /*00a8*/ 	.word	0x000037f0


	//   ....[1]....
        /*00ac*/ 	.word	0x00003800


	//   ....[2]....
        /*00b0*/ 	.word	0x00003830


	//   ....[3]....
        /*00b4*/ 	.word	0x00003840


	//   ....[4]....
        /*00b8*/ 	.word	0x00003870


	//   ....[5]....
        /*00bc*/ 	.word	0x00003880


	//   ....[6]....
        /*00c0*/ 	.word	0x000038b0


	//   ....[7]....
        /*00c4*/ 	.word	0x000038c0


	//   ....[8]....
        /*00c8*/ 	.word	0x000038f0


	//   ....[9]....
        /*00cc*/ 	.word	0x00003900


	//   ....[10]....
        /*00d0*/ 	.word	0x00003e40


	//   ....[11]....
        /*00d4*/ 	.word	0x00003e50


	//   ....[12]....
        /*00d8*/ 	.word	0x00003e80


	//   ....[13]....
        /*00dc*/ 	.word	0x00003e90


	//   ....[14]....
        /*00e0*/ 	.word	0x00003ec0


	//   ....[15]....
        /*00e4*/ 	.word	0x00003ed0


	//   ....[16]....
        /*00e8*/ 	.word	0x00003f00


	//   ....[17]....
        /*00ec*/ 	.word	0x00003f10


	//   ....[18]....
        /*00f0*/ 	.word	0x00003f40


	//   ....[19]....
        /*00f4*/ 	.word	0x00003f50


	//   ....[20]....
        /*00f8*/ 	.word	0x000050e0


	//   ....[21]....
        /*00fc*/ 	.word	0x00005130


	//   ....[22]....
        /*0100*/ 	.word	0x000051a0


	//   ....[23]....
        /*0104*/ 	.word	0x00005200


	//   ....[24]....
        /*0108*/ 	.word	0x00005270


	//   ....[25]....
        /*010c*/ 	.word	0x000052d0


	//   ....[26]....
        /*0110*/ 	.word	0x00005340


	//   ....[27]....
        /*0114*/ 	.word	0x000053a0


	//   ....[28]....
        /*0118*/ 	.word	0x00005410


	//   ....[29]....
        /*011c*/ 	.word	0x00005460


	//----- nvinfo : EIATTR_EXIT_INSTR_OFFSETS
	.align		4
.L_4125:
        /*0120*/ 	.byte	0x04, 0x1c
        /*0122*/ 	.short	(.L_4127 - .L_4126)


	//   ....[0]....
.L_4126:
        /*0124*/ 	.word	0x00005080


	//----- nvinfo : EIATTR_MAX_THREADS
	.align		4
.L_4127:
        /*0128*/ 	.byte	0x04, 0x05
        /*012a*/ 	.short	(.L_4129 - .L_4128)
.L_4128:
        /*012c*/ 	.word	0x00000080
        /*0130*/ 	.word	0x00000001
        /*0134*/ 	.word	0x00000001


	//----- nvinfo : EIATTR_CRS_STACK_SIZE
	.align		4
.L_4129:
        /*0138*/ 	.byte	0x04, 0x1e
        /*013a*/ 	.short	(.L_4131 - .L_4130)
.L_4130:
        /*013c*/ 	.word	0x00000000


	//----- nvinfo : EIATTR_CBANK_PARAM_SIZE
	.align		4
.L_4131:
        /*0140*/ 	.byte	0x03, 0x19
        /*0142*/ 	.short	0x0080


	//----- nvinfo : EIATTR_PARAM_CBANK
	.align		4
        /*0144*/ 	.byte	0x04, 0x0a
        /*0146*/ 	.short	(.L_4133 - .L_4132)
	.align		4
.L_4132:
        /*0148*/ 	.word	index@(.nv.constant0._ZN18transformer_engine13normalization19ln_bwd_tuned_kernelINS0_13Kernel_traitsI13__nv_bfloat16S3_S3_fjLj15360ELj4ELj1ELj4ELj4ENS0_18Kernel_traits_baseILj15360ES3_S3_S3_fjLj128EEEEEEEvNS0_20BackwardKernelParamsE)
        /*014c*/ 	.short	0x0210
        /*014e*/ 	.short	0x0080


	//----- nvinfo : EIATTR_SW_WAR
	.align		4
.L_4133:
        /*0150*/ 	.byte	0x04, 0x36
        /*0152*/ 	.short	(.L_4135 - .L_4134)
.L_4134:
        /*0154*/ 	.word	0x00000008
.L_4135:


//--------------------- .nv.info._ZN18transformer_engine13normalization28ln_bwd_finalize_tuned_kernelINS0_22Kernel_traits_finalizeILj15360E6__halffS3_fjLj1024ELj4ENS0_18Kernel_traits_baseILj15360ES3_fS3_fjLj1024EEEEEEEvNS0_20BackwardKernelParamsE --------------------------
	.section	.nv.info._ZN18transformer_engine13normalization28ln_bwd_finalize_tuned_kernelINS0_22Kernel_traits_finalizeILj15360E6__halffS3_fjLj1024ELj4ENS0_18Kernel_traits_baseILj15360ES3_fS3_fjLj1024EEEEEEEvNS0_20BackwardKernelParamsE,"",@"SHT_CUDA_INFO"
	.sectionflags	@""
	.align	4


	//----- nvinfo : EIATTR_CUDA_API_VERSION
	.align		4
        /*0000*/ 	.byte	0x04, 0x37
        /*0002*/ 	.short	(.L_4137 - .L_4136)
.L_4136:
        /*0004*/ 	.word	0x00000082


	//----- nvinfo : EIATTR_KPARAM_INFO
	.align		4
.L_4137:
        /*0008*/ 	.byte	0x04, 0x17
        /*000a*/ 	.short	(.L_4139 - .L_4138)
.L_4138:
        /*000c*/ 	.word	0x00000000
        /*0010*/ 	.short	0x0000
        /*0012*/ 	.short	0x0000
        /*0014*/ 	.byte	0x00, 0xf0, 0x01, 0x02


	//----- nvinfo : EIATTR_SPARSE_MMA_MASK
	.align		4
.L_4139:
        /*0018*/ 	.byte	0x03, 0x50
        /*001a*/ 	.short	0x0000


	//----- nvinfo : EIATTR_MAXREG_COUNT
	.align		4
        /*001c*/ 	.byte	0x03, 0x1b
        /*001e*/ 	.short	0x0040


	//----- nvinfo : EIATTR_NUM_BARRIERS
	.align		4
        /*0020*/ 	.byte	0x02, 0x4c
        /*0022*/ 	.byte	0x01
	.zero		1


	//----- nvinfo : EIATTR_MERCURY_ISA_VERSION
	.align		4
        /*0024*/ 	.byte	0x03, 0x5f
        /*0026*/ 	.short	0x0101


	//----- nvinfo : EIATTR_COOP_GROUP_MASK_REGIDS
	.align		4
        /*0028*/ 	.byte	0x04, 0x29
        /*002a*/ 	.short	(.L_4141 - .L_4140)


	//   ....[0]....
.L_4140:
        /*002c*/ 	.word	0xffffffff


	//   ....[1]....
        /*0030*/ 	.word	0xffffffff


	//   ....[2]....
        /*0034*/ 	.word	0xffffffff


	//   ....[3]....
        /*0038*/ 	.word	0xffffffff


	//   ....[4]....
        /*003c*/ 	.word	0xffffffff


	//   ....[5]....
        /*0040*/ 	.word	0xffffffff


	//   ....[6]....
        /*0044*/ 	.word	0xffffffff


	//   ....[7]....
        /*0048*/ 	.word	0xffffffff


	//   ....[8]....
        /*004c*/ 	.word	0xffffffff


	//   ....[9]....
        /*0050*/ 	.word	0xffffffff


	//   ....[10]....
        /*0054*/ 	.word	0x05000010


	//   ....[11]....
        /*0058*/ 	.word	0x05000010


	//   ....[12]....
        /*005c*/ 	.word	0x05000010


	//   ....[13]....
        /*0060*/ 	.word	0x05000010


	//   ....[14]....
        /*0064*/ 	.word	0x05000010


	//   ....[15]....
        /*0068*/ 	.word	0x05000010


	//   ....[16]....
        /*006c*/ 	.word	0x05000010


	//   ....[17]....
        /*0070*/ 	.word	0x05000010


	//   ....[18]....
        /*0074*/ 	.word	0x05000010


	//   ....[19]....
        /*0078*/ 	.word	0x05000010


	//----- nvinfo : EIATTR_COOP_GROUP_INSTR_OFFSETS
	.align		4
.L_4141:
        /*007c*/ 	.byte	0x04, 0x28
        /*007e*/ 	.short	(.L_4143 - .L_4142)


	//   ....[0]....
.L_4142:
        /*0080*/ 	.word	0x00000850


	//   ....[1]....
        /*0084*/ 	.word	0x00000860


	//   ....[2]....
        /*0088*/ 	.word	0x00000890


	//   ....[3]....
        /*008c*/ 	.word	0x000008a0


	//   ....[4]....
        /*0090*/ 	.word	0x000008d0


	//   ....[5]....
        /*0094*/ 	.word	0x000008e0


	//   ....[6]....
        /*0098*/ 	.word	0x00000910


	//   ....[7]....
        /*009c*/ 	.word	0x00000920


	//   ....[8]....
        /*00a0*/ 	.word	0x00000950


	//   ....[9]....
        /*00a4*/ 	.word	0x00000960


	//   ....[10]....
        /*00a8*/ 	.word	0x00000ba0


	//   ....[11]....
        /*00ac*/ 	.word	0x00000c10


	//   ....[12]....
        /*00b0*/ 	.word	0x00000c80


	//   ....[13]....
        /*00b4*/ 	.word	0x00000cf0


	//   ....[14]....
        /*00b8*/ 	.word	0x00000d60


	//   ....[15]....
        /*00bc*/ 	.word	0x00000dc0


	//   ....[16]....
        /*00c0*/ 	.word	0x00000e30


	//   ....[17]....
        /*00c4*/ 	.word	0x00000ea0


	//   ....[18]....
        /*00c8*/ 	.word	0x00000f10


	//   ....[19]....
        /*00cc*/ 	.word	0x00000f80


	//----- nvinfo : EIATTR_EXIT_INSTR_OFFSETS
	.align		4
.L_4143:
        /*00d0*/ 	.byte	0x04, 0x1c
        /*00d2*/ 	.short	(.L_4145 - .L_4144)


	//   ....[0]....
.L_4144:
        /*00d4*/ 	.word	0x00000070


	//   ....[1]....
        /*00d8*/ 	.word	0x00000b40


	//----- nvinfo : EIATTR_MAX_THREADS
	.align		4
.L_4145:
        /*00dc*/ 	.byte	0x04, 0x05
        /*00de*/ 	.short	(.L_4147 - .L_4146)
.L_4146:
        /*00e0*/ 	.word	0x00000400
        /*00e4*/ 	.word	0x00000001
        /*00e8*/ 	.word	0x00000001


	//----- nvinfo : EIATTR_CRS_STACK_SIZE
	.align		4
.L_4147:
        /*00ec*/ 	.byte	0x04, 0x1e
        /*00ee*/ 	.short	(.L_4149 - .L_4148)
.L_4148:
        /*00f0*/ 	.word	0x00000000


	//----- nvinfo : EIATTR_CBANK_PARAM_SIZE
	.align		4
.L_4149:
        /*00f4*/ 	.byte	0x03, 0x19
        /*00f6*/ 	.short	0x0080


	//----- nvinfo : EIATTR_PARAM_CBANK
	.align		4
        /*00f8*/ 	.byte	0x04, 0x0a
        /*00fa*/ 	.short	(.L_4151 - .L_4150)
	.align		4
.L_4150:
        /*00fc*/ 	.word	index@(.nv.constant0._ZN18transformer_engine13normalization28ln_bwd_finalize_tuned_kernelINS0_22Kernel_traits_finalizeILj15360E6__halffS3_fjLj1024ELj4ENS0_18Kernel_traits_baseILj15360ES3_fS3_fjLj1024EEEEEEEvNS0_20BackwardKernelParamsE)
        /*0100*/ 	.short	0x0210
        /*0102*/ 	.short	0x0080


	//----- nvinfo : EIATTR_SW_WAR
	.align		4
.L_4151:
        /*0104*/ 	.byte	0x04, 0x36
        /*0106*/ 	.short	(.L_4153 - .L_4152)
.L_4152:
        /*0108*/ 	.word	0x00000008
.L_4153:


//--------------------- .nv.info._ZN18transformer_engine13normalization19ln_bwd_tuned_kernelINS0_13Kernel_traitsI6__halffS3_fjLj15360ELj4ELj1ELj4ELj8ENS0_18Kernel_traits_baseILj15360ES3_fS3_fjLj128EEEEEEEvNS0_20BackwardKernelParamsE --------------------------
	.section	.nv.info._ZN18transformer_engine13normalization19ln_bwd_tuned_kernelINS0_13Kernel_traitsI6__halffS3_fjLj15360ELj4ELj1ELj4ELj8ENS0_18Kernel_traits_baseILj15360ES3_fS3_fjLj128EEEEEEEvNS0_20BackwardKernelParamsE,"",@"SHT_CUDA_INFO"
	.sectionflags	@""
	.align	4


	//----- nvinfo : EIATTR_CUDA_API_VERSION
	.align		4
        /*0000*/ 	.byte	0x04, 0x37
        /*0002*/ 	.short	(.L_4155 - .L_4154)
.L_4154:
        /*0004*/ 	.word	0x00000082


	//----- nvinfo : EIATTR_KPARAM_INFO
	.align		4
.L_4155:
        /*0008*/ 	.byte	0x04, 0x17
        /*000a*/ 	.short	(.L_4157 - .L_4156)
.L_4156:
        /*000c*/ 	.word	0x00000000
        /*0010*/ 	.short	0x0000
        /*0012*/ 	.short	0x0000
        /*0014*/ 	.byte	0x00, 0xf0, 0x01, 0x02


	//----- nvinfo : EIATTR_SPARSE_MMA_MASK
	.align		4
.L_4157:
        /*0018*/ 	.byte	0x03, 0x50
        /*001a*/ 	.short	0x0000


	//----- nvinfo : EIATTR_MAXREG_COUNT
	.align		4
        /*001c*/ 	.byte	0x03, 0x1b
        /*001e*/ 	.short	0x00ff


	//----- nvinfo : EIATTR_NUM_BARRIERS
	.align		4
        /*0020*/ 	.byte	0x02, 0x4c
        /*0022*/ 	.byte	0x01
	.zero		1


	//----- nvinfo : EIATTR_MERCURY_ISA_VERSION
	.align		4
        /*0024*/ 	.byte	0x03, 0x5f
        /*0026*/ 	.short	0x0101


	//----- nvinfo : EIATTR_COOP_GROUP_MASK_REGIDS
	.align		4
        /*0028*/ 	.byte	0x04, 0x29
        /*002a*/ 	.short	(.L_4159 - .L_4158)


	//   ....[0]....
.L_4158:
        /*002c*/ 	.word	0xffffffff


	//   ....[1]....
        /*0030*/ 	.word	0xffffffff


	//   ....[2]....
        /*0034*/ 	.word	0xffffffff


	//   ....[3]....
        /*0038*/ 	.word	0xffffffff


	//   ....[4]....
        /*003c*/ 	.word	0xffffffff


	//   ....[5]....
        /*0040*/ 	.word	0xffffffff


	//   ....[6]....
        /*0044*/ 	.word	0xffffffff


	//   ....[7]....
        /*0048*/ 	.word	0xffffffff


	//   ....[8]....
        /*004c*/ 	.word	0xffffffff


	//   ....[9]....
        /*0050*/ 	.word	0xffffffff


	//   ....[10]....
        /*0054*/ 	.word	0xffffffff


	//   ....[11]....
        /*0058*/ 	.word	0xffffffff


	//   ....[12]....
        /*005c*/ 	.word	0xffffffff


	//   ....[13]....
        /*0060*/ 	.word	0xffffffff


	//   ....[14]....
        /*0064*/ 	.word	0xffffffff


	//   ....[15]....
        /*0068*/ 	.word	0xffffffff


	//   ....[16]....
        /*006c*/ 	.word	0xffffffff


	//   ....[17]....
        /*0070*/ 	.word	0xffffffff


	//   ....[18]....
        /*0074*/ 	.word	0xffffffff


	//   ....[19]....
        /*0078*/ 	.word	0xffffffff


	//   ....[20]....
        /*007c*/ 	.word	0x0500000b


	//   ....[21]....
        /*0080*/ 	.word	0x0500000b


	//   ....[22]....
        /*0084*/ 	.word	0x0500000b


	//   ....[23]....
        /*0088*/ 	.word	0x0500000b


	//   ....[24]....
        /*008c*/ 	.word	0x0500000b


	//   ....[25]....
        /*0090*/ 	.word	0x0500000b


	//   ....[26]....
        /*0094*/ 	.word	0x0500000b


	//   ....[27]....
        /*0098*/ 	.word	0x0500000b


	//   ....[28]....
        /*009c*/ 	.word	0x0500000b


	//   ....[29]....
        /*00a0*/ 	.word	0x0500000b


	//----- nvinfo : EIATTR_COOP_GROUP_INSTR_OFFSETS
	.align		4
.L_4159:
        /*00a4*/ 	.byte	0x04, 0x28
        /*00a6*/ 	.short	(.L_4161 - .L_4160)


	//   ....[0]....
.L_4160:
        /*00a8*/ 	.word	0x00002f80


	//   ....[1]....
        /*00ac*/ 	.word	0x00002f90


	//   ....[2]....
        /*00b0*/ 	.word	0x00002fc0


	//   ....[3]....
        /*00b4*/ 	.word	0x00002fd0


	//   ....[4]....
        /*00b8*/ 	.word	0x00003000


	//   ....[5]....
        /*00bc*/ 	.word	0x00003010


	//   ....[6]....
        /*00c0*/ 	.word	0x00003040


	//   ....[7]....
        /*00c4*/ 	.word	0x00003050


	//   ....[8]....
        /*00c8*/ 	.word	0x00003080


	//   ....[9]....
        /*00cc*/ 	.word	0x00003090


	//   ....[10]....
        /*00d0*/ 	.word	0x000035e0


	//   ....[11]....
        /*00d4*/ 	.word	0x000035f0


	//   ....[12]....
        /*00d8*/ 	.word	0x00003620


	//   ....[13]....
        /*00dc*/ 	.word	0x00003630


	//   ....[14]....
        /*00e0*/ 	.word	0x00003660


	//   ....[15]....
        /*00e4*/ 	.word	0x00003670


	//   ....[16]....
        /*00e8*/ 	.word	0x000036a0


	//   ....[17]....
        /*00ec*/ 	.word	0x000036b0


	//   ....[18]....
        /*00f0*/ 	.word	0x000036e0


	//   ....[19]....
        /*00f4*/ 	.word	0x000036f0


	//   ....[20]....
        /*00f8*/ 	.word	0x00004640


	//   ....[21]....
        /*00fc*/ 	.word	0x00004690


	//   ....[22]....
        /*0100*/ 	.word	0x00004700


	//   ....[23]....
        /*0104*/ 	.word	0x00004760


	//   ....[24]....
        /*0108*/ 	.word	0x000047d0


	//   ....[25]....
        /*010c*/ 	.word	0x00004830


	//   ....[26]....
        /*0110*/ 	.word	0x000048a0


	//   ....[27]....
        /*0114*/ 	.word	0x00004900


	//   ....[28]....
        /*0118*/ 	.word	0x00004970


	//   ....[29]....
        /*011c*/ 	.word	0x000049d0


	//----- nvinfo : EIATTR_EXIT_INSTR_OFFSETS
	.align		4
.L_4161:
        /*0120*/ 	.byte	0x04, 0x1c
        /*0122*/ 	.short	(.L_4163 - .L_4162)


	//   ....[0]....
.L_4162:
        /*0124*/ 	.word	0x000045e0


	//----- nvinfo : EIATTR_MAX_THREADS
	.align		4
.L_4163:
        /*0128*/ 	.byte	0x04, 0x05
        /*012a*/ 	.short	(.L_4165 - .L_4164)
.L_4164:
        /*012c*/ 	.word	0x00000080
        /*0130*/ 	.word	0x00000001
        /*0134*/ 	.word	0x00000001


	//----- nvinfo : EIATTR_CRS_STACK_SIZE
	.align		4
.L_4165:
        /*0138*/ 	.byte	0x04, 0x1e
        /*013a*/ 	.short	(.L_4167 - .L_4166)
.L_4166:
        /*013c*/ 	.word	0x00000000


	//----- nvinfo : EIATTR_CBANK_PARAM_SIZE
	.align		4
.L_4167:
        /*0140*/ 	.byte	0x03, 0x19
        /*0142*/ 	.short	0x0080


	//----- nvinfo : EIATTR_PARAM_CBANK
	.align		4
        /*0144*/ 	.byte	0x04, 0x0a
        /*0146*/ 	.short	(.L_4169 - .L_4168)
	.align		4
.L_4168:
        /*0148*/ 	.word	index@(.nv.constant0._ZN18transformer_engine13normalization19ln_bwd_tuned_kernelINS0_13Kernel_traitsI6__halffS3_fjLj15360ELj4ELj1ELj4ELj8ENS0_18Kernel_traits_baseILj15360ES3_fS3_fjLj128EEEEEEEvNS0_20BackwardKernelParamsE)
        /*014c*/ 	.short	0x0210
        /*014e*/ 	.short	0x0080


	//----- nvinfo : EIATTR_SW_WAR
	.align		4
.L_4169:
        /*0150*/ 	.byte	0x04, 0x36
        /*0152*/ 	.short	(.L_4171 - .L_4170)
.L_4170:
        /*0154*/ 	.word	0x00000008
.L_4171:


//--------------------- .nv.info._ZN18transformer_engine13normalization28ln_bwd_finalize_tuned_kernelINS0_22Kernel_traits_finalizeILj15360E6__halfS3_S3_fjLj1024ELj4ENS0_18Kernel_traits_baseILj15360ES3_S3_S3_fjLj1024EEEEEEEvNS0_20BackwardKernelParamsE --------------------------
	.section	.nv.info._ZN18transformer_engine13normalization28ln_bwd_finalize_tuned_kernelINS0_22Kernel_traits_finalizeILj15360E6__halfS3_S3_fjLj1024ELj4ENS0_18Kernel_traits_baseILj15360ES3_S3_S3_fjLj1024EEEEEEEvNS0_20BackwardKernelParamsE,"",@"SHT_CUDA_INFO"
	.sectionflags	@""
	.align	4


	//----- nvinfo : EIATTR_CUDA_API_VERSION
	.align		4
        /*0000*/ 	.byte	0x04, 0x37
        /*0002*/ 	.short	(.L_4173 - .L_4172)
.L_4172:
        /*0004*/ 	.word	0x00000082


	//----- nvinfo : EIATTR_KPARAM_INFO
	.align		4
.L_4173:
        /*0008*/ 	.byte	0x04, 0x17
        /*000a*/ 	.short	(.L_4175 - .L_4174)
.L_4174:
        /*000c*/ 	.word	0x00000000
        /*0010*/ 	.short	0x0000
        /*0012*/ 	.short	0x0000
        /*0014*/ 	.byte	0x00, 0xf0, 0x01, 0x02


	//----- nvinfo : EIATTR_SPARSE_MMA_MASK
	.align		4
.L_4175:
        /*0018*/ 	.byte	0x03, 0x50
        /*001a*/ 	.short	0x0000


	//----- nvinfo : EIATTR_MAXREG_COUNT
	.align		4
        /*001c*/ 	.byte	0x03, 0x1b
        /*001e*/ 	.short	0x0040


	//----- nvinfo : EIATTR_NUM_BARRIERS
	.align		4
        /*0020*/ 	.byte	0x02, 0x4c
        /*0022*/ 	.byte	0x01
	.zero		1


	//----- nvinfo : EIATTR_MERCURY_ISA_VERSION
	.align		4
        /*0024*/ 	.byte	0x03, 0x5f
        /*0026*/ 	.short	0x0101


	//----- nvinfo : EIATTR_COOP_GROUP_MASK_REGIDS
	.align		4
        /*0028*/ 	.byte	0x04, 0x29
        /*002a*/ 	.short	(.L_4177 - .L_4176)


	//   ....[0]....
.L_4176:
        /*002c*/ 	.word	0xffffffff


	//   ....[1]....
        /*0030*/ 	.word	0xffffffff


	//   ....[2]....
        /*0034*/ 	.word	0xffffffff


	//   ....[3]....
        /*0038*/ 	.word	0xffffffff


	//   ....[4]....
        /*003c*/ 	.word	0xffffffff


	//   ....[5]....
        /*0040*/ 	.word	0xffffffff


	//   ....[6]....
        /*0044*/ 	.word	0xffffffff


	//   ....[7]....
        /*0048*/ 	.word	0xffffffff


	//   ....[8]....
        /*004c*/ 	.word	0xffffffff


	//   ....[9]....
        /*0050*/ 	.word	0xffffffff


	//   ....[10]....
        /*0054*/ 	.word	0x05000010


	//   ....[11]....
        /*0058*/ 	.word	0x05000010


	//   ....[12]....
        /*005c*/ 	.word	0x05000010


	//   ....[13]....
        /*0060*/ 	.word	0x05000010


	//   ....[14]....
        /*0064*/ 	.word	0x05000010


	//   ....[15]....
        /*0068*/ 	.word	0x05000010


	//   ....[16]....
        /*006c*/ 	.word	0x05000010


	//   ....[17]....
        /*0070*/ 	.word	0x05000010


	//   ....[18]....
        /*0074*/ 	.word	0x05000010


	//   ....[19]....
        /*0078*/ 	.word	0x05000010


	//----- nvinfo : EIATTR_COOP_GROUP_INSTR_OFFSETS
	.align		4
.L_4177:
        /*007c*/ 	.byte	0x04, 0x28
        /*007e*/ 	.short	(.L_4179 - .L_4178)


	//   ....[0]....
.L_4178:
        /*0080*/ 	.word	0x00000850


	//   ....[1]....
        /*0084*/ 	.word	0x00000860


	//   ....[2]....
        /*0088*/ 	.word	0x00000890


	//   ....[3]....
        /*008c*/ 	.word	0x000008a0


	//   ....[4]....
        /*0090*/ 	.word	0x000008d0


	//   ....[5]....
        /*0094*/ 	.word	0x000008e0


	//   ....[6]....
        /*0098*/ 	.word	0x00000910


	//   ....[7]....
        /*009c*/ 	.word	0x00000920


	//   ....[8]....
        /*00a0*/ 	.word	0x00000950


	//   ....[9]....
        /*00a4*/ 	.word	0x00000960


	//   ....[10]....
        /*00a8*/ 	.word	0x00000ba0


	//   ....[11]....
        /*00ac*/ 	.word	0x00000c10


	//   ....[12]....
        /*00b0*/ 	.word	0x00000c80


	//   ....[13]....
        /*00b4*/ 	.word	0x00000cf0


	//   ....[14]....
        /*00b8*/ 	.word	0x00000d60


	//   ....[15]....
        /*00bc*/ 	.word	0x00000dc0


	//   ....[16]....
        /*00c0*/ 	.word	0x00000e30


	//   ....[17]....
        /*00c4*/ 	.word	0x00000ea0


	//   ....[18]....
        /*00c8*/ 	.word	0x00000f10


	//   ....[19]....
        /*00cc*/ 	.word	0x00000f80


	//----- nvinfo : EIATTR_EXIT_INSTR_OFFSETS
	.align		4
.L_4179:
        /*00d0*/ 	.byte	0x04, 0x1c
        /*00d2*/ 	.short	(.L_4181 - .L_4180)


	//   ....[0]....
.L_4180:
        /*00d4*/ 	.word	0x00000070


	//   ....[1]....
        /*00d8*/ 	.word	0x00000b40


	//----- nvinfo : EIATTR_MAX_THREADS
	.align		4
.L_4181:
        /*00dc*/ 	.byte	0x04, 0x05
        /*00de*/ 	.short	(.L_4183 - .L_4182)
.L_4182:
        /*00e0*/ 	.word	0x00000400
        /*00e4*/ 	.word	0x00000001
        /*00e8*/ 	.word	0x00000001


	//----- nvinfo : EIATTR_CRS_STACK_SIZE
	.align		4
.L_4183:
        /*00ec*/ 	.byte	0x04, 0x1e
        /*00ee*/ 	.short	(.L_4185 - .L_4184)
.L_4184:
        /*00f0*/ 	.word	0x00000000


	//----- nvinfo : EIATTR_CBANK_PARAM_SIZE
	.align		4
.L_4185:
        /*00f4*/ 	.byte	0x03, 0x19
        /*00f6*/ 	.short	0x0080


	//----- nvinfo : EIATTR_PARAM_CBANK
	.align		4
        /*00f8*/ 	.byte	0x04, 0x0a
        /*00fa*/ 	.short	(.L_4187 - .L_4186)
	.align		4
.L_4186:
        /*00fc*/ 	.word	index@(.nv.constant0._ZN18transformer_engine13normalization28ln_bwd_finalize_tuned_kernelINS0_22Kernel_traits_finalizeILj15360E6__halfS3_S3_fjLj1024ELj4ENS0_18Kernel_traits_baseILj15360ES3_S3_S3_fjLj1024EEEEEEEvNS0_20BackwardKernelParamsE)
        /*0100*/ 	.short	0x0210
        /*0102*/ 	.short	0x0080


	//----- nvinfo : EIATTR_SW_WAR
	.align		4
.L_4187:
        /*0104*/ 	.byte	0x04, 0x36
        /*0106*/ 	.short	(.L_4189 - .L_4188)
.L_4188:
        /*0108*/ 	.word	0x00000008
.L_4189:


//--------------------- .nv.info._ZN18transformer_engine13normalization19ln_bwd_tuned_kernelINS0_13Kernel_traitsI6__halfS3_S3_fjLj15360ELj4ELj1ELj4ELj4ENS0_18Kernel_traits_baseILj15360ES3_S3_S3_fjLj128EEEEEEEvNS0_20BackwardKernelParamsE --------------------------
	.section	.nv.info._ZN18transformer_engine13normalization19ln_bwd_tuned_kernelINS0_13Kernel_traitsI6__halfS3_S3_fjLj15360ELj4ELj1ELj4ELj4ENS0_18Kernel_traits_baseILj15360ES3_S3_S3_fjLj128EEEEEEEvNS0_20BackwardKernelParamsE,"",@"SHT_CUDA_INFO"
	.sectionflags	@""
	.align	4


	//----- nvinfo : EIATTR_CUDA_API_VERSION
	.align		4
        /*0000*/ 	.byte	0x04, 0x37
        /*0002*/ 	.short	(.L_4191 - .L_4190)
.L_4190:
        /*0004*/ 	.word	0x00000082


	//----- nvinfo : EIATTR_KPARAM_INFO
	.align		4
.L_4191:
        /*0008*/ 	.byte	0x04, 0x17
        /*000a*/ 	.short	(.L_4193 - .L_4192)
.L_4192:
        /*000c*/ 	.word	0x00000000
        /*0010*/ 	.short	0x0000
        /*0012*/ 	.short	0x0000
        /*0014*/ 	.byte	0x00, 0xf0, 0x01, 0x02


	//----- nvinfo : EIATTR_SPARSE_MMA_MASK
	.align		4
.L_4193:
        /*0018*/ 	.byte	0x03, 0x50
        /*001a*/ 	.short	0x0000


	//----- nvinfo : EIATTR_MAXREG_COUNT
	.align		4
        /*001c*/ 	.byte	0x03, 0x1b
        /*001e*/ 	.short	0x00ff


	//----- nvinfo : EIATTR_NUM_BARRIERS
	.align		4
        /*0020*/ 	.byte	0x02, 0x4c
        /*0022*/ 	.byte	0x01
	.zero		1


	//----- nvinfo : EIATTR_MERCURY_ISA_VERSION
	.align		4
        /*0024*/ 	.byte	0x03, 0x5f
        /*0026*/ 	.short	0x0101


	//----- nvinfo : EIATTR_COOP_GROUP_MASK_REGIDS
	.align		4
        /*0028*/ 	.byte	0x04, 0x29
        /*002a*/ 	.short	(.L_4195 - .L_4194)


	//   ....[0]....
.L_4194:
        /*002c*/ 	.word	0xffffffff


	//   ....[1]....
        /*0030*/ 	.word	0xffffffff


	//   ....[2]....
        /*0034*/ 	.word	0xffffffff


	//   ....[3]....
        /*0038*/ 	.word	0xffffffff


	//   ....[4]....
        /*003c*/ 	.word	0xffffffff


	//   ....[5]....
        /*0040*/ 	.word	0xffffffff


	//   ....[6]....
        /*0044*/ 	.word	0xffffffff


	//   ....[7]....
        /*0048*/ 	.word	0xffffffff


	//   ....[8]....
        /*004c*/ 	.word	0xffffffff


	//   ....[9]....
        /*0050*/ 	.word	0xffffffff


	//   ....[10]....
        /*0054*/ 	.word	0xffffffff


	//   ....[11]....
        /*0058*/ 	.word	0xffffffff


	//   ....[12]....
        /*005c*/ 	.word	0xffffffff


	//   ....[13]....
        /*0060*/ 	.word	0xffffffff


	//   ....[14]....
        /*0064*/ 	.word	0xffffffff


	//   ....[15]....
        /*0068*/ 	.word	0xffffffff


	//   ....[16]....
        /*006c*/ 	.word	0xffffffff


	//   ....[17]....
        /*0070*/ 	.word	0xffffffff


	//   ....[18]....
        /*0074*/ 	.word	0xffffffff


	//   ....[19]....
        /*0078*/ 	.word	0xffffffff


	//   ....[20]....
        /*007c*/ 	.word	0x0500000b


	//   ....[21]....
        /*0080*/ 	.word	0x0500000b


	//   ....[22]....
        /*0084*/ 	.word	0x0500000b


	//   ....[23]....
        /*0088*/ 	.word	0x0500000b


	//   ....[24]....
        /*008c*/ 	.word	0x0500000b


	//   ....[25]....
        /*0090*/ 	.word	0x0500000b


	//   ....[26]....
        /*0094*/ 	.word	0x0500000b


	//   ....[27]....
        /*0098*/ 	.word	0x0500000b


	//   ....[28]....
        /*009c*/ 	.word	0x0500000b


	//   ....[29]....
        /*00a0*/ 	.word	0x0500000b


	//----- nvinfo : EIATTR_COOP_GROUP_INSTR_OFFSETS
	.align		4
.L_4195:
        /*00a4*/ 	.byte	0x04, 0x28
        /*00a6*/ 	.short	(.L_4197 - .L_4196)


	//   ....[0]....
.L_4196:
        /*00a8*/ 	.word	0x00003330


	//   ....[1]....
        /*00ac*/ 	.word	0x00003340


	//   ....[2]....
        /*00b0*/ 	.word	0x00003370


	//   ....[3]....
        /*00b4*/ 	.word	0x00003380


	//   ....[4]....
        /*00b8*/ 	.word	0x000033b0


	//   ....[5]....
        /*00bc*/ 	.word	0x000033c0


	//   ....[6]....
        /*00c0*/ 	.word	0x000033f0


	//   ....[7]....
        /*00c4*/ 	.word	0x00003400


	//   ....[8]....
        /*00c8*/ 	.word	0x00003430


	//   ....[9]....
        /*00cc*/ 	.word	0x00003440


	//   ....[10]....
        /*00d0*/ 	.word	0x00003980


	//   ....[11]....
        /*00d4*/ 	.word	0x00003990


	//   ....[12]....
        /*00d8*/ 	.word	0x000039c0


	//   ....[13]....
        /*00dc*/ 	.word	0x000039d0


	//   ....[14]....
        /*00e0*/ 	.word	0x00003a00


	//   ....[15]....
        /*00e4*/ 	.word	0x00003a10


	//   ....[16]....
        /*00e8*/ 	.word	0x00003a40


	//   ....[17]....
        /*00ec*/ 	.word	0x00003a50


	//   ....[18]....
        /*00f0*/ 	.word	0x00003a80


	//   ....[19]....
        /*00f4*/ 	.word	0x00003a90


	//   ....[20]....
        /*00f8*/ 	.word	0x00004cb0


	//   ....[21]....
        /*00fc*/ 	.word	0x00004d00


	//   ....[22]....
        /*0100*/ 	.word	0x00004d70


	//   ....[23]....
        /*0104*/ 	.word	0x00004dd0


	//   ....[24]....
        /*0108*/ 	.word	0x00004e40


	//   ....[25]....
        /*010c*/ 	.word	0x00004ea0


	//   ....[26]....
        /*0110*/ 	.word	0x00004f10


	//   ....[27]....
        /*0114*/ 	.word	0x00004f70


	//   ....[28]....
        /*0118*/ 	.word	0x00004fe0


	//   ....[29]....
        /*011c*/ 	.word	0x00005030


	//----- nvinfo : EIATTR_EXIT_INSTR_OFFSETS
	.align		4
.L_4197:
        /*0120*/ 	.byte	0x04, 0x1c
        /*0122*/ 	.short	(.L_4199 - .L_4198)


	//   ....[0]....
.L_4198:
        /*0124*/ 	.word	0x00004c50


	//----- nvinfo : EIATTR_MAX_THREADS
	.align		4
.L_4199:
        /*0128*/ 	.byte	0x04, 0x05
        /*012a*/ 	.short	(.L_4201 - .L_4200)
.L_4200:
        /*012c*/ 	.word	0x00000080
        /*0130*/ 	.word	0x00000001
        /*0134*/ 	.word	0x00000001


	//----- nvinfo : EIATTR_CRS_STACK_SIZE
	.align		4
.L_4201:
        /*0138*/ 	.byte	0x04, 0x1e
        /*013a*/ 	.short	(.L_4203 - .L_4202)
.L_4202:
        /*013c*/ 	.word	0x00000000


	//----- nvinfo : EIATTR_CBANK_PARAM_SIZE
	.align		4
.L_4203:
        /*0140*/ 	.byte	0x03, 0x19
        /*0142*/ 	.short	0x0080


	//----- nvinfo : EIATTR_PARAM_CBANK
	.align		4
        /*0144*/ 	.byte	0x04, 0x0a
        /*0146*/ 	.short	(.L_4205 - .L_4204)
	.align		4
.L_4204:
        /*0148*/ 	.word	index@(.nv.constant0._ZN18transformer_engine13normalization19ln_bwd_tuned_kernelINS0_13Kernel_traitsI6__halfS3_S3_fjLj15360ELj4ELj1ELj4ELj4ENS0_18Kernel_traits_baseILj15360ES3_S3_S3_fjLj128EEEEEEEvNS0_20BackwardKernelParamsE)
        /*014c*/ 	.short	0x0210
        /*014e*/ 	.short	0x0080


	//----- nvinfo : EIATTR_SW_WAR
	.align		4
.L_4205:
        /*0150*/ 	.byte	0x04, 0x36
        /*0152*/ 	.short	(.L_4207 - .L_4206)
.L_4206:
        /*0154*/ 	.word	0x00000008
.L_4207:


//--------------------- .nv.info._ZN18transformer_engine13normalization28ln_bwd_finalize_tuned_kernelINS0_22Kernel_traits_finalizeILj15360EffffjLj1024ELj4ENS0_18Kernel_traits_baseILj15360EffffjLj1024EEEEEEEvNS0_20BackwardKernelParamsE --------------------------
	.section	.nv.info._ZN18transformer_engine13normalization28ln_bwd_finalize_tuned_kernelINS0_22Kernel_traits_finalizeILj15360EffffjLj1024ELj4ENS0_18Kernel_traits_baseILj15360EffffjLj1024EEEEEEEvNS0_20BackwardKernelParamsE,"",@"SHT_CUDA_INFO"
	.sectionflags	@""
	.align	4


	//----- nvinfo : EIATTR_CUDA_API_VERSION
	.align		4
        /*0000*/ 	.byte	0x04, 0x37
        /*0002*/ 	.short	(.L_4209 - .L_4208)
.L_4208:
        /*0004*/ 	.word	0x00000082


	//----- nvinfo : EIATTR_KPARAM_INFO
	.align		4
.L_4209:
        /*0008*/ 	.byte	0x04, 0x17
        /*000a*/ 	.short	(.L_4211 - .L_4210)
.L_4210:
        /*000c*/ 	.word	0x00000000
        /*0010*/ 	.short	0x0000
        /*0012*/ 	.short	0x0000
        /*0014*/ 	.byte	0x00, 0xf0, 0x01, 0x02


	//----- nvinfo : EIATTR_SPARSE_MMA_MASK
	.align		4
.L_4211:
        /*0018*/ 	.byte	0x03, 0x50
        /*001a*/ 	.short	0x0000


	//----- nvinfo : EIATTR_MAXREG_COUNT
	.align		4
        /*001c*/ 	.byte	0x03, 0x1b
        /*001e*/ 	.short	0x0040


	//----- nvinfo : EIATTR_NUM_BARRIERS
	.align		4
        /*0020*/ 	.byte	0x02, 0x4c
        /*0022*/ 	.byte	0x01
	.zero		1


	//----- nvinfo : EIATTR_MERCURY_ISA_VERSION
	.align		4
        /*0024*/ 	.byte	0x03, 0x5f
        /*0026*/ 	.short	0x0101


	//----- nvinfo : EIATTR_COOP_GROUP_MASK_REGIDS
	.align		4
        /*0028*/ 	.byte	0x04, 0x29
        /*002a*/ 	.short	(.L_4213 - .L_4212)


	//   ....[0]....
.L_4212:
        /*002c*/ 	.word	0xffffffff


	//   ....[1]....
        /*0030*/ 	.word	0xffffffff


	//   ....[2]....
        /*0034*/ 	.word	0xffffffff


	//   ....[3]....
        /*0038*/ 	.word	0xffffffff


	//   ....[4]....
        /*003c*/ 	.word	0xffffffff


	//   ....[5]....
        /*0040*/ 	.word	0xffffffff


	//   ....[6]....
        /*0044*/ 	.word	0xffffffff


	//   ....[7]....
        /*0048*/ 	.word	0xffffffff


	//   ....[8]....
        /*004c*/ 	.word	0xffffffff


	//   ....[9]....
        /*0050*/ 	.word	0xffffffff


	//   ....[10]....
        /*0054*/ 	.word	0x05000010


	//   ....[11]....
        /*0058*/ 	.word	0x05000010


	//   ....[12]....
        /*005c*/ 	.word	0x05000010


	//   ....[13]....
        /*0060*/ 	.word	0x05000010


	//   ....[14]....
        /*0064*/ 	.word	0x05000010


	//   ....[15]....
        /*0068*/ 	.word	0x05000010


	//   ....[16]....
        /*006c*/ 	.word	0x05000010


	//   ....[17]....
        /*0070*/ 	.word	0x05000010


	//   ....[18]....
        /*0074*/ 	.word	0x05000010


	//   ....[19]....
        /*0078*/ 	.word	0x05000010


	//----- nvinfo : EIATTR_COOP_GROUP_INSTR_OFFSETS
	.align		4
.L_4213:
        /*007c*/ 	.byte	0x04, 0x28
        /*007e*/ 	.short	(.L_4215 - .L_4214)


	//   ....[0]....
.L_4214:
        /*0080*/ 	.word	0x00000850


	//   ....[1]....
        /*0084*/ 	.word	0x00000860


	//   ....[2]....
        /*0088*/ 	.word	0x00000890


	//   ....[3]....
        /*008c*/ 	.word	0x000008a0


	//   ....[4]....
        /*0090*/ 	.word	0x000008d0


	//   ....[5]....
        /*0094*/ 	.word	0x000008e0


	//   ....[6]....
        /*0098*/ 	.word	0x00000910


	//   ....[7]....
        /*009c*/ 	.word	0x00000920


	//   ....[8]....
        /*00a0*/ 	.word	0x00000950


	//   ....[9]....
        /*00a4*/ 	.word	0x00000960


	//   ....[10]....
        /*00a8*/ 	.word	0x00000b80


	//   ....[11]....
        /*00ac*/ 	.word	0x00000bf0


	//   ....[12]....
        /*00b0*/ 	.word	0x00000c60


	//   ....[13]....
        /*00b4*/ 	.word	0x00000cd0


	//   ....[14]....
        /*00b8*/ 	.word	0x00000d40


	//   ....[15]....
        /*00bc*/ 	.word	0x00000da0


	//   ....[16]....
        /*00c0*/ 	.word	0x00000e10


	//   ....[17]....
        /*00c4*/ 	.word	0x00000e80


	//   ....[18]....
        /*00c8*/ 	.word	0x00000ef0


	//   ....[19]....
        /*00cc*/ 	.word	0x00000f60


	//----- nvinfo : EIATTR_EXIT_INSTR_OFFSETS
	.align		4
.L_4215:
        /*00d0*/ 	.byte	0x04, 0x1c
        /*00d2*/ 	.short	(.L_4217 - .L_4216)


	//   ....[0]....
.L_4216:
        /*00d4*/ 	.word	0x00000070


	//   ....[1]....
        /*00d8*/ 	.word	0x00000b20


	//----- nvinfo : EIATTR_MAX_THREADS
	.align		4
.L_4217:
        /*00dc*/ 	.byte	0x04, 0x05
        /*00de*/ 	.short	(.L_4219 - .L_4218)
.L_4218:
        /*00e0*/ 	.word	0x00000400
        /*00e4*/ 	.word	0x00000001
        /*00e8*/ 	.word	0x00000001


	//----- nvinfo : EIATTR_CRS_STACK_SIZE
	.align		4
.L_4219:
        /*00ec*/ 	.byte	0x04, 0x1e
        /*00ee*/ 	.short	(.L_4221 - .L_4220)
.L_4220:
        /*00f0*/ 	.word	0x00000000


	//----- nvinfo : EIATTR_CBANK_PARAM_SIZE
	.align		4
.L_4221:
        /*00f4*/ 	.byte	0x03, 0x19
        /*00f6*/ 	.short	0x0080


	//----- nvinfo : EIATTR_PARAM_CBANK
	.align		4
        /*00f8*/ 	.byte	0x04, 0x0a
        /*00fa*/ 	.short	(.L_4223 - .L_4222)
	.align		4
.L_4222:
        /*00fc*/ 	.word	index@(.nv.constant0._ZN18transformer_engine13normalization28ln_bwd_finalize_tuned_kernelINS0_22Kernel_traits_finalizeILj15360EffffjLj1024ELj4ENS0_18Kernel_traits_baseILj15360EffffjLj1024EEEEEEEvNS0_20BackwardKernelParamsE)
        /*0100*/ 	.short	0x0210
        /*0102*/ 	.short	0x0080


	//----- nvinfo : EIATTR_SW_WAR
	.align		4
.L_4223:
        /*0104*/ 	.byte	0x04, 0x36
        /*0106*/ 	.short	(.L_4225 - .L_4224)
.L_4224:
        /*0108*/ 	.word	0x00000008
.L_4225:


//--------------------- .nv.info._ZN18transformer_engine13normalization19ln_bwd_tuned_kernelINS0_13Kernel_traitsIffffjLj15360ELj4ELj1ELj4ELj8ENS0_18Kernel_traits_baseILj15360EffffjLj128EEEEEEEvNS0_20BackwardKernelParamsE --------------------------
	.section	.nv.info._ZN18transformer_engine13normalization19ln_bwd_tuned_kernelINS0_13Kernel_traitsIffffjLj15360ELj4ELj1ELj4ELj8ENS0_18Kernel_traits_baseILj15360EffffjLj128EEEEEEEvNS0_20BackwardKernelParamsE,"",@"SHT_CUDA_INFO"
	.sectionflags	@""
	.align	4


	//----- nvinfo : EIATTR_CUDA_API_VERSION
	.align		4
        /*0000*/ 	.byte	0x04, 0x37
        /*0002*/ 	.short	(.L_4227 - .L_4226)
.L_4226:
        /*0004*/ 	.word	0x00000082


	//----- nvinfo : EIATTR_KPARAM_INFO
	.align		4
.L_4227:
        /*0008*/ 	.byte	0x04, 0x17
        /*000a*/ 	.short	(.L_4229 - .L_4228)
.L_4228:
        /*000c*/ 	.word	0x00000000
        /*0010*/ 	.short	0x0000
        /*0012*/ 	.short	0x0000
        /*0014*/ 	.byte	0x00, 0xf0, 0x01, 0x02


	//----- nvinfo : EIATTR_SPARSE_MMA_MASK
	.align		4
.L_4229:
        /*0018*/ 	.byte	0x03, 0x50
        /*001a*/ 	.short	0x0000


	//----- nvinfo : EIATTR_MAXREG_COUNT
	.align		4
        /*001c*/ 	.byte	0x03, 0x1b
        /*001e*/ 	.short	0x00ff


	//----- nvinfo : EIATTR_NUM_BARRIERS
	.align		4
        /*0020*/ 	.byte	0x02, 0x4c
        /*0022*/ 	.byte	0x01
	.zero		1


	//----- nvinfo : EIATTR_MERCURY_ISA_VERSION
	.align		4
        /*0024*/ 	.byte	0x03, 0x5f
        /*0026*/ 	.short	0x0101


	//----- nvinfo : EIATTR_COOP_GROUP_MASK_REGIDS
	.align		4
        /*0028*/ 	.byte	0x04, 0x29
        /*002a*/ 	.short	(.L_4231 - .L_4230)


	//   ....[0]....
.L_4230:
        /*002c*/ 	.word	0xffffffff


	//   ....[1]....
        /*0030*/ 	.word	0xffffffff


	//   ....[2]....
        /*0034*/ 	.word	0xffffffff


	//   ....[3]....
        /*0038*/ 	.word	0xffffffff


	//   ....[4]....
        /*003c*/ 	.word	0xffffffff


	//   ....[5]....
        /*0040*/ 	.word	0xffffffff


	//   ....[6]....
        /*0044*/ 	.word	0xffffffff


	//   ....[7]....
        /*0048*/ 	.word	0xffffffff


	//   ....[8]....
        /*004c*/ 	.word	0xffffffff


	//   ....[9]....
        /*0050*/ 	.word	0xffffffff


	//   ....[10]....
        /*0054*/ 	.word	0xffffffff


	//   ....[11]....
        /*0058*/ 	.word	0xffffffff


	//   ....[12]....
        /*005c*/ 	.word	0xffffffff


	//   ....[13]....
        /*0060*/ 	.word	0xffffffff


	//   ....[14]....
        /*0064*/ 	.word	0xffffffff


	//   ....[15]....
        /*0068*/ 	.word	0xffffffff


	//   ....[16]....
        /*006c*/ 	.word	0xffffffff


	//   ....[17]....
        /*0070*/ 	.word	0xffffffff


	//   ....[18]....
        /*0074*/ 	.word	0xffffffff


	//   ....[19]....
        /*0078*/ 	.word	0xffffffff


	//   ....[20]....
        /*007c*/ 	.word	0x0500002b


	//   ....[21]....
        /*0080*/ 	.word	0x0500002b


	//   ....[22]....
        /*0084*/ 	.word	0x0500002b


	//   ....[23]....
        /*0088*/ 	.word	0x0500002b


	//   ....[24]....
        /*008c*/ 	.word	0x0500002b


	//   ....[25]....
        /*0090*/ 	.word	0x0500002b


	//   ....[26]....
        /*0094*/ 	.word	0x0500002b


	//   ....[27]....
        /*0098*/ 	.word	0x0500002b


	//   ....[28]....
        /*009c*/ 	.word	0x0500002b


	//   ....[29]....
        /*00a0*/ 	.word	0x0500002b


	//----- nvinfo : EIATTR_COOP_GROUP_INSTR_OFFSETS
	.align		4
.L_4231:
        /*00a4*/ 	.byte	0x04, 0x28
        /*00a6*/ 	.short	(.L_4233 - .L_4232)


	//   ....[0]....
.L_4232:
        /*00a8*/ 	.word	0x00002980


	//   ....[1]....
        /*00ac*/ 	.word	0x00002990


	//   ....[2]....
        /*00b0*/ 	.word	0x000029c0


	//   ....[3]....
        /*00b4*/ 	.word	0x000029d0


	//   ....[4]....
        /*00b8*/ 	.word	0x00002a00


	//   ....[5]....
        /*00bc*/ 	.word	0x00002a10


	//   ....[6]....
        /*00c0*/ 	.word	0x00002a40


	//   ....[7]....
        /*00c4*/ 	.word	0x00002a50


	//   ....[8]....
        /*00c8*/ 	.word	0x00002a80


	//   ....[9]....
        /*00cc*/ 	.word	0x00002a90


	//   ....[10]....
        /*00d0*/ 	.word	0x00002fe0


	//   ....[11]....
        /*00d4*/ 	.word	0x00002ff0


	//   ....[12]....
        /*00d8*/ 	.word	0x00003020


	//   ....[13]....
        /*00dc*/ 	.word	0x00003030


	//   ....[14]....
        /*00e0*/ 	.word	0x00003060


	//   ....[15]....
        /*00e4*/ 	.word	0x00003070


	//   ....[16]....
        /*00e8*/ 	.word	0x000030a0


	//   ....[17]....
        /*00ec*/ 	.word	0x000030b0


	//   ....[18]....
        /*00f0*/ 	.word	0x000030e0


	//   ....[19]....
        /*00f4*/ 	.word	0x000030f0


	//   ....[20]....
        /*00f8*/ 	.word	0x00004000


	//   ....[21]....
        /*00fc*/ 	.word	0x00004050


	//   ....[22]....
        /*0100*/ 	.word	0x000040c0


	//   ....[23]....
        /*0104*/ 	.word	0x00004120


	//   ....[24]....
        /*0108*/ 	.word	0x00004190


	//   ....[25]....
        /*010c*/ 	.word	0x000041f0


	//   ....[26]....
        /*0110*/ 	.word	0x00004260


	//   ....[27]....
        /*0114*/ 	.word	0x000042c0


	//   ....[28]....
        /*0118*/ 	.word	0x00004330


	//   ....[29]....
        /*011c*/ 	.word	0x00004380


	//----- nvinfo : EIATTR_EXIT_INSTR_OFFSETS
	.align		4
.L_4233:
        /*0120*/ 	.byte	0x04, 0x1c
        /*0122*/ 	.short	(.L_4235 - .L_4234)


	//   ....[0]....
.L_4234:
        /*0124*/ 	.word	0x00003fa0


	//----- nvinfo : EIATTR_MAX_THREADS
	.align		4
.L_4235:
        /*0128*/ 	.byte	0x04, 0x05
        /*012a*/ 	.short	(.L_4237 - .L_4236)
.L_4236:
        /*012c*/ 	.word	0x00000080
        /*0130*/ 	.word	0x00000001
        /*0134*/ 	.word	0x00000001


	//----- nvinfo : EIATTR_CRS_STACK_SIZE
	.align		4
.L_4237:
        /*0138*/ 	.byte	0x04, 0x1e
        /*013a*/ 	.short	(.L_4239 - .L_4238)
.L_4238:
        /*013c*/ 	.word	0x00000000


	//----- nvinfo : EIATTR_CBANK_PARAM_SIZE
	.align		4
.L_4239:
        /*0140*/ 	.byte	0x03, 0x19
        /*0142*/ 	.short	0x0080


	//----- nvinfo : EIATTR_PARAM_CBANK
	.align		4
        /*0144*/ 	.byte	0x04, 0x0a
        /*0146*/ 	.short	(.L_4241 - .L_4240)
	.align		4
.L_4240:
        /*0148*/ 	.word	index@(.nv.constant0._ZN18transformer_engine13normalization19ln_bwd_tuned_kernelINS0_13Kernel_traitsIffffjLj15360ELj4ELj1ELj4ELj8ENS0_18Kernel_traits_baseILj15360EffffjLj128EEEEEEEvNS0_20BackwardKernelParamsE)
        /*014c*/ 	.short	0x0210
        /*014e*/ 	.short	0x0080


	//----- nvinfo : EIATTR_SW_WAR
	.align		4
.L_4241:
        /*0150*/ 	.byte	0x04, 0x36
        /*0152*/ 	.short	(.L_4243 - .L_4242)
.L_4242:
        /*0154*/ 	.word	0x00000008
.L_4243:


//--------------------- .nv.info._ZN18transformer_engine13normalization28ln_bwd_finalize_tuned_kernelINS0_22Kernel_traits_finalizeILj12800E13__nv_bfloat16fS3_fjLj1024ELj4ENS0_18Kernel_traits_baseILj12800ES3_fS3_fjLj1024EEEEEEEvNS0_20BackwardKernelParamsE --------------------------
	.section	.nv.info._ZN18transformer_engine13normalization28ln_bwd_finalize_tuned_kernelINS0_22Kernel_traits_finalizeILj12800E13__nv_bfloat16fS3_fjLj1024ELj4ENS0_18Kernel_traits_baseILj12800ES3_fS3_fjLj1024EEEEEEEvNS0_20BackwardKernelParamsE,"",@"SHT_CUDA_INFO"
	.sectionflags	@""
	.align	4


	//----- nvinfo : EIATTR_CUDA_API_VERSION
	.align		4
        /*0000*/ 	.byte	0x04, 0x37
        /*0002*/ 	.short	(.L_4245 - .L_4244)
.L_4244:
        /*0004*/ 	.word	0x00000082


	//----- nvinfo : EIATTR_KPARAM_INFO
	.align		4
.L_4245:
        /*0008*/ 	.byte	0x04, 0x17
        /*000a*/ 	.short	(.L_4247 - .L_4246)
.L_4246:
        /*000c*/ 	.word	0x00000000
        /*0010*/ 	.short	0x0000
        /*0012*/ 	.short	0x0000
        /*0014*/ 	.byte	0x00, 0xf0, 0x01, 0x02


	//----- nvinfo : EIATTR_SPARSE_MMA_MASK
	.align		4
.L_4247:
        /*0018*/ 	.byte	0x03, 0x50
        /*001a*/ 	.short	0x0000


	//----- nvinfo : EIATTR_MAXREG_COUNT
	.align		4
        /*001c*/ 	.byte	0x03, 0x1b
        /*001e*/ 	.short	0x0040


	//----- nvinfo : EIATTR_NUM_BARRIERS
	.align		4
        /*0020*/ 	.byte	0x02, 0x4c
        /*0022*/ 	.byte	0x01
	.zero		1


	//----- nvinfo : EIATTR_MERCURY_ISA_VERSION
	.align		4
        /*0024*/ 	.byte	0x03, 0x5f
        /*0026*/ 	.short	0x0101


	//----- nvinfo : EIATTR_COOP_GROUP_MASK_REGIDS
	.align		4
        /*0028*/ 	.byte	0x04, 0x29
        /*002a*/ 	.short	(.L_4249 - .L_4248)


	//   ....[0]....
.L_4248:
        /*002c*/ 	.word	0xffffffff


	//   ....[1]....
        /*0030*/ 	.word	0xffffffff


	//   ....[2]....
        /*0034*/ 	.word	0xffffffff


	//   ....[3]....
        /*0038*/ 	.word	0xffffffff


	//   ....[4]....
        /*003c*/ 	.word	0xffffffff


	//   ....[5]....
        /*0040*/ 	.word	0xffffffff


	//   ....[6]....
        /*0044*/ 	.word	0xffffffff


	//   ....[7]....
        /*0048*/ 	.word	0xffffffff


	//   ....[8]....
        /*004c*/ 	.word	0xffffffff


	//   ....[9]....
        /*0050*/ 	.word	0xffffffff


	//   ....[10]....
        /*0054*/ 	.word	0x05000010


	//   ....[11]....
        /*0058*/ 	.word	0x05000010


	//   ....[12]....
        /*005c*/ 	.word	0x05000010


	//   ....[13]....
        /*0060*/ 	.word	0x05000010


	//   ....[14]....
        /*0064*/ 	.word	0x05000010


	//   ....[15]....
        /*0068*/ 	.word	0x05000010


	//   ....[16]....
        /*006c*/ 	.word	0x05000010


	//   ....[17]....
        /*0070*/ 	.word	0x05000010


	//   ....[18]....
        /*0074*/ 	.word	0x05000010


	//   ....[19]....
        /*0078*/ 	.word	0x05000010


	//----- nvinfo : EIATTR_COOP_GROUP_INSTR_OFFSETS
	.align		4
.L_4249:
        /*007c*/ 	.byte	0x04, 0x28
        /*007e*/ 	.short	(.L_4251 - .L_4250)


	//   ....[0]....
.L_4250:
        /*0080*/ 	.word	0x00000850


	//   ....[1]....
        /*0084*/ 	.word	0x00000860


	//   ....[2]....
        /*0088*/ 	.word	0x00000890


	//   ....[3]....
        /*008c*/ 	.word	0x000008a0


	//   ....[4]....
        /*0090*/ 	.word	0x000008d0


	//   ....[5]....
        /*0094*/ 	.word	0x000008e0


	//   ....[6]....
        /*0098*/ 	.word	0x00000910


	//   ....[7]....
        /*009c*/ 	.word	0x00000920


	//   ....[8]....
        /*00a0*/ 	.word	0x00000950


	//   ....[9]....
        /*00a4*/ 	.word	0x00000960


	//   ....[10]....
        /*00a8*/ 	.word	0x00000ba0


	//   ....[11]....
        /*00ac*/ 	.word	0x00000c10


	//   ....[12]....
        /*00b0*/ 	.word	0x00000c80


	//   ....[13]....
        /*00b4*/ 	.word	0x00000cf0


	//   ....[14]....
        /*00b8*/ 	.word	0x00000d60


	//   ....[15]....
        /*00bc*/ 	.word	0x00000dc0


	//   ....[16]....
        /*00c0*/ 	.word	0x00000e30


	//   ....[17]....
        /*00c4*/ 	.word	0x00000ea0


	//   ....[18]....
        /*00c8*/ 	.word	0x00000f10


	//   ....[19]....
        /*00cc*/ 	.word	0x00000f80


	//----- nvinfo : EIATTR_EXIT_INSTR_OFFSETS
	.align		4
.L_4251:
        /*00d0*/ 	.byte	0x04, 0x1c
        /*00d2*/ 	.short	(.L_4253 - .L_4252)


	//   ....[0]....
.L_4252:
        /*00d4*/ 	.word	0x00000070


	//   ....[1]....
        /*00d8*/ 	.word	0x00000b40


	//----- nvinfo : EIATTR_MAX_THREADS
	.align		4
.L_4253:
        /*00dc*/ 	.byte	0x04, 0x05
        /*00de*/ 	.short	(.L_4255 - .L_4254)
.L_4254:
        /*00e0*/ 	.word	0x00000400
        /*00e4*/ 	.word	0x00000001
        /*00e8*/ 	.word	0x00000001


	//----- nvinfo : EIATTR_CRS_STACK_SIZE
	.align		4
.L_4255:
        /*00ec*/ 	.byte	0x04, 0x1e
        /*00ee*/ 	.short	(.L_4257 - .L_4256)
.L_4256:
        /*00f0*/ 	.word	0x00000000


	//----- nvinfo : EIATTR_CBANK_PARAM_SIZE
	.align		4
.L_4257:
        /*00f4*/ 	.byte	0x03, 0x19
        /*00f6*/ 	.short	0x0080


	//----- nvinfo : EIATTR_PARAM_CBANK
	.align		4
        /*00f8*/ 	.byte	0x04, 0x0a
        /*00fa*/ 	.short	(.L_4259 - .L_4258)
	.align		4
.L_4258:
        /*00fc*/ 	.word	index@(.nv.constant0._ZN18transformer_engine13normalization28ln_bwd_finalize_tuned_kernelINS0_22Kernel_traits_finalizeILj12800E13__nv_bfloat16fS3_fjLj1024ELj4ENS0_18Kernel_traits_baseILj12800ES3_fS3_fjLj1024EEEEEEEvNS0_20BackwardKernelParamsE)
        /*0100*/ 	.short	0x0210
        /*0102*/ 	.short	0x0080


	//----- nvinfo : EIATTR_SW_WAR
	.align		4
.L_4259:
        /*0104*/ 	.byte	0x04, 0x36
        /*0106*/ 	.short	(.L_4261 - .L_4260)
.L_4260:
        /*0108*/ 	.word	0x00000008
.L_4261:


//--------------------- .nv.info._ZN18transformer_engine13normalization19ln_bwd_tuned_kernelINS0_13Kernel_traitsI13__nv_bfloat16fS3_fjLj12800ELj5ELj1ELj4ELj16ENS0_18Kernel_traits_baseILj12800ES3_fS3_fjLj128EEEEEEEvNS0_20BackwardKernelParamsE --------------------------
	.section	.nv.info._ZN18transformer_engine13normalization19ln_bwd_tuned_kernelINS0_13Kernel_traitsI13__nv_bfloat16fS3_fjLj12800ELj5ELj1ELj4ELj16ENS0_18Kernel_traits_baseILj12800ES3_fS3_fjLj128EEEEEEEvNS0_20BackwardKernelParamsE,"",@"SHT_CUDA_INFO"
	.sectionflags	@""
	.align	4


	//----- nvinfo : EIATTR_CUDA_API_VERSION
	.align		4
        /*0000*/ 	.byte	0x04, 0x37
        /*0002*/ 	.short	(.L_4263 - .L_4262)
.L_4262:
        /*0004*/ 	.word	0x00000082


	//----- nvinfo : EIATTR_KPARAM_INFO
	.align		4
.L_4263:
        /*0008*/ 	.byte	0x04, 0x17
        /*000a*/ 	.short	(.L_4265 - .L_4264)
.L_4264:
        /*000c*/ 	.word	0x00000000
        /*0010*/ 	.short	0x0000
        /*0012*/ 	.short	0x0000
        /*0014*/ 	.byte	0x00, 0xf0, 0x01, 0x02


	//----- nvinfo : EIATTR_SPARSE_MMA_MASK
	.align		4
.L_4265:
        /*0018*/ 	.byte	0x03, 0x50
        /*001a*/ 	.short	0x0000


	//----- nvinfo : EIATTR_MAXREG_COUNT
	.align		4
        /*001c*/ 	.byte	0x03, 0x1b
        /*001e*/ 	.short	0x00ff


	//----- nvinfo : EIATTR_NUM_BARRIERS
	.align		4
        /*0020*/ 	.byte	0x02, 0x4c
        /*0022*/ 	.byte	0x01
	.zero		1


	//----- nvinfo : EIATTR_MERCURY_ISA_VERSION
	.align		4
        /*0024*/ 	.byte	0x03, 0x5f
        /*0026*/ 	.short	0x0101


	//----- nvinfo : EIATTR_COOP_GROUP_MASK_REGIDS
	.align		4
        /*0028*/ 	.byte	0x04, 0x29
        /*002a*/ 	.short	(.L_4267 - .L_4266)


	//   ....[0]....
.L_4266:
        /*002c*/ 	.word	0xffffffff


	//   ....[1]....
        /*0030*/ 	.word	0xffffffff


	//   ....[2]....
        /*0034*/ 	.word	0xffffffff


	//   ....[3]....
        /*0038*/ 	.word	0xffffffff


	//   ....[4]....
        /*003c*/ 	.word	0xffffffff


	//   ....[5]....
        /*0040*/ 	.word	0xffffffff


	//   ....[6]....
        /*0044*/ 	.word	0xffffffff


	//   ....[7]....
        /*0048*/ 	.word	0xffffffff


	//   ....[8]....
        /*004c*/ 	.word	0xffffffff


	//   ....[9]....
        /*0050*/ 	.word	0xffffffff


	//   ....[10]....
        /*0054*/ 	.word	0xffffffff


	//   ....[11]....
        /*0058*/ 	.word	0xffffffff


	//   ....[12]....
        /*005c*/ 	.word	0xffffffff


	//   ....[13]....
        /*0060*/ 	.word	0xffffffff


	//   ....[14]....
        /*0064*/ 	.word	0xffffffff


	//   ....[15]....
        /*0068*/ 	.word	0xffffffff


	//   ....[16]....
        /*006c*/ 	.word	0xffffffff


	//   ....[17]....
        /*0070*/ 	.word	0xffffffff


	//   ....[18]....
        /*0074*/ 	.word	0xffffffff


	//   ....[19]....
        /*0078*/ 	.word	0xffffffff


	//   ....[20]....
        /*007c*/ 	.word	0x05000023


	//   ....[21]....
        /*0080*/ 	.word	0x05000023


	//   ....[22]....
        /*0084*/ 	.word	0x05000023


	//   ....[23]....
        /*0088*/ 	.word	0x05000023


	//   ....[24]....
        /*008c*/ 	.word	0x05000023


	//   ....[25]....
        /*0090*/ 	.word	0x05000023


	//   ....[26]....
        /*0094*/ 	.word	0x05000023


	//   ....[27]....
        /*0098*/ 	.word	0x05000023


	//   ....[28]....
        /*009c*/ 	.word	0x05000023


	//   ....[29]....
        /*00a0*/ 	.word	0x05000023


	//----- nvinfo : EIATTR_COOP_GROUP_INSTR_OFFSETS
	.align		4
.L_4267:
        /*00a4*/ 	.byte	0x04, 0x28
        /*00a6*/ 	.short	(.L_4269 - .L_4268)


	//   ....[0]....
.L_4268:
        /*00a8*/ 	.word	0x00001480


	//   ....[1]....
        /*00ac*/ 	.word	0x00001490


	//   ....[2]....
        /*00b0*/ 	.word	0x000014c0


	//   ....[3]....
        /*00b4*/ 	.word	0x000014d0


	//   ....[4]....
        /*00b8*/ 	.word	0x00001500


	//   ....[5]....
        /*00bc*/ 	.word	0x00001510


	//   ....[6]....
        /*00c0*/ 	.word	0x00001540


	//   ....[7]....
        /*00c4*/ 	.word	0x00001550


	//   ....[8]....
        /*00c8*/ 	.word	0x00001580


	//   ....[9]....
        /*00cc*/ 	.word	0x00001590


	//   ....[10]....
        /*00d0*/ 	.word	0x00001ac0


	//   ....[11]....
        /*00d4*/ 	.word	0x00001ad0


	//   ....[12]....
        /*00d8*/ 	.word	0x00001b00


	//   ....[13]....
        /*00dc*/ 	.word	0x00001b10


	//   ....[14]....
        /*00e0*/ 	.word	0x00001b40


	//   ....[15]....
        /*00e4*/ 	.word	0x00001b50


	//   ....[16]....
        /*00e8*/ 	.word	0x00001b80


	//   ....[17]....
        /*00ec*/ 	.word	0x00001b90


	//   ....[18]....
        /*00f0*/ 	.word	0x00001bc0


	//   ....[19]....
        /*00f4*/ 	.word	0x00001bd0


	//   ....[20]....
        /*00f8*/ 	.word	0x000025b0


	//   ....[21]....
        /*00fc*/ 	.word	0x00002600


	//   ....[22]....
        /*0100*/ 	.word	0x00002660


	//   ....[23]....
        /*0104*/ 	.word	0x000026c0


	//   ....[24]....
        /*0108*/ 	.word	0x00002720


	//   ....[25]....
        /*010c*/ 	.word	0x00002780


	//   ....[26]....
        /*0110*/ 	.word	0x000027e0


	//   ....[27]....
        /*0114*/ 	.word	0x00002840


	//   ....[28]....
        /*0118*/ 	.word	0x000028a0


	//   ....[29]....
        /*011c*/ 	.word	0x00002900


	//----- nvinfo : EIATTR_EXIT_INSTR_OFFSETS
	.align		4
.L_4269:
        /*0120*/ 	.byte	0x04, 0x1c
        /*0122*/ 	.short	(.L_4271 - .L_4270)


	//   ....[0]....
.L_4270:
        /*0124*/ 	.word	0x00002560


	//----- nvinfo : EIATTR_MAX_THREADS
	.align		4
.L_4271:
        /*0128*/ 	.byte	0x04, 0x05
        /*012a*/ 	.short	(.L_4273 - .L_4272)
.L_4272:
        /*012c*/ 	.word	0x00000080
        /*0130*/ 	.word	0x00000001
        /*0134*/ 	.word	0x00000001


	//----- nvinfo : EIATTR_CRS_STACK_SIZE
	.align		4
.L_4273:
        /*0138*/ 	.byte	0x04, 0x1e
        /*013a*/ 	.short	(.L_4275 - .L_4274)
.L_4274:
        /*013c*/ 	.word	0x00000000


	//----- nvinfo : EIATTR_CBANK_PARAM_SIZE
	.align		4
.L_4275:
        /*0140*/ 	.byte	0x03, 0x19
        /*0142*/ 	.short	0x0080


	//----- nvinfo : EIATTR_PARAM_CBANK
	.align		4
        /*0144*/ 	.byte	0x04, 0x0a
        /*0146*/ 	.short	(.L_4277 - .L_4276)
	.align		4
.L_4276:
        /*0148*/ 	.word	index@(.nv.constant0._ZN18transformer_engine13normalization19ln_bwd_tuned_kernelINS0_13Kernel_traitsI13__nv_bfloat16fS3_fjLj12800ELj5ELj1ELj4ELj16ENS0_18Kernel_traits_baseILj12800ES3_fS3_fjLj128EEEEEEEvNS0_20BackwardKernelParamsE)
        /*014c*/ 	.short	0x0210
        /*014e*/ 	.short	0x0080


	//----- nvinfo : EIATTR_SW_WAR
	.align		4
.L_4277:
        /*0150*/ 	.byte	0x04, 0x36
        /*0152*/ 	.short	(.L_4279 - .L_4278)
.L_4278:
        /*0154*/ 	.word	0x00000008
.L_4279:


//--------------------- .nv.info._ZN18transformer_engine13normalization28ln_bwd_finalize_tuned_kernelINS0_22Kernel_traits_finalizeILj12800E13__nv_bfloat16S3_S3_fjLj1024ELj4ENS0_18Kernel_traits_baseILj12800ES3_S3_S3_fjLj1024EEEEEEEvNS0_20BackwardKernelParamsE --------------------------
	.section	.nv.info._ZN18transformer_engine13normalization28ln_bwd_finalize_tuned_kernelINS0_22Kernel_traits_finalizeILj12800E13__nv_bfloat16S3_S3_fjLj1024ELj4ENS0_18Kernel_traits_baseILj12800ES3_S3_S3_fjLj1024EEEEEEEvNS0_20BackwardKernelParamsE,"",@"SHT_CUDA_INFO"
	.sectionflags	@""
	.align	4


	//----- nvinfo : EIATTR_CUDA_API_VERSION
	.align		4
        /*0000*/ 	.byte	0x04, 0x37
        /*0002*/ 	.short	(.L_4281 - .L_4280)
.L_4280:
        /*0004*/ 	.word	0x00000082


	//----- nvinfo : EIATTR_KPARAM_INFO
	.align		4
.L_4281:
        /*0008*/ 	.byte	0x04, 0x17
        /*000a*/ 	.short	(.L_4283 - .L_4282)
.L_4282:
        /*000c*/ 	.word	0x00000000
        /*0010*/ 	.short	0x0000
        /*0012*/ 	.short	0x0000
        /*0014*/ 	.byte	0x00, 0xf0, 0x01, 0x02


	//----- nvinfo : EIATTR_SPARSE_MMA_MASK
	.align		4
.L_4283:
        /*0018*/ 	.byte	0x03, 0x50
        /*001a*/ 	.short	0x0000


	//----- nvinfo : EIATTR_MAXREG_COUNT
	.align		4
        /*001c*/ 	.byte	0x03, 0x1b
        /*001e*/ 	.short	0x0040


	//----- nvinfo : EIATTR_NUM_BARRIERS
	.align		4
        /*0020*/ 	.byte	0x02, 0x4c
        /*0022*/ 	.byte	0x01
	.zero		1


	//----- nvinfo : EIATTR_MERCURY_ISA_VERSION
	.align		4
        /*0024*/ 	.byte	0x03, 0x5f
        /*0026*/ 	.short	0x0101


	//----- nvinfo : EIATTR_COOP_GROUP_MASK_REGIDS
	.align		4
        /*0028*/ 	.byte	0x04, 0x29
        /*002a*/ 	.short	(.L_4285 - .L_4284)


	//   ....[0]....
.L_4284:
        /*002c*/ 	.word	0xffffffff


	//   ....[1]....
        /*0030*/ 	.word	0xffffffff


	//   ....[2]....
        /*0034*/ 	.word	0xffffffff


	//   ....[3]....
        /*0038*/ 	.word	0xffffffff


	//   ....[4]....
        /*003c*/ 	.word	0xffffffff


	//   ....[5]....
        /*0040*/ 	.word	0xffffffff


	//   ....[6]....
        /*0044*/ 	.word	0xffffffff


	//   ....[7]....
        /*0048*/ 	.word	0xffffffff


	//   ....[8]....
        /*004c*/ 	.word	0xffffffff


	//   ....[9]....
        /*0050*/ 	.word	0xffffffff


	//   ....[10]....
        /*0054*/ 	.word	0x05000010


	//   ....[11]....
        /*0058*/ 	.word	0x05000010


	//   ....[12]....
        /*005c*/ 	.word	0x05000010


	//   ....[13]....
        /*0060*/ 	.word	0x05000010


	//   ....[14]....
        /*0064*/ 	.word	0x05000010


	//   ....[15]....
        /*0068*/ 	.word	0x05000010


	//   ....[16]....
        /*006c*/ 	.word	0x05000010


	//   ....[17]....
        /*0070*/ 	.word	0x05000010


	//   ....[18]....
        /*0074*/ 	.word	0x05000010


	//   ....[19]....
        /*0078*/ 	.word	0x05000010


	//----- nvinfo : EIATTR_COOP_GROUP_INSTR_OFFSETS
	.align		4
.L_4285:
        /*007c*/ 	.byte	0x04, 0x28
        /*007e*/ 	.short	(.L_4287 - .L_4286)


	//   ....[0]....
.L_4286:
        /*0080*/ 	.word	0x00000850


	//   ....[1]....
        /*0084*/ 	.word	0x00000860


	//   ....[2]....
        /*0088*/ 	.word	0x00000890


	//   ....[3]....
        /*008c*/ 	.word	0x000008a0


	//   ....[4]....
        /*0090*/ 	.word	0x000008d0


	//   ....[5]....
        /*0094*/ 	.word	0x000008e0


	//   ....[6]....
        /*0098*/ 	.word	0x00000910


	//   ....[7]....
        /*009c*/ 	.word	0x00000920


	//   ....[8]....
        /*00a0*/ 	.word	0x00000950


	//   ....[9]....
        /*00a4*/ 	.word	0x00000960


	//   ....[10]....
        /*00a8*/ 	.word	0x00000ba0


	//   ....[11]....
        /*00ac*/ 	.word	0x00000c10


	//   ....[12]....
        /*00b0*/ 	.word	0x00000c80


	//   ....[13]....
        /*00b4*/ 	.word	0x00000cf0


	//   ....[14]....
        /*00b8*/ 	.word	0x00000d60


	//   ....[15]....
        /*00bc*/ 	.word	0x00000dc0


	//   ....[16]....
        /*00c0*/ 	.word	0x00000e30


	//   ....[17]....
        /*00c4*/ 	.word	0x00000ea0


	//   ....[18]....
        /*00c8*/ 	.word	0x00000f10


	//   ....[19]....
        /*00cc*/ 	.word	0x00000f80


	//----- nvinfo : EIATTR_EXIT_INSTR_OFFSETS
	.align		4
.L_4287:
        /*00d0*/ 	.byte	0x04, 0x1c
        /*00d2*/ 	.short	(.L_4289 - .L_4288)


	//   ....[0]....
.L_4288:
        /*00d4*/ 	.word	0x00000070


	//   ....[1]....
        /*00d8*/ 	.word	0x00000b40


	//----- nvinfo : EIATTR_MAX_THREADS
	.align		4
.L_4289:
        /*00dc*/ 	.byte	0x04, 0x05
        /*00de*/ 	.short	(.L_4291 - .L_4290)
.L_4290:
        /*00e0*/ 	.word	0x00000400
        /*00e4*/ 	.word	0x00000001
        /*00e8*/ 	.word	0x00000001


	//----- nvinfo : EIATTR_CRS_STACK_SIZE
	.align		4
.L_4291:
        /*00ec*/ 	.byte	0x04, 0x1e
        /*00ee*/ 	.short	(.L_4293 - .L_4292)
.L_4292:
        /*00f0*/ 	.word	0x00000000


	//----- nvinfo : EIATTR_CBANK_PARAM_SIZE
	.align		4
.L_4293:
        /*00f4*/ 	.byte	0x03, 0x19
        /*00f6*/ 	.short	0x0080


	//----- nvinfo : EIATTR_PARAM_CBANK
	.align		4
        /*00f8*/ 	.byte	0x04, 0x0a
        /*00fa*/ 	.short	(.L_4295 - .L_4294)
	.align		4
.L_4294:
        /*00fc*/ 	.word	index@(.nv.constant0._ZN18transformer_engine13normalization28ln_bwd_finalize_tuned_kernelINS0_22Kernel_traits_finalizeILj12800E13__nv_bfloat16S3_S3_fjLj1024ELj4ENS0_18Kernel_traits_baseILj12800ES3_S3_S3_fjLj1024EEEEEEEvNS0_20BackwardKernelParamsE)
        /*0100*/ 	.short	0x0210
        /*0102*/ 	.short	0x0080


	//----- nvinfo : EIATTR_SW_WAR
	.align		4
.L_4295:
        /*0104*/ 	.byte	0x04, 0x36
        /*0106*/ 	.short	(.L_4297 - .L_4296)
.L_4296:
        /*0108*/ 	.word	0x00000008
.L_4297:


//--------------------- .nv.info._ZN18transformer_engine13normalization19ln_bwd_tuned_kernelINS0_13Kernel_traitsI13__nv_bfloat16S3_S3_fjLj12800ELj5ELj1ELj4ELj8ENS0_18Kernel_traits_baseILj12800ES3_S3_S3_fjLj128EEEEEEEvNS0_20BackwardKernelParamsE --------------------------
	.section	.nv.info._ZN18transformer_engine13normalization19ln_bwd_tuned_kernelINS0_13Kernel_traitsI13__nv_bfloat16S3_S3_fjLj12800ELj5ELj1ELj4ELj8ENS0_18Kernel_traits_baseILj12800ES3_S3_S3_fjLj128EEEEEEEvNS0_20BackwardKernelParamsE,"",@"SHT_CUDA_INFO"
	.sectionflags	@""
	.align	4


	//----- nvinfo : EIATTR_CUDA_API_VERSION
	.align		4
        /*0000*/ 	.byte	0x04, 0x37
        /*0002*/ 	.short	(.L_4299 - .L_4298)
.L_4298:
        /*0004*/ 	.word	0x00000082


	//----- nvinfo : EIATTR_KPARAM_INFO
	.align		4
.L_4299:
        /*0008*/ 	.byte	0x04, 0x17
        /*000a*/ 	.short	(.L_4301 - .L_4300)
.L_4300:
        /*000c*/ 	.word	0x00000000
        /*0010*/ 	.short	0x0000
        /*0012*/ 	.short	0x0000
        /*0014*/ 	.byte	0x00, 0xf0, 0x01, 0x02


	//----- nvinfo : EIATTR_SPARSE_MMA_MASK
	.align		4
.L_4301:
        /*0018*/ 	.byte	0x03, 0x50
        /*001a*/ 	.short	0x0000


	//----- nvinfo : EIATTR_MAXREG_COUNT
	.align		4
        /*001c*/ 	.byte	0x03, 0x1b
        /*001e*/ 	.short	0x00ff


	//----- nvinfo : EIATTR_NUM_BARRIERS
	.align		4
        /*0020*/ 	.byte	0x02, 0x4c
        /*0022*/ 	.byte	0x01
	.zero		1


	//----- nvinfo : EIATTR_MERCURY_ISA_VERSION
	.align		4
        /*0024*/ 	.byte	0x03, 0x5f
        /*0026*/ 	.short	0x0101


	//----- nvinfo : EIATTR_COOP_GROUP_MASK_REGIDS
	.align		4
        /*0028*/ 	.byte	0x04, 0x29
        /*002a*/ 	.short	(.L_4303 - .L_4302)


	//   ....[0]....
.L_4302:
        /*002c*/ 	.word	0xffffffff


	//   ....[1]....
        /*0030*/ 	.word	0xffffffff


	//   ....[2]....
        /*0034*/ 	.word	0xffffffff


	//   ....[3]....
        /*0038*/ 	.word	0xffffffff


	//   ....[4]....
        /*003c*/ 	.word	0xffffffff


	//   ....[5]....
        /*0040*/ 	.word	0xffffffff


	//   ....[6]....
        /*0044*/ 	.word	0xffffffff


	//   ....[7]....
        /*0048*/ 	.word	0xffffffff


	//   ....[8]....
        /*004c*/ 	.word	0xffffffff


	//   ....[9]....
        /*0050*/ 	.word	0xffffffff


	//   ....[10]....
        /*0054*/ 	.word	0xffffffff


	//   ....[11]....
        /*0058*/ 	.word	0xffffffff


	//   ....[12]....
        /*005c*/ 	.word	0xffffffff


	//   ....[13]....
        /*0060*/ 	.word	0xffffffff


	//   ....[14]....
        /*0064*/ 	.word	0xffffffff


	//   ....[15]....
        /*0068*/ 	.word	0xffffffff


	//   ....[16]....
        /*006c*/ 	.word	0xffffffff


	//   ....[17]....
        /*0070*/ 	.word	0xffffffff


	//   ....[18]....
        /*0074*/ 	.word	0xffffffff


	//   ....[19]....
        /*0078*/ 	.word	0xffffffff


	//   ....[20]....
        /*007c*/ 	.word	0x05000023


	//   ....[21]....
        /*0080*/ 	.word	0x05000023


	//   ....[22]....
        /*0084*/ 	.word	0x05000023


	//   ....[23]....
        /*0088*/ 	.word	0x05000023


	//   ....[24]....
        /*008c*/ 	.word	0x05000023


	//   ....[25]....
        /*0090*/ 	.word	0x05000023


	//   ....[26]....
        /*0094*/ 	.word	0x05000023


	//   ....[27]....
        /*0098*/ 	.word	0x05000023


	//   ....[28]....
        /*009c*/ 	.word	0x05000023


	//   ....[29]....
        /*00a0*/ 	.word	0x05000023


	//----- nvinfo : EIATTR_COOP_GROUP_INSTR_OFFSETS
	.align		4
.L_4303:
        /*00a4*/ 	.byte	0x04, 0x28
        /*00a6*/ 	.short	(.L_4305 - .L_4304)


	//   ....[0]....
.L_4304:
        /*00a8*/ 	.word	0x00001670


	//   ....[1]....
        /*00ac*/ 	.word	0x00001680


	//   ....[2]....
        /*00b0*/ 	.word	0x000016b0


	//   ....[3]....
        /*00b4*/ 	.word	0x000016c0


	//   ....[4]....
        /*00b8*/ 	.word	0x000016f0


	//   ....[5]....
        /*00bc*/ 	.word	0x00001700


	//   ....[6]....
        /*00c0*/ 	.word	0x00001730


	//   ....[7]....
        /*00c4*/ 	.word	0x00001740


	//   ....[8]....
        /*00c8*/ 	.word	0x00001770


	//   ....[9]....
        /*00cc*/ 	.word	0x00001780


	//   ....[10]....
        /*00d0*/ 	.word	0x00001cb0


	//   ....[11]....
        /*00d4*/ 	.word	0x00001cc0


	//   ....[12]....
        /*00d8*/ 	.word	0x00001cf0


	//   ....[13]....
        /*00dc*/ 	.word	0x00001d00


	//   ....[14]....
        /*00e0*/ 	.word	0x00001d30


	//   ....[15]....
        /*00e4*/ 	.word	0x00001d40


	//   ....[16]....
        /*00e8*/ 	.word	0x00001d70


	//   ....[17]....
        /*00ec*/ 	.word	0x00001d80


	//   ....[18]....
        /*00f0*/ 	.word	0x00001db0


	//   ....[19]....
        /*00f4*/ 	.word	0x00001dc0


	//   ....[20]....
        /*00f8*/ 	.word	0x00002a80


	//   ....[21]....
        /*00fc*/ 	.word	0x00002ad0


	//   ....[22]....
        /*0100*/ 	.word	0x00002b30


	//   ....[23]....
        /*0104*/ 	.word	0x00002b90


	//   ....[24]....
        /*0108*/ 	.word	0x00002bf0


	//   ....[25]....
        /*010c*/ 	.word	0x00002c50


	//   ....[26]....
        /*0110*/ 	.word	0x00002cb0


	//   ....[27]....
        /*0114*/ 	.word	0x00002d10


	//   ....[28]....
        /*0118*/ 	.word	0x00002d70


	//   ....[29]....
        /*011c*/ 	.word	0x00002dd0


	//----- nvinfo : EIATTR_EXIT_INSTR_OFFSETS
	.align		4
.L_4305:
        /*0120*/ 	.byte	0x04, 0x1c
        /*0122*/ 	.short	(.L_4307 - .L_4306)


	//   ....[0]....
.L_4306:
        /*0124*/ 	.word	0x00002a30


	//----- nvinfo : EIATTR_MAX_THREADS
	.align		4
.L_4307:
        /*0128*/ 	.byte	0x04, 0x05
        /*012a*/ 	.short	(.L_4309 - .L_4308)
.L_4308:
        /*012c*/ 	.word	0x00000080
        /*0130*/ 	.word	0x00000001
        /*0134*/ 	.word	0x00000001


	//----- nvinfo : EIATTR_CRS_STACK_SIZE
	.align		4
.L_4309:
        /*0138*/ 	.byte	0x04, 0x1e
        /*013a*/ 	.short	(.L_4311 - .L_4310)
.L_4310:
        /*013c*/ 	.word	0x00000000


	//----- nvinfo : EIATTR_CBANK_PARAM_SIZE
	.align		4
.L_4311:
        /*0140*/ 	.byte	0x03, 0x19
        /*0142*/ 	.short	0x0080


	//----- nvinfo : EIATTR_PARAM_CBANK
	.align		4
        /*0144*/ 	.byte	0x04, 0x0a
        /*0146*/ 	.short	(.L_4313 - .L_4312)
	.align		4
.L_4312:
        /*0148*/ 	.word	index@(.nv.constant0._ZN18transformer_engine13normalization19ln_bwd_tuned_kernelINS0_13Kernel_traitsI13__nv_bfloat16S3_S3_fjLj12800ELj5ELj1ELj4ELj8ENS0_18Kernel_traits_baseILj12800ES3_S3_S3_fjLj128EEEEEEEvNS0_20BackwardKernelParamsE)
        /*014c*/ 	.short	0x0210
        /*014e*/ 	.short	0x0080


	//----- nvinfo : EIATTR_SW_WAR
	.align		4
.L_4313:
        /*0150*/ 	.byte	0x04, 0x36
        /*0152*/ 	.short	(.L_4315 - .L_4314)
.L_4314:
        /*0154*/ 	.word	0x00000008
.L_4315:


//--------------------- .nv.info._ZN18transformer_engine13normalization28ln_bwd_finalize_tuned_kernelINS0_22Kernel_traits_finalizeILj12800E6__halffS3_fjLj1024ELj4ENS0_18Kernel_traits_baseILj12800ES3_fS3_fjLj1024EEEEEEEvNS0_20BackwardKernelParamsE --------------------------
	.section	.nv.info._ZN18transformer_engine13normalization28ln_bwd_finalize_tuned_kernelINS0_22Kernel_traits_finalizeILj12800E6__halffS3_fjLj1024ELj4ENS0_18Kernel_traits_baseILj12800ES3_fS3_fjLj1024EEEEEEEvNS0_20BackwardKernelParamsE,"",@"SHT_CUDA_INFO"
	.sectionflags	@""
	.align	4


	//----- nvinfo : EIATTR_CUDA_API_VERSION
	.align		4
        /*0000*/ 	.byte	0x04, 0x37
        /*0002*/ 	.short	(.L_4317 - .L_4316)
.L_4316:
        /*0004*/ 	.word	0x00000082


	//----- nvinfo : EIATTR_KPARAM_INFO
	.align		4
.L_4317:
        /*0008*/ 	.byte	0x04, 0x17
        /*000a*/ 	.short	(.L_4319 - .L_4318)
.L_4318:
        /*000c*/ 	.word	0x00000000
        /*0010*/ 	.short	0x0000
        /*0012*/ 	.short	0x0000
        /*0014*/ 	.byte	0x00, 0xf0, 0x01, 0x02


	//----- nvinfo : EIATTR_SPARSE_MMA_MASK
	.align		4
.L_4319:
        /*0018*/ 	.byte	0x03, 0x50
        /*001a*/ 	.short	0x0000


	//----- nvinfo : EIATTR_MAXREG_COUNT
	.align		4
        /*001c*/ 	.byte	0x03, 0x1b
        /*001e*/ 	.short	0x0040


	//----- nvinfo : EIATTR_NUM_BARRIERS
	.align		4
        /*0020*/ 	.byte	0x02, 0x4c
        /*0022*/ 	.byte	0x01
	.zero		1


	//----- nvinfo : EIATTR_MERCURY_ISA_VERSION
	.align		4
        /*0024*/ 	.byte	0x03, 0x5f
        /*0026*/ 	.short	0x0101


	//----- nvinfo : EIATTR_COOP_GROUP_MASK_REGIDS
	.align		4
        /*0028*/ 	.byte	0x04, 0x29
        /*002a*/ 	.short	(.L_4321 - .L_4320)


	//   ....[0]....
.L_4320:
        /*002c*/ 	.word	0xffffffff


	//   ....[1]....
        /*0030*/ 	.word	0xffffffff


	//   ....[2]....
        /*0034*/ 	.word	0xffffffff


	//   ....[3]....
        /*0038*/ 	.word	0xffffffff


	//   ....[4]....
        /*003c*/ 	.word	0xffffffff


	//   ....[5]....
        /*0040*/ 	.word	0xffffffff


	//   ....[6]....
        /*0044*/ 	.word	0xffffffff


	//   ....[7]....
        /*0048*/ 	.word	0xffffffff


	//   ....[8]....
        /*004c*/ 	.word	0xffffffff


	//   ....[9]....
        /*0050*/ 	.word	0xffffffff


	//   ....[10]....
        /*0054*/ 	.word	0x05000010


	//   ....[11]....
        /*0058*/ 	.word	0x05000010


	//   ....[12]....
        /*005c*/ 	.word	0x05000010


	//   ....[13]....
        /*0060*/ 	.word	0x05000010


	//   ....[14]....
        /*0064*/ 	.word	0x05000010


	//   ....[15]....
        /*0068*/ 	.word	0x05000010


	//   ....[16]....
        /*006c*/ 	.word	0x05000010


	//   ....[17]....
        /*0070*/ 	.word	0x05000010


	//   ....[18]....
        /*0074*/ 	.word	0x05000010


	//   ....[19]....
        /*0078*/ 	.word	0x05000010


	//----- nvinfo : EIATTR_COOP_GROUP_INSTR_OFFSETS
	.align		4
.L_4321:
        /*007c*/ 	.byte	0x04, 0x28
        /*007e*/ 	.short	(.L_4323 - .L_4322)


	//   ....[0]....
.L_4322:
        /*0080*/ 	.word	0x00000850


	//   ....[1]....
        /*0084*/ 	.word	0x00000860


	//   ....[2]....
        /*0088*/ 	.word	0x00000890


	//   ....[3]....
        /*008c*/ 	.word	0x000008a0


	//   ....[4]....
        /*0090*/ 	.word	0x000008d0


	//   ....[5]....
        /*0094*/ 	.word	0x000008e0


	//   ....[6]....
        /*0098*/ 	.word	0x00000910


	//   ....[7]....
        /*009c*/ 	.word	0x00000920


	//   ....[8]....
        /*00a0*/ 	.word	0x00000950


	//   ....[9]....
        /*00a4*/ 	.word	0x00000960


	//   ....[10]....
        /*00a8*/ 	.word	0x00000ba0


	//   ....[11]....
        /*00ac*/ 	.word	0x00000c10


	//   ....[12]....
        /*00b0*/ 	.word	0x00000c80


	//   ....[13]....
        /*00b4*/ 	.word	0x00000cf0


	//   ....[14]....
        /*00b8*/ 	.word	0x00000d60


	//   ....[15]....
        /*00bc*/ 	.word	0x00000dc0


	//   ....[16]....
        /*00c0*/ 	.word	0x00000e30


	//   ....[17]....
        /*00c4*/ 	.word	0x00000ea0


	//   ....[18]....
        /*00c8*/ 	.word	0x00000f10


	//   ....[19]....
        /*00cc*/ 	.word	0x00000f80


	//----- nvinfo : EIATTR_EXIT_INSTR_OFFSETS
	.align		4
.L_4323:
        /*00d0*/ 	.byte	0x04, 0x1c
        /*00d2*/ 	.short	(.L_4325 - .L_4324)


	//   ....[0]....
.L_4324:
        /*00d4*/ 	.word	0x00000070


	//   ....[1]....
        /*00d8*/ 	.word	0x00000b40


	//----- nvinfo : EIATTR_MAX_THREADS
	.align		4
.L_4325:
        /*00dc*/ 	.byte	0x04, 0x05
        /*00de*/ 	.short	(.L_4327 - .L_4326)
.L_4326:
        /*00e0*/ 	.word	0x00000400
        /*00e4*/ 	.word	0x00000001
        /*00e8*/ 	.word	0x00000001


	//----- nvinfo : EIATTR_CRS_STACK_SIZE
	.align		4
.L_4327:
        /*00ec*/ 	.byte	0x04, 0x1e
        /*00ee*/ 	.short	(.L_4329 - .L_4328)
.L_4328:
        /*00f0*/ 	.word	0x00000000


	//----- nvinfo : EIATTR_CBANK_PARAM_SIZE
	.align		4
.L_4329:
        /*00f4*/ 	.byte	0x03, 0x19
        /*00f6*/ 	.short	0x0080


	//----- nvinfo : EIATTR_PARAM_CBANK
	.align		4
        /*00f8*/ 	.byte	0x04, 0x0a
        /*00fa*/ 	.short	(.L_4331 - .L_4330)
	.align		4
.L_4330:
        /*00fc*/ 	.word	index@(.nv.constant0._ZN18transformer_engine13normalization28ln_bwd_finalize_tuned_kernelINS0_22Kernel_traits_finalizeILj12800E6__halffS3_fjLj1024ELj4ENS0_18Kernel_traits_baseILj12800ES3_fS3_fjLj1024EEEEEEEvNS0_20BackwardKernelParamsE)
        /*0100*/ 	.short	0x0210
        /*0102*/ 	.short	0x0080


	//----- nvinfo : EIATTR_SW_WAR
	.align		4
.L_4331:
        /*0104*/ 	.byte	0x04, 0x36
        /*0106*/ 	.short	(.L_4333 - .L_4332)
.L_4332:
        /*0108*/ 	.word	0x00000008
.L_4333:


//--------------------- .nv.info._ZN18transformer_engine13normalization19ln_bwd_tuned_kernelINS0_13Kernel_traitsI6__halffS3_fjLj12800ELj5ELj1ELj4ELj16ENS0_18Kernel_traits_baseILj12800ES3_fS3_fjLj128EEEEEEEvNS0_20BackwardKernelParamsE --------------------------
	.section	.nv.info._ZN18transformer_engine13normalization19ln_bwd_tuned_kernelINS0_13Kernel_traitsI6__halffS3_fjLj12800ELj5ELj1ELj4ELj16ENS0_18Kernel_traits_baseILj12800ES3_fS3_fjLj128EEEEEEEvNS0_20BackwardKernelParamsE,"",@"SHT_CUDA_INFO"
	.sectionflags	@""
	.align	4


	//----- nvinfo : EIATTR_CUDA_API_VERSION
	.align		4
        /*0000*/ 	.byte	0x04, 0x37
        /*0002*/ 	.short	(.L_4335 - .L_4334)
.L_4334:
        /*0004*/ 	.word	0x00000082


	//----- nvinfo : EIATTR_KPARAM_INFO
	.align		4
.L_4335:
        /*0008*/ 	.byte	0x04, 0x17
        /*000a*/ 	.short	(.L_4337 - .L_4336)
.L_4336:
        /*000c*/ 	.word	0x00000000
        /*0010*/ 	.short	0x0000
        /*0012*/ 	.short	0x0000
        /*0014*/ 	.byte	0x00, 0xf0, 0x01, 0x02


	//----- nvinfo : EIATTR_SPARSE_MMA_MASK
	.align		4
.L_4337:
        /*0018*/ 	.byte	0x03, 0x50
        /*001a*/ 	.short	0x0000


	//----- nvinfo : EIATTR_MAXREG_COUNT
	.align		4
        /*001c*/ 	.byte	0x03, 0x1b
        /*001e*/ 	.short	0x00ff


	//----- nvinfo : EIATTR_NUM_BARRIERS
	.align		4
        /*0020*/ 	.byte	0x02, 0x4c
        /*0022*/ 	.byte	0x01
	.zero		1


	//----- nvinfo : EIATTR_MERCURY_ISA_VERSION
	.align		4
        /*0024*/ 	.byte	0x03, 0x5f
        /*0026*/ 	.short	0x0101


	//----- nvinfo : EIATTR_COOP_GROUP_MASK_REGIDS
	.align		4
        /*0028*/ 	.byte	0x04, 0x29
        /*002a*/ 	.short	(.L_4339 - .L_4338)


	//   ....[0]....
.L_4338:
        /*002c*/ 	.word	0xffffffff


	//   ....[1]....
        /*0030*/ 	.word	0xffffffff


	//   ....[2]....
        /*0034*/ 	.word	0xffffffff


	//   ....[3]....
        /*0038*/ 	.word	0xffffffff


	//   ....[4]....
        /*003c*/ 	.word	0xffffffff


	//   ....[5]....
        /*0040*/ 	.word	0xffffffff


	//   ....[6]....
        /*0044*/ 	.word	0xffffffff


	//   ....[7]....
        /*0048*/ 	.word	0xffffffff


	//   ....[8]....
        /*004c*/ 	.word	0xffffffff


	//   ....[9]....
        /*0050*/ 	.word	0xffffffff


	//   ....[10]....
        /*0054*/ 	.word	0xffffffff


	//   ....[11]....
        /*0058*/ 	.word	0xffffffff


	//   ....[12]....
        /*005c*/ 	.word	0xffffffff


	//   ....[13]....
        /*0060*/ 	.word	0xffffffff


	//   ....[14]....
        /*0064*/ 	.word	0xffffffff


	//   ....[15]....
        /*0068*/ 	.word	0xffffffff


	//   ....[16]....
        /*006c*/ 	.word	0xffffffff


	//   ....[17]....
        /*0070*/ 	.word	0xffffffff


	//   ....[18]....
        /*0074*/ 	.word	0xffffffff


	//   ....[19]....
        /*0078*/ 	.word	0xffffffff


	//   ....[20]....
        /*007c*/ 	.word	0x05000023


	//   ....[21]....
        /*0080*/ 	.word	0x05000023


	//   ....[22]....
        /*0084*/ 	.word	0x05000023


	//   ....[23]....
        /*0088*/ 	.word	0x05000023


	//   ....[24]....
        /*008c*/ 	.word	0x05000023


	//   ....[25]....
        /*0090*/ 	.word	0x05000023


	//   ....[26]....
        /*0094*/ 	.word	0x05000023


	//   ....[27]....
        /*0098*/ 	.word	0x05000023


	//   ....[28]....
        /*009c*/ 	.word	0x05000023


	//   ....[29]....
        /*00a0*/ 	.word	0x05000023


	//----- nvinfo : EIATTR_COOP_GROUP_INSTR_OFFSETS
	.align		4
.L_4339:
        /*00a4*/ 	.byte	0x04, 0x28
        /*00a6*/ 	.short	(.L_4341 - .L_4340)


	//   ....[0]....
.L_4340:
        /*00a8*/ 	.word	0x00001480


	//   ....[1]....
        /*00ac*/ 	.word	0x00001490


	//   ....[2]....
        /*00b0*/ 	.word	0x000014c0


	//   ....[3]....
        /*00b4*/ 	.word	0x000014d0


	//   ....[4]....
        /*00b8*/ 	.word	0x00001500


	//   ....[5]....
        /*00bc*/ 	.word	0x00001510


	//   ....[6]....
        /*00c0*/ 	.word	0x00001540


	//   ....[7]....
        /*00c4*/ 	.word	0x00001550


	//   ....[8]....
        /*00c8*/ 	.word	0x00001580


	//   ....[9]....
        /*00cc*/ 	.word	0x00001590


	//   ....[10]....
        /*00d0*/ 	.word	0x00001ac0


	//   ....[11]....
        /*00d4*/ 	.word	0x00001ad0


	//   ....[12]....
        /*00d8*/ 	.word	0x00001b00


	//   ....[13]....
        /*00dc*/ 	.word	0x00001b10


	//   ....[14]....
        /*00e0*/ 	.word	0x00001b40


	//   ....[15]....
        /*00e4*/ 	.word	0x00001b50


	//   ....[16]....
        /*00e8*/ 	.word	0x00001b80


	//   ....[17]....
        /*00ec*/ 	.word	0x00001b90


	//   ....[18]....
        /*00f0*/ 	.word	0x00001bc0


	//   ....[19]....
        /*00f4*/ 	.word	0x00001bd0


	//   ....[20]....
        /*00f8*/ 	.word	0x000025b0


	//   ....[21]....
        /*00fc*/ 	.word	0x00002600


	//   ....[22]....
        /*0100*/ 	.word	0x00002660


	//   ....[23]....
        /*0104*/ 	.word	0x000026c0


	//   ....[24]....
        /*0108*/ 	.word	0x00002720


	//   ....[25]....
        /*010c*/ 	.word	0x00002780


	//   ....[26]....
        /*0110*/ 	.word	0x000027e0


	//   ....[27]....
        /*0114*/ 	.word	0x00002840


	//   ....[28]....
        /*0118*/ 	.word	0x000028a0


	//   ....[29]....
        /*011c*/ 	.word	0x00002900


	//----- nvinfo : EIATTR_EXIT_INSTR_OFFSETS
	.align		4
.L_4341:
        /*0120*/ 	.byte	0x04, 0x1c
        /*0122*/ 	.short	(.L_4343 - .L_4342)


	//   ....[0]....
.L_4342:
        /*0124*/ 	.word	0x00002560


	//----- nvinfo : EIATTR_MAX_THREADS
	.align		4
.L_4343:
        /*0128*/ 	.byte	0x04, 0x05
        /*012a*/ 	.short	(.L_4345 - .L_4344)
.L_4344:
        /*012c*/ 	.word	0x00000080
        /*0130*/ 	.word	0x00000001
        /*0134*/ 	.word	0x00000001


	//----- nvinfo : EIATTR_CRS_STACK_SIZE
	.align		4
.L_4345:
        /*0138*/ 	.byte	0x04, 0x1e
        /*013a*/ 	.short	(.L_4347 - .L_4346)
.L_4346:
        /*013c*/ 	.word	0x00000000


	//----- nvinfo : EIATTR_CBANK_PARAM_SIZE
	.align		4
.L_4347:
        /*0140*/ 	.byte	0x03, 0x19
        /*0142*/ 	.short	0x0080


	//----- nvinfo : EIATTR_PARAM_CBANK
	.align		4
        /*0144*/ 	.byte	0x04, 0x0a
        /*0146*/ 	.short	(.L_4349 - .L_4348)
	.align		4
.L_4348:
        /*0148*/ 	.word	index@(.nv.constant0._ZN18transformer_engine13normalization19ln_bwd_tuned_kernelINS0_13Kernel_traitsI6__halffS3_fjLj12800ELj5ELj1ELj4ELj16ENS0_18Kernel_traits_baseILj12800ES3_fS3_fjLj128EEEEEEEvNS0_20BackwardKernelParamsE)
        /*014c*/ 	.short	0x0210
        /*014e*/ 	.short	0x0080


	//----- nvinfo : EIATTR_SW_WAR
	.align		4
.L_4349:
        /*0150*/ 	.byte	0x04, 0x36
        /*0152*/ 	.short	(.L_4351 - .L_4350)
.L_4350:
        /*0154*/ 	.word	0x00000008
.L_4351:


//--------------------- .nv.info._ZN18transformer_engine13normalization28ln_bwd_finalize_tuned_kernelINS0_22Kernel_traits_finalizeILj12800E6__halfS3_S3_fjLj1024ELj4ENS0_18Kernel_traits_baseILj12800ES3_S3_S3_fjLj1024EEEEEEEvNS0_20BackwardKernelParamsE --------------------------
	.section	.nv.info._ZN18transformer_engine13normalization28ln_bwd_finalize_tuned_kernelINS0_22Kernel_traits_finalizeILj12800E6__halfS3_S3_fjLj1024ELj4ENS0_18Kernel_traits_baseILj12800ES3_S3_S3_fjLj1024EEEEEEEvNS0_20BackwardKernelParamsE,"",@"SHT_CUDA_INFO"
	.sectionflags	@""
	.align	4


	//----- nvinfo : EIATTR_CUDA_API_VERSION
	.align		4
        /*0000*/ 	.byte	0x04, 0x37
        /*0002*/ 	.short	(.L_4353 - .L_4352)
.L_4352:
        /*0004*/ 	.word	0x00000082


	//----- nvinfo : EIATTR_KPARAM_INFO
	.align		4
.L_4353:
        /*0008*/ 	.byte	0x04, 0x17
        /*000a*/ 	.short	(.L_4355 - .L_4354)
.L_4354:
        /*000c*/ 	.word	0x00000000
        /*0010*/ 	.short	0x0000
        /*0012*/ 	.short	0x0000
        /*0014*/ 	.byte	0x00, 0xf0, 0x01, 0x02


	//----- nvinfo : EIATTR_SPARSE_MMA_MASK
	.align		4
.L_4355:
        /*0018*/ 	.byte	0x03, 0x50
        /*001a*/ 	.short	0x0000


	//----- nvinfo : EIATTR_MAXREG_COUNT
	.align		4
        /*001c*/ 	.byte	0x03, 0x1b
        /*001e*/ 	.short	0x0040


	//----- nvinfo : EIATTR_NUM_BARRIERS
	.align		4
        /*0020*/ 	.byte	0x02, 0x4c
        /*0022*/ 	.byte	0x01
	.zero		1


	//----- nvinfo : EIATTR_MERCURY_ISA_VERSION
	.align		4
        /*0024*/ 	.byte	0x03, 0x5f
        /*0026*/ 	.short	0x0101


	//----- nvinfo : EIATTR_COOP_GROUP_MASK_REGIDS
	.align		4
        /*0028*/ 	.byte	0x04, 0x29
        /*002a*/ 	.short	(.L_4357 - .L_4356)


	//   ....[0]....
.L_4356:
        /*002c*/ 	.word	0xffffffff


	//   ....[1]....
        /*0030*/ 	.word	0xffffffff


	//   ....[2]....
        /*0034*/ 	.word	0xffffffff


	//   ....[3]....
        /*0038*/ 	.word	0xffffffff


	//   ....[4]....
        /*003c*/ 	.word	0xffffffff


	//   ....[5]....
        /*0040*/ 	.word	0xffffffff


	//   ....[6]....
        /*0044*/ 	.word	0xffffffff


	//   ....[7]....
        /*0048*/ 	.word	0xffffffff


	//   ....[8]....
        /*004c*/ 	.word	0xffffffff


	//   ....[9]....
        /*0050*/ 	.word	0xffffffff


	//   ....[10]....
        /*0054*/ 	.word	0x05000010


	//   ....[11]....
        /*0058*/ 	.word	0x05000010


	//   ....[12]....
        /*005c*/ 	.word	0x05000010


	//   ....[13]....
        /*0060*/ 	.word	0x05000010


	//   ....[14]....
        /*0064*/ 	.word	0x05000010


	//   ....[15]....
        /*0068*/ 	.word	0x05000010


	//   ....[16]....
        /*006c*/ 	.word	0x05000010


	//   ....[17]....
        /*0070*/ 	.word	0x05000010


	//   ....[18]....
        /*0074*/ 	.word	0x05000010


	//   ....[19]....
        /*0078*/ 	.word	0x05000010


	//----- nvinfo : EIATTR_COOP_GROUP_INSTR_OFFSETS
	.align		4
.L_4357:
        /*007c*/ 	.byte	0x04, 0x28
        /*007e*/ 	.short	(.L_4359 - .L_4358)


	//   ....[0]....
.L_4358:
        /*0080*/ 	.word	0x00000850


	//   ....[1]....
        /*0084*/ 	.word	0x00000860


	//   ....[2]....
        /*0088*/ 	.word	0x00000890


	//   ....[3]....
        /*008c*/ 	.word	0x000008a0


	//   ....[4]....
        /*0090*/ 	.word	0x000008d0


	//   ....[5]....
        /*0094*/ 	.word	0x000008e0


	//   ....[6]....
        /*0098*/ 	.word	0x00000910


	//   ....[7]....
        /*009c*/ 	.word	0x00000920


	//   ....[8]....
        /*00a0*/ 	.word	0x00000950


	//   ....[9]....
        /*00a4*/ 	.word	0x00000960


	//   ....[10]....
        /*00a8*/ 	.word	0x00000ba0


	//   ....[11]....
        /*00ac*/ 	.word	0x00000c10


	//   ....[12]....
        /*00b0*/ 	.word	0x00000c80


	//   ....[13]....
        /*00b4*/ 	.word	0x00000cf0


	//   ....[14]....
        /*00b8*/ 	.word	0x00000d60


	//   ....[15]....
        /*00bc*/ 	.word	0x00000dc0


	//   ....[16]....
        /*00c0*/ 	.word	0x00000e30


	//   ....[17]....
        /*00c4*/ 	.word	0x00000ea0


	//   ....[18]....
        /*00c8*/ 	.word	0x00000f10


	//   ....[19]....
        /*00cc*/ 	.word	0x00000f80


	//----- nvinfo : EIATTR_EXIT_INSTR_OFFSETS
	.align		4
.L_4359:
        /*00d0*/ 	.byte	0x04, 0x1c
        /*00d2*/ 	.short	(.L_4361 - .L_4360)


	//   ....[0]....
.L_4360:
        /*00d4*/ 	.word	0x00000070


	//   ....[1]....
        /*00d8*/ 	.word	0x00000b40


	//----- nvinfo : EIATTR_MAX_THREADS
	.align		4
.L_4361:
        /*00dc*/ 	.byte	0x04, 0x05
        /*00de*/ 	.short	(.L_4363 - .L_4362)
.L_4362:
        /*00e0*/ 	.word	0x00000400
        /*00e4*/ 	.word	0x00000001
        /*00e8*/ 	.word	0x00000001


	//----- nvinfo : EIATTR_CRS_STACK_SIZE
	.align		4
.L_4363:
        /*00ec*/ 	.byte	0x04, 0x1e
        /*00ee*/ 	.short	(.L_4365 - .L_4364)
.L_4364:
        /*00f0*/ 	.word	0x00000000


	//----- nvinfo : EIATTR_CBANK_PARAM_SIZE
	.align		4
.L_4365:
        /*00f4*/ 	.byte	0x03, 0x19
        /*00f6*/ 	.short	0x0080


	//----- nvinfo : EIATTR_PARAM_CBANK
	.align		4
        /*00f8*/ 	.byte	0x04, 0x0a
        /*00fa*/ 	.short	(.L_4367 - .L_4366)
	.align		4
.L_4366:
        /*00fc*/ 	.word	index@(.nv.constant0._ZN18transformer_engine13normalization28ln_bwd_finalize_tuned_kernelINS0_22Kernel_traits_finalizeILj12800E6__halfS3_S3_fjLj1024ELj4ENS0_18Kernel_traits_baseILj12800ES3_S3_S3_fjLj1024EEEEEEEvNS0_20BackwardKernelParamsE)
        /*0100*/ 	.short	0x0210
        /*0102*/ 	.short	0x0080


	//----- nvinfo : EIATTR_SW_WAR
	.align		4
.L_4367:
        /*0104*/ 	.byte	0x04, 0x36
        /*0106*/ 	.short	(.L_4369 - .L_4368)
.L_4368:
        /*0108*/ 	.word	0x00000008
.L_4369:


//--------------------- .nv.info._ZN18transformer_engine13normalization19ln_bwd_tuned_kernelINS0_13Kernel_traitsI6__halfS3_S3_fjLj12800ELj5ELj1ELj4ELj8ENS0_18Kernel_traits_baseILj12800ES3_S3_S3_fjLj128EEEEEEEvNS0_20BackwardKernelParamsE --------------------------
	.section	.nv.info._ZN18transformer_engine13normalization19ln_bwd_tuned_kernelINS0_13Kernel_traitsI6__halfS3_S3_fjLj12800ELj5ELj1ELj4ELj8ENS0_18Kernel_traits_baseILj12800ES3_S3_S3_fjLj128EEEEEEEvNS0_20BackwardKernelParamsE,"",@"SHT_CUDA_INFO"
	.sectionflags	@""
	.align	4


	//----- nvinfo : EIATTR_CUDA_API_VERSION
	.align		4
        /*0000*/ 	.byte	0x04, 0x37
        /*0002*/ 	.short	(.L_4371 - .L_4370)
.L_4370:
        /*0004*/ 	.word	0x00000082


	//----- nvinfo : EIATTR_KPARAM_INFO
	.align		4
.L_4371:
        /*0008*/ 	.byte	0x04, 0x17
        /*000a*/ 	.short	(.L_4373 - .L_4372)
.L_4372:
        /*000c*/ 	.word	0x00000000
        /*0010*/ 	.short	0x0000
        /*0012*/ 	.short	0x0000
        /*0014*/ 	.byte	0x00, 0xf0, 0x01, 0x02


	//----- nvinfo : EIATTR_SPARSE_MMA_MASK
	.align		4
.L_4373:
        /*0018*/ 	.byte	0x03, 0x50
        /*001a*/ 	.short	0x0000


	//----- nvinfo : EIATTR_MAXREG_COUNT
	.align		4
        /*001c*/ 	.byte	0x03, 0x1b
        /*001e*/ 	.short	0x00ff


	//----- nvinfo : EIATTR_NUM_BARRIERS
	.align		4
        /*0020*/ 	.byte	0x02, 0x4c
        /*0022*/ 	.byte	0x01
	.zero		1


	//----- nvinfo : EIATTR_MERCURY_ISA_VERSION
	.align		4
        /*0024*/ 	.byte	0x03, 0x5f
        /*0026*/ 	.short	0x0101


	//----- nvinfo : EIATTR_COOP_GROUP_MASK_REGIDS
	.align		4
        /*0028*/ 	.byte	0x04, 0x29
        /*002a*/ 	.short	(.L_4375 - .L_4374)


	//   ....[0]....
.L_4374:
        /*002c*/ 	.word	0xffffffff


	//   ....[1]....
        /*0030*/ 	.word	0xffffffff


	//   ....[2]....
        /*0034*/ 	.word	0xffffffff


	//   ....[3]....
        /*0038*/ 	.word	0xffffffff


	//   ....[4]....
        /*003c*/ 	.word	0xffffffff


	//   ....[5]....
        /*0040*/ 	.word	0xffffffff


	//   ....[6]....
        /*0044*/ 	.word	0xffffffff


	//   ....[7]....
        /*0048*/ 	.word	0xffffffff


	//   ....[8]....
        /*004c*/ 	.word	0xffffffff


	//   ....[9]....
        /*0050*/ 	.word	0xffffffff


	//   ....[10]....
        /*0054*/ 	.word	0xffffffff


	//   ....[11]....
        /*0058*/ 	.word	0xffffffff


	//   ....[12]....
        /*005c*/ 	.word	0xffffffff


	//   ....[13]....
        /*0060*/ 	.word	0xffffffff


	//   ....[14]....
        /*0064*/ 	.word	0xffffffff


	//   ....[15]....
        /*0068*/ 	.word	0xffffffff


	//   ....[16]....
        /*006c*/ 	.word	0xffffffff


	//   ....[17]....
        /*0070*/ 	.word	0xffffffff


	//   ....[18]....
        /*0074*/ 	.word	0xffffffff


	//   ....[19]....
        /*0078*/ 	.word	0xffffffff


	//   ....[20]....
        /*007c*/ 	.word	0x05000023


	//   ....[21]....
        /*0080*/ 	.word	0x05000023


	//   ....[22]....
        /*0084*/ 	.word	0x05000023


	//   ....[23]....
        /*0088*/ 	.word	0x05000023


	//   ....[24]....
        /*008c*/ 	.word	0x05000023


	//   ....[25]....
        /*0090*/ 	.word	0x05000023


	//   ....[26]....
        /*0094*/ 	.word	0x05000023


	//   ....[27]....
        /*0098*/ 	.word	0x05000023


	//   ....[28]....
        /*009c*/ 	.word	0x05000023


	//   ....[29]....
        /*00a0*/ 	.word	0x05000023


	//----- nvinfo : EIATTR_COOP_GROUP_INSTR_OFFSETS
	.align		4
.L_4375:
        /*00a4*/ 	.byte	0x04, 0x28
        /*00a6*/ 	.short	(.L_4377 - .L_4376)


	//   ....[0]....
.L_4376:
        /*00a8*/ 	.word	0x00001670


	//   ....[1]....
        /*00ac*/ 	.word	0x00001680


	//   ....[2]....
        /*00b0*/ 	.word	0x000016b0


	//   ....[3]....
        /*00b4*/ 	.word	0x000016c0


	//   ....[4]....
        /*00b8*/ 	.word	0x000016f0


	//   ....[5]....
        /*00bc*/ 	.word	0x00001700


	//   ....[6]....
        /*00c0*/ 	.word	0x00001730


	//   ....[7]....
        /*00c4*/ 	.word	0x00001740


	//   ....[8]....
        /*00c8*/ 	.word	0x00001770


	//   ....[9]....
        /*00cc*/ 	.word	0x00001780


	//   ....[10]....
        /*00d0*/ 	.word	0x00001cb0


	//   ....[11]....
        /*00d4*/ 	.word	0x00001cc0


	//   ....[12]....
        /*00d8*/ 	.word	0x00001cf0


	//   ....[13]....
        /*00dc*/ 	.word	0x00001d00


	//   ....[14]....
        /*00e0*/ 	.word	0x00001d30


	//   ....[15]....
        /*00e4*/ 	.word	0x00001d40


	//   ....[16]....
        /*00e8*/ 	.word	0x00001d70


	//   ....[17]....
        /*00ec*/ 	.word	0x00001d80


	//   ....[18]....
        /*00f0*/ 	.word	0x00001db0


	//   ....[19]....
        /*00f4*/ 	.word	0x00001dc0


	//   ....[20]....
        /*00f8*/ 	.word	0x00002a80


	//   ....[21]....
        /*00fc*/ 	.word	0x00002ad0


	//   ....[22]....
        /*0100*/ 	.word	0x00002b30


	//   ....[23]....
        /*0104*/ 	.word	0x00002b90


	//   ....[24]....
        /*0108*/ 	.word	0x00002bf0


	//   ....[25]....
        /*010c*/ 	.word	0x00002c50


	//   ....[26]....
        /*0110*/ 	.word	0x00002cb0


	//   ....[27]....
        /*0114*/ 	.word	0x00002d10


	//   ....[28]....
        /*0118*/ 	.word	0x00002d70


	//   ....[29]....
        /*011c*/ 	.word	0x00002dd0


	//----- nvinfo : EIATTR_EXIT_INSTR_OFFSETS
	.align		4
.L_4377:
        /*0120*/ 	.byte	0x04, 0x1c
        /*0122*/ 	.short	(.L_4379 - .L_4378)


	//   ....[0]....
.L_4378:
        /*0124*/ 	.word	0x00002a30


	//----- nvinfo : EIATTR_MAX_THREADS
	.align		4
.L_4379:
        /*0128*/ 	.byte	0x04, 0x05
        /*012a*/ 	.short	(.L_4381 - .L_4380)
.L_4380:
        /*012c*/ 	.word	0x00000080
        /*0130*/ 	.word	0x00000001
        /*0134*/ 	.word	0x00000001


	//----- nvinfo : EIATTR_CRS_STACK_SIZE
	.align		4
.L_4381:
        /*0138*/ 	.byte	0x04, 0x1e
        /*013a*/ 	.short	(.L_4383 - .L_4382)
.L_4382:
        /*013c*/ 	.word	0x00000000


	//----- nvinfo : EIATTR_CBANK_PARAM_SIZE
	.align		4
.L_4383:
        /*0140*/ 	.byte	0x03, 0x19
        /*0142*/ 	.short	0x0080


	//----- nvinfo : EIATTR_PARAM_CBANK
	.align		4
        /*0144*/ 	.byte	0x04, 0x0a
        /*0146*/ 	.short	(.L_4385 - .L_4384)
	.align		4
.L_4384:
        /*0148*/ 	.word	index@(.nv.constant0._ZN18transformer_engine13normalization19ln_bwd_tuned_kernelINS0_13Kernel_traitsI6__halfS3_S3_fjLj12800ELj5ELj1ELj4ELj8ENS0_18Kernel_traits_baseILj12800ES3_S3_S3_fjLj128EEEEEEEvNS0_20BackwardKernelParamsE)
        /*014c*/ 	.short	0x0210
        /*014e*/ 	.short	0x0080


	//----- nvinfo : EIATTR_SW_WAR
	.align		4
.L_4385:
        /*0150*/ 	.byte	0x04, 0x36
        /*0152*/ 	.short	(.L_4387 - .L_4386)
.L_4386:
        /*0154*/ 	.word	0x00000008
.L_4387:


//--------------------- .nv.info._ZN18transformer_engine13normalization28ln_bwd_finalize_tuned_kernelINS0_22Kernel_traits_finalizeILj12800EffffjLj1024ELj4ENS0_18Kernel_traits_baseILj12800EffffjLj1024EEEEEEEvNS0_20BackwardKernelParamsE --------------------------
	.section	.nv.info._ZN18transformer_engine13normalization28ln_bwd_finalize_tuned_kernelINS0_22Kernel_traits_finalizeILj12800EffffjLj1024ELj4ENS0_18Kernel_traits_baseILj12800EffffjLj1024EEEEEEEvNS0_20BackwardKernelParamsE,"",@"SHT_CUDA_INFO"
	.sectionflags	@""
	.align	4


	//----- nvinfo : EIATTR_CUDA_API_VERSION
	.align		4
        /*0000*/ 	.byte	0x04, 0x37
        /*0002*/ 	.short	(.L_4389 - .L_4388)
.L_4388:
        /*0004*/ 	.word	0x00000082


	//----- nvinfo : EIATTR_KPARAM_INFO
	.align		4
.L_4389:
        /*0008*/ 	.byte	0x04, 0x17
        /*000a*/ 	.short	(.L_4391 - .L_4390)
.L_4390:
        /*000c*/ 	.word	0x00000000
        /*0010*/ 	.short	0x0000
        /*0012*/ 	.short	0x0000
        /*0014*/ 	.byte	0x00, 0xf0, 0x01, 0x02


	//----- nvinfo : EIATTR_SPARSE_MMA_MASK
	.align		4
.L_4391:
        /*0018*/ 	.byte	0x03, 0x50
        /*001a*/ 	.short	0x0000


	//----- nvinfo : EIATTR_MAXREG_COUNT
	.align		4
        /*001c*/ 	.byte	0x03, 0x1b
        /*001e*/ 	.short	0x0040


	//----- nvinfo : EIATTR_NUM_BARRIERS
	.align		4
        /*0020*/ 	.byte	0x02, 0x4c
        /*0022*/ 	.byte	0x01
	.zero		1


	//----- nvinfo : EIATTR_MERCURY_ISA_VERSION
	.align		4
        /*0024*/ 	.byte	0x03, 0x5f
        /*0026*/ 	.short	0x0101


	//----- nvinfo : EIATTR_COOP_GROUP_MASK_REGIDS
	.align		4
        /*0028*/ 	.byte	0x04, 0x29
        /*002a*/ 	.short	(.L_4393 - .L_4392)


	//   ....[0]....
.L_4392:
        /*002c*/ 	.word	0xffffffff


	//   ....[1]....
        /*0030*/ 	.word	0xffffffff


	//   ....[2]....
        /*0034*/ 	.word	0xffffffff


	//   ....[3]....
        /*0038*/ 	.word	0xffffffff


	//   ....[4]....
        /*003c*/ 	.word	0xffffffff


	//   ....[5]....
        /*0040*/ 	.word	0xffffffff


	//   ....[6]....
        /*0044*/ 	.word	0xffffffff


	//   ....[7]....
        /*0048*/ 	.word	0xffffffff


	//   ....[8]....
        /*004c*/ 	.word	0xffffffff


	//   ....[9]....
        /*0050*/ 	.word	0xffffffff


	//   ....[10]....
        /*0054*/ 	.word	0x05000010


	//   ....[11]....
        /*0058*/ 	.word	0x05000010


	//   ....[12]....
        /*005c*/ 	.word	0x05000010


	//   ....[13]....
        /*0060*/ 	.word	0x05000010


	//   ....[14]....
        /*0064*/ 	.word	0x05000010


	//   ....[15]....
        /*0068*/ 	.word	0x05000010


	//   ....[16]....
        /*006c*/ 	.word	0x05000010


	//   ....[17]....
        /*0070*/ 	.word	0x05000010


	//   ....[18]....
        /*0074*/ 	.word	0x05000010


	//   ....[19]....
        /*0078*/ 	.word	0x05000010


	//----- nvinfo : EIATTR_COOP_GROUP_INSTR_OFFSETS
	.align		4
.L_4393:
        /*007c*/ 	.byte	0x04, 0x28
        /*007e*/ 	.short	(.L_4395 - .L_4394)


	//   ....[0]....
.L_4394:
        /*0080*/ 	.word	0x00000850


	//   ....[1]....
        /*0084*/ 	.word	0x00000860


	//   ....[2]....
        /*0088*/ 	.word	0x00000890


	//   ....[3]....
        /*008c*/ 	.word	0x000008a0


	//   ....[4]....
        /*0090*/ 	.word	0x000008d0


	//   ....[5]....
        /*0094*/ 	.word	0x000008e0


	//   ....[6]....
        /*0098*/ 	.word	0x00000910


	//   ....[7]....
        /*009c*/ 	.word	0x00000920


	//   ....[8]....
        /*00a0*/ 	.word	0x00000950


	//   ....[9]....
        /*00a4*/ 	.word	0x00000960


	//   ....[10]....
        /*00a8*/ 	.word	0x00000b80


	//   ....[11]....
        /*00ac*/ 	.word	0x00000bf0


	//   ....[12]....
        /*00b0*/ 	.word	0x00000c60


	//   ....[13]....
        /*00b4*/ 	.word	0x00000cd0


	//   ....[14]....
        /*00b8*/ 	.word	0x00000d40


	//   ....[15]....
        /*00bc*/ 	.word	0x00000da0


	//   ....[16]....
        /*00c0*/ 	.word	0x00000e10


	//   ....[17]....
        /*00c4*/ 	.word	0x00000e80


	//   ....[18]....
        /*00c8*/ 	.word	0x00000ef0


	//   ....[19]....
        /*00cc*/ 	.word	0x00000f60


	//----- nvinfo : EIATTR_EXIT_INSTR_OFFSETS
	.align		4
.L_4395:
        /*00d0*/ 	.byte	0x04, 0x1c
        /*00d2*/ 	.short	(.L_4397 - .L_4396)


	//   ....[0]....
.L_4396:
        /*00d4*/ 	.word	0x00000070


	//   ....[1]....
        /*00d8*/ 	.word	0x00000b20


	//----- nvinfo : EIATTR_MAX_THREADS
	.align		4
.L_4397:
        /*00dc*/ 	.byte	0x04, 0x05
        /*00de*/ 	.short	(.L_4399 - .L_4398)
.L_4398:
        /*00e0*/ 	.word	0x00000400
        /*00e4*/ 	.word	0x00000001
        /*00e8*/ 	.word	0x00000001


	//----- nvinfo : EIATTR_CRS_STACK_SIZE
	.align		4
.L_4399:
        /*00ec*/ 	.byte	0x04, 0x1e
        /*00ee*/ 	.short	(.L_4401 - .L_4400)
.L_4400:
        /*00f0*/ 	.word	0x00000000


	//----- nvinfo : EIATTR_CBANK_PARAM_SIZE
	.align		4
.L_4401:
        /*00f4*/ 	.byte	0x03, 0x19
        /*00f6*/ 	.short	0x0080


	//----- nvinfo : EIATTR_PARAM_CBANK
	.align		4
        /*00f8*/ 	.byte	0x04, 0x0a
        /*00fa*/ 	.short	(.L_4403 - .L_4402)
	.align		4
.L_4402:
        /*00fc*/ 	.word	index@(.nv.constant0._ZN18transformer_engine13normalization28ln_bwd_finalize_tuned_kernelINS0_22Kernel_traits_finalizeILj12800EffffjLj1024ELj4ENS0_18Kernel_traits_baseILj12800EffffjLj1024EEEEEEEvNS0_20BackwardKernelParamsE)
        /*0100*/ 	.short	0x0210
        /*0102*/ 	.short	0x0080


	//----- nvinfo : EIATTR_SW_WAR
	.align		4
.L_4403:
        /*0104*/ 	.byte	0x04, 0x36
        /*0106*/ 	.short	(.L_4405 - .L_4404)
.L_4404:
        /*0108*/ 	.word	0x00000008
.L_4405:


//--------------------- .nv.info._ZN18transformer_engine13normalization19ln_bwd_tuned_kernelINS0_13Kernel_traitsIffffjLj12800ELj5ELj1ELj4ELj16ENS0_18Kernel_traits_baseILj12800EffffjLj128EEEEEEEvNS0_20BackwardKernelParamsE --------------------------
	.section	.nv.info._ZN18transformer_engine13normalization19ln_bwd_tuned_kernelINS0_13Kernel_traitsIffffjLj12800ELj5ELj1ELj4ELj16ENS0_18Kernel_traits_baseILj12800EffffjLj128EEEEEEEvNS0_20BackwardKernelParamsE,"",@"SHT_CUDA_INFO"
	.sectionflags	@""
	.align	4


	//----- nvinfo : EIATTR_CUDA_API_VERSION
	.align		4
        /*0000*/ 	.byte	0x04, 0x37
        /*0002*/ 	.short	(.L_4407 - .L_4406)
.L_4406:
        /*0004*/ 	.word	0x00000082


	//----- nvinfo : EIATTR_KPARAM_INFO
	.align		4
.L_4407:
        /*0008*/ 	.byte	0x04, 0x17
        /*000a*/ 	.short	(.L_4409 - .L_4408)
.L_4408:
        /*000c*/ 	.word	0x00000000
        /*0010*/ 	.short	0x0000
        /*0012*/ 	.short	0x0000
        /*0014*/ 	.byte	0x00, 0xf0, 0x01, 0x02


	//----- nvinfo : EIATTR_SPARSE_MMA_MASK
	.align		4
.L_4409:
        /*0018*/ 	.byte	0x03, 0x50
        /*001a*/ 	.short	0x0000


	//----- nvinfo : EIATTR_MAXREG_COUNT
	.align		4
        /*001c*/ 	.byte	0x03, 0x1b
        /*001e*/ 	.short	0x00ff


	//----- nvinfo : EIATTR_NUM_BARRIERS
	.align		4
        /*0020*/ 	.byte	0x02, 0x4c
        /*0022*/ 	.byte	0x01
	.zero		1


	//----- nvinfo : EIATTR_MERCURY_ISA_VERSION
	.align		4
        /*0024*/ 	.byte	0x03, 0x5f
        /*0026*/ 	.short	0x0101


	//----- nvinfo : EIATTR_COOP_GROUP_MASK_REGIDS
	.align		4
        /*0028*/ 	.byte	0x04, 0x29
        /*002a*/ 	.short	(.L_4411 - .L_4410)


	//   ....[0]....
.L_4410:
        /*002c*/ 	.word	0xffffffff


	//   ....[1]....
        /*0030*/ 	.word	0xffffffff


	//   ....[2]....
        /*0034*/ 	.word	0xffffffff


	//   ....[3]....
        /*0038*/ 	.word	0xffffffff


	//   ....[4]....
        /*003c*/ 	.word	0xffffffff


	//   ....[5]....
        /*0040*/ 	.word	0xffffffff


	//   ....[6]....
        /*0044*/ 	.word	0xffffffff


	//   ....[7]....
        /*0048*/ 	.word	0xffffffff


	//   ....[8]....
        /*004c*/ 	.word	0xffffffff


	//   ....[9]....
        /*0050*/ 	.word	0xffffffff


	//   ....[10]....
        /*0054*/ 	.word	0xffffffff


	//   ....[11]....
        /*0058*/ 	.word	0xffffffff


	//   ....[12]....
        /*005c*/ 	.word	0xffffffff


	//   ....[13]....
        /*0060*/ 	.word	0xffffffff


	//   ....[14]....
        /*0064*/ 	.word	0xffffffff


	//   ....[15]....
        /*0068*/ 	.word	0xffffffff


	//   ....[16]....
        /*006c*/ 	.word	0xffffffff


	//   ....[17]....
        /*0070*/ 	.word	0xffffffff


	//   ....[18]....
        /*0074*/ 	.word	0xffffffff


	//   ....[19]....
        /*0078*/ 	.word	0xffffffff


	//   ....[20]....
        /*007c*/ 	.word	0x0500001f


	//   ....[21]....
        /*0080*/ 	.word	0x0500001f


	//   ....[22]....
        /*0084*/ 	.word	0x0500001f


	//   ....[23]....
        /*0088*/ 	.word	0x0500001f


	//   ....[24]....
        /*008c*/ 	.word	0x0500001f


	//   ....[25]....
        /*0090*/ 	.word	0x0500001f


	//   ....[26]....
        /*0094*/ 	.word	0x0500001f


	//   ....[27]....
        /*0098*/ 	.word	0x0500001f


	//   ....[28]....
        /*009c*/ 	.word	0x0500001f


	//   ....[29]....
        /*00a0*/ 	.word	0x0500001f


	//----- nvinfo : EIATTR_COOP_GROUP_INSTR_OFFSETS
	.align		4
.L_4411:
        /*00a4*/ 	.byte	0x04, 0x28
        /*00a6*/ 	.short	(.L_4413 - .L_4412)


	//   ....[0]....
.L_4412:
        /*00a8*/ 	.word	0x000010e0


	//   ....[1]....
        /*00ac*/ 	.word	0x000010f0


	//   ....[2]....
        /*00b0*/ 	.word	0x00001120


	//   ....[3]....
        /*00b4*/ 	.word	0x00001130


	//   ....[4]....
        /*00b8*/ 	.word	0x00001160


	//   ....[5]....
        /*00bc*/ 	.word	0x00001170


	//   ....[6]....
        /*00c0*/ 	.word	0x000011a0


	//   ....[7]....
        /*00c4*/ 	.word	0x000011b0


	//   ....[8]....
        /*00c8*/ 	.word	0x000011e0


	//   ....[9]....
        /*00cc*/ 	.word	0x000011f0


	//   ....[10]....
        /*00d0*/ 	.word	0x00001720


	//   ....[11]....
        /*00d4*/ 	.word	0x00001730


	//   ....[12]....
        /*00d8*/ 	.word	0x00001760


	//   ....[13]....
        /*00dc*/ 	.word	0x00001770


	//   ....[14]....
        /*00e0*/ 	.word	0x000017a0


	//   ....[15]....
        /*00e4*/ 	.word	0x000017b0


	//   ....[16]....
        /*00e8*/ 	.word	0x00001800


	//   ....[17]....
        /*00ec*/ 	.word	0x00001810


	//   ....[18]....
        /*00f0*/ 	.word	0x00001840


	//   ....[19]....
        /*00f4*/ 	.word	0x00001850


	//   ....[20]....
        /*00f8*/ 	.word	0x00002250


	//   ....[21]....
        /*00fc*/ 	.word	0x000022a0


	//   ....[22]....
        /*0100*/ 	.word	0x00002300


	//   ....[23]....
        /*0104*/ 	.word	0x00002360


	//   ....[24]....
        /*0108*/ 	.word	0x000023c0


	//   ....[25]....
        /*010c*/ 	.word	0x00002420


	//   ....[26]....
        /*0110*/ 	.word	0x00002480


	//   ....[27]....
        /*0114*/ 	.word	0x000024e0


	//   ....[28]....
        /*0118*/ 	.word	0x00002540


	//   ....[29]....
        /*011c*/ 	.word	0x000025a0


	//----- nvinfo : EIATTR_EXIT_INSTR_OFFSETS
	.align		4
.L_4413:
        /*0120*/ 	.byte	0x04, 0x1c
        /*0122*/ 	.short	(.L_4415 - .L_4414)


	//   ....[0]....
.L_4414:
        /*0124*/ 	.word	0x00002200


	//----- nvinfo : EIATTR_MAX_THREADS
	.align		4
.L_4415:
        /*0128*/ 	.byte	0x04, 0x05
        /*012a*/ 	.short	(.L_4417 - .L_4416)
.L_4416:
        /*012c*/ 	.word	0x00000080
        /*0130*/ 	.word	0x00000001
        /*0134*/ 	.word	0x00000001


	//----- nvinfo : EIATTR_CRS_STACK_SIZE
	.align		4
.L_4417:
        /*0138*/ 	.byte	0x04, 0x1e
        /*013a*/ 	.short	(.L_4419 - .L_4418)
.L_4418:
        /*013c*/ 	.word	0x00000000


	//----- nvinfo : EIATTR_CBANK_PARAM_SIZE
	.align		4
.L_4419:
        /*0140*/ 	.byte	0x03, 0x19
        /*0142*/ 	.short	0x0080


	//----- nvinfo : EIATTR_PARAM_CBANK
	.align		4
        /*0144*/ 	.byte	0x04, 0x0a
        /*0146*/ 	.short	(.L_4421 - .L_4420)
	.align		4
.L_4420:
        /*0148*/ 	.word	index@(.nv.constant0._ZN18transformer_engine13normalization19ln_bwd_tuned_kernelINS0_13Kernel_traitsIffffjLj12800ELj5ELj1ELj4ELj16ENS0_18Kernel_traits_baseILj12800EffffjLj128EEEEEEEvNS0_20BackwardKernelParamsE)
        /*014c*/ 	.short	0x0210
        /*014e*/ 	.short	0x0080


	//----- nvinfo : EIATTR_SW_WAR
	.align		4
.L_4421:
        /*0150*/ 	.byte	0x04, 0x36
        /*0152*/ 	.short	(.L_4423 - .L_4422)
.L_4422:
        /*0154*/ 	.word	0x00000008
.L_4423:


//--------------------- .nv.info._ZN18transformer_engine13normalization28ln_bwd_finalize_tuned_kernelINS0_22Kernel_traits_finalizeILj12288E13__nv_bfloat16fS3_fjLj1024ELj4ENS0_18Kernel_traits_baseILj12288ES3_fS3_fjLj1024EEEEEEEvNS0_20BackwardKernelParamsE --------------------------
	.section	.nv.info._ZN18transformer_engine13normalization28ln_bwd_finalize_tuned_kernelINS0_22Kernel_traits_finalizeILj12288E13__nv_bfloat16fS3_fjLj1024ELj4ENS0_18Kernel_traits_baseILj12288ES3_fS3_fjLj1024EEEEEEEvNS0_20BackwardKernelParamsE,"",@"SHT_CUDA_INFO"
	.sectionflags	@""
	.align	4


	//----- nvinfo : EIATTR_CUDA_API_VERSION
	.align		4
        /*0000*/ 	.byte	0x04, 0x37
        /*0002*/ 	.short	(.L_4425 - .L_4424)
.L_4424:
        /*0004*/ 	.word	0x00000082


	//----- nvinfo : EIATTR_KPARAM_INFO
	.align		4
.L_4425:
        /*0008*/ 	.byte	0x04, 0x17
        /*000a*/ 	.short	(.L_4427 - .L_4426)
.L_4426:
        /*000c*/ 	.word	0x00000000
        /*0010*/ 	.short	0x0000
        /*0012*/ 	.short	0x0000
        /*0014*/ 	.byte	0x00, 0xf0, 0x01, 0x02


	//----- nvinfo : EIATTR_SPARSE_MMA_MASK
	.align		4
.L_4427:
        /*0018*/ 	.byte	0x03, 0x50
        /*001a*/ 	.short	0x0000


	//----- nvinfo : EIATTR_MAXREG_COUNT
	.align		4
        /*001c*/ 	.byte	0x03, 0x1b
        /*001e*/ 	.short	0x0040


	//----- nvinfo : EIATTR_NUM_BARRIERS
	.align		4
        /*0020*/ 	.byte	0x02, 0x4c
        /*0022*/ 	.byte	0x01
	.zero		1


	//----- nvinfo : EIATTR_MERCURY_ISA_VERSION
	.align		4
        /*0024*/ 	.byte	0x03, 0x5f
        /*0026*/ 	.short	0x0101


	//----- nvinfo : EIATTR_COOP_GROUP_MASK_REGIDS
	.align		4
        /*0028*/ 	.byte	0x04, 0x29
        /*002a*/ 	.short	(.L_4429 - .L_4428)


	//   ....[0]....
.L_4428:
        /*002c*/ 	.word	0xffffffff


	//   ....[1]....
        /*0030*/ 	.word	0xffffffff


	//   ....[2]....
        /*0034*/ 	.word	0xffffffff


	//   ....[3]....
        /*0038*/ 	.word	0xffffffff


	//   ....[4]....
        /*003c*/ 	.word	0xffffffff


	//   ....[5]....
        /*0040*/ 	.word	0xffffffff


	//   ....[6]....
        /*0044*/ 	.word	0xffffffff


	//   ....[7]....
        /*0048*/ 	.word	0xffffffff


	//   ....[8]....
        /*004c*/ 	.word	0xffffffff


	//   ....[9]....
        /*0050*/ 	.word	0xffffffff


	//   ....[10]....
        /*0054*/ 	.word	0x05000010


	//   ....[11]....
        /*0058*/ 	.word	0x05000010


	//   ....[12]....
        /*005c*/ 	.word	0x05000010


	//   ....[13]....
        /*0060*/ 	.word	0x05000010


	//   ....[14]....
        /*0064*/ 	.word	0x05000010


	//   ....[15]....
        /*0068*/ 	.word	0x05000010


	//   ....[16]....
        /*006c*/ 	.word	0x05000010


	//   ....[17]....
        /*0070*/ 	.word	0x05000010


	//   ....[18]....
        /*0074*/ 	.word	0x05000010


	//   ....[19]....
        /*0078*/ 	.word	0x05000010


	//----- nvinfo : EIATTR_COOP_GROUP_INSTR_OFFSETS
	.align		4
.L_4429:
        /*007c*/ 	.byte	0x04, 0x28
        /*007e*/ 	.short	(.L_4431 - .L_4430)


	//   ....[0]....
.L_4430:
        /*0080*/ 	.word	0x00000850


	//   ....[1]....
        /*0084*/ 	.word	0x00000860


	//   ....[2]....
        /*0088*/ 	.word	0x00000890


	//   ....[3]....
        /*008c*/ 	.word	0x000008a0


	//   ....[4]....
        /*0090*/ 	.word	0x000008d0


	//   ....[5]....
        /*0094*/ 	.word	0x000008e0


	//   ....[6]....
        /*0098*/ 	.word	0x00000910


	//   ....[7]....
        /*009c*/ 	.word	0x00000920


	//   ....[8]....
        /*00a0*/ 	.word	0x00000950


	//   ....[9]....
        /*00a4*/ 	.word	0x00000960


	//   ....[10]....
        /*00a8*/ 	.word	0x00000ba0


	//   ....[11]....
        /*00ac*/ 	.word	0x00000c10


	//   ....[12]....
        /*00b0*/ 	.word	0x00000c80


	//   ....[13]....
        /*00b4*/ 	.word	0x00000cf0


	//   ....[14]....
        /*00b8*/ 	.word	0x00000d60


	//   ....[15]....
        /*00bc*/ 	.word	0x00000dc0


	//   ....[16]....
        /*00c0*/ 	.word	0x00000e30


	//   ....[17]....
        /*00c4*/ 	.word	0x00000ea0


	//   ....[18]....
        /*00c8*/ 	.word	0x00000f10


	//   ....[19]....
        /*00cc*/ 	.word	0x00000f80


	//----- nvinfo : EIATTR_EXIT_INSTR_OFFSETS
	.align		4
.L_4431:
        /*00d0*/ 	.byte	0x04, 0x1c
        /*00d2*/ 	.short	(.L_4433 - .L_4432)


	//   ....[0]....
.L_4432:
        /*00d4*/ 	.word	0x00000070


	//   ....[1]....
        /*00d8*/ 	.word	0x00000b40


	//----- nvinfo : EIATTR_MAX_THREADS
	.align		4
.L_4433:
        /*00dc*/ 	.byte	0x04, 0x05
        /*00de*/ 	.short	(.L_4435 - .L_4434)
.L_4434:
        /*00e0*/ 	.word	0x00000400
        /*00e4*/ 	.word	0x00000001
        /*00e8*/ 	.word	0x00000001


	//----- nvinfo : EIATTR_CRS_STACK_SIZE
	.align		4
.L_4435:
        /*00ec*/ 	.byte	0x04, 0x1e
        /*00ee*/ 	.short	(.L_4437 - .L_4436)
.L_4436:
        /*00f0*/ 	.word	0x00000000


	//----- nvinfo : EIATTR_CBANK_PARAM_SIZE
	.align		4
.L_4437:
        /*00f4*/ 	.byte	0x03, 0x19
        /*00f6*/ 	.short	0x0080


	//----- nvinfo : EIATTR_PARAM_CBANK
	.align		4
        /*00f8*/ 	.byte	0x04, 0x0a
        /*00fa*/ 	.short	(.L_4439 - .L_4438)
	.align		4
.L_4438:
        /*00fc*/ 	.word	index@(.nv.constant0._ZN18transformer_engine13normalization28ln_bwd_finalize_tuned_kernelINS0_22Kernel_traits_finalizeILj12288E13__nv_bfloat16fS3_fjLj1024ELj4ENS0_18Kernel_traits_baseILj12288ES3_fS3_fjLj1024EEEEEEEvNS0_20BackwardKernelParamsE)
        /*0100*/ 	.short	0x0210
        /*0102*/ 	.short	0x0080


	//----- nvinfo : EIATTR_SW_WAR
	.align		4
.L_4439:
        /*0104*/ 	.byte	0x04, 0x36
        /*0106*/ 	.short	(.L_4441 - .L_4440)
.L_4440:
        /*0108*/ 	.word	0x00000008
.L_4441:


//--------------------- .nv.info._ZN18transformer_engine13normalization19ln_bwd_tuned_kernelINS0_13Kernel_traitsI13__nv_bfloat16fS3_fjLj12288ELj4ELj1ELj4ELj16ENS0_18Kernel_traits_baseILj12288ES3_fS3_fjLj128EEEEEEEvNS0_20BackwardKernelParamsE --------------------------
	.section	.nv.info._ZN18transformer_engine13normalization19ln_bwd_tuned_kernelINS0_13Kernel_traitsI13__nv_bfloat16fS3_fjLj12288ELj4ELj1ELj4ELj16ENS0_18Kernel_traits_baseILj12288ES3_fS3_fjLj128EEEEEEEvNS0_20BackwardKernelParamsE,"",@"SHT_CUDA_INFO"
	.sectionflags	@""
	.align	4


	//----- nvinfo : EIATTR_CUDA_API_VERSION
	.align		4
        /*0000*/ 	.byte	0x04, 0x37
        /*0002*/ 	.short	(.L_4443 - .L_4442)
.L_4442:
        /*0004*/ 	.word	0x00000082


	//----- nvinfo : EIATTR_KPARAM_INFO
	.align		4
.L_4443:
        /*0008*/ 	.byte	0x04, 0x17
        /*000a*/ 	.short	(.L_4445 - .L_4444)
.L_4444:
        /*000c*/ 	.word	0x00000000
        /*0010*/ 	.short	0x0000
        /*0012*/ 	.short	0x0000
        /*0014*/ 	.byte	0x00, 0xf0, 0x01, 0x02


	//----- nvinfo : EIATTR_SPARSE_MMA_MASK
	.align		4
.L_4445:
        /*0018*/ 	.byte	0x03, 0x50
        /*001a*/ 	.short	0x0000


	//----- nvinfo : EIATTR_MAXREG_COUNT
	.align		4
        /*001c*/ 	.byte	0x03, 0x1b
        /*001e*/ 	.short	0x00ff


	//----- nvinfo : EIATTR_NUM_BARRIERS
	.align		4
        /*0020*/ 	.byte	0x02, 0x4c
        /*0022*/ 	.byte	0x01
	.zero		1


	//----- nvinfo : EIATTR_MERCURY_ISA_VERSION
	.align		4
        /*0024*/ 	.byte	0x03, 0x5f
        /*0026*/ 	.short	0x0101


	//----- nvinfo : EIATTR_COOP_GROUP_MASK_REGIDS
	.align		4
        /*0028*/ 	.byte	0x04, 0x29
        /*002a*/ 	.short	(.L_4447 - .L_4446)


	//   ....[0]....
.L_4446:
        /*002c*/ 	.word	0xffffffff


	//   ....[1]....
        /*0030*/ 	.word	0xffffffff


	//   ....[2]....
        /*0034*/ 	.word	0xffffffff


	//   ....[3]....
        /*0038*/ 	.word	0xffffffff


	//   ....[4]....
        /*003c*/ 	.word	0xffffffff


	//   ....[5]....
        /*0040*/ 	.word	0xffffffff


	//   ....[6]....
        /*0044*/ 	.word	0xffffffff


	//   ....[7]....
        /*0048*/ 	.word	0xffffffff


	//   ....[8]....
        /*004c*/ 	.word	0xffffffff


	//   ....[9]....
        /*0050*/ 	.word	0xffffffff


	//   ....[10]....
        /*0054*/ 	.word	0xffffffff


	//   ....[11]....
        /*0058*/ 	.word	0xffffffff


	//   ....[12]....
        /*005c*/ 	.word	0xffffffff


	//   ....[13]....
        /*0060*/ 	.word	0xffffffff


	//   ....[14]....
        /*0064*/ 	.word	0xffffffff


	//   ....[15]....
        /*0068*/ 	.word	0xffffffff


	//   ....[16]....
        /*006c*/ 	.word	0xffffffff


	//   ....[17]....
        /*0070*/ 	.word	0xffffffff


	//   ....[18]....
        /*0074*/ 	.word	0xffffffff


	//   ....[19]....
        /*0078*/ 	.word	0xffffffff


	//   ....[20]....
        /*007c*/ 	.word	0x05000038


	//   ....[21]....
        /*0080*/ 	.word	0x05000038


	//   ....[22]....
        /*0084*/ 	.word	0x05000038


	//   ....[23]....
        /*0088*/ 	.word	0x05000038


	//   ....[24]....
        /*008c*/ 	.word	0x05000038


	//   ....[25]....
        /*0090*/ 	.word	0x05000038


	//   ....[26]....
        /*0094*/ 	.word	0x05000038


	//   ....[27]....
        /*0098*/ 	.word	0x05000038


	//   ....[28]....
        /*009c*/ 	.word	0x05000038


	//   ....[29]....
        /*00a0*/ 	.word	0x05000038


	//----- nvinfo : EIATTR_COOP_GROUP_INSTR_OFFSETS
	.align		4
.L_4447:
        /*00a4*/ 	.byte	0x04, 0x28
        /*00a6*/ 	.short	(.L_4449 - .L_4448)


	//   ....[0]....
.L_4448:
        /*00a8*/ 	.word	0x00001810


	//   ....[1]....
        /*00ac*/ 	.word	0x00001820


	//   ....[2]....
        /*00b0*/ 	.word	0x00001850


	//   ....[3]....
        /*00b4*/ 	.word	0x00001860


	//   ....[4]....
        /*00b8*/ 	.word	0x00001890


	//   ....[5]....
        /*00bc*/ 	.word	0x000018a0


	//   ....[6]....
        /*00c0*/ 	.word	0x000018d0


	//   ....[7]....
        /*00c4*/ 	.word	0x000018e0


	//   ....[8]....
        /*00c8*/ 	.word	0x00001910


	//   ....[9]....
        /*00cc*/ 	.word	0x00001920


	//   ....[10]....
        /*00d0*/ 	.word	0x00001e60


	//   ....[11]....
        /*00d4*/ 	.word	0x00001e70


	//   ....[12]....
        /*00d8*/ 	.word	0x00001ea0


	//   ....[13]....
        /*00dc*/ 	.word	0x00001eb0


	//   ....[14]....
        /*00e0*/ 	.word	0x00001ee0


	//   ....[15]....
        /*00e4*/ 	.word	0x00001ef0


	//   ....[16]....
        /*00e8*/ 	.word	0x00001f20


	//   ....[17]....
        /*00ec*/ 	.word	0x00001f30


	//   ....[18]....
        /*00f0*/ 	.word	0x00001f60


	//   ....[19]....
        /*00f4*/ 	.word	0x00001f70


	//   ....[20]....
        /*00f8*/ 	.word	0x00002ad0


	//   ....[21]....
        /*00fc*/ 	.word	0x00002b20


	//   ....[22]....
        /*0100*/ 	.word	0x00002b80


	//   ....[23]....
        /*0104*/ 	.word	0x00002be0


	//   ....[24]....
        /*0108*/ 	.word	0x00002c40


	//   ....[25]....
        /*010c*/ 	.word	0x00002ca0


	//   ....[26]....
        /*0110*/ 	.word	0x00002d00


	//   ....[27]....
        /*0114*/ 	.word	0x00002d60


	//   ....[28]....
        /*0118*/ 	.word	0x00002dc0


	//   ....[29]....
        /*011c*/ 	.word	0x00002e20


	//----- nvinfo : EIATTR_EXIT_INSTR_OFFSETS
	.align		4
.L_4449:
        /*0120*/ 	.byte	0x04, 0x1c
        /*0122*/ 	.short	(.L_4451 - .L_4450)


	//   ....[0]....
.L_4450:
        /*0124*/ 	.word	0x00002a80


	//----- nvinfo : EIATTR_MAX_THREADS
	.align		4
.L_4451:
        /*0128*/ 	.byte	0x04, 0x05
        /*012a*/ 	.short	(.L_4453 - .L_4452)
.L_4452:
        /*012c*/ 	.word	0x00000080
        /*0130*/ 	.word	0x00000001
        /*0134*/ 	.word	0x00000001


	//----- nvinfo : EIATTR_CRS_STACK_SIZE
	.align		4
.L_4453:
        /*0138*/ 	.byte	0x04, 0x1e
        /*013a*/ 	.short	(.L_4455 - .L_4454)
.L_4454:
        /*013c*/ 	.word	0x00000000


	//----- nvinfo : EIATTR_CBANK_PARAM_SIZE
	.align		4
.L_4455:
        /*0140*/ 	.byte	0x03, 0x19
        /*0142*/ 	.short	0x0080


	//----- nvinfo : EIATTR_PARAM_CBANK
	.align		4
        /*0144*/ 	.byte	0x04, 0x0a
        /*0146*/ 	.short	(.L_4457 - .L_4456)
	.align		4
.L_4456:
        /*0148*/ 	.word	index@(.nv.constant0._ZN18transformer_engine13normalization19ln_bwd_tuned_kernelINS0_13Kernel_traitsI13__nv_bfloat16fS3_fjLj12288ELj4ELj1ELj4ELj16ENS0_18Kernel_traits_baseILj12288ES3_fS3_fjLj128EEEEEEEvNS0_20BackwardKernelParamsE)
        /*014c*/ 	.short	0x0210
        /*014e*/ 	.short	0x0080


	//----- nvinfo : EIATTR_SW_WAR
	.align		4
.L_4457:
        /*0150*/ 	.byte	0x04, 0x36
        /*0152*/ 	.short	(.L_4459 - .L_4458)
.L_4458:
        /*0154*/ 	.word	0x00000008
.L_4459:


//--------------------- .nv.info._ZN18transformer_engine13normalization28ln_bwd_finalize_tuned_kernelINS0_22Kernel_traits_finalizeILj12288E13__nv_bfloat16S3_S3_fjLj1024ELj4ENS0_18Kernel_traits_baseILj12288ES3_S3_S3_fjLj1024EEEEEEEvNS0_20BackwardKernelParamsE --------------------------
	.section	.nv.info._ZN18transformer_engine13normalization28ln_bwd_finalize_tuned_kernelINS0_22Kernel_traits_finalizeILj12288E13__nv_bfloat16S3_S3_fjLj1024ELj4ENS0_18Kernel_traits_baseILj12288ES3_S3_S3_fjLj1024EEEEEEEvNS0_20BackwardKernelParamsE,"",@"SHT_CUDA_INFO"
	.sectionflags	@""
	.align	4


	//----- nvinfo : EIATTR_CUDA_API_VERSION
	.align		4
        /*0000*/ 	.byte	0x04, 0x37
        /*0002*/ 	.short	(.L_4461 - .L_4460)
.L_4460:
        /*0004*/ 	.word	0x00000082


	//----- nvinfo : EIATTR_KPARAM_INFO
	.align		4
.L_4461:
        /*0008*/ 	.byte	0x04, 0x17
        /*000a*/ 	.short	(.L_4463 - .L_4462)
.L_4462:
        /*000c*/ 	.word	0x00000000
        /*0010*/ 	.short	0x0000
        /*0012*/ 	.short	0x0000
        /*0014*/ 	.byte	0x00, 0xf0, 0x01, 0x02


	//----- nvinfo : EIATTR_SPARSE_MMA_MASK
	.align		4
.L_4463:
        /*0018*/ 	.byte	0x03, 0x50
        /*001a*/ 	.short	0x0000


	//----- nvinfo : EIATTR_MAXREG_COUNT
	.align		4
        /*001c*/ 	.byte	0x03, 0x1b
        /*001e*/ 	.short	0x0040


	//----- nvinfo : EIATTR_NUM_BARRIERS
	.align		4
        /*0020*/ 	.byte	0x02, 0x4c
        /*0022*/ 	.byte	0x01
	.zero		1


	//----- nvinfo : EIATTR_MERCURY_ISA_VERSION
	.align		4
        /*0024*/ 	.byte	0x03, 0x5f
        /*0026*/ 	.short	0x0101


	//----- nvinfo : EIATTR_COOP_GROUP_MASK_REGIDS
	.align		4
        /*0028*/ 	.byte	0x04, 0x29
        /*002a*/ 	.short	(.L_4465 - .L_4464)


	//   ....[0]....
.L_4464:
        /*002c*/ 	.word	0xffffffff


	//   ....[1]....
        /*0030*/ 	.word	0xffffffff


	//   ....[2]....
        /*0034*/ 	.word	0xffffffff


	//   ....[3]....
        /*0038*/ 	.word	0xffffffff


	//   ....[4]....
        /*003c*/ 	.word	0xffffffff


	//   ....[5]....
        /*0040*/ 	.word	0xffffffff


	//   ....[6]....
        /*0044*/ 	.word	0xffffffff


	//   ....[7]....
        /*0048*/ 	.word	0xffffffff


	//   ....[8]....
        /*004c*/ 	.word	0xffffffff


	//   ....[9]....
        /*0050*/ 	.word	0xffffffff


	//   ....[10]....
        /*0054*/ 	.word	0x05000010


	//   ....[11]....
        /*0058*/ 	.word	0x05000010


	//   ....[12]....
        /*005c*/ 	.word	0x05000010


	//   ....[13]....
        /*0060*/ 	.word	0x05000010


	//   ....[14]....
        /*0064*/ 	.word	0x05000010


	//   ....[15]....
        /*0068*/ 	.word	0x05000010


	//   ....[16]....
        /*006c*/ 	.word	0x05000010


	//   ....[17]....
        /*0070*/ 	.word	0x05000010


	//   ....[18]....
        /*0074*/ 	.word	0x05000010


	//   ....[19]....
        /*0078*/ 	.word	0x05000010


	//----- nvinfo : EIATTR_COOP_GROUP_INSTR_OFFSETS
	.align		4
.L_4465:
        /*007c*/ 	.byte	0x04, 0x28
        /*007e*/ 	.short	(.L_4467 - .L_4466)


	//   ....[0]....
.L_4466:
        /*0080*/ 	.word	0x00000850


	//   ....[1]....
        /*0084*/ 	.word	0x00000860


	//   ....[2]....
        /*0088*/ 	.word	0x00000890


	//   ....[3]....
        /*008c*/ 	.word	0x000008a0


	//   ....[4]....
        /*0090*/ 	.word	0x000008d0


	//   ....[5]....
        /*0094*/ 	.word	0x000008e0


	//   ....[6]....
        /*0098*/ 	.word	0x00000910


	//   ....[7]....
        /*009c*/ 	.word	0x00000920


	//   ....[8]....
        /*00a0*/ 	.word	0x00000950


	//   ....[9]....
        /*00a4*/ 	.word	0x00000960


	//   ....[10]....
        /*00a8*/ 	.word	0x00000ba0


	//   ....[11]....
        /*00ac*/ 	.word	0x00000c10


	//   ....[12]....
        /*00b0*/ 	.word	0x00000c80


	//   ....[13]....
        /*00b4*/ 	.word	0x00000cf0


	//   ....[14]....
        /*00b8*/ 	.word	0x00000d60


	//   ....[15]....
        /*00bc*/ 	.word	0x00000dc0


	//   ....[16]....
        /*00c0*/ 	.word	0x00000e30


	//   ....[17]....
        /*00c4*/ 	.word	0x00000ea0


	//   ....[18]....
        /*00c8*/ 	.word	0x00000f10


	//   ....[19]....
        /*00cc*/ 	.word	0x00000f80


	//----- nvinfo : EIATTR_EXIT_INSTR_OFFSETS
	.align		4
.L_4467:
        /*00d0*/ 	.byte	0x04, 0x1c
        /*00d2*/ 	.short	(.L_4469 - .L_4468)


	//   ....[0]....
.L_4468:
        /*00d4*/ 	.word	0x00000070


	//   ....[1]....
        /*00d8*/ 	.word	0x00000b40


	//----- nvinfo : EIATTR_MAX_THREADS
	.align		4
.L_4469:
        /*00dc*/ 	.byte	0x04, 0x05
        /*00de*/ 	.short	(.L_4471 - .L_4470)
.L_4470:
        /*00e0*/ 	.word	0x00000400
        /*00e4*/ 	.word	0x00000001
        /*00e8*/ 	.word	0x00000001


	//----- nvinfo : EIATTR_CRS_STACK_SIZE
	.align		4
.L_4471:
        /*00ec*/ 	.byte	0x04, 0x1e
        /*00ee*/ 	.short	(.L_4473 - .L_4472)
.L_4472:
        /*00f0*/ 	.word	0x00000000


	//----- nvinfo : EIATTR_CBANK_PARAM_SIZE
	.align		4
.L_4473:
        /*00f4*/ 	.byte	0x03, 0x19
        /*00f6*/ 	.short	0x0080


	//----- nvinfo : EIATTR_PARAM_CBANK
	.align		4
        /*00f8*/ 	.byte	0x04, 0x0a
        /*00fa*/ 	.short	(.L_4475 - .L_4474)
	.align		4
.L_4474:
        /*00fc*/ 	.word	index@(.nv.constant0._ZN18transformer_engine13normalization28ln_bwd_finalize_tuned_kernelINS0_22Kernel_traits_finalizeILj12288E13__nv_bfloat16S3_S3_fjLj1024ELj4ENS0_18Kernel_traits_baseILj12288ES3_S3_S3_fjLj1024EEEEEEEvNS0_20BackwardKernelParamsE)
        /*0100*/ 	.short	0x0210
        /*0102*/ 	.short	0x0080


	//----- nvinfo : EIATTR_SW_WAR
	.align		4
.L_4475:
        /*0104*/ 	.byte	0x04, 0x36
        /*0106*/ 	.short	(.L_4477 - .L_4476)
.L_4476:
        /*0108*/ 	.word	0x00000008
.L_4477:


//--------------------- .nv.info._ZN18transformer_engine13normalization19ln_bwd_tuned_kernelINS0_13Kernel_traitsI13__nv_bfloat16S3_S3_fjLj12288ELj4ELj1ELj4ELj16ENS0_18Kernel_traits_baseILj12288ES3_S3_S3_fjLj128EEEEEEEvNS0_20BackwardKernelParamsE --------------------------
	.section	.nv.info._ZN18transformer_engine13normalization19ln_bwd_tuned_kernelINS0_13Kernel_traitsI13__nv_bfloat16S3_S3_fjLj12288ELj4ELj1ELj4ELj16ENS0_18Kernel_traits_baseILj12288ES3_S3_S3_fjLj128EEEEEEEvNS0_20BackwardKernelParamsE,"",@"SHT_CUDA_INFO"
	.sectionflags	@""
	.align	4


	//----- nvinfo : EIATTR_CUDA_API_VERSION
	.align		4
        /*0000*/ 	.byte	0x04, 0x37
        /*0002*/ 	.short	(.L_4479 - .L_4478)
.L_4478:
        /*0004*/ 	.word	0x00000082


	//----- nvinfo : EIATTR_KPARAM_INFO
	.align		4
.L_4479:
        /*0008*/ 	.byte	0x04, 0x17
        /*000a*/ 	.short	(.L_4481 - .L_4480)
.L_4480:
        /*000c*/ 	.word	0x00000000
        /*0010*/ 	.short	0x0000
        /*0012*/ 	.short	0x0000
        /*0014*/ 	.byte	0x00, 0xf0, 0x01, 0x02


	//----- nvinfo : EIATTR_SPARSE_MMA_MASK
	.align		4
.L_4481:
        /*0018*/ 	.byte	0x03, 0x50
        /*001a*/ 	.short	0x0000


	//----- nvinfo : EIATTR_MAXREG_COUNT
	.align		4
        /*001c*/ 	.byte	0x03, 0x1b
        /*001e*/ 	.short	0x00ff


	//----- nvinfo : EIATTR_NUM_BARRIERS
	.align		4
        /*0020*/ 	.byte	0x02, 0x4c
        /*0022*/ 	.byte	0x01
	.zero		1


	//----- nvinfo : EIATTR_MERCURY_ISA_VERSION
	.align		4
        /*0024*/ 	.byte	0x03, 0x5f
        /*0026*/ 	.short	0x0101


	//----- nvinfo : EIATTR_COOP_GROUP_MASK_REGIDS
	.align		4
        /*0028*/ 	.byte	0x04, 0x29
        /*002a*/ 	.short	(.L_4483 - .L_4482)


	//   ....[0]....
.L_4482:
        /*002c*/ 	.word	0xffffffff


	//   ....[1]....
        /*0030*/ 	.word	0xffffffff


	//   ....[2]....
        /*0034*/ 	.word	0xffffffff


	//   ....[3]....
        /*0038*/ 	.word	0xffffffff


	//   ....[4]....
        /*003c*/ 	.word	0xffffffff


	//   ....[5]....
        /*0040*/ 	.word	0xffffffff


	//   ....[6]....
        /*0044*/ 	.word	0xffffffff


	//   ....[7]....
        /*0048*/ 	.word	0xffffffff


	//   ....[8]....
        /*004c*/ 	.word	0xffffffff


	//   ....[9]....
        /*0050*/ 	.word	0xffffffff


	//   ....[10]....
        /*0054*/ 	.word	0xffffffff


	//   ....[11]....
        /*0058*/ 	.word	0xffffffff


	//   ....[12]....
        /*005c*/ 	.word	0xffffffff


	//   ....[13]....
        /*0060*/ 	.word	0xffffffff


	//   ....[14]....
        /*0064*/ 	.word	0xffffffff


	//   ....[15]....
        /*0068*/ 	.word	0xffffffff


	//   ....[16]....
        /*006c*/ 	.word	0xffffffff


	//   ....[17]....
        /*0070*/ 	.word	0xffffffff


	//   ....[18]....
        /*0074*/ 	.word	0xffffffff


	//   ....[19]....
        /*0078*/ 	.word	0xffffffff


	//   ....[20]....
        /*007c*/ 	.word	0x05000034


	//   ....[21]....
        /*0080*/ 	.word	0x05000034


	//   ....[22]....
        /*0084*/ 	.word	0x05000034


	//   ....[23]....
        /*0088*/ 	.word	0x05000034


	//   ....[24]....
        /*008c*/ 	.word	0x05000034


	//   ....[25]....
        /*0090*/ 	.word	0x05000034


	//   ....[26]....
        /*0094*/ 	.word	0x05000034


	//   ....[27]....
        /*0098*/ 	.word	0x05000034


	//   ....[28]....
        /*009c*/ 	.word	0x05000034


	//   ....[29]....
        /*00a0*/ 	.word	0x05000034


	//----- nvinfo : EIATTR_COOP_GROUP_INSTR_OFFSETS
	.align		4
.L_4483:
        /*00a4*/ 	.byte	0x04, 0x28
        /*00a6*/ 	.short	(.L_4485 - .L_4484)


	//   ....[0]....
.L_4484:
        /*00a8*/ 	.word	0x00001930


	//   ....[1]....
        /*00ac*/ 	.word	0x00001940


	//   ....[2]....
        /*00b0*/ 	.word	0x00001970


	//   ....[3]....
        /*00b4*/ 	.word	0x00001980


	//   ....[4]....
        /*00b8*/ 	.word	0x000019b0


	//   ....[5]....
        /*00bc*/ 	.word	0x000019c0


	//   ....[6]....
        /*00c0*/ 	.word	0x000019f0


	//   ....[7]....
        /*00c4*/ 	.word	0x00001a00


	//   ....[8]....
        /*00c8*/ 	.word	0x00001a30


	//   ....[9]....
        /*00cc*/ 	.word	0x00001a40


	//   ....[10]....
        /*00d0*/ 	.word	0x00001f80


	//   ....[11]....
        /*00d4*/ 	.word	0x00001f90


	//   ....[12]....
        /*00d8*/ 	.word	0x00001fc0


	//   ....[13]....
        /*00dc*/ 	.word	0x00001fd0


	//   ....[14]....
        /*00e0*/ 	.word	0x00002000


	//   ....[15]....
        /*00e4*/ 	.word	0x00002010


	//   ....[16]....
        /*00e8*/ 	.word	0x00002040


	//   ....[17]....
        /*00ec*/ 	.word	0x00002050


	//   ....[18]....
        /*00f0*/ 	.word	0x00002080


	//   ....[19]....
        /*00f4*/ 	.word	0x00002090


	//   ....[20]....
        /*00f8*/ 	.word	0x00002bc0


	//   ....[21]....
        /*00fc*/ 	.word	0x00002c10


	//   ....[22]....
        /*0100*/ 	.word	0x00002c70


	//   ....[23]....
        /*0104*/ 	.word	0x00002cd0


	//   ....[24]....
        /*0108*/ 	.word	0x00002d30


	//   ....[25]....
        /*010c*/ 	.word	0x00002d90


	//   ....[26]....
        /*0110*/ 	.word	0x00002df0


	//   ....[27]....
        /*0114*/ 	.word	0x00002e50


	//   ....[28]....
        /*0118*/ 	.word	0x00002eb0


	//   ....[29]....
        /*011c*/ 	.word	0x00002f10


	//----- nvinfo : EIATTR_EXIT_INSTR_OFFSETS
	.align		4
.L_4485:
        /*0120*/ 	.byte	0x04, 0x1c
        /*0122*/ 	.short	(.L_4487 - .L_4486)


	//   ....[0]....
.L_4486:
        /*0124*/ 	.word	0x00002b70


	//----- nvinfo : EIATTR_MAX_THREADS
	.align		4
.L_4487:
        /*0128*/ 	.byte	0x04, 0x05
        /*012a*/ 	.short	(.L_4489 - .L_4488)
.L_4488:
        /*012c*/ 	.word	0x00000080
        /*0130*/ 	.word	0x00000001
        /*0134*/ 	.word	0x00000001


	//----- nvinfo : EIATTR_CRS_STACK_SIZE
	.align		4
.L_4489:
        /*0138*/ 	.byte	0x04, 0x1e
        /*013a*/ 	.short	(.L_4491 - .L_4490)
.L_4490:
        /*013c*/ 	.word	0x00000000


	//----- nvinfo : EIATTR_CBANK_PARAM_SIZE
	.align		4
.L_4491:
        /*0140*/ 	.byte	0x03, 0x19
        /*0142*/ 	.short	0x0080


	//----- nvinfo : EIATTR_PARAM_CBANK
	.align		4
        /*0144*/ 	.byte	0x04, 0x0a
        /*0146*/ 	.short	(.L_4493 - .L_4492)
	.align		4
.L_4492:
        /*0148*/ 	.word	index@(.nv.constant0._ZN18transformer_engine13normalization19ln_bwd_tuned_kernelINS0_13Kernel_traitsI13__nv_bfloat16S3_S3_fjLj12288ELj4ELj1ELj4ELj16ENS0_18Kernel_traits_baseILj12288ES3_S3_S3_fjLj128EEEEEEEvNS0_20BackwardKernelParamsE)
        /*014c*/ 	.short	0x0210
        /*014e*/ 	.short	0x0080


	//----- nvinfo : EIATTR_SW_WAR
	.align		4
.L_4493:
        /*0150*/ 	.byte	0x04, 0x36
        /*0152*/ 	.short	(.L_4495 - .L_4494)
.L_4494:
        /*0154*/ 	.word	0x00000008
.L_4495:


//--------------------- .nv.info._ZN18transformer_engine13normalization28ln_bwd_finalize_tuned_kernelINS0_22Kernel_traits_finalizeILj12288E6__halffS3_fjLj1024ELj4ENS0_18Kernel_traits_baseILj12288ES3_fS3_fjLj1024EEEEEEEvNS0_20BackwardKernelParamsE --------------------------
	.section	.nv.info._ZN18transformer_engine13normalization28ln_bwd_finalize_tuned_kernelINS0_22Kernel_traits_finalizeILj12288E6__halffS3_fjLj1024ELj4ENS0_18Kernel_traits_baseILj12288ES3_fS3_fjLj1024EEEEEEEvNS0_20BackwardKernelParamsE,"",@"SHT_CUDA_INFO"
	.sectionflags	@""
	.align	4


	//----- nvinfo : EIATTR_CUDA_API_VERSION
	.align		4
        /*0000*/ 	.byte	0x04, 0x37
        /*0002*/ 	.short	(.L_4497 - .L_4496)
.L_4496:
        /*0004*/ 	.word	0x00000082


	//----- nvinfo : EIATTR_KPARAM_INFO
	.align		4
.L_4497:
        /*0008*/ 	.byte	0x04, 0x17
        /*000a*/ 	.short	(.L_4499 - .L_4498)
.L_4498:
        /*000c*/ 	.word	0x00000000
        /*0010*/ 	.short	0x0000
        /*0012*/ 	.short	0x0000
        /*0014*/ 	.byte	0x00, 0xf0, 0x01, 0x02


	//----- nvinfo : EIATTR_SPARSE_MMA_MASK
	.align		4
.L_4499:
        /*0018*/ 	.byte	0x03, 0x50
        /*001a*/ 	.short	0x0000


	//----- nvinfo : EIATTR_MAXREG_COUNT
	.align		4
        /*001c*/ 	.byte	0x03, 0x1b
        /*001e*/ 	.short	0x0040


	//----- nvinfo : EIATTR_NUM_BARRIERS
	.align		4
        /*0020*/ 	.byte	0x02, 0x4c
        /*0022*/ 	.byte	0x01
	.zero		1


	//----- nvinfo : EIATTR_MERCURY_ISA_VERSION
	.align		4
        /*0024*/ 	.byte	0x03, 0x5f
        /*0026*/ 	.short	0x0101


	//----- nvinfo : EIATTR_COOP_GROUP_MASK_REGIDS
	.align		4
        /*0028*/ 	.byte	0x04, 0x29
        /*002a*/ 	.short	(.L_4501 - .L_4500)


	//   ....[0]....
.L_4500:
        /*002c*/ 	.word	0xffffffff


	//   ....[1]....
        /*0030*/ 	.word	0xffffffff


	//   ....[2]....
        /*0034*/ 	.word	0xffffffff


	//   ....[3]....
        /*0038*/ 	.word	0xffffffff


	//   ....[4]....
        /*003c*/ 	.word	0xffffffff


	//   ....[5]....
        /*0040*/ 	.word	0xffffffff


	//   ....[6]....
        /*0044*/ 	.word	0xffffffff


	//   ....[7]....
        /*0048*/ 	.word	0xffffffff


	//   ....[8]....
        /*004c*/ 	.word	0xffffffff


	//   ....[9]....
        /*0050*/ 	.word	0xffffffff


	//   ....[10]....
        /*0054*/ 	.word	0x05000010


	//   ....[11]....
        /*0058*/ 	.word	0x05000010


	//   ....[12]....
        /*005c*/ 	.word	0x05000010


	//   ....[13]....
        /*0060*/ 	.word	0x05000010


	//   ....[14]....
        /*0064*/ 	.word	0x05000010


	//   ....[15]....
        /*0068*/ 	.word	0x05000010


	//   ....[16]....
        /*006c*/ 	.word	0x05000010


	//   ....[17]....
        /*0070*/ 	.word	0x05000010


	//   ....[18]....
        /*0074*/ 	.word	0x05000010


	//   ....[19]....
        /*0078*/ 	.word	0x05000010


	//----- nvinfo : EIATTR_COOP_GROUP_INSTR_OFFSETS
	.align		4
.L_4501:
        /*007c*/ 	.byte	0x04, 0x28
        /*007e*/ 	.short	(.L_4503 - .L_4502)


	//   ....[0]....
.L_4502:
        /*0080*/ 	.word	0x00000850


	//   ....[1]....
        /*0084*/ 	.word	0x00000860


	//   ....[2]....
        /*0088*/ 	.word	0x00000890


	//   ....[3]....
        /*008c*/ 	.word	0x000008a0


	//   ....[4]....
        /*0090*/ 	.word	0x000008d0


	//   ....[5]....
        /*0094*/ 	.word	0x000008e0


	//   ....[6]....
        /*0098*/ 	.word	0x00000910


	//   ....[7]....
        /*009c*/ 	.word	0x00000920


	//   ....[8]....
        /*00a0*/ 	.word	0x00000950


	//   ....[9]....
        /*00a4*/ 	.word	0x00000960


	//   ....[10]....
        /*00a8*/ 	.word	0x00000ba0


	//   ....[11]....
        /*00ac*/ 	.word	0x00000c10


	//   ....[12]....
        /*00b0*/ 	.word	0x00000c80


	//   ....[13]....
        /*00b4*/ 	.word	0x00000cf0


	//   ....[14]....
        /*00b8*/ 	.word	0x00000d60


	//   ....[15]....
        /*00bc*/ 	.word	0x00000dc0


	//   ....[16]....
        /*00c0*/ 	.word	0x00000e30


	//   ....[17]....
        /*00c4*/ 	.word	0x00000ea0


	//   ....[18]....
        /*00c8*/ 	.word	0x00000f10


	//   ....[19]....
        /*00cc*/ 	.word	0x00000f80


	//----- nvinfo : EIATTR_EXIT_INSTR_OFFSETS
	.align		4
.L_4503:
        /*00d0*/ 	.byte	0x04, 0x1c
        /*00d2*/ 	.short	(.L_4505 - .L_4504)


	//   ....[0]....
.L_4504:
        /*00d4*/ 	.word	0x00000070


	//   ....[1]....
        /*00d8*/ 	.word	0x00000b40


	//----- nvinfo : EIATTR_MAX_THREADS
	.align		4
.L_4505:
        /*00dc*/ 	.byte	0x04, 0x05
        /*00de*/ 	.short	(.L_4507 - .L_4506)
.L_4506:
        /*00e0*/ 	.word	0x00000400
        /*00e4*/ 	.word	0x00000001
        /*00e8*/ 	.word	0x00000001


	//----- nvinfo : EIATTR_CRS_STACK_SIZE
	.align		4
.L_4507:
        /*00ec*/ 	.byte	0x04, 0x1e
        /*00ee*/ 	.short	(.L_4509 - .L_4508)
.L_4508:
        /*00f0*/ 	.word	0x00000000


	//----- nvinfo : EIATTR_CBANK_PARAM_SIZE
	.align		4
.L_4509:
        /*00f4*/ 	.byte	0x03, 0x19
        /*00f6*/ 	.short	0x0080


	//----- nvinfo : EIATTR_PARAM_CBANK
	.align		4
        /*00f8*/ 	.byte	0x04, 0x0a
        /*00fa*/ 	.short	(.L_4511 - .L_4510)
	.align		4
.L_4510:
        /*00fc*/ 	.word	index@(.nv.constant0._ZN18transformer_engine13normalization28ln_bwd_finalize_tuned_kernelINS0_22Kernel_traits_finalizeILj12288E6__halffS3_fjLj1024ELj4ENS0_18Kernel_traits_baseILj12288ES3_fS3_fjLj1024EEEEEEEvNS0_20BackwardKernelParamsE)
        /*0100*/ 	.short	0x0210
        /*0102*/ 	.short	0x0080


	//----- nvinfo : EIATTR_SW_WAR
	.align		4
.L_4511:
        /*0104*/ 	.byte	0x04, 0x36
        /*0106*/ 	.short	(.L_4513 - .L_4512)
.L_4512:
        /*0108*/ 	.word	0x00000008
.L_4513:


//--------------------- .nv.info._ZN18transformer_engine13normalization19ln_bwd_tuned_kernelINS0_13Kernel_traitsI6__halffS3_fjLj12288ELj4ELj1ELj4ELj16ENS0_18Kernel_traits_baseILj12288ES3_fS3_fjLj128EEEEEEEvNS0_20BackwardKernelParamsE --------------------------
	.section	.nv.info._ZN18transformer_engine13normalization19ln_bwd_tuned_kernelINS0_13Kernel_traitsI6__halffS3_fjLj12288ELj4ELj1ELj4ELj16ENS0_18Kernel_traits_baseILj12288ES3_fS3_fjLj128EEEEEEEvNS0_20BackwardKernelParamsE,"",@"SHT_CUDA_INFO"
	.sectionflags	@""
	.align	4


	//----- nvinfo : EIATTR_CUDA_API_VERSION
	.align		4
        /*0000*/ 	.byte	0x04, 0x37
        /*0002*/ 	.short	(.L_4515 - .L_4514)
.L_4514:
        /*0004*/ 	.word	0x00000082


	//----- nvinfo : EIATTR_KPARAM_INFO
	.align		4
.L_4515:
        /*0008*/ 	.byte	0x04, 0x17
        /*000a*/ 	.short	(.L_4517 - .L_4516)
.L_4516:
        /*000c*/ 	.word	0x00000000
        /*0010*/ 	.short	0x0000
        /*0012*/ 	.short	0x0000
        /*0014*/ 	.byte	0x00, 0xf0, 0x01, 0x02


	//----- nvinfo : EIATTR_SPARSE_MMA_MASK
	.align		4
.L_4517:
        /*0018*/ 	.byte	0x03, 0x50
        /*001a*/ 	.short	0x0000


	//----- nvinfo : EIATTR_MAXREG_COUNT
	.align		4
        /*001c*/ 	.byte	0x03, 0x1b
        /*001e*/ 	.short	0x00ff


	//----- nvinfo : EIATTR_NUM_BARRIERS
	.align		4
        /*0020*/ 	.byte	0x02, 0x4c
        /*0022*/ 	.byte	0x01
	.zero		1


	//----- nvinfo : EIATTR_MERCURY_ISA_VERSION
	.align		4
        /*0024*/ 	.byte	0x03, 0x5f
        /*0026*/ 	.short	0x0101


	//----- nvinfo : EIATTR_COOP_GROUP_MASK_REGIDS
	.align		4
        /*0028*/ 	.byte	0x04, 0x29
        /*002a*/ 	.short	(.L_4519 - .L_4518)


	//   ....[0]....
.L_4518:
        /*002c*/ 	.word	0xffffffff


	//   ....[1]....
        /*0030*/ 	.word	0xffffffff


	//   ....[2]....
        /*0034*/ 	.word	0xffffffff


	//   ....[3]....
        /*0038*/ 	.word	0xffffffff


	//   ....[4]....
        /*003c*/ 	.word	0xffffffff


	//   ....[5]....
        /*0040*/ 	.word	0xffffffff


	//   ....[6]....
        /*0044*/ 	.word	0xffffffff


	//   ....[7]....
        /*0048*/ 	.word	0xffffffff


	//   ....[8]....
        /*004c*/ 	.word	0xffffffff


	//   ....[9]....
        /*0050*/ 	.word	0xffffffff


	//   ....[10]....
        /*0054*/ 	.word	0xffffffff


	//   ....[11]....
        /*0058*/ 	.word	0xffffffff


	//   ....[12]....
        /*005c*/ 	.word	0xffffffff


	//   ....[13]....
        /*0060*/ 	.word	0xffffffff


	//   ....[14]....
        /*0064*/ 	.word	0xffffffff


	//   ....[15]....
        /*0068*/ 	.word	0xffffffff


	//   ....[16]....
        /*006c*/ 	.word	0xffffffff


	//   ....[17]....
        /*0070*/ 	.word	0xffffffff


	//   ....[18]....
        /*0074*/ 	.word	0xffffffff


	//   ....[19]....
        /*0078*/ 	.word	0xffffffff


	//   ....[20]....
        /*007c*/ 	.word	0x05000038


	//   ....[21]....
        /*0080*/ 	.word	0x05000038


	//   ....[22]....
        /*0084*/ 	.word	0x05000038


	//   ....[23]....
        /*0088*/ 	.word	0x05000038


	//   ....[24]....
        /*008c*/ 	.word	0x05000038


	//   ....[25]....
        /*0090*/ 	.word	0x05000038


	//   ....[26]....
        /*0094*/ 	.word	0x05000038


	//   ....[27]....
        /*0098*/ 	.word	0x05000038


	//   ....[28]....
        /*009c*/ 	.word	0x05000038


	//   ....[29]....
        /*00a0*/ 	.word	0x05000038


	//----- nvinfo : EIATTR_COOP_GROUP_INSTR_OFFSETS
	.align		4
.L_4519:
        /*00a4*/ 	.byte	0x04, 0x28
        /*00a6*/ 	.short	(.L_4521 - .L_4520)


	//   ....[0]....
.L_4520:
        /*00a8*/ 	.word	0x00001810


	//   ....[1]....
        /*00ac*/ 	.word	0x00001820


	//   ....[2]....
        /*00b0*/ 	.word	0x00001850


	//   ....[3]....
        /*00b4*/ 	.word	0x00001860


	//   ....[4]....
        /*00b8*/ 	.word	0x00001890


	//   ....[5]....
        /*00bc*/ 	.word	0x000018a0


	//   ....[6]....
        /*00c0*/ 	.word	0x000018d0


	//   ....[7]....
        /*00c4*/ 	.word	0x000018e0


	//   ....[8]....
        /*00c8*/ 	.word	0x00001910


	//   ....[9]....
        /*00cc*/ 	.word	0x00001920


	//   ....[10]....
        /*00d0*/ 	.word	0x00001e60


	//   ....[11]....
        /*00d4*/ 	.word	0x00001e70


	//   ....[12]....
        /*00d8*/ 	.word	0x00001ea0


	//   ....[13]....
        /*00dc*/ 	.word	0x00001eb0


	//   ....[14]....
        /*00e0*/ 	.word	0x00001ee0


	//   ....[15]....
        /*00e4*/ 	.word	0x00001ef0


	//   ....[16]....
        /*00e8*/ 	.word	0x00001f20


	//   ....[17]....
        /*00ec*/ 	.word	0x00001f30


	//   ....[18]....
        /*00f0*/ 	.word	0x00001f60


	//   ....[19]....
        /*00f4*/ 	.word	0x00001f70


	//   ....[20]....
        /*00f8*/ 	.word	0x00002ad0


	//   ....[21]....
        /*00fc*/ 	.word	0x00002b20


	//   ....[22]....
        /*0100*/ 	.word	0x00002b80


	//   ....[23]....
        /*0104*/ 	.word	0x00002be0


	//   ....[24]....
        /*0108*/ 	.word	0x00002c40


	//   ....[25]....
        /*010c*/ 	.word	0x00002ca0


	//   ....[26]....
        /*0110*/ 	.word	0x00002d00


	//   ....[27]....
        /*0114*/ 	.word	0x00002d60


	//   ....[28]....
        /*0118*/ 	.word	0x00002dc0


	//   ....[29]....
        /*011c*/ 	.word	0x00002e20


	//----- nvinfo : EIATTR_EXIT_INSTR_OFFSETS
	.align		4
.L_4521:
        /*0120*/ 	.byte	0x04, 0x1c
        /*0122*/ 	.short	(.L_4523 - .L_4522)


	//   ....[0]....
.L_4522:
        /*0124*/ 	.word	0x00002a80


	//----- nvinfo : EIATTR_MAX_THREADS
	.align		4
.L_4523:
        /*0128*/ 	.byte	0x04, 0x05
        /*012a*/ 	.short	(.L_4525 - .L_4524)
.L_4524:
        /*012c*/ 	.word	0x00000080
        /*0130*/ 	.word	0x00000001
        /*0134*/ 	.word	0x00000001


	//----- nvinfo : EIATTR_CRS_STACK_SIZE
	.align		4
.L_4525:
        /*0138*/ 	.byte	0x04, 0x1e
        /*013a*/ 	.short	(.L_4527 - .L_4526)
.L_4526:
        /*013c*/ 	.word	0x00000000


	//----- nvinfo : EIATTR_CBANK_PARAM_SIZE
	.align		4
.L_4527:
        /*0140*/ 	.byte	0x03, 0x19
        /*0142*/ 	.short	0x0080


	//----- nvinfo : EIATTR_PARAM_CBANK
	.align		4
        /*0144*/ 	.byte	0x04, 0x0a
        /*0146*/ 	.short	(.L_4529 - .L_4528)
	.align		4
.L_4528:
        /*0148*/ 	.word	index@(.nv.constant0._ZN18transformer_engine13normalization19ln_bwd_tuned_kernelINS0_13Kernel_traitsI6__halffS3_fjLj12288ELj4ELj1ELj4ELj16ENS0_18Kernel_traits_baseILj12288ES3_fS3_fjLj128EEEEEEEvNS0_20BackwardKernelParamsE)
        /*014c*/ 	.short	0x0210
        /*014e*/ 	.short	0x0080


	//----- nvinfo : EIATTR_SW_WAR
	.align		4
.L_4529:
        /*0150*/ 	.byte	0x04, 0x36
        /*0152*/ 	.short	(.L_4531 - .L_4530)
.L_4530:
        /*0154*/ 	.word	0x00000008
.L_4531:


//--------------------- .nv.info._ZN18transformer_engine13normalization28ln_bwd_finalize_tuned_kernelINS0_22Kernel_traits_finalizeILj12288E6__halfS3_S3_fjLj1024ELj4ENS0_18Kernel_traits_baseILj12288ES3_S3_S3_fjLj1024EEEEEEEvNS0_20BackwardKernelParamsE --------------------------
	.section	.nv.info._ZN18transformer_engine13normalization28ln_bwd_finalize_tuned_kernelINS0_22Kernel_traits_finalizeILj12288E6__halfS3_S3_fjLj1024ELj4ENS0_18Kernel_traits_baseILj12288ES3_S3_S3_fjLj1024EEEEEEEvNS0_20BackwardKernelParamsE,"",@"SHT_CUDA_INFO"
	.sectionflags	@""
	.align	4


	//----- nvinfo : EIATTR_CUDA_API_VERSION
	.align		4
        /*0000*/ 	.byte	0x04, 0x37
        /*0002*/ 	.short	(.L_4533 - .L_4532)
.L_4532:
        /*0004*/ 	.word	0x00000082


	//----- nvinfo : EIATTR_KPARAM_INFO
	.align		4
.L_4533:
        /*0008*/ 	.byte	0x04, 0x17
        /*000a*/ 	.short	(.L_4535 - .L_4534)
.L_4534:
        /*000c*/ 	.word	0x00000000
        /*0010*/ 	.short	0x0000
        /*0012*/ 	.short	0x0000
        /*0014*/ 	.byte	0x00, 0xf0, 0x01, 0x02


	//----- nvinfo : EIATTR_SPARSE_MMA_MASK
	.align		4
.L_4535:
        /*0018*/ 	.byte	0x03, 0x50
        /*001a*/ 	.short	0x0000


	//----- nvinfo : EIATTR_MAXREG_COUNT
	.align		4
        /*001c*/ 	.byte	0x03, 0x1b
        /*001e*/ 	.short	0x0040


	//----- nvinfo : EIATTR_NUM_BARRIERS
	.align		4
        /*0020*/ 	.byte	0x02, 0x4c
        /*0022*/ 	.byte	0x01
	.zero		1


	//----- nvinfo : EIATTR_MERCURY_ISA_VERSION
	.align		4
        /*0024*/ 	.byte	0x03, 0x5f
        /*0026*/ 	.short	0x0101


	//----- nvinfo : EIATTR_COOP_GROUP_MASK_REGIDS
	.align		4
        /*0028*/ 	.byte	0x04, 0x29
        /*002a*/ 	.short	(.L_4537 - .L_4536)


	//   ....[0]....
.L_4536:
        /*002c*/ 	.word	0xffffffff


	//   ....[1]....
        /*0030*/ 	.word	0xffffffff


	//   ....[2]....
        /*0034*/ 	.word	0xffffffff


	//   ....[3]....
        /*0038*/ 	.word	0xffffffff


	//   ....[4]....
        /*003c*/ 	.word	0xffffffff


	//   ....[5]....
        /*0040*/ 	.word	0xffffffff


	//   ....[6]....
        /*0044*/ 	.word	0xffffffff


	//   ....[7]....
        /*0048*/ 	.word	0xffffffff


	//   ....[8]....
        /*004c*/ 	.word	0xffffffff


	//   ....[9]....
        /*0050*/ 	.word	0xffffffff


	//   ....[10]....
        /*0054*/ 	.word	0x05000010


	//   ....[11]....
        /*0058*/ 	.word	0x05000010


	//   ....[12]....
        /*005c*/ 	.word	0x05000010


	//   ....[13]....
        /*0060*/ 	.word	0x05000010


	//   ....[14]....
        /*0064*/ 	.word	0x05000010


	//   ....[15]....
        /*0068*/ 	.word	0x05000010


	//   ....[16]....
        /*006c*/ 	.word	0x05000010


	//   ....[17]....
        /*0070*/ 	.word	0x05000010


	//   ....[18]....
        /*0074*/ 	.word	0x05000010


	//   ....[19]....
        /*0078*/ 	.word	0x05000010


	//----- nvinfo : EIATTR_COOP_GROUP_INSTR_OFFSETS
	.align		4
.L_4537:
        /*007c*/ 	.byte	0x04, 0x28
        /*007e*/ 	.short	(.L_4539 - .L_4538)


	//   ....[0]....
.L_4538:
        /*0080*/ 	.word	0x00000850


	//   ....[1]....
        /*0084*/ 	.word	0x00000860


	//   ....[2]....
        /*0088*/ 	.word	0x00000890


	//   ....[3]....
        /*008c*/ 	.word	0x000008a0


	//   ....[4]....
        /*0090*/ 	.word	0x000008d0


	//   ....[5]....
        /*0094*/ 	.word	0x000008e0


	//   ....[6]....
        /*0098*/ 	.word	0x00000910


	//   ....[7]....
        /*009c*/ 	.word	0x00000920


	//   ....[8]....
        /*00a0*/ 	.word	0x00000950


	//   ....[9]....
        /*00a4*/ 	.word	0x00000960


	//   ....[10]....
        /*00a8*/ 	.word	0x00000ba0


	//   ....[11]....
        /*00ac*/ 	.word	0x00000c10


	//   ....[12]....
        /*00b0*/ 	.word	0x00000c80


	//   ....[13]....
        /*00b4*/ 	.word	0x00000cf0


	//   ....[14]....
        /*00b8*/ 	.word	0x00000d60


	//   ....[15]....
        /*00bc*/ 	.word	0x00000dc0


	//   ....[16]....
        /*00c0*/ 	.word	0x00000e30


	//   ....[17]....
        /*00c4*/ 	.word	0x00000ea0


	//   ....[18]....
        /*00c8*/ 	.word	0x00000f10


	//   ....[19]....
        /*00cc*/ 	.word	0x00000f80


	//----- nvinfo : EIATTR_EXIT_INSTR_OFFSETS
	.align		4
.L_4539:
        /*00d0*/ 	.byte	0x04, 0x1c
        /*00d2*/ 	.short	(.L_4541 - .L_4540)


	//   ....[0]....
.L_4540:
        /*00d4*/ 	.word	0x00000070


	//   ....[1]....
        /*00d8*/ 	.word	0x00000b40


	//----- nvinfo : EIATTR_MAX_THREADS
	.align		4
.L_4541:
        /*00dc*/ 	.byte	0x04, 0x05
        /*00de*/ 	.short	(.L_4543 - .L_4542)
.L_4542:
        /*00e0*/ 	.word	0x00000400
        /*00e4*/ 	.word	0x00000001
        /*00e8*/ 	.word	0x00000001


	//----- nvinfo : EIATTR_CRS_STACK_SIZE
	.align		4
.L_4543:
        /*00ec*/ 	.byte	0x04, 0x1e
        /*00ee*/ 	.short	(.L_4545 - .L_4544)
.L_4544:
        /*00f0*/ 	.word	0x00000000


	//----- nvinfo : EIATTR_CBANK_PARAM_SIZE
	.align		4
.L_4545:
        /*00f4*/ 	.byte	0x03, 0x19
        /*00f6*/ 	.short	0x0080


	//----- nvinfo : EIATTR_PARAM_CBANK
	.align		4
        /*00f8*/ 	.byte	0x04, 0x0a
        /*00fa*/ 	.short	(.L_4547 - .L_4546)
	.align		4
.L_4546:
        /*00fc*/ 	.word	index@(.nv.constant0._ZN18transformer_engine13normalization28ln_bwd_finalize_tuned_kernelINS0_22Kernel_traits_finalizeILj12288E6__halfS3_S3_fjLj1024ELj4ENS0_18Kernel_traits_baseILj12288ES3_S3_S3_fjLj1024EEEEEEEvNS0_20BackwardKernelParamsE)
        /*0100*/ 	.short	0x0210
        /*0102*/ 	.short	0x0080


	//----- nvinfo : EIATTR_SW_WAR
	.align		4
.L_4547:
        /*0104*/ 	.byte	0x04, 0x36
        /*0106*/ 	.short	(.L_4549 - .L_4548)
.L_4548:
        /*0108*/ 	.word	0x00000008
.L_4549:


//--------------------- .nv.info._ZN18transformer_engine13normalization19ln_bwd_tuned_kernelINS0_13Kernel_traitsI6__halfS3_S3_fjLj12288ELj4ELj1ELj4ELj16ENS0_18Kernel_traits_baseILj12288ES3_S3_S3_fjLj128EEEEEEEvNS0_20BackwardKernelParamsE --------------------------
	.section	.nv.info._ZN18transformer_engine13normalization19ln_bwd_tuned_kernelINS0_13Kernel_traitsI6__halfS3_S3_fjLj12288ELj4ELj1ELj4ELj16ENS0_18Kernel_traits_baseILj12288ES3_S3_S3_fjLj128EEEEEEEvNS0_20BackwardKernelParamsE,"",@"SHT_CUDA_INFO"
	.sectionflags	@""
	.align	4


	//----- nvinfo : EIATTR_CUDA_API_VERSION
	.align		4
        /*0000*/ 	.byte	0x04, 0x37
        /*0002*/ 	.short	(.L_4551 - .L_4550)
.L_4550:
        /*0004*/ 	.word	0x00000082


	//----- nvinfo : EIATTR_KPARAM_INFO
	.align		4
.L_4551:
        /*0008*/ 	.byte	0x04, 0x17
        /*000a*/ 	.short	(.L_4553 - .L_4552)
.L_4552:
        /*000c*/ 	.word	0x00000000
        /*0010*/ 	.short	0x0000
        /*0012*/ 	.short	0x0000
        /*0014*/ 	.byte	0x00, 0xf0, 0x01, 0x02


	//----- nvinfo : EIATTR_SPARSE_MMA_MASK
	.align		4
.L_4553:
        /*0018*/ 	.byte	0x03, 0x50
        /*001a*/ 	.short	0x0000


	//----- nvinfo : EIATTR_MAXREG_COUNT
	.align		4
        /*001c*/ 	.byte	0x03, 0x1b
        /*001e*/ 	.short	0x00ff


	//----- nvinfo : EIATTR_NUM_BARRIERS
	.align		4
        /*0020*/ 	.byte	0x02, 0x4c
        /*0022*/ 	.byte	0x01
	.zero		1


	//----- nvinfo : EIATTR_MERCURY_ISA_VERSION
	.align		4
        /*0024*/ 	.byte	0x03, 0x5f
        /*0026*/ 	.short	0x0101


	//----- nvinfo : EIATTR_COOP_GROUP_MASK_REGIDS
	.align		4
        /*0028*/ 	.byte	0x04, 0x29
        /*002a*/ 	.short	(.L_4555 - .L_4554)


	//   ....[0]....
.L_4554:
        /*002c*/ 	.word	0xffffffff


	//   ....[1]....
        /*0030*/ 	.word	0xffffffff


	//   ....[2]....
        /*0034*/ 	.word	0xffffffff


	//   ....[3]....
        /*0038*/ 	.word	0xffffffff


	//   ....[4]....
        /*003c*/ 	.word	0xffffffff


	//   ....[5]....
        /*0040*/ 	.word	0xffffffff


	//   ....[6]....
        /*0044*/ 	.word	0xffffffff


	//   ....[7]....
        /*0048*/ 	.word	0xffffffff


	//   ....[8]....
        /*004c*/ 	.word	0xffffffff


	//   ....[9]....
        /*0050*/ 	.word	0xffffffff


	//   ....[10]....
        /*0054*/ 	.word	0xffffffff


	//   ....[11]....
        /*0058*/ 	.word	0xffffffff


	//   ....[12]....
        /*005c*/ 	.word	0xffffffff


	//   ....[13]....
        /*0060*/ 	.word	0xffffffff


	//   ....[14]....
        /*0064*/ 	.word	0xffffffff


	//   ....[15]....
        /*0068*/ 	.word	0xffffffff


	//   ....[16]....
        /*006c*/ 	.word	0xffffffff


	//   ....[17]....
        /*0070*/ 	.word	0xffffffff


	//   ....[18]....
        /*0074*/ 	.word	0xffffffff


	//   ....[19]....
        /*0078*/ 	.word	0xffffffff


	//   ....[20]....
        /*007c*/ 	.word	0x0500008e


	//   ....[21]....
        /*0080*/ 	.word	0x0500008e


	//   ....[22]....
        /*0084*/ 	.word	0x0500008e


	//   ....[23]....
        /*0088*/ 	.word	0x0500008e


	//   ....[24]....
        /*008c*/ 	.word	0x0500008e


	//   ....[25]....
        /*0090*/ 	.word	0x0500008e


	//   ....[26]....
        /*0094*/ 	.word	0x0500008e


	//   ....[27]....
        /*0098*/ 	.word	0x0500008e


	//   ....[28]....
        /*009c*/ 	.word	0x0500008e


	//   ....[29]....
        /*00a0*/ 	.word	0x0500008e


	//----- nvinfo : EIATTR_COOP_GROUP_INSTR_OFFSETS
	.align		4
.L_4555:
        /*00a4*/ 	.byte	0x04, 0x28
        /*00a6*/ 	.short	(.L_4557 - .L_4556)


	//   ....[0]....
.L_4556:
        /*00a8*/ 	.word	0x000016f0


	//   ....[1]....
        /*00ac*/ 	.word	0x00001700


	//   ....[2]....
        /*00b0*/ 	.word	0x00001730


	//   ....[3]....
        /*00b4*/ 	.word	0x00001740


	//   ....[4]....
        /*00b8*/ 	.word	0x00001770


	//   ....[5]....
        /*00bc*/ 	.word	0x00001780


	//   ....[6]....
        /*00c0*/ 	.word	0x000017b0


	//   ....[7]....
        /*00c4*/ 	.word	0x000017c0


	//   ....[8]....
        /*00c8*/ 	.word	0x000017f0


	//   ....[9]....
        /*00cc*/ 	.word	0x00001800


	//   ....[10]....
        /*00d0*/ 	.word	0x00001d40


	//   ....[11]....
        /*00d4*/ 	.word	0x00001d50


	//   ....[12]....
        /*00d8*/ 	.word	0x00001d80


	//   ....[13]....
        /*00dc*/ 	.word	0x00001d90


	//   ....[14]....
        /*00e0*/ 	.word	0x00001dc0


	//   ....[15]....
        /*00e4*/ 	.word	0x00001dd0


	//   ....[16]....
        /*00e8*/ 	.word	0x00001e00


	//   ....[17]....
        /*00ec*/ 	.word	0x00001e10


	//   ....[18]....
        /*00f0*/ 	.word	0x00001e40


	//   ....[19]....
        /*00f4*/ 	.word	0x00001e50


	//   ....[20]....
        /*00f8*/ 	.word	0x00002980


	//   ....[21]....
        /*00fc*/ 	.word	0x000029d0


	//   ....[22]....
        /*0100*/ 	.word	0x00002a30


	//   ....[23]....
        /*0104*/ 	.word	0x00002a90


	//   ....[24]....
        /*0108*/ 	.word	0x00002af0


	//   ....[25]....
        /*010c*/ 	.word	0x00002b50


	//   ....[26]....
        /*0110*/ 	.word	0x00002bb0


	//   ....[27]....
        /*0114*/ 	.word	0x00002c10


	//   ....[28]....
        /*0118*/ 	.word	0x00002c70


	//   ....[29]....
        /*011c*/ 	.word	0x00002cd0


	//----- nvinfo : EIATTR_EXIT_INSTR_OFFSETS
	.align		4
.L_4557:
        /*0120*/ 	.byte	0x04, 0x1c
        /*0122*/ 	.short	(.L_4559 - .L_4558)


	//   ....[0]....
.L_4558:
        /*0124*/ 	.word	0x00002930


	//----- nvinfo : EIATTR_MAX_THREADS
	.align		4
.L_4559:
        /*0128*/ 	.byte	0x04, 0x05
        /*012a*/ 	.short	(.L_4561 - .L_4560)
.L_4560:
        /*012c*/ 	.word	0x00000080
        /*0130*/ 	.word	0x00000001
        /*0134*/ 	.word	0x00000001


	//----- nvinfo : EIATTR_CRS_STACK_SIZE
	.align		4
.L_4561:
        /*0138*/ 	.byte	0x04, 0x1e
        /*013a*/ 	.short	(.L_4563 - .L_4562)
.L_4562:
        /*013c*/ 	.word	0x00000000


	//----- nvinfo : EIATTR_CBANK_PARAM_SIZE
	.align		4
.L_4563:
        /*0140*/ 	.byte	0x03, 0x19
        /*0142*/ 	.short	0x0080


	//----- nvinfo : EIATTR_PARAM_CBANK
	.align		4
        /*0144*/ 	.byte	0x04, 0x0a
        /*0146*/ 	.short	(.L_4565 - .L_4564)
	.align		4
.L_4564:
        /*0148*/ 	.word	index@(.nv.constant0._ZN18transformer_engine13normalization19ln_bwd_tuned_kernelINS0_13Kernel_traitsI6__halfS3_S3_fjLj12288ELj4ELj1ELj4ELj16ENS0_18Kernel_traits_baseILj12288ES3_S3_S3_fjLj128EEEEEEEvNS0_20BackwardKernelParamsE)
        /*014c*/ 	.short	0x0210
        /*014e*/ 	.short	0x0080


	//----- nvinfo : EIATTR_SW_WAR
	.align		4
.L_4565:
        /*0150*/ 	.byte	0x04, 0x36
        /*0152*/ 	.short	(.L_4567 - .L_4566)
.L_4566:
        /*0154*/ 	.word	0x00000008
.L_4567:


//--------------------- .nv.info._ZN18transformer_engine13normalization28ln_bwd_finalize_tuned_kernelINS0_22Kernel_traits_finalizeILj12288EffffjLj1024ELj4ENS0_18Kernel_traits_baseILj12288EffffjLj1024EEEEEEEvNS0_20BackwardKernelParamsE --------------------------
	.section	.nv.info._ZN18transformer_engine13normalization28ln_bwd_finalize_tuned_kernelINS0_22Kernel_traits_finalizeILj12288EffffjLj1024ELj4ENS0_18Kernel_traits_baseILj12288EffffjLj1024EEEEEEEvNS0_20BackwardKernelParamsE,"",@"SHT_CUDA_INFO"
	.sectionflags	@""
	.align	4


	//----- nvinfo : EIATTR_CUDA_API_VERSION
	.align		4
        /*0000*/ 	.byte	0x04, 0x37
        /*0002*/ 	.short	(.L_4569 - .L_4568)
.L_4568:
        /*0004*/ 	.word	0x00000082


	//----- nvinfo : EIATTR_KPARAM_INFO
	.align		4
.L_4569:
        /*0008*/ 	.byte	0x04, 0x17
        /*000a*/ 	.short	(.L_4571 - .L_4570)
.L_4570:
        /*000c*/ 	.word	0x00000000
        /*0010*/ 	.short	0x0000
        /*0012*/ 	.short	0x0000
        /*0014*/ 	.byte	0x00, 0xf0, 0x01, 0x02


	//----- nvinfo : EIATTR_SPARSE_MMA_MASK
	.align		4
.L_4571:
        /*0018*/ 	.byte	0x03, 0x50
        /*001a*/ 	.short	0x0000


	//----- nvinfo : EIATTR_MAXREG_COUNT
	.align		4
        /*001c*/ 	.byte	0x03, 0x1b
        /*001e*/ 	.short	0x0040


	//----- nvinfo : EIATTR_NUM_BARRIERS
	.align		4
        /*0020*/ 	.byte	0x02, 0x4c
        /*0022*/ 	.byte	0x01
	.zero		1


	//----- nvinfo : EIATTR_MERCURY_ISA_VERSION
	.align		4
        /*0024*/ 	.byte	0x03, 0x5f
        /*0026*/ 	.short	0x0101


	//----- nvinfo : EIATTR_COOP_GROUP_MASK_REGIDS
	.align		4
        /*0028*/ 	.byte	0x04, 0x29
        /*002a*/ 	.short	(.L_4573 - .L_4572)


	//   ....[0]....
.L_4572:
        /*002c*/ 	.word	0xffffffff


	//   ....[1]....
        /*0030*/ 	.word	0xffffffff


	//   ....[2]....
        /*0034*/ 	.word	0xffffffff


	//   ....[3]....
        /*0038*/ 	.word	0xffffffff


	//   ....[4]....
        /*003c*/ 	.word	0xffffffff


	//   ....[5]....
        /*0040*/ 	.word	0xffffffff


	//   ....[6]....
        /*0044*/ 	.word	0xffffffff


	//   ....[7]....
        /*0048*/ 	.word	0xffffffff


	//   ....[8]....
        /*004c*/ 	.word	0xffffffff


	//   ....[9]....
        /*0050*/ 	.word	0xffffffff


	//   ....[10]....
        /*0054*/ 	.word	0x05000010


	//   ....[11]....
        /*0058*/ 	.word	0x05000010


	//   ....[12]....
        /*005c*/ 	.word	0x05000010


	//   ....[13]....
        /*0060*/ 	.word	0x05000010


	//   ....[14]....
        /*0064*/ 	.word	0x05000010


	//   ....[15]....
        /*0068*/ 	.word	0x05000010


	//   ....[16]....
        /*006c*/ 	.word	0x05000010


	//   ....[17]....
        /*0070*/ 	.word	0x05000010


	//   ....[18]....
        /*0074*/ 	.word	0x05000010


	//   ....[19]....
        /*0078*/ 	.word	0x05000010


	//----- nvinfo : EIATTR_COOP_GROUP_INSTR_OFFSETS
	.align		4
.L_4573:
        /*007c*/ 	.byte	0x04, 0x28
        /*007e*/ 	.short	(.L_4575 - .L_4574)


	//   ....[0]....
.L_4574:
        /*0080*/ 	.word	0x00000850


	//   ....[1]....
        /*0084*/ 	.word	0x00000860


	//   ....[2]....
        /*0088*/ 	.word	0x00000890


	//   ....[3]....
        /*008c*/ 	.word	0x000008a0


	//   ....[4]....
        /*0090*/ 	.word	0x000008d0


	//   ....[5]....
        /*0094*/ 	.word	0x000008e0


	//   ....[6]....
        /*0098*/ 	.word	0x00000910


	//   ....[7]....
        /*009c*/ 	.word	0x00000920


	//   ....[8]....
        /*00a0*/ 	.word	0x00000950


	//   ....[9]....
        /*00a4*/ 	.word	0x00000960


	//   ....[10]....
        /*00a8*/ 	.word	0x00000b80


	//   ....[11]....
        /*00ac*/ 	.word	0x00000bf0


	//   ....[12]....
        /*00b0*/ 	.word	0x00000c60


	//   ....[13]....
        /*00b4*/ 	.word	0x00000cd0


	//   ....[14]....
        /*00b8*/ 	.word	0x00000d40


	//   ....[15]....
        /*00bc*/ 	.word	0x00000da0


	//   ....[16]....
        /*00c0*/ 	.word	0x00000e10


	//   ....[17]....
        /*00c4*/ 	.word	0x00000e80


	//   ....[18]....
        /*00c8*/ 	.word	0x00000ef0


	//   ....[19]....
        /*00cc*/ 	.word	0x00000f60


	//----- nvinfo : EIATTR_EXIT_INSTR_OFFSETS
	.align		4
.L_4575:
        /*00d0*/ 	.byte	0x04, 0x1c
        /*00d2*/ 	.short	(.L_4577 - .L_4576)


	//   ....[0]....
.L_4576:
        /*00d4*/ 	.word	0x00000070


	//   ....[1]....
        /*00d8*/ 	.word	0x00000b20


	//----- nvinfo : EIATTR_MAX_THREADS
	.align		4
.L_4577:
        /*00dc*/ 	.byte	0x04, 0x05
        /*00de*/ 	.short	(.L_4579 - .L_4578)
.L_4578:
        /*00e0*/ 	.word	0x00000400
        /*00e4*/ 	.word	0x00000001
        /*00e8*/ 	.word	0x00000001


	//----- nvinfo : EIATTR_CRS_STACK_SIZE
	.align		4
.L_4579:
        /*00ec*/ 	.byte	0x04, 0x1e
        /*00ee*/ 	.short	(.L_4581 - .L_4580)
.L_4580:
        /*00f0*/ 	.word	0x00000000


	//----- nvinfo : EIATTR_CBANK_PARAM_SIZE
	.align		4
.L_4581:
        /*00f4*/ 	.byte	0x03, 0x19
        /*00f6*/ 	.short	0x0080


	//----- nvinfo : EIATTR_PARAM_CBANK
	.align		4
        /*00f8*/ 	.byte	0x04, 0x0a
        /*00fa*/ 	.short	(.L_4583 - .L_4582)
	.align		4
.L_4582:
        /*00fc*/ 	.word	index@(.nv.constant0._ZN18transformer_engine13normalization28ln_bwd_finalize_tuned_kernelINS0_22Kernel_traits_finalizeILj12288EffffjLj1024ELj4ENS0_18Kernel_traits_baseILj12288EffffjLj1024EEEEEEEvNS0_20BackwardKernelParamsE)
        /*0100*/ 	.short	0x0210
        /*0102*/ 	.short	0x0080


	//----- nvinfo : EIATTR_SW_WAR
	.align		4
.L_4583:
        /*0104*/ 	.byte	0x04, 0x36
        /*0106*/ 	.short	(.L_4585 - .L_4584)
.L_4584:
        /*0108*/ 	.word	0x00000008
.L_4585:


//--------------------- .nv.info._ZN18transformer_engine13normalization19ln_bwd_tuned_kernelINS0_13Kernel_traitsIffffjLj12288ELj4ELj1ELj4ELj16ENS0_18Kernel_traits_baseILj12288EffffjLj128EEEEEEEvNS0_20BackwardKernelParamsE --------------------------
	.section	.nv.info._ZN18transformer_engine13normalization19ln_bwd_tuned_kernelINS0_13Kernel_traitsIffffjLj12288ELj4ELj1ELj4ELj16ENS0_18Kernel_traits_baseILj12288EffffjLj128EEEEEEEvNS0_20BackwardKernelParamsE,"",@"SHT_CUDA_INFO"
	.sectionflags	@""
	.align	4


	//----- nvinfo : EIATTR_CUDA_API_VERSION
	.align		4
        /*0000*/ 	.byte	0x04, 0x37
        /*0002*/ 	.short	(.L_4587 - .L_4586)
.L_4586:
        /*0004*/ 	.word	0x00000082


	//----- nvinfo : EIATTR_KPARAM_INFO
	.align		4
.L_4587:
        /*0008*/ 	.byte	0x04, 0x17
        /*000a*/ 	.short	(.L_4589 - .L_4588)
.L_4588:
        /*000c*/ 	.word	0x00000000
        /*0010*/ 	.short	0x0000
        /*0012*/ 	.short	0x0000
        /*0014*/ 	.byte	0x00, 0xf0, 0x01, 0x02


	//----- nvinfo : EIATTR_SPARSE_MMA_MASK
	.align		4
.L_4589:
        /*0018*/ 	.byte	0x03, 0x50
        /*001a*/ 	.short	0x0000


	//----- nvinfo : EIATTR_MAXREG_COUNT
	.align		4
        /*001c*/ 	.byte	0x03, 0x1b
        /*001e*/ 	.short	0x00ff


	//----- nvinfo : EIATTR_NUM_BARRIERS
	.align		4
        /*0020*/ 	.byte	0x02, 0x4c
        /*0022*/ 	.byte	0x01
	.zero		1


	//----- nvinfo : EIATTR_MERCURY_ISA_VERSION
	.align		4
        /*0024*/ 	.byte	0x03, 0x5f
        /*0026*/ 	.short	0x0101


	//----- nvinfo : EIATTR_COOP_GROUP_MASK_REGIDS
	.align		4
        /*0028*/ 	.byte	0x04, 0x29
        /*002a*/ 	.short	(.L_4591 - .L_4590)


	//   ....[0]....
.L_4590:
        /*002c*/ 	.word	0xffffffff


	//   ....[1]....
        /*0030*/ 	.word	0xffffffff


	//   ....[2]....
        /*0034*/ 	.word	0xffffffff


	//   ....[3]....
        /*0038*/ 	.word	0xffffffff


	//   ....[4]....
        /*003c*/ 	.word	0xffffffff


	//   ....[5]....
        /*0040*/ 	.word	0xffffffff


	//   ....[6]....
        /*0044*/ 	.word	0xffffffff


	//   ....[7]....
        /*0048*/ 	.word	0xffffffff


	//   ....[8]....
        /*004c*/ 	.word	0xffffffff


	//   ....[9]....
        /*0050*/ 	.word	0xffffffff


	//   ....[10]....
        /*0054*/ 	.word	0xffffffff


	//   ....[11]....
        /*0058*/ 	.word	0xffffffff


	//   ....[12]....
        /*005c*/ 	.word	0xffffffff


	//   ....[13]....
        /*0060*/ 	.word	0xffffffff


	//   ....[14]....
        /*0064*/ 	.word	0xffffffff


	//   ....[15]....
        /*0068*/ 	.word	0xffffffff


	//   ....[16]....
        /*006c*/ 	.word	0xffffffff


	//   ....[17]....
        /*0070*/ 	.word	0xffffffff


	//   ....[18]....
        /*0074*/ 	.word	0xffffffff


	//   ....[19]....
        /*0078*/ 	.word	0xffffffff


	//   ....[20]....
        /*007c*/ 	.word	0x05000018


	//   ....[21]....
        /*0080*/ 	.word	0x05000018


	//   ....[22]....
        /*0084*/ 	.word	0x05000018


	//   ....[23]....
        /*0088*/ 	.word	0x05000018


	//   ....[24]....
        /*008c*/ 	.word	0x05000018


	//   ....[25]....
        /*0090*/ 	.word	0x05000018


	//   ....[26]....
        /*0094*/ 	.word	0x05000018


	//   ....[27]....
        /*0098*/ 	.word	0x05000018


	//   ....[28]....
        /*009c*/ 	.word	0x05000018


	//   ....[29]....
        /*00a0*/ 	.word	0x05000018


	//----- nvinfo : EIATTR_COOP_GROUP_INSTR_OFFSETS
	.align		4
.L_4591:
        /*00a4*/ 	.byte	0x04, 0x28
        /*00a6*/ 	.short	(.L_4593 - .L_4592)


	//   ....[0]....
.L_4592:
        /*00a8*/ 	.word	0x000013a0


	//   ....[1]....
        /*00ac*/ 	.word	0x000013b0


	//   ....[2]....
        /*00b0*/ 	.word	0x000013e0


	//   ....[3]....
        /*00b4*/ 	.word	0x000013f0


	//   ....[4]....
        /*00b8*/ 	.word	0x00001420


	//   ....[5]....
        /*00bc*/ 	.word	0x00001430


	//   ....[6]....
        /*00c0*/ 	.word	0x00001460


	//   ....[7]....
        /*00c4*/ 	.word	0x00001470


	//   ....[8]....
        /*00c8*/ 	.word	0x000014a0


	//   ....[9]....
        /*00cc*/ 	.word	0x000014b0


	//   ....[10]....
        /*00d0*/ 	.word	0x000019f0


	//   ....[11]....
        /*00d4*/ 	.word	0x00001a00


	//   ....[12]....
        /*00d8*/ 	.word	0x00001a30


	//   ....[13]....
        /*00dc*/ 	.word	0x00001a40


	//   ....[14]....
        /*00e0*/ 	.word	0x00001a70


	//   ....[15]....
        /*00e4*/ 	.word	0x00001a80


	//   ....[16]....
        /*00e8*/ 	.word	0x00001ab0


	//   ....[17]....
        /*00ec*/ 	.word	0x00001ac0


	//   ....[18]....
        /*00f0*/ 	.word	0x00001af0


	//   ....[19]....
        /*00f4*/ 	.word	0x00001b00


	//   ....[20]....
        /*00f8*/ 	.word	0x00002660


	//   ....[21]....
        /*00fc*/ 	.word	0x000026b0


	//   ....[22]....
        /*0100*/ 	.word	0x00002710


	//   ....[23]....
        /*0104*/ 	.word	0x00002770


	//   ....[24]....
        /*0108*/ 	.word	0x000027d0


	//   ....[25]....
        /*010c*/ 	.word	0x00002830


	//   ....[26]....
        /*0110*/ 	.word	0x00002890


	//   ....[27]....
        /*0114*/ 	.word	0x000028f0


	//   ....[28]....
        /*0118*/ 	.word	0x00002950


	//   ....[29]....
        /*011c*/ 	.word	0x000029b0


	//----- nvinfo : EIATTR_EXIT_INSTR_OFFSETS
	.align		4
.L_4593:
        /*0120*/ 	.byte	0x04, 0x1c
        /*0122*/ 	.short	(.L_4595 - .L_4594)


	//   ....[0]....
.L_4594:
        /*0124*/ 	.word	0x00002610


	//----- nvinfo : EIATTR_MAX_THREADS
	.align		4
.L_4595:
        /*0128*/ 	.byte	0x04, 0x05
        /*012a*/ 	.short	(.L_4597 - .L_4596)
.L_4596:
        /*012c*/ 	.word	0x00000080
        /*0130*/ 	.word	0x00000001
        /*0134*/ 	.word	0x00000001


	//----- nvinfo : EIATTR_CRS_STACK_SIZE
	.align		4
.L_4597:
        /*0138*/ 	.byte	0x04, 0x1e
        /*013a*/ 	.short	(.L_4599 - .L_4598)
.L_4598:
        /*013c*/ 	.word	0x00000000


	//----- nvinfo : EIATTR_CBANK_PARAM_SIZE
	.align		4
.L_4599:
        /*0140*/ 	.byte	0x03, 0x19
        /*0142*/ 	.short	0x0080


	//----- nvinfo : EIATTR_PARAM_CBANK
	.align		4
        /*0144*/ 	.byte	0x04, 0x0a
        /*0146*/ 	.short	(.L_4601 - .L_4600)
	.align		4
.L_4600:
        /*0148*/ 	.word	index@(.nv.constant0._ZN18transformer_engine13normalization19ln_bwd_tuned_kernelINS0_13Kernel_traitsIffffjLj12288ELj4ELj1ELj4ELj16ENS0_18Kernel_traits_baseILj12288EffffjLj128EEEEEEEvNS0_20BackwardKernelParamsE)
        /*014c*/ 	.short	0x0210
        /*014e*/ 	.short	0x0080


	//----- nvinfo : EIATTR_SW_WAR
	.align		4
.L_4601:
        /*0150*/ 	.byte	0x04, 0x36
        /*0152*/ 	.short	(.L_4603 - .L_4602)
.L_4602:
        /*0154*/ 	.word	0x00000008
.L_4603:


//--------------------- .nv.info._ZN18transformer_engine13normalization28ln_bwd_finalize_tuned_kernelINS0_22Kernel_traits_finalizeILj10240E13__nv_bfloat16fS3_fjLj1024ELj4ENS0_18Kernel_traits_baseILj10240ES3_fS3_fjLj1024EEEEEEEvNS0_20BackwardKernelParamsE --------------------------
	.section	.nv.info._ZN18transformer_engine13normalization28ln_bwd_finalize_tuned_kernelINS0_22Kernel_traits_finalizeILj10240E13__nv_bfloat16fS3_fjLj1024ELj4ENS0_18Kernel_traits_baseILj10240ES3_fS3_fjLj1024EEEEEEEvNS0_20BackwardKernelParamsE,"",@"SHT_CUDA_INFO"
	.sectionflags	@""
	.align	4


	//----- nvinfo : EIATTR_CUDA_API_VERSION
	.align		4
        /*0000*/ 	.byte	0x04, 0x37
        /*0002*/ 	.short	(.L_4605 - .L_4604)
.L_4604:
        /*0004*/ 	.word	0x00000082


	//----- nvinfo : EIATTR_KPARAM_INFO
	.align		4
.L_4605:
        /*0008*/ 	.byte	0x04, 0x17
        /*000a*/ 	.short	(.L_4607 - .L_4606)
.L_4606:
        /*000c*/ 	.word	0x00000000
        /*0010*/ 	.short	0x0000
        /*0012*/ 	.short	0x0000
        /*0014*/ 	.byte	0x00, 0xf0, 0x01, 0x02


	//----- nvinfo : EIATTR_SPARSE_MMA_MASK
	.align		4
.L_4607:
        /*0018*/ 	.byte	0x03, 0x50
        /*001a*/ 	.short	0x0000


	//----- nvinfo : EIATTR_MAXREG_COUNT
	.align		4
        /*001c*/ 	.byte	0x03, 0x1b
        /*001e*/ 	.short	0x0040


	//----- nvinfo : EIATTR_NUM_BARRIERS
	.align		4
        /*0020*/ 	.byte	0x02, 0x4c
        /*0022*/ 	.byte	0x01
	.zero		1


	//----- nvinfo : EIATTR_MERCURY_ISA_VERSION
	.align		4
        /*0024*/ 	.byte	0x03, 0x5f
        /*0026*/ 	.short	0x0101


	//----- nvinfo : EIATTR_COOP_GROUP_MASK_REGIDS
	.align		4
        /*0028*/ 	.byte	0x04, 0x29
        /*002a*/ 	.short	(.L_4609 - .L_4608)


	//   ....[0]....
.L_4608:
        /*002c*/ 	.word	0xffffffff


	//   ....[1]....
        /*0030*/ 	.word	0xffffffff


	//   ....[2]....
        /*0034*/ 	.word	0xffffffff


	//   ....[3]....
        /*0038*/ 	.word	0xffffffff


	//   ....[4]....
        /*003c*/ 	.word	0xffffffff


	//   ....[5]....
        /*0040*/ 	.word	0xffffffff


	//   ....[6]....
        /*0044*/ 	.word	0xffffffff


	//   ....[7]....
        /*0048*/ 	.word	0xffffffff


	//   ....[8]....
        /*004c*/ 	.word	0xffffffff


	//   ....[9]....
        /*0050*/ 	.word	0xffffffff


	//   ....[10]....
        /*0054*/ 	.word	0x05000010


	//   ....[11]....
        /*0058*/ 	.word	0x05000010


	//   ....[12]....
        /*005c*/ 	.word	0x05000010


	//   ....[13]....
        /*0060*/ 	.word	0x05000010


	//   ....[14]....
        /*0064*/ 	.word	0x05000010


	//   ....[15]....
        /*0068*/ 	.word	0x05000010


	//   ....[16]....
        /*006c*/ 	.word	0x05000010


	//   ....[17]....
        /*0070*/ 	.word	0x05000010


	//   ....[18]....
        /*0074*/ 	.word	0x05000010


	//   ....[19]....
        /*0078*/ 	.word	0x05000010


	//----- nvinfo : EIATTR_COOP_GROUP_INSTR_OFFSETS
	.align		4
.L_4609:
        /*007c*/ 	.byte	0x04, 0x28
        /*007e*/ 	.short	(.L_4611 - .L_4610)


	//   ....[0]....
.L_4610:
        /*0080*/ 	.word	0x00000850


	//   ....[1]....
        /*0084*/ 	.word	0x00000860


	//   ....[2]....
        /*0088*/ 	.word	0x00000890


	//   ....[3]....
        /*008c*/ 	.word	0x000008a0


	//   ....[4]....
        /*0090*/ 	.word	0x000008d0


	//   ....[5]....
        /*0094*/ 	.word	0x000008e0


	//   ....[6]....
        /*0098*/ 	.word	0x00000910


	//   ....[7]....
        /*009c*/ 	.word	0x00000920


	//   ....[8]....
        /*00a0*/ 	.word	0x00000950


	//   ....[9]....
        /*00a4*/ 	.word	0x00000960


	//   ....[10]....
        /*00a8*/ 	.word	0x00000ba0


	//   ....[11]....
        /*00ac*/ 	.word	0x00000c10


	//   ....[12]....
        /*00b0*/ 	.word	0x00000c80


	//   ....[13]....
        /*00b4*/ 	.word	0x00000cf0


	//   ....[14]....
        /*00b8*/ 	.word	0x00000d60


	//   ....[15]....
        /*00bc*/ 	.word	0x00000dc0


	//   ....[16]....
        /*00c0*/ 	.word	0x00000e30


	//   ....[17]....
        /*00c4*/ 	.word	0x00000ea0


	//   ....[18]....
        /*00c8*/ 	.word	0x00000f10


	//   ....[19]....
        /*00cc*/ 	.word	0x00000f80


	//----- nvinfo : EIATTR_EXIT_INSTR_OFFSETS
	.align		4
.L_4611:
        /*00d0*/ 	.byte	0x04, 0x1c
        /*00d2*/ 	.short	(.L_4613 - .L_4612)


	//   ....[0]....
.L_4612:
        /*00d4*/ 	.word	0x00000070


	//   ....[1]....
        /*00d8*/ 	.word	0x00000b40


	//----- nvinfo : EIATTR_MAX_THREADS
	.align		4
.L_4613:
        /*00dc*/ 	.byte	0x04, 0x05
        /*00de*/ 	.short	(.L_4615 - .L_4614)
.L_4614:
        /*00e0*/ 	.word	0x00000400
        /*00e4*/ 	.word	0x00000001
        /*00e8*/ 	.word	0x00000001


	//----- nvinfo : EIATTR_CRS_STACK_SIZE
	.align		4
.L_4615:
        /*00ec*/ 	.byte	0x04, 0x1e
        /*00ee*/ 	.short	(.L_4617 - .L_4616)
.L_4616:
        /*00f0*/ 	.word	0x00000000


	//----- nvinfo : EIATTR_CBANK_PARAM_SIZE
	.align		4
.L_4617:
        /*00f4*/ 	.byte	0x03, 0x19
        /*00f6*/ 	.short	0x0080


	//----- nvinfo : EIATTR_PARAM_CBANK
	.align		4
        /*00f8*/ 	.byte	0x04, 0x0a
        /*00fa*/ 	.short	(.L_4619 - .L_4618)
	.align		4
.L_4618:
        /*00fc*/ 	.word	index@(.nv.constant0._ZN18transformer_engine13normalization28ln_bwd_finalize_tuned_kernelINS0_22Kernel_traits_finalizeILj10240E13__nv_bfloat16fS3_fjLj1024ELj4ENS0_18Kernel_traits_baseILj10240ES3_fS3_fjLj1024EEEEEEEvNS0_20BackwardKernelParamsE)
        /*0100*/ 	.short	0x0210
        /*0102*/ 	.short	0x0080


	//----- nvinfo : EIATTR_SW_WAR
	.align		4
.L_4619:
        /*0104*/ 	.byte	0x04, 0x36
        /*0106*/ 	.short	(.L_4621 - .L_4620)
.L_4620:
        /*0108*/ 	.word	0x00000008
.L_4621:


//--------------------- .nv.info._ZN18transformer_engine13normalization19ln_bwd_tuned_kernelINS0_13Kernel_traitsI13__nv_bfloat16fS3_fjLj10240ELj2ELj1ELj4ELj16ENS0_18Kernel_traits_baseILj10240ES3_fS3_fjLj128EEEEEEEvNS0_20BackwardKernelParamsE --------------------------
	.section	.nv.info._ZN18transformer_engine13normalization19ln_bwd_tuned_kernelINS0_13Kernel_traitsI13__nv_bfloat16fS3_fjLj10240ELj2ELj1ELj4ELj16ENS0_18Kernel_traits_baseILj10240ES3_fS3_fjLj128EEEEEEEvNS0_20BackwardKernelParamsE,"",@"SHT_CUDA_INFO"
	.sectionflags	@""
	.align	4


	//----- nvinfo : EIATTR_CUDA_API_VERSION
	.align		4
        /*0000*/ 	.byte	0x04, 0x37
        /*0002*/ 	.short	(.L_4623 - .L_4622)
.L_4622:
        /*0004*/ 	.word	0x00000082


	//----- nvinfo : EIATTR_KPARAM_INFO
	.align		4
.L_4623:
        /*0008*/ 	.byte	0x04, 0x17
        /*000a*/ 	.short	(.L_4625 - .L_4624)
.L_4624:
        /*000c*/ 	.word	0x00000000
        /*0010*/ 	.short	0x0000
        /*0012*/ 	.short	0x0000
        /*0014*/ 	.byte	0x00, 0xf0, 0x01, 0x02


	//----- nvinfo : EIATTR_SPARSE_MMA_MASK
	.align		4
.L_4625:
        /*0018*/ 	.byte	0x03, 0x50
        /*001a*/ 	.short	0x0000


	//----- nvinfo : EIATTR_MAXREG_COUNT
	.align		4
        /*001c*/ 	.byte	0x03, 0x1b
        /*001e*/ 	.short	0x00ff


	//----- nvinfo : EIATTR_NUM_BARRIERS
	.align		4
        /*0020*/ 	.byte	0x02, 0x4c
        /*0022*/ 	.byte	0x01
	.zero		1


	//----- nvinfo : EIATTR_ANNOTATIONS
	.align		4
        /*0024*/ 	.byte	0x04, 0x55
        /*0026*/ 	.short	(.L_4627 - .L_4626)


	//   ....[0]....
.L_4626:
        /* <DEDUP_REMOVED lines=114> */


	//----- nvinfo : EIATTR_MERCURY_ISA_VERSION
	.align		4
.L_4627:
        /*0738*/ 	.byte	0x03, 0x5f
        /*073a*/ 	.short	0x0101


	//----- nvinfo : EIATTR_COOP_GROUP_MASK_REGIDS
	.align		4
        /*073c*/ 	.byte	0x04, 0x29
        /*073e*/ 	.short	(.L_4629 - .L_4628)


	//   ....[0]....
.L_4628:
        /*0740*/ 	.word	0xffffffff


	//   ....[1]....
        /*0744*/ 	.word	0xffffffff


	//   ....[2]....
        /*0748*/ 	.word	0xffffffff


	//   ....[3]....
        /*074c*/ 	.word	0xffffffff


	//   ....[4]....
        /*0750*/ 	.word	0xffffffff


	//   ....[5]....
        /*0754*/ 	.word	0xffffffff


	//   ....[6]....
        /*0758*/ 	.word	0xffffffff


	//   ....[7]....
        /*075c*/ 	.word	0xffffffff


	//   ....[8]....
        /*0760*/ 	.word	0xffffffff


	//   ....[9]....
        /*0764*/ 	.word	0xffffffff


	//   ....[10]....
        /*0768*/ 	.word	0xffffffff


	//   ....[11]....
        /*076c*/ 	.word	0xffffffff


	//   ....[12]....
        /*0770*/ 	.word	0xffffffff


	//   ....[13]....
        /*0774*/ 	.word	0xffffffff


	//   ....[14]....
        /*0778*/ 	.word	0xffffffff


	//   ....[15]....
        /*077c*/ 	.word	0xffffffff


	//   ....[16]....
        /*0780*/ 	.word	0xffffffff


	//   ....[17]....
        /*0784*/ 	.word	0xffffffff


	//   ....[18]....
        /*0788*/ 	.word	0xffffffff


	//   ....[19]....
        /*078c*/ 	.word	0xffffffff


	//   ....[20]....
        /*0790*/ 	.word	0x050000de


	//   ....[21]....
        /*0794*/ 	.word	0x050000de


	//   ....[22]....
        /*0798*/ 	.word	0x050000de


	//   ....[23]....
        /*079c*/ 	.word	0x050000de


	//   ....[24]....
        /*07a0*/ 	.word	0x050000de


	//   ....[25]....
        /*07a4*/ 	.word	0x050000de


	//   ....[26]....
        /*07a8*/ 	.word	0x050000de


	//   ....[27]....
        /*07ac*/ 	.word	0x050000de


	//   ....[28]....
        /*07b0*/ 	.word	0x050000de


	//   ....[29]....
        /*07b4*/ 	.word	0x050000de


	//----- nvinfo : EIATTR_COOP_GROUP_INSTR_OFFSETS
	.align		4
.L_4629:
        /*07b8*/ 	.byte	0x04, 0x28
        /*07ba*/ 	.short	(.L_4631 - .L_4630)


	//   ....[0]....
.L_4630:
        /*07bc*/ 	.word	0x000045d0


	//   ....[1]....
        /*07c0*/ 	.word	0x00004600


	//   ....[2]....
        /*07c4*/ 	.word	0x00004680


	//   ....[3]....
        /*07c8*/ 	.word	0x00004690


	//   ....[4]....
        /*07cc*/ 	.word	0x00004710


	//   ....[5]....
        /*07d0*/ 	.word	0x00004720


	//   ....[6]....
        /*07d4*/ 	.word	0x000047a0


	//   ....[7]....
        /*07d8*/ 	.word	0x000047b0


	//   ....[8]....
        /*07dc*/ 	.word	0x000049b0


	//   ....[9]....
        /*07e0*/ 	.word	0x000049c0


	//   ....[10]....
        /*07e4*/ 	.word	0x00004f40


	//   ....[11]....
        /*07e8*/ 	.word	0x00004f50


	//   ....[12]....
        /*07ec*/ 	.word	0x00004f80


	//   ....[13]....
        /*07f0*/ 	.word	0x00004f90


	//   ....[14]....
        /*07f4*/ 	.word	0x00004fc0


	//   ....[15]....
        /*07f8*/ 	.word	0x00004fd0


	//   ....[16]....
        /*07fc*/ 	.word	0x00005000


	//   ....[17]....
        /*0800*/ 	.word	0x00005010


	//   ....[18]....
        /*0804*/ 	.word	0x00005040


	//   ....[19]....
        /*0808*/ 	.word	0x00005050


	//   ....[20]....
        /*080c*/ 	.word	0x00006290


	//   ....[21]....
        /*0810*/ 	.word	0x00006340


	//   ....[22]....
        /*0814*/ 	.word	0x00006400


	//   ....[23]....
        /*0818*/ 	.word	0x000064c0


	//   ....[24]....
        /*081c*/ 	.word	0x00006580


	//   ....[25]....
        /*0820*/ 	.word	0x00006640


	//   ....[26]....
        /*0824*/ 	.word	0x00006700


	//   ....[27]....
        /*0828*/ 	.word	0x000067c0


	//   ....[28]....
        /*082c*/ 	.word	0x00006820


	//   ....[29]....
        /*0830*/ 	.word	0x00006880


	//----- nvinfo : EIATTR_EXIT_INSTR_OFFSETS
	.align		4
.L_4631:
        /*0834*/ 	.byte	0x04, 0x1c
        /*0836*/ 	.short	(.L_4633 - .L_4632)


	//   ....[0]....
.L_4632:
        /*0838*/ 	.word	0x00006220


	//----- nvinfo : EIATTR_MAX_THREADS
	.align		4
.L_4633:
        /*083c*/ 	.byte	0x04, 0x05
        /*083e*/ 	.short	(.L_4635 - .L_4634)
.L_4634:
        /*0840*/ 	.word	0x00000080
        /*0844*/ 	.word	0x00000001
        /*0848*/ 	.word	0x00000001


	//----- nvinfo : EIATTR_CRS_STACK_SIZE
	.align		4
.L_4635:
        /*084c*/ 	.byte	0x04, 0x1e
        /*084e*/ 	.short	(.L_4637 - .L_4636)
.L_4636:
        /*0850*/ 	.word	0x00000000


	//----- nvinfo : EIATTR_CBANK_PARAM_SIZE
	.align		4
.L_4637:
        /*0854*/ 	.byte	0x03, 0x19
        /*0856*/ 	.short	0x0080


	//----- nvinfo : EIATTR_PARAM_CBANK
	.align		4
        /*0858*/ 	.byte	0x04, 0x0a
        /*085a*/ 	.short	(.L_4639 - .L_4638)
	.align		4
.L_4638:
        /*085c*/ 	.word	index@(.nv.constant0._ZN18transformer_engine13normalization19ln_bwd_tuned_kernelINS0_13Kernel_traitsI13__nv_bfloat16fS3_fjLj10240ELj2ELj1ELj4ELj16ENS0_18Kernel_traits_baseILj10240ES3_fS3_fjLj128EEEEEEEvNS0_20BackwardKernelParamsE)
        /*0860*/ 	.short	0x0210
        /*0862*/ 	.short	0x0080


	//----- nvinfo : EIATTR_SW_WAR
	.align		4
.L_4639:
        /*0864*/ 	.byte	0x04, 0x36
        /*0866*/ 	.short	(.L_4641 - .L_4640)
.L_4640:
        /*0868*/ 	.word	0x00000008
.L_4641:


//--------------------- .nv.info._ZN18transformer_engine13normalization28ln_bwd_finalize_tuned_kernelINS0_22Kernel_traits_finalizeILj10240E13__nv_bfloat16S3_S3_fjLj1024ELj4ENS0_18Kernel_traits_baseILj10240ES3_S3_S3_fjLj1024EEEEEEEvNS0_20BackwardKernelParamsE --------------------------
	.section	.nv.info._ZN18transformer_engine13normalization28ln_bwd_finalize_tuned_kernelINS0_22Kernel_traits_finalizeILj10240E13__nv_bfloat16S3_S3_fjLj1024ELj4ENS0_18Kernel_traits_baseILj10240ES3_S3_S3_fjLj1024EEEEEEEvNS0_20BackwardKernelParamsE,"",@"SHT_CUDA_INFO"
	.sectionflags	@""
	.align	4


	//----- nvinfo : EIATTR_CUDA_API_VERSION
	.align		4
        /*0000*/ 	.byte	0x04, 0x37
        /*0002*/ 	.short	(.L_4643 - .L_4642)
.L_4642:
        /*0004*/ 	.word	0x00000082


	//----- nvinfo : EIATTR_KPARAM_INFO
	.align		4
.L_4643:
        /*0008*/ 	.byte	0x04, 0x17
        /*000a*/ 	.short	(.L_4645 - .L_4644)
.L_4644:
        /*000c*/ 	.word	0x00000000
        /*0010*/ 	.short	0x0000
        /*0012*/ 	.short	0x0000
        /*0014*/ 	.byte	0x00, 0xf0, 0x01, 0x02


	//----- nvinfo : EIATTR_SPARSE_MMA_MASK
	.align		4
.L_4645:
        /*0018*/ 	.byte	0x03, 0x50
        /*001a*/ 	.short	0x0000


	//----- nvinfo : EIATTR_MAXREG_COUNT
	.align		4
        /*001c*/ 	.byte	0x03, 0x1b
        /*001e*/ 	.short	0x0040


	//----- nvinfo : EIATTR_NUM_BARRIERS
	.align		4
        /*0020*/ 	.byte	0x02, 0x4c
        /*0022*/ 	.byte	0x01
	.zero		1


	//----- nvinfo : EIATTR_MERCURY_ISA_VERSION
	.align		4
        /*0024*/ 	.byte	0x03, 0x5f
        /*0026*/ 	.short	0x0101


	//----- nvinfo : EIATTR_COOP_GROUP_MASK_REGIDS
	.align		4
        /*0028*/ 	.byte	0x04, 0x29
        /*002a*/ 	.short	(.L_4647 - .L_4646)


	//   ....[0]....
.L_4646:
        /*002c*/ 	.word	0xffffffff


	//   ....[1]....
        /*0030*/ 	.word	0xffffffff


	//   ....[2]....
        /*0034*/ 	.word	0xffffffff


	//   ....[3]....
        /*0038*/ 	.word	0xffffffff


	//   ....[4]....
        /*003c*/ 	.word	0xffffffff


	//   ....[5]....
        /*0040*/ 	.word	0xffffffff


	//   ....[6]....
        /*0044*/ 	.word	0xffffffff


	//   ....[7]....
        /*0048*/ 	.word	0xffffffff


	//   ....[8]....
        /*004c*/ 	.word	0xffffffff


	//   ....[9]....
        /*0050*/ 	.word	0xffffffff


	//   ....[10]....
        /*0054*/ 	.word	0x05000010


	//   ....[11]....
        /*0058*/ 	.word	0x05000010


	//   ....[12]....
        /*005c*/ 	.word	0x05000010


	//   ....[13]....
        /*0060*/ 	.word	0x05000010


	//   ....[14]....
        /*0064*/ 	.word	0x05000010


	//   ....[15]....
        /*0068*/ 	.word	0x05000010


	//   ....[16]....
        /*006c*/ 	.word	0x05000010


	//   ....[17]....
        /*0070*/ 	.word	0x05000010


	//   ....[18]....
        /*0074*/ 	.word	0x05000010


	//   ....[19]....
        /*0078*/ 	.word	0x05000010


	//----- nvinfo : EIATTR_COOP_GROUP_INSTR_OFFSETS
	.align		4
.L_4647:
        /*007c*/ 	.byte	0x04, 0x28
        /*007e*/ 	.short	(.L_4649 - .L_4648)


	//   ....[0]....
.L_4648:
        /*0080*/ 	.word	0x00000850


	//   ....[1]....
        /*0084*/ 	.word	0x00000860


	//   ....[2]....
        /*0088*/ 	.word	0x00000890


	//   ....[3]....
        /*008c*/ 	.word	0x000008a0


	//   ....[4]....
        /*0090*/ 	.word	0x000008d0


	//   ....[5]....
        /*0094*/ 	.word	0x000008e0


	//   ....[6]....
        /*0098*/ 	.word	0x00000910


	//   ....[7]....
        /*009c*/ 	.word	0x00000920


	//   ....[8]....
        /*00a0*/ 	.word	0x00000950


	//   ....[9]....
        /*00a4*/ 	.word	0x00000960


	//   ....[10]....
        /*00a8*/ 	.word	0x00000ba0


	//   ....[11]....
        /*00ac*/ 	.word	0x00000c10


	//   ....[12]....
        /*00b0*/ 	.word	0x00000c80


	//   ....[13]....
        /*00b4*/ 	.word	0x00000cf0


	//   ....[14]....
        /*00b8*/ 	.word	0x00000d60


	//   ....[15]....
        /*00bc*/ 	.word	0x00000dc0


	//   ....[16]....
        /*00c0*/ 	.word	0x00000e30


	//   ....[17]....
        /*00c4*/ 	.word	0x00000ea0


	//   ....[18]....
        /*00c8*/ 	.word	0x00000f10


	//   ....[19]....
        /*00cc*/ 	.word	0x00000f80


	//----- nvinfo : EIATTR_EXIT_INSTR_OFFSETS
	.align		4
.L_4649:
        /*00d0*/ 	.byte	0x04, 0x1c
        /*00d2*/ 	.short	(.L_4651 - .L_4650)


	//   ....[0]....
.L_4650:
        /*00d4*/ 	.word	0x00000070


	//   ....[1]....
        /*00d8*/ 	.word	0x00000b40


	//----- nvinfo : EIATTR_MAX_THREADS
	.align		4
.L_4651:
        /*00dc*/ 	.byte	0x04, 0x05
        /*00de*/ 	.short	(.L_4653 - .L_4652)
.L_4652:
        /*00e0*/ 	.word	0x00000400
        /*00e4*/ 	.word	0x00000001
        /*00e8*/ 	.word	0x00000001


	//----- nvinfo : EIATTR_CRS_STACK_SIZE
	.align		4
.L_4653:
        /*00ec*/ 	.byte	0x04, 0x1e
        /*00ee*/ 	.short	(.L_4655 - .L_4654)
.L_4654:
        /*00f0*/ 	.word	0x00000000


	//----- nvinfo : EIATTR_CBANK_PARAM_SIZE
	.align		4
.L_4655:
        /*00f4*/ 	.byte	0x03, 0x19
        /*00f6*/ 	.short	0x0080


	//----- nvinfo : EIATTR_PARAM_CBANK
	.align		4
        /*00f8*/ 	.byte	0x04, 0x0a
        /*00fa*/ 	.short	(.L_4657 - .L_4656)
	.align		4
.L_4656:
        /*00fc*/ 	.word	index@(.nv.constant0._ZN18transformer_engine13normalization28ln_bwd_finalize_tuned_kernelINS0_22Kernel_traits_finalizeILj10240E13__nv_bfloat16S3_S3_fjLj1024ELj4ENS0_18Kernel_traits_baseILj10240ES3_S3_S3_fjLj1024EEEEEEEvNS0_20BackwardKernelParamsE)
        /*0100*/ 	.short	0x0210
        /*0102*/ 	.short	0x0080


	//----- nvinfo : EIATTR_SW_WAR
	.align		4
.L_4657:
        /*0104*/ 	.byte	0x04, 0x36
        /*0106*/ 	.short	(.L_4659 - .L_4658)
.L_4658:
        /*0108*/ 	.word	0x00000008
.L_4659:


//--------------------- .nv.info._ZN18transformer_engine13normalization19ln_bwd_tuned_kernelINS0_13Kernel_traitsI13__nv_bfloat16S3_S3_fjLj10240ELj2ELj1ELj4ELj16ENS0_18Kernel_traits_baseILj10240ES3_S3_S3_fjLj128EEEEEEEvNS0_20BackwardKernelParamsE --------------------------
	.section	.nv.info._ZN18transformer_engine13normalization19ln_bwd_tuned_kernelINS0_13Kernel_traitsI13__nv_bfloat16S3_S3_fjLj10240ELj2ELj1ELj4ELj16ENS0_18Kernel_traits_baseILj10240ES3_S3_S3_fjLj128EEEEEEEvNS0_20BackwardKernelParamsE,"",@"SHT_CUDA_INFO"
	.sectionflags	@""
	.align	4


	//----- nvinfo : EIATTR_CUDA_API_VERSION
	.align		4
        /*0000*/ 	.byte	0x04, 0x37
        /*0002*/ 	.short	(.L_4661 - .L_4660)
.L_4660:
        /*0004*/ 	.word	0x00000082


	//----- nvinfo : EIATTR_KPARAM_INFO
	.align		4
.L_4661:
        /*0008*/ 	.byte	0x04, 0x17
        /*000a*/ 	.short	(.L_4663 - .L_4662)
.L_4662:
        /*000c*/ 	.word	0x00000000
        /*0010*/ 	.short	0x0000
        /*0012*/ 	.short	0x0000
        /*0014*/ 	.byte	0x00, 0xf0, 0x01, 0x02


	//----- nvinfo : EIATTR_SPARSE_MMA_MASK
	.align		4
.L_4663:
        /*0018*/ 	.byte	0x03, 0x50
        /*001a*/ 	.short	0x0000


	//----- nvinfo : EIATTR_MAXREG_COUNT
	.align		4
        /*001c*/ 	.byte	0x03, 0x1b
        /*001e*/ 	.short	0x00ff


	//----- nvinfo : EIATTR_NUM_BARRIERS
	.align		4
        /*0020*/ 	.byte	0x02, 0x4c
        /*0022*/ 	.byte	0x01
	.zero		1


	//----- nvinfo : EIATTR_MERCURY_ISA_VERSION
	.align		4
        /*0024*/ 	.byte	0x03, 0x5f
        /*0026*/ 	.short	0x0101


	//----- nvinfo : EIATTR_COOP_GROUP_MASK_REGIDS
	.align		4
        /*0028*/ 	.byte	0x04, 0x29
        /*002a*/ 	.short	(.L_4665 - .L_4664)


	//   ....[0]....
.L_4664:
        /*002c*/ 	.word	0xffffffff


	//   ....[1]....
        /*0030*/ 	.word	0xffffffff


	//   ....[2]....
        /*0034*/ 	.word	0xffffffff


	//   ....[3]....
        /*0038*/ 	.word	0xffffffff


	//   ....[4]....
        /*003c*/ 	.word	0xffffffff


	//   ....[5]....
        /*0040*/ 	.word	0xffffffff


	//   ....[6]....
        /*0044*/ 	.word	0xffffffff


	//   ....[7]....
        /*0048*/ 	.word	0xffffffff


	//   ....[8]....
        /*004c*/ 	.word	0xffffffff


	//   ....[9]....
        /*0050*/ 	.word	0xffffffff


	//   ....[10]....
        /*0054*/ 	.word	0xffffffff


	//   ....[11]....
        /*0058*/ 	.word	0xffffffff


	//   ....[12]....
        /*005c*/ 	.word	0xffffffff


	//   ....[13]....
        /*0060*/ 	.word	0xffffffff


	//   ....[14]....
        /*0064*/ 	.word	0xffffffff


	//   ....[15]....
        /*0068*/ 	.word	0xffffffff


	//   ....[16]....
        /*006c*/ 	.word	0xffffffff


	//   ....[17]....
        /*0070*/ 	.word	0xffffffff


	//   ....[18]....
        /*0074*/ 	.word	0xffffffff


	//   ....[19]....
        /*0078*/ 	.word	0xffffffff


	//   ....[20]....
        /*007c*/ 	.word	0x05000058


	//   ....[21]....
        /*0080*/ 	.word	0x05000058


	//   ....[22]....
        /*0084*/ 	.word	0x05000058


	//   ....[23]....
        /*0088*/ 	.word	0x05000058


	//   ....[24]....
        /*008c*/ 	.word	0x05000058


	//   ....[25]....
        /*0090*/ 	.word	0x05000058


	//   ....[26]....
        /*0094*/ 	.word	0x05000058


	//   ....[27]....
        /*0098*/ 	.word	0x05000058


	//   ....[28]....
        /*009c*/ 	.word	0x05000058


	//   ....[29]....
        /*00a0*/ 	.word	0x05000058


	//----- nvinfo : EIATTR_COOP_GROUP_INSTR_OFFSETS
	.align		4
.L_4665:
        /*00a4*/ 	.byte	0x04, 0x28
        /*00a6*/ 	.short	(.L_4667 - .L_4666)


	//   ....[0]....
.L_4666:
        /*00a8*/ 	.word	0x00002870


	//   ....[1]....
        /*00ac*/ 	.word	0x00002880


	//   ....[2]....
        /*00b0*/ 	.word	0x000028b0


	//   ....[3]....
        /*00b4*/ 	.word	0x000028c0


	//   ....[4]....
        /*00b8*/ 	.word	0x000028f0


	//   ....[5]....
        /*00bc*/ 	.word	0x00002900


	//   ....[6]....
        /*00c0*/ 	.word	0x00002930


	//   ....[7]....
        /*00c4*/ 	.word	0x00002940


	//   ....[8]....
        /*00c8*/ 	.word	0x00002970


	//   ....[9]....
        /*00cc*/ 	.word	0x00002980


	//   ....[10]....
        /*00d0*/ 	.word	0x00002eb0


	//   ....[11]....
        /*00d4*/ 	.word	0x00002ec0


	//   ....[12]....
        /*00d8*/ 	.word	0x00002ef0


	//   ....[13]....
        /*00dc*/ 	.word	0x00002f00


	//   ....[14]....
        /*00e0*/ 	.word	0x00002f30


	//   ....[15]....
        /*00e4*/ 	.word	0x00002f40


	//   ....[16]....
        /*00e8*/ 	.word	0x00002f70


	//   ....[17]....
        /*00ec*/ 	.word	0x00002f80


	//   ....[18]....
        /*00f0*/ 	.word	0x00002fb0


	//   ....[19]....
        /*00f4*/ 	.word	0x00002fc0


	//   ....[20]....
        /*00f8*/ 	.word	0x000041a0


	//   ....[21]....
        /*00fc*/ 	.word	0x000041f0


	//   ....[22]....
        /*0100*/ 	.word	0x00004250


	//   ....[23]....
        /*0104*/ 	.word	0x000042b0


	//   ....[24]....
        /*0108*/ 	.word	0x00004310


	//   ....[25]....
        /*010c*/ 	.word	0x00004370


	//   ....[26]....
        /*0110*/ 	.word	0x000043d0


	//   ....[27]....
        /*0114*/ 	.word	0x00004430


	//   ....[28]....
        /*0118*/ 	.word	0x00004490


	//   ....[29]....
        /*011c*/ 	.word	0x000044f0


	//----- nvinfo : EIATTR_EXIT_INSTR_OFFSETS
	.align		4
.L_4667:
        /*0120*/ 	.byte	0x04, 0x1c
        /*0122*/ 	.short	(.L_4669 - .L_4668)


	//   ....[0]....
.L_4668:
        /*0124*/ 	.word	0x00004150


	//----- nvinfo : EIATTR_MAX_THREADS
	.align		4
.L_4669:
        /*0128*/ 	.byte	0x04, 0x05
        /*012a*/ 	.short	(.L_4671 - .L_4670)
.L_4670:
        /*012c*/ 	.word	0x00000080
        /*0130*/ 	.word	0x00000001
        /*0134*/ 	.word	0x00000001


	//----- nvinfo : EIATTR_CRS_STACK_SIZE
	.align		4
.L_4671:
        /*0138*/ 	.byte	0x04, 0x1e
        /*013a*/ 	.short	(.L_4673 - .L_4672)
.L_4672:
        /*013c*/ 	.word	0x00000000


	//----- nvinfo : EIATTR_CBANK_PARAM_SIZE
	.align		4
.L_4673:
        /*0140*/ 	.byte	0x03, 0x19
        /*0142*/ 	.short	0x0080


	//----- nvinfo : EIATTR_PARAM_CBANK
	.align		4
        /*0144*/ 	.byte	0x04, 0x0a
        /*0146*/ 	.short	(.L_4675 - .L_4674)
	.align		4
.L_4674:
        /*0148*/ 	.word	index@(.nv.constant0._ZN18transformer_engine13normalization19ln_bwd_tuned_kernelINS0_13Kernel_traitsI13__nv_bfloat16S3_S3_fjLj10240ELj2ELj1ELj4ELj16ENS0_18Kernel_traits_baseILj10240ES3_S3_S3_fjLj128EEEEEEEvNS0_20BackwardKernelParamsE)
        /*014c*/ 	.short	0x0210
        /*014e*/ 	.short	0x0080


	//----- nvinfo : EIATTR_SW_WAR
	.align		4
.L_4675:
        /*0150*/ 	.byte	0x04, 0x36
        /*0152*/ 	.short	(.L_4677 - .L_4676)
.L_4676:
        /*0154*/ 	.word	0x00000008
.L_4677:


//--------------------- .nv.info._ZN18transformer_engine13normalization28ln_bwd_finalize_tuned_kernelINS0_22Kernel_traits_finalizeILj10240E6__halffS3_fjLj1024ELj4ENS0_18Kernel_traits_baseILj10240ES3_fS3_fjLj1024EEEEEEEvNS0_20BackwardKernelParamsE --------------------------
	.section	.nv.info._ZN18transformer_engine13normalization28ln_bwd_finalize_tuned_kernelINS0_22Kernel_traits_finalizeILj10240E6__halffS3_fjLj1024ELj4ENS0_18Kernel_traits_baseILj10240ES3_fS3_fjLj1024EEEEEEEvNS0_20BackwardKernelParamsE,"",@"SHT_CUDA_INFO"
	.sectionflags	@""
	.align	4


	//----- nvinfo : EIATTR_CUDA_API_VERSION
	.align		4
        /*0000*/ 	.byte	0x04, 0x37
        /*0002*/ 	.short	(.L_4679 - .L_4678)
.L_4678:
        /*0004*/ 	.word	0x00000082


	//----- nvinfo : EIATTR_KPARAM_INFO
	.align		4
.L_4679:
        /*0008*/ 	.byte	0x04, 0x17
        /*000a*/ 	.short	(.L_4681 - .L_4680)
.L_4680:
        /*000c*/ 	.word	0x00000000
        /*0010*/ 	.short	0x0000
        /*0012*/ 	.short	0x0000
        /*0014*/ 	.byte	0x00, 0xf0, 0x01, 0x02


	//----- nvinfo : EIATTR_SPARSE_MMA_MASK
	.align		4
.L_4681:
        /*0018*/ 	.byte	0x03, 0x50
        /*001a*/ 	.short	0x0000


	//----- nvinfo : EIATTR_MAXREG_COUNT
	.align		4
        /*001c*/ 	.byte	0x03, 0x1b
        /*001e*/ 	.short	0x0040


	//----- nvinfo : EIATTR_NUM_BARRIERS
	.align		4
        /*0020*/ 	.byte	0x02, 0x4c
        /*0022*/ 	.byte	0x01
	.zero		1


	//----- nvinfo : EIATTR_MERCURY_ISA_VERSION
	.align		4
        /*0024*/ 	.byte	0x03, 0x5f
        /*0026*/ 	.short	0x0101


	//----- nvinfo : EIATTR_COOP_GROUP_MASK_REGIDS
	.align		4
        /*0028*/ 	.byte	0x04, 0x29
        /*002a*/ 	.short	(.L_4683 - .L_4682)


	//   ....[0]....
.L_4682:
        /*002c*/ 	.word	0xffffffff


	//   ....[1]....
        /*0030*/ 	.word	0xffffffff


	//   ....[2]....
        /*0034*/ 	.word	0xffffffff


	//   ....[3]....
        /*0038*/ 	.word	0xffffffff


	//   ....[4]....
        /*003c*/ 	.word	0xffffffff


	//   ....[5]....
        /*0040*/ 	.word	0xffffffff


	//   ....[6]....
        /*0044*/ 	.word	0xffffffff


	//   ....[7]....
        /*0048*/ 	.word	0xffffffff


	//   ....[8]....
        /*004c*/ 	.word	0xffffffff


	//   ....[9]....
        /*0050*/ 	.word	0xffffffff


	//   ....[10]....
        /*0054*/ 	.word	0x05000010


	//   ....[11]....
        /*0058*/ 	.word	0x05000010


	//   ....[12]....
        /*005c*/ 	.word	0x05000010


	//   ....[13]....
        /*0060*/ 	.word	0x05000010


	//   ....[14]....
        /*0064*/ 	.word	0x05000010


	//   ....[15]....
        /*0068*/ 	.word	0x05000010


	//   ....[16]....
        /*006c*/ 	.word	0x05000010


	//   ....[17]....
        /*0070*/ 	.word	0x05000010


	//   ....[18]....
        /*0074*/ 	.word	0x05000010


	//   ....[19]....
        /*0078*/ 	.word	0x05000010


	//----- nvinfo : EIATTR_COOP_GROUP_INSTR_OFFSETS
	.align		4
.L_4683:
        /*007c*/ 	.byte	0x04, 0x28
        /*007e*/ 	.short	(.L_4685 - .L_4684)


	//   ....[0]....
.L_4684:
        /*0080*/ 	.word	0x00000850


	//   ....[1]....
        /*0084*/ 	.word	0x00000860


	//   ....[2]....
        /*0088*/ 	.word	0x00000890


	//   ....[3]....
        /*008c*/ 	.word	0x000008a0


	//   ....[4]....
        /*0090*/ 	.word	0x000008d0


	//   ....[5]....
        /*0094*/ 	.word	0x000008e0


	//   ....[6]....
        /*0098*/ 	.word	0x00000910


	//   ....[7]....
        /*009c*/ 	.word	0x00000920


	//   ....[8]....
        /*00a0*/ 	.word	0x00000950


	//   ....[9]....
        /*00a4*/ 	.word	0x00000960


	//   ....[10]....
        /*00a8*/ 	.word	0x00000ba0


	//   ....[11]....
        /*00ac*/ 	.word	0x00000c10


	//   ....[12]....
        /*00b0*/ 	.word	0x00000c80


	//   ....[13]....
        /*00b4*/ 	.word	0x00000cf0


	//   ....[14]....
        /*00b8*/ 	.word	0x00000d60


	//   ....[15]....
        /*00bc*/ 	.word	0x00000dc0


	//   ....[16]....
        /*00c0*/ 	.word	0x00000e30


	//   ....[17]....
        /*00c4*/ 	.word	0x00000ea0


	//   ....[18]....
        /*00c8*/ 	.word	0x00000f10


	//   ....[19]....
        /*00cc*/ 	.word	0x00000f80


	//----- nvinfo : EIATTR_EXIT_INSTR_OFFSETS
	.align		4
.L_4685:
        /*00d0*/ 	.byte	0x04, 0x1c
        /*00d2*/ 	.short	(.L_4687 - .L_4686)


	//   ....[0]....
.L_4686:
        /*00d4*/ 	.word	0x00000070


	//   ....[1]....
        /*00d8*/ 	.word	0x00000b40


	//----- nvinfo : EIATTR_MAX_THREADS
	.align		4
.L_4687:
        /*00dc*/ 	.byte	0x04, 0x05
        /*00de*/ 	.short	(.L_4689 - .L_4688)
.L_4688:
        /*00e0*/ 	.word	0x00000400
        /*00e4*/ 	.word	0x00000001
        /*00e8*/ 	.word	0x00000001


	//----- nvinfo : EIATTR_CRS_STACK_SIZE
	.align		4
.L_4689:
        /*00ec*/ 	.byte	0x04, 0x1e
        /*00ee*/ 	.short	(.L_4691 - .L_4690)
.L_4690:
        /*00f0*/ 	.word	0x00000000


	//----- nvinfo : EIATTR_CBANK_PARAM_SIZE
	.align		4
.L_4691:
        /*00f4*/ 	.byte	0x03, 0x19
        /*00f6*/ 	.short	0x0080


	//----- nvinfo : EIATTR_PARAM_CBANK
	.align		4
        /*00f8*/ 	.byte	0x04, 0x0a
        /*00fa*/ 	.short	(.L_4693 - .L_4692)
	.align		4
.L_4692:
        /*00fc*/ 	.word	index@(.nv.constant0._ZN18transformer_engine13normalization28ln_bwd_finalize_tuned_kernelINS0_22Kernel_traits_finalizeILj10240E6__halffS3_fjLj1024ELj4ENS0_18Kernel_traits_baseILj10240ES3_fS3_fjLj1024EEEEEEEvNS0_20BackwardKernelParamsE)
        /*0100*/ 	.short	0x0210
        /*0102*/ 	.short	0x0080


	//----- nvinfo : EIATTR_SW_WAR
	.align		4
.L_4693:
        /*0104*/ 	.byte	0x04, 0x36
        /*0106*/ 	.short	(.L_4695 - .L_4694)
.L_4694:
        /*0108*/ 	.word	0x00000008
.L_4695:


//--------------------- .nv.info._ZN18transformer_engine13normalization19ln_bwd_tuned_kernelINS0_13Kernel_traitsI6__halffS3_fjLj10240ELj2ELj1ELj4ELj16ENS0_18Kernel_traits_baseILj10240ES3_fS3_fjLj128EEEEEEEvNS0_20BackwardKernelParamsE --------------------------
	.section	.nv.info._ZN18transformer_engine13normalization19ln_bwd_tuned_kernelINS0_13Kernel_traitsI6__halffS3_fjLj10240ELj2ELj1ELj4ELj16ENS0_18Kernel_traits_baseILj10240ES3_fS3_fjLj128EEEEEEEvNS0_20BackwardKernelParamsE,"",@"SHT_CUDA_INFO"
	.sectionflags	@""
	.align	4


	//----- nvinfo : EIATTR_CUDA_API_VERSION
	.align		4
        /*0000*/ 	.byte	0x04, 0x37
        /*0002*/ 	.short	(.L_4697 - .L_4696)
.L_4696:
        /*0004*/ 	.word	0x00000082


	//----- nvinfo : EIATTR_KPARAM_INFO
	.align		4
.L_4697:
        /*0008*/ 	.byte	0x04, 0x17
        /*000a*/ 	.short	(.L_4699 - .L_4698)
.L_4698:
        /*000c*/ 	.word	0x00000000
        /*0010*/ 	.short	0x0000
        /*0012*/ 	.short	0x0000
        /*0014*/ 	.byte	0x00, 0xf0, 0x01, 0x02


	//----- nvinfo : EIATTR_SPARSE_MMA_MASK
	.align		4
.L_4699:
        /*0018*/ 	.byte	0x03, 0x50
        /*001a*/ 	.short	0x0000


	//----- nvinfo : EIATTR_MAXREG_COUNT
	.align		4
        /*001c*/ 	.byte	0x03, 0x1b
        /*001e*/ 	.short	0x00ff


	//----- nvinfo : EIATTR_NUM_BARRIERS
	.align		4
        /*0020*/ 	.byte	0x02, 0x4c
        /*0022*/ 	.byte	0x01
	.zero		1


	//----- nvinfo : EIATTR_ANNOTATIONS
	.align		4
        /*0024*/ 	.byte	0x04, 0x55
        /*0026*/ 	.short	(.L_4701 - .L_4700)


	//   ....[0]....
.L_4700:
        /* <DEDUP_REMOVED lines=114> */


	//----- nvinfo : EIATTR_MERCURY_ISA_VERSION
	.align		4
.L_4701:
        /*0738*/ 	.byte	0x03, 0x5f
        /*073a*/ 	.short	0x0101


	//----- nvinfo : EIATTR_COOP_GROUP_MASK_REGIDS
	.align		4
        /*073c*/ 	.byte	0x04, 0x29
        /*073e*/ 	.short	(.L_4703 - .L_4702)


	//   ....[0]....
.L_4702:
        /*0740*/ 	.word	0xffffffff


	//   ....[1]....
        /*0744*/ 	.word	0xffffffff


	//   ....[2]....
        /*0748*/ 	.word	0xffffffff


	//   ....[3]....
        /*074c*/ 	.word	0xffffffff


	//   ....[4]....
        /*0750*/ 	.word	0xffffffff


	//   ....[5]....
        /*0754*/ 	.word	0xffffffff


	//   ....[6]....
        /*0758*/ 	.word	0xffffffff


	//   ....[7]....
        /*075c*/ 	.word	0xffffffff


	//   ....[8]....
        /*0760*/ 	.word	0xffffffff


	//   ....[9]....
        /*0764*/ 	.word	0xffffffff


	//   ....[10]....
        /*0768*/ 	.word	0xffffffff


	//   ....[11]....
        /*076c*/ 	.word	0xffffffff


	//   ....[12]....
        /*0770*/ 	.word	0xffffffff


	//   ....[13]....
        /*0774*/ 	.word	0xffffffff


	//   ....[14]....
        /*0778*/ 	.word	0xffffffff


	//   ....[15]....
        /*077c*/ 	.word	0xffffffff


	//   ....[16]....
        /*0780*/ 	.word	0xffffffff


	//   ....[17]....
        /*0784*/ 	.word	0xffffffff


	//   ....[18]....
        /*0788*/ 	.word	0xffffffff


	//   ....[19]....
        /*078c*/ 	.word	0xffffffff


	//   ....[20]....
        /*0790*/ 	.word	0x050000de


	//   ....[21]....
        /*0794*/ 	.word	0x050000de


	//   ....[22]....
        /*0798*/ 	.word	0x050000de


	//   ....[23]....
        /*079c*/ 	.word	0x050000de


	//   ....[24]....
        /*07a0*/ 	.word	0x050000de


	//   ....[25]....
        /*07a4*/ 	.word	0x050000de


	//   ....[26]....
        /*07a8*/ 	.word	0x050000de


	//   ....[27]....
        /*07ac*/ 	.word	0x050000de


	//   ....[28]....
        /*07b0*/ 	.word	0x050000de


	//   ....[29]....
        /*07b4*/ 	.word	0x050000de


	//----- nvinfo : EIATTR_COOP_GROUP_INSTR_OFFSETS
	.align		4
.L_4703:
        /*07b8*/ 	.byte	0x04, 0x28
        /*07ba*/ 	.short	(.L_4705 - .L_4704)


	//   ....[0]....
.L_4704:
        /*07bc*/ 	.word	0x000045d0


	//   ....[1]....
        /*07c0*/ 	.word	0x00004600


	//   ....[2]....
        /*07c4*/ 	.word	0x00004680


	//   ....[3]....
        /*07c8*/ 	.word	0x00004690


	//   ....[4]....
        /*07cc*/ 	.word	0x00004710


	//   ....[5]....
        /*07d0*/ 	.word	0x00004720


	//   ....[6]....
        /*07d4*/ 	.word	0x000047a0


	//   ....[7]....
        /*07d8*/ 	.word	0x000047b0


	//   ....[8]....
        /*07dc*/ 	.word	0x000049b0


	//   ....[9]....
        /*07e0*/ 	.word	0x000049c0


	//   ....[10]....
        /*07e4*/ 	.word	0x00004f40


	//   ....[11]....
        /*07e8*/ 	.word	0x00004f50


	//   ....[12]....
        /*07ec*/ 	.word	0x00004f80


	//   ....[13]....
        /*07f0*/ 	.word	0x00004f90


	//   ....[14]....
        /*07f4*/ 	.word	0x00004fc0


	//   ....[15]....
        /*07f8*/ 	.word	0x00004fd0


	//   ....[16]....
        /*07fc*/ 	.word	0x00005000


	//   ....[17]....
        /*0800*/ 	.word	0x00005010


	//   ....[18]....
        /*0804*/ 	.word	0x00005040


	//   ....[19]....
        /*0808*/ 	.word	0x00005050


	//   ....[20]....
        /*080c*/ 	.word	0x00006290


	//   ....[21]....
        /*0810*/ 	.word	0x00006340


	//   ....[22]....
        /*0814*/ 	.word	0x00006400


	//   ....[23]....
        /*0818*/ 	.word	0x000064c0


	//   ....[24]....
        /*081c*/ 	.word	0x00006580


	//   ....[25]....
        /*0820*/ 	.word	0x00006640


	//   ....[26]....
        /*0824*/ 	.word	0x00006700


	//   ....[27]....
        /*0828*/ 	.word	0x000067c0


	//   ....[28]....
        /*082c*/ 	.word	0x00006820


	//   ....[29]....
        /*0830*/ 	.word	0x00006880


	//----- nvinfo : EIATTR_EXIT_INSTR_OFFSETS
	.align		4
.L_4705:
        /*0834*/ 	.byte	0x04, 0x1c
        /*0836*/ 	.short	(.L_4707 - .L_4706)


	//   ....[0]....
.L_4706:
        /*0838*/ 	.word	0x00006220


	//----- nvinfo : EIATTR_MAX_THREADS
	.align		4
.L_4707:
        /*083c*/ 	.byte	0x04, 0x05
        /*083e*/ 	.short	(.L_4709 - .L_4708)
.L_4708:
        /*0840*/ 	.word	0x00000080
        /*0844*/ 	.word	0x00000001
        /*0848*/ 	.word	0x00000001


	//----- nvinfo : EIATTR_CRS_STACK_SIZE
	.align		4
.L_4709:
        /*084c*/ 	.byte	0x04, 0x1e
        /*084e*/ 	.short	(.L_4711 - .L_4710)
.L_4710:
        /*0850*/ 	.word	0x00000000


	//----- nvinfo : EIATTR_CBANK_PARAM_SIZE
	.align		4
.L_4711:
        /*0854*/ 	.byte	0x03, 0x19
        /*0856*/ 	.short	0x0080


	//----- nvinfo : EIATTR_PARAM_CBANK
	.align		4
        /*0858*/ 	.byte	0x04, 0x0a
        /*085a*/ 	.short	(.L_4713 - .L_4712)
	.align		4
.L_4712:
        /*085c*/ 	.word	index@(.nv.constant0._ZN18transformer_engine13normalization19ln_bwd_tuned_kernelINS0_13Kernel_traitsI6__halffS3_fjLj10240ELj2ELj1ELj4ELj16ENS0_18Kernel_traits_baseILj10240ES3_fS3_fjLj128EEEEEEEvNS0_20BackwardKernelParamsE)
        /*0860*/ 	.short	0x0210
        /*0862*/ 	.short	0x0080


	//----- nvinfo : EIATTR_SW_WAR
	.align		4
.L_4713:
        /*0864*/ 	.byte	0x04, 0x36
        /*0866*/ 	.short	(.L_4715 - .L_4714)
.L_4714:
        /*0868*/ 	.word	0x00000008
.L_4715:


//--------------------- .nv.info._ZN18transformer_engine13normalization28ln_bwd_finalize_tuned_kernelINS0_22Kernel_traits_finalizeILj10240E6__halfS3_S3_fjLj1024ELj4ENS0_18Kernel_traits_baseILj10240ES3_S3_S3_fjLj1024EEEEEEEvNS0_20BackwardKernelParamsE --------------------------
	.section	.nv.info._ZN18transformer_engine13normalization28ln_bwd_finalize_tuned_kernelINS0_22Kernel_traits_finalizeILj10240E6__halfS3_S3_fjLj1024ELj4ENS0_18Kernel_traits_baseILj10240ES3_S3_S3_fjLj1024EEEEEEEvNS0_20BackwardKernelParamsE,"",@"SHT_CUDA_INFO"
	.sectionflags	@""
	.align	4


	//----- nvinfo : EIATTR_CUDA_API_VERSION
	.align		4
        /*0000*/ 	.byte	0x04, 0x37
        /*0002*/ 	.short	(.L_4717 - .L_4716)
.L_4716:
        /*0004*/ 	.word	0x00000082


	//----- nvinfo : EIATTR_KPARAM_INFO
	.align		4
.L_4717:
        /*0008*/ 	.byte	0x04, 0x17
        /*000a*/ 	.short	(.L_4719 - .L_4718)
.L_4718:
        /*000c*/ 	.word	0x00000000
        /*0010*/ 	.short	0x0000
        /*0012*/ 	.short	0x0000
        /*0014*/ 	.byte	0x00, 0xf0, 0x01, 0x02


	//----- nvinfo : EIATTR_SPARSE_MMA_MASK
	.align		4
.L_4719:
        /*0018*/ 	.byte	0x03, 0x50
        /*001a*/ 	.short	0x0000


	//----- nvinfo : EIATTR_MAXREG_COUNT
	.align		4
        /*001c*/ 	.byte	0x03, 0x1b
        /*001e*/ 	.short	0x0040


	//----- nvinfo : EIATTR_NUM_BARRIERS
	.align		4
        /*0020*/ 	.byte	0x02, 0x4c
        /*0022*/ 	.byte	0x01
	.zero		1


	//----- nvinfo : EIATTR_MERCURY_ISA_VERSION
	.align		4
        /*0024*/ 	.byte	0x03, 0x5f
        /*0026*/ 	.short	0x0101


	//----- nvinfo : EIATTR_COOP_GROUP_MASK_REGIDS
	.align		4
        /*0028*/ 	.byte	0x04, 0x29
        /*002a*/ 	.short	(.L_4721 - .L_4720)


	//   ....[0]....
.L_4720:
        /*002c*/ 	.word	0xffffffff


	//   ....[1]....
        /*0030*/ 	.word	0xffffffff


	//   ....[2]....
        /*0034*/ 	.word	0xffffffff


	//   ....[3]....
        /*0038*/ 	.word	0xffffffff


	//   ....[4]....
        /*003c*/ 	.word	0xffffffff


	//   ....[5]....
        /*0040*/ 	.word	0xffffffff


	//   ....[6]....
        /*0044*/ 	.word	0xffffffff


	//   ....[7]....
        /*0048*/ 	.word	0xffffffff


	//   ....[8]....
        /*004c*/ 	.word	0xffffffff


	//   ....[9]....
        /*0050*/ 	.word	0xffffffff


	//   ....[10]....
        /*0054*/ 	.word	0x05000010


	//   ....[11]....
        /*0058*/ 	.word	0x05000010


	//   ....[12]....
        /*005c*/ 	.word	0x05000010


	//   ....[13]....
        /*0060*/ 	.word	0x05000010


	//   ....[14]....
        /*0064*/ 	.word	0x05000010


	//   ....[15]....
        /*0068*/ 	.word	0x05000010


	//   ....[16]....
        /*006c*/ 	.word	0x05000010


	//   ....[17]....
        /*0070*/ 	.word	0x05000010


	//   ....[18]....
        /*0074*/ 	.word	0x05000010


	//   ....[19]....
        /*0078*/ 	.word	0x05000010


	//----- nvinfo : EIATTR_COOP_GROUP_INSTR_OFFSETS
	.align		4
.L_4721:
        /*007c*/ 	.byte	0x04, 0x28
        /*007e*/ 	.short	(.L_4723 - .L_4722)


	//   ....[0]....
.L_4722:
        /*0080*/ 	.word	0x00000850


	//   ....[1]....
        /*0084*/ 	.word	0x00000860


	//   ....[2]....
        /*0088*/ 	.word	0x00000890


	//   ....[3]....
        /*008c*/ 	.word	0x000008a0


	//   ....[4]....
        /*0090*/ 	.word	0x000008d0


	//   ....[5]....
        /*0094*/ 	.word	0x000008e0


	//   ....[6]....
        /*0098*/ 	.word	0x00000910


	//   ....[7]....
        /*009c*/ 	.word	0x00000920


	//   ....[8]....
        /*00a0*/ 	.word	0x00000950


	//   ....[9]....
        /*00a4*/ 	.word	0x00000960


	//   ....[10]....
        /*00a8*/ 	.word	0x00000ba0


	//   ....[11]....
        /*00ac*/ 	.word	0x00000c10


	//   ....[12]....
        /*00b0*/ 	.word	0x00000c80


	//   ....[13]....
        /*00b4*/ 	.word	0x00000cf0


	//   ....[14]....
        /*00b8*/ 	.word	0x00000d60


	//   ....[15]....
        /*00bc*/ 	.word	0x00000dc0


	//   ....[16]....
        /*00c0*/ 	.word	0x00000e30


	//   ....[17]....
        /*00c4*/ 	.word	0x00000ea0


	//   ....[18]....
        /*00c8*/ 	.word	0x00000f10


	//   ....[19]....
        /*00cc*/ 	.word	0x00000f80


	//----- nvinfo : EIATTR_EXIT_INSTR_OFFSETS
	.align		4
.L_4723:
        /*00d0*/ 	.byte	0x04, 0x1c
        /*00d2*/ 	.short	(.L_4725 - .L_4724)


	//   ....[0]....
.L_4724:
        /*00d4*/ 	.word	0x00000070


	//   ....[1]....
        /*00d8*/ 	.word	0x00000b40


	//----- nvinfo : EIATTR_MAX_THREADS
	.align		4
.L_4725:
        /*00dc*/ 	.byte	0x04, 0x05
        /*00de*/ 	.short	(.L_4727 - .L_4726)
.L_4726:
        /*00e0*/ 	.word	0x00000400
        /*00e4*/ 	.word	0x00000001
        /*00e8*/ 	.word	0x00000001


	//----- nvinfo : EIATTR_CRS_STACK_SIZE
	.align		4
.L_4727:
        /*00ec*/ 	.byte	0x04, 0x1e
        /*00ee*/ 	.short	(.L_4729 - .L_4728)
.L_4728:
        /*00f0*/ 	.word	0x00000000


	//----- nvinfo : EIATTR_CBANK_PARAM_SIZE
	.align		4
.L_4729:
        /*00f4*/ 	.byte	0x03, 0x19
        /*00f6*/ 	.short	0x0080


	//----- nvinfo : EIATTR_PARAM_CBANK
	.align		4
        /*00f8*/ 	.byte	0x04, 0x0a
        /*00fa*/ 	.short	(.L_4731 - .L_4730)
	.align		4
.L_4730:
        /*00fc*/ 	.word	index@(.nv.constant0._ZN18transformer_engine13normalization28ln_bwd_finalize_tuned_kernelINS0_22Kernel_traits_finalizeILj10240E6__halfS3_S3_fjLj1024ELj4ENS0_18Kernel_traits_baseILj10240ES3_S3_S3_fjLj1024EEEEEEEvNS0_20BackwardKernelParamsE)
        /*0100*/ 	.short	0x0210
        /*0102*/ 	.short	0x0080


	//----- nvinfo : EIATTR_SW_WAR
	.align		4
.L_4731:
        /*0104*/ 	.byte	0x04, 0x36
        /*0106*/ 	.short	(.L_4733 - .L_4732)
.L_4732:
        /*0108*/ 	.word	0x00000008
.L_4733:


//--------------------- .nv.info._ZN18transformer_engine13normalization19ln_bwd_tuned_kernelINS0_13Kernel_traitsI6__halfS3_S3_fjLj10240ELj2ELj1ELj4ELj16ENS0_18Kernel_traits_baseILj10240ES3_S3_S3_fjLj128EEEEEEEvNS0_20BackwardKernelParamsE --------------------------
	.section	.nv.info._ZN18transformer_engine13normalization19ln_bwd_tuned_kernelINS0_13Kernel_traitsI6__halfS3_S3_fjLj10240ELj2ELj1ELj4ELj16ENS0_18Kernel_traits_baseILj10240ES3_S3_S3_fjLj128EEEEEEEvNS0_20BackwardKernelParamsE,"",@"SHT_CUDA_INFO"
	.sectionflags	@""
	.align	4


	//----- nvinfo : EIATTR_CUDA_API_VERSION
	.align		4
        /*0000*/ 	.byte	0x04, 0x37
        /*0002*/ 	.short	(.L_4735 - .L_4734)
.L_4734:
        /*0004*/ 	.word	0x00000082


	//----- nvinfo : EIATTR_KPARAM_INFO
	.align		4
.L_4735:
        /*0008*/ 	.byte	0x04, 0x17
        /*000a*/ 	.short	(.L_4737 - .L_4736)
.L_4736:
        /*000c*/ 	.word	0x00000000
        /*0010*/ 	.short	0x0000
        /*0012*/ 	.short	0x0000
        /*0014*/ 	.byte	0x00, 0xf0, 0x01, 0x02


	//----- nvinfo : EIATTR_SPARSE_MMA_MASK
	.align		4
.L_4737:
        /*0018*/ 	.byte	0x03, 0x50
        /*001a*/ 	.short	0x0000


	//----- nvinfo : EIATTR_MAXREG_COUNT
	.align		4
        /*001c*/ 	.byte	0x03, 0x1b
        /*001e*/ 	.short	0x00ff


	//----- nvinfo : EIATTR_NUM_BARRIERS
	.align		4
        /*0020*/ 	.byte	0x02, 0x4c
        /*0022*/ 	.byte	0x01
	.zero		1


	//----- nvinfo : EIATTR_MERCURY_ISA_VERSION
	.align		4
        /*0024*/ 	.byte	0x03, 0x5f
        /*0026*/ 	.short	0x0101


	//----- nvinfo : EIATTR_COOP_GROUP_MASK_REGIDS
	.align		4
        /*0028*/ 	.byte	0x04, 0x29
        /*002a*/ 	.short	(.L_4739 - .L_4738)


	//   ....[0]....
.L_4738:
        /*002c*/ 	.word	0xffffffff


	//   ....[1]....
        /*0030*/ 	.word	0xffffffff


	//   ....[2]....
        /*0034*/ 	.word	0xffffffff


	//   ....[3]....
        /*0038*/ 	.word	0xffffffff


	//   ....[4]....
        /*003c*/ 	.word	0xffffffff


	//   ....[5]....
        /*0040*/ 	.word	0xffffffff


	//   ....[6]....
        /*0044*/ 	.word	0xffffffff


	//   ....[7]....
        /*0048*/ 	.word	0xffffffff


	//   ....[8]....
        /*004c*/ 	.word	0xffffffff


	//   ....[9]....
        /*0050*/ 	.word	0xffffffff


	//   ....[10]....
        /*0054*/ 	.word	0xffffffff


	//   ....[11]....
        /*0058*/ 	.word	0xffffffff


	//   ....[12]....
        /*005c*/ 	.word	0xffffffff


	//   ....[13]....
        /*0060*/ 	.word	0xffffffff


	//   ....[14]....
        /*0064*/ 	.word	0xffffffff


	//   ....[15]....
        /*0068*/ 	.word	0xffffffff


	//   ....[16]....
        /*006c*/ 	.word	0xffffffff


	//   ....[17]....
        /*0070*/ 	.word	0xffffffff


	//   ....[18]....
        /*0074*/ 	.word	0xffffffff


	//   ....[19]....
        /*0078*/ 	.word	0xffffffff


	//   ....[20]....
        /*007c*/ 	.word	0x050000e2


	//   ....[21]....
        /*0080*/ 	.word	0x050000e2


	//   ....[22]....
        /*0084*/ 	.word	0x050000e2


	//   ....[23]....
        /*0088*/ 	.word	0x050000e2


	//   ....[24]....
        /*008c*/ 	.word	0x050000e2


	//   ....[25]....
        /*0090*/ 	.word	0x050000e2


	//   ....[26]....
        /*0094*/ 	.word	0x050000e2


	//   ....[27]....
        /*0098*/ 	.word	0x050000e2


	//   ....[28]....
        /*009c*/ 	.word	0x050000e2


	//   ....[29]....
        /*00a0*/ 	.word	0x050000e2


	//----- nvinfo : EIATTR_COOP_GROUP_INSTR_OFFSETS
	.align		4
.L_4739:
        /*00a4*/ 	.byte	0x04, 0x28
        /*00a6*/ 	.short	(.L_4741 - .L_4740)


	//   ....[0]....
.L_4740:
        /*00a8*/ 	.word	0x000024b0


	//   ....[1]....
        /*00ac*/ 	.word	0x000024c0


	//   ....[2]....
        /*00b0*/ 	.word	0x000024f0


	//   ....[3]....
        /*00b4*/ 	.word	0x00002500


	//   ....[4]....
        /*00b8*/ 	.word	0x00002530


	//   ....[5]....
        /*00bc*/ 	.word	0x00002540


	//   ....[6]....
        /*00c0*/ 	.word	0x00002570


	//   ....[7]....
        /*00c4*/ 	.word	0x00002580


	//   ....[8]....
        /*00c8*/ 	.word	0x000025b0


	//   ....[9]....
        /*00cc*/ 	.word	0x000025c0


	//   ....[10]....
        /*00d0*/ 	.word	0x00002af0


	//   ....[11]....
        /*00d4*/ 	.word	0x00002b00


	//   ....[12]....
        /*00d8*/ 	.word	0x00002b30


	//   ....[13]....
        /*00dc*/ 	.word	0x00002b40


	//   ....[14]....
        /*00e0*/ 	.word	0x00002b70


	//   ....[15]....
        /*00e4*/ 	.word	0x00002b80


	//   ....[16]....
        /*00e8*/ 	.word	0x00002bb0


	//   ....[17]....
        /*00ec*/ 	.word	0x00002bc0


	//   ....[18]....
        /*00f0*/ 	.word	0x00002bf0


	//   ....[19]....
        /*00f4*/ 	.word	0x00002c00


	//   ....[20]....
        /*00f8*/ 	.word	0x00003dd0


	//   ....[21]....
        /*00fc*/ 	.word	0x00003e20


	//   ....[22]....
        /*0100*/ 	.word	0x00003e80


	//   ....[23]....
        /*0104*/ 	.word	0x00003ee0


	//   ....[24]....
        /*0108*/ 	.word	0x00003f40


	//   ....[25]....
        /*010c*/ 	.word	0x00003fa0


	//   ....[26]....
        /*0110*/ 	.word	0x00004000


	//   ....[27]....
        /*0114*/ 	.word	0x00004060


	//   ....[28]....
        /*0118*/ 	.word	0x000040c0


	//   ....[29]....
        /*011c*/ 	.word	0x00004120


	//----- nvinfo : EIATTR_EXIT_INSTR_OFFSETS
	.align		4
.L_4741:
        /*0120*/ 	.byte	0x04, 0x1c
        /*0122*/ 	.short	(.L_4743 - .L_4742)


	//   ....[0]....
.L_4742:
        /*0124*/ 	.word	0x00003d80


	//----- nvinfo : EIATTR_MAX_THREADS
	.align		4
.L_4743:
        /*0128*/ 	.byte	0x04, 0x05
        /*012a*/ 	.short	(.L_4745 - .L_4744)
.L_4744:
        /*012c*/ 	.word	0x00000080
        /*0130*/ 	.word	0x00000001
        /*0134*/ 	.word	0x00000001


	//----- nvinfo : EIATTR_CRS_STACK_SIZE
	.align		4
.L_4745:
        /*0138*/ 	.byte	0x04, 0x1e
        /*013a*/ 	.short	(.L_4747 - .L_4746)
.L_4746:
        /*013c*/ 	.word	0x00000000


	//----- nvinfo : EIATTR_CBANK_PARAM_SIZE
	.align		4
.L_4747:
        /*0140*/ 	.byte	0x03, 0x19
        /*0142*/ 	.short	0x0080


	//----- nvinfo : EIATTR_PARAM_CBANK
	.align		4
        /*0144*/ 	.byte	0x04, 0x0a
        /*0146*/ 	.short	(.L_4749 - .L_4748)
	.align		4
.L_4748:
        /*0148*/ 	.word	index@(.nv.constant0._ZN18transformer_engine13normalization19ln_bwd_tuned_kernelINS0_13Kernel_traitsI6__halfS3_S3_fjLj10240ELj2ELj1ELj4ELj16ENS0_18Kernel_traits_baseILj10240ES3_S3_S3_fjLj128EEEEEEEvNS0_20BackwardKernelParamsE)
        /*014c*/ 	.short	0x0210
        /*014e*/ 	.short	0x0080


	//----- nvinfo : EIATTR_SW_WAR
	.align		4
.L_4749:
        /*0150*/ 	.byte	0x04, 0x36
        /*0152*/ 	.short	(.L_4751 - .L_4750)
.L_4750:
        /*0154*/ 	.word	0x00000008
.L_4751:


//--------------------- .nv.info._ZN18transformer_engine13normalization28ln_bwd_finalize_tuned_kernelINS0_22Kernel_traits_finalizeILj10240EffffjLj1024ELj4ENS0_18Kernel_traits_baseILj10240EffffjLj1024EEEEEEEvNS0_20BackwardKernelParamsE --------------------------
	.section	.nv.info._ZN18transformer_engine13normalization28ln_bwd_finalize_tuned_kernelINS0_22Kernel_traits_finalizeILj10240EffffjLj1024ELj4ENS0_18Kernel_traits_baseILj10240EffffjLj1024EEEEEEEvNS0_20BackwardKernelParamsE,"",@"SHT_CUDA_INFO"
	.sectionflags	@""
	.align	4


	//----- nvinfo : EIATTR_CUDA_API_VERSION
	.align		4
        /*0000*/ 	.byte	0x04, 0x37
        /*0002*/ 	.short	(.L_4753 - .L_4752)
.L_4752:
        /*0004*/ 	.word	0x00000082


	//----- nvinfo : EIATTR_KPARAM_INFO
	.align		4
.L_4753:
        /*0008*/ 	.byte	0x04, 0x17
        /*000a*/ 	.short	(.L_4755 - .L_4754)
.L_4754:
        /*000c*/ 	.word	0x00000000
        /*0010*/ 	.short	0x0000
        /*0012*/ 	.short	0x0000
        /*0014*/ 	.byte	0x00, 0xf0, 0x01, 0x02


	//----- nvinfo : EIATTR_SPARSE_MMA_MASK
	.align		4
.L_4755:
        /*0018*/ 	.byte	0x03, 0x50
        /*001a*/ 	.short	0x0000


	//----- nvinfo : EIATTR_MAXREG_COUNT
	.align		4
        /*001c*/ 	.byte	0x03, 0x1b
        /*001e*/ 	.short	0x0040


	//----- nvinfo : EIATTR_NUM_BARRIERS
	.align		4
        /*0020*/ 	.byte	0x02, 0x4c
        /*0022*/ 	.byte	0x01
	.zero		1


	//----- nvinfo : EIATTR_MERCURY_ISA_VERSION
	.align		4
        /*0024*/ 	.byte	0x03, 0x5f
        /*0026*/ 	.short	0x0101


	//----- nvinfo : EIATTR_COOP_GROUP_MASK_REGIDS
	.align		4
        /*0028*/ 	.byte	0x04, 0x29
        /*002a*/ 	.short	(.L_4757 - .L_4756)


	//   ....[0]....
.L_4756:
        /*002c*/ 	.word	0xffffffff


	//   ....[1]....
        /*0030*/ 	.word	0xffffffff


	//   ....[2]....
        /*0034*/ 	.word	0xffffffff


	//   ....[3]....
        /*0038*/ 	.word	0xffffffff


	//   ....[4]....
        /*003c*/ 	.word	0xffffffff


	//   ....[5]....
        /*0040*/ 	.word	0xffffffff


	//   ....[6]....
        /*0044*/ 	.word	0xffffffff


	//   ....[7]....
        /*0048*/ 	.word	0xffffffff


	//   ....[8]....
        /*004c*/ 	.word	0xffffffff


	//   ....[9]....
        /*0050*/ 	.word	0xffffffff


	//   ....[10]....
        /*0054*/ 	.word	0x05000010


	//   ....[11]....
        /*0058*/ 	.word	0x05000010


	//   ....[12]....
        /*005c*/ 	.word	0x05000010


	//   ....[13]....
        /*0060*/ 	.word	0x05000010


	//   ....[14]....
        /*0064*/ 	.word	0x05000010


	//   ....[15]....
        /*0068*/ 	.word	0x05000010


	//   ....[16]....
        /*006c*/ 	.word	0x05000010


	//   ....[17]....
        /*0070*/ 	.word	0x05000010


	//   ....[18]....
        /*0074*/ 	.word	0x05000010


	//   ....[19]....
        /*0078*/ 	.word	0x05000010


	//----- nvinfo : EIATTR_COOP_GROUP_INSTR_OFFSETS
	.align		4
.L_4757:
        /*007c*/ 	.byte	0x04, 0x28
        /*007e*/ 	.short	(.L_4759 - .L_4758)


	//   ....[0]....
.L_4758:
        /*0080*/ 	.word	0x00000850


	//   ....[1]....
        /*0084*/ 	.word	0x00000860


	//   ....[2]....
        /*0088*/ 	.word	0x00000890


	//   ....[3]....
        /*008c*/ 	.word	0x000008a0


	//   ....[4]....
        /*0090*/ 	.word	0x000008d0


	//   ....[5]....
        /*0094*/ 	.word	0x000008e0


	//   ....[6]....
        /*0098*/ 	.word	0x00000910


	//   ....[7]....
        /*009c*/ 	.word	0x00000920


	//   ....[8]....
        /*00a0*/ 	.word	0x00000950


	//   ....[9]....
        /*00a4*/ 	.word	0x00000960


	//   ....[10]....
        /*00a8*/ 	.word	0x00000b80


	//   ....[11]....
        /*00ac*/ 	.word	0x00000bf0


	//   ....[12]....
        /*00b0*/ 	.word	0x00000c60


	//   ....[13]....
        /*00b4*/ 	.word	0x00000cd0


	//   ....[14]....
        /*00b8*/ 	.word	0x00000d40


	//   ....[15]....
        /*00bc*/ 	.word	0x00000da0


	//   ....[16]....
        /*00c0*/ 	.word	0x00000e10


	//   ....[17]....
        /*00c4*/ 	.word	0x00000e80


	//   ....[18]....
        /*00c8*/ 	.word	0x00000ef0


	//   ....[19]....
        /*00cc*/ 	.word	0x00000f60


	//----- nvinfo : EIATTR_EXIT_INSTR_OFFSETS
	.align		4
.L_4759:
        /*00d0*/ 	.byte	0x04, 0x1c
        /*00d2*/ 	.short	(.L_4761 - .L_4760)


	//   ....[0]....
.L_4760:
        /*00d4*/ 	.word	0x00000070


	//   ....[1]....
        /*00d8*/ 	.word	0x00000b20


	//----- nvinfo : EIATTR_MAX_THREADS
	.align		4
.L_4761:
        /*00dc*/ 	.byte	0x04, 0x05
        /*00de*/ 	.short	(.L_4763 - .L_4762)
.L_4762:
        /*00e0*/ 	.word	0x00000400
        /*00e4*/ 	.word	0x00000001
        /*00e8*/ 	.word	0x00000001


	//----- nvinfo : EIATTR_CRS_STACK_SIZE
	.align		4
.L_4763:
        /*00ec*/ 	.byte	0x04, 0x1e
        /*00ee*/ 	.short	(.L_4765 - .L_4764)
.L_4764:
        /*00f0*/ 	.word	0x00000000


	//----- nvinfo : EIATTR_CBANK_PARAM_SIZE
	.align		4
.L_4765:
        /*00f4*/ 	.byte	0x03, 0x19
        /*00f6*/ 	.short	0x0080


	//----- nvinfo : EIATTR_PARAM_CBANK
	.align		4
        /*00f8*/ 	.byte	0x04, 0x0a
        /*00fa*/ 	.short	(.L_4767 - .L_4766)
	.align		4
.L_4766:
        /*00fc*/ 	.word	index@(.nv.constant0._ZN18transformer_engine13normalization28ln_bwd_finalize_tuned_kernelINS0_22Kernel_traits_finalizeILj10240EffffjLj1024ELj4ENS0_18Kernel_traits_baseILj10240EffffjLj1024EEEEEEEvNS0_20BackwardKernelParamsE)
        /*0100*/ 	.short	0x0210
        /*0102*/ 	.short	0x0080


	//----- nvinfo : EIATTR_SW_WAR
	.align		4
.L_4767:
        /*0104*/ 	.byte	0x04, 0x36
        /*0106*/ 	.short	(.L_4769 - .L_4768)
.L_4768:
        /*0108*/ 	.word	0x00000008
.L_4769:


//--------------------- .nv.info._ZN18transformer_engine13normalization19ln_bwd_tuned_kernelINS0_13Kernel_traitsIffffjLj10240ELj2ELj1ELj4ELj16ENS0_18Kernel_traits_baseILj10240EffffjLj128EEEEEEEvNS0_20BackwardKernelParamsE --------------------------
	.section	.nv.info._ZN18transformer_engine13normalization19ln_bwd_tuned_kernelINS0_13Kernel_traitsIffffjLj10240ELj2ELj1ELj4ELj16ENS0_18Kernel_traits_baseILj10240EffffjLj128EEEEEEEvNS0_20BackwardKernelParamsE,"",@"SHT_CUDA_INFO"
	.sectionflags	@""
	.align	4


	//----- nvinfo : EIATTR_CUDA_API_VERSION
	.align		4
        /*0000*/ 	.byte	0x04, 0x37
        /*0002*/ 	.short	(.L_4771 - .L_4770)
.L_4770:
        /*0004*/ 	.word	0x00000082


	//----- nvinfo : EIATTR_KPARAM_INFO
	.align		4
.L_4771:
        /*0008*/ 	.byte	0x04, 0x17
        /*000a*/ 	.short	(.L_4773 - .L_4772)
.L_4772:
        /*000c*/ 	.word	0x00000000
        /*0010*/ 	.short	0x0000
        /*0012*/ 	.short	0x0000
        /*0014*/ 	.byte	0x00, 0xf0, 0x01, 0x02


	//----- nvinfo : EIATTR_SPARSE_MMA_MASK
	.align		4
.L_4773:
        /*0018*/ 	.byte	0x03, 0x50
        /*001a*/ 	.short	0x0000


	//----- nvinfo : EIATTR_MAXREG_COUNT
	.align		4
        /*001c*/ 	.byte	0x03, 0x1b
        /*001e*/ 	.short	0x00ff


	//----- nvinfo : EIATTR_NUM_BARRIERS
	.align		4
        /*0020*/ 	.byte	0x02, 0x4c
        /*0022*/ 	.byte	0x01
	.zero		1


	//----- nvinfo : EIATTR_ANNOTATIONS
	.align		4
        /*0024*/ 	.byte	0x04, 0x55
        /*0026*/ 	.short	(.L_4775 - .L_4774)


	//   ....[0]....
.L_4774:
        /* <DEDUP_REMOVED lines=84> */


	//----- nvinfo : EIATTR_MERCURY_ISA_VERSION
	.align		4
.L_4775:
        /*0558*/ 	.byte	0x03, 0x5f
        /*055a*/ 	.short	0x0101


	//----- nvinfo : EIATTR_COOP_GROUP_MASK_REGIDS
	.align		4
        /*055c*/ 	.byte	0x04, 0x29
        /*055e*/ 	.short	(.L_4777 - .L_4776)


	//   ....[0]....
.L_4776:
        /*0560*/ 	.word	0xffffffff


	//   ....[1]....
        /*0564*/ 	.word	0xffffffff


	//   ....[2]....
        /*0568*/ 	.word	0xffffffff


	//   ....[3]....
        /*056c*/ 	.word	0xffffffff


	//   ....[4]....
        /*0570*/ 	.word	0xffffffff


	//   ....[5]....
        /*0574*/ 	.word	0xffffffff


	//   ....[6]....
        /*0578*/ 	.word	0xffffffff


	//   ....[7]....
        /*057c*/ 	.word	0xffffffff


	//   ....[8]....
        /*0580*/ 	.word	0xffffffff


	//   ....[9]....
        /*0584*/ 	.word	0xffffffff


	//   ....[10]....
        /*0588*/ 	.word	0xffffffff


	//   ....[11]....
        /*058c*/ 	.word	0xffffffff


	//   ....[12]....
        /*0590*/ 	.word	0xffffffff


	//   ....[13]....
        /*0594*/ 	.word	0xffffffff


	//   ....[14]....
        /*0598*/ 	.word	0xffffffff


	//   ....[15]....
        /*059c*/ 	.word	0xffffffff


	//   ....[16]....
        /*05a0*/ 	.word	0xffffffff


	//   ....[17]....
        /*05a4*/ 	.word	0xffffffff


	//   ....[18]....
        /*05a8*/ 	.word	0xffffffff


	//   ....[19]....
        /*05ac*/ 	.word	0xffffffff


	//   ....[20]....
        /*05b0*/ 	.word	0x0500004f


	//   ....[21]....
        /*05b4*/ 	.word	0x0500004f


	//   ....[22]....
        /*05b8*/ 	.word	0x0500004f


	//   ....[23]....
        /*05bc*/ 	.word	0x0500004f


	//   ....[24]....
        /*05c0*/ 	.word	0x0500004f


	//   ....[25]....
        /*05c4*/ 	.word	0x0500004f


	//   ....[26]....
        /*05c8*/ 	.word	0x0500004f


	//   ....[27]....
        /*05cc*/ 	.word	0x0500004f


	//   ....[28]....
        /*05d0*/ 	.word	0x0500004f


	//   ....[29]....
        /*05d4*/ 	.word	0x0500004f


	//----- nvinfo : EIATTR_COOP_GROUP_INSTR_OFFSETS
	.align		4
.L_4777:
        /*05d8*/ 	.byte	0x04, 0x28
        /*05da*/ 	.short	(.L_4779 - .L_4778)


	//   ....[0]....
.L_4778:
        /*05dc*/ 	.word	0x000036f0


	//   ....[1]....
        /*05e0*/ 	.word	0x00003710


	//   ....[2]....
        /*05e4*/ 	.word	0x00003790


	//   ....[3]....
        /*05e8*/ 	.word	0x000037a0


	//   ....[4]....
        /*05ec*/ 	.word	0x00003820


	//   ....[5]....
        /*05f0*/ 	.word	0x00003830


	//   ....[6]....
        /*05f4*/ 	.word	0x000038b0


	//   ....[7]....
        /*05f8*/ 	.word	0x000038d0


	//   ....[8]....
        /*05fc*/ 	.word	0x000039f0


	//   ....[9]....
        /*0600*/ 	.word	0x00003a00


	//   ....[10]....
        /*0604*/ 	.word	0x00003f80


	//   ....[11]....
        /*0608*/ 	.word	0x00003f90


	//   ....[12]....
        /*060c*/ 	.word	0x00003fc0


	//   ....[13]....
        /*0610*/ 	.word	0x00003fd0


	//   ....[14]....
        /*0614*/ 	.word	0x00004000


	//   ....[15]....
        /*0618*/ 	.word	0x00004010


	//   ....[16]....
        /*061c*/ 	.word	0x00004040


	//   ....[17]....
        /*0620*/ 	.word	0x00004050


	//   ....[18]....
        /*0624*/ 	.word	0x00004080


	//   ....[19]....
        /*0628*/ 	.word	0x00004090


	//   ....[20]....
        /*062c*/ 	.word	0x00005350


	//   ....[21]....
        /*0630*/ 	.word	0x00005400


	//   ....[22]....
        /*0634*/ 	.word	0x000054c0


	//   ....[23]....
        /*0638*/ 	.word	0x00005580


	//   ....[24]....
        /*063c*/ 	.word	0x00005640


	//   ....[25]....
        /*0640*/ 	.word	0x000056e0


	//   ....[26]....
        /*0644*/ 	.word	0x00005740


	//   ....[27]....
        /*0648*/ 	.word	0x000057c0


	//   ....[28]....
        /*064c*/ 	.word	0x00005820


	//   ....[29]....
        /*0650*/ 	.word	0x00005880


	//----- nvinfo : EIATTR_EXIT_INSTR_OFFSETS
	.align		4
.L_4779:
        /*0654*/ 	.byte	0x04, 0x1c
        /*0656*/ 	.short	(.L_4781 - .L_4780)


	//   ....[0]....
.L_4780:
        /*0658*/ 	.word	0x000052d0


	//----- nvinfo : EIATTR_MAX_THREADS
	.align		4
.L_4781:
        /*065c*/ 	.byte	0x04, 0x05
        /*065e*/ 	.short	(.L_4783 - .L_4782)
.L_4782:
        /*0660*/ 	.word	0x00000080
        /*0664*/ 	.word	0x00000001
        /*0668*/ 	.word	0x00000001


	//----- nvinfo : EIATTR_CRS_STACK_SIZE
	.align		4
.L_4783:
        /*066c*/ 	.byte	0x04, 0x1e
        /*066e*/ 	.short	(.L_4785 - .L_4784)
.L_4784:
        /*0670*/ 	.word	0x00000000


	//----- nvinfo : EIATTR_CBANK_PARAM_SIZE
	.align		4
.L_4785:
        /*0674*/ 	.byte	0x03, 0x19
        /*0676*/ 	.short	0x0080


	//----- nvinfo : EIATTR_PARAM_CBANK
	.align		4
        /*0678*/ 	.byte	0x04, 0x0a
        /*067a*/ 	.short	(.L_4787 - .L_4786)
	.align		4
.L_4786:
        /*067c*/ 	.word	index@(.nv.constant0._ZN18transformer_engine13normalization19ln_bwd_tuned_kernelINS0_13Kernel_traitsIffffjLj10240ELj2ELj1ELj4ELj16ENS0_18Kernel_traits_baseILj10240EffffjLj128EEEEEEEvNS0_20BackwardKernelParamsE)
        /*0680*/ 	.short	0x0210
        /*0682*/ 	.short	0x0080


	//----- nvinfo : EIATTR_SW_WAR
	.align		4
.L_4787:
        /*0684*/ 	.byte	0x04, 0x36
        /*0686*/ 	.short	(.L_4789 - .L_4788)
.L_4788:
        /*0688*/ 	.word	0x00000008
.L_4789:


//--------------------- .nv.info._ZN18transformer_engine13normalization28ln_bwd_finalize_tuned_kernelINS0_22Kernel_traits_finalizeILj8192E13__nv_bfloat16fS3_fjLj1024ELj4ENS0_18Kernel_traits_baseILj8192ES3_fS3_fjLj1024EEEEEEEvNS0_20BackwardKernelParamsE --------------------------
	.section	.nv.info._ZN18transformer_engine13normalization28ln_bwd_finalize_tuned_kernelINS0_22Kernel_traits_finalizeILj8192E13__nv_bfloat16fS3_fjLj1024ELj4ENS0_18Kernel_traits_baseILj8192ES3_fS3_fjLj1024EEEEEEEvNS0_20BackwardKernelParamsE,"",@"SHT_CUDA_INFO"
	.sectionflags	@""
	.align	4


	//----- nvinfo : EIATTR_CUDA_API_VERSION
	.align		4
        /*0000*/ 	.byte	0x04, 0x37
        /*0002*/ 	.short	(.L_4791 - .L_4790)
.L_4790:
        /*0004*/ 	.word	0x00000082


	//----- nvinfo : EIATTR_KPARAM_INFO
	.align		4
.L_4791:
        /*0008*/ 	.byte	0x04, 0x17
        /*000a*/ 	.short	(.L_4793 - .L_4792)
.L_4792:
        /*000c*/ 	.word	0x00000000
        /*0010*/ 	.short	0x0000
        /*0012*/ 	.short	0x0000
        /*0014*/ 	.byte	0x00, 0xf0, 0x01, 0x02


	//----- nvinfo : EIATTR_SPARSE_MMA_MASK
	.align		4
.L_4793:
        /*0018*/ 	.byte	0x03, 0x50
        /*001a*/ 	.short	0x0000


	//----- nvinfo : EIATTR_MAXREG_COUNT
	.align		4
        /*001c*/ 	.byte	0x03, 0x1b
        /*001e*/ 	.short	0x0040


	//----- nvinfo : EIATTR_NUM_BARRIERS
	.align		4
        /*0020*/ 	.byte	0x02, 0x4c
        /*0022*/ 	.byte	0x01
	.zero		1


	//----- nvinfo : EIATTR_MERCURY_ISA_VERSION
	.align		4
        /*0024*/ 	.byte	0x03, 0x5f
        /*0026*/ 	.short	0x0101


	//----- nvinfo : EIATTR_COOP_GROUP_MASK_REGIDS
	.align		4
        /*0028*/ 	.byte	0x04, 0x29
        /*002a*/ 	.short	(.L_4795 - .L_4794)


	//   ....[0]....
.L_4794:
        /*002c*/ 	.word	0xffffffff


	//   ....[1]....
        /*0030*/ 	.word	0xffffffff


	//   ....[2]....
        /*0034*/ 	.word	0xffffffff


	//   ....[3]....
        /*0038*/ 	.word	0xffffffff


	//   ....[4]....
        /*003c*/ 	.word	0xffffffff


	//   ....[5]....
        /*0040*/ 	.word	0xffffffff


	//   ....[6]....
        /*0044*/ 	.word	0xffffffff


	//   ....[7]....
        /*0048*/ 	.word	0xffffffff


	//   ....[8]....
        /*004c*/ 	.word	0xffffffff


	//   ....[9]....
        /*0050*/ 	.word	0xffffffff


	//   ....[10]....
        /*0054*/ 	.word	0x05000010


	//   ....[11]....
        /*0058*/ 	.word	0x05000010


	//   ....[12]....
        /*005c*/ 	.word	0x05000010


	//   ....[13]....
        /*0060*/ 	.word	0x05000010


	//   ....[14]....
        /*0064*/ 	.word	0x05000010


	//   ....[15]....
        /*0068*/ 	.word	0x05000010


	//   ....[16]....
        /*006c*/ 	.word	0x05000010


	//   ....[17]....
        /*0070*/ 	.word	0x05000010


	//   ....[18]....
        /*0074*/ 	.word	0x05000010


	//   ....[19]....
        /*0078*/ 	.word	0x05000010


	//----- nvinfo : EIATTR_COOP_GROUP_INSTR_OFFSETS
	.align		4
.L_4795:
        /*007c*/ 	.byte	0x04, 0x28
        /*007e*/ 	.short	(.L_4797 - .L_4796)


	//   ....[0]....
.L_4796:
        /*0080*/ 	.word	0x00000850


	//   ....[1]....
        /*0084*/ 	.word	0x00000860


	//   ....[2]....
        /*0088*/ 	.word	0x00000890


	//   ....[3]....
        /*008c*/ 	.word	0x000008a0


	//   ....[4]....
        /*0090*/ 	.word	0x000008d0


	//   ....[5]....
        /*0094*/ 	.word	0x000008e0


	//   ....[6]....
        /*0098*/ 	.word	0x00000910


	//   ....[7]....
        /*009c*/ 	.word	0x00000920


	//   ....[8]....
        /*00a0*/ 	.word	0x00000950


	//   ....[9]....
        /*00a4*/ 	.word	0x00000960


	//   ....[10]....
        /*00a8*/ 	.word	0x00000ba0


	//   ....[11]....
        /*00ac*/ 	.word	0x00000c10


	//   ....[12]....
        /*00b0*/ 	.word	0x00000c80


	//   ....[13]....
        /*00b4*/ 	.word	0x00000cf0


	//   ....[14]....
        /*00b8*/ 	.word	0x00000d60


	//   ....[15]....
        /*00bc*/ 	.word	0x00000dc0


	//   ....[16]....
        /*00c0*/ 	.word	0x00000e30


	//   ....[17]....
        /*00c4*/ 	.word	0x00000ea0


	//   ....[18]....
        /*00c8*/ 	.word	0x00000f10


	//   ....[19]....
        /*00cc*/ 	.word	0x00000f80


	//----- nvinfo : EIATTR_EXIT_INSTR_OFFSETS
	.align		4
.L_4797:
        /*00d0*/ 	.byte	0x04, 0x1c
        /*00d2*/ 	.short	(.L_4799 - .L_4798)


	//   ....[0]....
.L_4798:
        /*00d4*/ 	.word	0x00000070


	//   ....[1]....
        /*00d8*/ 	.word	0x00000b40


	//----- nvinfo : EIATTR_MAX_THREADS
	.align		4
.L_4799:
        /*00dc*/ 	.byte	0x04, 0x05
        /*00de*/ 	.short	(.L_4801 - .L_4800)
.L_4800:
        /*00e0*/ 	.word	0x00000400
        /*00e4*/ 	.word	0x00000001
        /*00e8*/ 	.word	0x00000001


	//----- nvinfo : EIATTR_CRS_STACK_SIZE
	.align		4
.L_4801:
        /*00ec*/ 	.byte	0x04, 0x1e
        /*00ee*/ 	.short	(.L_4803 - .L_4802)
.L_4802:
        /*00f0*/ 	.word	0x00000000


	//----- nvinfo : EIATTR_CBANK_PARAM_SIZE
	.align		4
.L_4803:
        /*00f4*/ 	.byte	0x03, 0x19
        /*00f6*/ 	.short	0x0080


	//----- nvinfo : EIATTR_PARAM_CBANK
	.align		4
        /*00f8*/ 	.byte	0x04, 0x0a
        /*00fa*/ 	.short	(.L_4805 - .L_4804)
	.align		4
.L_4804:
        /*00fc*/ 	.word	index@(.nv.constant0._ZN18transformer_engine13normalization28ln_bwd_finalize_tuned_kernelINS0_22Kernel_traits_finalizeILj8192E13__nv_bfloat16fS3_fjLj1024ELj4ENS0_18Kernel_traits_baseILj8192ES3_fS3_fjLj1024EEEEEEEvNS0_20BackwardKernelParamsE)
        /*0100*/ 	.short	0x0210
        /*0102*/ 	.short	0x0080


	//----- nvinfo : EIATTR_SW_WAR
	.align		4
.L_4805:
        /*0104*/ 	.byte	0x04, 0x36
        /*0106*/ 	.short	(.L_4807 - .L_4806)
.L_4806:
        /*0108*/ 	.word	0x00000008
.L_4807:


//--------------------- .nv.info._ZN18transformer_engine13normalization19ln_bwd_tuned_kernelINS0_13Kernel_traitsI13__nv_bfloat16fS3_fjLj8192ELj2ELj1ELj4ELj16ENS0_18Kernel_traits_baseILj8192ES3_fS3_fjLj128EEEEEEEvNS0_20BackwardKernelParamsE --------------------------
	.section	.nv.info._ZN18transformer_engine13normalization19ln_bwd_tuned_kernelINS0_13Kernel_traitsI13__nv_bfloat16fS3_fjLj8192ELj2ELj1ELj4ELj16ENS0_18Kernel_traits_baseILj8192ES3_fS3_fjLj128EEEEEEEvNS0_20BackwardKernelParamsE,"",@"SHT_CUDA_INFO"
	.sectionflags	@""
	.align	4


	//----- nvinfo : EIATTR_CUDA_API_VERSION
	.align		4
        /*0000*/ 	.byte	0x04, 0x37
        /*0002*/ 	.short	(.L_4809 - .L_4808)
.L_4808:
        /*0004*/ 	.word	0x00000082


	//----- nvinfo : EIATTR_KPARAM_INFO
	.align		4
.L_4809:
        /*0008*/ 	.byte	0x04, 0x17
        /*000a*/ 	.short	(.L_4811 - .L_4810)
.L_4810:
        /*000c*/ 	.word	0x00000000
        /*0010*/ 	.short	0x0000
        /*0012*/ 	.short	0x0000
        /*0014*/ 	.byte	0x00, 0xf0, 0x01, 0x02


	//----- nvinfo : EIATTR_SPARSE_MMA_MASK
	.align		4
.L_4811:
        /*0018*/ 	.byte	0x03, 0x50
        /*001a*/ 	.short	0x0000


	//----- nvinfo : EIATTR_MAXREG_COUNT
	.align		4
        /*001c*/ 	.byte	0x03, 0x1b
        /*001e*/ 	.short	0x00ff


	//----- nvinfo : EIATTR_NUM_BARRIERS
	.align		4
        /*0020*/ 	.byte	0x02, 0x4c
        /*0022*/ 	.byte	0x01
	.zero		1


	//----- nvinfo : EIATTR_MERCURY_ISA_VERSION
	.align		4
        /*0024*/ 	.byte	0x03, 0x5f
        /*0026*/ 	.short	0x0101


	//----- nvinfo : EIATTR_COOP_GROUP_MASK_REGIDS
	.align		4
        /*0028*/ 	.byte	0x04, 0x29
        /*002a*/ 	.short	(.L_4813 - .L_4812)


	//   ....[0]....
.L_4812:
        /*002c*/ 	.word	0xffffffff


	//   ....[1]....
        /*0030*/ 	.word	0xffffffff


	//   ....[2]....
        /*0034*/ 	.word	0xffffffff


	//   ....[3]....
        /*0038*/ 	.word	0xffffffff


	//   ....[4]....
        /*003c*/ 	.word	0xffffffff


	//   ....[5]....
        /*0040*/ 	.word	0xffffffff


	//   ....[6]....
        /*0044*/ 	.word	0xffffffff


	//   ....[7]....
        /*0048*/ 	.word	0xffffffff


	//   ....[8]....
        /*004c*/ 	.word	0xffffffff


	//   ....[9]....
        /*0050*/ 	.word	0xffffffff


	//   ....[10]....
        /*0054*/ 	.word	0xffffffff


	//   ....[11]....
        /*0058*/ 	.word	0xffffffff


	//   ....[12]....
        /*005c*/ 	.word	0xffffffff


	//   ....[13]....
        /*0060*/ 	.word	0xffffffff


	//   ....[14]....
        /*0064*/ 	.word	0xffffffff


	//   ....[15]....
        /*0068*/ 	.word	0xffffffff


	//   ....[16]....
        /*006c*/ 	.word	0xffffffff


	//   ....[17]....
        /*0070*/ 	.word	0xffffffff


	//   ....[18]....
        /*0074*/ 	.word	0xffffffff


	//   ....[19]....
        /*0078*/ 	.word	0xffffffff


	//   ....[20]....
        /*007c*/ 	.word	0x0500000b


	//   ....[21]....
        /*0080*/ 	.word	0x0500000b


	//   ....[22]....
        /*0084*/ 	.word	0x0500000b


	//   ....[23]....
        /*0088*/ 	.word	0x0500000b


	//   ....[24]....
        /*008c*/ 	.word	0x0500000b


	//   ....[25]....
        /*0090*/ 	.word	0x0500000b


	//   ....[26]....
        /*0094*/ 	.word	0x0500000b


	//   ....[27]....
        /*0098*/ 	.word	0x0500000b


	//   ....[28]....
        /*009c*/ 	.word	0x0500000b


	//   ....[29]....
        /*00a0*/ 	.word	0x0500000b


	//----- nvinfo : EIATTR_COOP_GROUP_INSTR_OFFSETS
	.align		4
.L_4813:
        /*00a4*/ 	.byte	0x04, 0x28
        /*00a6*/ 	.short	(.L_4815 - .L_4814)


	//   ....[0]....
.L_4814:
        /*00a8*/ 	.word	0x00001fd0


	//   ....[1]....
        /*00ac*/ 	.word	0x00001fe0


	//   ....[2]....
        /*00b0*/ 	.word	0x00002010


	//   ....[3]....
        /*00b4*/ 	.word	0x00002020


	//   ....[4]....
        /*00b8*/ 	.word	0x00002050


	//   ....[5]....
        /*00bc*/ 	.word	0x00002060


	//   ....[6]....
        /*00c0*/ 	.word	0x00002090


	//   ....[7]....
        /*00c4*/ 	.word	0x000020a0


	//   ....[8]....
        /*00c8*/ 	.word	0x000020d0


	//   ....[9]....
        /*00cc*/ 	.word	0x000020e0


	//   ....[10]....
        /*00d0*/ 	.word	0x00002610


	//   ....[11]....
        /*00d4*/ 	.word	0x00002620


	//   ....[12]....
        /*00d8*/ 	.word	0x00002650


	//   ....[13]....
        /*00dc*/ 	.word	0x00002660


	//   ....[14]....
        /*00e0*/ 	.word	0x00002690


	//   ....[15]....
        /*00e4*/ 	.word	0x000026a0


	//   ....[16]....
        /*00e8*/ 	.word	0x000026d0


	//   ....[17]....
        /*00ec*/ 	.word	0x000026e0


	//   ....[18]....
        /*00f0*/ 	.word	0x00002710


	//   ....[19]....
        /*00f4*/ 	.word	0x00002720


	//   ....[20]....
        /*00f8*/ 	.word	0x00003530


	//   ....[21]....
        /*00fc*/ 	.word	0x00003580


	//   ....[22]....
        /*0100*/ 	.word	0x000035f0


	//   ....[23]....
        /*0104*/ 	.word	0x00003650


	//   ....[24]....
        /*0108*/ 	.word	0x000036c0


	//   ....[25]....
        /*010c*/ 	.word	0x00003720


	//   ....[26]....
        /*0110*/ 	.word	0x00003790


	//   ....[27]....
        /*0114*/ 	.word	0x000037f0


	//   ....[28]....
        /*0118*/ 	.word	0x00003860


	//   ....[29]....
        /*011c*/ 	.word	0x000038c0


	//----- nvinfo : EIATTR_EXIT_INSTR_OFFSETS
	.align		4
.L_4815:
        /*0120*/ 	.byte	0x04, 0x1c
        /*0122*/ 	.short	(.L_4817 - .L_4816)


	//   ....[0]....
.L_4816:
        /*0124*/ 	.word	0x000034d0


	//----- nvinfo : EIATTR_MAX_THREADS
	.align		4
.L_4817:
        /*0128*/ 	.byte	0x04, 0x05
        /*012a*/ 	.short	(.L_4819 - .L_4818)
.L_4818:
        /*012c*/ 	.word	0x00000080
        /*0130*/ 	.word	0x00000001
        /*0134*/ 	.word	0x00000001


	//----- nvinfo : EIATTR_CRS_STACK_SIZE
	.align		4
.L_4819:
        /*0138*/ 	.byte	0x04, 0x1e
        /*013a*/ 	.short	(.L_4821 - .L_4820)
.L_4820:
        /*013c*/ 	.word	0x00000000


	//----- nvinfo : EIATTR_CBANK_PARAM_SIZE
	.align		4
.L_4821:
        /*0140*/ 	.byte	0x03, 0x19
        /*0142*/ 	.short	0x0080


	//----- nvinfo : EIATTR_PARAM_CBANK
	.align		4
        /*0144*/ 	.byte	0x04, 0x0a
        /*0146*/ 	.short	(.L_4823 - .L_4822)
	.align		4
.L_4822:
        /*0148*/ 	.word	index@(.nv.constant0._ZN18transformer_engine13normalization19ln_bwd_tuned_kernelINS0_13Kernel_traitsI13__nv_bfloat16fS3_fjLj8192ELj2ELj1ELj4ELj16ENS0_18Kernel_traits_baseILj8192ES3_fS3_fjLj128EEEEEEEvNS0_20BackwardKernelParamsE)
        /*014c*/ 	.short	0x0210
        /*014e*/ 	.short	0x0080


	//----- nvinfo : EIATTR_SW_WAR
	.align		4
.L_4823:
        /*0150*/ 	.byte	0x04, 0x36
        /*0152*/ 	.short	(.L_4825 - .L_4824)
.L_4824:
        /*0154*/ 	.word	0x00000008
.L_4825:


//--------------------- .nv.info._ZN18transformer_engine13normalization28ln_bwd_finalize_tuned_kernelINS0_22Kernel_traits_finalizeILj8192E13__nv_bfloat16S3_S3_fjLj1024ELj4ENS0_18Kernel_traits_baseILj8192ES3_S3_S3_fjLj1024EEEEEEEvNS0_20BackwardKernelParamsE --------------------------
	.section	.nv.info._ZN18transformer_engine13normalization28ln_bwd_finalize_tuned_kernelINS0_22Kernel_traits_finalizeILj8192E13__nv_bfloat16S3_S3_fjLj1024ELj4ENS0_18Kernel_traits_baseILj8192ES3_S3_S3_fjLj1024EEEEEEEvNS0_20BackwardKernelParamsE,"",@"SHT_CUDA_INFO"
	.sectionflags	@""
	.align	4


	//----- nvinfo : EIATTR_CUDA_API_VERSION
	.align		4
        /*0000*/ 	.byte	0x04, 0x37
        /*0002*/ 	.short	(.L_4827 - .L_4826)
.L_4826:
        /*0004*/ 	.word	0x00000082


	//----- nvinfo : EIATTR_KPARAM_INFO
	.align		4
.L_4827:
        /*0008*/ 	.byte	0x04, 0x17
        /*000a*/ 	.short	(.L_4829 - .L_4828)
.L_4828:
        /*000c*/ 	.word	0x00000000
        /*0010*/ 	.short	0x0000
        /*0012*/ 	.short	0x0000
        /*0014*/ 	.byte	0x00, 0xf0, 0x01, 0x02


	//----- nvinfo : EIATTR_SPARSE_MMA_MASK
	.align		4
.L_4829:
        /*0018*/ 	.byte	0x03, 0x50
        /*001a*/ 	.short	0x0000


	//----- nvinfo : EIATTR_MAXREG_COUNT
	.align		4
        /*001c*/ 	.byte	0x03, 0x1b
        /*001e*/ 	.short	0x0040


	//----- nvinfo : EIATTR_NUM_BARRIERS
	.align		4
        /*0020*/ 	.byte	0x02, 0x4c
        /*0022*/ 	.byte	0x01
	.zero		1


	//----- nvinfo : EIATTR_MERCURY_ISA_VERSION
	.align		4
        /*0024*/ 	.byte	0x03, 0x5f
        /*0026*/ 	.short	0x0101


	//----- nvinfo : EIATTR_COOP_GROUP_MASK_REGIDS
	.align		4
        /*0028*/ 	.byte	0x04, 0x29
        /*002a*/ 	.short	(.L_4831 - .L_4830)


	//   ....[0]....
.L_4830:
        /*002c*/ 	.word	0xffffffff


	//   ....[1]....
        /*0030*/ 	.word	0xffffffff


	//   ....[2]....
        /*0034*/ 	.word	0xffffffff


	//   ....[3]....
        /*0038*/ 	.word	0xffffffff


	//   ....[4]....
        /*003c*/ 	.word	0xffffffff


	//   ....[5]....
        /*0040*/ 	.word	0xffffffff


	//   ....[6]....
        /*0044*/ 	.word	0xffffffff


	//   ....[7]....
        /*0048*/ 	.word	0xffffffff


	//   ....[8]....
        /*004c*/ 	.word	0xffffffff


	//   ....[9]....
        /*0050*/ 	.word	0xffffffff


	//   ....[10]....
        /*0054*/ 	.word	0x05000010


	//   ....[11]....
        /*0058*/ 	.word	0x05000010


	//   ....[12]....
        /*005c*/ 	.word	0x05000010


	//   ....[13]....
        /*0060*/ 	.word	0x05000010


	//   ....[14]....
        /*0064*/ 	.word	0x05000010


	//   ....[15]....
        /*0068*/ 	.word	0x05000010


	//   ....[16]....
        /*006c*/ 	.word	0x05000010


	//   ....[17]....
        /*0070*/ 	.word	0x05000010


	//   ....[18]....
        /*0074*/ 	.word	0x05000010


	//   ....[19]....
        /*0078*/ 	.word	0x05000010


	//----- nvinfo : EIATTR_COOP_GROUP_INSTR_OFFSETS
	.align		4
.L_4831:
        /*007c*/ 	.byte	0x04, 0x28
        /*007e*/ 	.short	(.L_4833 - .L_4832)


	//   ....[0]....
.L_4832:
        /*0080*/ 	.word	0x00000850


	//   ....[1]....
        /*0084*/ 	.word	0x00000860


	//   ....[2]....
        /*0088*/ 	.word	0x00000890


	//   ....[3]....
        /*008c*/ 	.word	0x000008a0


	//   ....[4]....
        /*0090*/ 	.word	0x000008d0


	//   ....[5]....
        /*0094*/ 	.word	0x000008e0


	//   ....[6]....
        /*0098*/ 	.word	0x00000910


	//   ....[7]....
        /*009c*/ 	.word	0x00000920


	//   ....[8]....
        /*00a0*/ 	.word	0x00000950


	//   ....[9]....
        /*00a4*/ 	.word	0x00000960


	//   ....[10]....
        /*00a8*/ 	.word	0x00000ba0


	//   ....[11]....
        /*00ac*/ 	.word	0x00000c10


	//   ....[12]....
        /*00b0*/ 	.word	0x00000c80


	//   ....[13]....
        /*00b4*/ 	.word	0x00000cf0


	//   ....[14]....
        /*00b8*/ 	.word	0x00000d60


	//   ....[15]....
        /*00bc*/ 	.word	0x00000dc0


	//   ....[16]....
        /*00c0*/ 	.word	0x00000e30


	//   ....[17]....
        /*00c4*/ 	.word	0x00000ea0


	//   ....[18]....
        /*00c8*/ 	.word	0x00000f10


	//   ....[19]....
        /*00cc*/ 	.word	0x00000f80


	//----- nvinfo : EIATTR_EXIT_INSTR_OFFSETS
	.align		4
.L_4833:
        /*00d0*/ 	.byte	0x04, 0x1c
        /*00d2*/ 	.short	(.L_4835 - .L_4834)


	//   ....[0]....
.L_4834:
        /*00d4*/ 	.word	0x00000070


	//   ....[1]....
        /*00d8*/ 	.word	0x00000b40


	//----- nvinfo : EIATTR_MAX_THREADS
	.align		4
.L_4835:
        /*00dc*/ 	.byte	0x04, 0x05
        /*00de*/ 	.short	(.L_4837 - .L_4836)
.L_4836:
        /*00e0*/ 	.word	0x00000400
        /*00e4*/ 	.word	0x00000001
        /*00e8*/ 	.word	0x00000001


	//----- nvinfo : EIATTR_CRS_STACK_SIZE
	.align		4
.L_4837:
        /*00ec*/ 	.byte	0x04, 0x1e
        /*00ee*/ 	.short	(.L_4839 - .L_4838)
.L_4838:
        /*00f0*/ 	.word	0x00000000


	//----- nvinfo : EIATTR_CBANK_PARAM_SIZE
	.align		4
.L_4839:
        /*00f4*/ 	.byte	0x03, 0x19
        /*00f6*/ 	.short	0x0080


	//----- nvinfo : EIATTR_PARAM_CBANK
	.align		4
        /*00f8*/ 	.byte	0x04, 0x0a
        /*00fa*/ 	.short	(.L_4841 - .L_4840)
	.align		4
.L_4840:
        /*00fc*/ 	.word	index@(.nv.constant0._ZN18transformer_engine13normalization28ln_bwd_finalize_tuned_kernelINS0_22Kernel_traits_finalizeILj8192E13__nv_bfloat16S3_S3_fjLj1024ELj4ENS0_18Kernel_traits_baseILj8192ES3_S3_S3_fjLj1024EEEEEEEvNS0_20BackwardKernelParamsE)
        /*0100*/ 	.short	0x0210
        /*0102*/ 	.short	0x0080


	//----- nvinfo : EIATTR_SW_WAR
	.align		4
.L_4841:
        /*0104*/ 	.byte	0x04, 0x36
        /*0106*/ 	.short	(.L_4843 - .L_4842)
.L_4842:
        /*0108*/ 	.word	0x00000008
.L_4843:


//--------------------- .nv.info._ZN18transformer_engine13normalization19ln_bwd_tuned_kernelINS0_13Kernel_traitsI13__nv_bfloat16S3_S3_fjLj8192ELj2ELj1ELj4ELj16ENS0_18Kernel_traits_baseILj8192ES3_S3_S3_fjLj128EEEEEEEvNS0_20BackwardKernelParamsE --------------------------
	.section	.nv.info._ZN18transformer_engine13normalization19ln_bwd_tuned_kernelINS0_13Kernel_traitsI13__nv_bfloat16S3_S3_fjLj8192ELj2ELj1ELj4ELj16ENS0_18Kernel_traits_baseILj8192ES3_S3_S3_fjLj128EEEEEEEvNS0_20BackwardKernelParamsE,"",@"SHT_CUDA_INFO"
	.sectionflags	@""
	.align	4


	//----- nvinfo : EIATTR_CUDA_API_VERSION
	.align		4
        /*0000*/ 	.byte	0x04, 0x37
        /*0002*/ 	.short	(.L_4845 - .L_4844)
.L_4844:
        /*0004*/ 	.word	0x00000082


	//----- nvinfo : EIATTR_KPARAM_INFO
	.align		4
.L_4845:
        /*0008*/ 	.byte	0x04, 0x17
        /*000a*/ 	.short	(.L_4847 - .L_4846)
.L_4846:
        /*000c*/ 	.word	0x00000000
        /*0010*/ 	.short	0x0000
        /*0012*/ 	.short	0x0000
        /*0014*/ 	.byte	0x00, 0xf0, 0x01, 0x02


	//----- nvinfo : EIATTR_SPARSE_MMA_MASK
	.align		4
.L_4847:
        /*0018*/ 	.byte	0x03, 0x50
        /*001a*/ 	.short	0x0000


	//----- nvinfo : EIATTR_MAXREG_COUNT
	.align		4
        /*001c*/ 	.byte	0x03, 0x1b
        /*001e*/ 	.short	0x00ff


	//----- nvinfo : EIATTR_NUM_BARRIERS
	.align		4
        /*0020*/ 	.byte	0x02, 0x4c
        /*0022*/ 	.byte	0x01
	.zero		1


	//----- nvinfo : EIATTR_MERCURY_ISA_VERSION
	.align		4
        /*0024*/ 	.byte	0x03, 0x5f
        /*0026*/ 	.short	0x0101


	//----- nvinfo : EIATTR_COOP_GROUP_MASK_REGIDS
	.align		4
        /*0028*/ 	.byte	0x04, 0x29
        /*002a*/ 	.short	(.L_4849 - .L_4848)


	//   ....[0]....
.L_4848:
        /*002c*/ 	.word	0xffffffff


	//   ....[1]....
        /*0030*/ 	.word	0xffffffff


	//   ....[2]....
        /*0034*/ 	.word	0xffffffff


	//   ....[3]....
        /*0038*/ 	.word	0xffffffff


	//   ....[4]....
        /*003c*/ 	.word	0xffffffff


	//   ....[5]....
        /*0040*/ 	.word	0xffffffff


	//   ....[6]....
        /*0044*/ 	.word	0xffffffff


	//   ....[7]....
        /*0048*/ 	.word	0xffffffff


	//   ....[8]....
        /*004c*/ 	.word	0xffffffff


	//   ....[9]....
        /*0050*/ 	.word	0xffffffff


	//   ....[10]....
        /*0054*/ 	.word	0xffffffff


	//   ....[11]....
        /*0058*/ 	.word	0xffffffff


	//   ....[12]....
        /*005c*/ 	.word	0xffffffff


	//   ....[13]....
        /*0060*/ 	.word	0xffffffff


	//   ....[14]....
        /*0064*/ 	.word	0xffffffff


	//   ....[15]....
        /*0068*/ 	.word	0xffffffff


	//   ....[16]....
        /*006c*/ 	.word	0xffffffff


	//   ....[17]....
        /*0070*/ 	.word	0xffffffff


	//   ....[18]....
        /*0074*/ 	.word	0xffffffff


	//   ....[19]....
        /*0078*/ 	.word	0xffffffff


	//   ....[20]....
        /*007c*/ 	.word	0x0500000b


	//   ....[21]....
        /*0080*/ 	.word	0x0500000b


	//   ....[22]....
        /*0084*/ 	.word	0x0500000b


	//   ....[23]....
        /*0088*/ 	.word	0x0500000b


	//   ....[24]....
        /*008c*/ 	.word	0x0500000b


	//   ....[25]....
        /*0090*/ 	.word	0x0500000b


	//   ....[26]....
        /*0094*/ 	.word	0x0500000b


	//   ....[27]....
        /*0098*/ 	.word	0x0500000b


	//   ....[28]....
        /*009c*/ 	.word	0x0500000b


	//   ....[29]....
        /*00a0*/ 	.word	0x0500000b


	//----- nvinfo : EIATTR_COOP_GROUP_INSTR_OFFSETS
	.align		4
.L_4849:
        /*00a4*/ 	.byte	0x04, 0x28
        /*00a6*/ 	.short	(.L_4851 - .L_4850)


	//   ....[0]....
.L_4850:
        /*00a8*/ 	.word	0x000020f0


	//   ....[1]....
        /*00ac*/ 	.word	0x00002100


	//   ....[2]....
        /*00b0*/ 	.word	0x00002130


	//   ....[3]....
        /*00b4*/ 	.word	0x00002140


	//   ....[4]....
        /*00b8*/ 	.word	0x00002170


	//   ....[5]....
        /*00bc*/ 	.word	0x00002180


	//   ....[6]....
        /*00c0*/ 	.word	0x000021b0


	//   ....[7]....
        /*00c4*/ 	.word	0x000021c0


	//   ....[8]....
        /*00c8*/ 	.word	0x000021f0


	//   ....[9]....
        /*00cc*/ 	.word	0x00002200


	//   ....[10]....
        /*00d0*/ 	.word	0x00002730


	//   ....[11]....
        /*00d4*/ 	.word	0x00002740


	//   ....[12]....
        /*00d8*/ 	.word	0x00002770


	//   ....[13]....
        /*00dc*/ 	.word	0x00002780


	//   ....[14]....
        /*00e0*/ 	.word	0x000027b0


	//   ....[15]....
        /*00e4*/ 	.word	0x000027c0


	//   ....[16]....
        /*00e8*/ 	.word	0x000027f0


	//   ....[17]....
        /*00ec*/ 	.word	0x00002800


	//   ....[18]....
        /*00f0*/ 	.word	0x00002830


	//   ....[19]....
        /*00f4*/ 	.word	0x00002840


	//   ....[20]....
        /*00f8*/ 	.word	0x000036c0


	//   ....[21]....
        /*00fc*/ 	.word	0x00003710


	//   ....[22]....
        /*0100*/ 	.word	0x00003780


	//   ....[23]....
        /*0104*/ 	.word	0x000037e0


	//   ....[24]....
        /*0108*/ 	.word	0x00003850


	//   ....[25]....
        /*010c*/ 	.word	0x000038b0


	//   ....[26]....
        /*0110*/ 	.word	0x00003920


	//   ....[27]....
        /*0114*/ 	.word	0x00003980


	//   ....[28]....
        /*0118*/ 	.word	0x000039f0


	//   ....[29]....
        /*011c*/ 	.word	0x00003a50


	//----- nvinfo : EIATTR_EXIT_INSTR_OFFSETS
	.align		4
.L_4851:
        /*0120*/ 	.byte	0x04, 0x1c
        /*0122*/ 	.short	(.L_4853 - .L_4852)


	//   ....[0]....
.L_4852:
        /*0124*/ 	.word	0x00003660


	//----- nvinfo : EIATTR_MAX_THREADS
	.align		4
.L_4853:
        /*0128*/ 	.byte	0x04, 0x05
        /*012a*/ 	.short	(.L_4855 - .L_4854)
.L_4854:
        /*012c*/ 	.word	0x00000080
        /*0130*/ 	.word	0x00000001
        /*0134*/ 	.word	0x00000001


	//----- nvinfo : EIATTR_CRS_STACK_SIZE
	.align		4
.L_4855:
        /*0138*/ 	.byte	0x04, 0x1e
        /*013a*/ 	.short	(.L_4857 - .L_4856)
.L_4856:
        /*013c*/ 	.word	0x00000000


	//----- nvinfo : EIATTR_CBANK_PARAM_SIZE
	.align		4
.L_4857:
        /*0140*/ 	.byte	0x03, 0x19
        /*0142*/ 	.short	0x0080


	//----- nvinfo : EIATTR_PARAM_CBANK
	.align		4
        /*0144*/ 	.byte	0x04, 0x0a
        /*0146*/ 	.short	(.L_4859 - .L_4858)
	.align		4
.L_4858:
        /*0148*/ 	.word	index@(.nv.constant0._ZN18transformer_engine13normalization19ln_bwd_tuned_kernelINS0_13Kernel_traitsI13__nv_bfloat16S3_S3_fjLj8192ELj2ELj1ELj4ELj16ENS0_18Kernel_traits_baseILj8192ES3_S3_S3_fjLj128EEEEEEEvNS0_20BackwardKernelParamsE)
        /*014c*/ 	.short	0x0210
        /*014e*/ 	.short	0x0080


	//----- nvinfo : EIATTR_SW_WAR
	.align		4
.L_4859:
        /*0150*/ 	.byte	0x04, 0x36
        /*0152*/ 	.short	(.L_4861 - .L_4860)
.L_4860:
        /*0154*/ 	.word	0x00000008
.L_4861:


//--------------------- .nv.info._ZN18transformer_engine13normalization28ln_bwd_finalize_tuned_kernelINS0_22Kernel_traits_finalizeILj8192E6__halffS3_fjLj1024ELj4ENS0_18Kernel_traits_baseILj8192ES3_fS3_fjLj1024EEEEEEEvNS0_20BackwardKernelParamsE --------------------------
	.section	.nv.info._ZN18transformer_engine13normalization28ln_bwd_finalize_tuned_kernelINS0_22Kernel_traits_finalizeILj8192E6__halffS3_fjLj1024ELj4ENS0_18Kernel_traits_baseILj8192ES3_fS3_fjLj1024EEEEEEEvNS0_20BackwardKernelParamsE,"",@"SHT_CUDA_INFO"
	.sectionflags	@""
	.align	4


	//----- nvinfo : EIATTR_CUDA_API_VERSION
	.align		4
        /*0000*/ 	.byte	0x04, 0x37
        /*0002*/ 	.short	(.L_4863 - .L_4862)
.L_4862:
        /*0004*/ 	.word	0x00000082


	//----- nvinfo : EIATTR_KPARAM_INFO
	.align		4
.L_4863:
        /*0008*/ 	.byte	0x04, 0x17
        /*000a*/ 	.short	(.L_4865 - .L_4864)
.L_4864:
        /*000c*/ 	.word	0x00000000
        /*0010*/ 	.short	0x0000
        /*0012*/ 	.short	0x0000
        /*0014*/ 	.byte	0x00, 0xf0, 0x01, 0x02


	//----- nvinfo : EIATTR_SPARSE_MMA_MASK
	.align		4
.L_4865:
        /*0018*/ 	.byte	0x03, 0x50
        /*001a*/ 	.short	0x0000


	//----- nvinfo : EIATTR_MAXREG_COUNT
	.align		4
        /*001c*/ 	.byte	0x03, 0x1b
        /*001e*/ 	.short	0x0040


	//----- nvinfo : EIATTR_NUM_BARRIERS
	.align		4
        /*0020*/ 	.byte	0x02, 0x4c
        /*0022*/ 	.byte	0x01
	.zero		1


	//----- nvinfo : EIATTR_MERCURY_ISA_VERSION
	.align		4
        /*0024*/ 	.byte	0x03, 0x5f
        /*0026*/ 	.short	0x0101


	//----- nvinfo : EIATTR_COOP_GROUP_MASK_REGIDS
	.align		4
        /*0028*/ 	.byte	0x04, 0x29
        /*002a*/ 	.short	(.L_4867 - .L_4866)


	//   ....[0]....
.L_4866:
        /*002c*/ 	.word	0xffffffff


	//   ....[1]....
        /*0030*/ 	.word	0xffffffff


	//   ....[2]....
        /*0034*/ 	.word	0xffffffff


	//   ....[3]....
        /*0038*/ 	.word	0xffffffff


	//   ....[4]....
        /*003c*/ 	.word	0xffffffff


	//   ....[5]....
        /*0040*/ 	.word	0xffffffff


	//   ....[6]....
        /*0044*/ 	.word	0xffffffff


	//   ....[7]....
        /*0048*/ 	.word	0xffffffff


	//   ....[8]....
        /*004c*/ 	.word	0xffffffff


	//   ....[9]....
        /*0050*/ 	.word	0xffffffff


	//   ....[10]....
        /*0054*/ 	.word	0x05000010


	//   ....[11]....
        /*0058*/ 	.word	0x05000010


	//   ....[12]....
        /*005c*/ 	.word	0x05000010


	//   ....[13]....
        /*0060*/ 	.word	0x05000010


	//   ....[14]....
        /*0064*/ 	.word	0x05000010


	//   ....[15]....
        /*0068*/ 	.word	0x05000010


	//   ....[16]....
        /*006c*/ 	.word	0x05000010


	//   ....[17]....
        /*0070*/ 	.word	0x05000010


	//   ....[18]....
        /*0074*/ 	.word	0x05000010


	//   ....[19]....
        /*0078*/ 	.word	0x05000010


	//----- nvinfo : EIATTR_COOP_GROUP_INSTR_OFFSETS
	.align		4
.L_4867:
        /*007c*/ 	.byte	0x04, 0x28
        /*007e*/ 	.short	(.L_4869 - .L_4868)


	//   ....[0]....
.L_4868:
        /*0080*/ 	.word	0x00000850


	//   ....[1]....
        /*0084*/ 	.word	0x00000860


	//   ....[2]....
        /*0088*/ 	.word	0x00000890


	//   ....[3]....
        /*008c*/ 	.word	0x000008a0


	//   ....[4]....
        /*0090*/ 	.word	0x000008d0


	//   ....[5]....
        /*0094*/ 	.word	0x000008e0


	//   ....[6]....
        /*0098*/ 	.word	0x00000910


	//   ....[7]....
        /*009c*/ 	.word	0x00000920


	//   ....[8]....
        /*00a0*/ 	.word	0x00000950


	//   ....[9]....
        /*00a4*/ 	.word	0x00000960


	//   ....[10]....
        /*00a8*/ 	.word	0x00000ba0


	//   ....[11]....
        /*00ac*/ 	.word	0x00000c10


	//   ....[12]....
        /*00b0*/ 	.word	0x00000c80


	//   ....[13]....
        /*00b4*/ 	.word	0x00000cf0


	//   ....[14]....
        /*00b8*/ 	.word	0x00000d60


	//   ....[15]....
        /*00bc*/ 	.word	0x00000dc0


	//   ....[16]....
        /*00c0*/ 	.word	0x00000e30


	//   ....[17]....
        /*00c4*/ 	.word	0x00000ea0


	//   ....[18]....
        /*00c8*/ 	.word	0x00000f10


	//   ....[19]....
        /*00cc*/ 	.word	0x00000f80


	//----- nvinfo : EIATTR_EXIT_INSTR_OFFSETS
	.align		4
.L_4869:
        /*00d0*/ 	.byte	0x04, 0x1c
        /*00d2*/ 	.short	(.L_4871 - .L_4870)


	//   ....[0]....
.L_4870:
        /*00d4*/ 	.word	0x00000070


	//   ....[1]....
        /*00d8*/ 	.word	0x00000b40


	//----- nvinfo : EIATTR_MAX_THREADS
	.align		4
.L_4871:
        /*00dc*/ 	.byte	0x04, 0x05
        /*00de*/ 	.short	(.L_4873 - .L_4872)
.L_4872:
        /*00e0*/ 	.word	0x00000400
        /*00e4*/ 	.word	0x00000001
        /*00e8*/ 	.word	0x00000001


	//----- nvinfo : EIATTR_CRS_STACK_SIZE
	.align		4
.L_4873:
        /*00ec*/ 	.byte	0x04, 0x1e
        /*00ee*/ 	.short	(.L_4875 - .L_4874)
.L_4874:
        /*00f0*/ 	.word	0x00000000


	//----- nvinfo : EIATTR_CBANK_PARAM_SIZE
	.align		4
.L_4875:
        /*00f4*/ 	.byte	0x03, 0x19
        /*00f6*/ 	.short	0x0080


	//----- nvinfo : EIATTR_PARAM_CBANK
	.align		4
        /*00f8*/ 	.byte	0x04, 0x0a
        /*00fa*/ 	.short	(.L_4877 - .L_4876)
	.align		4
.L_4876:
        /*00fc*/ 	.word	index@(.nv.constant0._ZN18transformer_engine13normalization28ln_bwd_finalize_tuned_kernelINS0_22Kernel_traits_finalizeILj8192E6__halffS3_fjLj1024ELj4ENS0_18Kernel_traits_baseILj8192ES3_fS3_fjLj1024EEEEEEEvNS0_20BackwardKernelParamsE)
        /*0100*/ 	.short	0x0210
        /*0102*/ 	.short	0x0080


	//----- nvinfo : EIATTR_SW_WAR
	.align		4
.L_4877:
        /*0104*/ 	.byte	0x04, 0x36
        /*0106*/ 	.short	(.L_4879 - .L_4878)
.L_4878:
        /*0108*/ 	.word	0x00000008
.L_4879:


//--------------------- .nv.info._ZN18transformer_engine13normalization19ln_bwd_tuned_kernelINS0_13Kernel_traitsI6__halffS3_fjLj8192ELj2ELj1ELj4ELj16ENS0_18Kernel_traits_baseILj8192ES3_fS3_fjLj128EEEEEEEvNS0_20BackwardKernelParamsE --------------------------
	.section	.nv.info._ZN18transformer_engine13normalization19ln_bwd_tuned_kernelINS0_13Kernel_traitsI6__halffS3_fjLj8192ELj2ELj1ELj4ELj16ENS0_18Kernel_traits_baseILj8192ES3_fS3_fjLj128EEEEEEEvNS0_20BackwardKernelParamsE,"",@"SHT_CUDA_INFO"
	.sectionflags	@""
	.align	4


	//----- nvinfo : EIATTR_CUDA_API_VERSION
	.align		4
        /*0000*/ 	.byte	0x04, 0x37
        /*0002*/ 	.short	(.L_4881 - .L_4880)
.L_4880:
        /*0004*/ 	.word	0x00000082


	//----- nvinfo : EIATTR_KPARAM_INFO
	.align		4
.L_4881:
        /*0008*/ 	.byte	0x04, 0x17
        /*000a*/ 	.short	(.L_4883 - .L_4882)
.L_4882:
        /*000c*/ 	.word	0x00000000
        /*0010*/ 	.short	0x0000
        /*0012*/ 	.short	0x0000
        /*0014*/ 	.byte	0x00, 0xf0, 0x01, 0x02


	//----- nvinfo : EIATTR_SPARSE_MMA_MASK
	.align		4
.L_4883:
        /*0018*/ 	.byte	0x03, 0x50
        /*001a*/ 	.short	0x0000


	//----- nvinfo : EIATTR_MAXREG_COUNT
	.align		4
        /*001c*/ 	.byte	0x03, 0x1b
        /*001e*/ 	.short	0x00ff


	//----- nvinfo : EIATTR_NUM_BARRIERS
	.align		4
        /*0020*/ 	.byte	0x02, 0x4c
        /*0022*/ 	.byte	0x01
	.zero		1


	//----- nvinfo : EIATTR_MERCURY_ISA_VERSION
	.align		4
        /*0024*/ 	.byte	0x03, 0x5f
        /*0026*/ 	.short	0x0101


	//----- nvinfo : EIATTR_COOP_GROUP_MASK_REGIDS
	.align		4
        /*0028*/ 	.byte	0x04, 0x29
        /*002a*/ 	.short	(.L_4885 - .L_4884)


	//   ....[0]....
.L_4884:
        /*002c*/ 	.word	0xffffffff


	//   ....[1]....
        /*0030*/ 	.word	0xffffffff


	//   ....[2]....
        /*0034*/ 	.word	0xffffffff


	//   ....[3]....
        /*0038*/ 	.word	0xffffffff


	//   ....[4]....
        /*003c*/ 	.word	0xffffffff


	//   ....[5]....
        /*0040*/ 	.word	0xffffffff


	//   ....[6]....
        /*0044*/ 	.word	0xffffffff


	//   ....[7]....
        /*0048*/ 	.word	0xffffffff


	//   ....[8]....
        /*004c*/ 	.word	0xffffffff


	//   ....[9]....
        /*0050*/ 	.word	0xffffffff


	//   ....[10]....
        /*0054*/ 	.word	0xffffffff


	//   ....[11]....
        /*0058*/ 	.word	0xffffffff


	//   ....[12]....
        /*005c*/ 	.word	0xffffffff


	//   ....[13]....
        /*0060*/ 	.word	0xffffffff


	//   ....[14]....
        /*0064*/ 	.word	0xffffffff


	//   ....[15]....
        /*0068*/ 	.word	0xffffffff


	//   ....[16]....
        /*006c*/ 	.word	0xffffffff


	//   ....[17]....
        /*0070*/ 	.word	0xffffffff


	//   ....[18]....
        /*0074*/ 	.word	0xffffffff


	//   ....[19]....
        /*0078*/ 	.word	0xffffffff


	//   ....[20]....
        /*007c*/ 	.word	0x0500000b


	//   ....[21]....
        /*0080*/ 	.word	0x0500000b


	//   ....[22]....
        /*0084*/ 	.word	0x0500000b


	//   ....[23]....
        /*0088*/ 	.word	0x0500000b


	//   ....[24]....
        /*008c*/ 	.word	0x0500000b


	//   ....[25]....
        /*0090*/ 	.word	0x0500000b


	//   ....[26]....
        /*0094*/ 	.word	0x0500000b


	//   ....[27]....
        /*0098*/ 	.word	0x0500000b


	//   ....[28]....
        /*009c*/ 	.word	0x0500000b


	//   ....[29]....
        /*00a0*/ 	.word	0x0500000b


	//----- nvinfo : EIATTR_COOP_GROUP_INSTR_OFFSETS
	.align		4
.L_4885:
        /*00a4*/ 	.byte	0x04, 0x28
        /*00a6*/ 	.short	(.L_4887 - .L_4886)


	//   ....[0]....
.L_4886:
        /*00a8*/ 	.word	0x00001fd0


	//   ....[1]....
        /*00ac*/ 	.word	0x00001fe0


	//   ....[2]....
        /*00b0*/ 	.word	0x00002010


	//   ....[3]....
        /*00b4*/ 	.word	0x00002020


	//   ....[4]....
        /*00b8*/ 	.word	0x00002050


	//   ....[5]....
        /*00bc*/ 	.word	0x00002060


	//   ....[6]....
        /*00c0*/ 	.word	0x00002090


	//   ....[7]....
        /*00c4*/ 	.word	0x000020a0


	//   ....[8]....
        /*00c8*/ 	.word	0x000020d0


	//   ....[9]....
        /*00cc*/ 	.word	0x000020e0


	//   ....[10]....
        /*00d0*/ 	.word	0x00002610


	//   ....[11]....
        /*00d4*/ 	.word	0x00002620


	//   ....[12]....
        /*00d8*/ 	.word	0x00002650


	//   ....[13]....
        /*00dc*/ 	.word	0x00002660


	//   ....[14]....
        /*00e0*/ 	.word	0x00002690


	//   ....[15]....
        /*00e4*/ 	.word	0x000026a0


	//   ....[16]....
        /*00e8*/ 	.word	0x000026d0


	//   ....[17]....
        /*00ec*/ 	.word	0x000026e0


	//   ....[18]....
        /*00f0*/ 	.word	0x00002710


	//   ....[19]....
        /*00f4*/ 	.word	0x00002720


	//   ....[20]....
        /*00f8*/ 	.word	0x00003530


	//   ....[21]....
        /*00fc*/ 	.word	0x00003580


	//   ....[22]....
        /*0100*/ 	.word	0x000035f0


	//   ....[23]....
        /*0104*/ 	.word	0x00003650


	//   ....[24]....
        /*0108*/ 	.word	0x000036c0


	//   ....[25]....
        /*010c*/ 	.word	0x00003720


	//   ....[26]....
        /*0110*/ 	.word	0x00003790


	//   ....[27]....
        /*0114*/ 	.word	0x000037f0


	//   ....[28]....
        /*0118*/ 	.word	0x00003860


	//   ....[29]....
        /*011c*/ 	.word	0x000038c0


	//----- nvinfo : EIATTR_EXIT_INSTR_OFFSETS
	.align		4
.L_4887:
        /*0120*/ 	.byte	0x04, 0x1c
        /*0122*/ 	.short	(.L_4889 - .L_4888)


	//   ....[0]....
.L_4888:
        /*0124*/ 	.word	0x000034d0


	//----- nvinfo : EIATTR_MAX_THREADS
	.align		4
.L_4889:
        /*0128*/ 	.byte	0x04, 0x05
        /*012a*/ 	.short	(.L_4891 - .L_4890)
.L_4890:
        /*012c*/ 	.word	0x00000080
        /*0130*/ 	.word	0x00000001
        /*0134*/ 	.word	0x00000001


	//----- nvinfo : EIATTR_CRS_STACK_SIZE
	.align		4
.L_4891:
        /*0138*/ 	.byte	0x04, 0x1e
        /*013a*/ 	.short	(.L_4893 - .L_4892)
.L_4892:
        /*013c*/ 	.word	0x00000000


	//----- nvinfo : EIATTR_CBANK_PARAM_SIZE
	.align		4
.L_4893:
        /*0140*/ 	.byte	0x03, 0x19
        /*0142*/ 	.short	0x0080


	//----- nvinfo : EIATTR_PARAM_CBANK
	.align		4
        /*0144*/ 	.byte	0x04, 0x0a
        /*0146*/ 	.short	(.L_4895 - .L_4894)
	.align		4
.L_4894:
        /*0148*/ 	.word	index@(.nv.constant0._ZN18transformer_engine13normalization19ln_bwd_tuned_kernelINS0_13Kernel_traitsI6__halffS3_fjLj8192ELj2ELj1ELj4ELj16ENS0_18Kernel_traits_baseILj8192ES3_fS3_fjLj128EEEEEEEvNS0_20BackwardKernelParamsE)
        /*014c*/ 	.short	0x0210
        /*014e*/ 	.short	0x0080


	//----- nvinfo : EIATTR_SW_WAR
	.align		4
.L_4895:
        /*0150*/ 	.byte	0x04, 0x36
        /*0152*/ 	.short	(.L_4897 - .L_4896)
.L_4896:
        /*0154*/ 	.word	0x00000008
.L_4897:


//--------------------- .nv.info._ZN18transformer_engine13normalization28ln_bwd_finalize_tuned_kernelINS0_22Kernel_traits_finalizeILj8192E6__halfS3_S3_fjLj1024ELj4ENS0_18Kernel_traits_baseILj8192ES3_S3_S3_fjLj1024EEEEEEEvNS0_20BackwardKernelParamsE --------------------------
	.section	.nv.info._ZN18transformer_engine13normalization28ln_bwd_finalize_tuned_kernelINS0_22Kernel_traits_finalizeILj8192E6__halfS3_S3_fjLj1024ELj4ENS0_18Kernel_traits_baseILj8192ES3_S3_S3_fjLj1024EEEEEEEvNS0_20BackwardKernelParamsE,"",@"SHT_CUDA_INFO"
	.sectionflags	@""
	.align	4


	//----- nvinfo : EIATTR_CUDA_API_VERSION
	.align		4
        /*0000*/ 	.byte	0x04, 0x37
        /*0002*/ 	.short	(.L_4899 - .L_4898)
.L_4898:
        /*0004*/ 	.word	0x00000082


	//----- nvinfo : EIATTR_KPARAM_INFO
	.align		4
.L_4899:
        /*0008*/ 	.byte	0x04, 0x17
        /*000a*/ 	.short	(.L_4901 - .L_4900)
.L_4900:
        /*000c*/ 	.word	0x00000000
        /*0010*/ 	.short	0x0000
        /*0012*/ 	.short	0x0000
        /*0014*/ 	.byte	0x00, 0xf0, 0x01, 0x02


	//----- nvinfo : EIATTR_SPARSE_MMA_MASK
	.align		4
.L_4901:
        /*0018*/ 	.byte	0x03, 0x50
        /*001a*/ 	.short	0x0000


	//----- nvinfo : EIATTR_MAXREG_COUNT
	.align		4
        /*001c*/ 	.byte	0x03, 0x1b
        /*001e*/ 	.short	0x0040


	//----- nvinfo : EIATTR_NUM_BARRIERS
	.align		4
        /*0020*/ 	.byte	0x02, 0x4c
        /*0022*/ 	.byte	0x01
	.zero		1


	//----- nvinfo : EIATTR_MERCURY_ISA_VERSION
	.align		4
        /*0024*/ 	.byte	0x03, 0x5f
        /*0026*/ 	.short	0x0101


	//----- nvinfo : EIATTR_COOP_GROUP_MASK_REGIDS
	.align		4
        /*0028*/ 	.byte	0x04, 0x29
        /*002a*/ 	.short	(.L_4903 - .L_4902)


	//   ....[0]....
.L_4902:
        /*002c*/ 	.word	0xffffffff


	//   ....[1]....
        /*0030*/ 	.word	0xffffffff


	//   ....[2]....
        /*0034*/ 	.word	0xffffffff


	//   ....[3]....
        /*0038*/ 	.word	0xffffffff


	//   ....[4]....
        /*003c*/ 	.word	0xffffffff


	//   ....[5]....
        /*0040*/ 	.word	0xffffffff


	//   ....[6]....
        /*0044*/ 	.word	0xffffffff


	//   ....[7]....
        /*0048*/ 	.word	0xffffffff


	//   ....[8]....
        /*004c*/ 	.word	0xffffffff


	//   ....[9]....
        /*0050*/ 	.word	0xffffffff


	//   ....[10]....
        /*0054*/ 	.word	0x05000010


	//   ....[11]....
        /*0058*/ 	.word	0x05000010


	//   ....[12]....
        /*005c*/ 	.word	0x05000010


	//   ....[13]....
        /*0060*/ 	.word	0x05000010


	//   ....[14]....
        /*0064*/ 	.word	0x05000010


	//   ....[15]....
        /*0068*/ 	.word	0x05000010


	//   ....[16]....
        /*006c*/ 	.word	0x05000010


	//   ....[17]....
        /*0070*/ 	.word	0x05000010


	//   ....[18]....
        /*0074*/ 	.word	0x05000010


	//   ....[19]....
        /*0078*/ 	.word	0x05000010


	//----- nvinfo : EIATTR_COOP_GROUP_INSTR_OFFSETS
	.align		4
.L_4903:
        /*007c*/ 	.byte	0x04, 0x28
        /*007e*/ 	.short	(.L_4905 - .L_4904)


	//   ....[0]....
.L_4904:
        /*0080*/ 	.word	0x00000850


	//   ....[1]....
        /*0084*/ 	.word	0x00000860


	//   ....[2]....
        /*0088*/ 	.word	0x00000890


	//   ....[3]....
        /*008c*/ 	.word	0x000008a0


	//   ....[4]....
        /*0090*/ 	.word	0x000008d0


	//   ....[5]....
        /*0094*/ 	.word	0x000008e0


	//   ....[6]....
        /*0098*/ 	.word	0x00000910


	//   ....[7]....
        /*009c*/ 	.word	0x00000920


	//   ....[8]....
        /*00a0*/ 	.word	0x00000950


	//   ....[9]....
        /*00a4*/ 	.word	0x00000960


	//   ....[10]....
        /*00a8*/ 	.word	0x00000ba0


	//   ....[11]....
        /*00ac*/ 	.word	0x00000c10


	//   ....[12]....
        /*00b0*/ 	.word	0x00000c80


	//   ....[13]....
        /*00b4*/ 	.word	0x00000cf0


	//   ....[14]....
        /*00b8*/ 	.word	0x00000d60


	//   ....[15]....
        /*00bc*/ 	.word	0x00000dc0


	//   ....[16]....
        /*00c0*/ 	.word	0x00000e30


	//   ....[17]....
        /*00c4*/ 	.word	0x00000ea0


	//   ....[18]....
        /*00c8*/ 	.word	0x00000f10


	//   ....[19]....
        /*00cc*/ 	.word	0x00000f80


	//----- nvinfo : EIATTR_EXIT_INSTR_OFFSETS
	.align		4
.L_4905:
        /*00d0*/ 	.byte	0x04, 0x1c
        /*00d2*/ 	.short	(.L_4907 - .L_4906)


	//   ....[0]....
.L_4906:
        /*00d4*/ 	.word	0x00000070


	//   ....[1]....
        /*00d8*/ 	.word	0x00000b40


	//----- nvinfo : EIATTR_MAX_THREADS
	.align		4
.L_4907:
        /*00dc*/ 	.byte	0x04, 0x05
        /*00de*/ 	.short	(.L_4909 - .L_4908)
.L_4908:
        /*00e0*/ 	.word	0x00000400
        /*00e4*/ 	.word	0x00000001
        /*00e8*/ 	.word	0x00000001


	//----- nvinfo : EIATTR_CRS_STACK_SIZE
	.align		4
.L_4909:
        /*00ec*/ 	.byte	0x04, 0x1e
        /*00ee*/ 	.short	(.L_4911 - .L_4910)
.L_4910:
        /*00f0*/ 	.word	0x00000000


	//----- nvinfo : EIATTR_CBANK_PARAM_SIZE
	.align		4
.L_4911:
        /*00f4*/ 	.byte	0x03, 0x19
        /*00f6*/ 	.short	0x0080


	//----- nvinfo : EIATTR_PARAM_CBANK
	.align		4
        /*00f8*/ 	.byte	0x04, 0x0a
        /*00fa*/ 	.short	(.L_4913 - .L_4912)
	.align		4
.L_4912:
        /*00fc*/ 	.word	index@(.nv.constant0._ZN18transformer_engine13normalization28ln_bwd_finalize_tuned_kernelINS0_22Kernel_traits_finalizeILj8192E6__halfS3_S3_fjLj1024ELj4ENS0_18Kernel_traits_baseILj8192ES3_S3_S3_fjLj1024EEEEEEEvNS0_20BackwardKernelParamsE)
        /*0100*/ 	.short	0x0210
        /*0102*/ 	.short	0x0080


	//----- nvinfo : EIATTR_SW_WAR
	.align		4
.L_4913:
        /*0104*/ 	.byte	0x04, 0x36
        /*0106*/ 	.short	(.L_4915 - .L_4914)
.L_4914:
        /*0108*/ 	.word	0x00000008
.L_4915:


//--------------------- .nv.info._ZN18transformer_engine13normalization19ln_bwd_tuned_kernelINS0_13Kernel_traitsI6__halfS3_S3_fjLj8192ELj2ELj1ELj4ELj16ENS0_18Kernel_traits_baseILj8192ES3_S3_S3_fjLj128EEEEEEEvNS0_20BackwardKernelParamsE --------------------------
	.section	.nv.info._ZN18transformer_engine13normalization19ln_bwd_tuned_kernelINS0_13Kernel_traitsI6__halfS3_S3_fjLj8192ELj2ELj1ELj4ELj16ENS0_18Kernel_traits_baseILj8192ES3_S3_S3_fjLj128EEEEEEEvNS0_20BackwardKernelParamsE,"",@"SHT_CUDA_INFO"
	.sectionflags	@""
	.align	4


	//----- nvinfo : EIATTR_CUDA_API_VERSION
	.align		4
        /*0000*/ 	.byte	0x04, 0x37
        /*0002*/ 	.short	(.L_4917 - .L_4916)
.L_4916:
        /*0004*/ 	.word	0x00000082


	//----- nvinfo : EIATTR_KPARAM_INFO
	.align		4
.L_4917:
        /*0008*/ 	.byte	0x04, 0x17
        /*000a*/ 	.short	(.L_4919 - .L_4918)
.L_4918:
        /*000c*/ 	.word	0x00000000
        /*0010*/ 	.short	0x0000
        /*0012*/ 	.short	0x0000
        /*0014*/ 	.byte	0x00, 0xf0, 0x01, 0x02


	//----- nvinfo : EIATTR_SPARSE_MMA_MASK
	.align		4
.L_4919:
        /*0018*/ 	.byte	0x03, 0x50
        /*001a*/ 	.short	0x0000


	//----- nvinfo : EIATTR_MAXREG_COUNT
	.align		4
        /*001c*/ 	.byte	0x03, 0x1b
        /*001e*/ 	.short	0x00ff


	//----- nvinfo : EIATTR_NUM_BARRIERS
	.align		4
        /*0020*/ 	.byte	0x02, 0x4c
        /*0022*/ 	.byte	0x01
	.zero		1


	//----- nvinfo : EIATTR_MERCURY_ISA_VERSION
	.align		4
        /*0024*/ 	.byte	0x03, 0x5f
        /*0026*/ 	.short	0x0101


	//----- nvinfo : EIATTR_COOP_GROUP_MASK_REGIDS
	.align		4
        /*0028*/ 	.byte	0x04, 0x29
        /*002a*/ 	.short	(.L_4921 - .L_4920)


	//   ....[0]....
.L_4920:
        /*002c*/ 	.word	0xffffffff


	//   ....[1]....
        /*0030*/ 	.word	0xffffffff


	//   ....[2]....
        /*0034*/ 	.word	0xffffffff


	//   ....[3]....
        /*0038*/ 	.word	0xffffffff


	//   ....[4]....
        /*003c*/ 	.word	0xffffffff


	//   ....[5]....
        /*0040*/ 	.word	0xffffffff


	//   ....[6]....
        /*0044*/ 	.word	0xffffffff


	//   ....[7]....
        /*0048*/ 	.word	0xffffffff


	//   ....[8]....
        /*004c*/ 	.word	0xffffffff


	//   ....[9]....
        /*0050*/ 	.word	0xffffffff


	//   ....[10]....
        /*0054*/ 	.word	0xffffffff


	//   ....[11]....
        /*0058*/ 	.word	0xffffffff


	//   ....[12]....
        /*005c*/ 	.word	0xffffffff


	//   ....[13]....
        /*0060*/ 	.word	0xffffffff


	//   ....[14]....
        /*0064*/ 	.word	0xffffffff


	//   ....[15]....
        /*0068*/ 	.word	0xffffffff


	//   ....[16]....
        /*006c*/ 	.word	0xffffffff


	//   ....[17]....
        /*0070*/ 	.word	0xffffffff


	//   ....[18]....
        /*0074*/ 	.word	0xffffffff


	//   ....[19]....
        /*0078*/ 	.word	0xffffffff


	//   ....[20]....
        /*007c*/ 	.word	0x0500000b


	//   ....[21]....
        /*0080*/ 	.word	0x0500000b


	//   ....[22]....
        /*0084*/ 	.word	0x0500000b


	//   ....[23]....
        /*0088*/ 	.word	0x0500000b


	//   ....[24]....
        /*008c*/ 	.word	0x0500000b


	//   ....[25]....
        /*0090*/ 	.word	0x0500000b


	//   ....[26]....
        /*0094*/ 	.word	0x0500000b


	//   ....[27]....
        /*0098*/ 	.word	0x0500000b


	//   ....[28]....
        /*009c*/ 	.word	0x0500000b


	//   ....[29]....
        /*00a0*/ 	.word	0x0500000b


	//----- nvinfo : EIATTR_COOP_GROUP_INSTR_OFFSETS
	.align		4
.L_4921:
        /*00a4*/ 	.byte	0x04, 0x28
        /*00a6*/ 	.short	(.L_4923 - .L_4922)


	//   ....[0]....
.L_4922:
        /*00a8*/ 	.word	0x00001de0


	//   ....[1]....
        /*00ac*/ 	.word	0x00001df0


	//   ....[2]....
        /*00b0*/ 	.word	0x00001e20


	//   ....[3]....
        /*00b4*/ 	.word	0x00001e30


	//   ....[4]....
        /*00b8*/ 	.word	0x00001e60


	//   ....[5]....
        /*00bc*/ 	.word	0x00001e70


	//   ....[6]....
        /*00c0*/ 	.word	0x00001ea0


	//   ....[7]....
        /*00c4*/ 	.word	0x00001eb0


	//   ....[8]....
        /*00c8*/ 	.word	0x00001ee0


	//   ....[9]....
        /*00cc*/ 	.word	0x00001ef0


	//   ....[10]....
        /*00d0*/ 	.word	0x00002420


	//   ....[11]....
        /*00d4*/ 	.word	0x00002430


	//   ....[12]....
        /*00d8*/ 	.word	0x00002460


	//   ....[13]....
        /*00dc*/ 	.word	0x00002470


	//   ....[14]....
        /*00e0*/ 	.word	0x000024a0


	//   ....[15]....
        /*00e4*/ 	.word	0x000024b0


	//   ....[16]....
        /*00e8*/ 	.word	0x000024e0


	//   ....[17]....
        /*00ec*/ 	.word	0x000024f0


	//   ....[18]....
        /*00f0*/ 	.word	0x00002520


	//   ....[19]....
        /*00f4*/ 	.word	0x00002530


	//   ....[20]....
        /*00f8*/ 	.word	0x00003260


	//   ....[21]....
        /*00fc*/ 	.word	0x000032b0


	//   ....[22]....
        /*0100*/ 	.word	0x00003320


	//   ....[23]....
        /*0104*/ 	.word	0x00003380


	//   ....[24]....
        /*0108*/ 	.word	0x000033f0


	//   ....[25]....
        /*010c*/ 	.word	0x00003450


	//   ....[26]....
        /*0110*/ 	.word	0x000034c0


	//   ....[27]....
        /*0114*/ 	.word	0x00003520


	//   ....[28]....
        /*0118*/ 	.word	0x00003590


	//   ....[29]....
        /*011c*/ 	.word	0x000035f0


	//----- nvinfo : EIATTR_EXIT_INSTR_OFFSETS
	.align		4
.L_4923:
        /*0120*/ 	.byte	0x04, 0x1c
        /*0122*/ 	.short	(.L_4925 - .L_4924)


	//   ....[0]....
.L_4924:
        /*0124*/ 	.word	0x00003200


	//----- nvinfo : EIATTR_MAX_THREADS
	.align		4
.L_4925:
        /*0128*/ 	.byte	0x04, 0x05
        /*012a*/ 	.short	(.L_4927 - .L_4926)
.L_4926:
        /*012c*/ 	.word	0x00000080
        /*0130*/ 	.word	0x00000001
        /*0134*/ 	.word	0x00000001


	//----- nvinfo : EIATTR_CRS_STACK_SIZE
	.align		4
.L_4927:
        /*0138*/ 	.byte	0x04, 0x1e
        /*013a*/ 	.short	(.L_4929 - .L_4928)
.L_4928:
        /*013c*/ 	.word	0x00000000


	//----- nvinfo : EIATTR_CBANK_PARAM_SIZE
	.align		4
.L_4929:
        /*0140*/ 	.byte	0x03, 0x19
        /*0142*/ 	.short	0x0080


	//----- nvinfo : EIATTR_PARAM_CBANK
	.align		4
        /*0144*/ 	.byte	0x04, 0x0a
        /*0146*/ 	.short	(.L_4931 - .L_4930)
	.align		4
.L_4930:
        /*0148*/ 	.word	index@(.nv.constant0._ZN18transformer_engine13normalization19ln_bwd_tuned_kernelINS0_13Kernel_traitsI6__halfS3_S3_fjLj8192ELj2ELj1ELj4ELj16ENS0_18Kernel_traits_baseILj8192ES3_S3_S3_fjLj128EEEEEEEvNS0_20BackwardKernelParamsE)
        /*014c*/ 	.short	0x0210
        /*014e*/ 	.short	0x0080


	//----- nvinfo : EIATTR_SW_WAR
	.align		4
.L_4931:
        /*0150*/ 	.byte	0x04, 0x36
        /*0152*/ 	.short	(.L_4933 - .L_4932)
.L_4932:
        /*0154*/ 	.word	0x00000008
.L_4933:


//--------------------- .nv.info._ZN18transformer_engine13normalization28ln_bwd_finalize_tuned_kernelINS0_22Kernel_traits_finalizeILj8192EffffjLj1024ELj4ENS0_18Kernel_traits_baseILj8192EffffjLj1024EEEEEEEvNS0_20BackwardKernelParamsE --------------------------
	.section	.nv.info._ZN18transformer_engine13normalization28ln_bwd_finalize_tuned_kernelINS0_22Kernel_traits_finalizeILj8192EffffjLj1024ELj4ENS0_18Kernel_traits_baseILj8192EffffjLj1024EEEEEEEvNS0_20BackwardKernelParamsE,"",@"SHT_CUDA_INFO"
	.sectionflags	@""
	.align	4


	//----- nvinfo : EIATTR_CUDA_API_VERSION
	.align		4
        /*0000*/ 	.byte	0x04, 0x37
        /*0002*/ 	.short	(.L_4935 - .L_4934)
.L_4934:
        /*0004*/ 	.word	0x00000082


	//----- nvinfo : EIATTR_KPARAM_INFO
	.align		4
.L_4935:
        /*0008*/ 	.byte	0x04, 0x17
        /*000a*/ 	.short	(.L_4937 - .L_4936)
.L_4936:
        /*000c*/ 	.word	0x00000000
        /*0010*/ 	.short	0x0000
        /*0012*/ 	.short	0x0000
        /*0014*/ 	.byte	0x00, 0xf0, 0x01, 0x02


	//----- nvinfo : EIATTR_SPARSE_MMA_MASK
	.align		4
.L_4937:
        /*0018*/ 	.byte	0x03, 0x50
        /*001a*/ 	.short	0x0000


	//----- nvinfo : EIATTR_MAXREG_COUNT
	.align		4
        /*001c*/ 	.byte	0x03, 0x1b
        /*001e*/ 	.short	0x0040


	//----- nvinfo : EIATTR_NUM_BARRIERS
	.align		4
        /*0020*/ 	.byte	0x02, 0x4c
        /*0022*/ 	.byte	0x01
	.zero		1


	//----- nvinfo : EIATTR_MERCURY_ISA_VERSION
	.align		4
        /*0024*/ 	.byte	0x03, 0x5f
        /*0026*/ 	.short	0x0101


	//----- nvinfo : EIATTR_COOP_GROUP_MASK_REGIDS
	.align		4
        /*0028*/ 	.byte	0x04, 0x29
        /*002a*/ 	.short	(.L_4939 - .L_4938)


	//   ....[0]....
.L_4938:
        /*002c*/ 	.word	0xffffffff


	//   ....[1]....
        /*0030*/ 	.word	0xffffffff


	//   ....[2]....
        /*0034*/ 	.word	0xffffffff


	//   ....[3]....
        /*0038*/ 	.word	0xffffffff


	//   ....[4]....
        /*003c*/ 	.word	0xffffffff


	//   ....[5]....
        /*0040*/ 	.word	0xffffffff


	//   ....[6]....
        /*0044*/ 	.word	0xffffffff


	//   ....[7]....
        /*0048*/ 	.word	0xffffffff


	//   ....[8]....
        /*004c*/ 	.word	0xffffffff


	//   ....[9]....
        /*0050*/ 	.word	0xffffffff


	//   ....[10]....
        /*0054*/ 	.word	0x05000010


	//   ....[11]....
        /*0058*/ 	.word	0x05000010


	//   ....[12]....
        /*005c*/ 	.word	0x05000010


	//   ....[13]....
        /*0060*/ 	.word	0x05000010


	//   ....[14]....
        /*0064*/ 	.word	0x05000010


	//   ....[15]....
        /*0068*/ 	.word	0x05000010


	//   ....[16]....
        /*006c*/ 	.word	0x05000010


	//   ....[17]....
        /*0070*/ 	.word	0x05000010


	//   ....[18]....
        /*0074*/ 	.word	0x05000010


	//   ....[19]....
        /*0078*/ 	.word	0x05000010


	//----- nvinfo : EIATTR_COOP_GROUP_INSTR_OFFSETS
	.align		4
.L_4939:
        /*007c*/ 	.byte	0x04, 0x28
        /*007e*/ 	.short	(.L_4941 - .L_4940)


	//   ....[0]....
.L_4940:
        /*0080*/ 	.word	0x00000850


	//   ....[1]....
        /*0084*/ 	.word	0x00000860


	//   ....[2]....
        /*0088*/ 	.word	0x00000890


	//   ....[3]....
        /*008c*/ 	.word	0x000008a0


	//   ....[4]....
        /*0090*/ 	.word	0x000008d0


	//   ....[5]....
        /*0094*/ 	.word	0x000008e0


	//   ....[6]....
        /*0098*/ 	.word	0x00000910


	//   ....[7]....
        /*009c*/ 	.word	0x00000920


	//   ....[8]....
        /*00a0*/ 	.word	0x00000950


	//   ....[9]....
        /*00a4*/ 	.word	0x00000960


	//   ....[10]....
        /*00a8*/ 	.word	0x00000b80


	//   ....[11]....
        /*00ac*/ 	.word	0x00000bf0


	//   ....[12]....
        /*00b0*/ 	.word	0x00000c60


	//   ....[13]....
        /*00b4*/ 	.word	0x00000cd0


	//   ....[14]....
        /*00b8*/ 	.word	0x00000d40


	//   ....[15]....
        /*00bc*/ 	.word	0x00000da0


	//   ....[16]....
        /*00c0*/ 	.word	0x00000e10


	//   ....[17]....
        /*00c4*/ 	.word	0x00000e80


	//   ....[18]....
        /*00c8*/ 	.word	0x00000ef0


	//   ....[19]....
        /*00cc*/ 	.word	0x00000f60


	//----- nvinfo : EIATTR_EXIT_INSTR_OFFSETS
	.align		4
.L_4941:
        /*00d0*/ 	.byte	0x04, 0x1c
        /*00d2*/ 	.short	(.L_4943 - .L_4942)


	//   ....[0]....
.L_4942:
        /*00d4*/ 	.word	0x00000070


	//   ....[1]....
        /*00d8*/ 	.word	0x00000b20


	//----- nvinfo : EIATTR_MAX_THREADS
	.align		4
.L_4943:
        /*00dc*/ 	.byte	0x04, 0x05
        /*00de*/ 	.short	(.L_4945 - .L_4944)
.L_4944:
        /*00e0*/ 	.word	0x00000400
        /*00e4*/ 	.word	0x00000001
        /*00e8*/ 	.word	0x00000001


	//----- nvinfo : EIATTR_CRS_STACK_SIZE
	.align		4
.L_4945:
        /*00ec*/ 	.byte	0x04, 0x1e
        /*00ee*/ 	.short	(.L_4947 - .L_4946)
.L_4946:
        /*00f0*/ 	.word	0x00000000


	//----- nvinfo : EIATTR_CBANK_PARAM_SIZE
	.align		4
.L_4947:
        /*00f4*/ 	.byte	0x03, 0x19
        /*00f6*/ 	.short	0x0080


	//----- nvinfo : EIATTR_PARAM_CBANK
	.align		4
        /*00f8*/ 	.byte	0x04, 0x0a
        /*00fa*/ 	.short	(.L_4949 - .L_4948)
	.align		4
.L_4948:
        /*00fc*/ 	.word	index@(.nv.constant0._ZN18transformer_engine13normalization28ln_bwd_finalize_tuned_kernelINS0_22Kernel_traits_finalizeILj8192EffffjLj1024ELj4ENS0_18Kernel_traits_baseILj8192EffffjLj1024EEEEEEEvNS0_20BackwardKernelParamsE)
        /*0100*/ 	.short	0x0210
        /*0102*/ 	.short	0x0080


	//----- nvinfo : EIATTR_SW_WAR
	.align		4
.L_4949:
        /*0104*/ 	.byte	0x04, 0x36
        /*0106*/ 	.short	(.L_4951 - .L_4950)
.L_4950:
        /*0108*/ 	.word	0x00000008
.L_4951:


//--------------------- .nv.info._ZN18transformer_engine13normalization19ln_bwd_tuned_kernelINS0_13Kernel_traitsIffffjLj8192ELj2ELj1ELj4ELj16ENS0_18Kernel_traits_baseILj8192EffffjLj128EEEEEEEvNS0_20BackwardKernelParamsE --------------------------
	.section	.nv.info._ZN18transformer_engine13normalization19ln_bwd_tuned_kernelINS0_13Kernel_traitsIffffjLj8192ELj2ELj1ELj4ELj16ENS0_18Kernel_traits_baseILj8192EffffjLj128EEEEEEEvNS0_20BackwardKernelParamsE,"",@"SHT_CUDA_INFO"
	.sectionflags	@""
	.align	4


	//----- nvinfo : EIATTR_CUDA_API_VERSION
	.align		4
        /*0000*/ 	.byte	0x04, 0x37
        /*0002*/ 	.short	(.L_4953 - .L_4952)
.L_4952:
        /*0004*/ 	.word	0x00000082


	//----- nvinfo : EIATTR_KPARAM_INFO
	.align		4
.L_4953:
        /*0008*/ 	.byte	0x04, 0x17
        /*000a*/ 	.short	(.L_4955 - .L_4954)
.L_4954:
        /*000c*/ 	.word	0x00000000
        /*0010*/ 	.short	0x0000
        /*0012*/ 	.short	0x0000
        /*0014*/ 	.byte	0x00, 0xf0, 0x01, 0x02


	//----- nvinfo : EIATTR_SPARSE_MMA_MASK
	.align		4
.L_4955:
        /*0018*/ 	.byte	0x03, 0x50
        /*001a*/ 	.short	0x0000


	//----- nvinfo : EIATTR_MAXREG_COUNT
	.align		4
        /*001c*/ 	.byte	0x03, 0x1b
        /*001e*/ 	.short	0x00ff


	//----- nvinfo : EIATTR_NUM_BARRIERS
	.align		4
        /*0020*/ 	.byte	0x02, 0x4c
        /*0022*/ 	.byte	0x01
	.zero		1


	//----- nvinfo : EIATTR_MERCURY_ISA_VERSION
	.align		4
        /*0024*/ 	.byte	0x03, 0x5f
        /*0026*/ 	.short	0x0101


	//----- nvinfo : EIATTR_COOP_GROUP_MASK_REGIDS
	.align		4
        /*0028*/ 	.byte	0x04, 0x29
        /*002a*/ 	.short	(.L_4957 - .L_4956)


	//   ....[0]....
.L_4956:
        /*002c*/ 	.word	0xffffffff


	//   ....[1]....
        /*0030*/ 	.word	0xffffffff


	//   ....[2]....
        /*0034*/ 	.word	0xffffffff


	//   ....[3]....
        /*0038*/ 	.word	0xffffffff


	//   ....[4]....
        /*003c*/ 	.word	0xffffffff


	//   ....[5]....
        /*0040*/ 	.word	0xffffffff


	//   ....[6]....
        /*0044*/ 	.word	0xffffffff


	//   ....[7]....
        /*0048*/ 	.word	0xffffffff


	//   ....[8]....
        /*004c*/ 	.word	0xffffffff


	//   ....[9]....
        /*0050*/ 	.word	0xffffffff


	//   ....[10]....
        /*0054*/ 	.word	0xffffffff


	//   ....[11]....
        /*0058*/ 	.word	0xffffffff


	//   ....[12]....
        /*005c*/ 	.word	0xffffffff


	//   ....[13]....
        /*0060*/ 	.word	0xffffffff


	//   ....[14]....
        /*0064*/ 	.word	0xffffffff


	//   ....[15]....
        /*0068*/ 	.word	0xffffffff


	//   ....[16]....
        /*006c*/ 	.word	0xffffffff


	//   ....[17]....
        /*0070*/ 	.word	0xffffffff


	//   ....[18]....
        /*0074*/ 	.word	0xffffffff


	//   ....[19]....
        /*0078*/ 	.word	0xffffffff


	//   ....[20]....
        /*007c*/ 	.word	0x05000027


	//   ....[21]....
        /*0080*/ 	.word	0x05000027


	//   ....[22]....
        /*0084*/ 	.word	0x05000027


	//   ....[23]....
        /*0088*/ 	.word	0x05000027


	//   ....[24]....
        /*008c*/ 	.word	0x05000027


	//   ....[25]....
        /*0090*/ 	.word	0x05000027


	//   ....[26]....
        /*0094*/ 	.word	0x05000027


	//   ....[27]....
        /*0098*/ 	.word	0x05000027


	//   ....[28]....
        /*009c*/ 	.word	0x05000027


	//   ....[29]....
        /*00a0*/ 	.word	0x05000027


	//----- nvinfo : EIATTR_COOP_GROUP_INSTR_OFFSETS
	.align		4
.L_4957:
        /*00a4*/ 	.byte	0x04, 0x28
        /*00a6*/ 	.short	(.L_4959 - .L_4958)


	//   ....[0]....
.L_4958:
        /*00a8*/ 	.word	0x000019d0


	//   ....[1]....
        /*00ac*/ 	.word	0x000019e0


	//   ....[2]....
        /*00b0*/ 	.word	0x00001a10


	//   ....[3]....
        /*00b4*/ 	.word	0x00001a20


	//   ....[4]....
        /*00b8*/ 	.word	0x00001a50


	//   ....[5]....
        /*00bc*/ 	.word	0x00001a60


	//   ....[6]....
        /*00c0*/ 	.word	0x00001a90


	//   ....[7]....
        /*00c4*/ 	.word	0x00001aa0


	//   ....[8]....
        /*00c8*/ 	.word	0x00001ad0


	//   ....[9]....
        /*00cc*/ 	.word	0x00001ae0


	//   ....[10]....
        /*00d0*/ 	.word	0x00002010


	//   ....[11]....
        /*00d4*/ 	.word	0x00002020


	//   ....[12]....
        /*00d8*/ 	.word	0x00002050


	//   ....[13]....
        /*00dc*/ 	.word	0x00002060


	//   ....[14]....
        /*00e0*/ 	.word	0x00002090


	//   ....[15]....
        /*00e4*/ 	.word	0x000020a0


	//   ....[16]....
        /*00e8*/ 	.word	0x000020d0


	//   ....[17]....
        /*00ec*/ 	.word	0x000020e0


	//   ....[18]....
        /*00f0*/ 	.word	0x00002110


	//   ....[19]....
        /*00f4*/ 	.word	0x00002120


	//   ....[20]....
        /*00f8*/ 	.word	0x00003000


	//   ....[21]....
        /*00fc*/ 	.word	0x00003050


	//   ....[22]....
        /*0100*/ 	.word	0x000030c0


	//   ....[23]....
        /*0104*/ 	.word	0x00003120


	//   ....[24]....
        /*0108*/ 	.word	0x00003190


	//   ....[25]....
        /*010c*/ 	.word	0x000031f0


	//   ....[26]....
        /*0110*/ 	.word	0x00003260


	//   ....[27]....
        /*0114*/ 	.word	0x000032c0


	//   ....[28]....
        /*0118*/ 	.word	0x00003330


	//   ....[29]....
        /*011c*/ 	.word	0x00003380


	//----- nvinfo : EIATTR_EXIT_INSTR_OFFSETS
	.align		4
.L_4959:
        /*0120*/ 	.byte	0x04, 0x1c
        /*0122*/ 	.short	(.L_4961 - .L_4960)


	//   ....[0]....
.L_4960:
        /*0124*/ 	.word	0x00002fa0


	//----- nvinfo : EIATTR_MAX_THREADS
	.align		4
.L_4961:
        /*0128*/ 	.byte	0x04, 0x05
        /*012a*/ 	.short	(.L_4963 - .L_4962)
.L_4962:
        /*012c*/ 	.word	0x00000080
        /*0130*/ 	.word	0x00000001
        /*0134*/ 	.word	0x00000001


	//----- nvinfo : EIATTR_CRS_STACK_SIZE
	.align		4
.L_4963:
        /*0138*/ 	.byte	0x04, 0x1e
        /*013a*/ 	.short	(.L_4965 - .L_4964)
.L_4964:
        /*013c*/ 	.word	0x00000000


	//----- nvinfo : EIATTR_CBANK_PARAM_SIZE
	.align		4
.L_4965:
        /*0140*/ 	.byte	0x03, 0x19
        /*0142*/ 	.short	0x0080


	//----- nvinfo : EIATTR_PARAM_CBANK
	.align		4
        /*0144*/ 	.byte	0x04, 0x0a
        /*0146*/ 	.short	(.L_4967 - .L_4966)
	.align		4
.L_4966:
        /*0148*/ 	.word	index@(.nv.constant0._ZN18transformer_engine13normalization19ln_bwd_tuned_kernelINS0_13Kernel_traitsIffffjLj8192ELj2ELj1ELj4ELj16ENS0_18Kernel_traits_baseILj8192EffffjLj128EEEEEEEvNS0_20BackwardKernelParamsE)
        /*014c*/ 	.short	0x0210
        /*014e*/ 	.short	0x0080


	//----- nvinfo : EIATTR_SW_WAR
	.align		4
.L_4967:
        /*0150*/ 	.byte	0x04, 0x36
        /*0152*/ 	.short	(.L_4969 - .L_4968)
.L_4968:
        /*0154*/ 	.word	0x00000008
.L_4969:


//--------------------- .nv.info._ZN18transformer_engine13normalization28ln_bwd_finalize_tuned_kernelINS0_22Kernel_traits_finalizeILj6144E13__nv_bfloat16fS3_fjLj1024ELj4ENS0_18Kernel_traits_baseILj6144ES3_fS3_fjLj1024EEEEEEEvNS0_20BackwardKernelParamsE --------------------------
	.section	.nv.info._ZN18transformer_engine13normalization28ln_bwd_finalize_tuned_kernelINS0_22Kernel_traits_finalizeILj6144E13__nv_bfloat16fS3_fjLj1024ELj4ENS0_18Kernel_traits_baseILj6144ES3_fS3_fjLj1024EEEEEEEvNS0_20BackwardKernelParamsE,"",@"SHT_CUDA_INFO"
	.sectionflags	@""
	.align	4


	//----- nvinfo : EIATTR_CUDA_API_VERSION
	.align		4
        /*0000*/ 	.byte	0x04, 0x37
        /*0002*/ 	.short	(.L_4971 - .L_4970)
.L_4970:
        /*0004*/ 	.word	0x00000082


	//----- nvinfo : EIATTR_KPARAM_INFO
	.align		4
.L_4971:
        /*0008*/ 	.byte	0x04, 0x17
        /*000a*/ 	.short	(.L_4973 - .L_4972)
.L_4972:
        /*000c*/ 	.word	0x00000000
        /*0010*/ 	.short	0x0000
        /*0012*/ 	.short	0x0000
        /*0014*/ 	.byte	0x00, 0xf0, 0x01, 0x02


	//----- nvinfo : EIATTR_SPARSE_MMA_MASK
	.align		4
.L_4973:
        /*0018*/ 	.byte	0x03, 0x50
        /*001a*/ 	.short	0x0000


	//----- nvinfo : EIATTR_MAXREG_COUNT
	.align		4
        /*001c*/ 	.byte	0x03, 0x1b
        /*001e*/ 	.short	0x0040


	//----- nvinfo : EIATTR_NUM_BARRIERS
	.align		4
        /*0020*/ 	.byte	0x02, 0x4c
        /*0022*/ 	.byte	0x01
	.zero		1


	//----- nvinfo : EIATTR_MERCURY_ISA_VERSION
	.align		4
        /*0024*/ 	.byte	0x03, 0x5f
        /*0026*/ 	.short	0x0101


	//----- nvinfo : EIATTR_COOP_GROUP_MASK_REGIDS
	.align		4
        /*0028*/ 	.byte	0x04, 0x29
        /*002a*/ 	.short	(.L_4975 - .L_4974)


	//   ....[0]....
.L_4974:
        /*002c*/ 	.word	0xffffffff


	//   ....[1]....
        /*0030*/ 	.word	0xffffffff


	//   ....[2]....
        /*0034*/ 	.word	0xffffffff


	//   ....[3]....
        /*0038*/ 	.word	0xffffffff


	//   ....[4]....
        /*003c*/ 	.word	0xffffffff


	//   ....[5]....
        /*0040*/ 	.word	0xffffffff


	//   ....[6]....
        /*0044*/ 	.word	0xffffffff


	//   ....[7]....
        /*0048*/ 	.word	0xffffffff


	//   ....[8]....
        /*004c*/ 	.word	0xffffffff


	//   ....[9]....
        /*0050*/ 	.word	0xffffffff


	//   ....[10]....
        /*0054*/ 	.word	0x05000010


	//   ....[11]....
        /*0058*/ 	.word	0x05000010


	//   ....[12]....
        /*005c*/ 	.word	0x05000010


	//   ....[13]....
        /*0060*/ 	.word	0x05000010


	//   ....[14]....
        /*0064*/ 	.word	0x05000010


	//   ....[15]....
        /*0068*/ 	.word	0x05000010


	//   ....[16]....
        /*006c*/ 	.word	0x05000010


	//   ....[17]....
        /*0070*/ 	.word	0x05000010


	//   ....[18]....
        /*0074*/ 	.word	0x05000010


	//   ....[19]....
        /*0078*/ 	.word	0x05000010


	//----- nvinfo : EIATTR_COOP_GROUP_INSTR_OFFSETS
	.align		4
.L_4975:
        /*007c*/ 	.byte	0x04, 0x28
        /*007e*/ 	.short	(.L_4977 - .L_4976)


	//   ....[0]....
.L_4976:
        /*0080*/ 	.word	0x00000850


	//   ....[1]....
        /*0084*/ 	.word	0x00000860


	//   ....[2]....
        /*0088*/ 	.word	0x00000890


	//   ....[3]....
        /*008c*/ 	.word	0x000008a0


	//   ....[4]....
        /*0090*/ 	.word	0x000008d0


	//   ....[5]....
        /*0094*/ 	.word	0x000008e0


	//   ....[6]....
        /*0098*/ 	.word	0x00000910


	//   ....[7]....
        /*009c*/ 	.word	0x00000920


	//   ....[8]....
        /*00a0*/ 	.word	0x00000950


	//   ....[9]....
        /*00a4*/ 	.word	0x00000960


	//   ....[10]....
        /*00a8*/ 	.word	0x00000ba0


	//   ....[11]....
        /*00ac*/ 	.word	0x00000c10


	//   ....[12]....
        /*00b0*/ 	.word	0x00000c80


	//   ....[13]....
        /*00b4*/ 	.word	0x00000cf0


	//   ....[14]....
        /*00b8*/ 	.word	0x00000d60


	//   ....[15]....
        /*00bc*/ 	.word	0x00000dc0


	//   ....[16]....
        /*00c0*/ 	.word	0x00000e30


	//   ....[17]....
        /*00c4*/ 	.word	0x00000ea0


	//   ....[18]....
        /*00c8*/ 	.word	0x00000f10


	//   ....[19]....
        /*00cc*/ 	.word	0x00000f80


	//----- nvinfo : EIATTR_EXIT_INSTR_OFFSETS
	.align		4
.L_4977:
        /*00d0*/ 	.byte	0x04, 0x1c
        /*00d2*/ 	.short	(.L_4979 - .L_4978)


	//   ....[0]....
.L_4978:
        /*00d4*/ 	.word	0x00000070


	//   ....[1]....
        /*00d8*/ 	.word	0x00000b40


	//----- nvinfo : EIATTR_MAX_THREADS
	.align		4
.L_4979:
        /*00dc*/ 	.byte	0x04, 0x05
        /*00de*/ 	.short	(.L_4981 - .L_4980)
.L_4980:
        /*00e0*/ 	.word	0x00000400
        /*00e4*/ 	.word	0x00000001
        /*00e8*/ 	.word	0x00000001


	//----- nvinfo : EIATTR_CRS_STACK_SIZE
	.align		4
.L_4981:
        /*00ec*/ 	.byte	0x04, 0x1e
        /*00ee*/ 	.short	(.L_4983 - .L_4982)
.L_4982:
        /*00f0*/ 	.word	0x00000000


	//----- nvinfo : EIATTR_CBANK_PARAM_SIZE
	.align		4
.L_4983:
        /*00f4*/ 	.byte	0x03, 0x19
        /*00f6*/ 	.short	0x0080


	//----- nvinfo : EIATTR_PARAM_CBANK
	.align		4
        /*00f8*/ 	.byte	0x04, 0x0a
        /*00fa*/ 	.short	(.L_4985 - .L_4984)
	.align		4
.L_4984:
        /*00fc*/ 	.word	index@(.nv.constant0._ZN18transformer_engine13normalization28ln_bwd_finalize_tuned_kernelINS0_22Kernel_traits_finalizeILj6144E13__nv_bfloat16fS3_fjLj1024ELj4ENS0_18Kernel_traits_baseILj6144ES3_fS3_fjLj1024EEEEEEEvNS0_20BackwardKernelParamsE)
        /*0100*/ 	.short	0x0210
        /*0102*/ 	.short	0x0080


	//----- nvinfo : EIATTR_SW_WAR
	.align		4
.L_4985:
        /*0104*/ 	.byte	0x04, 0x36
        /*0106*/ 	.short	(.L_4987 - .L_4986)
.L_4986:
        /*0108*/ 	.word	0x00000008
.L_4987:


//--------------------- .nv.info._ZN18transformer_engine13normalization19ln_bwd_tuned_kernelINS0_13Kernel_traitsI13__nv_bfloat16fS3_fjLj6144ELj1ELj1ELj8ELj16ENS0_18Kernel_traits_baseILj6144ES3_fS3_fjLj256EEEEEEEvNS0_20BackwardKernelParamsE --------------------------
	.section	.nv.info._ZN18transformer_engine13normalization19ln_bwd_tuned_kernelINS0_13Kernel_traitsI13__nv_bfloat16fS3_fjLj6144ELj1ELj1ELj8ELj16ENS0_18Kernel_traits_baseILj6144ES3_fS3_fjLj256EEEEEEEvNS0_20BackwardKernelParamsE,"",@"SHT_CUDA_INFO"
	.sectionflags	@""
	.align	4


	//----- nvinfo : EIATTR_CUDA_API_VERSION
	.align		4
        /*0000*/ 	.byte	0x04, 0x37
        /*0002*/ 	.short	(.L_4989 - .L_4988)
.L_4988:
        /*0004*/ 	.word	0x00000082


	//----- nvinfo : EIATTR_KPARAM_INFO
	.align		4
.L_4989:
        /*0008*/ 	.byte	0x04, 0x17
        /*000a*/ 	.short	(.L_4991 - .L_4990)
.L_4990:
        /*000c*/ 	.word	0x00000000
        /*0010*/ 	.short	0x0000
        /*0012*/ 	.short	0x0000
        /*0014*/ 	.byte	0x00, 0xf0, 0x01, 0x02


	//----- nvinfo : EIATTR_SPARSE_MMA_MASK
	.align		4
.L_4991:
        /*0018*/ 	.byte	0x03, 0x50
        /*001a*/ 	.short	0x0000


	//----- nvinfo : EIATTR_MAXREG_COUNT
	.align		4
        /*001c*/ 	.byte	0x03, 0x1b
        /*001e*/ 	.short	0x00ff


	//----- nvinfo : EIATTR_NUM_BARRIERS
	.align		4
        /*0020*/ 	.byte	0x02, 0x4c
        /*0022*/ 	.byte	0x01
	.zero		1


	//----- nvinfo : EIATTR_MERCURY_ISA_VERSION
	.align		4
        /*0024*/ 	.byte	0x03, 0x5f
        /*0026*/ 	.short	0x0101


	//----- nvinfo : EIATTR_COOP_GROUP_MASK_REGIDS
	.align		4
        /*0028*/ 	.byte	0x04, 0x29
        /*002a*/ 	.short	(.L_4993 - .L_4992)


	//   ....[0]....
.L_4992:
        /*002c*/ 	.word	0xffffffff


	//   ....[1]....
        /*0030*/ 	.word	0xffffffff


	//   ....[2]....
        /*0034*/ 	.word	0xffffffff


	//   ....[3]....
        /*0038*/ 	.word	0xffffffff


	//   ....[4]....
        /*003c*/ 	.word	0xffffffff


	//   ....[5]....
        /*0040*/ 	.word	0xffffffff


	//   ....[6]....
        /*0044*/ 	.word	0xffffffff


	//   ....[7]....
        /*0048*/ 	.word	0xffffffff


	//   ....[8]....
        /*004c*/ 	.word	0xffffffff


	//   ....[9]....
        /*0050*/ 	.word	0xffffffff


	//   ....[10]....
        /*0054*/ 	.word	0x0500000b


	//   ....[11]....
        /*0058*/ 	.word	0x0500000b


	//   ....[12]....
        /*005c*/ 	.word	0x0500000b


	//   ....[13]....
        /*0060*/ 	.word	0x0500000b


	//   ....[14]....
        /*0064*/ 	.word	0x0500000b


	//   ....[15]....
        /*0068*/ 	.word	0x0500000b


	//   ....[16]....
        /*006c*/ 	.word	0x0500000b


	//   ....[17]....
        /*0070*/ 	.word	0x0500000b


	//   ....[18]....
        /*0074*/ 	.word	0x0500000b


	//   ....[19]....
        /*0078*/ 	.word	0x0500000b


	//----- nvinfo : EIATTR_COOP_GROUP_INSTR_OFFSETS
	.align		4
.L_4993:
        /*007c*/ 	.byte	0x04, 0x28
        /*007e*/ 	.short	(.L_4995 - .L_4994)


	//   ....[0]....
.L_4994:
        /*0080*/ 	.word	0x00001840


	//   ....[1]....
        /*0084*/ 	.word	0x00001850


	//   ....[2]....
        /*0088*/ 	.word	0x00001880


	//   ....[3]....
        /*008c*/ 	.word	0x00001890


	//   ....[4]....
        /*0090*/ 	.word	0x000018c0


	//   ....[5]....
        /*0094*/ 	.word	0x000018d0


	//   ....[6]....
        /*0098*/ 	.word	0x00001900


	//   ....[7]....
        /*009c*/ 	.word	0x00001910


	//   ....[8]....
        /*00a0*/ 	.word	0x00001940


	//   ....[9]....
        /*00a4*/ 	.word	0x00001950


	//   ....[10]....
        /*00a8*/ 	.word	0x000026e0


	//   ....[11]....
        /*00ac*/ 	.word	0x00002730


	//   ....[12]....
        /*00b0*/ 	.word	0x000027a0


	//   ....[13]....
        /*00b4*/ 	.word	0x00002800


	//   ....[14]....
        /*00b8*/ 	.word	0x00002870


	//   ....[15]....
        /*00bc*/ 	.word	0x000028d0


	//   ....[16]....
        /*00c0*/ 	.word	0x00002940


	//   ....[17]....
        /*00c4*/ 	.word	0x000029a0


	//   ....[18]....
        /*00c8*/ 	.word	0x00002a10


	//   ....[19]....
        /*00cc*/ 	.word	0x00002a70


	//----- nvinfo : EIATTR_EXIT_INSTR_OFFSETS
	.align		4
.L_4995:
        /*00d0*/ 	.byte	0x04, 0x1c
        /*00d2*/ 	.short	(.L_4997 - .L_4996)


	//   ....[0]....
.L_4996:
        /*00d4*/ 	.word	0x00002680


	//----- nvinfo : EIATTR_MAX_THREADS
	.align		4
.L_4997:
        /*00d8*/ 	.byte	0x04, 0x05
        /*00da*/ 	.short	(.L_4999 - .L_4998)
.L_4998:
        /*00dc*/ 	.word	0x00000100
        /*00e0*/ 	.word	0x00000001
        /*00e4*/ 	.word	0x00000001


	//----- nvinfo : EIATTR_CRS_STACK_SIZE
	.align		4
.L_4999:
        /*00e8*/ 	.byte	0x04, 0x1e
        /*00ea*/ 	.short	(.L_5001 - .L_5000)
.L_5000:
        /*00ec*/ 	.word	0x00000000


	//----- nvinfo : EIATTR_CBANK_PARAM_SIZE
	.align		4
.L_5001:
        /*00f0*/ 	.byte	0x03, 0x19
        /*00f2*/ 	.short	0x0080


	//----- nvinfo : EIATTR_PARAM_CBANK
	.align		4
        /*00f4*/ 	.byte	0x04, 0x0a
        /*00f6*/ 	.short	(.L_5003 - .L_5002)
	.align		4
.L_5002:
        /*00f8*/ 	.word	index@(.nv.constant0._ZN18transformer_engine13normalization19ln_bwd_tuned_kernelINS0_13Kernel_traitsI13__nv_bfloat16fS3_fjLj6144ELj1ELj1ELj8ELj16ENS0_18Kernel_traits_baseILj6144ES3_fS3_fjLj256EEEEEEEvNS0_20BackwardKernelParamsE)
        /*00fc*/ 	.short	0x0210
        /*00fe*/ 	.short	0x0080


	//----- nvinfo : EIATTR_SW_WAR
	.align		4
.L_5003:
        /*0100*/ 	.byte	0x04, 0x36
        /*0102*/ 	.short	(.L_5005 - .L_5004)
.L_5004:
        /*0104*/ 	.word	0x00000008
.L_5005:


//--------------------- .nv.info._ZN18transformer_engine13normalization28ln_bwd_finalize_tuned_kernelINS0_22Kernel_traits_finalizeILj6144E13__nv_bfloat16S3_S3_fjLj1024ELj4ENS0_18Kernel_traits_baseILj6144ES3_S3_S3_fjLj1024EEEEEEEvNS0_20BackwardKernelParamsE --------------------------
	.section	.nv.info._ZN18transformer_engine13normalization28ln_bwd_finalize_tuned_kernelINS0_22Kernel_traits_finalizeILj6144E13__nv_bfloat16S3_S3_fjLj1024ELj4ENS0_18Kernel_traits_baseILj6144ES3_S3_S3_fjLj1024EEEEEEEvNS0_20BackwardKernelParamsE,"",@"SHT_CUDA_INFO"
	.sectionflags	@""
	.align	4


	//----- nvinfo : EIATTR_CUDA_API_VERSION
	.align		4
        /*0000*/ 	.byte	0x04, 0x37
        /*0002*/ 	.short	(.L_5007 - .L_5006)
.L_5006:
        /*0004*/ 	.word	0x00000082


	//----- nvinfo : EIATTR_KPARAM_INFO
	.align		4
.L_5007:
        /*0008*/ 	.byte	0x04, 0x17
        /*000a*/ 	.short	(.L_5009 - .L_5008)
.L_5008:
        /*000c*/ 	.word	0x00000000
        /*0010*/ 	.short	0x0000
        /*0012*/ 	.short	0x0000
        /*0014*/ 	.byte	0x00, 0xf0, 0x01, 0x02


	//----- nvinfo : EIATTR_SPARSE_MMA_MASK
	.align		4
.L_5009:
        /*0018*/ 	.byte	0x03, 0x50
        /*001a*/ 	.short	0x0000


	//----- nvinfo : EIATTR_MAXREG_COUNT
	.align		4
        /*001c*/ 	.byte	0x03, 0x1b
        /*001e*/ 	.short	0x0040


	//----- nvinfo : EIATTR_NUM_BARRIERS
	.align		4
        /*0020*/ 	.byte	0x02, 0x4c
        /*0022*/ 	.byte	0x01
	.zero		1


	//----- nvinfo : EIATTR_MERCURY_ISA_VERSION
	.align		4
        /*0024*/ 	.byte	0x03, 0x5f
        /*0026*/ 	.short	0x0101


	//----- nvinfo : EIATTR_COOP_GROUP_MASK_REGIDS
	.align		4
        /*0028*/ 	.byte	0x04, 0x29
        /*002a*/ 	.short	(.L_5011 - .L_5010)


	//   ....[0]....
.L_5010:
        /*002c*/ 	.word	0xffffffff


	//   ....[1]....
        /*0030*/ 	.word	0xffffffff


	//   ....[2]....
        /*0034*/ 	.word	0xffffffff


	//   ....[3]....
        /*0038*/ 	.word	0xffffffff


	//   ....[4]....
        /*003c*/ 	.word	0xffffffff


	//   ....[5]....
        /*0040*/ 	.word	0xffffffff


	//   ....[6]....
        /*0044*/ 	.word	0xffffffff


	//   ....[7]....
        /*0048*/ 	.word	0xffffffff


	//   ....[8]....
        /*004c*/ 	.word	0xffffffff


	//   ....[9]....
        /*0050*/ 	.word	0xffffffff


	//   ....[10]....
        /*0054*/ 	.word	0x05000010


	//   ....[11]....
        /*0058*/ 	.word	0x05000010


	//   ....[12]....
        /*005c*/ 	.word	0x05000010


	//   ....[13]....
        /*0060*/ 	.word	0x05000010


	//   ....[14]....
        /*0064*/ 	.word	0x05000010


	//   ....[15]....
        /*0068*/ 	.word	0x05000010


	//   ....[16]....
        /*006c*/ 	.word	0x05000010


	//   ....[17]....
        /*0070*/ 	.word	0x05000010


	//   ....[18]....
        /*0074*/ 	.word	0x05000010


	//   ....[19]....
        /*0078*/ 	.word	0x05000010


	//----- nvinfo : EIATTR_COOP_GROUP_INSTR_OFFSETS
	.align		4
.L_5011:
        /*007c*/ 	.byte	0x04, 0x28
        /*007e*/ 	.short	(.L_5013 - .L_5012)


	//   ....[0]....
.L_5012:
        /*0080*/ 	.word	0x00000850


	//   ....[1]....
        /*0084*/ 	.word	0x00000860


	//   ....[2]....
        /*0088*/ 	.word	0x00000890


	//   ....[3]....
        /*008c*/ 	.word	0x000008a0


	//   ....[4]....
        /*0090*/ 	.word	0x000008d0


	//   ....[5]....
        /*0094*/ 	.word	0x000008e0


	//   ....[6]....
        /*0098*/ 	.word	0x00000910


	//   ....[7]....
        /*009c*/ 	.word	0x00000920


	//   ....[8]....
        /*00a0*/ 	.word	0x00000950


	//   ....[9]....
        /*00a4*/ 	.word	0x00000960


	//   ....[10]....
        /*00a8*/ 	.word	0x00000ba0


	//   ....[11]....
        /*00ac*/ 	.word	0x00000c10


	//   ....[12]....
        /*00b0*/ 	.word	0x00000c80


	//   ....[13]....
        /*00b4*/ 	.word	0x00000cf0


	//   ....[14]....
        /*00b8*/ 	.word	0x00000d60


	//   ....[15]....
        /*00bc*/ 	.word	0x00000dc0


	//   ....[16]....
        /*00c0*/ 	.word	0x00000e30


	//   ....[17]....
        /*00c4*/ 	.word	0x00000ea0


	//   ....[18]....
        /*00c8*/ 	.word	0x00000f10


	//   ....[19]....
        /*00cc*/ 	.word	0x00000f80


	//----- nvinfo : EIATTR_EXIT_INSTR_OFFSETS
	.align		4
.L_5013:
        /*00d0*/ 	.byte	0x04, 0x1c
        /*00d2*/ 	.short	(.L_5015 - .L_5014)


	//   ....[0]....
.L_5014:
        /*00d4*/ 	.word	0x00000070


	//   ....[1]....
        /*00d8*/ 	.word	0x00000b40


	//----- nvinfo : EIATTR_MAX_THREADS
	.align		4
.L_5015:
        /*00dc*/ 	.byte	0x04, 0x05
        /*00de*/ 	.short	(.L_5017 - .L_5016)
.L_5016:
        /*00e0*/ 	.word	0x00000400
        /*00e4*/ 	.word	0x00000001
        /*00e8*/ 	.word	0x00000001


	//----- nvinfo : EIATTR_CRS_STACK_SIZE
	.align		4
.L_5017:
        /*00ec*/ 	.byte	0x04, 0x1e
        /*00ee*/ 	.short	(.L_5019 - .L_5018)
.L_5018:
        /*00f0*/ 	.word	0x00000000


	//----- nvinfo : EIATTR_CBANK_PARAM_SIZE
	.align		4
.L_5019:
        /*00f4*/ 	.byte	0x03, 0x19
        /*00f6*/ 	.short	0x0080


	//----- nvinfo : EIATTR_PARAM_CBANK
	.align		4
        /*00f8*/ 	.byte	0x04, 0x0a
        /*00fa*/ 	.short	(.L_5021 - .L_5020)
	.align		4
.L_5020:
        /*00fc*/ 	.word	index@(.nv.constant0._ZN18transformer_engine13normalization28ln_bwd_finalize_tuned_kernelINS0_22Kernel_traits_finalizeILj6144E13__nv_bfloat16S3_S3_fjLj1024ELj4ENS0_18Kernel_traits_baseILj6144ES3_S3_S3_fjLj1024EEEEEEEvNS0_20BackwardKernelParamsE)
        /*0100*/ 	.short	0x0210
        /*0102*/ 	.short	0x0080


	//----- nvinfo : EIATTR_SW_WAR
	.align		4
.L_5021:
        /*0104*/ 	.byte	0x04, 0x36
        /*0106*/ 	.short	(.L_5023 - .L_5022)
.L_5022:
        /*0108*/ 	.word	0x00000008
.L_5023:


//--------------------- .nv.info._ZN18transformer_engine13normalization19ln_bwd_tuned_kernelINS0_13Kernel_traitsI13__nv_bfloat16S3_S3_fjLj6144ELj1ELj1ELj8ELj16ENS0_18Kernel_traits_baseILj6144ES3_S3_S3_fjLj256EEEEEEEvNS0_20BackwardKernelParamsE --------------------------
	.section	.nv.info._ZN18transformer_engine13normalization19ln_bwd_tuned_kernelINS0_13Kernel_traitsI13__nv_bfloat16S3_S3_fjLj6144ELj1ELj1ELj8ELj16ENS0_18Kernel_traits_baseILj6144ES3_S3_S3_fjLj256EEEEEEEvNS0_20BackwardKernelParamsE,"",@"SHT_CUDA_INFO"
	.sectionflags	@""
	.align	4


	//----- nvinfo : EIATTR_CUDA_API_VERSION
	.align		4
        /*0000*/ 	.byte	0x04, 0x37
        /*0002*/ 	.short	(.L_5025 - .L_5024)
.L_5024:
        /*0004*/ 	.word	0x00000082


	//----- nvinfo : EIATTR_KPARAM_INFO
	.align		4
.L_5025:
        /*0008*/ 	.byte	0x04, 0x17
        /*000a*/ 	.short	(.L_5027 - .L_5026)
.L_5026:
        /*000c*/ 	.word	0x00000000
        /*0010*/ 	.short	0x0000
        /*0012*/ 	.short	0x0000
        /*0014*/ 	.byte	0x00, 0xf0, 0x01, 0x02


	//----- nvinfo : EIATTR_SPARSE_MMA_MASK
	.align		4
.L_5027:
        /*0018*/ 	.byte	0x03, 0x50
        /*001a*/ 	.short	0x0000


	//----- nvinfo : EIATTR_MAXREG_COUNT
	.align		4
        /*001c*/ 	.byte	0x03, 0x1b
        /*001e*/ 	.short	0x00ff


	//----- nvinfo : EIATTR_NUM_BARRIERS
	.align		4
        /*0020*/ 	.byte	0x02, 0x4c
        /*0022*/ 	.byte	0x01
	.zero		1


	//----- nvinfo : EIATTR_MERCURY_ISA_VERSION
	.align		4
        /*0024*/ 	.byte	0x03, 0x5f
        /*0026*/ 	.short	0x0101


	//----- nvinfo : EIATTR_COOP_GROUP_MASK_REGIDS
	.align		4
        /*0028*/ 	.byte	0x04, 0x29
        /*002a*/ 	.short	(.L_5029 - .L_5028)


	//   ....[0]....
.L_5028:
        /*002c*/ 	.word	0xffffffff


	//   ....[1]....
        /*0030*/ 	.word	0xffffffff


	//   ....[2]....
        /*0034*/ 	.word	0xffffffff


	//   ....[3]....
        /*0038*/ 	.word	0xffffffff


	//   ....[4]....
        /*003c*/ 	.word	0xffffffff


	//   ....[5]....
        /*0040*/ 	.word	0xffffffff


	//   ....[6]....
        /*0044*/ 	.word	0xffffffff


	//   ....[7]....
        /*0048*/ 	.word	0xffffffff


	//   ....[8]....
        /*004c*/ 	.word	0xffffffff


	//   ....[9]....
        /*0050*/ 	.word	0xffffffff


	//   ....[10]....
        /*0054*/ 	.word	0x0500000b


	//   ....[11]....
        /*0058*/ 	.word	0x0500000b


	//   ....[12]....
        /*005c*/ 	.word	0x0500000b


	//   ....[13]....
        /*0060*/ 	.word	0x0500000b


	//   ....[14]....
        /*0064*/ 	.word	0x0500000b


	//   ....[15]....
        /*0068*/ 	.word	0x0500000b


	//   ....[16]....
        /*006c*/ 	.word	0x0500000b


	//   ....[17]....
        /*0070*/ 	.word	0x0500000b


	//   ....[18]....
        /*0074*/ 	.word	0x0500000b


	//   ....[19]....
        /*0078*/ 	.word	0x0500000b


	//----- nvinfo : EIATTR_COOP_GROUP_INSTR_OFFSETS
	.align		4
.L_5029:
        /*007c*/ 	.byte	0x04, 0x28
        /*007e*/ 	.short	(.L_5031 - .L_5030)


	//   ....[0]....
.L_5030:
        /*0080*/ 	.word	0x00001960


	//   ....[1]....
        /*0084*/ 	.word	0x00001970


	//   ....[2]....
        /*0088*/ 	.word	0x000019a0


	//   ....[3]....
        /*008c*/ 	.word	0x000019b0


	//   ....[4]....
        /*0090*/ 	.word	0x000019e0


	//   ....[5]....
        /*0094*/ 	.word	0x000019f0


	//   ....[6]....
        /*0098*/ 	.word	0x00001a20


	//   ....[7]....
        /*009c*/ 	.word	0x00001a30


	//   ....[8]....
        /*00a0*/ 	.word	0x00001a60


	//   ....[9]....
        /*00a4*/ 	.word	0x00001a70


	//   ....[10]....
        /*00a8*/ 	.word	0x000027f0


	//   ....[11]....
        /*00ac*/ 	.word	0x00002840


	//   ....[12]....
        /*00b0*/ 	.word	0x000028b0


	//   ....[13]....
        /*00b4*/ 	.word	0x00002910


	//   ....[14]....
        /*00b8*/ 	.word	0x00002980


	//   ....[15]....
        /*00bc*/ 	.word	0x000029e0


	//   ....[16]....
        /*00c0*/ 	.word	0x00002a50


	//   ....[17]....
        /*00c4*/ 	.word	0x00002ab0


	//   ....[18]....
        /*00c8*/ 	.word	0x00002b20


	//   ....[19]....
        /*00cc*/ 	.word	0x00002b80


	//----- nvinfo : EIATTR_EXIT_INSTR_OFFSETS
	.align		4
.L_5031:
        /*00d0*/ 	.byte	0x04, 0x1c
        /*00d2*/ 	.short	(.L_5033 - .L_5032)


	//   ....[0]....
.L_5032:
        /*00d4*/ 	.word	0x00002790


	//----- nvinfo : EIATTR_MAX_THREADS
	.align		4
.L_5033:
        /*00d8*/ 	.byte	0x04, 0x05
        /*00da*/ 	.short	(.L_5035 - .L_5034)
.L_5034:
        /*00dc*/ 	.word	0x00000100
        /*00e0*/ 	.word	0x00000001
        /*00e4*/ 	.word	0x00000001


	//----- nvinfo : EIATTR_CRS_STACK_SIZE
	.align		4
.L_5035:
        /*00e8*/ 	.byte	0x04, 0x1e
        /*00ea*/ 	.short	(.L_5037 - .L_5036)
.L_5036:
        /*00ec*/ 	.word	0x00000000


	//----- nvinfo : EIATTR_CBANK_PARAM_SIZE
	.align		4
.L_5037:
        /*00f0*/ 	.byte	0x03, 0x19
        /*00f2*/ 	.short	0x0080


	//----- nvinfo : EIATTR_PARAM_CBANK
	.align		4
        /*00f4*/ 	.byte	0x04, 0x0a
        /*00f6*/ 	.short	(.L_5039 - .L_5038)
	.align		4
.L_5038:
        /*00f8*/ 	.word	index@(.nv.constant0._ZN18transformer_engine13normalization19ln_bwd_tuned_kernelINS0_13Kernel_traitsI13__nv_bfloat16S3_S3_fjLj6144ELj1ELj1ELj8ELj16ENS0_18Kernel_traits_baseILj6144ES3_S3_S3_fjLj256EEEEEEEvNS0_20BackwardKernelParamsE)
        /*00fc*/ 	.short	0x0210
        /*00fe*/ 	.short	0x0080


	//----- nvinfo : EIATTR_SW_WAR
	.align		4
.L_5039:
        /*0100*/ 	.byte	0x04, 0x36
        /*0102*/ 	.short	(.L_5041 - .L_5040)
.L_5040:
        /*0104*/ 	.word	0x00000008
.L_5041:


//--------------------- .nv.info._ZN18transformer_engine13normalization28ln_bwd_finalize_tuned_kernelINS0_22Kernel_traits_finalizeILj6144E6__halffS3_fjLj1024ELj4ENS0_18Kernel_traits_baseILj6144ES3_fS3_fjLj1024EEEEEEEvNS0_20BackwardKernelParamsE --------------------------
	.section	.nv.info._ZN18transformer_engine13normalization28ln_bwd_finalize_tuned_kernelINS0_22Kernel_traits_finalizeILj6144E6__halffS3_fjLj1024ELj4ENS0_18Kernel_traits_baseILj6144ES3_fS3_fjLj1024EEEEEEEvNS0_20BackwardKernelParamsE,"",@"SHT_CUDA_INFO"
	.sectionflags	@""
	.align	4


	//----- nvinfo : EIATTR_CUDA_API_VERSION
	.align		4
        /*0000*/ 	.byte	0x04, 0x37
        /*0002*/ 	.short	(.L_5043 - .L_5042)
.L_5042:
        /*0004*/ 	.word	0x00000082


	//----- nvinfo : EIATTR_KPARAM_INFO
	.align		4
.L_5043:
        /*0008*/ 	.byte	0x04, 0x17
        /*000a*/ 	.short	(.L_5045 - .L_5044)
.L_5044:
        /*000c*/ 	.word	0x00000000
        /*0010*/ 	.short	0x0000
        /*0012*/ 	.short	0x0000
        /*0014*/ 	.byte	0x00, 0xf0, 0x01, 0x02


	//----- nvinfo : EIATTR_SPARSE_MMA_MASK
	.align		4
.L_5045:
        /*0018*/ 	.byte	0x03, 0x50
        /*001a*/ 	.short	0x0000


	//----- nvinfo : EIATTR_MAXREG_COUNT
	.align		4
        /*001c*/ 	.byte	0x03, 0x1b
        /*001e*/ 	.short	0x0040


	//----- nvinfo : EIATTR_NUM_BARRIERS
	.align		4
        /*0020*/ 	.byte	0x02, 0x4c
        /*0022*/ 	.byte	0x01
	.zero		1


	//----- nvinfo : EIATTR_MERCURY_ISA_VERSION
	.align		4
        /*0024*/ 	.byte	0x03, 0x5f
        /*0026*/ 	.short	0x0101


	//----- nvinfo : EIATTR_COOP_GROUP_MASK_REGIDS
	.align		4
        /*0028*/ 	.byte	0x04, 0x29
        /*002a*/ 	.short	(.L_5047 - .L_5046)


	//   ....[0]....
.L_5046:
        /*002c*/ 	.word	0xffffffff


	//   ....[1]....
        /*0030*/ 	.word	0xffffffff


	//   ....[2]....
        /*0034*/ 	.word	0xffffffff


	//   ....[3]....
        /*0038*/ 	.word	0xffffffff


	//   ....[4]....
        /*003c*/ 	.word	0xffffffff


	//   ....[5]....
        /*0040*/ 	.word	0xffffffff


	//   ....[6]....
        /*0044*/ 	.word	0xffffffff


	//   ....[7]....
        /*0048*/ 	.word	0xffffffff


	//   ....[8]....
        /*004c*/ 	.word	0xffffffff


	//   ....[9]....
        /*0050*/ 	.word	0xffffffff


	//   ....[10]....
        /*0054*/ 	.word	0x05000010


	//   ....[11]....
        /*0058*/ 	.word	0x05000010


	//   ....[12]....
        /*005c*/ 	.word	0x05000010


	//   ....[13]....
        /*0060*/ 	.word	0x05000010


	//   ....[14]....
        /*0064*/ 	.word	0x05000010


	//   ....[15]....
        /*0068*/ 	.word	0x05000010


	//   ....[16]....
        /*006c*/ 	.word	0x05000010


	//   ....[17]....
        /*0070*/ 	.word	0x05000010


	//   ....[18]....
        /*0074*/ 	.word	0x05000010


	//   ....[19]....
        /*0078*/ 	.word	0x05000010


	//----- nvinfo : EIATTR_COOP_GROUP_INSTR_OFFSETS
	.align		4
.L_5047:
        /*007c*/ 	.byte	0x04, 0x28
        /*007e*/ 	.short	(.L_5049 - .L_5048)


	//   ....[0]....
.L_5048:
        /*0080*/ 	.word	0x00000850


	//   ....[1]....
        /*0084*/ 	.word	0x00000860


	//   ....[2]....
        /*0088*/ 	.word	0x00000890


	//   ....[3]....
        /*008c*/ 	.word	0x000008a0


	//   ....[4]....
        /*0090*/ 	.word	0x000008d0


	//   ....[5]....
        /*0094*/ 	.word	0x000008e0


	//   ....[6]....
        /*0098*/ 	.word	0x00000910


	//   ....[7]....
        /*009c*/ 	.word	0x00000920


	//   ....[8]....
        /*00a0*/ 	.word	0x00000950


	//   ....[9]....
        /*00a4*/ 	.word	0x00000960


	//   ....[10]....
        /*00a8*/ 	.word	0x00000ba0


	//   ....[11]....
        /*00ac*/ 	.word	0x00000c10


	//   ....[12]....
        /*00b0*/ 	.word	0x00000c80


	//   ....[13]....
        /*00b4*/ 	.word	0x00000cf0


	//   ....[14]....
        /*00b8*/ 	.word	0x00000d60


	//   ....[15]....
        /*00bc*/ 	.word	0x00000dc0


	//   ....[16]....
        /*00c0*/ 	.word	0x00000e30


	//   ....[17]....
        /*00c4*/ 	.word	0x00000ea0


	//   ....[18]....
        /*00c8*/ 	.word	0x00000f10


	//   ....[19]....
        /*00cc*/ 	.word	0x00000f80


	//----- nvinfo : EIATTR_EXIT_INSTR_OFFSETS
	.align		4
.L_5049:
        /*00d0*/ 	.byte	0x04, 0x1c
        /*00d2*/ 	.short	(.L_5051 - .L_5050)


	//   ....[0]....
.L_5050:
        /*00d4*/ 	.word	0x00000070


	//   ....[1]....
        /*00d8*/ 	.word	0x00000b40


	//----- nvinfo : EIATTR_MAX_THREADS
	.align		4
.L_5051:
        /*00dc*/ 	.byte	0x04, 0x05
        /*00de*/ 	.short	(.L_5053 - .L_5052)
.L_5052:
        /*00e0*/ 	.word	0x00000400
        /*00e4*/ 	.word	0x00000001
        /*00e8*/ 	.word	0x00000001


	//----- nvinfo : EIATTR_CRS_STACK_SIZE
	.align		4
.L_5053:
        /*00ec*/ 	.byte	0x04, 0x1e
        /*00ee*/ 	.short	(.L_5055 - .L_5054)
.L_5054:
        /*00f0*/ 	.word	0x00000000


	//----- nvinfo : EIATTR_CBANK_PARAM_SIZE
	.align		4
.L_5055:
        /*00f4*/ 	.byte	0x03, 0x19
        /*00f6*/ 	.short	0x0080


	//----- nvinfo : EIATTR_PARAM_CBANK
	.align		4
        /*00f8*/ 	.byte	0x04, 0x0a
        /*00fa*/ 	.short	(.L_5057 - .L_5056)
	.align		4
.L_5056:
        /*00fc*/ 	.word	index@(.nv.constant0._ZN18transformer_engine13normalization28ln_bwd_finalize_tuned_kernelINS0_22Kernel_traits_finalizeILj6144E6__halffS3_fjLj1024ELj4ENS0_18Kernel_traits_baseILj6144ES3_fS3_fjLj1024EEEEEEEvNS0_20BackwardKernelParamsE)
        /*0100*/ 	.short	0x0210
        /*0102*/ 	.short	0x0080


	//----- nvinfo : EIATTR_SW_WAR
	.align		4
.L_5057:
        /*0104*/ 	.byte	0x04, 0x36
        /*0106*/ 	.short	(.L_5059 - .L_5058)
.L_5058:
        /*0108*/ 	.word	0x00000008
.L_5059:


//--------------------- .nv.info._ZN18transformer_engine13normalization19ln_bwd_tuned_kernelINS0_13Kernel_traitsI6__halffS3_fjLj6144ELj1ELj1ELj8ELj16ENS0_18Kernel_traits_baseILj6144ES3_fS3_fjLj256EEEEEEEvNS0_20BackwardKernelParamsE --------------------------
	.section	.nv.info._ZN18transformer_engine13normalization19ln_bwd_tuned_kernelINS0_13Kernel_traitsI6__halffS3_fjLj6144ELj1ELj1ELj8ELj16ENS0_18Kernel_traits_baseILj6144ES3_fS3_fjLj256EEEEEEEvNS0_20BackwardKernelParamsE,"",@"SHT_CUDA_INFO"
	.sectionflags	@""
	.align	4


	//----- nvinfo : EIATTR_CUDA_API_VERSION
	.align		4
        /*0000*/ 	.byte	0x04, 0x37
        /*0002*/ 	.short	(.L_5061 - .L_5060)
.L_5060:
        /*0004*/ 	.word	0x00000082


	//----- nvinfo : EIATTR_KPARAM_INFO
	.align		4
.L_5061:
        /*0008*/ 	.byte	0x04, 0x17
        /*000a*/ 	.short	(.L_5063 - .L_5062)
.L_5062:
        /*000c*/ 	.word	0x00000000
        /*0010*/ 	.short	0x0000
        /*0012*/ 	.short	0x0000
        /*0014*/ 	.byte	0x00, 0xf0, 0x01, 0x02


	//----- nvinfo : EIATTR_SPARSE_MMA_MASK
	.align		4
.L_5063:
        /*0018*/ 	.byte	0x03, 0x50
        /*001a*/ 	.short	0x0000


	//----- nvinfo : EIATTR_MAXREG_COUNT
	.align		4
        /*001c*/ 	.byte	0x03, 0x1b
        /*001e*/ 	.short	0x00ff


	//----- nvinfo : EIATTR_NUM_BARRIERS
	.align		4
        /*0020*/ 	.byte	0x02, 0x4c
        /*0022*/ 	.byte	0x01
	.zero		1


	//----- nvinfo : EIATTR_MERCURY_ISA_VERSION
	.align		4
        /*0024*/ 	.byte	0x03, 0x5f
        /*0026*/ 	.short	0x0101


	//----- nvinfo : EIATTR_COOP_GROUP_MASK_REGIDS
	.align		4
        /*0028*/ 	.byte	0x04, 0x29
        /*002a*/ 	.short	(.L_5065 - .L_5064)


	//   ....[0]....
.L_5064:
        /*002c*/ 	.word	0xffffffff


	//   ....[1]....
        /*0030*/ 	.word	0xffffffff


	//   ....[2]....
        /*0034*/ 	.word	0xffffffff


	//   ....[3]....
        /*0038*/ 	.word	0xffffffff


	//   ....[4]....
        /*003c*/ 	.word	0xffffffff


	//   ....[5]....
        /*0040*/ 	.word	0xffffffff


	//   ....[6]....
        /*0044*/ 	.word	0xffffffff


	//   ....[7]....
        /*0048*/ 	.word	0xffffffff


	//   ....[8]....
        /*004c*/ 	.word	0xffffffff


	//   ....[9]....
        /*0050*/ 	.word	0xffffffff


	//   ....[10]....
        /*0054*/ 	.word	0x0500000b


	//   ....[11]....
        /*0058*/ 	.word	0x0500000b


	//   ....[12]....
        /*005c*/ 	.word	0x0500000b


	//   ....[13]....
        /*0060*/ 	.word	0x0500000b


	//   ....[14]....
        /*0064*/ 	.word	0x0500000b


	//   ....[15]....
        /*0068*/ 	.word	0x0500000b


	//   ....[16]....
        /*006c*/ 	.word	0x0500000b


	//   ....[17]....
        /*0070*/ 	.word	0x0500000b


	//   ....[18]....
        /*0074*/ 	.word	0x0500000b


	//   ....[19]....
        /*0078*/ 	.word	0x0500000b


	//----- nvinfo : EIATTR_COOP_GROUP_INSTR_OFFSETS
	.align		4
.L_5065:
        /*007c*/ 	.byte	0x04, 0x28
        /*007e*/ 	.short	(.L_5067 - .L_5066)


	//   ....[0]....
.L_5066:
        /*0080*/ 	.word	0x00001840


	//   ....[1]....
        /*0084*/ 	.word	0x00001850


	//   ....[2]....
        /*0088*/ 	.word	0x00001880


	//   ....[3]....
        /*008c*/ 	.word	0x00001890


	//   ....[4]....
        /*0090*/ 	.word	0x000018c0


	//   ....[5]....
        /*0094*/ 	.word	0x000018d0


	//   ....[6]....
        /*0098*/ 	.word	0x00001900


	//   ....[7]....
        /*009c*/ 	.word	0x00001910


	//   ....[8]....
        /*00a0*/ 	.word	0x00001940


	//   ....[9]....
        /*00a4*/ 	.word	0x00001950


	//   ....[10]....
        /*00a8*/ 	.word	0x000026e0


	//   ....[11]....
        /*00ac*/ 	.word	0x00002730


	//   ....[12]....
        /*00b0*/ 	.word	0x000027a0


	//   ....[13]....
        /*00b4*/ 	.word	0x00002800


	//   ....[14]....
        /*00b8*/ 	.word	0x00002870


	//   ....[15]....
        /*00bc*/ 	.word	0x000028d0


	//   ....[16]....
        /*00c0*/ 	.word	0x00002940


	//   ....[17]....
        /*00c4*/ 	.word	0x000029a0


	//   ....[18]....
        /*00c8*/ 	.word	0x00002a10


	//   ....[19]....
        /*00cc*/ 	.word	0x00002a70


	//----- nvinfo : EIATTR_EXIT_INSTR_OFFSETS
	.align		4
.L_5067:
        /*00d0*/ 	.byte	0x04, 0x1c
        /*00d2*/ 	.short	(.L_5069 - .L_5068)


	//   ....[0]....
.L_5068:
        /*00d4*/ 	.word	0x00002680


	//----- nvinfo : EIATTR_MAX_THREADS
	.align		4
.L_5069:
        /*00d8*/ 	.byte	0x04, 0x05
        /*00da*/ 	.short	(.L_5071 - .L_5070)
.L_5070:
        /*00dc*/ 	.word	0x00000100
        /*00e0*/ 	.word	0x00000001
        /*00e4*/ 	.word	0x00000001


	//----- nvinfo : EIATTR_CRS_STACK_SIZE
	.align		4
.L_5071:
        /*00e8*/ 	.byte	0x04, 0x1e
        /*00ea*/ 	.short	(.L_5073 - .L_5072)
.L_5072:
        /*00ec*/ 	.word	0x00000000


	//----- nvinfo : EIATTR_CBANK_PARAM_SIZE
	.align		4
.L_5073:
        /*00f0*/ 	.byte	0x03, 0x19
        /*00f2*/ 	.short	0x0080


	//----- nvinfo : EIATTR_PARAM_CBANK
	.align		4
        /*00f4*/ 	.byte	0x04, 0x0a
        /*00f6*/ 	.short	(.L_5075 - .L_5074)
	.align		4
.L_5074:
        /*00f8*/ 	.word	index@(.nv.constant0._ZN18transformer_engine13normalization19ln_bwd_tuned_kernelINS0_13Kernel_traitsI6__halffS3_fjLj6144ELj1ELj1ELj8ELj16ENS0_18Kernel_traits_baseILj6144ES3_fS3_fjLj256EEEEEEEvNS0_20BackwardKernelParamsE)
        /*00fc*/ 	.short	0x0210
        /*00fe*/ 	.short	0x0080


	//----- nvinfo : EIATTR_SW_WAR
	.align		4
.L_5075:
        /*0100*/ 	.byte	0x04, 0x36
        /*0102*/ 	.short	(.L_5077 - .L_5076)
.L_5076:
        /*0104*/ 	.word	0x00000008
.L_5077:


//--------------------- .nv.info._ZN18transformer_engine13normalization28ln_bwd_finalize_tuned_kernelINS0_22Kernel_traits_finalizeILj6144E6__halfS3_S3_fjLj1024ELj4ENS0_18Kernel_traits_baseILj6144ES3_S3_S3_fjLj1024EEEEEEEvNS0_20BackwardKernelParamsE --------------------------
	.section	.nv.info._ZN18transformer_engine13normalization28ln_bwd_finalize_tuned_kernelINS0_22Kernel_traits_finalizeILj6144E6__halfS3_S3_fjLj1024ELj4ENS0_18Kernel_traits_baseILj6144ES3_S3_S3_fjLj1024EEEEEEEvNS0_20BackwardKernelParamsE,"",@"SHT_CUDA_INFO"
	.sectionflags	@""
	.align	4


	//----- nvinfo : EIATTR_CUDA_API_VERSION
	.align		4
        /*0000*/ 	.byte	0x04, 0x37
        /*0002*/ 	.short	(.L_5079 - .L_5078)
.L_5078:
        /*0004*/ 	.word	0x00000082


	//----- nvinfo : EIATTR_KPARAM_INFO
	.align		4
.L_5079:
        /*0008*/ 	.byte	0x04, 0x17
        /*000a*/ 	.short	(.L_5081 - .L_5080)
.L_5080:
        /*000c*/ 	.word	0x00000000
        /*0010*/ 	.short	0x0000
        /*0012*/ 	.short	0x0000
        /*0014*/ 	.byte	0x00, 0xf0, 0x01, 0x02


	//----- nvinfo : EIATTR_SPARSE_MMA_MASK
	.align		4
.L_5081:
        /*0018*/ 	.byte	0x03, 0x50
        /*001a*/ 	.short	0x0000


	//----- nvinfo : EIATTR_MAXREG_COUNT
	.align		4
        /*001c*/ 	.byte	0x03, 0x1b
        /*001e*/ 	.short	0x0040


	//----- nvinfo : EIATTR_NUM_BARRIERS
	.align		4
        /*0020*/ 	.byte	0x02, 0x4c
        /*0022*/ 	.byte	0x01
	.zero		1


	//----- nvinfo : EIATTR_MERCURY_ISA_VERSION
	.align		4
        /*0024*/ 	.byte	0x03, 0x5f
        /*0026*/ 	.short	0x0101


	//----- nvinfo : EIATTR_COOP_GROUP_MASK_REGIDS
	.align		4
        /*0028*/ 	.byte	0x04, 0x29
        /*002a*/ 	.short	(.L_5083 - .L_5082)


	//   ....[0]....
.L_5082:
        /*002c*/ 	.word	0xffffffff


	//   ....[1]....
        /*0030*/ 	.word	0xffffffff


	//   ....[2]....
        /*0034*/ 	.word	0xffffffff


	//   ....[3]....
        /*0038*/ 	.word	0xffffffff


	//   ....[4]....
        /*003c*/ 	.word	0xffffffff


	//   ....[5]....
        /*0040*/ 	.word	0xffffffff


	//   ....[6]....
        /*0044*/ 	.word	0xffffffff


	//   ....[7]....
        /*0048*/ 	.word	0xffffffff


	//   ....[8]....
        /*004c*/ 	.word	0xffffffff


	//   ....[9]....
        /*0050*/ 	.word	0xffffffff


	//   ....[10]....
        /*0054*/ 	.word	0x05000010


	//   ....[11]....
        /*0058*/ 	.word	0x05000010


	//   ....[12]....
        /*005c*/ 	.word	0x05000010


	//   ....[13]....
        /*0060*/ 	.word	0x05000010


	//   ....[14]....
        /*0064*/ 	.word	0x05000010


	//   ....[15]....
        /*0068*/ 	.word	0x05000010


	//   ....[16]....
        /*006c*/ 	.word	0x05000010


	//   ....[17]....
        /*0070*/ 	.word	0x05000010


	//   ....[18]....
        /*0074*/ 	.word	0x05000010


	//   ....[19]....
        /*0078*/ 	.word	0x05000010


	//----- nvinfo : EIATTR_COOP_GROUP_INSTR_OFFSETS
	.align		4
.L_5083:
        /*007c*/ 	.byte	0x04, 0x28
        /*007e*/ 	.short	(.L_5085 - .L_5084)


	//   ....[0]....
.L_5084:
        /*0080*/ 	.word	0x00000850


	//   ....[1]....
        /*0084*/ 	.word	0x00000860


	//   ....[2]....
        /*0088*/ 	.word	0x00000890


	//   ....[3]....
        /*008c*/ 	.word	0x000008a0


	//   ....[4]....
        /*0090*/ 	.word	0x000008d0


	//   ....[5]....
        /*0094*/ 	.word	0x000008e0


	//   ....[6]....
        /*0098*/ 	.word	0x00000910


	//   ....[7]....
        /*009c*/ 	.word	0x00000920


	//   ....[8]....
        /*00a0*/ 	.word	0x00000950


	//   ....[9]....
        /*00a4*/ 	.word	0x00000960


	//   ....[10]....
        /*00a8*/ 	.word	0x00000ba0


	//   ....[11]....
        /*00ac*/ 	.word	0x00000c10


	//   ....[12]....
        /*00b0*/ 	.word	0x00000c80


	//   ....[13]....
        /*00b4*/ 	.word	0x00000cf0


	//   ....[14]....
        /*00b8*/ 	.word	0x00000d60


	//   ....[15]....
        /*00bc*/ 	.word	0x00000dc0


	//   ....[16]....
        /*00c0*/ 	.word	0x00000e30


	//   ....[17]....
        /*00c4*/ 	.word	0x00000ea0


	//   ....[18]....
        /*00c8*/ 	.word	0x00000f10


	//   ....[19]....
        /*00cc*/ 	.word	0x00000f80


	//----- nvinfo : EIATTR_EXIT_INSTR_OFFSETS
	.align		4
.L_5085:
        /*00d0*/ 	.byte	0x04, 0x1c
        /*00d2*/ 	.short	(.L_5087 - .L_5086)


	//   ....[0]....
.L_5086:
        /*00d4*/ 	.word	0x00000070


	//   ....[1]....
        /*00d8*/ 	.word	0x00000b40


	//----- nvinfo : EIATTR_MAX_THREADS
	.align		4
.L_5087:
        /*00dc*/ 	.byte	0x04, 0x05
        /*00de*/ 	.short	(.L_5089 - .L_5088)
.L_5088:
        /*00e0*/ 	.word	0x00000400
        /*00e4*/ 	.word	0x00000001
        /*00e8*/ 	.word	0x00000001


	//----- nvinfo : EIATTR_CRS_STACK_SIZE
	.align		4
.L_5089:
        /*00ec*/ 	.byte	0x04, 0x1e
        /*00ee*/ 	.short	(.L_5091 - .L_5090)
.L_5090:
        /*00f0*/ 	.word	0x00000000


	//----- nvinfo : EIATTR_CBANK_PARAM_SIZE
	.align		4
.L_5091:
        /*00f4*/ 	.byte	0x03, 0x19
        /*00f6*/ 	.short	0x0080


	//----- nvinfo : EIATTR_PARAM_CBANK
	.align		4
        /*00f8*/ 	.byte	0x04, 0x0a
        /*00fa*/ 	.short	(.L_5093 - .L_5092)
	.align		4
.L_5092:
        /*00fc*/ 	.word	index@(.nv.constant0._ZN18transformer_engine13normalization28ln_bwd_finalize_tuned_kernelINS0_22Kernel_traits_finalizeILj6144E6__halfS3_S3_fjLj1024ELj4ENS0_18Kernel_traits_baseILj6144ES3_S3_S3_fjLj1024EEEEEEEvNS0_20BackwardKernelParamsE)
        /*0100*/ 	.short	0x0210
        /*0102*/ 	.short	0x0080


	//----- nvinfo : EIATTR_SW_WAR
	.align		4
.L_5093:
        /*0104*/ 	.byte	0x04, 0x36
        /*0106*/ 	.short	(.L_5095 - .L_5094)
.L_5094:
        /*0108*/ 	.word	0x00000008
.L_5095:


//--------------------- .nv.info._ZN18transformer_engine13normalization19ln_bwd_tuned_kernelINS0_13Kernel_traitsI6__halfS3_S3_fjLj6144ELj1ELj1ELj8ELj16ENS0_18Kernel_traits_baseILj6144ES3_S3_S3_fjLj256EEEEEEEvNS0_20BackwardKernelParamsE --------------------------
	.section	.nv.info._ZN18transformer_engine13normalization19ln_bwd_tuned_kernelINS0_13Kernel_traitsI6__halfS3_S3_fjLj6144ELj1ELj1ELj8ELj16ENS0_18Kernel_traits_baseILj6144ES3_S3_S3_fjLj256EEEEEEEvNS0_20BackwardKernelParamsE,"",@"SHT_CUDA_INFO"
	.sectionflags	@""
	.align	4


	//----- nvinfo : EIATTR_CUDA_API_VERSION
	.align		4
        /*0000*/ 	.byte	0x04, 0x37
        /*0002*/ 	.short	(.L_5097 - .L_5096)
.L_5096:
        /*0004*/ 	.word	0x00000082


	//----- nvinfo : EIATTR_KPARAM_INFO
	.align		4
.L_5097:
        /*0008*/ 	.byte	0x04, 0x17
        /*000a*/ 	.short	(.L_5099 - .L_5098)
.L_5098:
        /*000c*/ 	.word	0x00000000
        /*0010*/ 	.short	0x0000
        /*0012*/ 	.short	0x0000
        /*0014*/ 	.byte	0x00, 0xf0, 0x01, 0x02


	//----- nvinfo : EIATTR_SPARSE_MMA_MASK
	.align		4
.L_5099:
        /*0018*/ 	.byte	0x03, 0x50
        /*001a*/ 	.short	0x0000


	//----- nvinfo : EIATTR_MAXREG_COUNT
	.align		4
        /*001c*/ 	.byte	0x03, 0x1b
        /*001e*/ 	.short	0x00ff


	//----- nvinfo : EIATTR_NUM_BARRIERS
	.align		4
        /*0020*/ 	.byte	0x02, 0x4c
        /*0022*/ 	.byte	0x01
	.zero		1


	//----- nvinfo : EIATTR_MERCURY_ISA_VERSION
	.align		4
        /*0024*/ 	.byte	0x03, 0x5f
        /*0026*/ 	.short	0x0101


	//----- nvinfo : EIATTR_COOP_GROUP_MASK_REGIDS
	.align		4
        /*0028*/ 	.byte	0x04, 0x29
        /*002a*/ 	.short	(.L_5101 - .L_5100)


	//   ....[0]....
.L_5100:
        /*002c*/ 	.word	0xffffffff


	//   ....[1]....
        /*0030*/ 	.word	0xffffffff


	//   ....[2]....
        /*0034*/ 	.word	0xffffffff


	//   ....[3]....
        /*0038*/ 	.word	0xffffffff


	//   ....[4]....
        /*003c*/ 	.word	0xffffffff


	//   ....[5]....
        /*0040*/ 	.word	0xffffffff


	//   ....[6]....
        /*0044*/ 	.word	0xffffffff


	//   ....[7]....
        /*0048*/ 	.word	0xffffffff


	//   ....[8]....
        /*004c*/ 	.word	0xffffffff


	//   ....[9]....
        /*0050*/ 	.word	0xffffffff


	//   ....[10]....
        /*0054*/ 	.word	0x0500000b


	//   ....[11]....
        /*0058*/ 	.word	0x0500000b


	//   ....[12]....
        /*005c*/ 	.word	0x0500000b


	//   ....[13]....
        /*0060*/ 	.word	0x0500000b


	//   ....[14]....
        /*0064*/ 	.word	0x0500000b


	//   ....[15]....
        /*0068*/ 	.word	0x0500000b


	//   ....[16]....
        /*006c*/ 	.word	0x0500000b


	//   ....[17]....
        /*0070*/ 	.word	0x0500000b


	//   ....[18]....
        /*0074*/ 	.word	0x0500000b


	//   ....[19]....
        /*0078*/ 	.word	0x0500000b


	//----- nvinfo : EIATTR_COOP_GROUP_INSTR_OFFSETS
	.align		4
.L_5101:
        /*007c*/ 	.byte	0x04, 0x28
        /*007e*/ 	.short	(.L_5103 - .L_5102)


	//   ....[0]....
.L_5102:
        /*0080*/ 	.word	0x00001720


	//   ....[1]....
        /*0084*/ 	.word	0x00001730


	//   ....[2]....
        /*0088*/ 	.word	0x00001760


	//   ....[3]....
        /*008c*/ 	.word	0x00001770


	//   ....[4]....
        /*0090*/ 	.word	0x000017a0


	//   ....[5]....
        /*0094*/ 	.word	0x000017b0


	//   ....[6]....
        /*0098*/ 	.word	0x000017e0


	//   ....[7]....
        /*009c*/ 	.word	0x000017f0


	//   ....[8]....
        /*00a0*/ 	.word	0x00001820


	//   ....[9]....
        /*00a4*/ 	.word	0x00001830


	//   ....[10]....
        /*00a8*/ 	.word	0x00002560


	//   ....[11]....
        /*00ac*/ 	.word	0x000025b0


	//   ....[12]....
        /*00b0*/ 	.word	0x00002620


	//   ....[13]....
        /*00b4*/ 	.word	0x00002680


	//   ....[14]....
        /*00b8*/ 	.word	0x000026f0


	//   ....[15]....
        /*00bc*/ 	.word	0x00002750


	//   ....[16]....
        /*00c0*/ 	.word	0x000027c0


	//   ....[17]....
        /*00c4*/ 	.word	0x00002820


	//   ....[18]....
        /*00c8*/ 	.word	0x00002890


	//   ....[19]....
        /*00cc*/ 	.word	0x000028f0


	//----- nvinfo : EIATTR_EXIT_INSTR_OFFSETS
	.align		4
.L_5103:
        /*00d0*/ 	.byte	0x04, 0x1c
        /*00d2*/ 	.short	(.L_5105 - .L_5104)


	//   ....[0]....
.L_5104:
        /*00d4*/ 	.word	0x00002500


	//----- nvinfo : EIATTR_MAX_THREADS
	.align		4
.L_5105:
        /*00d8*/ 	.byte	0x04, 0x05
        /*00da*/ 	.short	(.L_5107 - .L_5106)
.L_5106:
        /*00dc*/ 	.word	0x00000100
        /*00e0*/ 	.word	0x00000001
        /*00e4*/ 	.word	0x00000001


	//----- nvinfo : EIATTR_CRS_STACK_SIZE
	.align		4
.L_5107:
        /*00e8*/ 	.byte	0x04, 0x1e
        /*00ea*/ 	.short	(.L_5109 - .L_5108)
.L_5108:
        /*00ec*/ 	.word	0x00000000


	//----- nvinfo : EIATTR_CBANK_PARAM_SIZE
	.align		4
.L_5109:
        /*00f0*/ 	.byte	0x03, 0x19
        /*00f2*/ 	.short	0x0080


	//----- nvinfo : EIATTR_PARAM_CBANK
	.align		4
        /*00f4*/ 	.byte	0x04, 0x0a
        /*00f6*/ 	.short	(.L_5111 - .L_5110)
	.align		4
.L_5110:
        /*00f8*/ 	.word	index@(.nv.constant0._ZN18transformer_engine13normalization19ln_bwd_tuned_kernelINS0_13Kernel_traitsI6__halfS3_S3_fjLj6144ELj1ELj1ELj8ELj16ENS0_18Kernel_traits_baseILj6144ES3_S3_S3_fjLj256EEEEEEEvNS0_20BackwardKernelParamsE)
        /*00fc*/ 	.short	0x0210
        /*00fe*/ 	.short	0x0080


	//----- nvinfo : EIATTR_SW_WAR
	.align		4
.L_5111:
        /*0100*/ 	.byte	0x04, 0x36
        /*0102*/ 	.short	(.L_5113 - .L_5112)
.L_5112:
        /*0104*/ 	.word	0x00000008
.L_5113:


//--------------------- .nv.info._ZN18transformer_engine13normalization28ln_bwd_finalize_tuned_kernelINS0_22Kernel_traits_finalizeILj6144EffffjLj1024ELj4ENS0_18Kernel_traits_baseILj6144EffffjLj1024EEEEEEEvNS0_20BackwardKernelParamsE --------------------------
	.section	.nv.info._ZN18transformer_engine13normalization28ln_bwd_finalize_tuned_kernelINS0_22Kernel_traits_finalizeILj6144EffffjLj1024ELj4ENS0_18Kernel_traits_baseILj6144EffffjLj1024EEEEEEEvNS0_20BackwardKernelParamsE,"",@"SHT_CUDA_INFO"
	.sectionflags	@""
	.align	4


	//----- nvinfo : EIATTR_CUDA_API_VERSION
	.align		4
        /*0000*/ 	.byte	0x04, 0x37
        /*0002*/ 	.short	(.L_5115 - .L_5114)
.L_5114:
        /*0004*/ 	.word	0x00000082


	//----- nvinfo : EIATTR_KPARAM_INFO
	.align		4
.L_5115:
        /*0008*/ 	.byte	0x04, 0x17
        /*000a*/ 	.short	(.L_5117 - .L_5116)
.L_5116:
        /*000c*/ 	.word	0x00000000
        /*0010*/ 	.short	0x0000
        /*0012*/ 	.short	0x0000
        /*0014*/ 	.byte	0x00, 0xf0, 0x01, 0x02


	//----- nvinfo : EIATTR_SPARSE_MMA_MASK
	.align		4
.L_5117:
        /*0018*/ 	.byte	0x03, 0x50
        /*001a*/ 	.short	0x0000


	//----- nvinfo : EIATTR_MAXREG_COUNT
	.align		4
        /*001c*/ 	.byte	0x03, 0x1b
        /*001e*/ 	.short	0x0040


	//----- nvinfo : EIATTR_NUM_BARRIERS
	.align		4
        /*0020*/ 	.byte	0x02, 0x4c
        /*0022*/ 	.byte	0x01
	.zero		1


	//----- nvinfo : EIATTR_MERCURY_ISA_VERSION
	.align		4
        /*0024*/ 	.byte	0x03, 0x5f
        /*0026*/ 	.short	0x0101


	//----- nvinfo : EIATTR_COOP_GROUP_MASK_REGIDS
	.align		4
        /*0028*/ 	.byte	0x04, 0x29
        /*002a*/ 	.short	(.L_5119 - .L_5118)


	//   ....[0]....
.L_5118:
        /*002c*/ 	.word	0xffffffff


	//   ....[1]....
        /*0030*/ 	.word	0xffffffff


	//   ....[2]....
        /*0034*/ 	.word	0xffffffff


	//   ....[3]....
        /*0038*/ 	.word	0xffffffff


	//   ....[4]....
        /*003c*/ 	.word	0xffffffff


	//   ....[5]....
        /*0040*/ 	.word	0xffffffff


	//   ....[6]....
        /*0044*/ 	.word	0xffffffff


	//   ....[7]....
        /*0048*/ 	.word	0xffffffff


	//   ....[8]....
        /*004c*/ 	.word	0xffffffff


	//   ....[9]....
        /*0050*/ 	.word	0xffffffff


	//   ....[10]....
        /*0054*/ 	.word	0x05000010


	//   ....[11]....
        /*0058*/ 	.word	0x05000010


	//   ....[12]....
        /*005c*/ 	.word	0x05000010


	//   ....[13]....
        /*0060*/ 	.word	0x05000010


	//   ....[14]....
        /*0064*/ 	.word	0x05000010


	//   ....[15]....
        /*0068*/ 	.word	0x05000010


	//   ....[16]....
        /*006c*/ 	.word	0x05000010


	//   ....[17]....
        /*0070*/ 	.word	0x05000010


	//   ....[18]....
        /*0074*/ 	.word	0x05000010


	//   ....[19]....
        /*0078*/ 	.word	0x05000010


	//----- nvinfo : EIATTR_COOP_GROUP_INSTR_OFFSETS
	.align		4
.L_5119:
        /*007c*/ 	.byte	0x04, 0x28
        /*007e*/ 	.short	(.L_5121 - .L_5120)


	//   ....[0]....
.L_5120:
        /*0080*/ 	.word	0x00000850


	//   ....[1]....
        /*0084*/ 	.word	0x00000860


	//   ....[2]....
        /*0088*/ 	.word	0x00000890


	//   ....[3]....
        /*008c*/ 	.word	0x000008a0


	//   ....[4]....
        /*0090*/ 	.word	0x000008d0


	//   ....[5]....
        /*0094*/ 	.word	0x000008e0


	//   ....[6]....
        /*0098*/ 	.word	0x00000910


	//   ....[7]....
        /*009c*/ 	.word	0x00000920


	//   ....[8]....
        /*00a0*/ 	.word	0x00000950


	//   ....[9]....
        /*00a4*/ 	.word	0x00000960


	//   ....[10]....
        /*00a8*/ 	.word	0x00000b80


	//   ....[11]....
        /*00ac*/ 	.word	0x00000bf0


	//   ....[12]....
        /*00b0*/ 	.word	0x00000c60


	//   ....[13]....
        /*00b4*/ 	.word	0x00000cd0


	//   ....[14]....
        /*00b8*/ 	.word	0x00000d40


	//   ....[15]....
        /*00bc*/ 	.word	0x00000da0


	//   ....[16]....
        /*00c0*/ 	.word	0x00000e10


	//   ....[17]....
        /*00c4*/ 	.word	0x00000e80


	//   ....[18]....
        /*00c8*/ 	.word	0x00000ef0


	//   ....[19]....
        /*00cc*/ 	.word	0x00000f60


	//----- nvinfo : EIATTR_EXIT_INSTR_OFFSETS
	.align		4
.L_5121:
        /*00d0*/ 	.byte	0x04, 0x1c
        /*00d2*/ 	.short	(.L_5123 - .L_5122)


	//   ....[0]....
.L_5122:
        /*00d4*/ 	.word	0x00000070


	//   ....[1]....
        /*00d8*/ 	.word	0x00000b20


	//----- nvinfo : EIATTR_MAX_THREADS
	.align		4
.L_5123:
        /*00dc*/ 	.byte	0x04, 0x05
        /*00de*/ 	.short	(.L_5125 - .L_5124)
.L_5124:
        /*00e0*/ 	.word	0x00000400
        /*00e4*/ 	.word	0x00000001
        /*00e8*/ 	.word	0x00000001


	//----- nvinfo : EIATTR_CRS_STACK_SIZE
	.align		4
.L_5125:
        /*00ec*/ 	.byte	0x04, 0x1e
        /*00ee*/ 	.short	(.L_5127 - .L_5126)
.L_5126:
        /*00f0*/ 	.word	0x00000000


	//----- nvinfo : EIATTR_CBANK_PARAM_SIZE
	.align		4
.L_5127:
        /*00f4*/ 	.byte	0x03, 0x19
        /*00f6*/ 	.short	0x0080


	//----- nvinfo : EIATTR_PARAM_CBANK
	.align		4
        /*00f8*/ 	.byte	0x04, 0x0a
        /*00fa*/ 	.short	(.L_5129 - .L_5128)
	.align		4
.L_5128:
        /*00fc*/ 	.word	index@(.nv.constant0._ZN18transformer_engine13normalization28ln_bwd_finalize_tuned_kernelINS0_22Kernel_traits_finalizeILj6144EffffjLj1024ELj4ENS0_18Kernel_traits_baseILj6144EffffjLj1024EEEEEEEvNS0_20BackwardKernelParamsE)
        /*0100*/ 	.short	0x0210
        /*0102*/ 	.short	0x0080


	//----- nvinfo : EIATTR_SW_WAR
	.align		4
.L_5129:
        /*0104*/ 	.byte	0x04, 0x36
        /*0106*/ 	.short	(.L_5131 - .L_5130)
.L_5130:
        /*0108*/ 	.word	0x00000008
.L_5131:


//--------------------- .nv.info._ZN18transformer_engine13normalization19ln_bwd_tuned_kernelINS0_13Kernel_traitsIffffjLj6144ELj1ELj1ELj8ELj16ENS0_18Kernel_traits_baseILj6144EffffjLj256EEEEEEEvNS0_20BackwardKernelParamsE --------------------------
	.section	.nv.info._ZN18transformer_engine13normalization19ln_bwd_tuned_kernelINS0_13Kernel_traitsIffffjLj6144ELj1ELj1ELj8ELj16ENS0_18Kernel_traits_baseILj6144EffffjLj256EEEEEEEvNS0_20BackwardKernelParamsE,"",@"SHT_CUDA_INFO"
	.sectionflags	@""
	.align	4


	//----- nvinfo : EIATTR_CUDA_API_VERSION
	.align		4
        /*0000*/ 	.byte	0x04, 0x37
        /*0002*/ 	.short	(.L_5133 - .L_5132)
.L_5132:
        /*0004*/ 	.word	0x00000082


	//----- nvinfo : EIATTR_KPARAM_INFO
	.align		4
.L_5133:
        /*0008*/ 	.byte	0x04, 0x17
        /*000a*/ 	.short	(.L_5135 - .L_5134)
.L_5134:
        /*000c*/ 	.word	0x00000000
        /*0010*/ 	.short	0x0000
        /*0012*/ 	.short	0x0000
        /*0014*/ 	.byte	0x00, 0xf0, 0x01, 0x02


	//----- nvinfo : EIATTR_SPARSE_MMA_MASK
	.align		4
.L_5135:
        /*0018*/ 	.byte	0x03, 0x50
        /*001a*/ 	.short	0x0000


	//----- nvinfo : EIATTR_MAXREG_COUNT
	.align		4
        /*001c*/ 	.byte	0x03, 0x1b
        /*001e*/ 	.short	0x00ff


	//----- nvinfo : EIATTR_NUM_BARRIERS
	.align		4
        /*0020*/ 	.byte	0x02, 0x4c
        /*0022*/ 	.byte	0x01
	.zero		1


	//----- nvinfo : EIATTR_MERCURY_ISA_VERSION
	.align		4
        /*0024*/ 	.byte	0x03, 0x5f
        /*0026*/ 	.short	0x0101


	//----- nvinfo : EIATTR_COOP_GROUP_MASK_REGIDS
	.align		4
        /*0028*/ 	.byte	0x04, 0x29
        /*002a*/ 	.short	(.L_5137 - .L_5136)


	//   ....[0]....
.L_5136:
        /*002c*/ 	.word	0xffffffff


	//   ....[1]....
        /*0030*/ 	.word	0xffffffff


	//   ....[2]....
        /*0034*/ 	.word	0xffffffff


	//   ....[3]....
        /*0038*/ 	.word	0xffffffff


	//   ....[4]....
        /*003c*/ 	.word	0xffffffff


	//   ....[5]....
        /*0040*/ 	.word	0xffffffff


	//   ....[6]....
        /*0044*/ 	.word	0xffffffff


	//   ....[7]....
        /*0048*/ 	.word	0xffffffff


	//   ....[8]....
        /*004c*/ 	.word	0xffffffff


	//   ....[9]....
        /*0050*/ 	.word	0xffffffff


	//   ....[10]....
        /*0054*/ 	.word	0x0500000c


	//   ....[11]....
        /*0058*/ 	.word	0x0500000c


	//   ....[12]....
        /*005c*/ 	.word	0x0500000c


	//   ....[13]....
        /*0060*/ 	.word	0x0500000c


	//   ....[14]....
        /*0064*/ 	.word	0x0500000c


	//   ....[15]....
        /*0068*/ 	.word	0x0500000c


	//   ....[16]....
        /*006c*/ 	.word	0x0500000c


	//   ....[17]....
        /*0070*/ 	.word	0x0500000c


	//   ....[18]....
        /*0074*/ 	.word	0x0500000c


	//   ....[19]....
        /*0078*/ 	.word	0x0500000c


	//----- nvinfo : EIATTR_COOP_GROUP_INSTR_OFFSETS
	.align		4
.L_5137:
        /*007c*/ 	.byte	0x04, 0x28
        /*007e*/ 	.short	(.L_5139 - .L_5138)


	//   ....[0]....
.L_5138:
        /*0080*/ 	.word	0x000013c0


	//   ....[1]....
        /*0084*/ 	.word	0x000013d0


	//   ....[2]....
        /*0088*/ 	.word	0x00001400


	//   ....[3]....
        /*008c*/ 	.word	0x00001410


	//   ....[4]....
        /*0090*/ 	.word	0x00001440


	//   ....[5]....
        /*0094*/ 	.word	0x00001450


	//   ....[6]....
        /*0098*/ 	.word	0x00001480


	//   ....[7]....
        /*009c*/ 	.word	0x00001490


	//   ....[8]....
        /*00a0*/ 	.word	0x000014c0


	//   ....[9]....
        /*00a4*/ 	.word	0x000014d0


	//   ....[10]....
        /*00a8*/ 	.word	0x00002290


	//   ....[11]....
        /*00ac*/ 	.word	0x000022e0


	//   ....[12]....
        /*00b0*/ 	.word	0x00002350


	//   ....[13]....
        /*00b4*/ 	.word	0x000023b0


	//   ....[14]....
        /*00b8*/ 	.word	0x00002420


	//   ....[15]....
        /*00bc*/ 	.word	0x00002480


	//   ....[16]....
        /*00c0*/ 	.word	0x000024f0


	//   ....[17]....
        /*00c4*/ 	.word	0x00002550


	//   ....[18]....
        /*00c8*/ 	.word	0x000025c0


	//   ....[19]....
        /*00cc*/ 	.word	0x00002620


	//----- nvinfo : EIATTR_EXIT_INSTR_OFFSETS
	.align		4
.L_5139:
        /*00d0*/ 	.byte	0x04, 0x1c
        /*00d2*/ 	.short	(.L_5141 - .L_5140)


	//   ....[0]....
.L_5140:
        /*00d4*/ 	.word	0x00002230


	//----- nvinfo : EIATTR_MAX_THREADS
	.align		4
.L_5141:
        /*00d8*/ 	.byte	0x04, 0x05
        /*00da*/ 	.short	(.L_5143 - .L_5142)
.L_5142:
        /*00dc*/ 	.word	0x00000100
        /*00e0*/ 	.word	0x00000001
        /*00e4*/ 	.word	0x00000001


	//----- nvinfo : EIATTR_CRS_STACK_SIZE
	.align		4
.L_5143:
        /*00e8*/ 	.byte	0x04, 0x1e
        /*00ea*/ 	.short	(.L_5145 - .L_5144)
.L_5144:
        /*00ec*/ 	.word	0x00000000


	//----- nvinfo : EIATTR_CBANK_PARAM_SIZE
	.align		4
.L_5145:
        /*00f0*/ 	.byte	0x03, 0x19
        /*00f2*/ 	.short	0x0080


	//----- nvinfo : EIATTR_PARAM_CBANK
	.align		4
        /*00f4*/ 	.byte	0x04, 0x0a
        /*00f6*/ 	.short	(.L_5147 - .L_5146)
	.align		4
.L_5146:
        /*00f8*/ 	.word	index@(.nv.constant0._ZN18transformer_engine13normalization19ln_bwd_tuned_kernelINS0_13Kernel_traitsIffffjLj6144ELj1ELj1ELj8ELj16ENS0_18Kernel_traits_baseILj6144EffffjLj256EEEEEEEvNS0_20BackwardKernelParamsE)
        /*00fc*/ 	.short	0x0210
        /*00fe*/ 	.short	0x0080


	//----- nvinfo : EIATTR_SW_WAR
	.align		4
.L_5147:
        /*0100*/ 	.byte	0x04, 0x36
        /*0102*/ 	.short	(.L_5149 - .L_5148)
.L_5148:
        /*0104*/ 	.word	0x00000008
.L_5149:


//--------------------- .nv.info._ZN18transformer_engine13normalization28ln_bwd_finalize_tuned_kernelINS0_22Kernel_traits_finalizeILj5120E13__nv_bfloat16fS3_fjLj1024ELj4ENS0_18Kernel_traits_baseILj5120ES3_fS3_fjLj1024EEEEEEEvNS0_20BackwardKernelParamsE --------------------------
	.section	.nv.info._ZN18transformer_engine13normalization28ln_bwd_finalize_tuned_kernelINS0_22Kernel_traits_finalizeILj5120E13__nv_bfloat16fS3_fjLj1024ELj4ENS0_18Kernel_traits_baseILj5120ES3_fS3_fjLj1024EEEEEEEvNS0_20BackwardKernelParamsE,"",@"SHT_CUDA_INFO"
	.sectionflags	@""
	.align	4


	//----- nvinfo : EIATTR_CUDA_API_VERSION
	.align		4
        /*0000*/ 	.byte	0x04, 0x37
        /*0002*/ 	.short	(.L_5151 - .L_5150)
.L_5150:
        /*0004*/ 	.word	0x00000082


	//----- nvinfo : EIATTR_KPARAM_INFO
	.align		4
.L_5151:
        /*0008*/ 	.byte	0x04, 0x17
        /*000a*/ 	.short	(.L_5153 - .L_5152)
.L_5152:
        /*000c*/ 	.word	0x00000000
        /*0010*/ 	.short	0x0000
        /*0012*/ 	.short	0x0000
        /*0014*/ 	.byte	0x00, 0xf0, 0x01, 0x02


	//----- nvinfo : EIATTR_SPARSE_MMA_MASK
	.align		4
.L_5153:
        /*0018*/ 	.byte	0x03, 0x50
        /*001a*/ 	.short	0x0000


	//----- nvinfo : EIATTR_MAXREG_COUNT
	.align		4
        /*001c*/ 	.byte	0x03, 0x1b
        /*001e*/ 	.short	0x0040


	//----- nvinfo : EIATTR_NUM_BARRIERS
	.align		4
        /*0020*/ 	.byte	0x02, 0x4c
        /*0022*/ 	.byte	0x01
	.zero		1


	//----- nvinfo : EIATTR_MERCURY_ISA_VERSION
	.align		4
        /*0024*/ 	.byte	0x03, 0x5f
        /*0026*/ 	.short	0x0101


	//----- nvinfo : EIATTR_COOP_GROUP_MASK_REGIDS
	.align		4
        /*0028*/ 	.byte	0x04, 0x29
        /*002a*/ 	.short	(.L_5155 - .L_5154)


	//   ....[0]....
.L_5154:
        /*002c*/ 	.word	0xffffffff


	//   ....[1]....
        /*0030*/ 	.word	0xffffffff


	//   ....[2]....
        /*0034*/ 	.word	0xffffffff


	//   ....[3]....
        /*0038*/ 	.word	0xffffffff


	//   ....[4]....
        /*003c*/ 	.word	0xffffffff


	//   ....[5]....
        /*0040*/ 	.word	0xffffffff


	//   ....[6]....
        /*0044*/ 	.word	0xffffffff


	//   ....[7]....
        /*0048*/ 	.word	0xffffffff


	//   ....[8]....
        /*004c*/ 	.word	0xffffffff


	//   ....[9]....
        /*0050*/ 	.word	0xffffffff


	//   ....[10]....
        /*0054*/ 	.word	0x05000010


	//   ....[11]....
        /*0058*/ 	.word	0x05000010


	//   ....[12]....
        /*005c*/ 	.word	0x05000010


	//   ....[13]....
        /*0060*/ 	.word	0x05000010


	//   ....[14]....
        /*0064*/ 	.word	0x05000010


	//   ....[15]....
        /*0068*/ 	.word	0x05000010


	//   ....[16]....
        /*006c*/ 	.word	0x05000010


	//   ....[17]....
        /*0070*/ 	.word	0x05000010


	//   ....[18]....
        /*0074*/ 	.word	0x05000010


	//   ....[19]....
        /*0078*/ 	.word	0x05000010


	//----- nvinfo : EIATTR_COOP_GROUP_INSTR_OFFSETS
	.align		4
.L_5155:
        /*007c*/ 	.byte	0x04, 0x28
        /*007e*/ 	.short	(.L_5157 - .L_5156)


	//   ....[0]....
.L_5156:
        /*0080*/ 	.word	0x00000850


	//   ....[1]....
        /*0084*/ 	.word	0x00000860


	//   ....[2]....
        /*0088*/ 	.word	0x00000890


	//   ....[3]....
        /*008c*/ 	.word	0x000008a0


	//   ....[4]....
        /*0090*/ 	.word	0x000008d0


	//   ....[5]....
        /*0094*/ 	.word	0x000008e0


	//   ....[6]....
        /*0098*/ 	.word	0x00000910


	//   ....[7]....
        /*009c*/ 	.word	0x00000920


	//   ....[8]....
        /*00a0*/ 	.word	0x00000950


	//   ....[9]....
        /*00a4*/ 	.word	0x00000960


	//   ....[10]....
        /*00a8*/ 	.word	0x00000ba0


	//   ....[11]....
        /*00ac*/ 	.word	0x00000c10


	//   ....[12]....
        /*00b0*/ 	.word	0x00000c80


	//   ....[13]....
        /*00b4*/ 	.word	0x00000cf0


	//   ....[14]....
        /*00b8*/ 	.word	0x00000d60


	//   ....[15]....
        /*00bc*/ 	.word	0x00000dc0


	//   ....[16]....
        /*00c0*/ 	.word	0x00000e30


	//   ....[17]....
        /*00c4*/ 	.word	0x00000ea0


	//   ....[18]....
        /*00c8*/ 	.word	0x00000f10


	//   ....[19]....
        /*00cc*/ 	.word	0x00000f80


	//----- nvinfo : EIATTR_EXIT_INSTR_OFFSETS
	.align		4
.L_5157:
        /*00d0*/ 	.byte	0x04, 0x1c
        /*00d2*/ 	.short	(.L_5159 - .L_5158)


	//   ....[0]....
.L_5158:
        /*00d4*/ 	.word	0x00000070


	//   ....[1]....
        /*00d8*/ 	.word	0x00000b40


	//----- nvinfo : EIATTR_MAX_THREADS
	.align		4
.L_5159:
        /*00dc*/ 	.byte	0x04, 0x05
        /*00de*/ 	.short	(.L_5161 - .L_5160)
.L_5160:
        /*00e0*/ 	.word	0x00000400
        /*00e4*/ 	.word	0x00000001
        /*00e8*/ 	.word	0x00000001


	//----- nvinfo : EIATTR_CRS_STACK_SIZE
	.align		4
.L_5161:
        /*00ec*/ 	.byte	0x04, 0x1e
        /*00ee*/ 	.short	(.L_5163 - .L_5162)
.L_5162:
        /*00f0*/ 	.word	0x00000000


	//----- nvinfo : EIATTR_CBANK_PARAM_SIZE
	.align		4
.L_5163:
        /*00f4*/ 	.byte	0x03, 0x19
        /*00f6*/ 	.short	0x0080


	//----- nvinfo : EIATTR_PARAM_CBANK
	.align		4
        /*00f8*/ 	.byte	0x04, 0x0a
        /*00fa*/ 	.short	(.L_5165 - .L_5164)
	.align		4
.L_5164:
        /*00fc*/ 	.word	index@(.nv.constant0._ZN18transformer_engine13normalization28ln_bwd_finalize_tuned_kernelINS0_22Kernel_traits_finalizeILj5120E13__nv_bfloat16fS3_fjLj1024ELj4ENS0_18Kernel_traits_baseILj5120ES3_fS3_fjLj1024EEEEEEEvNS0_20BackwardKernelParamsE)
        /*0100*/ 	.short	0x0210
        /*0102*/ 	.short	0x0080


	//----- nvinfo : EIATTR_SW_WAR
	.align		4
.L_5165:
        /*0104*/ 	.byte	0x04, 0x36
        /*0106*/ 	.short	(.L_5167 - .L_5166)
.L_5166:
        /*0108*/ 	.word	0x00000008
.L_5167:


//--------------------- .nv.info._ZN18transformer_engine13normalization19ln_bwd_tuned_kernelINS0_13Kernel_traitsI13__nv_bfloat16fS3_fjLj5120ELj1ELj1ELj4ELj16ENS0_18Kernel_traits_baseILj5120ES3_fS3_fjLj128EEEEEEEvNS0_20BackwardKernelParamsE --------------------------
	.section	.nv.info._ZN18transformer_engine13normalization19ln_bwd_tuned_kernelINS0_13Kernel_traitsI13__nv_bfloat16fS3_fjLj5120ELj1ELj1ELj4ELj16ENS0_18Kernel_traits_baseILj5120ES3_fS3_fjLj128EEEEEEEvNS0_20BackwardKernelParamsE,"",@"SHT_CUDA_INFO"
	.sectionflags	@""
	.align	4


	//----- nvinfo : EIATTR_CUDA_API_VERSION
	.align		4
        /*0000*/ 	.byte	0x04, 0x37
        /*0002*/ 	.short	(.L_5169 - .L_5168)
.L_5168:
        /*0004*/ 	.word	0x00000082


	//----- nvinfo : EIATTR_KPARAM_INFO
	.align		4
.L_5169:
        /*0008*/ 	.byte	0x04, 0x17
        /*000a*/ 	.short	(.L_5171 - .L_5170)
.L_5170:
        /*000c*/ 	.word	0x00000000
        /*0010*/ 	.short	0x0000
        /*0012*/ 	.short	0x0000
        /*0014*/ 	.byte	0x00, 0xf0, 0x01, 0x02


	//----- nvinfo : EIATTR_SPARSE_MMA_MASK
	.align		4
.L_5171:
        /*0018*/ 	.byte	0x03, 0x50
        /*001a*/ 	.short	0x0000


	//----- nvinfo : EIATTR_MAXREG_COUNT
	.align		4
        /*001c*/ 	.byte	0x03, 0x1b
        /*001e*/ 	.short	0x00ff


	//----- nvinfo : EIATTR_NUM_BARRIERS
	.align		4
        /*0020*/ 	.byte	0x02, 0x4c
        /*0022*/ 	.byte	0x01
	.zero		1


	//----- nvinfo : EIATTR_ANNOTATIONS
	.align		4
        /*0024*/ 	.byte	0x04, 0x55
        /*0026*/ 	.short	(.L_5173 - .L_5172)


	//   ....[0]....
.L_5172:
        /* <DEDUP_REMOVED lines=110> */


	//----- nvinfo : EIATTR_MERCURY_ISA_VERSION
	.align		4
.L_5173:
        /*06f0*/ 	.byte	0x03, 0x5f
        /*06f2*/ 	.short	0x0101


	//----- nvinfo : EIATTR_COOP_GROUP_MASK_REGIDS
	.align		4
        /*06f4*/ 	.byte	0x04, 0x29
        /*06f6*/ 	.short	(.L_5175 - .L_5174)


	//   ....[0]....
.L_5174:
        /*06f8*/ 	.word	0xffffffff


	//   ....[1]....
        /*06fc*/ 	.word	0xffffffff


	//   ....[2]....
        /*0700*/ 	.word	0xffffffff


	//   ....[3]....
        /*0704*/ 	.word	0xffffffff


	//   ....[4]....
        /*0708*/ 	.word	0xffffffff


	//   ....[5]....
        /*070c*/ 	.word	0xffffffff


	//   ....[6]....
        /*0710*/ 	.word	0xffffffff


	//   ....[7]....
        /*0714*/ 	.word	0xffffffff


	//   ....[8]....
        /*0718*/ 	.word	0xffffffff


	//   ....[9]....
        /*071c*/ 	.word	0xffffffff


	//   ....[10]....
        /*0720*/ 	.word	0x050000b4


	//   ....[11]....
        /*0724*/ 	.word	0x050000b4


	//   ....[12]....
        /*0728*/ 	.word	0x050000b4


	//   ....[13]....
        /*072c*/ 	.word	0x050000b4


	//   ....[14]....
        /*0730*/ 	.word	0x050000b4


	//   ....[15]....
        /*0734*/ 	.word	0x050000b4


	//   ....[16]....
        /*0738*/ 	.word	0x050000b4


	//   ....[17]....
        /*073c*/ 	.word	0x050000b4


	//   ....[18]....
        /*0740*/ 	.word	0x050000b4


	//   ....[19]....
        /*0744*/ 	.word	0x050000b4


	//----- nvinfo : EIATTR_COOP_GROUP_INSTR_OFFSETS
	.align		4
.L_5175:
        /*0748*/ 	.byte	0x04, 0x28
        /*074a*/ 	.short	(.L_5177 - .L_5176)


	//   ....[0]....
.L_5176:
        /*074c*/ 	.word	0x00004520


	//   ....[1]....
        /*0750*/ 	.word	0x00004530


	//   ....[2]....
        /*0754*/ 	.word	0x000045b0


	//   ....[3]....
        /*0758*/ 	.word	0x000045c0


	//   ....[4]....
        /*075c*/ 	.word	0x00004640


	//   ....[5]....
        /*0760*/ 	.word	0x00004650


	//   ....[6]....
        /*0764*/ 	.word	0x000046d0


	//   ....[7]....
        /*0768*/ 	.word	0x000046e0


	//   ....[8]....
        /*076c*/ 	.word	0x000048d0


	//   ....[9]....
        /*0770*/ 	.word	0x000048e0


	//   ....[10]....
        /*0774*/ 	.word	0x00005d20


	//   ....[11]....
        /*0778*/ 	.word	0x00005dd0


	//   ....[12]....
        /*077c*/ 	.word	0x00005e90


	//   ....[13]....
        /*0780*/ 	.word	0x00005f50


	//   ....[14]....
        /*0784*/ 	.word	0x00006010


	//   ....[15]....
        /*0788*/ 	.word	0x000060d0


	//   ....[16]....
        /*078c*/ 	.word	0x00006190


	//   ....[17]....
        /*0790*/ 	.word	0x00006240


	//   ....[18]....
        /*0794*/ 	.word	0x000062a0


	//   ....[19]....
        /*0798*/ 	.word	0x00006300


	//----- nvinfo : EIATTR_EXIT_INSTR_OFFSETS
	.align		4
.L_5177:
        /*079c*/ 	.byte	0x04, 0x1c
        /*079e*/ 	.short	(.L_5179 - .L_5178)


	//   ....[0]....
.L_5178:
        /*07a0*/ 	.word	0x00005cb0


	//----- nvinfo : EIATTR_MAX_THREADS
	.align		4
.L_5179:
        /*07a4*/ 	.byte	0x04, 0x05
        /*07a6*/ 	.short	(.L_5181 - .L_5180)
.L_5180:
        /*07a8*/ 	.word	0x00000080
        /*07ac*/ 	.word	0x00000001
        /*07b0*/ 	.word	0x00000001


	//----- nvinfo : EIATTR_CRS_STACK_SIZE
	.align		4
.L_5181:
        /*07b4*/ 	.byte	0x04, 0x1e
        /*07b6*/ 	.short	(.L_5183 - .L_5182)
.L_5182:
        /*07b8*/ 	.word	0x00000000


	//----- nvinfo : EIATTR_CBANK_PARAM_SIZE
	.align		4
.L_5183:
        /*07bc*/ 	.byte	0x03, 0x19
        /*07be*/ 	.short	0x0080


	//----- nvinfo : EIATTR_PARAM_CBANK
	.align		4
        /*07c0*/ 	.byte	0x04, 0x0a
        /*07c2*/ 	.short	(.L_5185 - .L_5184)
	.align		4
.L_5184:
        /*07c4*/ 	.word	index@(.nv.constant0._ZN18transformer_engine13normalization19ln_bwd_tuned_kernelINS0_13Kernel_traitsI13__nv_bfloat16fS3_fjLj5120ELj1ELj1ELj4ELj16ENS0_18Kernel_traits_baseILj5120ES3_fS3_fjLj128EEEEEEEvNS0_20BackwardKernelParamsE)
        /*07c8*/ 	.short	0x0210
        /*07ca*/ 	.short	0x0080


	//----- nvinfo : EIATTR_SW_WAR
	.align		4
.L_5185:
        /*07cc*/ 	.byte	0x04, 0x36
        /*07ce*/ 	.short	(.L_5187 - .L_5186)
.L_5186:
        /*07d0*/ 	.word	0x00000008
.L_5187:


//--------------------- .nv.info._ZN18transformer_engine13normalization28ln_bwd_finalize_tuned_kernelINS0_22Kernel_traits_finalizeILj5120E13__nv_bfloat16S3_S3_fjLj1024ELj4ENS0_18Kernel_traits_baseILj5120ES3_S3_S3_fjLj1024EEEEEEEvNS0_20BackwardKernelParamsE --------------------------
	.section	.nv.info._ZN18transformer_engine13normalization28ln_bwd_finalize_tuned_kernelINS0_22Kernel_traits_finalizeILj5120E13__nv_bfloat16S3_S3_fjLj1024ELj4ENS0_18Kernel_traits_baseILj5120ES3_S3_S3_fjLj1024EEEEEEEvNS0_20BackwardKernelParamsE,"",@"SHT_CUDA_INFO"
	.sectionflags	@""
	.align	4


	//----- nvinfo : EIATTR_CUDA_API_VERSION
	.align		4
        /*0000*/ 	.byte	0x04, 0x37
        /*0002*/ 	.short	(.L_5189 - .L_5188)
.L_5188:
        /*0004*/ 	.word	0x00000082


	//----- nvinfo : EIATTR_KPARAM_INFO
	.align		4
.L_5189:
        /*0008*/ 	.byte	0x04, 0x17
        /*000a*/ 	.short	(.L_5191 - .L_5190)
.L_5190:
        /*000c*/ 	.word	0x00000000
        /*0010*/ 	.short	0x0000
        /*0012*/ 	.short	0x0000
        /*0014*/ 	.byte	0x00, 0xf0, 0x01, 0x02


	//----- nvinfo : EIATTR_SPARSE_MMA_MASK
	.align		4
.L_5191:
        /*0018*/ 	.byte	0x03, 0x50
        /*001a*/ 	.short	0x0000


	//----- nvinfo : EIATTR_MAXREG_COUNT
	.align		4
        /*001c*/ 	.byte	0x03, 0x1b
        /*001e*/ 	.short	0x0040


	//----- nvinfo : EIATTR_NUM_BARRIERS
	.align		4
        /*0020*/ 	.byte	0x02, 0x4c
        /*0022*/ 	.byte	0x01
	.zero		1


	//----- nvinfo : EIATTR_MERCURY_ISA_VERSION
	.align		4
        /*0024*/ 	.byte	0x03, 0x5f
        /*0026*/ 	.short	0x0101


	//----- nvinfo : EIATTR_COOP_GROUP_MASK_REGIDS
	.align		4
        /*0028*/ 	.byte	0x04, 0x29
        /*002a*/ 	.short	(.L_5193 - .L_5192)


	//   ....[0]....
.L_5192:
        /*002c*/ 	.word	0xffffffff


	//   ....[1]....
        /*0030*/ 	.word	0xffffffff


	//   ....[2]....
        /*0034*/ 	.word	0xffffffff


	//   ....[3]....
        /*0038*/ 	.word	0xffffffff


	//   ....[4]....
        /*003c*/ 	.word	0xffffffff


	//   ....[5]....
        /*0040*/ 	.word	0xffffffff


	//   ....[6]....
        /*0044*/ 	.word	0xffffffff


	//   ....[7]....
        /*0048*/ 	.word	0xffffffff


	//   ....[8]....
        /*004c*/ 	.word	0xffffffff


	//   ....[9]....
        /*0050*/ 	.word	0xffffffff


	//   ....[10]....
        /*0054*/ 	.word	0x05000010


	//   ....[11]....
        /*0058*/ 	.word	0x05000010


	//   ....[12]....
        /*005c*/ 	.word	0x05000010


	//   ....[13]....
        /*0060*/ 	.word	0x05000010


	//   ....[14]....
        /*0064*/ 	.word	0x05000010


	//   ....[15]....
        /*0068*/ 	.word	0x05000010


	//   ....[16]....
        /*006c*/ 	.word	0x05000010


	//   ....[17]....
        /*0070*/ 	.word	0x05000010


	//   ....[18]....
        /*0074*/ 	.word	0x05000010


	//   ....[19]....
        /*0078*/ 	.word	0x05000010


	//----- nvinfo : EIATTR_COOP_GROUP_INSTR_OFFSETS
	.align		4
.L_5193:
        /*007c*/ 	.byte	0x04, 0x28
        /*007e*/ 	.short	(.L_5195 - .L_5194)


	//   ....[0]....
.L_5194:
        /*0080*/ 	.word	0x00000850


	//   ....[1]....
        /*0084*/ 	.word	0x00000860


	//   ....[2]....
        /*0088*/ 	.word	0x00000890


	//   ....[3]....
        /*008c*/ 	.word	0x000008a0


	//   ....[4]....
        /*0090*/ 	.word	0x000008d0


	//   ....[5]....
        /*0094*/ 	.word	0x000008e0


	//   ....[6]....
        /*0098*/ 	.word	0x00000910


	//   ....[7]....
        /*009c*/ 	.word	0x00000920


	//   ....[8]....
        /*00a0*/ 	.word	0x00000950


	//   ....[9]....
        /*00a4*/ 	.word	0x00000960


	//   ....[10]....
        /*00a8*/ 	.word	0x00000ba0


	//   ....[11]....
        /*00ac*/ 	.word	0x00000c10


	//   ....[12]....
        /*00b0*/ 	.word	0x00000c80


	//   ....[13]....
        /*00b4*/ 	.word	0x00000cf0


	//   ....[14]....
        /*00b8*/ 	.word	0x00000d60


	//   ....[15]....
        /*00bc*/ 	.word	0x00000dc0


	//   ....[16]....
        /*00c0*/ 	.word	0x00000e30


	//   ....[17]....
        /*00c4*/ 	.word	0x00000ea0


	//   ....[18]....
        /*00c8*/ 	.word	0x00000f10


	//   ....[19]....
        /*00cc*/ 	.word	0x00000f80


	//----- nvinfo : EIATTR_EXIT_INSTR_OFFSETS
	.align		4
.L_5195:
        /*00d0*/ 	.byte	0x04, 0x1c
        /*00d2*/ 	.short	(.L_5197 - .L_5196)


	//   ....[0]....
.L_5196:
        /*00d4*/ 	.word	0x00000070


	//   ....[1]....
        /*00d8*/ 	.word	0x00000b40


	//----- nvinfo : EIATTR_MAX_THREADS
	.align		4
.L_5197:
        /*00dc*/ 	.byte	0x04, 0x05
        /*00de*/ 	.short	(.L_5199 - .L_5198)
.L_5198:
        /*00e0*/ 	.word	0x00000400
        /*00e4*/ 	.word	0x00000001
        /*00e8*/ 	.word	0x00000001


	//----- nvinfo : EIATTR_CRS_STACK_SIZE
	.align		4
.L_5199:
        /*00ec*/ 	.byte	0x04, 0x1e
        /*00ee*/ 	.short	(.L_5201 - .L_5200)
.L_5200:
        /*00f0*/ 	.word	0x00000000


	//----- nvinfo : EIATTR_CBANK_PARAM_SIZE
	.align		4
.L_5201:
        /*00f4*/ 	.byte	0x03, 0x19
        /*00f6*/ 	.short	0x0080


	//----- nvinfo : EIATTR_PARAM_CBANK
	.align		4
        /*00f8*/ 	.byte	0x04, 0x0a
        /*00fa*/ 	.short	(.L_5203 - .L_5202)
	.align		4
.L_5202:
        /*00fc*/ 	.word	index@(.nv.constant0._ZN18transformer_engine13normalization28ln_bwd_finalize_tuned_kernelINS0_22Kernel_traits_finalizeILj5120E13__nv_bfloat16S3_S3_fjLj1024ELj4ENS0_18Kernel_traits_baseILj5120ES3_S3_S3_fjLj1024EEEEEEEvNS0_20BackwardKernelParamsE)
        /*0100*/ 	.short	0x0210
        /*0102*/ 	.short	0x0080


	//----- nvinfo : EIATTR_SW_WAR
	.align		4
.L_5203:
        /*0104*/ 	.byte	0x04, 0x36
        /*0106*/ 	.short	(.L_5205 - .L_5204)
.L_5204:
        /*0108*/ 	.word	0x00000008
.L_5205:


//--------------------- .nv.info._ZN18transformer_engine13normalization19ln_bwd_tuned_kernelINS0_13Kernel_traitsI13__nv_bfloat16S3_S3_fjLj5120ELj1ELj1ELj4ELj16ENS0_18Kernel_traits_baseILj5120ES3_S3_S3_fjLj128EEEEEEEvNS0_20BackwardKernelParamsE --------------------------
	.section	.nv.info._ZN18transformer_engine13normalization19ln_bwd_tuned_kernelINS0_13Kernel_traitsI13__nv_bfloat16S3_S3_fjLj5120ELj1ELj1ELj4ELj16ENS0_18Kernel_traits_baseILj5120ES3_S3_S3_fjLj128EEEEEEEvNS0_20BackwardKernelParamsE,"",@"SHT_CUDA_INFO"
	.sectionflags	@""
	.align	4


	//----- nvinfo : EIATTR_CUDA_API_VERSION
	.align		4
        /*0000*/ 	.byte	0x04, 0x37
        /*0002*/ 	.short	(.L_5207 - .L_5206)
.L_5206:
        /*0004*/ 	.word	0x00000082


	//----- nvinfo : EIATTR_KPARAM_INFO
	.align		4
.L_5207:
        /*0008*/ 	.byte	0x04, 0x17
        /*000a*/ 	.short	(.L_5209 - .L_5208)
.L_5208:
        /*000c*/ 	.word	0x00000000
        /*0010*/ 	.short	0x0000
        /*0012*/ 	.short	0x0000
        /*0014*/ 	.byte	0x00, 0xf0, 0x01, 0x02


	//----- nvinfo : EIATTR_SPARSE_MMA_MASK
	.align		4
.L_5209:
        /*0018*/ 	.byte	0x03, 0x50
        /*001a*/ 	.short	0x0000


	//----- nvinfo : EIATTR_MAXREG_COUNT
	.align		4
        /*001c*/ 	.byte	0x03, 0x1b
        /*001e*/ 	.short	0x00ff


	//----- nvinfo : EIATTR_NUM_BARRIERS
	.align		4
        /*0020*/ 	.byte	0x02, 0x4c
        /*0022*/ 	.byte	0x01
	.zero		1


	//----- nvinfo : EIATTR_MERCURY_ISA_VERSION
	.align		4
        /*0024*/ 	.byte	0x03, 0x5f
        /*0026*/ 	.short	0x0101


	//----- nvinfo : EIATTR_COOP_GROUP_MASK_REGIDS
	.align		4
        /*0028*/ 	.byte	0x04, 0x29
        /*002a*/ 	.short	(.L_5211 - .L_5210)


	//   ....[0]....
.L_5210:
        /*002c*/ 	.word	0xffffffff


	//   ....[1]....
        /*0030*/ 	.word	0xffffffff


	//   ....[2]....
        /*0034*/ 	.word	0xffffffff


	//   ....[3]....
        /*0038*/ 	.word	0xffffffff


	//   ....[4]....
        /*003c*/ 	.word	0xffffffff


	//   ....[5]....
        /*0040*/ 	.word	0xffffffff


	//   ....[6]....
        /*0044*/ 	.word	0xffffffff


	//   ....[7]....
        /*0048*/ 	.word	0xffffffff


	//   ....[8]....
        /*004c*/ 	.word	0xffffffff


	//   ....[9]....
        /*0050*/ 	.word	0xffffffff


	//   ....[10]....
        /*0054*/ 	.word	0x0500003d


	//   ....[11]....
        /*0058*/ 	.word	0x0500003d


	//   ....[12]....
        /*005c*/ 	.word	0x0500003d


	//   ....[13]....
        /*0060*/ 	.word	0x0500003d


	//   ....[14]....
        /*0064*/ 	.word	0x0500003d


	//   ....[15]....
        /*0068*/ 	.word	0x0500003d


	//   ....[16]....
        /*006c*/ 	.word	0x0500003d


	//   ....[17]....
        /*0070*/ 	.word	0x0500003d


	//   ....[18]....
        /*0074*/ 	.word	0x0500003d


	//   ....[19]....
        /*0078*/ 	.word	0x0500003d


	//----- nvinfo : EIATTR_COOP_GROUP_INSTR_OFFSETS
	.align		4
.L_5211:
        /*007c*/ 	.byte	0x04, 0x28
        /*007e*/ 	.short	(.L_5213 - .L_5212)


	//   ....[0]....
.L_5212:
        /*0080*/ 	.word	0x00002890


	//   ....[1]....
        /*0084*/ 	.word	0x000028a0


	//   ....[2]....
        /*0088*/ 	.word	0x000028d0


	//   ....[3]....
        /*008c*/ 	.word	0x000028e0


	//   ....[4]....
        /*0090*/ 	.word	0x00002910


	//   ....[5]....
        /*0094*/ 	.word	0x00002920


	//   ....[6]....
        /*0098*/ 	.word	0x00002950


	//   ....[7]....
        /*009c*/ 	.word	0x00002960


	//   ....[8]....
        /*00a0*/ 	.word	0x00002990


	//   ....[9]....
        /*00a4*/ 	.word	0x000029a0


	//   ....[10]....
        /*00a8*/ 	.word	0x00003d20


	//   ....[11]....
        /*00ac*/ 	.word	0x00003d70


	//   ....[12]....
        /*00b0*/ 	.word	0x00003dd0


	//   ....[13]....
        /*00b4*/ 	.word	0x00003e30


	//   ....[14]....
        /*00b8*/ 	.word	0x00003e90


	//   ....[15]....
        /*00bc*/ 	.word	0x00003ef0


	//   ....[16]....
        /*00c0*/ 	.word	0x00003f50


	//   ....[17]....
        /*00c4*/ 	.word	0x00003fb0


	//   ....[18]....
        /*00c8*/ 	.word	0x00004010


	//   ....[19]....
        /*00cc*/ 	.word	0x00004070


	//----- nvinfo : EIATTR_EXIT_INSTR_OFFSETS
	.align		4
.L_5213:
        /*00d0*/ 	.byte	0x04, 0x1c
        /*00d2*/ 	.short	(.L_5215 - .L_5214)


	//   ....[0]....
.L_5214:
        /*00d4*/ 	.word	0x00003cd0


	//----- nvinfo : EIATTR_MAX_THREADS
	.align		4
.L_5215:
        /*00d8*/ 	.byte	0x04, 0x05
        /*00da*/ 	.short	(.L_5217 - .L_5216)
.L_5216:
        /*00dc*/ 	.word	0x00000080
        /*00e0*/ 	.word	0x00000001
        /*00e4*/ 	.word	0x00000001


	//----- nvinfo : EIATTR_CRS_STACK_SIZE
	.align		4
.L_5217:
        /*00e8*/ 	.byte	0x04, 0x1e
        /*00ea*/ 	.short	(.L_5219 - .L_5218)
.L_5218:
        /*00ec*/ 	.word	0x00000000


	//----- nvinfo : EIATTR_CBANK_PARAM_SIZE
	.align		4
.L_5219:
        /*00f0*/ 	.byte	0x03, 0x19
        /*00f2*/ 	.short	0x0080


	//----- nvinfo : EIATTR_PARAM_CBANK
	.align		4
        /*00f4*/ 	.byte	0x04, 0x0a
        /*00f6*/ 	.short	(.L_5221 - .L_5220)
	.align		4
.L_5220:
        /*00f8*/ 	.word	index@(.nv.constant0._ZN18transformer_engine13normalization19ln_bwd_tuned_kernelINS0_13Kernel_traitsI13__nv_bfloat16S3_S3_fjLj5120ELj1ELj1ELj4ELj16ENS0_18Kernel_traits_baseILj5120ES3_S3_S3_fjLj128EEEEEEEvNS0_20BackwardKernelParamsE)
        /*00fc*/ 	.short	0x0210
        /*00fe*/ 	.short	0x0080


	//----- nvinfo : EIATTR_SW_WAR
	.align		4
.L_5221:
        /*0100*/ 	.byte	0x04, 0x36
        /*0102*/ 	.short	(.L_5223 - .L_5222)
.L_5222:
        /*0104*/ 	.word	0x00000008
.L_5223:


//--------------------- .nv.info._ZN18transformer_engine13normalization28ln_bwd_finalize_tuned_kernelINS0_22Kernel_traits_finalizeILj5120E6__halffS3_fjLj1024ELj4ENS0_18Kernel_traits_baseILj5120ES3_fS3_fjLj1024EEEEEEEvNS0_20BackwardKernelParamsE --------------------------
	.section	.nv.info._ZN18transformer_engine13normalization28ln_bwd_finalize_tuned_kernelINS0_22Kernel_traits_finalizeILj5120E6__halffS3_fjLj1024ELj4ENS0_18Kernel_traits_baseILj5120ES3_fS3_fjLj1024EEEEEEEvNS0_20BackwardKernelParamsE,"",@"SHT_CUDA_INFO"
	.sectionflags	@""
	.align	4


	//----- nvinfo : EIATTR_CUDA_API_VERSION
	.align		4
        /*0000*/ 	.byte	0x04, 0x37
        /*0002*/ 	.short	(.L_5225 - .L_5224)
.L_5224:
        /*0004*/ 	.word	0x00000082


	//----- nvinfo : EIATTR_KPARAM_INFO
	.align		4
.L_5225:
        /*0008*/ 	.byte	0x04, 0x17
        /*000a*/ 	.short	(.L_5227 - .L_5226)
.L_5226:
        /*000c*/ 	.word	0x00000000
        /*0010*/ 	.short	0x0000
        /*0012*/ 	.short	0x0000
        /*0014*/ 	.byte	0x00, 0xf0, 0x01, 0x02


	//----- nvinfo : EIATTR_SPARSE_MMA_MASK
	.align		4
.L_5227:
        /*0018*/ 	.byte	0x03, 0x50
        /*001a*/ 	.short	0x0000


	//----- nvinfo : EIATTR_MAXREG_COUNT
	.align		4
        /*001c*/ 	.byte	0x03, 0x1b
        /*001e*/ 	.short	0x0040


	//----- nvinfo : EIATTR_NUM_BARRIERS
	.align		4
        /*0020*/ 	.byte	0x02, 0x4c
        /*0022*/ 	.byte	0x01
	.zero		1


	//----- nvinfo : EIATTR_MERCURY_ISA_VERSION
	.align		4
        /*0024*/ 	.byte	0x03, 0x5f
        /*0026*/ 	.short	0x0101


	//----- nvinfo : EIATTR_COOP_GROUP_MASK_REGIDS
	.align		4
        /*0028*/ 	.byte	0x04, 0x29
        /*002a*/ 	.short	(.L_5229 - .L_5228)


	//   ....[0]....
.L_5228:
        /*002c*/ 	.word	0xffffffff


	//   ....[1]....
        /*0030*/ 	.word	0xffffffff


	//   ....[2]....
        /*0034*/ 	.word	0xffffffff


	//   ....[3]....
        /*0038*/ 	.word	0xffffffff


	//   ....[4]....
        /*003c*/ 	.word	0xffffffff


	//   ....[5]....
        /*0040*/ 	.word	0xffffffff


	//   ....[6]....
        /*0044*/ 	.word	0xffffffff


	//   ....[7]....
        /*0048*/ 	.word	0xffffffff


	//   ....[8]....
        /*004c*/ 	.word	0xffffffff


	//   ....[9]....
        /*0050*/ 	.word	0xffffffff


	//   ....[10]....
        /*0054*/ 	.word	0x05000010


	//   ....[11]....
        /*0058*/ 	.word	0x05000010


	//   ....[12]....
        /*005c*/ 	.word	0x05000010


	//   ....[13]....
        /*0060*/ 	.word	0x05000010


	//   ....[14]....
        /*0064*/ 	.word	0x05000010


	//   ....[15]....
        /*0068*/ 	.word	0x05000010


	//   ....[16]....
        /*006c*/ 	.word	0x05000010


	//   ....[17]....
        /*0070*/ 	.word	0x05000010


	//   ....[18]....
        /*0074*/ 	.word	0x05000010


	//   ....[19]....
        /*0078*/ 	.word	0x05000010


	//----- nvinfo : EIATTR_COOP_GROUP_INSTR_OFFSETS
	.align		4
.L_5229:
        /*007c*/ 	.byte	0x04, 0x28
        /*007e*/ 	.short	(.L_5231 - .L_5230)


	//   ....[0]....
.L_5230:
        /*0080*/ 	.word	0x00000850


	//   ....[1]....
        /*0084*/ 	.word	0x00000860


	//   ....[2]....
        /*0088*/ 	.word	0x00000890


	//   ....[3]....
        /*008c*/ 	.word	0x000008a0


	//   ....[4]....
        /*0090*/ 	.word	0x000008d0


	//   ....[5]....
        /*0094*/ 	.word	0x000008e0


	//   ....[6]....
        /*0098*/ 	.word	0x00000910


	//   ....[7]....
        /*009c*/ 	.word	0x00000920


	//   ....[8]....
        /*00a0*/ 	.word	0x00000950


	//   ....[9]....
        /*00a4*/ 	.word	0x00000960


	//   ....[10]....
        /*00a8*/ 	.word	0x00000ba0


	//   ....[11]....
        /*00ac*/ 	.word	0x00000c10


	//   ....[12]....
        /*00b0*/ 	.word	0x00000c80


	//   ....[13]....
        /*00b4*/ 	.word	0x00000cf0


	//   ....[14]....
        /*00b8*/ 	.word	0x00000d60


	//   ....[15]....
        /*00bc*/ 	.word	0x00000dc0


	//   ....[16]....
        /*00c0*/ 	.word	0x00000e30


	//   ....[17]....
        /*00c4*/ 	.word	0x00000ea0


	//   ....[18]....
        /*00c8*/ 	.word	0x00000f10


	//   ....[19]....
        /*00cc*/ 	.word	0x00000f80


	//----- nvinfo : EIATTR_EXIT_INSTR_OFFSETS
	.align		4
.L_5231:
        /*00d0*/ 	.byte	0x04, 0x1c
        /*00d2*/ 	.short	(.L_5233 - .L_5232)


	//   ....[0]....
.L_5232:
        /*00d4*/ 	.word	0x00000070


	//   ....[1]....
        /*00d8*/ 	.word	0x00000b40


	//----- nvinfo : EIATTR_MAX_THREADS
	.align		4
.L_5233:
        /*00dc*/ 	.byte	0x04, 0x05
        /*00de*/ 	.short	(.L_5235 - .L_5234)
.L_5234:
        /*00e0*/ 	.word	0x00000400
        /*00e4*/ 	.word	0x00000001
        /*00e8*/ 	.word	0x00000001


	//----- nvinfo : EIATTR_CRS_STACK_SIZE
	.align		4
.L_5235:
        /*00ec*/ 	.byte	0x04, 0x1e
        /*00ee*/ 	.short	(.L_5237 - .L_5236)
.L_5236:
        /*00f0*/ 	.word	0x00000000


	//----- nvinfo : EIATTR_CBANK_PARAM_SIZE
	.align		4
.L_5237:
        /*00f4*/ 	.byte	0x03, 0x19
        /*00f6*/ 	.short	0x0080


	//----- nvinfo : EIATTR_PARAM_CBANK
	.align		4
        /*00f8*/ 	.byte	0x04, 0x0a
        /*00fa*/ 	.short	(.L_5239 - .L_5238)
	.align		4
.L_5238:
        /*00fc*/ 	.word	index@(.nv.constant0._ZN18transformer_engine13normalization28ln_bwd_finalize_tuned_kernelINS0_22Kernel_traits_finalizeILj5120E6__halffS3_fjLj1024ELj4ENS0_18Kernel_traits_baseILj5120ES3_fS3_fjLj1024EEEEEEEvNS0_20BackwardKernelParamsE)
        /*0100*/ 	.short	0x0210
        /*0102*/ 	.short	0x0080


	//----- nvinfo : EIATTR_SW_WAR
	.align		4
.L_5239:
        /*0104*/ 	.byte	0x04, 0x36
        /*0106*/ 	.short	(.L_5241 - .L_5240)
.L_5240:
        /*0108*/ 	.word	0x00000008
.L_5241:


//--------------------- .nv.info._ZN18transformer_engine13normalization19ln_bwd_tuned_kernelINS0_13Kernel_traitsI6__halffS3_fjLj5120ELj1ELj1ELj4ELj16ENS0_18Kernel_traits_baseILj5120ES3_fS3_fjLj128EEEEEEEvNS0_20BackwardKernelParamsE --------------------------
	.section	.nv.info._ZN18transformer_engine13normalization19ln_bwd_tuned_kernelINS0_13Kernel_traitsI6__halffS3_fjLj5120ELj1ELj1ELj4ELj16ENS0_18Kernel_traits_baseILj5120ES3_fS3_fjLj128EEEEEEEvNS0_20BackwardKernelParamsE,"",@"SHT_CUDA_INFO"
	.sectionflags	@""
	.align	4


	//----- nvinfo : EIATTR_CUDA_API_VERSION
	.align		4
        /*0000*/ 	.byte	0x04, 0x37
        /*0002*/ 	.short	(.L_5243 - .L_5242)
.L_5242:
        /*0004*/ 	.word	0x00000082


	//----- nvinfo : EIATTR_KPARAM_INFO
	.align		4
.L_5243:
        /*0008*/ 	.byte	0x04, 0x17
        /*000a*/ 	.short	(.L_5245 - .L_5244)
.L_5244:
        /*000c*/ 	.word	0x00000000
        /*0010*/ 	.short	0x0000
        /*0012*/ 	.short	0x0000
        /*0014*/ 	.byte	0x00, 0xf0, 0x01, 0x02


	//----- nvinfo : EIATTR_SPARSE_MMA_MASK
	.align		4
.L_5245:
        /*0018*/ 	.byte	0x03, 0x50
        /*001a*/ 	.short	0x0000


	//----- nvinfo : EIATTR_MAXREG_COUNT
	.align		4
        /*001c*/ 	.byte	0x03, 0x1b
        /*001e*/ 	.short	0x00ff


	//----- nvinfo : EIATTR_NUM_BARRIERS
	.align		4
        /*0020*/ 	.byte	0x02, 0x4c
        /*0022*/ 	.byte	0x01
	.zero		1


	//----- nvinfo : EIATTR_ANNOTATIONS
	.align		4
        /*0024*/ 	.byte	0x04, 0x55
        /*0026*/ 	.short	(.L_5247 - .L_5246)


	//   ....[0]....
.L_5246:
        /* <DEDUP_REMOVED lines=110> */


	//----- nvinfo : EIATTR_MERCURY_ISA_VERSION
	.align		4
.L_5247:
        /*06f0*/ 	.byte	0x03, 0x5f
        /*06f2*/ 	.short	0x0101


	//----- nvinfo : EIATTR_COOP_GROUP_MASK_REGIDS
	.align		4
        /*06f4*/ 	.byte	0x04, 0x29
        /*06f6*/ 	.short	(.L_5249 - .L_5248)


	//   ....[0]....
.L_5248:
        /*06f8*/ 	.word	0xffffffff


	//   ....[1]....
        /*06fc*/ 	.word	0xffffffff


	//   ....[2]....
        /*0700*/ 	.word	0xffffffff


	//   ....[3]....
        /*0704*/ 	.word	0xffffffff


	//   ....[4]....
        /*0708*/ 	.word	0xffffffff


	//   ....[5]....
        /*070c*/ 	.word	0xffffffff


	//   ....[6]....
        /*0710*/ 	.word	0xffffffff


	//   ....[7]....
        /*0714*/ 	.word	0xffffffff


	//   ....[8]....
        /*0718*/ 	.word	0xffffffff


	//   ....[9]....
        /*071c*/ 	.word	0xffffffff


	//   ....[10]....
        /*0720*/ 	.word	0x050000b4


	//   ....[11]....
        /*0724*/ 	.word	0x050000b4


	//   ....[12]....
        /*0728*/ 	.word	0x050000b4


	//   ....[13]....
        /*072c*/ 	.word	0x050000b4


	//   ....[14]....
        /*0730*/ 	.word	0x050000b4


	//   ....[15]....
        /*0734*/ 	.word	0x050000b4


	//   ....[16]....
        /*0738*/ 	.word	0x050000b4


	//   ....[17]....
        /*073c*/ 	.word	0x050000b4


	//   ....[18]....
        /*0740*/ 	.word	0x050000b4


	//   ....[19]....
        /*0744*/ 	.word	0x050000b4


	//----- nvinfo : EIATTR_COOP_GROUP_INSTR_OFFSETS
	.align		4
.L_5249:
        /*0748*/ 	.byte	0x04, 0x28
        /*074a*/ 	.short	(.L_5251 - .L_5250)


	//   ....[0]....
.L_5250:
        /*074c*/ 	.word	0x00004520


	//   ....[1]....
        /*0750*/ 	.word	0x00004530


	//   ....[2]....
        /*0754*/ 	.word	0x000045b0


	//   ....[3]....
        /*0758*/ 	.word	0x000045c0


	//   ....[4]....
        /*075c*/ 	.word	0x00004640


	//   ....[5]....
        /*0760*/ 	.word	0x00004650


	//   ....[6]....
        /*0764*/ 	.word	0x000046d0


	//   ....[7]....
        /*0768*/ 	.word	0x000046e0


	//   ....[8]....
        /*076c*/ 	.word	0x000048d0


	//   ....[9]....
        /*0770*/ 	.word	0x000048e0


	//   ....[10]....
        /*0774*/ 	.word	0x00005d20


	//   ....[11]....
        /*0778*/ 	.word	0x00005dd0


	//   ....[12]....
        /*077c*/ 	.word	0x00005e90


	//   ....[13]....
        /*0780*/ 	.word	0x00005f50


	//   ....[14]....
        /*0784*/ 	.word	0x00006010


	//   ....[15]....
        /*0788*/ 	.word	0x000060d0


	//   ....[16]....
        /*078c*/ 	.word	0x00006190


	//   ....[17]....
        /*0790*/ 	.word	0x00006240


	//   ....[18]....
        /*0794*/ 	.word	0x000062a0


	//   ....[19]....
        /*0798*/ 	.word	0x00006300


	//----- nvinfo : EIATTR_EXIT_INSTR_OFFSETS
	.align		4
.L_5251:
        /*079c*/ 	.byte	0x04, 0x1c
        /*079e*/ 	.short	(.L_5253 - .L_5252)


	//   ....[0]....
.L_5252:
        /*07a0*/ 	.word	0x00005cb0


	//----- nvinfo : EIATTR_MAX_THREADS
	.align		4
.L_5253:
        /*07a4*/ 	.byte	0x04, 0x05
        /*07a6*/ 	.short	(.L_5255 - .L_5254)
.L_5254:
        /*07a8*/ 	.word	0x00000080
        /*07ac*/ 	.word	0x00000001
        /*07b0*/ 	.word	0x00000001


	//----- nvinfo : EIATTR_CRS_STACK_SIZE
	.align		4
.L_5255:
        /*07b4*/ 	.byte	0x04, 0x1e
        /*07b6*/ 	.short	(.L_5257 - .L_5256)
.L_5256:
        /*07b8*/ 	.word	0x00000000


	//----- nvinfo : EIATTR_CBANK_PARAM_SIZE
	.align		4
.L_5257:
        /*07bc*/ 	.byte	0x03, 0x19
        /*07be*/ 	.short	0x0080


	//----- nvinfo : EIATTR_PARAM_CBANK
	.align		4
        /*07c0*/ 	.byte	0x04, 0x0a
        /*07c2*/ 	.short	(.L_5259 - .L_5258)
	.align		4
.L_5258:
        /*07c4*/ 	.word	index@(.nv.constant0._ZN18transformer_engine13normalization19ln_bwd_tuned_kernelINS0_13Kernel_traitsI6__halffS3_fjLj5120ELj1ELj1ELj4ELj16ENS0_18Kernel_traits_baseILj5120ES3_fS3_fjLj128EEEEEEEvNS0_20BackwardKernelParamsE)
        /*07c8*/ 	.short	0x0210
        /*07ca*/ 	.short	0x0080


	//----- nvinfo : EIATTR_SW_WAR
	.align		4
.L_5259:
        /*07cc*/ 	.byte	0x04, 0x36
        /*07ce*/ 	.short	(.L_5261 - .L_5260)
.L_5260:
        /*07d0*/ 	.word	0x00000008
.L_5261:


//--------------------- .nv.info._ZN18transformer_engine13normalization28ln_bwd_finalize_tuned_kernelINS0_22Kernel_traits_finalizeILj5120E6__halfS3_S3_fjLj1024ELj4ENS0_18Kernel_traits_baseILj5120ES3_S3_S3_fjLj1024EEEEEEEvNS0_20BackwardKernelParamsE --------------------------
	.section	.nv.info._ZN18transformer_engine13normalization28ln_bwd_finalize_tuned_kernelINS0_22Kernel_traits_finalizeILj5120E6__halfS3_S3_fjLj1024ELj4ENS0_18Kernel_traits_baseILj5120ES3_S3_S3_fjLj1024EEEEEEEvNS0_20BackwardKernelParamsE,"",@"SHT_CUDA_INFO"
	.sectionflags	@""
	.align	4


	//----- nvinfo : EIATTR_CUDA_API_VERSION
	.align		4
        /*0000*/ 	.byte	0x04, 0x37
        /*0002*/ 	.short	(.L_5263 - .L_5262)
.L_5262:
        /*0004*/ 	.word	0x00000082


	//----- nvinfo : EIATTR_KPARAM_INFO
	.align		4
.L_5263:
        /*0008*/ 	.byte	0x04, 0x17
        /*000a*/ 	.short	(.L_5265 - .L_5264)
.L_5264:
        /*000c*/ 	.word	0x00000000
        /*0010*/ 	.short	0x0000
        /*0012*/ 	.short	0x0000
        /*0014*/ 	.byte	0x00, 0xf0, 0x01, 0x02


	//----- nvinfo : EIATTR_SPARSE_MMA_MASK
	.align		4
.L_5265:
        /*0018*/ 	.byte	0x03, 0x50
        /*001a*/ 	.short	0x0000


	//----- nvinfo : EIATTR_MAXREG_COUNT
	.align		4
        /*001c*/ 	.byte	0x03, 0x1b
        /*001e*/ 	.short	0x0040


	//----- nvinfo : EIATTR_NUM_BARRIERS
	.align		4
        /*0020*/ 	.byte	0x02, 0x4c
        /*0022*/ 	.byte	0x01
	.zero		1


	//----- nvinfo : EIATTR_MERCURY_ISA_VERSION
	.align		4
        /*0024*/ 	.byte	0x03, 0x5f
        /*0026*/ 	.short	0x0101


	//----- nvinfo : EIATTR_COOP_GROUP_MASK_REGIDS
	.align		4
        /*0028*/ 	.byte	0x04, 0x29
        /*002a*/ 	.short	(.L_5267 - .L_5266)


	//   ....[0]....
.L_5266:
        /*002c*/ 	.word	0xffffffff


	//   ....[1]....
        /*0030*/ 	.word	0xffffffff


	//   ....[2]....
        /*0034*/ 	.word	0xffffffff


	//   ....[3]....
        /*0038*/ 	.word	0xffffffff


	//   ....[4]....
        /*003c*/ 	.word	0xffffffff


	//   ....[5]....
        /*0040*/ 	.word	0xffffffff


	//   ....[6]....
        /*0044*/ 	.word	0xffffffff


	//   ....[7]....
        /*0048*/ 	.word	0xffffffff


	//   ....[8]....
        /*004c*/ 	.word	0xffffffff


	//   ....[9]....
        /*0050*/ 	.word	0xffffffff


	//   ....[10]....
        /*0054*/ 	.word	0x05000010


	//   ....[11]....
        /*0058*/ 	.word	0x05000010


	//   ....[12]....
        /*005c*/ 	.word	0x05000010


	//   ....[13]....
        /*0060*/ 	.word	0x05000010


	//   ....[14]....
        /*0064*/ 	.word	0x05000010


	//   ....[15]....
        /*0068*/ 	.word	0x05000010


	//   ....[16]....
        /*006c*/ 	.word	0x05000010


	//   ....[17]....
        /*0070*/ 	.word	0x05000010


	//   ....[18]....
        /*0074*/ 	.word	0x05000010


	//   ....[19]....
        /*0078*/ 	.word	0x05000010


	//----- nvinfo : EIATTR_COOP_GROUP_INSTR_OFFSETS
	.align		4
.L_5267:
        /*007c*/ 	.byte	0x04, 0x28
        /*007e*/ 	.short	(.L_5269 - .L_5268)


	//   ....[0]....
.L_5268:
        /*0080*/ 	.word	0x00000850


	//   ....[1]....
        /*0084*/ 	.word	0x00000860


	//   ....[2]....
        /*0088*/ 	.word	0x00000890


	//   ....[3]....
        /*008c*/ 	.word	0x000008a0


	//   ....[4]....
        /*0090*/ 	.word	0x000008d0


	//   ....[5]....
        /*0094*/ 	.word	0x000008e0


	//   ....[6]....
        /*0098*/ 	.word	0x00000910


	//   ....[7]....
        /*009c*/ 	.word	0x00000920


	//   ....[8]....
        /*00a0*/ 	.word	0x00000950


	//   ....[9]....
        /*00a4*/ 	.word	0x00000960


	//   ....[10]....
        /*00a8*/ 	.word	0x00000ba0


	//   ....[11]....
        /*00ac*/ 	.word	0x00000c10


	//   ....[12]....
        /*00b0*/ 	.word	0x00000c80


	//   ....[13]....
        /*00b4*/ 	.word	0x00000cf0


	//   ....[14]....
        /*00b8*/ 	.word	0x00000d60


	//   ....[15]....
        /*00bc*/ 	.word	0x00000dc0


	//   ....[16]....
        /*00c0*/ 	.word	0x00000e30


	//   ....[17]....
        /*00c4*/ 	.word	0x00000ea0


	//   ....[18]....
        /*00c8*/ 	.word	0x00000f10


	//   ....[19]....
        /*00cc*/ 	.word	0x00000f80


	//----- nvinfo : EIATTR_EXIT_INSTR_OFFSETS
	.align		4
.L_5269:
        /*00d0*/ 	.byte	0x04, 0x1c
        /*00d2*/ 	.short	(.L_5271 - .L_5270)


	//   ....[0]....
.L_5270:
        /*00d4*/ 	.word	0x00000070


	//   ....[1]....
        /*00d8*/ 	.word	0x00000b40


	//----- nvinfo : EIATTR_MAX_THREADS
	.align		4
.L_5271:
        /*00dc*/ 	.byte	0x04, 0x05
        /*00de*/ 	.short	(.L_5273 - .L_5272)
.L_5272:
        /*00e0*/ 	.word	0x00000400
        /*00e4*/ 	.word	0x00000001
        /*00e8*/ 	.word	0x00000001


	//----- nvinfo : EIATTR_CRS_STACK_SIZE
	.align		4
.L_5273:
        /*00ec*/ 	.byte	0x04, 0x1e
        /*00ee*/ 	.short	(.L_5275 - .L_5274)
.L_5274:
        /*00f0*/ 	.word	0x00000000


	//----- nvinfo : EIATTR_CBANK_PARAM_SIZE
	.align		4
.L_5275:
        /*00f4*/ 	.byte	0x03, 0x19
        /*00f6*/ 	.short	0x0080


	//----- nvinfo : EIATTR_PARAM_CBANK
	.align		4
        /*00f8*/ 	.byte	0x04, 0x0a
        /*00fa*/ 	.short	(.L_5277 - .L_5276)
	.align		4
.L_5276:
        /*00fc*/ 	.word	index@(.nv.constant0._ZN18transformer_engine13normalization28ln_bwd_finalize_tuned_kernelINS0_22Kernel_traits_finalizeILj5120E6__halfS3_S3_fjLj1024ELj4ENS0_18Kernel_traits_baseILj5120ES3_S3_S3_fjLj1024EEEEEEEvNS0_20BackwardKernelParamsE)
        /*0100*/ 	.short	0x0210
        /*0102*/ 	.short	0x0080


	//----- nvinfo : EIATTR_SW_WAR
	.align		4
.L_5277:
        /*0104*/ 	.byte	0x04, 0x36
        /*0106*/ 	.short	(.L_5279 - .L_5278)
.L_5278:
        /*0108*/ 	.word	0x00000008
.L_5279:


//--------------------- .nv.info._ZN18transformer_engine13normalization19ln_bwd_tuned_kernelINS0_13Kernel_traitsI6__halfS3_S3_fjLj5120ELj1ELj1ELj4ELj16ENS0_18Kernel_traits_baseILj5120ES3_S3_S3_fjLj128EEEEEEEvNS0_20BackwardKernelParamsE --------------------------
	.section	.nv.info._ZN18transformer_engine13normalization19ln_bwd_tuned_kernelINS0_13Kernel_traitsI6__halfS3_S3_fjLj5120ELj1ELj1ELj4ELj16ENS0_18Kernel_traits_baseILj5120ES3_S3_S3_fjLj128EEEEEEEvNS0_20BackwardKernelParamsE,"",@"SHT_CUDA_INFO"
	.sectionflags	@""
	.align	4


	//----- nvinfo : EIATTR_CUDA_API_VERSION
	.align		4
        /*0000*/ 	.byte	0x04, 0x37
        /*0002*/ 	.short	(.L_5281 - .L_5280)
.L_5280:
        /*0004*/ 	.word	0x00000082


	//----- nvinfo : EIATTR_KPARAM_INFO
	.align		4
.L_5281:
        /*0008*/ 	.byte	0x04, 0x17
        /*000a*/ 	.short	(.L_5283 - .L_5282)
.L_5282:
        /*000c*/ 	.word	0x00000000
        /*0010*/ 	.short	0x0000
        /*0012*/ 	.short	0x0000
        /*0014*/ 	.byte	0x00, 0xf0, 0x01, 0x02


	//----- nvinfo : EIATTR_SPARSE_MMA_MASK
	.align		4
.L_5283:
        /*0018*/ 	.byte	0x03, 0x50
        /*001a*/ 	.short	0x0000


	//----- nvinfo : EIATTR_MAXREG_COUNT
	.align		4
        /*001c*/ 	.byte	0x03, 0x1b
        /*001e*/ 	.short	0x00ff


	//----- nvinfo : EIATTR_NUM_BARRIERS
	.align		4
        /*0020*/ 	.byte	0x02, 0x4c
        /*0022*/ 	.byte	0x01
	.zero		1


	//----- nvinfo : EIATTR_MERCURY_ISA_VERSION
	.align		4
        /*0024*/ 	.byte	0x03, 0x5f
        /*0026*/ 	.short	0x0101


	//----- nvinfo : EIATTR_COOP_GROUP_MASK_REGIDS
	.align		4
        /*0028*/ 	.byte	0x04, 0x29
        /*002a*/ 	.short	(.L_5285 - .L_5284)


	//   ....[0]....
.L_5284:
        /*002c*/ 	.word	0xffffffff


	//   ....[1]....
        /*0030*/ 	.word	0xffffffff


	//   ....[2]....
        /*0034*/ 	.word	0xffffffff


	//   ....[3]....
        /*0038*/ 	.word	0xffffffff


	//   ....[4]....
        /*003c*/ 	.word	0xffffffff


	//   ....[5]....
        /*0040*/ 	.word	0xffffffff


	//   ....[6]....
        /*0044*/ 	.word	0xffffffff


	//   ....[7]....
        /*0048*/ 	.word	0xffffffff


	//   ....[8]....
        /*004c*/ 	.word	0xffffffff


	//   ....[9]....
        /*0050*/ 	.word	0xffffffff


	//   ....[10]....
        /*0054*/ 	.word	0x0500003d


	//   ....[11]....
        /*0058*/ 	.word	0x0500003d


	//   ....[12]....
        /*005c*/ 	.word	0x0500003d


	//   ....[13]....
        /*0060*/ 	.word	0x0500003d


	//   ....[14]....
        /*0064*/ 	.word	0x0500003d


	//   ....[15]....
        /*0068*/ 	.word	0x0500003d


	//   ....[16]....
        /*006c*/ 	.word	0x0500003d


	//   ....[17]....
        /*0070*/ 	.word	0x0500003d


	//   ....[18]....
        /*0074*/ 	.word	0x0500003d


	//   ....[19]....
        /*0078*/ 	.word	0x0500003d


	//----- nvinfo : EIATTR_COOP_GROUP_INSTR_OFFSETS
	.align		4
.L_5285:
        /*007c*/ 	.byte	0x04, 0x28
        /*007e*/ 	.short	(.L_5287 - .L_5286)


	//   ....[0]....
.L_5286:
        /*0080*/ 	.word	0x000024d0


	//   ....[1]....
        /*0084*/ 	.word	0x000024e0


	//   ....[2]....
        /*0088*/ 	.word	0x00002510


	//   ....[3]....
        /*008c*/ 	.word	0x00002520


	//   ....[4]....
        /*0090*/ 	.word	0x00002550


	//   ....[5]....
        /*0094*/ 	.word	0x00002560


	//   ....[6]....
        /*0098*/ 	.word	0x00002590


	//   ....[7]....
        /*009c*/ 	.word	0x000025a0


	//   ....[8]....
        /*00a0*/ 	.word	0x000025d0


	//   ....[9]....
        /*00a4*/ 	.word	0x000025e0


	//   ....[10]....
        /*00a8*/ 	.word	0x00003960


	//   ....[11]....
        /*00ac*/ 	.word	0x000039b0


	//   ....[12]....
        /*00b0*/ 	.word	0x00003a10


	//   ....[13]....
        /*00b4*/ 	.word	0x00003a70


	//   ....[14]....
        /*00b8*/ 	.word	0x00003ad0


	//   ....[15]....
        /*00bc*/ 	.word	0x00003b30


	//   ....[16]....
        /*00c0*/ 	.word	0x00003b90


	//   ....[17]....
        /*00c4*/ 	.word	0x00003bf0


	//   ....[18]....
        /*00c8*/ 	.word	0x00003c50


	//   ....[19]....
        /*00cc*/ 	.word	0x00003cb0


	//----- nvinfo : EIATTR_EXIT_INSTR_OFFSETS
	.align		4
.L_5287:
        /*00d0*/ 	.byte	0x04, 0x1c
        /*00d2*/ 	.short	(.L_5289 - .L_5288)


	//   ....[0]....
.L_5288:
        /*00d4*/ 	.word	0x00003910


	//----- nvinfo : EIATTR_MAX_THREADS
	.align		4
.L_5289:
        /*00d8*/ 	.byte	0x04, 0x05
        /*00da*/ 	.short	(.L_5291 - .L_5290)
.L_5290:
        /*00dc*/ 	.word	0x00000080
        /*00e0*/ 	.word	0x00000001
        /*00e4*/ 	.word	0x00000001


	//----- nvinfo : EIATTR_CRS_STACK_SIZE
	.align		4
.L_5291:
        /*00e8*/ 	.byte	0x04, 0x1e
        /*00ea*/ 	.short	(.L_5293 - .L_5292)
.L_5292:
        /*00ec*/ 	.word	0x00000000


	//----- nvinfo : EIATTR_CBANK_PARAM_SIZE
	.align		4
.L_5293:
        /*00f0*/ 	.byte	0x03, 0x19
        /*00f2*/ 	.short	0x0080


	//----- nvinfo : EIATTR_PARAM_CBANK
	.align		4
        /*00f4*/ 	.byte	0x04, 0x0a
        /*00f6*/ 	.short	(.L_5295 - .L_5294)
	.align		4
.L_5294:
        /*00f8*/ 	.word	index@(.nv.constant0._ZN18transformer_engine13normalization19ln_bwd_tuned_kernelINS0_13Kernel_traitsI6__halfS3_S3_fjLj5120ELj1ELj1ELj4ELj16ENS0_18Kernel_traits_baseILj5120ES3_S3_S3_fjLj128EEEEEEEvNS0_20BackwardKernelParamsE)
        /*00fc*/ 	.short	0x0210
        /*00fe*/ 	.short	0x0080


	//----- nvinfo : EIATTR_SW_WAR
	.align		4
.L_5295:
        /*0100*/ 	.byte	0x04, 0x36
        /*0102*/ 	.short	(.L_5297 - .L_5296)
.L_5296:
        /*0104*/ 	.word	0x00000008
.L_5297:


//--------------------- .nv.info._ZN18transformer_engine13normalization28ln_bwd_finalize_tuned_kernelINS0_22Kernel_traits_finalizeILj5120EffffjLj1024ELj4ENS0_18Kernel_traits_baseILj5120EffffjLj1024EEEEEEEvNS0_20BackwardKernelParamsE --------------------------
	.section	.nv.info._ZN18transformer_engine13normalization28ln_bwd_finalize_tuned_kernelINS0_22Kernel_traits_finalizeILj5120EffffjLj1024ELj4ENS0_18Kernel_traits_baseILj5120EffffjLj1024EEEEEEEvNS0_20BackwardKernelParamsE,"",@"SHT_CUDA_INFO"
	.sectionflags	@""
	.align	4


	//----- nvinfo : EIATTR_CUDA_API_VERSION
	.align		4
        /*0000*/ 	.byte	0x04, 0x37
        /*0002*/ 	.short	(.L_5299 - .L_5298)
.L_5298:
        /*0004*/ 	.word	0x00000082


	//----- nvinfo : EIATTR_KPARAM_INFO
	.align		4
.L_5299:
        /*0008*/ 	.byte	0x04, 0x17
        /*000a*/ 	.short	(.L_5301 - .L_5300)
.L_5300:
        /*000c*/ 	.word	0x00000000
        /*0010*/ 	.short	0x0000
        /*0012*/ 	.short	0x0000
        /*0014*/ 	.byte	0x00, 0xf0, 0x01, 0x02


	//----- nvinfo : EIATTR_SPARSE_MMA_MASK
	.align		4
.L_5301:
        /*0018*/ 	.byte	0x03, 0x50
        /*001a*/ 	.short	0x0000


	//----- nvinfo : EIATTR_MAXREG_COUNT
	.align		4
        /*001c*/ 	.byte	0x03, 0x1b
        /*001e*/ 	.short	0x0040


	//----- nvinfo : EIATTR_NUM_BARRIERS
	.align		4
        /*0020*/ 	.byte	0x02, 0x4c
        /*0022*/ 	.byte	0x01
	.zero		1


	//----- nvinfo : EIATTR_MERCURY_ISA_VERSION
	.align		4
        /*0024*/ 	.byte	0x03, 0x5f
        /*0026*/ 	.short	0x0101


	//----- nvinfo : EIATTR_COOP_GROUP_MASK_REGIDS
	.align		4
        /*0028*/ 	.byte	0x04, 0x29
        /*002a*/ 	.short	(.L_5303 - .L_5302)


	//   ....[0]....
.L_5302:
        /*002c*/ 	.word	0xffffffff


	//   ....[1]....
        /*0030*/ 	.word	0xffffffff


	//   ....[2]....
        /*0034*/ 	.word	0xffffffff


	//   ....[3]....
        /*0038*/ 	.word	0xffffffff


	//   ....[4]....
        /*003c*/ 	.word	0xffffffff


	//   ....[5]....
        /*0040*/ 	.word	0xffffffff


	//   ....[6]....
        /*0044*/ 	.word	0xffffffff


	//   ....[7]....
        /*0048*/ 	.word	0xffffffff


	//   ....[8]....
        /*004c*/ 	.word	0xffffffff


	//   ....[9]....
        /*0050*/ 	.word	0xffffffff


	//   ....[10]....
        /*0054*/ 	.word	0x05000010


	//   ....[11]....
        /*0058*/ 	.word	0x05000010


	//   ....[12]....
        /*005c*/ 	.word	0x05000010


	//   ....[13]....
        /*0060*/ 	.word	0x05000010


	//   ....[14]....
        /*0064*/ 	.word	0x05000010


	//   ....[15]....
        /*0068*/ 	.word	0x05000010


	//   ....[16]....
        /*006c*/ 	.word	0x05000010


	//   ....[17]....
        /*0070*/ 	.word	0x05000010


	//   ....[18]....
        /*0074*/ 	.word	0x05000010


	//   ....[19]....
        /*0078*/ 	.word	0x05000010


	//----- nvinfo : EIATTR_COOP_GROUP_INSTR_OFFSETS
	.align		4
.L_5303:
        /*007c*/ 	.byte	0x04, 0x28
        /*007e*/ 	.short	(.L_5305 - .L_5304)


	//   ....[0]....
.L_5304:
        /*0080*/ 	.word	0x00000850


	//   ....[1]....
        /*0084*/ 	.word	0x00000860


	//   ....[2]....
        /*0088*/ 	.word	0x00000890


	//   ....[3]....
        /*008c*/ 	.word	0x000008a0


	//   ....[4]....
        /*0090*/ 	.word	0x000008d0


	//   ....[5]....
        /*0094*/ 	.word	0x000008e0


	//   ....[6]....
        /*0098*/ 	.word	0x00000910


	//   ....[7]....
        /*009c*/ 	.word	0x00000920


	//   ....[8]....
        /*00a0*/ 	.word	0x00000950


	//   ....[9]....
        /*00a4*/ 	.word	0x00000960


	//   ....[10]....
        /*00a8*/ 	.word	0x00000b80


	//   ....[11]....
        /*00ac*/ 	.word	0x00000bf0


	//   ....[12]....
        /*00b0*/ 	.word	0x00000c60


	//   ....[13]....
        /*00b4*/ 	.word	0x00000cd0


	//   ....[14]....
        /*00b8*/ 	.word	0x00000d40


	//   ....[15]....
        /*00bc*/ 	.word	0x00000da0


	//   ....[16]....
        /*00c0*/ 	.word	0x00000e10


	//   ....[17]....
        /*00c4*/ 	.word	0x00000e80


	//   ....[18]....
        /*00c8*/ 	.word	0x00000ef0


	//   ....[19]....
        /*00cc*/ 	.word	0x00000f60


	//----- nvinfo : EIATTR_EXIT_INSTR_OFFSETS
	.align		4
.L_5305:
        /*00d0*/ 	.byte	0x04, 0x1c
        /*00d2*/ 	.short	(.L_5307 - .L_5306)


	//   ....[0]....
.L_5306:
        /*00d4*/ 	.word	0x00000070


	//   ....[1]....
        /*00d8*/ 	.word	0x00000b20


	//----- nvinfo : EIATTR_MAX_THREADS
	.align		4
.L_5307:
        /*00dc*/ 	.byte	0x04, 0x05
        /*00de*/ 	.short	(.L_5309 - .L_5308)
.L_5308:
        /*00e0*/ 	.word	0x00000400
        /*00e4*/ 	.word	0x00000001
        /*00e8*/ 	.word	0x00000001


	//----- nvinfo : EIATTR_CRS_STACK_SIZE
	.align		4
.L_5309:
        /*00ec*/ 	.byte	0x04, 0x1e
        /*00ee*/ 	.short	(.L_5311 - .L_5310)
.L_5310:
        /*00f0*/ 	.word	0x00000000


	//----- nvinfo : EIATTR_CBANK_PARAM_SIZE
	.align		4
.L_5311:
        /*00f4*/ 	.byte	0x03, 0x19
        /*00f6*/ 	.short	0x0080


	//----- nvinfo : EIATTR_PARAM_CBANK
	.align		4
        /*00f8*/ 	.byte	0x04, 0x0a
        /*00fa*/ 	.short	(.L_5313 - .L_5312)
	.align		4
.L_5312:
        /*00fc*/ 	.word	index@(.nv.constant0._ZN18transformer_engine13normalization28ln_bwd_finalize_tuned_kernelINS0_22Kernel_traits_finalizeILj5120EffffjLj1024ELj4ENS0_18Kernel_traits_baseILj5120EffffjLj1024EEEEEEEvNS0_20BackwardKernelParamsE)
        /*0100*/ 	.short	0x0210
        /*0102*/ 	.short	0x0080


	//----- nvinfo : EIATTR_SW_WAR
	.align		4
.L_5313:
        /*0104*/ 	.byte	0x04, 0x36
        /*0106*/ 	.short	(.L_5315 - .L_5314)
.L_5314:
        /*0108*/ 	.word	0x00000008
.L_5315:


//--------------------- .nv.info._ZN18transformer_engine13normalization19ln_bwd_tuned_kernelINS0_13Kernel_traitsIffffjLj5120ELj1ELj1ELj4ELj16ENS0_18Kernel_traits_baseILj5120EffffjLj128EEEEEEEvNS0_20BackwardKernelParamsE --------------------------
	.section	.nv.info._ZN18transformer_engine13normalization19ln_bwd_tuned_kernelINS0_13Kernel_traitsIffffjLj5120ELj1ELj1ELj4ELj16ENS0_18Kernel_traits_baseILj5120EffffjLj128EEEEEEEvNS0_20BackwardKernelParamsE,"",@"SHT_CUDA_INFO"
	.sectionflags	@""
	.align	4


	//----- nvinfo : EIATTR_CUDA_API_VERSION
	.align		4
        /*0000*/ 	.byte	0x04, 0x37
        /*0002*/ 	.short	(.L_5317 - .L_5316)
.L_5316:
        /*0004*/ 	.word	0x00000082


	//----- nvinfo : EIATTR_KPARAM_INFO
	.align		4
.L_5317:
        /*0008*/ 	.byte	0x04, 0x17
        /*000a*/ 	.short	(.L_5319 - .L_5318)
.L_5318:
        /*000c*/ 	.word	0x00000000
        /*0010*/ 	.short	0x0000
        /*0012*/ 	.short	0x0000
        /*0014*/ 	.byte	0x00, 0xf0, 0x01, 0x02


	//----- nvinfo : EIATTR_SPARSE_MMA_MASK
	.align		4
.L_5319:
        /*0018*/ 	.byte	0x03, 0x50
        /*001a*/ 	.short	0x0000


	//----- nvinfo : EIATTR_MAXREG_COUNT
	.align		4
        /*001c*/ 	.byte	0x03, 0x1b
        /*001e*/ 	.short	0x00ff


	//----- nvinfo : EIATTR_NUM_BARRIERS
	.align		4
        /*0020*/ 	.byte	0x02, 0x4c
        /*0022*/ 	.byte	0x01
	.zero		1


	//----- nvinfo : EIATTR_ANNOTATIONS
	.align		4
        /*0024*/ 	.byte	0x04, 0x55
        /*0026*/ 	.short	(.L_5321 - .L_5320)


	//   ....[0]....
.L_5320:
        /* <DEDUP_REMOVED lines=107> */


	//----- nvinfo : EIATTR_MERCURY_ISA_VERSION
	.align		4
.L_5321:
        /*06c0*/ 	.byte	0x03, 0x5f
        /*06c2*/ 	.short	0x0101


	//----- nvinfo : EIATTR_COOP_GROUP_MASK_REGIDS
	.align		4
        /*06c4*/ 	.byte	0x04, 0x29
        /*06c6*/ 	.short	(.L_5323 - .L_5322)


	//   ....[0]....
.L_5322:
        /*06c8*/ 	.word	0xffffffff


	//   ....[1]....
        /*06cc*/ 	.word	0xffffffff


	//   ....[2]....
        /*06d0*/ 	.word	0xffffffff


	//   ....[3]....
        /*06d4*/ 	.word	0xffffffff


	//   ....[4]....
        /*06d8*/ 	.word	0xffffffff


	//   ....[5]....
        /*06dc*/ 	.word	0xffffffff


	//   ....[6]....
        /*06e0*/ 	.word	0xffffffff


	//   ....[7]....
        /*06e4*/ 	.word	0xffffffff


	//   ....[8]....
        /*06e8*/ 	.word	0xffffffff


	//   ....[9]....
        /*06ec*/ 	.word	0xffffffff


	//   ....[10]....
        /*06f0*/ 	.word	0x05000088


	//   ....[11]....
        /*06f4*/ 	.word	0x05000088


	//   ....[12]....
        /*06f8*/ 	.word	0x05000088


	//   ....[13]....
        /*06fc*/ 	.word	0x05000088


	//   ....[14]....
        /*0700*/ 	.word	0x05000088


	//   ....[15]....
        /*0704*/ 	.word	0x05000088


	//   ....[16]....
        /*0708*/ 	.word	0x05000088


	//   ....[17]....
        /*070c*/ 	.word	0x05000088


	//   ....[18]....
        /*0710*/ 	.word	0x05000088


	//   ....[19]....
        /*0714*/ 	.word	0x05000088


	//----- nvinfo : EIATTR_COOP_GROUP_INSTR_OFFSETS
	.align		4
.L_5323:
        /*0718*/ 	.byte	0x04, 0x28
        /*071a*/ 	.short	(.L_5325 - .L_5324)


	//   ....[0]....
.L_5324:
        /*071c*/ 	.word	0x00003800


	//   ....[1]....
        /*0720*/ 	.word	0x00003810


	//   ....[2]....
        /*0724*/ 	.word	0x00003890


	//   ....[3]....
        /*0728*/ 	.word	0x000038a0


	//   ....[4]....
        /*072c*/ 	.word	0x00003920


	//   ....[5]....
        /*0730*/ 	.word	0x00003930


	//   ....[6]....
        /*0734*/ 	.word	0x000039b0


	//   ....[7]....
        /*0738*/ 	.word	0x000039c0


	//   ....[8]....
        /*073c*/ 	.word	0x00003b60


	//   ....[9]....
        /*0740*/ 	.word	0x00003b70


	//   ....[10]....
        /*0744*/ 	.word	0x00004fb0


	//   ....[11]....
        /*0748*/ 	.word	0x00005060


	//   ....[12]....
        /*074c*/ 	.word	0x00005120


	//   ....[13]....
        /*0750*/ 	.word	0x000051e0


	//   ....[14]....
        /*0754*/ 	.word	0x000052a0


	//   ....[15]....
        /*0758*/ 	.word	0x00005360


	//   ....[16]....
        /*075c*/ 	.word	0x00005420


	//   ....[17]....
        /*0760*/ 	.word	0x00005480


	//   ....[18]....
        /*0764*/ 	.word	0x000054e0


	//   ....[19]....
        /*0768*/ 	.word	0x00005540


	//----- nvinfo : EIATTR_EXIT_INSTR_OFFSETS
	.align		4
.L_5325:
        /*076c*/ 	.byte	0x04, 0x1c
        /*076e*/ 	.short	(.L_5327 - .L_5326)


	//   ....[0]....
.L_5326:
        /*0770*/ 	.word	0x00004f30


	//----- nvinfo : EIATTR_MAX_THREADS
	.align		4
.L_5327:
        /*0774*/ 	.byte	0x04, 0x05
        /*0776*/ 	.short	(.L_5329 - .L_5328)
.L_5328:
        /*0778*/ 	.word	0x00000080
        /*077c*/ 	.word	0x00000001
        /*0780*/ 	.word	0x00000001


	//----- nvinfo : EIATTR_CRS_STACK_SIZE
	.align		4
.L_5329:
        /*0784*/ 	.byte	0x04, 0x1e
        /*0786*/ 	.short	(.L_5331 - .L_5330)
.L_5330:
        /*0788*/ 	.word	0x00000000


	//----- nvinfo : EIATTR_CBANK_PARAM_SIZE
	.align		4
.L_5331:
        /*078c*/ 	.byte	0x03, 0x19
        /*078e*/ 	.short	0x0080


	//----- nvinfo : EIATTR_PARAM_CBANK
	.align		4
        /*0790*/ 	.byte	0x04, 0x0a
        /*0792*/ 	.short	(.L_5333 - .L_5332)
	.align		4
.L_5332:
        /*0794*/ 	.word	index@(.nv.constant0._ZN18transformer_engine13normalization19ln_bwd_tuned_kernelINS0_13Kernel_traitsIffffjLj5120ELj1ELj1ELj4ELj16ENS0_18Kernel_traits_baseILj5120EffffjLj128EEEEEEEvNS0_20BackwardKernelParamsE)
        /*0798*/ 	.short	0x0210
        /*079a*/ 	.short	0x0080


	//----- nvinfo : EIATTR_SW_WAR
	.align		4
.L_5333:
        /*079c*/ 	.byte	0x04, 0x36
        /*079e*/ 	.short	(.L_5335 - .L_5334)
.L_5334:
        /*07a0*/ 	.word	0x00000008
.L_5335:


//--------------------- .nv.info._ZN18transformer_engine13normalization28ln_bwd_finalize_tuned_kernelINS0_22Kernel_traits_finalizeILj4096E13__nv_bfloat16fS3_fjLj1024ELj4ENS0_18Kernel_traits_baseILj4096ES3_fS3_fjLj1024EEEEEEEvNS0_20BackwardKernelParamsE --------------------------
	.section	.nv.info._ZN18transformer_engine13normalization28ln_bwd_finalize_tuned_kernelINS0_22Kernel_traits_finalizeILj4096E13__nv_bfloat16fS3_fjLj1024ELj4ENS0_18Kernel_traits_baseILj4096ES3_fS3_fjLj1024EEEEEEEvNS0_20BackwardKernelParamsE,"",@"SHT_CUDA_INFO"
	.sectionflags	@""
	.align	4


	//----- nvinfo : EIATTR_CUDA_API_VERSION
	.align		4
        /*0000*/ 	.byte	0x04, 0x37
        /*0002*/ 	.short	(.L_5337 - .L_5336)
.L_5336:
        /*0004*/ 	.word	0x00000082


	//----- nvinfo : EIATTR_KPARAM_INFO
	.align		4
.L_5337:
        /*0008*/ 	.byte	0x04, 0x17
        /*000a*/ 	.short	(.L_5339 - .L_5338)
.L_5338:
        /*000c*/ 	.word	0x00000000
        /*0010*/ 	.short	0x0000
        /*0012*/ 	.short	0x0000
        /*0014*/ 	.byte	0x00, 0xf0, 0x01, 0x02


	//----- nvinfo : EIATTR_SPARSE_MMA_MASK
	.align		4
.L_5339:
        /*0018*/ 	.byte	0x03, 0x50
        /*001a*/ 	.short	0x0000


	//----- nvinfo : EIATTR_MAXREG_COUNT
	.align		4
        /*001c*/ 	.byte	0x03, 0x1b
        /*001e*/ 	.short	0x0040


	//----- nvinfo : EIATTR_NUM_BARRIERS
	.align		4
        /*0020*/ 	.byte	0x02, 0x4c
        /*0022*/ 	.byte	0x01
	.zero		1


	//----- nvinfo : EIATTR_MERCURY_ISA_VERSION
	.align		4
        /*0024*/ 	.byte	0x03, 0x5f
        /*0026*/ 	.short	0x0101


	//----- nvinfo : EIATTR_COOP_GROUP_MASK_REGIDS
	.align		4
        /*0028*/ 	.byte	0x04, 0x29
        /*002a*/ 	.short	(.L_5341 - .L_5340)


	//   ....[0]....
.L_5340:
        /*002c*/ 	.word	0xffffffff


	//   ....[1]....
        /*0030*/ 	.word	0xffffffff


	//   ....[2]....
        /*0034*/ 	.word	0xffffffff


	//   ....[3]....
        /*0038*/ 	.word	0xffffffff


	//   ....[4]....
        /*003c*/ 	.word	0xffffffff


	//   ....[5]....
        /*0040*/ 	.word	0xffffffff


	//   ....[6]....
        /*0044*/ 	.word	0xffffffff


	//   ....[7]....
        /*0048*/ 	.word	0xffffffff


	//   ....[8]....
        /*004c*/ 	.word	0xffffffff


	//   ....[9]....
        /*0050*/ 	.word	0xffffffff


	//   ....[10]....
        /*0054*/ 	.word	0x05000010


	//   ....[11]....
        /*0058*/ 	.word	0x05000010


	//   ....[12]....
        /*005c*/ 	.word	0x05000010


	//   ....[13]....
        /*0060*/ 	.word	0x05000010


	//   ....[14]....
        /*0064*/ 	.word	0x05000010


	//   ....[15]....
        /*0068*/ 	.word	0x05000010


	//   ....[16]....
        /*006c*/ 	.word	0x05000010


	//   ....[17]....
        /*0070*/ 	.word	0x05000010


	//   ....[18]....
        /*0074*/ 	.word	0x05000010


	//   ....[19]....
        /*0078*/ 	.word	0x05000010


	//----- nvinfo : EIATTR_COOP_GROUP_INSTR_OFFSETS
	.align		4
.L_5341:
        /*007c*/ 	.byte	0x04, 0x28
        /*007e*/ 	.short	(.L_5343 - .L_5342)


	//   ....[0]....
.L_5342:
        /*0080*/ 	.word	0x00000850


	//   ....[1]....
        /*0084*/ 	.word	0x00000860


	//   ....[2]....
        /*0088*/ 	.word	0x00000890


	//   ....[3]....
        /*008c*/ 	.word	0x000008a0


	//   ....[4]....
        /*0090*/ 	.word	0x000008d0


	//   ....[5]....
        /*0094*/ 	.word	0x000008e0


	//   ....[6]....
        /*0098*/ 	.word	0x00000910


	//   ....[7]....
        /*009c*/ 	.word	0x00000920


	//   ....[8]....
        /*00a0*/ 	.word	0x00000950


	//   ....[9]....
        /*00a4*/ 	.word	0x00000960


	//   ....[10]....
        /*00a8*/ 	.word	0x00000ba0


	//   ....[11]....
        /*00ac*/ 	.word	0x00000c10


	//   ....[12]....
        /*00b0*/ 	.word	0x00000c80


	//   ....[13]....
        /*00b4*/ 	.word	0x00000cf0


	//   ....[14]....
        /*00b8*/ 	.word	0x00000d60


	//   ....[15]....
        /*00bc*/ 	.word	0x00000dc0


	//   ....[16]....
        /*00c0*/ 	.word	0x00000e30


	//   ....[17]....
        /*00c4*/ 	.word	0x00000ea0


	//   ....[18]....
        /*00c8*/ 	.word	0x00000f10


	//   ....[19]....
        /*00cc*/ 	.word	0x00000f80


	//----- nvinfo : EIATTR_EXIT_INSTR_OFFSETS
	.align		4
.L_5343:
        /*00d0*/ 	.byte	0x04, 0x1c
        /*00d2*/ 	.short	(.L_5345 - .L_5344)


	//   ....[0]....
.L_5344:
        /*00d4*/ 	.word	0x00000070


	//   ....[1]....
        /*00d8*/ 	.word	0x00000b40


	//----- nvinfo : EIATTR_MAX_THREADS
	.align		4
.L_5345:
        /*00dc*/ 	.byte	0x04, 0x05
        /*00de*/ 	.short	(.L_5347 - .L_5346)
.L_5346:
        /*00e0*/ 	.word	0x00000400
        /*00e4*/ 	.word	0x00000001
        /*00e8*/ 	.word	0x00000001


	//----- nvinfo : EIATTR_CRS_STACK_SIZE
	.align		4
.L_5347:
        /*00ec*/ 	.byte	0x04, 0x1e
        /*00ee*/ 	.short	(.L_5349 - .L_5348)
.L_5348:
        /*00f0*/ 	.word	0x00000000


	//----- nvinfo : EIATTR_CBANK_PARAM_SIZE
	.align		4
.L_5349:
        /*00f4*/ 	.byte	0x03, 0x19
        /*00f6*/ 	.short	0x0080


	//----- nvinfo : EIATTR_PARAM_CBANK
	.align		4
        /*00f8*/ 	.byte	0x04, 0x0a
        /*00fa*/ 	.short	(.L_5351 - .L_5350)
	.align		4
.L_5350:
        /*00fc*/ 	.word	index@(.nv.constant0._ZN18transformer_engine13normalization28ln_bwd_finalize_tuned_kernelINS0_22Kernel_traits_finalizeILj4096E13__nv_bfloat16fS3_fjLj1024ELj4ENS0_18Kernel_traits_baseILj4096ES3_fS3_fjLj1024EEEEEEEvNS0_20BackwardKernelParamsE)
        /*0100*/ 	.short	0x0210
        /*0102*/ 	.short	0x0080


	//----- nvinfo : EIATTR_SW_WAR
	.align		4
.L_5351:
        /*0104*/ 	.byte	0x04, 0x36
        /*0106*/ 	.short	(.L_5353 - .L_5352)
.L_5352:
        /*0108*/ 	.word	0x00000008
.L_5353:


//--------------------- .nv.info._ZN18transformer_engine13normalization19ln_bwd_tuned_kernelINS0_13Kernel_traitsI13__nv_bfloat16fS3_fjLj4096ELj1ELj1ELj4ELj16ENS0_18Kernel_traits_baseILj4096ES3_fS3_fjLj128EEEEEEEvNS0_20BackwardKernelParamsE --------------------------
	.section	.nv.info._ZN18transformer_engine13normalization19ln_bwd_tuned_kernelINS0_13Kernel_traitsI13__nv_bfloat16fS3_fjLj4096ELj1ELj1ELj4ELj16ENS0_18Kernel_traits_baseILj4096ES3_fS3_fjLj128EEEEEEEvNS0_20BackwardKernelParamsE,"",@"SHT_CUDA_INFO"
	.sectionflags	@""
	.align	4


	//----- nvinfo : EIATTR_CUDA_API_VERSION
	.align		4
        /*0000*/ 	.byte	0x04, 0x37
        /*0002*/ 	.short	(.L_5355 - .L_5354)
.L_5354:
        /*0004*/ 	.word	0x00000082


	//----- nvinfo : EIATTR_KPARAM_INFO
	.align		4
.L_5355:
        /*0008*/ 	.byte	0x04, 0x17
        /*000a*/ 	.short	(.L_5357 - .L_5356)
.L_5356:
        /*000c*/ 	.word	0x00000000
        /*0010*/ 	.short	0x0000
        /*0012*/ 	.short	0x0000
        /*0014*/ 	.byte	0x00, 0xf0, 0x01, 0x02


	//----- nvinfo : EIATTR_SPARSE_MMA_MASK
	.align		4
.L_5357:
        /*0018*/ 	.byte	0x03, 0x50
        /*001a*/ 	.short	0x0000


	//----- nvinfo : EIATTR_MAXREG_COUNT
	.align		4
        /*001c*/ 	.byte	0x03, 0x1b
        /*001e*/ 	.short	0x00ff


	//----- nvinfo : EIATTR_NUM_BARRIERS
	.align		4
        /*0020*/ 	.byte	0x02, 0x4c
        /*0022*/ 	.byte	0x01
	.zero		1


	//----- nvinfo : EIATTR_MERCURY_ISA_VERSION
	.align		4
        /*0024*/ 	.byte	0x03, 0x5f
        /*0026*/ 	.short	0x0101


	//----- nvinfo : EIATTR_COOP_GROUP_MASK_REGIDS
	.align		4
        /*0028*/ 	.byte	0x04, 0x29
        /*002a*/ 	.short	(.L_5359 - .L_5358)


	//   ....[0]....
.L_5358:
        /*002c*/ 	.word	0xffffffff


	//   ....[1]....
        /*0030*/ 	.word	0xffffffff


	//   ....[2]....
        /*0034*/ 	.word	0xffffffff


	//   ....[3]....
        /*0038*/ 	.word	0xffffffff


	//   ....[4]....
        /*003c*/ 	.word	0xffffffff


	//   ....[5]....
        /*0040*/ 	.word	0xffffffff


	//   ....[6]....
        /*0044*/ 	.word	0xffffffff


	//   ....[7]....
        /*0048*/ 	.word	0xffffffff


	//   ....[8]....
        /*004c*/ 	.word	0xffffffff


	//   ....[9]....
        /*0050*/ 	.word	0xffffffff


	//   ....[10]....
        /*0054*/ 	.word	0x0500000a


	//   ....[11]....
        /*0058*/ 	.word	0x0500000a


	//   ....[12]....
        /*005c*/ 	.word	0x0500000a


	//   ....[13]....
        /*0060*/ 	.word	0x0500000a


	//   ....[14]....
        /*0064*/ 	.word	0x0500000a


	//   ....[15]....
        /*0068*/ 	.word	0x0500000a


	//   ....[16]....
        /*006c*/ 	.word	0x0500000a


	//   ....[17]....
        /*0070*/ 	.word	0x0500000a


	//   ....[18]....
        /*0074*/ 	.word	0x0500000a


	//   ....[19]....
        /*0078*/ 	.word	0x0500000a


	//----- nvinfo : EIATTR_COOP_GROUP_INSTR_OFFSETS
	.align		4
.L_5359:
        /*007c*/ 	.byte	0x04, 0x28
        /*007e*/ 	.short	(.L_5361 - .L_5360)


	//   ....[0]....
.L_5360:
        /*0080*/ 	.word	0x00001f80


	//   ....[1]....
        /*0084*/ 	.word	0x00001f90


	//   ....[2]....
        /*0088*/ 	.word	0x00001fc0


	//   ....[3]....
        /*008c*/ 	.word	0x00001fd0


	//   ....[4]....
        /*0090*/ 	.word	0x00002000


	//   ....[5]....
        /*0094*/ 	.word	0x00002010


	//   ....[6]....
        /*0098*/ 	.word	0x00002040


	//   ....[7]....
        /*009c*/ 	.word	0x00002050


	//   ....[8]....
        /*00a0*/ 	.word	0x00002080


	//   ....[9]....
        /*00a4*/ 	.word	0x00002090


	//   ....[10]....
        /*00a8*/ 	.word	0x00003180


	//   ....[11]....
        /*00ac*/ 	.word	0x000031d0


	//   ....[12]....
        /*00b0*/ 	.word	0x00003240


	//   ....[13]....
        /*00b4*/ 	.word	0x000032a0


	//   ....[14]....
        /*00b8*/ 	.word	0x00003310


	//   ....[15]....
        /*00bc*/ 	.word	0x00003370


	//   ....[16]....
        /*00c0*/ 	.word	0x000033e0


	//   ....[17]....
        /*00c4*/ 	.word	0x00003440


	//   ....[18]....
        /*00c8*/ 	.word	0x000034b0


	//   ....[19]....
        /*00cc*/ 	.word	0x00003510


	//----- nvinfo : EIATTR_EXIT_INSTR_OFFSETS
	.align		4
.L_5361:
        /*00d0*/ 	.byte	0x04, 0x1c
        /*00d2*/ 	.short	(.L_5363 - .L_5362)


	//   ....[0]....
.L_5362:
        /*00d4*/ 	.word	0x00003120


	//----- nvinfo : EIATTR_MAX_THREADS
	.align		4
.L_5363:
        /*00d8*/ 	.byte	0x04, 0x05
        /*00da*/ 	.short	(.L_5365 - .L_5364)
.L_5364:
        /*00dc*/ 	.word	0x00000080
        /*00e0*/ 	.word	0x00000001
        /*00e4*/ 	.word	0x00000001


	//----- nvinfo : EIATTR_CRS_STACK_SIZE
	.align		4
.L_5365:
        /*00e8*/ 	.byte	0x04, 0x1e
        /*00ea*/ 	.short	(.L_5367 - .L_5366)
.L_5366:
        /*00ec*/ 	.word	0x00000000


	//----- nvinfo : EIATTR_CBANK_PARAM_SIZE
	.align		4
.L_5367:
        /*00f0*/ 	.byte	0x03, 0x19
        /*00f2*/ 	.short	0x0080


	//----- nvinfo : EIATTR_PARAM_CBANK
	.align		4
        /*00f4*/ 	.byte	0x04, 0x0a
        /*00f6*/ 	.short	(.L_5369 - .L_5368)
	.align		4
.L_5368:
        /*00f8*/ 	.word	index@(.nv.constant0._ZN18transformer_engine13normalization19ln_bwd_tuned_kernelINS0_13Kernel_traitsI13__nv_bfloat16fS3_fjLj4096ELj1ELj1ELj4ELj16ENS0_18Kernel_traits_baseILj4096ES3_fS3_fjLj128EEEEEEEvNS0_20BackwardKernelParamsE)
        /*00fc*/ 	.short	0x0210
        /*00fe*/ 	.short	0x0080


	//----- nvinfo : EIATTR_SW_WAR
	.align		4
.L_5369:
        /*0100*/ 	.byte	0x04, 0x36
        /*0102*/ 	.short	(.L_5371 - .L_5370)
.L_5370:
        /*0104*/ 	.word	0x00000008
.L_5371:


//--------------------- .nv.info._ZN18transformer_engine13normalization28ln_bwd_finalize_tuned_kernelINS0_22Kernel_traits_finalizeILj4096E13__nv_bfloat16S3_S3_fjLj1024ELj4ENS0_18Kernel_traits_baseILj4096ES3_S3_S3_fjLj1024EEEEEEEvNS0_20BackwardKernelParamsE --------------------------
	.section	.nv.info._ZN18transformer_engine13normalization28ln_bwd_finalize_tuned_kernelINS0_22Kernel_traits_finalizeILj4096E13__nv_bfloat16S3_S3_fjLj1024ELj4ENS0_18Kernel_traits_baseILj4096ES3_S3_S3_fjLj1024EEEEEEEvNS0_20BackwardKernelParamsE,"",@"SHT_CUDA_INFO"
	.sectionflags	@""
	.align	4


	//----- nvinfo : EIATTR_CUDA_API_VERSION
	.align		4
        /*0000*/ 	.byte	0x04, 0x37
        /*0002*/ 	.short	(.L_5373 - .L_5372)
.L_5372:
        /*0004*/ 	.word	0x00000082


	//----- nvinfo : EIATTR_KPARAM_INFO
	.align		4
.L_5373:
        /*0008*/ 	.byte	0x04, 0x17
        /*000a*/ 	.short	(.L_5375 - .L_5374)
.L_5374:
        /*000c*/ 	.word	0x00000000
        /*0010*/ 	.short	0x0000
        /*0012*/ 	.short	0x0000
        /*0014*/ 	.byte	0x00, 0xf0, 0x01, 0x02


	//----- nvinfo : EIATTR_SPARSE_MMA_MASK
	.align		4
.L_5375:
        /*0018*/ 	.byte	0x03, 0x50
        /*001a*/ 	.short	0x0000


	//----- nvinfo : EIATTR_MAXREG_COUNT
	.align		4
        /*001c*/ 	.byte	0x03, 0x1b
        /*001e*/ 	.short	0x0040


	//----- nvinfo : EIATTR_NUM_BARRIERS
	.align		4
        /*0020*/ 	.byte	0x02, 0x4c
        /*0022*/ 	.byte	0x01
	.zero		1


	//----- nvinfo : EIATTR_MERCURY_ISA_VERSION
	.align		4
        /*0024*/ 	.byte	0x03, 0x5f
        /*0026*/ 	.short	0x0101


	//----- nvinfo : EIATTR_COOP_GROUP_MASK_REGIDS
	.align		4
        /*0028*/ 	.byte	0x04, 0x29
        /*002a*/ 	.short	(.L_5377 - .L_5376)


	//   ....[0]....
.L_5376:
        /*002c*/ 	.word	0xffffffff


	//   ....[1]....
        /*0030*/ 	.word	0xffffffff


	//   ....[2]....
        /*0034*/ 	.word	0xffffffff


	//   ....[3]....
        /*0038*/ 	.word	0xffffffff


	//   ....[4]....
        /*003c*/ 	.word	0xffffffff


	//   ....[5]....
        /*0040*/ 	.word	0xffffffff


	//   ....[6]....
        /*0044*/ 	.word	0xffffffff


	//   ....[7]....
        /*0048*/ 	.word	0xffffffff


	//   ....[8]....
        /*004c*/ 	.word	0xffffffff


	//   ....[9]....
        /*0050*/ 	.word	0xffffffff


	//   ....[10]....
        /*0054*/ 	.word	0x05000010


	//   ....[11]....
        /*0058*/ 	.word	0x05000010


	//   ....[12]....
        /*005c*/ 	.word	0x05000010


	//   ....[13]....
        /*0060*/ 	.word	0x05000010


	//   ....[14]....
        /*0064*/ 	.word	0x05000010


	//   ....[15]....
        /*0068*/ 	.word	0x05000010


	//   ....[16]....
        /*006c*/ 	.word	0x05000010


	//   ....[17]....
        /*0070*/ 	.word	0x05000010


	//   ....[18]....
        /*0074*/ 	.word	0x05000010


	//   ....[19]....
        /*0078*/ 	.word	0x05000010


	//----- nvinfo : EIATTR_COOP_GROUP_INSTR_OFFSETS
	.align		4
.L_5377:
        /*007c*/ 	.byte	0x04, 0x28
        /*007e*/ 	.short	(.L_5379 - .L_5378)


	//   ....[0]....
.L_5378:
        /*0080*/ 	.word	0x00000850


	//   ....[1]....
        /*0084*/ 	.word	0x00000860


	//   ....[2]....
        /*0088*/ 	.word	0x00000890


	//   ....[3]....
        /*008c*/ 	.word	0x000008a0


	//   ....[4]....
        /*0090*/ 	.word	0x000008d0


	//   ....[5]....
        /*0094*/ 	.word	0x000008e0


	//   ....[6]....
        /*0098*/ 	.word	0x00000910


	//   ....[7]....
        /*009c*/ 	.word	0x00000920


	//   ....[8]....
        /*00a0*/ 	.word	0x00000950


	//   ....[9]....
        /*00a4*/ 	.word	0x00000960


	//   ....[10]....
        /*00a8*/ 	.word	0x00000ba0


	//   ....[11]....
        /*00ac*/ 	.word	0x00000c10


	//   ....[12]....
        /*00b0*/ 	.word	0x00000c80


	//   ....[13]....
        /*00b4*/ 	.word	0x00000cf0


	//   ....[14]....
        /*00b8*/ 	.word	0x00000d60


	//   ....[15]....
        /*00bc*/ 	.word	0x00000dc0


	//   ....[16]....
        /*00c0*/ 	.word	0x00000e30


	//   ....[17]....
        /*00c4*/ 	.word	0x00000ea0


	//   ....[18]....
        /*00c8*/ 	.word	0x00000f10


	//   ....[19]....
        /*00cc*/ 	.word	0x00000f80


	//----- nvinfo : EIATTR_EXIT_INSTR_OFFSETS
	.align		4
.L_5379:
        /*00d0*/ 	.byte	0x04, 0x1c
        /*00d2*/ 	.short	(.L_5381 - .L_5380)


	//   ....[0]....
.L_5380:
        /*00d4*/ 	.word	0x00000070


	//   ....[1]....
        /*00d8*/ 	.word	0x00000b40


	//----- nvinfo : EIATTR_MAX_THREADS
	.align		4
.L_5381:
        /*00dc*/ 	.byte	0x04, 0x05
        /*00de*/ 	.short	(.L_5383 - .L_5382)
.L_5382:
        /*00e0*/ 	.word	0x00000400
        /*00e4*/ 	.word	0x00000001
        /*00e8*/ 	.word	0x00000001


	//----- nvinfo : EIATTR_CRS_STACK_SIZE
	.align		4
.L_5383:
        /*00ec*/ 	.byte	0x04, 0x1e
        /*00ee*/ 	.short	(.L_5385 - .L_5384)
.L_5384:
        /*00f0*/ 	.word	0x00000000


	//----- nvinfo : EIATTR_CBANK_PARAM_SIZE
	.align		4
.L_5385:
        /*00f4*/ 	.byte	0x03, 0x19
        /*00f6*/ 	.short	0x0080


	//----- nvinfo : EIATTR_PARAM_CBANK
	.align		4
        /*00f8*/ 	.byte	0x04, 0x0a
        /*00fa*/ 	.short	(.L_5387 - .L_5386)
	.align		4
.L_5386:
        /*00fc*/ 	.word	index@(.nv.constant0._ZN18transformer_engine13normalization28ln_bwd_finalize_tuned_kernelINS0_22Kernel_traits_finalizeILj4096E13__nv_bfloat16S3_S3_fjLj1024ELj4ENS0_18Kernel_traits_baseILj4096ES3_S3_S3_fjLj1024EEEEEEEvNS0_20BackwardKernelParamsE)
        /*0100*/ 	.short	0x0210
        /*0102*/ 	.short	0x0080


	//----- nvinfo : EIATTR_SW_WAR
	.align		4
.L_5387:
        /*0104*/ 	.byte	0x04, 0x36
        /*0106*/ 	.short	(.L_5389 - .L_5388)
.L_5388:
        /*0108*/ 	.word	0x00000008
.L_5389:


//--------------------- .nv.info._ZN18transformer_engine13normalization19ln_bwd_tuned_kernelINS0_13Kernel_traitsI13__nv_bfloat16S3_S3_fjLj4096ELj1ELj1ELj4ELj16ENS0_18Kernel_traits_baseILj4096ES3_S3_S3_fjLj128EEEEEEEvNS0_20BackwardKernelParamsE --------------------------
	.section	.nv.info._ZN18transformer_engine13normalization19ln_bwd_tuned_kernelINS0_13Kernel_traitsI13__nv_bfloat16S3_S3_fjLj4096ELj1ELj1ELj4ELj16ENS0_18Kernel_traits_baseILj4096ES3_S3_S3_fjLj128EEEEEEEvNS0_20BackwardKernelParamsE,"",@"SHT_CUDA_INFO"
	.sectionflags	@""
	.align	4


	//----- nvinfo : EIATTR_CUDA_API_VERSION
	.align		4
        /*0000*/ 	.byte	0x04, 0x37
        /*0002*/ 	.short	(.L_5391 - .L_5390)
.L_5390:
        /*0004*/ 	.word	0x00000082


	//----- nvinfo : EIATTR_KPARAM_INFO
	.align		4
.L_5391:
        /*0008*/ 	.byte	0x04, 0x17
        /*000a*/ 	.short	(.L_5393 - .L_5392)
.L_5392:
        /*000c*/ 	.word	0x00000000
        /*0010*/ 	.short	0x0000
        /*0012*/ 	.short	0x0000
        /*0014*/ 	.byte	0x00, 0xf0, 0x01, 0x02


	//----- nvinfo : EIATTR_SPARSE_MMA_MASK
	.align		4
.L_5393:
        /*0018*/ 	.byte	0x03, 0x50
        /*001a*/ 	.short	0x0000


	//----- nvinfo : EIATTR_MAXREG_COUNT
	.align		4
        /*001c*/ 	.byte	0x03, 0x1b
        /*001e*/ 	.short	0x00ff


	//----- nvinfo : EIATTR_NUM_BARRIERS
	.align		4
        /*0020*/ 	.byte	0x02, 0x4c
        /*0022*/ 	.byte	0x01
	.zero		1


	//----- nvinfo : EIATTR_MERCURY_ISA_VERSION
	.align		4
        /*0024*/ 	.byte	0x03, 0x5f
        /*0026*/ 	.short	0x0101


	//----- nvinfo : EIATTR_COOP_GROUP_MASK_REGIDS
	.align		4
        /*0028*/ 	.byte	0x04, 0x29
        /*002a*/ 	.short	(.L_5395 - .L_5394)


	//   ....[0]....
.L_5394:
        /*002c*/ 	.word	0xffffffff


	//   ....[1]....
        /*0030*/ 	.word	0xffffffff


	//   ....[2]....
        /*0034*/ 	.word	0xffffffff


	//   ....[3]....
        /*0038*/ 	.word	0xffffffff


	//   ....[4]....
        /*003c*/ 	.word	0xffffffff


	//   ....[5]....
        /*0040*/ 	.word	0xffffffff


	//   ....[6]....
        /*0044*/ 	.word	0xffffffff


	//   ....[7]....
        /*0048*/ 	.word	0xffffffff


	//   ....[8]....
        /*004c*/ 	.word	0xffffffff


	//   ....[9]....
        /*0050*/ 	.word	0xffffffff


	//   ....[10]....
        /*0054*/ 	.word	0x0500000b


	//   ....[11]....
        /*0058*/ 	.word	0x0500000b


	//   ....[12]....
        /*005c*/ 	.word	0x0500000b


	//   ....[13]....
        /*0060*/ 	.word	0x0500000b


	//   ....[14]....
        /*0064*/ 	.word	0x0500000b


	//   ....[15]....
        /*0068*/ 	.word	0x0500000b


	//   ....[16]....
        /*006c*/ 	.word	0x0500000b


	//   ....[17]....
        /*0070*/ 	.word	0x0500000b


	//   ....[18]....
        /*0074*/ 	.word	0x0500000b


	//   ....[19]....
        /*0078*/ 	.word	0x0500000b


	//----- nvinfo : EIATTR_COOP_GROUP_INSTR_OFFSETS
	.align		4
.L_5395:
        /*007c*/ 	.byte	0x04, 0x28
        /*007e*/ 	.short	(.L_5397 - .L_5396)


	//   ....[0]....
.L_5396:
        /*0080*/ 	.word	0x00002110


	//   ....[1]....
        /*0084*/ 	.word	0x00002120


	//   ....[2]....
        /*0088*/ 	.word	0x00002150


	//   ....[3]....
        /*008c*/ 	.word	0x00002160


	//   ....[4]....
        /*0090*/ 	.word	0x00002190


	//   ....[5]....
        /*0094*/ 	.word	0x000021a0


	//   ....[6]....
        /*0098*/ 	.word	0x000021d0


	//   ....[7]....
        /*009c*/ 	.word	0x000021e0


	//   ....[8]....
        /*00a0*/ 	.word	0x00002210


	//   ....[9]....
        /*00a4*/ 	.word	0x00002220


	//   ....[10]....
        /*00a8*/ 	.word	0x00003270


	//   ....[11]....
        /*00ac*/ 	.word	0x000032c0


	//   ....[12]....
        /*00b0*/ 	.word	0x00003330


	//   ....[13]....
        /*00b4*/ 	.word	0x00003390


	//   ....[14]....
        /*00b8*/ 	.word	0x00003400


	//   ....[15]....
        /*00bc*/ 	.word	0x00003460


	//   ....[16]....
        /*00c0*/ 	.word	0x000034d0


	//   ....[17]....
        /*00c4*/ 	.word	0x00003530


	//   ....[18]....
        /*00c8*/ 	.word	0x000035a0


	//   ....[19]....
        /*00cc*/ 	.word	0x00003600


	//----- nvinfo : EIATTR_EXIT_INSTR_OFFSETS
	.align		4
.L_5397:
        /*00d0*/ 	.byte	0x04, 0x1c
        /*00d2*/ 	.short	(.L_5399 - .L_5398)


	//   ....[0]....
.L_5398:
        /*00d4*/ 	.word	0x00003210


	//----- nvinfo : EIATTR_MAX_THREADS
	.align		4
.L_5399:
        /*00d8*/ 	.byte	0x04, 0x05
        /*00da*/ 	.short	(.L_5401 - .L_5400)
.L_5400:
        /*00dc*/ 	.word	0x00000080
        /*00e0*/ 	.word	0x00000001
        /*00e4*/ 	.word	0x00000001


	//----- nvinfo : EIATTR_CRS_STACK_SIZE
	.align		4
.L_5401:
        /*00e8*/ 	.byte	0x04, 0x1e
        /*00ea*/ 	.short	(.L_5403 - .L_5402)
.L_5402:
        /*00ec*/ 	.word	0x00000000


	//----- nvinfo : EIATTR_CBANK_PARAM_SIZE
	.align		4
.L_5403:
        /*00f0*/ 	.byte	0x03, 0x19
        /*00f2*/ 	.short	0x0080


	//----- nvinfo : EIATTR_PARAM_CBANK
	.align		4
        /*00f4*/ 	.byte	0x04, 0x0a
        /*00f6*/ 	.short	(.L_5405 - .L_5404)
	.align		4
.L_5404:
        /*00f8*/ 	.word	index@(.nv.constant0._ZN18transformer_engine13normalization19ln_bwd_tuned_kernelINS0_13Kernel_traitsI13__nv_bfloat16S3_S3_fjLj4096ELj1ELj1ELj4ELj16ENS0_18Kernel_traits_baseILj4096ES3_S3_S3_fjLj128EEEEEEEvNS0_20BackwardKernelParamsE)
        /*00fc*/ 	.short	0x0210
        /*00fe*/ 	.short	0x0080


	//----- nvinfo : EIATTR_SW_WAR
	.align		4
.L_5405:
        /*0100*/ 	.byte	0x04, 0x36
        /*0102*/ 	.short	(.L_5407 - .L_5406)
.L_5406:
        /*0104*/ 	.word	0x00000008
.L_5407:


//--------------------- .nv.info._ZN18transformer_engine13normalization28ln_bwd_finalize_tuned_kernelINS0_22Kernel_traits_finalizeILj4096E6__halffS3_fjLj1024ELj4ENS0_18Kernel_traits_baseILj4096ES3_fS3_fjLj1024EEEEEEEvNS0_20BackwardKernelParamsE --------------------------
	.section	.nv.info._ZN18transformer_engine13normalization28ln_bwd_finalize_tuned_kernelINS0_22Kernel_traits_finalizeILj4096E6__halffS3_fjLj1024ELj4ENS0_18Kernel_traits_baseILj4096ES3_fS3_fjLj1024EEEEEEEvNS0_20BackwardKernelParamsE,"",@"SHT_CUDA_INFO"
	.sectionflags	@""
	.align	4


	//----- nvinfo : EIATTR_CUDA_API_VERSION
	.align		4
        /*0000*/ 	.byte	0x04, 0x37
        /*0002*/ 	.short	(.L_5409 - .L_5408)
.L_5408:
        /*0004*/ 	.word	0x00000082


	//----- nvinfo : EIATTR_KPARAM_INFO
	.align		4
.L_5409:
        /*0008*/ 	.byte	0x04, 0x17
        /*000a*/ 	.short	(.L_5411 - .L_5410)
.L_5410:
        /*000c*/ 	.word	0x00000000
        /*0010*/ 	.short	0x0000
        /*0012*/ 	.short	0x0000
        /*0014*/ 	.byte	0x00, 0xf0, 0x01, 0x02


	//----- nvinfo : EIATTR_SPARSE_MMA_MASK
	.align		4
.L_5411:
        /*0018*/ 	.byte	0x03, 0x50
        /*001a*/ 	.short	0x0000


	//----- nvinfo : EIATTR_MAXREG_COUNT
	.align		4
        /*001c*/ 	.byte	0x03, 0x1b
        /*001e*/ 	.short	0x0040


	//----- nvinfo : EIATTR_NUM_BARRIERS
	.align		4
        /*0020*/ 	.byte	0x02, 0x4c
        /*0022*/ 	.byte	0x01
	.zero		1


	//----- nvinfo : EIATTR_MERCURY_ISA_VERSION
	.align		4
        /*0024*/ 	.byte	0x03, 0x5f
        /*0026*/ 	.short	0x0101


	//----- nvinfo : EIATTR_COOP_GROUP_MASK_REGIDS
	.align		4
        /*0028*/ 	.byte	0x04, 0x29
        /*002a*/ 	.short	(.L_5413 - .L_5412)


	//   ....[0]....
.L_5412:
        /*002c*/ 	.word	0xffffffff


	//   ....[1]....
        /*0030*/ 	.word	0xffffffff


	//   ....[2]....
        /*0034*/ 	.word	0xffffffff


	//   ....[3]....
        /*0038*/ 	.word	0xffffffff


	//   ....[4]....
        /*003c*/ 	.word	0xffffffff


	//   ....[5]....
        /*0040*/ 	.word	0xffffffff


	//   ....[6]....
        /*0044*/ 	.word	0xffffffff


	//   ....[7]....
        /*0048*/ 	.word	0xffffffff


	//   ....[8]....
        /*004c*/ 	.word	0xffffffff


	//   ....[9]....
        /*0050*/ 	.word	0xffffffff


	//   ....[10]....
        /*0054*/ 	.word	0x05000010


	//   ....[11]....
        /*0058*/ 	.word	0x05000010


	//   ....[12]....
        /*005c*/ 	.word	0x05000010


	//   ....[13]....
        /*0060*/ 	.word	0x05000010


	//   ....[14]....
        /*0064*/ 	.word	0x05000010


	//   ....[15]....
        /*0068*/ 	.word	0x05000010


	//   ....[16]....
        /*006c*/ 	.word	0x05000010


	//   ....[17]....
        /*0070*/ 	.word	0x05000010


	//   ....[18]....
        /*0074*/ 	.word	0x05000010


	//   ....[19]....
        /*0078*/ 	.word	0x05000010


	//----- nvinfo : EIATTR_COOP_GROUP_INSTR_OFFSETS
	.align		4
.L_5413:
        /*007c*/ 	.byte	0x04, 0x28
        /*007e*/ 	.short	(.L_5415 - .L_5414)


	//   ....[0]....
.L_5414:
        /*0080*/ 	.word	0x00000850


	//   ....[1]....
        /*0084*/ 	.word	0x00000860


	//   ....[2]....
        /*0088*/ 	.word	0x00000890


	//   ....[3]....
        /*008c*/ 	.word	0x000008a0


	//   ....[4]....
        /*0090*/ 	.word	0x000008d0


	//   ....[5]....
        /*0094*/ 	.word	0x000008e0


	//   ....[6]....
        /*0098*/ 	.word	0x00000910


	//   ....[7]....
        /*009c*/ 	.word	0x00000920


	//   ....[8]....
        /*00a0*/ 	.word	0x00000950


	//   ....[9]....
        /*00a4*/ 	.word	0x00000960


	//   ....[10]....
        /*00a8*/ 	.word	0x00000ba0


	//   ....[11]....
        /*00ac*/ 	.word	0x00000c10


	//   ....[12]....
        /*00b0*/ 	.word	0x00000c80


	//   ....[13]....
        /*00b4*/ 	.word	0x00000cf0


	//   ....[14]....
        /*00b8*/ 	.word	0x00000d60


	//   ....[15]....
        /*00bc*/ 	.word	0x00000dc0


	//   ....[16]....
        /*00c0*/ 	.word	0x00000e30


	//   ....[17]....
        /*00c4*/ 	.word	0x00000ea0


	//   ....[18]....
        /*00c8*/ 	.word	0x00000f10


	//   ....[19]....
        /*00cc*/ 	.word	0x00000f80


	//----- nvinfo : EIATTR_EXIT_INSTR_OFFSETS
	.align		4
.L_5415:
        /*00d0*/ 	.byte	0x04, 0x1c
        /*00d2*/ 	.short	(.L_5417 - .L_5416)


	//   ....[0]....
.L_5416:
        /*00d4*/ 	.word	0x00000070


	//   ....[1]....
        /*00d8*/ 	.word	0x00000b40


	//----- nvinfo : EIATTR_MAX_THREADS
	.align		4
.L_5417:
        /*00dc*/ 	.byte	0x04, 0x05
        /*00de*/ 	.short	(.L_5419 - .L_5418)
.L_5418:
        /*00e0*/ 	.word	0x00000400
        /*00e4*/ 	.word	0x00000001
        /*00e8*/ 	.word	0x00000001


	//----- nvinfo : EIATTR_CRS_STACK_SIZE
	.align		4
.L_5419:
        /*00ec*/ 	.byte	0x04, 0x1e
        /*00ee*/ 	.short	(.L_5421 - .L_5420)
.L_5420:
        /*00f0*/ 	.word	0x00000000


	//----- nvinfo : EIATTR_CBANK_PARAM_SIZE
	.align		4
.L_5421:
        /*00f4*/ 	.byte	0x03, 0x19
        /*00f6*/ 	.short	0x0080


	//----- nvinfo : EIATTR_PARAM_CBANK
	.align		4
        /*00f8*/ 	.byte	0x04, 0x0a
        /*00fa*/ 	.short	(.L_5423 - .L_5422)
	.align		4
.L_5422:
        /*00fc*/ 	.word	index@(.nv.constant0._ZN18transformer_engine13normalization28ln_bwd_finalize_tuned_kernelINS0_22Kernel_traits_finalizeILj4096E6__halffS3_fjLj1024ELj4ENS0_18Kernel_traits_baseILj4096ES3_fS3_fjLj1024EEEEEEEvNS0_20BackwardKernelParamsE)
        /*0100*/ 	.short	0x0210
        /*0102*/ 	.short	0x0080


	//----- nvinfo : EIATTR_SW_WAR
	.align		4
.L_5423:
        /*0104*/ 	.byte	0x04, 0x36
        /*0106*/ 	.short	(.L_5425 - .L_5424)
.L_5424:
        /*0108*/ 	.word	0x00000008
.L_5425:


//--------------------- .nv.info._ZN18transformer_engine13normalization19ln_bwd_tuned_kernelINS0_13Kernel_traitsI6__halffS3_fjLj4096ELj1ELj1ELj4ELj16ENS0_18Kernel_traits_baseILj4096ES3_fS3_fjLj128EEEEEEEvNS0_20BackwardKernelParamsE --------------------------
	.section	.nv.info._ZN18transformer_engine13normalization19ln_bwd_tuned_kernelINS0_13Kernel_traitsI6__halffS3_fjLj4096ELj1ELj1ELj4ELj16ENS0_18Kernel_traits_baseILj4096ES3_fS3_fjLj128EEEEEEEvNS0_20BackwardKernelParamsE,"",@"SHT_CUDA_INFO"
	.sectionflags	@""
	.align	4


	//----- nvinfo : EIATTR_CUDA_API_VERSION
	.align		4
        /*0000*/ 	.byte	0x04, 0x37
        /*0002*/ 	.short	(.L_5427 - .L_5426)
.L_5426:
        /*0004*/ 	.word	0x00000082


	//----- nvinfo : EIATTR_KPARAM_INFO
	.align		4
.L_5427:
        /*0008*/ 	.byte	0x04, 0x17
        /*000a*/ 	.short	(.L_5429 - .L_5428)
.L_5428:
        /*000c*/ 	.word	0x00000000
        /*0010*/ 	.short	0x0000
        /*0012*/ 	.short	0x0000
        /*0014*/ 	.byte	0x00, 0xf0, 0x01, 0x02


	//----- nvinfo : EIATTR_SPARSE_MMA_MASK
	.align		4
.L_5429:
        /*0018*/ 	.byte	0x03, 0x50
        /*001a*/ 	.short	0x0000


	//----- nvinfo : EIATTR_MAXREG_COUNT
	.align		4
        /*001c*/ 	.byte	0x03, 0x1b
        /*001e*/ 	.short	0x00ff


	//----- nvinfo : EIATTR_NUM_BARRIERS
	.align		4
        /*0020*/ 	.byte	0x02, 0x4c
        /*0022*/ 	.byte	0x01
	.zero		1


	//----- nvinfo : EIATTR_MERCURY_ISA_VERSION
	.align		4
        /*0024*/ 	.byte	0x03, 0x5f
        /*0026*/ 	.short	0x0101


	//----- nvinfo : EIATTR_COOP_GROUP_MASK_REGIDS
	.align		4
        /*0028*/ 	.byte	0x04, 0x29
        /*002a*/ 	.short	(.L_5431 - .L_5430)


	//   ....[0]....
.L_5430:
        /*002c*/ 	.word	0xffffffff


	//   ....[1]....
        /*0030*/ 	.word	0xffffffff


	//   ....[2]....
        /*0034*/ 	.word	0xffffffff


	//   ....[3]....
        /*0038*/ 	.word	0xffffffff


	//   ....[4]....
        /*003c*/ 	.word	0xffffffff


	//   ....[5]....
        /*0040*/ 	.word	0xffffffff


	//   ....[6]....
        /*0044*/ 	.word	0xffffffff


	//   ....[7]....
        /*0048*/ 	.word	0xffffffff


	//   ....[8]....
        /*004c*/ 	.word	0xffffffff


	//   ....[9]....
        /*0050*/ 	.word	0xffffffff


	//   ....[10]....
        /*0054*/ 	.word	0x0500000a


	//   ....[11]....
        /*0058*/ 	.word	0x0500000a


	//   ....[12]....
        /*005c*/ 	.word	0x0500000a


	//   ....[13]....
        /*0060*/ 	.word	0x0500000a


	//   ....[14]....
        /*0064*/ 	.word	0x0500000a


	//   ....[15]....
        /*0068*/ 	.word	0x0500000a


	//   ....[16]....
        /*006c*/ 	.word	0x0500000a


	//   ....[17]....
        /*0070*/ 	.word	0x0500000a


	//   ....[18]....
        /*0074*/ 	.word	0x0500000a


	//   ....[19]....
        /*0078*/ 	.word	0x0500000a


	//----- nvinfo : EIATTR_COOP_GROUP_INSTR_OFFSETS
	.align		4
.L_5431:
        /*007c*/ 	.byte	0x04, 0x28
        /*007e*/ 	.short	(.L_5433 - .L_5432)


	//   ....[0]....
.L_5432:
        /*0080*/ 	.word	0x00001f80


	//   ....[1]....
        /*0084*/ 	.word	0x00001f90


	//   ....[2]....
        /*0088*/ 	.word	0x00001fc0


	//   ....[3]....
        /*008c*/ 	.word	0x00001fd0


	//   ....[4]....
        /*0090*/ 	.word	0x00002000


	//   ....[5]....
        /*0094*/ 	.word	0x00002010


	//   ....[6]....
        /*0098*/ 	.word	0x00002040


	//   ....[7]....
        /*009c*/ 	.word	0x00002050


	//   ....[8]....
        /*00a0*/ 	.word	0x00002080


	//   ....[9]....
        /*00a4*/ 	.word	0x00002090


	//   ....[10]....
        /*00a8*/ 	.word	0x00003180


	//   ....[11]....
        /*00ac*/ 	.word	0x000031d0


	//   ....[12]....
        /*00b0*/ 	.word	0x00003240


	//   ....[13]....
        /*00b4*/ 	.word	0x000032a0


	//   ....[14]....
        /*00b8*/ 	.word	0x00003310


	//   ....[15]....
        /*00bc*/ 	.word	0x00003370


	//   ....[16]....
        /*00c0*/ 	.word	0x000033e0


	//   ....[17]....
        /*00c4*/ 	.word	0x00003440


	//   ....[18]....
        /*00c8*/ 	.word	0x000034b0


	//   ....[19]....
        /*00cc*/ 	.word	0x00003510


	//----- nvinfo : EIATTR_EXIT_INSTR_OFFSETS
	.align		4
.L_5433:
        /*00d0*/ 	.byte	0x04, 0x1c
        /*00d2*/ 	.short	(.L_5435 - .L_5434)


	//   ....[0]....
.L_5434:
        /*00d4*/ 	.word	0x00003120


	//----- nvinfo : EIATTR_MAX_THREADS
	.align		4
.L_5435:
        /*00d8*/ 	.byte	0x04, 0x05
        /*00da*/ 	.short	(.L_5437 - .L_5436)
.L_5436:
        /*00dc*/ 	.word	0x00000080
        /*00e0*/ 	.word	0x00000001
        /*00e4*/ 	.word	0x00000001


	//----- nvinfo : EIATTR_CRS_STACK_SIZE
	.align		4
.L_5437:
        /*00e8*/ 	.byte	0x04, 0x1e
        /*00ea*/ 	.short	(.L_5439 - .L_5438)
.L_5438:
        /*00ec*/ 	.word	0x00000000


	//----- nvinfo : EIATTR_CBANK_PARAM_SIZE
	.align		4
.L_5439:
        /*00f0*/ 	.byte	0x03, 0x19
        /*00f2*/ 	.short	0x0080


	//----- nvinfo : EIATTR_PARAM_CBANK
	.align		4
        /*00f4*/ 	.byte	0x04, 0x0a
        /*00f6*/ 	.short	(.L_5441 - .L_5440)
	.align		4
.L_5440:
        /*00f8*/ 	.word	index@(.nv.constant0._ZN18transformer_engine13normalization19ln_bwd_tuned_kernelINS0_13Kernel_traitsI6__halffS3_fjLj4096ELj1ELj1ELj4ELj16ENS0_18Kernel_traits_baseILj4096ES3_fS3_fjLj128EEEEEEEvNS0_20BackwardKernelParamsE)
        /*00fc*/ 	.short	0x0210
        /*00fe*/ 	.short	0x0080


	//----- nvinfo : EIATTR_SW_WAR
	.align		4
.L_5441:
        /*0100*/ 	.byte	0x04, 0x36
        /*0102*/ 	.short	(.L_5443 - .L_5442)
.L_5442:
        /*0104*/ 	.word	0x00000008
.L_5443:


//--------------------- .nv.info._ZN18transformer_engine13normalization28ln_bwd_finalize_tuned_kernelINS0_22Kernel_traits_finalizeILj4096E6__halfS3_S3_fjLj1024ELj4ENS0_18Kernel_traits_baseILj4096ES3_S3_S3_fjLj1024EEEEEEEvNS0_20BackwardKernelParamsE --------------------------
	.section	.nv.info._ZN18transformer_engine13normalization28ln_bwd_finalize_tuned_kernelINS0_22Kernel_traits_finalizeILj4096E6__halfS3_S3_fjLj1024ELj4ENS0_18Kernel_traits_baseILj4096ES3_S3_S3_fjLj1024EEEEEEEvNS0_20BackwardKernelParamsE,"",@"SHT_CUDA_INFO"
	.sectionflags	@""
	.align	4


	//----- nvinfo : EIATTR_CUDA_API_VERSION
	.align		4
        /*0000*/ 	.byte	0x04, 0x37
        /*0002*/ 	.short	(.L_5445 - .L_5444)
.L_5444:
        /*0004*/ 	.word	0x00000082


	//----- nvinfo : EIATTR_KPARAM_INFO
	.align		4
.L_5445:
        /*0008*/ 	.byte	0x04, 0x17
        /*000a*/ 	.short	(.L_5447 - .L_5446)
.L_5446:
        /*000c*/ 	.word	0x00000000
        /*0010*/ 	.short	0x0000
        /*0012*/ 	.short	0x0000
        /*0014*/ 	.byte	0x00, 0xf0, 0x01, 0x02


	//----- nvinfo : EIATTR_SPARSE_MMA_MASK
	.align		4
.L_5447:
        /*0018*/ 	.byte	0x03, 0x50
        /*001a*/ 	.short	0x0000


	//----- nvinfo : EIATTR_MAXREG_COUNT
	.align		4
        /*001c*/ 	.byte	0x03, 0x1b
        /*001e*/ 	.short	0x0040


	//----- nvinfo : EIATTR_NUM_BARRIERS
	.align		4
        /*0020*/ 	.byte	0x02, 0x4c
        /*0022*/ 	.byte	0x01
	.zero		1


	//----- nvinfo : EIATTR_MERCURY_ISA_VERSION
	.align		4
        /*0024*/ 	.byte	0x03, 0x5f
        /*0026*/ 	.short	0x0101


	//----- nvinfo : EIATTR_COOP_GROUP_MASK_REGIDS
	.align		4
        /*0028*/ 	.byte	0x04, 0x29
        /*002a*/ 	.short	(.L_5449 - .L_5448)


	//   ....[0]....
.L_5448:
        /*002c*/ 	.word	0xffffffff


	//   ....[1]....
        /*0030*/ 	.word	0xffffffff


	//   ....[2]....
        /*0034*/ 	.word	0xffffffff


	//   ....[3]....
        /*0038*/ 	.word	0xffffffff


	//   ....[4]....
        /*003c*/ 	.word	0xffffffff


	//   ....[5]....
        /*0040*/ 	.word	0xffffffff


	//   ....[6]....
        /*0044*/ 	.word	0xffffffff


	//   ....[7]....
        /*0048*/ 	.word	0xffffffff


	//   ....[8]....
        /*004c*/ 	.word	0xffffffff


	//   ....[9]....
        /*0050*/ 	.word	0xffffffff


	//   ....[10]....
        /*0054*/ 	.word	0x05000010


	//   ....[11]....
        /*0058*/ 	.word	0x05000010


	//   ....[12]....
        /*005c*/ 	.word	0x05000010


	//   ....[13]....
        /*0060*/ 	.word	0x05000010


	//   ....[14]....
        /*0064*/ 	.word	0x05000010


	//   ....[15]....
        /*0068*/ 	.word	0x05000010


	//   ....[16]....
        /*006c*/ 	.word	0x05000010


	//   ....[17]....
        /*0070*/ 	.word	0x05000010


	//   ....[18]....
        /*0074*/ 	.word	0x05000010


	//   ....[19]....
        /*0078*/ 	.word	0x05000010


	//----- nvinfo : EIATTR_COOP_GROUP_INSTR_OFFSETS
	.align		4
.L_5449:
        /*007c*/ 	.byte	0x04, 0x28
        /*007e*/ 	.short	(.L_5451 - .L_5450)


	//   ....[0]....
.L_5450:
        /*0080*/ 	.word	0x00000850


	//   ....[1]....
        /*0084*/ 	.word	0x00000860


	//   ....[2]....
        /*0088*/ 	.word	0x00000890


	//   ....[3]....
        /*008c*/ 	.word	0x000008a0


	//   ....[4]....
        /*0090*/ 	.word	0x000008d0


	//   ....[5]....
        /*0094*/ 	.word	0x000008e0


	//   ....[6]....
        /*0098*/ 	.word	0x00000910


	//   ....[7]....
        /*009c*/ 	.word	0x00000920


	//   ....[8]....
        /*00a0*/ 	.word	0x00000950


	//   ....[9]....
        /*00a4*/ 	.word	0x00000960


	//   ....[10]....
        /*00a8*/ 	.word	0x00000ba0


	//   ....[11]....
        /*00ac*/ 	.word	0x00000c10


	//   ....[12]....
        /*00b0*/ 	.word	0x00000c80


	//   ....[13]....
        /*00b4*/ 	.word	0x00000cf0


	//   ....[14]....
        /*00b8*/ 	.word	0x00000d60


	//   ....[15]....
        /*00bc*/ 	.word	0x00000dc0


	//   ....[16]....
        /*00c0*/ 	.word	0x00000e30


	//   ....[17]....
        /*00c4*/ 	.word	0x00000ea0


	//   ....[18]....
        /*00c8*/ 	.word	0x00000f10


	//   ....[19]....
        /*00cc*/ 	.word	0x00000f80


	//----- nvinfo : EIATTR_EXIT_INSTR_OFFSETS
	.align		4
.L_5451:
        /*00d0*/ 	.byte	0x04, 0x1c
        /*00d2*/ 	.short	(.L_5453 - .L_5452)


	//   ....[0]....
.L_5452:
        /*00d4*/ 	.word	0x00000070


	//   ....[1]....
        /*00d8*/ 	.word	0x00000b40


	//----- nvinfo : EIATTR_MAX_THREADS
	.align		4
.L_5453:
        /*00dc*/ 	.byte	0x04, 0x05
        /*00de*/ 	.short	(.L_5455 - .L_5454)
.L_5454:
        /*00e0*/ 	.word	0x00000400
        /*00e4*/ 	.word	0x00000001
        /*00e8*/ 	.word	0x00000001


	//----- nvinfo : EIATTR_CRS_STACK_SIZE
	.align		4
.L_5455:
        /*00ec*/ 	.byte	0x04, 0x1e
        /*00ee*/ 	.short	(.L_5457 - .L_5456)
.L_5456:
        /*00f0*/ 	.word	0x00000000


	//----- nvinfo : EIATTR_CBANK_PARAM_SIZE
	.align		4
.L_5457:
        /*00f4*/ 	.byte	0x03, 0x19
        /*00f6*/ 	.short	0x0080


	//----- nvinfo : EIATTR_PARAM_CBANK
	.align		4
        /*00f8*/ 	.byte	0x04, 0x0a
        /*00fa*/ 	.short	(.L_5459 - .L_5458)
	.align		4
.L_5458:
        /*00fc*/ 	.word	index@(.nv.constant0._ZN18transformer_engine13normalization28ln_bwd_finalize_tuned_kernelINS0_22Kernel_traits_finalizeILj4096E6__halfS3_S3_fjLj1024ELj4ENS0_18Kernel_traits_baseILj4096ES3_S3_S3_fjLj1024EEEEEEEvNS0_20BackwardKernelParamsE)
        /*0100*/ 	.short	0x0210
        /*0102*/ 	.short	0x0080


	//----- nvinfo : EIATTR_SW_WAR
	.align		4
.L_5459:
        /*0104*/ 	.byte	0x04, 0x36
        /*0106*/ 	.short	(.L_5461 - .L_5460)
.L_5460:
        /*0108*/ 	.word	0x00000008
.L_5461:


//--------------------- .nv.info._ZN18transformer_engine13normalization19ln_bwd_tuned_kernelINS0_13Kernel_traitsI6__halfS3_S3_fjLj4096ELj1ELj1ELj4ELj16ENS0_18Kernel_traits_baseILj4096ES3_S3_S3_fjLj128EEEEEEEvNS0_20BackwardKernelParamsE --------------------------
	.section	.nv.info._ZN18transformer_engine13normalization19ln_bwd_tuned_kernelINS0_13Kernel_traitsI6__halfS3_S3_fjLj4096ELj1ELj1ELj4ELj16ENS0_18Kernel_traits_baseILj4096ES3_S3_S3_fjLj128EEEEEEEvNS0_20BackwardKernelParamsE,"",@"SHT_CUDA_INFO"
	.sectionflags	@""
	.align	4


	//----- nvinfo : EIATTR_CUDA_API_VERSION
	.align		4
        /*0000*/ 	.byte	0x04, 0x37
        /*0002*/ 	.short	(.L_5463 - .L_5462)
.L_5462:
        /*0004*/ 	.word	0x00000082


	//----- nvinfo : EIATTR_KPARAM_INFO
	.align		4
.L_5463:
        /*0008*/ 	.byte	0x04, 0x17
        /*000a*/ 	.short	(.L_5465 - .L_5464)
.L_5464:
        /*000c*/ 	.word	0x00000000
        /*0010*/ 	.short	0x0000
        /*0012*/ 	.short	0x0000
        /*0014*/ 	.byte	0x00, 0xf0, 0x01, 0x02


	//----- nvinfo : EIATTR_SPARSE_MMA_MASK
	.align		4
.L_5465:
        /*0018*/ 	.byte	0x03, 0x50
        /*001a*/ 	.short	0x0000


	//----- nvinfo : EIATTR_MAXREG_COUNT
	.align		4
        /*001c*/ 	.byte	0x03, 0x1b
        /*001e*/ 	.short	0x00ff


	//----- nvinfo : EIATTR_NUM_BARRIERS
	.align		4
        /*0020*/ 	.byte	0x02, 0x4c
        /*0022*/ 	.byte	0x01
	.zero		1


	//----- nvinfo : EIATTR_MERCURY_ISA_VERSION
	.align		4
        /*0024*/ 	.byte	0x03, 0x5f
        /*0026*/ 	.short	0x0101


	//----- nvinfo : EIATTR_COOP_GROUP_MASK_REGIDS
	.align		4
        /*0028*/ 	.byte	0x04, 0x29
        /*002a*/ 	.short	(.L_5467 - .L_5466)


	//   ....[0]....
.L_5466:
        /*002c*/ 	.word	0xffffffff


	//   ....[1]....
        /*0030*/ 	.word	0xffffffff


	//   ....[2]....
        /*0034*/ 	.word	0xffffffff


	//   ....[3]....
        /*0038*/ 	.word	0xffffffff


	//   ....[4]....
        /*003c*/ 	.word	0xffffffff


	//   ....[5]....
        /*0040*/ 	.word	0xffffffff


	//   ....[6]....
        /*0044*/ 	.word	0xffffffff


	//   ....[7]....
        /*0048*/ 	.word	0xffffffff


	//   ....[8]....
        /*004c*/ 	.word	0xffffffff


	//   ....[9]....
        /*0050*/ 	.word	0xffffffff


	//   ....[10]....
        /*0054*/ 	.word	0x0500000b


	//   ....[11]....
        /*0058*/ 	.word	0x0500000b


	//   ....[12]....
        /*005c*/ 	.word	0x0500000b


	//   ....[13]....
        /*0060*/ 	.word	0x0500000b


	//   ....[14]....
        /*0064*/ 	.word	0x0500000b


	//   ....[15]....
        /*0068*/ 	.word	0x0500000b


	//   ....[16]....
        /*006c*/ 	.word	0x0500000b


	//   ....[17]....
        /*0070*/ 	.word	0x0500000b


	//   ....[18]....
        /*0074*/ 	.word	0x0500000b


	//   ....[19]....
        /*0078*/ 	.word	0x0500000b


	//----- nvinfo : EIATTR_COOP_GROUP_INSTR_OFFSETS
	.align		4
.L_5467:
        /*007c*/ 	.byte	0x04, 0x28
        /*007e*/ 	.short	(.L_5469 - .L_5468)


	//   ....[0]....
.L_5468:
        /*0080*/ 	.word	0x00001e10


	//   ....[1]....
        /*0084*/ 	.word	0x00001e20


	//   ....[2]....
        /*0088*/ 	.word	0x00001e50


	//   ....[3]....
        /*008c*/ 	.word	0x00001e60


	//   ....[4]....
        /*0090*/ 	.word	0x00001e90


	//   ....[5]....
        /*0094*/ 	.word	0x00001ea0


	//   ....[6]....
        /*0098*/ 	.word	0x00001ed0


	//   ....[7]....
        /*009c*/ 	.word	0x00001ee0


	//   ....[8]....
        /*00a0*/ 	.word	0x00001f10


	//   ....[9]....
        /*00a4*/ 	.word	0x00001f20


	//   ....[10]....
        /*00a8*/ 	.word	0x00002f40


	//   ....[11]....
        /*00ac*/ 	.word	0x00002f90


	//   ....[12]....
        /*00b0*/ 	.word	0x00003000


	//   ....[13]....
        /*00b4*/ 	.word	0x00003060


	//   ....[14]....
        /*00b8*/ 	.word	0x000030d0


	//   ....[15]....
        /*00bc*/ 	.word	0x00003130


	//   ....[16]....
        /*00c0*/ 	.word	0x000031a0


	//   ....[17]....
        /*00c4*/ 	.word	0x00003200


	//   ....[18]....
        /*00c8*/ 	.word	0x00003270


	//   ....[19]....
        /*00cc*/ 	.word	0x000032d0


	//----- nvinfo : EIATTR_EXIT_INSTR_OFFSETS
	.align		4
.L_5469:
        /*00d0*/ 	.byte	0x04, 0x1c
        /*00d2*/ 	.short	(.L_5471 - .L_5470)


	//   ....[0]....
.L_5470:
        /*00d4*/ 	.word	0x00002ee0


	//----- nvinfo : EIATTR_MAX_THREADS
	.align		4
.L_5471:
        /*00d8*/ 	.byte	0x04, 0x05
        /*00da*/ 	.short	(.L_5473 - .L_5472)
.L_5472:
        /*00dc*/ 	.word	0x00000080
        /*00e0*/ 	.word	0x00000001
        /*00e4*/ 	.word	0x00000001


	//----- nvinfo : EIATTR_CRS_STACK_SIZE
	.align		4
.L_5473:
        /*00e8*/ 	.byte	0x04, 0x1e
        /*00ea*/ 	.short	(.L_5475 - .L_5474)
.L_5474:
        /*00ec*/ 	.word	0x00000000


	//----- nvinfo : EIATTR_CBANK_PARAM_SIZE
	.align		4
.L_5475:
        /*00f0*/ 	.byte	0x03, 0x19
        /*00f2*/ 	.short	0x0080


	//----- nvinfo : EIATTR_PARAM_CBANK
	.align		4
        /*00f4*/ 	.byte	0x04, 0x0a
        /*00f6*/ 	.short	(.L_5477 - .L_5476)
	.align		4
.L_5476:
        /*00f8*/ 	.word	index@(.nv.constant0._ZN18transformer_engine13normalization19ln_bwd_tuned_kernelINS0_13Kernel_traitsI6__halfS3_S3_fjLj4096ELj1ELj1ELj4ELj16ENS0_18Kernel_traits_baseILj4096ES3_S3_S3_fjLj128EEEEEEEvNS0_20BackwardKernelParamsE)
        /*00fc*/ 	.short	0x0210
        /*00fe*/ 	.short	0x0080


	//----- nvinfo : EIATTR_SW_WAR
	.align		4
.L_5477:
        /*0100*/ 	.byte	0x04, 0x36
        /*0102*/ 	.short	(.L_5479 - .L_5478)
.L_5478:
        /*0104*/ 	.word	0x00000008
.L_5479:


//--------------------- .nv.info._ZN18transformer_engine13normalization28ln_bwd_finalize_tuned_kernelINS0_22Kernel_traits_finalizeILj4096EffffjLj1024ELj4ENS0_18Kernel_traits_baseILj4096EffffjLj1024EEEEEEEvNS0_20BackwardKernelParamsE --------------------------
	.section	.nv.info._ZN18transformer_engine13normalization28ln_bwd_finalize_tuned_kernelINS0_22Kernel_traits_finalizeILj4096EffffjLj1024ELj4ENS0_18Kernel_traits_baseILj4096EffffjLj1024EEEEEEEvNS0_20BackwardKernelParamsE,"",@"SHT_CUDA_INFO"
	.sectionflags	@""
	.align	4


	//----- nvinfo : EIATTR_CUDA_API_VERSION
	.align		4
        /*0000*/ 	.byte	0x04, 0x37
        /*0002*/ 	.short	(.L_5481 - .L_5480)
.L_5480:
        /*0004*/ 	.word	0x00000082


	//----- nvinfo : EIATTR_KPARAM_INFO
	.align		4
.L_5481:
        /*0008*/ 	.byte	0x04, 0x17
        /*000a*/ 	.short	(.L_5483 - .L_5482)
.L_5482:
        /*000c*/ 	.word	0x00000000
        /*0010*/ 	.short	0x0000
        /*0012*/ 	.short	0x0000
        /*0014*/ 	.byte	0x00, 0xf0, 0x01, 0x02


	//----- nvinfo : EIATTR_SPARSE_MMA_MASK
	.align		4
.L_5483:
        /*0018*/ 	.byte	0x03, 0x50
        /*001a*/ 	.short	0x0000


	//----- nvinfo : EIATTR_MAXREG_COUNT
	.align		4
        /*001c*/ 	.byte	0x03, 0x1b
        /*001e*/ 	.short	0x0040


	//----- nvinfo : EIATTR_NUM_BARRIERS
	.align		4
        /*0020*/ 	.byte	0x02, 0x4c
        /*0022*/ 	.byte	0x01
	.zero		1


	//----- nvinfo : EIATTR_MERCURY_ISA_VERSION
	.align		4
        /*0024*/ 	.byte	0x03, 0x5f
        /*0026*/ 	.short	0x0101


	//----- nvinfo : EIATTR_COOP_GROUP_MASK_REGIDS
	.align		4
        /*0028*/ 	.byte	0x04, 0x29
        /*002a*/ 	.short	(.L_5485 - .L_5484)


	//   ....[0]....
.L_5484:
        /*002c*/ 	.word	0xffffffff


	//   ....[1]....
        /*0030*/ 	.word	0xffffffff


	//   ....[2]....
        /*0034*/ 	.word	0xffffffff


	//   ....[3]....
        /*0038*/ 	.word	0xffffffff


	//   ....[4]....
        /*003c*/ 	.word	0xffffffff


	//   ....[5]....
        /*0040*/ 	.word	0xffffffff


	//   ....[6]....
        /*0044*/ 	.word	0xffffffff


	//   ....[7]....
        /*0048*/ 	.word	0xffffffff


	//   ....[8]....
        /*004c*/ 	.word	0xffffffff


	//   ....[9]....
        /*0050*/ 	.word	0xffffffff


	//   ....[10]....
        /*0054*/ 	.word	0x05000010


	//   ....[11]....
        /*0058*/ 	.word	0x05000010


	//   ....[12]....
        /*005c*/ 	.word	0x05000010


	//   ....[13]....
        /*0060*/ 	.word	0x05000010


	//   ....[14]....
        /*0064*/ 	.word	0x05000010


	//   ....[15]....
        /*0068*/ 	.word	0x05000010


	//   ....[16]....
        /*006c*/ 	.word	0x05000010


	//   ....[17]....
        /*0070*/ 	.word	0x05000010


	//   ....[18]....
        /*0074*/ 	.word	0x05000010


	//   ....[19]....
        /*0078*/ 	.word	0x05000010


	//----- nvinfo : EIATTR_COOP_GROUP_INSTR_OFFSETS
	.align		4
.L_5485:
        /*007c*/ 	.byte	0x04, 0x28
        /*007e*/ 	.short	(.L_5487 - .L_5486)


	//   ....[0]....
.L_5486:
        /*0080*/ 	.word	0x00000850


	//   ....[1]....
        /*0084*/ 	.word	0x00000860


	//   ....[2]....
        /*0088*/ 	.word	0x00000890


	//   ....[3]....
        /*008c*/ 	.word	0x000008a0


	//   ....[4]....
        /*0090*/ 	.word	0x000008d0


	//   ....[5]....
        /*0094*/ 	.word	0x000008e0


	//   ....[6]....
        /*0098*/ 	.word	0x00000910


	//   ....[7]....
        /*009c*/ 	.word	0x00000920


	//   ....[8]....
        /*00a0*/ 	.word	0x00000950


	//   ....[9]....
        /*00a4*/ 	.word	0x00000960


	//   ....[10]....
        /*00a8*/ 	.word	0x00000b80


	//   ....[11]....
        /*00ac*/ 	.word	0x00000bf0


	//   ....[12]....
        /*00b0*/ 	.word	0x00000c60


	//   ....[13]....
        /*00b4*/ 	.word	0x00000cd0


	//   ....[14]....
        /*00b8*/ 	.word	0x00000d40


	//   ....[15]....
        /*00bc*/ 	.word	0x00000da0


	//   ....[16]....
        /*00c0*/ 	.word	0x00000e10


	//   ....[17]....
        /*00c4*/ 	.word	0x00000e80


	//   ....[18]....
        /*00c8*/ 	.word	0x00000ef0


	//   ....[19]....
        /*00cc*/ 	.word	0x00000f60


	//----- nvinfo : EIATTR_EXIT_INSTR_OFFSETS
	.align		4
.L_5487:
        /*00d0*/ 	.byte	0x04, 0x1c
        /*00d2*/ 	.short	(.L_5489 - .L_5488)


	//   ....[0]....
.L_5488:
        /*00d4*/ 	.word	0x00000070


	//   ....[1]....
        /*00d8*/ 	.word	0x00000b20


	//----- nvinfo : EIATTR_MAX_THREADS
	.align		4
.L_5489:
        /*00dc*/ 	.byte	0x04, 0x05
        /*00de*/ 	.short	(.L_5491 - .L_5490)
.L_5490:
        /*00e0*/ 	.word	0x00000400
        /*00e4*/ 	.word	0x00000001
        /*00e8*/ 	.word	0x00000001


	//----- nvinfo : EIATTR_CRS_STACK_SIZE
	.align		4
.L_5491:
        /*00ec*/ 	.byte	0x04, 0x1e
        /*00ee*/ 	.short	(.L_5493 - .L_5492)
.L_5492:
        /*00f0*/ 	.word	0x00000000


	//----- nvinfo : EIATTR_CBANK_PARAM_SIZE
	.align		4
.L_5493:
        /*00f4*/ 	.byte	0x03, 0x19
        /*00f6*/ 	.short	0x0080


	//----- nvinfo : EIATTR_PARAM_CBANK
	.align		4
        /*00f8*/ 	.byte	0x04, 0x0a
        /*00fa*/ 	.short	(.L_5495 - .L_5494)
	.align		4
.L_5494:
        /*00fc*/ 	.word	index@(.nv.constant0._ZN18transformer_engine13normalization28ln_bwd_finalize_tuned_kernelINS0_22Kernel_traits_finalizeILj4096EffffjLj1024ELj4ENS0_18Kernel_traits_baseILj4096EffffjLj1024EEEEEEEvNS0_20BackwardKernelParamsE)
        /*0100*/ 	.short	0x0210
        /*0102*/ 	.short	0x0080


	//----- nvinfo : EIATTR_SW_WAR
	.align		4
.L_5495:
        /*0104*/ 	.byte	0x04, 0x36
        /*0106*/ 	.short	(.L_5497 - .L_5496)
.L_5496:
        /*0108*/ 	.word	0x00000008
.L_5497:


//--------------------- .nv.info._ZN18transformer_engine13normalization19ln_bwd_tuned_kernelINS0_13Kernel_traitsIffffjLj4096ELj1ELj1ELj4ELj16ENS0_18Kernel_traits_baseILj4096EffffjLj128EEEEEEEvNS0_20BackwardKernelParamsE --------------------------
	.section	.nv.info._ZN18transformer_engine13normalization19ln_bwd_tuned_kernelINS0_13Kernel_traitsIffffjLj4096ELj1ELj1ELj4ELj16ENS0_18Kernel_traits_baseILj4096EffffjLj128EEEEEEEvNS0_20BackwardKernelParamsE,"",@"SHT_CUDA_INFO"
	.sectionflags	@""
	.align	4


	//----- nvinfo : EIATTR_CUDA_API_VERSION
	.align		4
        /*0000*/ 	.byte	0x04, 0x37
        /*0002*/ 	.short	(.L_5499 - .L_5498)
.L_5498:
        /*0004*/ 	.word	0x00000082


	//----- nvinfo : EIATTR_KPARAM_INFO
	.align		4
.L_5499:
        /*0008*/ 	.byte	0x04, 0x17
        /*000a*/ 	.short	(.L_5501 - .L_5500)
.L_5500:
        /*000c*/ 	.word	0x00000000
        /*0010*/ 	.short	0x0000
        /*0012*/ 	.short	0x0000
        /*0014*/ 	.byte	0x00, 0xf0, 0x01, 0x02


	//----- nvinfo : EIATTR_SPARSE_MMA_MASK
	.align		4
.L_5501:
        /*0018*/ 	.byte	0x03, 0x50
        /*001a*/ 	.short	0x0000


	//----- nvinfo : EIATTR_MAXREG_COUNT
	.align		4
        /*001c*/ 	.byte	0x03, 0x1b
        /*001e*/ 	.short	0x00ff


	//----- nvinfo : EIATTR_NUM_BARRIERS
	.align		4
        /*0020*/ 	.byte	0x02, 0x4c
        /*0022*/ 	.byte	0x01
	.zero		1


	//----- nvinfo : EIATTR_MERCURY_ISA_VERSION
	.align		4
        /*0024*/ 	.byte	0x03, 0x5f
        /*0026*/ 	.short	0x0101


	//----- nvinfo : EIATTR_COOP_GROUP_MASK_REGIDS
	.align		4
        /*0028*/ 	.byte	0x04, 0x29
        /*002a*/ 	.short	(.L_5503 - .L_5502)


	//   ....[0]....
.L_5502:
        /*002c*/ 	.word	0xffffffff


	//   ....[1]....
        /*0030*/ 	.word	0xffffffff


	//   ....[2]....
        /*0034*/ 	.word	0xffffffff


	//   ....[3]....
        /*0038*/ 	.word	0xffffffff


	//   ....[4]....
        /*003c*/ 	.word	0xffffffff


	//   ....[5]....
        /*0040*/ 	.word	0xffffffff


	//   ....[6]....
        /*0044*/ 	.word	0xffffffff


	//   ....[7]....
        /*0048*/ 	.word	0xffffffff


	//   ....[8]....
        /*004c*/ 	.word	0xffffffff


	//   ....[9]....
        /*0050*/ 	.word	0xffffffff


	//   ....[10]....
        /*0054*/ 	.word	0x0500003d


	//   ....[11]....
        /*0058*/ 	.word	0x0500003d


	//   ....[12]....
        /*005c*/ 	.word	0x0500003d


	//   ....[13]....
        /*0060*/ 	.word	0x0500003d


	//   ....[14]....
        /*0064*/ 	.word	0x0500003d


	//   ....[15]....
        /*0068*/ 	.word	0x0500003d


	//   ....[16]....
        /*006c*/ 	.word	0x0500003d


	//   ....[17]....
        /*0070*/ 	.word	0x0500003d


	//   ....[18]....
        /*0074*/ 	.word	0x0500003d


	//   ....[19]....
        /*0078*/ 	.word	0x0500003d


	//----- nvinfo : EIATTR_COOP_GROUP_INSTR_OFFSETS
	.align		4
.L_5503:
        /*007c*/ 	.byte	0x04, 0x28
        /*007e*/ 	.short	(.L_5505 - .L_5504)


	//   ....[0]....
.L_5504:
        /*0080*/ 	.word	0x000019a0


	//   ....[1]....
        /*0084*/ 	.word	0x000019b0


	//   ....[2]....
        /*0088*/ 	.word	0x000019e0


	//   ....[3]....
        /*008c*/ 	.word	0x000019f0


	//   ....[4]....
        /*0090*/ 	.word	0x00001a20


	//   ....[5]....
        /*0094*/ 	.word	0x00001a30


	//   ....[6]....
        /*0098*/ 	.word	0x00001a60


	//   ....[7]....
        /*009c*/ 	.word	0x00001a70


	//   ....[8]....
        /*00a0*/ 	.word	0x00001aa0


	//   ....[9]....
        /*00a4*/ 	.word	0x00001ab0


	//   ....[10]....
        /*00a8*/ 	.word	0x00002bb0


	//   ....[11]....
        /*00ac*/ 	.word	0x00002c00


	//   ....[12]....
        /*00b0*/ 	.word	0x00002c70


	//   ....[13]....
        /*00b4*/ 	.word	0x00002cd0


	//   ....[14]....
        /*00b8*/ 	.word	0x00002d40


	//   ....[15]....
        /*00bc*/ 	.word	0x00002da0


	//   ....[16]....
        /*00c0*/ 	.word	0x00002e10


	//   ....[17]....
        /*00c4*/ 	.word	0x00002e70


	//   ....[18]....
        /*00c8*/ 	.word	0x00002ee0


	//   ....[19]....
        /*00cc*/ 	.word	0x00002f40


	//----- nvinfo : EIATTR_EXIT_INSTR_OFFSETS
	.align		4
.L_5505:
        /*00d0*/ 	.byte	0x04, 0x1c
        /*00d2*/ 	.short	(.L_5507 - .L_5506)


	//   ....[0]....
.L_5506:
        /*00d4*/ 	.word	0x00002b50


	//----- nvinfo : EIATTR_MAX_THREADS
	.align		4
.L_5507:
        /*00d8*/ 	.byte	0x04, 0x05
        /*00da*/ 	.short	(.L_5509 - .L_5508)
.L_5508:
        /*00dc*/ 	.word	0x00000080
        /*00e0*/ 	.word	0x00000001
        /*00e4*/ 	.word	0x00000001


	//----- nvinfo : EIATTR_CRS_STACK_SIZE
	.align		4
.L_5509:
        /*00e8*/ 	.byte	0x04, 0x1e
        /*00ea*/ 	.short	(.L_5511 - .L_5510)
.L_5510:
        /*00ec*/ 	.word	0x00000000


	//----- nvinfo : EIATTR_CBANK_PARAM_SIZE
	.align		4
.L_5511:
        /*00f0*/ 	.byte	0x03, 0x19
        /*00f2*/ 	.short	0x0080


	//----- nvinfo : EIATTR_PARAM_CBANK
	.align		4
        /*00f4*/ 	.byte	0x04, 0x0a
        /*00f6*/ 	.short	(.L_5513 - .L_5512)
	.align		4
.L_5512:
        /*00f8*/ 	.word	index@(.nv.constant0._ZN18transformer_engine13normalization19ln_bwd_tuned_kernelINS0_13Kernel_traitsIffffjLj4096ELj1ELj1ELj4ELj16ENS0_18Kernel_traits_baseILj4096EffffjLj128EEEEEEEvNS0_20BackwardKernelParamsE)
        /*00fc*/ 	.short	0x0210
        /*00fe*/ 	.short	0x0080


	//----- nvinfo : EIATTR_SW_WAR
	.align		4
.L_5513:
        /*0100*/ 	.byte	0x04, 0x36
        /*0102*/ 	.short	(.L_5515 - .L_5514)
.L_5514:
        /*0104*/ 	.word	0x00000008
.L_5515:


//--------------------- .nv.info._ZN18transformer_engine13normalization28ln_bwd_finalize_tuned_kernelINS0_22Kernel_traits_finalizeILj3840E13__nv_bfloat16fS3_fjLj1024ELj4ENS0_18Kernel_traits_baseILj3840ES3_fS3_fjLj1024EEEEEEEvNS0_20BackwardKernelParamsE --------------------------
	.section	.nv.info._ZN18transformer_engine13normalization28ln_bwd_finalize_tuned_kernelINS0_22Kernel_traits_finalizeILj3840E13__nv_bfloat16fS3_fjLj1024ELj4ENS0_18Kernel_traits_baseILj3840ES3_fS3_fjLj1024EEEEEEEvNS0_20BackwardKernelParamsE,"",@"SHT_CUDA_INFO"
	.sectionflags	@""
	.align	4


	//----- nvinfo : EIATTR_CUDA_API_VERSION
	.align		4
        /*0000*/ 	.byte	0x04, 0x37
        /*0002*/ 	.short	(.L_5517 - .L_5516)
.L_5516:
        /*0004*/ 	.word	0x00000082


	//----- nvinfo : EIATTR_KPARAM_INFO
	.align		4
.L_5517:
        /*0008*/ 	.byte	0x04, 0x17
        /*000a*/ 	.short	(.L_5519 - .L_5518)
.L_5518:
        /*000c*/ 	.word	0x00000000
        /*0010*/ 	.short	0x0000
        /*0012*/ 	.short	0x0000
        /*0014*/ 	.byte	0x00, 0xf0, 0x01, 0x02


	//----- nvinfo : EIATTR_SPARSE_MMA_MASK
	.align		4
.L_5519:
        /*0018*/ 	.byte	0x03, 0x50
        /*001a*/ 	.short	0x0000


	//----- nvinfo : EIATTR_MAXREG_COUNT
	.align		4
        /*001c*/ 	.byte	0x03, 0x1b
        /*001e*/ 	.short	0x0040


	//----- nvinfo : EIATTR_NUM_BARRIERS
	.align		4
        /*0020*/ 	.byte	0x02, 0x4c
        /*0022*/ 	.byte	0x01
	.zero		1


	//----- nvinfo : EIATTR_MERCURY_ISA_VERSION
	.align		4
        /*0024*/ 	.byte	0x03, 0x5f
        /*0026*/ 	.short	0x0101


	//----- nvinfo : EIATTR_COOP_GROUP_MASK_REGIDS
	.align		4
        /*0028*/ 	.byte	0x04, 0x29
        /*002a*/ 	.short	(.L_5521 - .L_5520)


	//   ....[0]....
.L_5520:
        /*002c*/ 	.word	0xffffffff


	//   ....[1]....
        /*0030*/ 	.word	0xffffffff


	//   ....[2]....
        /*0034*/ 	.word	0xffffffff


	//   ....[3]....
        /*0038*/ 	.word	0xffffffff


	//   ....[4]....
        /*003c*/ 	.word	0xffffffff


	//   ....[5]....
        /*0040*/ 	.word	0xffffffff


	//   ....[6]....
        /*0044*/ 	.word	0xffffffff


	//   ....[7]....
        /*0048*/ 	.word	0xffffffff


	//   ....[8]....
        /*004c*/ 	.word	0xffffffff


	//   ....[9]....
        /*0050*/ 	.word	0xffffffff


	//   ....[10]....
        /*0054*/ 	.word	0x05000010


	//   ....[11]....
        /*0058*/ 	.word	0x05000010


	//   ....[12]....
        /*005c*/ 	.word	0x05000010


	//   ....[13]....
        /*0060*/ 	.word	0x05000010


	//   ....[14]....
        /*0064*/ 	.word	0x05000010


	//   ....[15]....
        /*0068*/ 	.word	0x05000010


	//   ....[16]....
        /*006c*/ 	.word	0x05000010


	//   ....[17]....
        /*0070*/ 	.word	0x05000010


	//   ....[18]....
        /*0074*/ 	.word	0x05000010


	//   ....[19]....
        /*0078*/ 	.word	0x05000010


	//----- nvinfo : EIATTR_COOP_GROUP_INSTR_OFFSETS
	.align		4
.L_5521:
        /*007c*/ 	.byte	0x04, 0x28
        /*007e*/ 	.short	(.L_5523 - .L_5522)


	//   ....[0]....
.L_5522:
        /*0080*/ 	.word	0x00000850


	//   ....[1]....
        /*0084*/ 	.word	0x00000860


	//   ....[2]....
        /*0088*/ 	.word	0x00000890


	//   ....[3]....
        /*008c*/ 	.word	0x000008a0


	//   ....[4]....
        /*0090*/ 	.word	0x000008d0


	//   ....[5]....
        /*0094*/ 	.word	0x000008e0


	//   ....[6]....
        /*0098*/ 	.word	0x00000910


	//   ....[7]....
        /*009c*/ 	.word	0x00000920


	//   ....[8]....
        /*00a0*/ 	.word	0x00000950


	//   ....[9]....
        /*00a4*/ 	.word	0x00000960


	//   ....[10]....
        /*00a8*/ 	.word	0x00000ba0


	//   ....[11]....
        /*00ac*/ 	.word	0x00000c10


	//   ....[12]....
        /*00b0*/ 	.word	0x00000c80


	//   ....[13]....
        /*00b4*/ 	.word	0x00000cf0


	//   ....[14]....
        /*00b8*/ 	.word	0x00000d60


	//   ....[15]....
        /*00bc*/ 	.word	0x00000dc0


	//   ....[16]....
        /*00c0*/ 	.word	0x00000e30


	//   ....[17]....
        /*00c4*/ 	.word	0x00000ea0


	//   ....[18]....
        /*00c8*/ 	.word	0x00000f10


	//   ....[19]....
        /*00cc*/ 	.word	0x00000f80


	//----- nvinfo : EIATTR_EXIT_INSTR_OFFSETS
	.align		4
.L_5523:
        /*00d0*/ 	.byte	0x04, 0x1c
        /*00d2*/ 	.short	(.L_5525 - .L_5524)


	//   ....[0]....
.L_5524:
        /*00d4*/ 	.word	0x00000070


	//   ....[1]....
        /*00d8*/ 	.word	0x00000b40


	//----- nvinfo : EIATTR_MAX_THREADS
	.align		4
.L_5525:
        /*00dc*/ 	.byte	0x04, 0x05
        /*00de*/ 	.short	(.L_5527 - .L_5526)
.L_5526:
        /*00e0*/ 	.word	0x00000400
        /*00e4*/ 	.word	0x00000001
        /*00e8*/ 	.word	0x00000001


	//----- nvinfo : EIATTR_CRS_STACK_SIZE
	.align		4
.L_5527:
        /*00ec*/ 	.byte	0x04, 0x1e
        /*00ee*/ 	.short	(.L_5529 - .L_5528)
.L_5528:
        /*00f0*/ 	.word	0x00000000


	//----- nvinfo : EIATTR_CBANK_PARAM_SIZE
	.align		4
.L_5529:
        /*00f4*/ 	.byte	0x03, 0x19
        /*00f6*/ 	.short	0x0080


	//----- nvinfo : EIATTR_PARAM_CBANK
	.align		4
        /*00f8*/ 	.byte	0x04, 0x0a
        /*00fa*/ 	.short	(.L_5531 - .L_5530)
	.align		4
.L_5530:
        /*00fc*/ 	.word	index@(.nv.constant0._ZN18transformer_engine13normalization28ln_bwd_finalize_tuned_kernelINS0_22Kernel_traits_finalizeILj3840E13__nv_bfloat16fS3_fjLj1024ELj4ENS0_18Kernel_traits_baseILj3840ES3_fS3_fjLj1024EEEEEEEvNS0_20BackwardKernelParamsE)
        /*0100*/ 	.short	0x0210
        /*0102*/ 	.short	0x0080


	//----- nvinfo : EIATTR_SW_WAR
	.align		4
.L_5531:
        /*0104*/ 	.byte	0x04, 0x36
        /*0106*/ 	.short	(.L_5533 - .L_5532)
.L_5532:
        /*0108*/ 	.word	0x00000008
.L_5533:


//--------------------- .nv.info._ZN18transformer_engine13normalization19ln_bwd_tuned_kernelINS0_13Kernel_traitsI13__nv_bfloat16fS3_fjLj3840ELj1ELj1ELj4ELj8ENS0_18Kernel_traits_baseILj3840ES3_fS3_fjLj128EEEEEEEvNS0_20BackwardKernelParamsE --------------------------
	.section	.nv.info._ZN18transformer_engine13normalization19ln_bwd_tuned_kernelINS0_13Kernel_traitsI13__nv_bfloat16fS3_fjLj3840ELj1ELj1ELj4ELj8ENS0_18Kernel_traits_baseILj3840ES3_fS3_fjLj128EEEEEEEvNS0_20BackwardKernelParamsE,"",@"SHT_CUDA_INFO"
	.sectionflags	@""
	.align	4


	//----- nvinfo : EIATTR_CUDA_API_VERSION
	.align		4
        /*0000*/ 	.byte	0x04, 0x37
        /*0002*/ 	.short	(.L_5535 - .L_5534)
.L_5534:
        /*0004*/ 	.word	0x00000082


	//----- nvinfo : EIATTR_KPARAM_INFO
	.align		4
.L_5535:
        /*0008*/ 	.byte	0x04, 0x17
        /*000a*/ 	.short	(.L_5537 - .L_5536)
.L_5536:
        /*000c*/ 	.word	0x00000000
        /*0010*/ 	.short	0x0000
        /*0012*/ 	.short	0x0000
        /*0014*/ 	.byte	0x00, 0xf0, 0x01, 0x02


	//----- nvinfo : EIATTR_SPARSE_MMA_MASK
	.align		4
.L_5537:
        /*0018*/ 	.byte	0x03, 0x50
        /*001a*/ 	.short	0x0000


	//----- nvinfo : EIATTR_MAXREG_COUNT
	.align		4
        /*001c*/ 	.byte	0x03, 0x1b
        /*001e*/ 	.short	0x00ff


	//----- nvinfo : EIATTR_NUM_BARRIERS
	.align		4
        /*0020*/ 	.byte	0x02, 0x4c
        /*0022*/ 	.byte	0x01
	.zero		1


	//----- nvinfo : EIATTR_MERCURY_ISA_VERSION
	.align		4
        /*0024*/ 	.byte	0x03, 0x5f
        /*0026*/ 	.short	0x0101


	//----- nvinfo : EIATTR_COOP_GROUP_MASK_REGIDS
	.align		4
        /*0028*/ 	.byte	0x04, 0x29
        /*002a*/ 	.short	(.L_5539 - .L_5538)


	//   ....[0]....
.L_5538:
        /*002c*/ 	.word	0xffffffff


	//   ....[1]....
        /*0030*/ 	.word	0xffffffff


	//   ....[2]....
        /*0034*/ 	.word	0xffffffff


	//   ....[3]....
        /*0038*/ 	.word	0xffffffff


	//   ....[4]....
        /*003c*/ 	.word	0xffffffff


	//   ....[5]....
        /*0040*/ 	.word	0xffffffff


	//   ....[6]....
        /*0044*/ 	.word	0xffffffff


	//   ....[7]....
        /*0048*/ 	.word	0xffffffff


	//   ....[8]....
        /*004c*/ 	.word	0xffffffff


	//   ....[9]....
        /*0050*/ 	.word	0xffffffff


	//   ....[10]....
        /*0054*/ 	.word	0x0500000a


	//   ....[11]....
        /*0058*/ 	.word	0x0500000a


	//   ....[12]....
        /*005c*/ 	.word	0x0500000a


	//   ....[13]....
        /*0060*/ 	.word	0x0500000a


	//   ....[14]....
        /*0064*/ 	.word	0x0500000a


	//   ....[15]....
        /*0068*/ 	.word	0x0500000a


	//   ....[16]....
        /*006c*/ 	.word	0x0500000a


	//   ....[17]....
        /*0070*/ 	.word	0x0500000a


	//   ....[18]....
        /*0074*/ 	.word	0x0500000a


	//   ....[19]....
        /*0078*/ 	.word	0x0500000a


	//----- nvinfo : EIATTR_COOP_GROUP_INSTR_OFFSETS
	.align		4
.L_5539:
        /*007c*/ 	.byte	0x04, 0x28
        /*007e*/ 	.short	(.L_5541 - .L_5540)


	//   ....[0]....
.L_5540:
        /*0080*/ 	.word	0x00003210


	//   ....[1]....
        /*0084*/ 	.word	0x00003220


	//   ....[2]....
        /*0088*/ 	.word	0x00003250


	//   ....[3]....
        /*008c*/ 	.word	0x00003260


	//   ....[4]....
        /*0090*/ 	.word	0x00003290


	//   ....[5]....
        /*0094*/ 	.word	0x000032a0


	//   ....[6]....
        /*0098*/ 	.word	0x000032d0


	//   ....[7]....
        /*009c*/ 	.word	0x000032e0


	//   ....[8]....
        /*00a0*/ 	.word	0x00003310


	//   ....[9]....
        /*00a4*/ 	.word	0x00003320


	//   ....[10]....
        /*00a8*/ 	.word	0x00004440


	//   ....[11]....
        /*00ac*/ 	.word	0x00004490


	//   ....[12]....
        /*00b0*/ 	.word	0x00004500


	//   ....[13]....
        /*00b4*/ 	.word	0x00004560


	//   ....[14]....
        /*00b8*/ 	.word	0x000045d0


	//   ....[15]....
        /*00bc*/ 	.word	0x00004630


	//   ....[16]....
        /*00c0*/ 	.word	0x000046a0


	//   ....[17]....
        /*00c4*/ 	.word	0x00004700


	//   ....[18]....
        /*00c8*/ 	.word	0x00004770


	//   ....[19]....
        /*00cc*/ 	.word	0x000047d0


	//----- nvinfo : EIATTR_EXIT_INSTR_OFFSETS
	.align		4
.L_5541:
        /*00d0*/ 	.byte	0x04, 0x1c
        /*00d2*/ 	.short	(.L_5543 - .L_5542)


	//   ....[0]....
.L_5542:
        /*00d4*/ 	.word	0x000043e0


	//----- nvinfo : EIATTR_MAX_THREADS
	.align		4
.L_5543:
        /*00d8*/ 	.byte	0x04, 0x05
        /*00da*/ 	.short	(.L_5545 - .L_5544)
.L_5544:
        /*00dc*/ 	.word	0x00000080
        /*00e0*/ 	.word	0x00000001
        /*00e4*/ 	.word	0x00000001


	//----- nvinfo : EIATTR_CRS_STACK_SIZE
	.align		4
.L_5545:
        /*00e8*/ 	.byte	0x04, 0x1e
        /*00ea*/ 	.short	(.L_5547 - .L_5546)
.L_5546:
        /*00ec*/ 	.word	0x00000000


	//----- nvinfo : EIATTR_CBANK_PARAM_SIZE
	.align		4
.L_5547:
        /*00f0*/ 	.byte	0x03, 0x19
        /*00f2*/ 	.short	0x0080


	//----- nvinfo : EIATTR_PARAM_CBANK
	.align		4
        /*00f4*/ 	.byte	0x04, 0x0a
        /*00f6*/ 	.short	(.L_5549 - .L_5548)
	.align		4
.L_5548:
        /*00f8*/ 	.word	index@(.nv.constant0._ZN18transformer_engine13normalization19ln_bwd_tuned_kernelINS0_13Kernel_traitsI13__nv_bfloat16fS3_fjLj3840ELj1ELj1ELj4ELj8ENS0_18Kernel_traits_baseILj3840ES3_fS3_fjLj128EEEEEEEvNS0_20BackwardKernelParamsE)
        /*00fc*/ 	.short	0x0210
        /*00fe*/ 	.short	0x0080


	//----- nvinfo : EIATTR_SW_WAR
	.align		4
.L_5549:
        /*0100*/ 	.byte	0x04, 0x36
        /*0102*/ 	.short	(.L_5551 - .L_5550)
.L_5550:
        /*0104*/ 	.word	0x00000008
.L_5551:


//--------------------- .nv.info._ZN18transformer_engine13normalization28ln_bwd_finalize_tuned_kernelINS0_22Kernel_traits_finalizeILj3840E13__nv_bfloat16S3_S3_fjLj1024ELj4ENS0_18Kernel_traits_baseILj3840ES3_S3_S3_fjLj1024EEEEEEEvNS0_20BackwardKernelParamsE --------------------------
	.section	.nv.info._ZN18transformer_engine13normalization28ln_bwd_finalize_tuned_kernelINS0_22Kernel_traits_finalizeILj3840E13__nv_bfloat16S3_S3_fjLj1024ELj4ENS0_18Kernel_traits_baseILj3840ES3_S3_S3_fjLj1024EEEEEEEvNS0_20BackwardKernelParamsE,"",@"SHT_CUDA_INFO"
	.sectionflags	@""
	.align	4


	//----- nvinfo : EIATTR_CUDA_API_VERSION
	.align		4
        /*0000*/ 	.byte	0x04, 0x37
        /*0002*/ 	.short	(.L_5553 - .L_5552)
.L_5552:
        /*0004*/ 	.word	0x00000082


	//----- nvinfo : EIATTR_KPARAM_INFO
	.align		4
.L_5553:
        /*0008*/ 	.byte	0x04, 0x17
        /*000a*/ 	.short	(.L_5555 - .L_5554)
.L_5554:
        /*000c*/ 	.word	0x00000000
        /*0010*/ 	.short	0x0000
        /*0012*/ 	.short	0x0000
        /*0014*/ 	.byte	0x00, 0xf0, 0x01, 0x02


	//----- nvinfo : EIATTR_SPARSE_MMA_MASK
	.align		4
.L_5555:
        /*0018*/ 	.byte	0x03, 0x50
        /*001a*/ 	.short	0x0000


	//----- nvinfo : EIATTR_MAXREG_COUNT
	.align		4
        /*001c*/ 	.byte	0x03, 0x1b
        /*001e*/ 	.short	0x0040


	//----- nvinfo : EIATTR_NUM_BARRIERS
	.align		4
        /*0020*/ 	.byte	0x02, 0x4c
        /*0022*/ 	.byte	0x01
	.zero		1


	//----- nvinfo : EIATTR_MERCURY_ISA_VERSION
	.align		4
        /*0024*/ 	.byte	0x03, 0x5f
        /*0026*/ 	.short	0x0101


	//----- nvinfo : EIATTR_COOP_GROUP_MASK_REGIDS
	.align		4
        /*0028*/ 	.byte	0x04, 0x29
        /*002a*/ 	.short	(.L_5557 - .L_5556)


	//   ....[0]....
.L_5556:
        /*002c*/ 	.word	0xffffffff


	//   ....[1]....
        /*0030*/ 	.word	0xffffffff


	//   ....[2]....
        /*0034*/ 	.word	0xffffffff


	//   ....[3]....
        /*0038*/ 	.word	0xffffffff


	//   ....[4]....
        /*003c*/ 	.word	0xffffffff


	//   ....[5]....
        /*0040*/ 	.word	0xffffffff


	//   ....[6]....
        /*0044*/ 	.word	0xffffffff


	//   ....[7]....
        /*0048*/ 	.word	0xffffffff


	//   ....[8]....
        /*004c*/ 	.word	0xffffffff


	//   ....[9]....
        /*0050*/ 	.word	0xffffffff


	//   ....[10]....
        /*0054*/ 	.word	0x05000010


	//   ....[11]....
        /*0058*/ 	.word	0x05000010


	//   ....[12]....
        /*005c*/ 	.word	0x05000010


	//   ....[13]....
        /*0060*/ 	.word	0x05000010


	//   ....[14]....
        /*0064*/ 	.word	0x05000010


	//   ....[15]....
        /*0068*/ 	.word	0x05000010


	//   ....[16]....
        /*006c*/ 	.word	0x05000010


	//   ....[17]....
        /*0070*/ 	.word	0x05000010


	//   ....[18]....
        /*0074*/ 	.word	0x05000010


	//   ....[19]....
        /*0078*/ 	.word	0x05000010


	//----- nvinfo : EIATTR_COOP_GROUP_INSTR_OFFSETS
	.align		4
.L_5557:
        /*007c*/ 	.byte	0x04, 0x28
        /*007e*/ 	.short	(.L_5559 - .L_5558)


	//   ....[0]....
.L_5558:
        /*0080*/ 	.word	0x00000850


	//   ....[1]....
        /*0084*/ 	.word	0x00000860


	//   ....[2]....
        /*0088*/ 	.word	0x00000890


	//   ....[3]....
        /*008c*/ 	.word	0x000008a0


	//   ....[4]....
        /*0090*/ 	.word	0x000008d0


	//   ....[5]....
        /*0094*/ 	.word	0x000008e0


	//   ....[6]....
        /*0098*/ 	.word	0x00000910


	//   ....[7]....
        /*009c*/ 	.word	0x00000920


	//   ....[8]....
        /*00a0*/ 	.word	0x00000950


	//   ....[9]....
        /*00a4*/ 	.word	0x00000960


	//   ....[10]....
        /*00a8*/ 	.word	0x00000ba0


	//   ....[11]....
        /*00ac*/ 	.word	0x00000c10


	//   ....[12]....
        /*00b0*/ 	.word	0x00000c80


	//   ....[13]....
        /*00b4*/ 	.word	0x00000cf0


	//   ....[14]....
        /*00b8*/ 	.word	0x00000d60


	//   ....[15]....
        /*00bc*/ 	.word	0x00000dc0


	//   ....[16]....
        /*00c0*/ 	.word	0x00000e30


	//   ....[17]....
        /*00c4*/ 	.word	0x00000ea0


	//   ....[18]....
        /*00c8*/ 	.word	0x00000f10


	//   ....[19]....
        /*00cc*/ 	.word	0x00000f80


	//----- nvinfo : EIATTR_EXIT_INSTR_OFFSETS
	.align		4
.L_5559:
        /*00d0*/ 	.byte	0x04, 0x1c
        /*00d2*/ 	.short	(.L_5561 - .L_5560)


	//   ....[0]....
.L_5560:
        /*00d4*/ 	.word	0x00000070


	//   ....[1]....
        /*00d8*/ 	.word	0x00000b40


	//----- nvinfo : EIATTR_MAX_THREADS
	.align		4
.L_5561:
        /*00dc*/ 	.byte	0x04, 0x05
        /*00de*/ 	.short	(.L_5563 - .L_5562)
.L_5562:
        /*00e0*/ 	.word	0x00000400
        /*00e4*/ 	.word	0x00000001
        /*00e8*/ 	.word	0x00000001


	//----- nvinfo : EIATTR_CRS_STACK_SIZE
	.align		4
.L_5563:
        /*00ec*/ 	.byte	0x04, 0x1e
        /*00ee*/ 	.short	(.L_5565 - .L_5564)
.L_5564:
        /*00f0*/ 	.word	0x00000000


	//----- nvinfo : EIATTR_CBANK_PARAM_SIZE
	.align		4
.L_5565:
        /*00f4*/ 	.byte	0x03, 0x19
        /*00f6*/ 	.short	0x0080


	//----- nvinfo : EIATTR_PARAM_CBANK
	.align		4
        /*00f8*/ 	.byte	0x04, 0x0a
        /*00fa*/ 	.short	(.L_5567 - .L_5566)
	.align		4
.L_5566:
        /*00fc*/ 	.word	index@(.nv.constant0._ZN18transformer_engine13normalization28ln_bwd_finalize_tuned_kernelINS0_22Kernel_traits_finalizeILj3840E13__nv_bfloat16S3_S3_fjLj1024ELj4ENS0_18Kernel_traits_baseILj3840ES3_S3_S3_fjLj1024EEEEEEEvNS0_20BackwardKernelParamsE)
        /*0100*/ 	.short	0x0210
        /*0102*/ 	.short	0x0080


	//----- nvinfo : EIATTR_SW_WAR
	.align		4
.L_5567:
        /*0104*/ 	.byte	0x04, 0x36
        /*0106*/ 	.short	(.L_5569 - .L_5568)
.L_5568:
        /*0108*/ 	.word	0x00000008
.L_5569:


//--------------------- .nv.info._ZN18transformer_engine13normalization19ln_bwd_tuned_kernelINS0_13Kernel_traitsI13__nv_bfloat16S3_S3_fjLj3840ELj1ELj1ELj4ELj4ENS0_18Kernel_traits_baseILj3840ES3_S3_S3_fjLj128EEEEEEEvNS0_20BackwardKernelParamsE --------------------------
	.section	.nv.info._ZN18transformer_engine13normalization19ln_bwd_tuned_kernelINS0_13Kernel_traitsI13__nv_bfloat16S3_S3_fjLj3840ELj1ELj1ELj4ELj4ENS0_18Kernel_traits_baseILj3840ES3_S3_S3_fjLj128EEEEEEEvNS0_20BackwardKernelParamsE,"",@"SHT_CUDA_INFO"
	.sectionflags	@""
	.align	4


	//----- nvinfo : EIATTR_CUDA_API_VERSION
	.align		4
        /*0000*/ 	.byte	0x04, 0x37
        /*0002*/ 	.short	(.L_5571 - .L_5570)
.L_5570:
        /*0004*/ 	.word	0x00000082


	//----- nvinfo : EIATTR_KPARAM_INFO
	.align		4
.L_5571:
        /*0008*/ 	.byte	0x04, 0x17
        /*000a*/ 	.short	(.L_5573 - .L_5572)
.L_5572:
        /*000c*/ 	.word	0x00000000
        /*0010*/ 	.short	0x0000
        /*0012*/ 	.short	0x0000
        /*0014*/ 	.byte	0x00, 0xf0, 0x01, 0x02


	//----- nvinfo : EIATTR_SPARSE_MMA_MASK
	.align		4
.L_5573:
        /*0018*/ 	.byte	0x03, 0x50
        /*001a*/ 	.short	0x0000


	//----- nvinfo : EIATTR_MAXREG_COUNT
	.align		4
        /*001c*/ 	.byte	0x03, 0x1b
        /*001e*/ 	.short	0x00ff


	//----- nvinfo : EIATTR_NUM_BARRIERS
	.align		4
        /*0020*/ 	.byte	0x02, 0x4c
        /*0022*/ 	.byte	0x01
	.zero		1


	//----- nvinfo : EIATTR_MERCURY_ISA_VERSION
	.align		4
        /*0024*/ 	.byte	0x03, 0x5f
        /*0026*/ 	.short	0x0101


	//----- nvinfo : EIATTR_COOP_GROUP_MASK_REGIDS
	.align		4
        /*0028*/ 	.byte	0x04, 0x29
        /*002a*/ 	.short	(.L_5575 - .L_5574)


	//   ....[0]....
.L_5574:
        /*002c*/ 	.word	0xffffffff


	//   ....[1]....
        /*0030*/ 	.word	0xffffffff


	//   ....[2]....
        /*0034*/ 	.word	0xffffffff


	//   ....[3]....
        /*0038*/ 	.word	0xffffffff


	//   ....[4]....
        /*003c*/ 	.word	0xffffffff


	//   ....[5]....
        /*0040*/ 	.word	0xffffffff


	//   ....[6]....
        /*0044*/ 	.word	0xffffffff


	//   ....[7]....
        /*0048*/ 	.word	0xffffffff


	//   ....[8]....
        /*004c*/ 	.word	0xffffffff


	//   ....[9]....
        /*0050*/ 	.word	0xffffffff


	//   ....[10]....
        /*0054*/ 	.word	0x0500000b


	//   ....[11]....
        /*0058*/ 	.word	0x0500000b


	//   ....[12]....
        /*005c*/ 	.word	0x0500000b


	//   ....[13]....
        /*0060*/ 	.word	0x0500000b


	//   ....[14]....
        /*0064*/ 	.word	0x0500000b


	//   ....[15]....
        /*0068*/ 	.word	0x0500000b


	//   ....[16]....
        /*006c*/ 	.word	0x0500000b


	//   ....[17]....
        /*0070*/ 	.word	0x0500000b


	//   ....[18]....
        /*0074*/ 	.word	0x0500000b


	//   ....[19]....
        /*0078*/ 	.word	0x0500000b


	//----- nvinfo : EIATTR_COOP_GROUP_INSTR_OFFSETS
	.align		4
.L_5575:
        /*007c*/ 	.byte	0x04, 0x28
        /*007e*/ 	.short	(.L_5577 - .L_5576)


	//   ....[0]....
.L_5576:
        /*0080*/ 	.word	0x00003790


	//   ....[1]....
        /*0084*/ 	.word	0x000037a0


	//   ....[2]....
        /*0088*/ 	.word	0x000037d0


	//   ....[3]....
        /*008c*/ 	.word	0x000037e0


	//   ....[4]....
        /*0090*/ 	.word	0x00003810


	//   ....[5]....
        /*0094*/ 	.word	0x00003820


	//   ....[6]....
        /*0098*/ 	.word	0x00003850


	//   ....[7]....
        /*009c*/ 	.word	0x00003860


	//   ....[8]....
        /*00a0*/ 	.word	0x00003890


	//   ....[9]....
        /*00a4*/ 	.word	0x000038a0


	//   ....[10]....
        /*00a8*/ 	.word	0x00004b80


	//   ....[11]....
        /*00ac*/ 	.word	0x00004bd0


	//   ....[12]....
        /*00b0*/ 	.word	0x00004c40


	//   ....[13]....
        /*00b4*/ 	.word	0x00004ca0


	//   ....[14]....
        /*00b8*/ 	.word	0x00004d10


	//   ....[15]....
        /*00bc*/ 	.word	0x00004d70


	//   ....[16]....
        /*00c0*/ 	.word	0x00004de0


	//   ....[17]....
        /*00c4*/ 	.word	0x00004e40


	//   ....[18]....
        /*00c8*/ 	.word	0x00004eb0


	//   ....[19]....
        /*00cc*/ 	.word	0x00004f10


	//----- nvinfo : EIATTR_EXIT_INSTR_OFFSETS
	.align		4
.L_5577:
        /*00d0*/ 	.byte	0x04, 0x1c
        /*00d2*/ 	.short	(.L_5579 - .L_5578)


	//   ....[0]....
.L_5578:
        /*00d4*/ 	.word	0x00004b20


	//----- nvinfo : EIATTR_MAX_THREADS
	.align		4
.L_5579:
        /*00d8*/ 	.byte	0x04, 0x05
        /*00da*/ 	.short	(.L_5581 - .L_5580)
.L_5580:
        /*00dc*/ 	.word	0x00000080
        /*00e0*/ 	.word	0x00000001
        /*00e4*/ 	.word	0x00000001


	//----- nvinfo : EIATTR_CRS_STACK_SIZE
	.align		4
.L_5581:
        /*00e8*/ 	.byte	0x04, 0x1e
        /*00ea*/ 	.short	(.L_5583 - .L_5582)
.L_5582:
        /*00ec*/ 	.word	0x00000000


	//----- nvinfo : EIATTR_CBANK_PARAM_SIZE
	.align		4
.L_5583:
        /*00f0*/ 	.byte	0x03, 0x19
        /*00f2*/ 	.short	0x0080


	//----- nvinfo : EIATTR_PARAM_CBANK
	.align		4
        /*00f4*/ 	.byte	0x04, 0x0a
        /*00f6*/ 	.short	(.L_5585 - .L_5584)
	.align		4
.L_5584:
        /*00f8*/ 	.word	index@(.nv.constant0._ZN18transformer_engine13normalization19ln_bwd_tuned_kernelINS0_13Kernel_traitsI13__nv_bfloat16S3_S3_fjLj3840ELj1ELj1ELj4ELj4ENS0_18Kernel_traits_baseILj3840ES3_S3_S3_fjLj128EEEEEEEvNS0_20BackwardKernelParamsE)
        /*00fc*/ 	.short	0x0210
        /*00fe*/ 	.short	0x0080


	//----- nvinfo : EIATTR_SW_WAR
	.align		4
.L_5585:
        /*0100*/ 	.byte	0x04, 0x36
        /*0102*/ 	.short	(.L_5587 - .L_5586)
.L_5586:
        /*0104*/ 	.word	0x00000008
.L_5587:


//--------------------- .nv.info._ZN18transformer_engine13normalization28ln_bwd_finalize_tuned_kernelINS0_22Kernel_traits_finalizeILj3840E6__halffS3_fjLj1024ELj4ENS0_18Kernel_traits_baseILj3840ES3_fS3_fjLj1024EEEEEEEvNS0_20BackwardKernelParamsE --------------------------
	.section	.nv.info._ZN18transformer_engine13normalization28ln_bwd_finalize_tuned_kernelINS0_22Kernel_traits_finalizeILj3840E6__halffS3_fjLj1024ELj4ENS0_18Kernel_traits_baseILj3840ES3_fS3_fjLj1024EEEEEEEvNS0_20BackwardKernelParamsE,"",@"SHT_CUDA_INFO"
	.sectionflags	@""
	.align	4


	//----- nvinfo : EIATTR_CUDA_API_VERSION
	.align		4
        /*0000*/ 	.byte	0x04, 0x37
        /*0002*/ 	.short	(.L_5589 - .L_5588)
.L_5588:
        /*0004*/ 	.word	0x00000082


	//----- nvinfo : EIATTR_KPARAM_INFO
	.align		4
.L_5589:
        /*0008*/ 	.byte	0x04, 0x17
        /*000a*/ 	.short	(.L_5591 - .L_5590)
.L_5590:
        /*000c*/ 	.word	0x00000000
        /*0010*/ 	.short	0x0000
        /*0012*/ 	.short	0x0000
        /*0014*/ 	.byte	0x00, 0xf0, 0x01, 0x02


	//----- nvinfo : EIATTR_SPARSE_MMA_MASK
	.align		4
.L_5591:
        /*0018*/ 	.byte	0x03, 0x50
        /*001a*/ 	.short	0x0000


	//----- nvinfo : EIATTR_MAXREG_COUNT
	.align		4
        /*001c*/ 	.byte	0x03, 0x1b
        /*001e*/ 	.short	0x0040


	//----- nvinfo : EIATTR_NUM_BARRIERS
	.align		4
        /*0020*/ 	.byte	0x02, 0x4c
        /*0022*/ 	.byte	0x01
	.zero		1


	//----- nvinfo : EIATTR_MERCURY_ISA_VERSION
	.align		4
        /*0024*/ 	.byte	0x03, 0x5f
        /*0026*/ 	.short	0x0101


	//----- nvinfo : EIATTR_COOP_GROUP_MASK_REGIDS
	.align		4
        /*0028*/ 	.byte	0x04, 0x29
        /*002a*/ 	.short	(.L_5593 - .L_5592)


	//   ....[0]....
.L_5592:
        /*002c*/ 	.word	0xffffffff


	//   ....[1]....
        /*0030*/ 	.word	0xffffffff


	//   ....[2]....
        /*0034*/ 	.word	0xffffffff


	//   ....[3]....
        /*0038*/ 	.word	0xffffffff


	//   ....[4]....
        /*003c*/ 	.word	0xffffffff


	//   ....[5]....
        /*0040*/ 	.word	0xffffffff


	//   ....[6]....
        /*0044*/ 	.word	0xffffffff


	//   ....[7]....
        /*0048*/ 	.word	0xffffffff


	//   ....[8]....
        /*004c*/ 	.word	0xffffffff


	//   ....[9]....
        /*0050*/ 	.word	0xffffffff


	//   ....[10]....
        /*0054*/ 	.word	0x05000010


	//   ....[11]....
        /*0058*/ 	.word	0x05000010


	//   ....[12]....
        /*005c*/ 	.word	0x05000010


	//   ....[13]....
        /*0060*/ 	.word	0x05000010


	//   ....[14]....
        /*0064*/ 	.word	0x05000010


	//   ....[15]....
        /*0068*/ 	.word	0x05000010


	//   ....[16]....
        /*006c*/ 	.word	0x05000010


	//   ....[17]....
        /*0070*/ 	.word	0x05000010


	//   ....[18]....
        /*0074*/ 	.word	0x05000010


	//   ....[19]....
        /*0078*/ 	.word	0x05000010


	//----- nvinfo : EIATTR_COOP_GROUP_INSTR_OFFSETS
	.align		4
.L_5593:
        /*007c*/ 	.byte	0x04, 0x28
        /*007e*/ 	.short	(.L_5595 - .L_5594)


	//   ....[0]....
.L_5594:
        /*0080*/ 	.word	0x00000850


	//   ....[1]....
        /*0084*/ 	.word	0x00000860


	//   ....[2]....
        /*0088*/ 	.word	0x00000890


	//   ....[3]....
        /*008c*/ 	.word	0x000008a0


	//   ....[4]....
        /*0090*/ 	.word	0x000008d0


	//   ....[5]....
        /*0094*/ 	.word	0x000008e0


	//   ....[6]....
        /*0098*/ 	.word	0x00000910


	//   ....[7]....
        /*009c*/ 	.word	0x00000920


	//   ....[8]....
        /*00a0*/ 	.word	0x00000950


	//   ....[9]....
        /*00a4*/ 	.word	0x00000960


	//   ....[10]....
        /*00a8*/ 	.word	0x00000ba0


	//   ....[11]....
        /*00ac*/ 	.word	0x00000c10


	//   ....[12]....
        /*00b0*/ 	.word	0x00000c80


	//   ....[13]....
        /*00b4*/ 	.word	0x00000cf0


	//   ....[14]....
        /*00b8*/ 	.word	0x00000d60


	//   ....[15]....
        /*00bc*/ 	.word	0x00000dc0


	//   ....[16]....
        /*00c0*/ 	.word	0x00000e30


	//   ....[17]....
        /*00c4*/ 	.word	0x00000ea0


	//   ....[18]....
        /*00c8*/ 	.word	0x00000f10


	//   ....[19]....
        /*00cc*/ 	.word	0x00000f80


	//----- nvinfo : EIATTR_EXIT_INSTR_OFFSETS
	.align		4
.L_5595:
        /*00d0*/ 	.byte	0x04, 0x1c
        /*00d2*/ 	.short	(.L_5597 - .L_5596)


	//   ....[0]....
.L_5596:
        /*00d4*/ 	.word	0x00000070


	//   ....[1]....
        /*00d8*/ 	.word	0x00000b40


	//----- nvinfo : EIATTR_MAX_THREADS
	.align		4
.L_5597:
        /*00dc*/ 	.byte	0x04, 0x05
        /*00de*/ 	.short	(.L_5599 - .L_5598)
.L_5598:
        /*00e0*/ 	.word	0x00000400
        /*00e4*/ 	.word	0x00000001
        /*00e8*/ 	.word	0x00000001


	//----- nvinfo : EIATTR_CRS_STACK_SIZE
	.align		4
.L_5599:
        /*00ec*/ 	.byte	0x04, 0x1e
        /*00ee*/ 	.short	(.L_5601 - .L_5600)
.L_5600:
        /*00f0*/ 	.word	0x00000000


	//----- nvinfo : EIATTR_CBANK_PARAM_SIZE
	.align		4
.L_5601:
        /*00f4*/ 	.byte	0x03, 0x19
        /*00f6*/ 	.short	0x0080


	//----- nvinfo : EIATTR_PARAM_CBANK
	.align		4
        /*00f8*/ 	.byte	0x04, 0x0a
        /*00fa*/ 	.short	(.L_5603 - .L_5602)
	.align		4
.L_5602:
        /*00fc*/ 	.word	index@(.nv.constant0._ZN18transformer_engine13normalization28ln_bwd_finalize_tuned_kernelINS0_22Kernel_traits_finalizeILj3840E6__halffS3_fjLj1024ELj4ENS0_18Kernel_traits_baseILj3840ES3_fS3_fjLj1024EEEEEEEvNS0_20BackwardKernelParamsE)
        /*0100*/ 	.short	0x0210
        /*0102*/ 	.short	0x0080


	//----- nvinfo : EIATTR_SW_WAR
	.align		4
.L_5603:
        /*0104*/ 	.byte	0x04, 0x36
        /*0106*/ 	.short	(.L_5605 - .L_5604)
.L_5604:
        /*0108*/ 	.word	0x00000008
.L_5605:


//--------------------- .nv.info._ZN18transformer_engine13normalization19ln_bwd_tuned_kernelINS0_13Kernel_traitsI6__halffS3_fjLj3840ELj1ELj1ELj4ELj8ENS0_18Kernel_traits_baseILj3840ES3_fS3_fjLj128EEEEEEEvNS0_20BackwardKernelParamsE --------------------------
	.section	.nv.info._ZN18transformer_engine13normalization19ln_bwd_tuned_kernelINS0_13Kernel_traitsI6__halffS3_fjLj3840ELj1ELj1ELj4ELj8ENS0_18Kernel_traits_baseILj3840ES3_fS3_fjLj128EEEEEEEvNS0_20BackwardKernelParamsE,"",@"SHT_CUDA_INFO"
	.sectionflags	@""
	.align	4


	//----- nvinfo : EIATTR_CUDA_API_VERSION
	.align		4
        /*0000*/ 	.byte	0x04, 0x37
        /*0002*/ 	.short	(.L_5607 - .L_5606)
.L_5606:
        /*0004*/ 	.word	0x00000082


	//----- nvinfo : EIATTR_KPARAM_INFO
	.align		4
.L_5607:
        /*0008*/ 	.byte	0x04, 0x17
        /*000a*/ 	.short	(.L_5609 - .L_5608)
.L_5608:
        /*000c*/ 	.word	0x00000000
        /*0010*/ 	.short	0x0000
        /*0012*/ 	.short	0x0000
        /*0014*/ 	.byte	0x00, 0xf0, 0x01, 0x02


	//----- nvinfo : EIATTR_SPARSE_MMA_MASK
	.align		4
.L_5609:
        /*0018*/ 	.byte	0x03, 0x50
        /*001a*/ 	.short	0x0000


	//----- nvinfo : EIATTR_MAXREG_COUNT
	.align		4
        /*001c*/ 	.byte	0x03, 0x1b
        /*001e*/ 	.short	0x00ff


	//----- nvinfo : EIATTR_NUM_BARRIERS
	.align		4
        /*0020*/ 	.byte	0x02, 0x4c
        /*0022*/ 	.byte	0x01
	.zero		1


	//----- nvinfo : EIATTR_MERCURY_ISA_VERSION
	.align		4
        /*0024*/ 	.byte	0x03, 0x5f
        /*0026*/ 	.short	0x0101


	//----- nvinfo : EIATTR_COOP_GROUP_MASK_REGIDS
	.align		4
        /*0028*/ 	.byte	0x04, 0x29
        /*002a*/ 	.short	(.L_5611 - .L_5610)


	//   ....[0]....
.L_5610:
        /*002c*/ 	.word	0xffffffff


	//   ....[1]....
        /*0030*/ 	.word	0xffffffff


	//   ....[2]....
        /*0034*/ 	.word	0xffffffff


	//   ....[3]....
        /*0038*/ 	.word	0xffffffff


	//   ....[4]....
        /*003c*/ 	.word	0xffffffff


	//   ....[5]....
        /*0040*/ 	.word	0xffffffff


	//   ....[6]....
        /*0044*/ 	.word	0xffffffff


	//   ....[7]....
        /*0048*/ 	.word	0xffffffff


	//   ....[8]....
        /*004c*/ 	.word	0xffffffff


	//   ....[9]....
        /*0050*/ 	.word	0xffffffff


	//   ....[10]....
        /*0054*/ 	.word	0x0500000a


	//   ....[11]....
        /*0058*/ 	.word	0x0500000a


	//   ....[12]....
        /*005c*/ 	.word	0x0500000a


	//   ....[13]....
        /*0060*/ 	.word	0x0500000a


	//   ....[14]....
        /*0064*/ 	.word	0x0500000a


	//   ....[15]....
        /*0068*/ 	.word	0x0500000a


	//   ....[16]....
        /*006c*/ 	.word	0x0500000a


	//   ....[17]....
        /*0070*/ 	.word	0x0500000a


	//   ....[18]....
        /*0074*/ 	.word	0x0500000a


	//   ....[19]....
        /*0078*/ 	.word	0x0500000a


	//----- nvinfo : EIATTR_COOP_GROUP_INSTR_OFFSETS
	.align		4
.L_5611:
        /*007c*/ 	.byte	0x04, 0x28
        /*007e*/ 	.short	(.L_5613 - .L_5612)


	//   ....[0]....
.L_5612:
        /*0080*/ 	.word	0x00002f40


	//   ....[1]....
        /*0084*/ 	.word	0x00002f50


	//   ....[2]....
        /*0088*/ 	.word	0x00002f80


	//   ....[3]....
        /*008c*/ 	.word	0x00002f90


	//   ....[4]....
        /*0090*/ 	.word	0x00002fc0


	//   ....[5]....
        /*0094*/ 	.word	0x00002fd0


	//   ....[6]....
        /*0098*/ 	.word	0x00003000


	//   ....[7]....
        /*009c*/ 	.word	0x00003010


	//   ....[8]....
        /*00a0*/ 	.word	0x00003040


	//   ....[9]....
        /*00a4*/ 	.word	0x00003050


	//   ....[10]....
        /*00a8*/ 	.word	0x00004320


	//   ....[11]....
        /*00ac*/ 	.word	0x00004370


	//   ....[12]....
        /*00b0*/ 	.word	0x000043e0


	//   ....[13]....
        /*00b4*/ 	.word	0x00004440


	//   ....[14]....
        /*00b8*/ 	.word	0x000044b0


	//   ....[15]....
        /*00bc*/ 	.word	0x00004510


	//   ....[16]....
        /*00c0*/ 	.word	0x00004580


	//   ....[17]....
        /*00c4*/ 	.word	0x000045e0


	//   ....[18]....
        /*00c8*/ 	.word	0x00004650


	//   ....[19]....
        /*00cc*/ 	.word	0x000046b0


	//----- nvinfo : EIATTR_EXIT_INSTR_OFFSETS
	.align		4
.L_5613:
        /*00d0*/ 	.byte	0x04, 0x1c
        /*00d2*/ 	.short	(.L_5615 - .L_5614)


	//   ....[0]....
.L_5614:
        /*00d4*/ 	.word	0x000042c0


	//----- nvinfo : EIATTR_MAX_THREADS
	.align		4
.L_5615:
        /*00d8*/ 	.byte	0x04, 0x05
        /*00da*/ 	.short	(.L_5617 - .L_5616)
.L_5616:
        /*00dc*/ 	.word	0x00000080
        /*00e0*/ 	.word	0x00000001
        /*00e4*/ 	.word	0x00000001


	//----- nvinfo : EIATTR_CRS_STACK_SIZE
	.align		4
.L_5617:
        /*00e8*/ 	.byte	0x04, 0x1e
        /*00ea*/ 	.short	(.L_5619 - .L_5618)
.L_5618:
        /*00ec*/ 	.word	0x00000000


	//----- nvinfo : EIATTR_CBANK_PARAM_SIZE
	.align		4
.L_5619:
        /*00f0*/ 	.byte	0x03, 0x19
        /*00f2*/ 	.short	0x0080


	//----- nvinfo : EIATTR_PARAM_CBANK
	.align		4
        /*00f4*/ 	.byte	0x04, 0x0a
        /*00f6*/ 	.short	(.L_5621 - .L_5620)
	.align		4
.L_5620:
        /*00f8*/ 	.word	index@(.nv.constant0._ZN18transformer_engine13normalization19ln_bwd_tuned_kernelINS0_13Kernel_traitsI6__halffS3_fjLj3840ELj1ELj1ELj4ELj8ENS0_18Kernel_traits_baseILj3840ES3_fS3_fjLj128EEEEEEEvNS0_20BackwardKernelParamsE)
        /*00fc*/ 	.short	0x0210
        /*00fe*/ 	.short	0x0080


	//----- nvinfo : EIATTR_SW_WAR
	.align		4
.L_5621:
        /*0100*/ 	.byte	0x04, 0x36
        /*0102*/ 	.short	(.L_5623 - .L_5622)
.L_5622:
        /*0104*/ 	.word	0x00000008
.L_5623:


//--------------------- .nv.info._ZN18transformer_engine13normalization28ln_bwd_finalize_tuned_kernelINS0_22Kernel_traits_finalizeILj3840E6__halfS3_S3_fjLj1024ELj4ENS0_18Kernel_traits_baseILj3840ES3_S3_S3_fjLj1024EEEEEEEvNS0_20BackwardKernelParamsE --------------------------
	.section	.nv.info._ZN18transformer_engine13normalization28ln_bwd_finalize_tuned_kernelINS0_22Kernel_traits_finalizeILj3840E6__halfS3_S3_fjLj1024ELj4ENS0_18Kernel_traits_baseILj3840ES3_S3_S3_fjLj1024EEEEEEEvNS0_20BackwardKernelParamsE,"",@"SHT_CUDA_INFO"
	.sectionflags	@""
	.align	4


	//----- nvinfo : EIATTR_CUDA_API_VERSION
	.align		4
        /*0000*/ 	.byte	0x04, 0x37
        /*0002*/ 	.short	(.L_5625 - .L_5624)
.L_5624:
        /*0004*/ 	.word	0x00000082


	//----- nvinfo : EIATTR_KPARAM_INFO
	.align		4
.L_5625:
        /*0008*/ 	.byte	0x04, 0x17
        /*000a*/ 	.short	(.L_5627 - .L_5626)
.L_5626:
        /*000c*/ 	.word	0x00000000
        /*0010*/ 	.short	0x0000
        /*0012*/ 	.short	0x0000
        /*0014*/ 	.byte	0x00, 0xf0, 0x01, 0x02


	//----- nvinfo : EIATTR_SPARSE_MMA_MASK
	.align		4
.L_5627:
        /*0018*/ 	.byte	0x03, 0x50
        /*001a*/ 	.short	0x0000


	//----- nvinfo : EIATTR_MAXREG_COUNT
	.align		4
        /*001c*/ 	.byte	0x03, 0x1b
        /*001e*/ 	.short	0x0040


	//----- nvinfo : EIATTR_NUM_BARRIERS
	.align		4
        /*0020*/ 	.byte	0x02, 0x4c
        /*0022*/ 	.byte	0x01
	.zero		1


	//----- nvinfo : EIATTR_MERCURY_ISA_VERSION
	.align		4
        /*0024*/ 	.byte	0x03, 0x5f
        /*0026*/ 	.short	0x0101


	//----- nvinfo : EIATTR_COOP_GROUP_MASK_REGIDS
	.align		4
        /*0028*/ 	.byte	0x04, 0x29
        /*002a*/ 	.short	(.L_5629 - .L_5628)


	//   ....[0]....
.L_5628:
        /*002c*/ 	.word	0xffffffff


	//   ....[1]....
        /*0030*/ 	.word	0xffffffff


	//   ....[2]....
        /*0034*/ 	.word	0xffffffff


	//   ....[3]....
        /*0038*/ 	.word	0xffffffff


	//   ....[4]....
        /*003c*/ 	.word	0xffffffff


	//   ....[5]....
        /*0040*/ 	.word	0xffffffff


	//   ....[6]....
        /*0044*/ 	.word	0xffffffff


	//   ....[7]....
        /*0048*/ 	.word	0xffffffff


	//   ....[8]....
        /*004c*/ 	.word	0xffffffff


	//   ....[9]....
        /*0050*/ 	.word	0xffffffff


	//   ....[10]....
        /*0054*/ 	.word	0x05000010


	//   ....[11]....
        /*0058*/ 	.word	0x05000010


	//   ....[12]....
        /*005c*/ 	.word	0x05000010


	//   ....[13]....
        /*0060*/ 	.word	0x05000010


	//   ....[14]....
        /*0064*/ 	.word	0x05000010


	//   ....[15]....
        /*0068*/ 	.word	0x05000010


	//   ....[16]....
        /*006c*/ 	.word	0x05000010


	//   ....[17]....
        /*0070*/ 	.word	0x05000010


	//   ....[18]....
        /*0074*/ 	.word	0x05000010


	//   ....[19]....
        /*0078*/ 	.word	0x05000010


	//----- nvinfo : EIATTR_COOP_GROUP_INSTR_OFFSETS
	.align		4
.L_5629:
        /*007c*/ 	.byte	0x04, 0x28
        /*007e*/ 	.short	(.L_5631 - .L_5630)


	//   ....[0]....
.L_5630:
        /*0080*/ 	.word	0x00000850


	//   ....[1]....
        /*0084*/ 	.word	0x00000860


	//   ....[2]....
        /*0088*/ 	.word	0x00000890


	//   ....[3]....
        /*008c*/ 	.word	0x000008a0


	//   ....[4]....
        /*0090*/ 	.word	0x000008d0


	//   ....[5]....
        /*0094*/ 	.word	0x000008e0


	//   ....[6]....
        /*0098*/ 	.word	0x00000910


	//   ....[7]....
        /*009c*/ 	.word	0x00000920


	//   ....[8]....
        /*00a0*/ 	.word	0x00000950


	//   ....[9]....
        /*00a4*/ 	.word	0x00000960


	//   ....[10]....
        /*00a8*/ 	.word	0x00000ba0


	//   ....[11]....
        /*00ac*/ 	.word	0x00000c10


	//   ....[12]....
        /*00b0*/ 	.word	0x00000c80


	//   ....[13]....
        /*00b4*/ 	.word	0x00000cf0


	//   ....[14]....
        /*00b8*/ 	.word	0x00000d60


	//   ....[15]....
        /*00bc*/ 	.word	0x00000dc0


	//   ....[16]....
        /*00c0*/ 	.word	0x00000e30


	//   ....[17]....
        /*00c4*/ 	.word	0x00000ea0


	//   ....[18]....
        /*00c8*/ 	.word	0x00000f10


	//   ....[19]....
        /*00cc*/ 	.word	0x00000f80


	//----- nvinfo : EIATTR_EXIT_INSTR_OFFSETS
	.align		4
.L_5631:
        /*00d0*/ 	.byte	0x04, 0x1c
        /*00d2*/ 	.short	(.L_5633 - .L_5632)


	//   ....[0]....
.L_5632:
        /*00d4*/ 	.word	0x00000070


	//   ....[1]....
        /*00d8*/ 	.word	0x00000b40


	//----- nvinfo : EIATTR_MAX_THREADS
	.align		4
.L_5633:
        /*00dc*/ 	.byte	0x04, 0x05
        /*00de*/ 	.short	(.L_5635 - .L_5634)
.L_5634:
        /*00e0*/ 	.word	0x00000400
        /*00e4*/ 	.word	0x00000001
        /*00e8*/ 	.word	0x00000001


	//----- nvinfo : EIATTR_CRS_STACK_SIZE
	.align		4
.L_5635:
        /*00ec*/ 	.byte	0x04, 0x1e
        /*00ee*/ 	.short	(.L_5637 - .L_5636)
.L_5636:
        /*00f0*/ 	.word	0x00000000


	//----- nvinfo : EIATTR_CBANK_PARAM_SIZE
	.align		4
.L_5637:
        /*00f4*/ 	.byte	0x03, 0x19
        /*00f6*/ 	.short	0x0080


	//----- nvinfo : EIATTR_PARAM_CBANK
	.align		4
        /*00f8*/ 	.byte	0x04, 0x0a
        /*00fa*/ 	.short	(.L_5639 - .L_5638)
	.align		4
.L_5638:
        /*00fc*/ 	.word	index@(.nv.constant0._ZN18transformer_engine13normalization28ln_bwd_finalize_tuned_kernelINS0_22Kernel_traits_finalizeILj3840E6__halfS3_S3_fjLj1024ELj4ENS0_18Kernel_traits_baseILj3840ES3_S3_S3_fjLj1024EEEEEEEvNS0_20BackwardKernelParamsE)
        /*0100*/ 	.short	0x0210
        /*0102*/ 	.short	0x0080


	//----- nvinfo : EIATTR_SW_WAR
	.align		4
.L_5639:
        /*0104*/ 	.byte	0x04, 0x36
        /*0106*/ 	.short	(.L_5641 - .L_5640)
.L_5640:
        /*0108*/ 	.word	0x00000008
.L_5641:


//--------------------- .nv.info._ZN18transformer_engine13normalization19ln_bwd_tuned_kernelINS0_13Kernel_traitsI6__halfS3_S3_fjLj3840ELj1ELj1ELj4ELj4ENS0_18Kernel_traits_baseILj3840ES3_S3_S3_fjLj128EEEEEEEvNS0_20BackwardKernelParamsE --------------------------
	.section	.nv.info._ZN18transformer_engine13normalization19ln_bwd_tuned_kernelINS0_13Kernel_traitsI6__halfS3_S3_fjLj3840ELj1ELj1ELj4ELj4ENS0_18Kernel_traits_baseILj3840ES3_S3_S3_fjLj128EEEEEEEvNS0_20BackwardKernelParamsE,"",@"SHT_CUDA_INFO"
	.sectionflags	@""
	.align	4


	//----- nvinfo : EIATTR_CUDA_API_VERSION
	.align		4
        /*0000*/ 	.byte	0x04, 0x37
        /*0002*/ 	.short	(.L_5643 - .L_5642)
.L_5642:
        /*0004*/ 	.word	0x00000082


	//----- nvinfo : EIATTR_KPARAM_INFO
	.align		4
.L_5643:
        /*0008*/ 	.byte	0x04, 0x17
        /*000a*/ 	.short	(.L_5645 - .L_5644)
.L_5644:
        /*000c*/ 	.word	0x00000000
        /*0010*/ 	.short	0x0000
        /*0012*/ 	.short	0x0000
        /*0014*/ 	.byte	0x00, 0xf0, 0x01, 0x02


	//----- nvinfo : EIATTR_SPARSE_MMA_MASK
	.align		4
.L_5645:
        /*0018*/ 	.byte	0x03, 0x50
        /*001a*/ 	.short	0x0000


	//----- nvinfo : EIATTR_MAXREG_COUNT
	.align		4
        /*001c*/ 	.byte	0x03, 0x1b
        /*001e*/ 	.short	0x00ff


	//----- nvinfo : EIATTR_NUM_BARRIERS
	.align		4
        /*0020*/ 	.byte	0x02, 0x4c
        /*0022*/ 	.byte	0x01
	.zero		1


	//----- nvinfo : EIATTR_MERCURY_ISA_VERSION
	.align		4
        /*0024*/ 	.byte	0x03, 0x5f
        /*0026*/ 	.short	0x0101


	//----- nvinfo : EIATTR_COOP_GROUP_MASK_REGIDS
	.align		4
        /*0028*/ 	.byte	0x04, 0x29
        /*002a*/ 	.short	(.L_5647 - .L_5646)


	//   ....[0]....
.L_5646:
        /*002c*/ 	.word	0xffffffff


	//   ....[1]....
        /*0030*/ 	.word	0xffffffff


	//   ....[2]....
        /*0034*/ 	.word	0xffffffff


	//   ....[3]....
        /*0038*/ 	.word	0xffffffff


	//   ....[4]....
        /*003c*/ 	.word	0xffffffff


	//   ....[5]....
        /*0040*/ 	.word	0xffffffff


	//   ....[6]....
        /*0044*/ 	.word	0xffffffff


	//   ....[7]....
        /*0048*/ 	.word	0xffffffff


	//   ....[8]....
        /*004c*/ 	.word	0xffffffff


	//   ....[9]....
        /*0050*/ 	.word	0xffffffff


	//   ....[10]....
        /*0054*/ 	.word	0x0500000b


	//   ....[11]....
        /*0058*/ 	.word	0x0500000b


	//   ....[12]....
        /*005c*/ 	.word	0x0500000b


	//   ....[13]....
        /*0060*/ 	.word	0x0500000b


	//   ....[14]....
        /*0064*/ 	.word	0x0500000b


	//   ....[15]....
        /*0068*/ 	.word	0x0500000b


	//   ....[16]....
        /*006c*/ 	.word	0x0500000b


	//   ....[17]....
        /*0070*/ 	.word	0x0500000b


	//   ....[18]....
        /*0074*/ 	.word	0x0500000b


	//   ....[19]....
        /*0078*/ 	.word	0x0500000b


	//----- nvinfo : EIATTR_COOP_GROUP_INSTR_OFFSETS
	.align		4
.L_5647:
        /*007c*/ 	.byte	0x04, 0x28
        /*007e*/ 	.short	(.L_5649 - .L_5648)


	//   ....[0]....
.L_5648:
        /*0080*/ 	.word	0x000032f0


	//   ....[1]....
        /*0084*/ 	.word	0x00003300


	//   ....[2]....
        /*0088*/ 	.word	0x00003330


	//   ....[3]....
        /*008c*/ 	.word	0x00003340


	//   ....[4]....
        /*0090*/ 	.word	0x00003370


	//   ....[5]....
        /*0094*/ 	.word	0x00003380


	//   ....[6]....
        /*0098*/ 	.word	0x000033b0


	//   ....[7]....
        /*009c*/ 	.word	0x000033c0


	//   ....[8]....
        /*00a0*/ 	.word	0x000033f0


	//   ....[9]....
        /*00a4*/ 	.word	0x00003400


	//   ....[10]....
        /*00a8*/ 	.word	0x000046e0


	//   ....[11]....
        /*00ac*/ 	.word	0x00004730


	//   ....[12]....
        /*00b0*/ 	.word	0x000047a0


	//   ....[13]....
        /*00b4*/ 	.word	0x00004800


	//   ....[14]....
        /*00b8*/ 	.word	0x00004870


	//   ....[15]....
        /*00bc*/ 	.word	0x000048d0


	//   ....[16]....
        /*00c0*/ 	.word	0x00004940


	//   ....[17]....
        /*00c4*/ 	.word	0x000049a0


	//   ....[18]....
        /*00c8*/ 	.word	0x00004a10


	//   ....[19]....
        /*00cc*/ 	.word	0x00004a70


	//----- nvinfo : EIATTR_EXIT_INSTR_OFFSETS
	.align		4
.L_5649:
        /*00d0*/ 	.byte	0x04, 0x1c
        /*00d2*/ 	.short	(.L_5651 - .L_5650)


	//   ....[0]....
.L_5650:
        /*00d4*/ 	.word	0x00004680


	//----- nvinfo : EIATTR_MAX_THREADS
	.align		4
.L_5651:
        /*00d8*/ 	.byte	0x04, 0x05
        /*00da*/ 	.short	(.L_5653 - .L_5652)
.L_5652:
        /*00dc*/ 	.word	0x00000080
        /*00e0*/ 	.word	0x00000001
        /*00e4*/ 	.word	0x00000001


	//----- nvinfo : EIATTR_CRS_STACK_SIZE
	.align		4
.L_5653:
        /*00e8*/ 	.byte	0x04, 0x1e
        /*00ea*/ 	.short	(.L_5655 - .L_5654)
.L_5654:
        /*00ec*/ 	.word	0x00000000


	//----- nvinfo : EIATTR_CBANK_PARAM_SIZE
	.align		4
.L_5655:
        /*00f0*/ 	.byte	0x03, 0x19
        /*00f2*/ 	.short	0x0080


	//----- nvinfo : EIATTR_PARAM_CBANK
	.align		4
        /*00f4*/ 	.byte	0x04, 0x0a
        /*00f6*/ 	.short	(.L_5657 - .L_5656)
	.align		4
.L_5656:
        /*00f8*/ 	.word	index@(.nv.constant0._ZN18transformer_engine13normalization19ln_bwd_tuned_kernelINS0_13Kernel_traitsI6__halfS3_S3_fjLj3840ELj1ELj1ELj4ELj4ENS0_18Kernel_traits_baseILj3840ES3_S3_S3_fjLj128EEEEEEEvNS0_20BackwardKernelParamsE)
        /*00fc*/ 	.short	0x0210
        /*00fe*/ 	.short	0x0080


	//----- nvinfo : EIATTR_SW_WAR
	.align		4
.L_5657:
        /*0100*/ 	.byte	0x04, 0x36
        /*0102*/ 	.short	(.L_5659 - .L_5658)
.L_5658:
        /*0104*/ 	.word	0x00000008
.L_5659:


//--------------------- .nv.info._ZN18transformer_engine13normalization28ln_bwd_finalize_tuned_kernelINS0_22Kernel_traits_finalizeILj3840EffffjLj1024ELj4ENS0_18Kernel_traits_baseILj3840EffffjLj1024EEEEEEEvNS0_20BackwardKernelParamsE --------------------------
	.section	.nv.info._ZN18transformer_engine13normalization28ln_bwd_finalize_tuned_kernelINS0_22Kernel_traits_finalizeILj3840EffffjLj1024ELj4ENS0_18Kernel_traits_baseILj3840EffffjLj1024EEEEEEEvNS0_20BackwardKernelParamsE,"",@"SHT_CUDA_INFO"
	.sectionflags	@""
	.align	4


	//----- nvinfo : EIATTR_CUDA_API_VERSION
	.align		4
        /*0000*/ 	.byte	0x04, 0x37
        /*0002*/ 	.short	(.L_5661 - .L_5660)
.L_5660:
        /*0004*/ 	.word	0x00000082


	//----- nvinfo : EIATTR_KPARAM_INFO
	.align		4
.L_5661:
        /*0008*/ 	.byte	0x04, 0x17
        /*000a*/ 	.short	(.L_5663 - .L_5662)
.L_5662:
        /*000c*/ 	.word	0x00000000
        /*0010*/ 	.short	0x0000
        /*0012*/ 	.short	0x0000
        /*0014*/ 	.byte	0x00, 0xf0, 0x01, 0x02


	//----- nvinfo : EIATTR_SPARSE_MMA_MASK
	.align		4
.L_5663:
        /*0018*/ 	.byte	0x03, 0x50
        /*001a*/ 	.short	0x0000


	//----- nvinfo : EIATTR_MAXREG_COUNT
	.align		4
        /*001c*/ 	.byte	0x03, 0x1b
        /*001e*/ 	.short	0x0040


	//----- nvinfo : EIATTR_NUM_BARRIERS
	.align		4
        /*0020*/ 	.byte	0x02, 0x4c
        /*0022*/ 	.byte	0x01
	.zero		1


	//----- nvinfo : EIATTR_MERCURY_ISA_VERSION
	.align		4
        /*0024*/ 	.byte	0x03, 0x5f
        /*0026*/ 	.short	0x0101


	//----- nvinfo : EIATTR_COOP_GROUP_MASK_REGIDS
	.align		4
        /*0028*/ 	.byte	0x04, 0x29
        /*002a*/ 	.short	(.L_5665 - .L_5664)


	//   ....[0]....
.L_5664:
        /*002c*/ 	.word	0xffffffff


	//   ....[1]....
        /*0030*/ 	.word	0xffffffff


	//   ....[2]....
        /*0034*/ 	.word	0xffffffff


	//   ....[3]....
        /*0038*/ 	.word	0xffffffff


	//   ....[4]....
        /*003c*/ 	.word	0xffffffff


	//   ....[5]....
        /*0040*/ 	.word	0xffffffff


	//   ....[6]....
        /*0044*/ 	.word	0xffffffff


	//   ....[7]....
        /*0048*/ 	.word	0xffffffff


	//   ....[8]....
        /*004c*/ 	.word	0xffffffff


	//   ....[9]....
        /*0050*/ 	.word	0xffffffff


	//   ....[10]....
        /*0054*/ 	.word	0x05000010


	//   ....[11]....
        /*0058*/ 	.word	0x05000010


	//   ....[12]....
        /*005c*/ 	.word	0x05000010


	//   ....[13]....
        /*0060*/ 	.word	0x05000010


	//   ....[14]....
        /*0064*/ 	.word	0x05000010


	//   ....[15]....
        /*0068*/ 	.word	0x05000010


	//   ....[16]....
        /*006c*/ 	.word	0x05000010


	//   ....[17]....
        /*0070*/ 	.word	0x05000010


	//   ....[18]....
        /*0074*/ 	.word	0x05000010


	//   ....[19]....
        /*0078*/ 	.word	0x05000010


	//----- nvinfo : EIATTR_COOP_GROUP_INSTR_OFFSETS
	.align		4
.L_5665:
        /*007c*/ 	.byte	0x04, 0x28
        /*007e*/ 	.short	(.L_5667 - .L_5666)


	//   ....[0]....
.L_5666:
        /*0080*/ 	.word	0x00000850


	//   ....[1]....
        /*0084*/ 	.word	0x00000860


	//   ....[2]....
        /*0088*/ 	.word	0x00000890


	//   ....[3]....
        /*008c*/ 	.word	0x000008a0


	//   ....[4]....
        /*0090*/ 	.word	0x000008d0


	//   ....[5]....
        /*0094*/ 	.word	0x000008e0


	//   ....[6]....
        /*0098*/ 	.word	0x00000910


	//   ....[7]....
        /*009c*/ 	.word	0x00000920


	//   ....[8]....
        /*00a0*/ 	.word	0x00000950


	//   ....[9]....
        /*00a4*/ 	.word	0x00000960


	//   ....[10]....
        /*00a8*/ 	.word	0x00000b80


	//   ....[11]....
        /*00ac*/ 	.word	0x00000bf0


	//   ....[12]....
        /*00b0*/ 	.word	0x00000c60


	//   ....[13]....
        /*00b4*/ 	.word	0x00000cd0


	//   ....[14]....
        /*00b8*/ 	.word	0x00000d40


	//   ....[15]....
        /*00bc*/ 	.word	0x00000da0


	//   ....[16]....
        /*00c0*/ 	.word	0x00000e10


	//   ....[17]....
        /*00c4*/ 	.word	0x00000e80


	//   ....[18]....
        /*00c8*/ 	.word	0x00000ef0


	//   ....[19]....
        /*00cc*/ 	.word	0x00000f60


	//----- nvinfo : EIATTR_EXIT_INSTR_OFFSETS
	.align		4
.L_5667:
        /*00d0*/ 	.byte	0x04, 0x1c
        /*00d2*/ 	.short	(.L_5669 - .L_5668)


	//   ....[0]....
.L_5668:
        /*00d4*/ 	.word	0x00000070


	//   ....[1]....
        /*00d8*/ 	.word	0x00000b20


	//----- nvinfo : EIATTR_MAX_THREADS
	.align		4
.L_5669:
        /*00dc*/ 	.byte	0x04, 0x05
        /*00de*/ 	.short	(.L_5671 - .L_5670)
.L_5670:
        /*00e0*/ 	.word	0x00000400
        /*00e4*/ 	.word	0x00000001
        /*00e8*/ 	.word	0x00000001


	//----- nvinfo : EIATTR_CRS_STACK_SIZE
	.align		4
.L_5671:
        /*00ec*/ 	.byte	0x04, 0x1e
        /*00ee*/ 	.short	(.L_5673 - .L_5672)
.L_5672:
        /*00f0*/ 	.word	0x00000000


	//----- nvinfo : EIATTR_CBANK_PARAM_SIZE
	.align		4
.L_5673:
        /*00f4*/ 	.byte	0x03, 0x19
        /*00f6*/ 	.short	0x0080


	//----- nvinfo : EIATTR_PARAM_CBANK
	.align		4
        /*00f8*/ 	.byte	0x04, 0x0a
        /*00fa*/ 	.short	(.L_5675 - .L_5674)
	.align		4
.L_5674:
        /*00fc*/ 	.word	index@(.nv.constant0._ZN18transformer_engine13normalization28ln_bwd_finalize_tuned_kernelINS0_22Kernel_traits_finalizeILj3840EffffjLj1024ELj4ENS0_18Kernel_traits_baseILj3840EffffjLj1024EEEEEEEvNS0_20BackwardKernelParamsE)
        /*0100*/ 	.short	0x0210
        /*0102*/ 	.short	0x0080


	//----- nvinfo : EIATTR_SW_WAR
	.align		4
.L_5675:
        /*0104*/ 	.byte	0x04, 0x36
        /*0106*/ 	.short	(.L_5677 - .L_5676)
.L_5676:
        /*0108*/ 	.word	0x00000008
.L_5677:


//--------------------- .nv.info._ZN18transformer_engine13normalization19ln_bwd_tuned_kernelINS0_13Kernel_traitsIffffjLj3840ELj1ELj1ELj4ELj8ENS0_18Kernel_traits_baseILj3840EffffjLj128EEEEEEEvNS0_20BackwardKernelParamsE --------------------------
	.section	.nv.info._ZN18transformer_engine13normalization19ln_bwd_tuned_kernelINS0_13Kernel_traitsIffffjLj3840ELj1ELj1ELj4ELj8ENS0_18Kernel_traits_baseILj3840EffffjLj128EEEEEEEvNS0_20BackwardKernelParamsE,"",@"SHT_CUDA_INFO"
	.sectionflags	@""
	.align	4


	//----- nvinfo : EIATTR_CUDA_API_VERSION
	.align		4
        /*0000*/ 	.byte	0x04, 0x37
        /*0002*/ 	.short	(.L_5679 - .L_5678)
.L_5678:
        /*0004*/ 	.word	0x00000082


	//----- nvinfo : EIATTR_KPARAM_INFO
	.align		4
.L_5679:
        /*0008*/ 	.byte	0x04, 0x17
        /*000a*/ 	.short	(.L_5681 - .L_5680)
.L_5680:
        /*000c*/ 	.word	0x00000000
        /*0010*/ 	.short	0x0000
        /*0012*/ 	.short	0x0000
        /*0014*/ 	.byte	0x00, 0xf0, 0x01, 0x02


	//----- nvinfo : EIATTR_SPARSE_MMA_MASK
	.align		4
.L_5681:
        /*0018*/ 	.byte	0x03, 0x50
        /*001a*/ 	.short	0x0000


	//----- nvinfo : EIATTR_MAXREG_COUNT
	.align		4
        /*001c*/ 	.byte	0x03, 0x1b
        /*001e*/ 	.short	0x00ff


	//----- nvinfo : EIATTR_NUM_BARRIERS
	.align		4
        /*0020*/ 	.byte	0x02, 0x4c
        /*0022*/ 	.byte	0x01
	.zero		1


	//----- nvinfo : EIATTR_MERCURY_ISA_VERSION
	.align		4
        /*0024*/ 	.byte	0x03, 0x5f
        /*0026*/ 	.short	0x0101


	//----- nvinfo : EIATTR_COOP_GROUP_MASK_REGIDS
	.align		4
        /*0028*/ 	.byte	0x04, 0x29
        /*002a*/ 	.short	(.L_5683 - .L_5682)


	//   ....[0]....
.L_5682:
        /*002c*/ 	.word	0xffffffff


	//   ....[1]....
        /*0030*/ 	.word	0xffffffff


	//   ....[2]....
        /*0034*/ 	.word	0xffffffff


	//   ....[3]....
        /*0038*/ 	.word	0xffffffff


	//   ....[4]....
        /*003c*/ 	.word	0xffffffff


	//   ....[5]....
        /*0040*/ 	.word	0xffffffff


	//   ....[6]....
        /*0044*/ 	.word	0xffffffff


	//   ....[7]....
        /*0048*/ 	.word	0xffffffff


	//   ....[8]....
        /*004c*/ 	.word	0xffffffff


	//   ....[9]....
        /*0050*/ 	.word	0xffffffff


	//   ....[10]....
        /*0054*/ 	.word	0x0500002a


	//   ....[11]....
        /*0058*/ 	.word	0x0500002a


	//   ....[12]....
        /*005c*/ 	.word	0x0500002a


	//   ....[13]....
        /*0060*/ 	.word	0x0500002a


	//   ....[14]....
        /*0064*/ 	.word	0x0500002a


	//   ....[15]....
        /*0068*/ 	.word	0x0500002a


	//   ....[16]....
        /*006c*/ 	.word	0x0500002a


	//   ....[17]....
        /*0070*/ 	.word	0x0500002a


	//   ....[18]....
        /*0074*/ 	.word	0x0500002a


	//   ....[19]....
        /*0078*/ 	.word	0x0500002a


	//----- nvinfo : EIATTR_COOP_GROUP_INSTR_OFFSETS
	.align		4
.L_5683:
        /*007c*/ 	.byte	0x04, 0x28
        /*007e*/ 	.short	(.L_5685 - .L_5684)


	//   ....[0]....
.L_5684:
        /*0080*/ 	.word	0x00002a00


	//   ....[1]....
        /*0084*/ 	.word	0x00002a10


	//   ....[2]....
        /*0088*/ 	.word	0x00002a40


	//   ....[3]....
        /*008c*/ 	.word	0x00002a50


	//   ....[4]....
        /*0090*/ 	.word	0x00002a80


	//   ....[5]....
        /*0094*/ 	.word	0x00002a90


	//   ....[6]....
        /*0098*/ 	.word	0x00002ac0


	//   ....[7]....
        /*009c*/ 	.word	0x00002ad0


	//   ....[8]....
        /*00a0*/ 	.word	0x00002b00


	//   ....[9]....
        /*00a4*/ 	.word	0x00002b10


	//   ....[10]....
        /*00a8*/ 	.word	0x00003d90


	//   ....[11]....
        /*00ac*/ 	.word	0x00003de0


	//   ....[12]....
        /*00b0*/ 	.word	0x00003e50


	//   ....[13]....
        /*00b4*/ 	.word	0x00003eb0


	//   ....[14]....
        /*00b8*/ 	.word	0x00003f20


	//   ....[15]....
        /*00bc*/ 	.word	0x00003f80


	//   ....[16]....
        /*00c0*/ 	.word	0x00003ff0


	//   ....[17]....
        /*00c4*/ 	.word	0x00004050


	//   ....[18]....
        /*00c8*/ 	.word	0x000040c0


	//   ....[19]....
        /*00cc*/ 	.word	0x00004120


	//----- nvinfo : EIATTR_EXIT_INSTR_OFFSETS
	.align		4
.L_5685:
        /*00d0*/ 	.byte	0x04, 0x1c
        /*00d2*/ 	.short	(.L_5687 - .L_5686)


	//   ....[0]....
.L_5686:
        /*00d4*/ 	.word	0x00003d30


	//----- nvinfo : EIATTR_MAX_THREADS
	.align		4
.L_5687:
        /*00d8*/ 	.byte	0x04, 0x05
        /*00da*/ 	.short	(.L_5689 - .L_5688)
.L_5688:
        /*00dc*/ 	.word	0x00000080
        /*00e0*/ 	.word	0x00000001
        /*00e4*/ 	.word	0x00000001


	//----- nvinfo : EIATTR_CRS_STACK_SIZE
	.align		4
.L_5689:
        /*00e8*/ 	.byte	0x04, 0x1e
        /*00ea*/ 	.short	(.L_5691 - .L_5690)
.L_5690:
        /*00ec*/ 	.word	0x00000000


	//----- nvinfo : EIATTR_CBANK_PARAM_SIZE
	.align		4
.L_5691:
        /*00f0*/ 	.byte	0x03, 0x19
        /*00f2*/ 	.short	0x0080


	//----- nvinfo : EIATTR_PARAM_CBANK
	.align		4
        /*00f4*/ 	.byte	0x04, 0x0a
        /*00f6*/ 	.short	(.L_5693 - .L_5692)
	.align		4
.L_5692:
        /*00f8*/ 	.word	index@(.nv.constant0._ZN18transformer_engine13normalization19ln_bwd_tuned_kernelINS0_13Kernel_traitsIffffjLj3840ELj1ELj1ELj4ELj8ENS0_18Kernel_traits_baseILj3840EffffjLj128EEEEEEEvNS0_20BackwardKernelParamsE)
        /*00fc*/ 	.short	0x0210
        /*00fe*/ 	.short	0x0080


	//----- nvinfo : EIATTR_SW_WAR
	.align		4
.L_5693:
        /*0100*/ 	.byte	0x04, 0x36
        /*0102*/ 	.short	(.L_5695 - .L_5694)
.L_5694:
        /*0104*/ 	.word	0x00000008
.L_5695:


//--------------------- .nv.info._ZN18transformer_engine13normalization28ln_bwd_finalize_tuned_kernelINS0_22Kernel_traits_finalizeILj3072E13__nv_bfloat16fS3_fjLj1024ELj4ENS0_18Kernel_traits_baseILj3072ES3_fS3_fjLj1024EEEEEEEvNS0_20BackwardKernelParamsE --------------------------
	.section	.nv.info._ZN18transformer_engine13normalization28ln_bwd_finalize_tuned_kernelINS0_22Kernel_traits_finalizeILj3072E13__nv_bfloat16fS3_fjLj1024ELj4ENS0_18Kernel_traits_baseILj3072ES3_fS3_fjLj1024EEEEEEEvNS0_20BackwardKernelParamsE,"",@"SHT_CUDA_INFO"
	.sectionflags	@""
	.align	4


	//----- nvinfo : EIATTR_CUDA_API_VERSION
	.align		4
        /*0000*/ 	.byte	0x04, 0x37
        /*0002*/ 	.short	(.L_5697 - .L_5696)
.L_5696:
        /*0004*/ 	.word	0x00000082


	//----- nvinfo : EIATTR_KPARAM_INFO
	.align		4
.L_5697:
        /*0008*/ 	.byte	0x04, 0x17
        /*000a*/ 	.short	(.L_5699 - .L_5698)
.L_5698:
        /*000c*/ 	.word	0x00000000
        /*0010*/ 	.short	0x0000
        /*0012*/ 	.short	0x0000
        /*0014*/ 	.byte	0x00, 0xf0, 0x01, 0x02


	//----- nvinfo : EIATTR_SPARSE_MMA_MASK
	.align		4
.L_5699:
        /*0018*/ 	.byte	0x03, 0x50
        /*001a*/ 	.short	0x0000


	//----- nvinfo : EIATTR_MAXREG_COUNT
	.align		4
        /*001c*/ 	.byte	0x03, 0x1b
        /*001e*/ 	.short	0x0040


	//----- nvinfo : EIATTR_NUM_BARRIERS
	.align		4
        /*0020*/ 	.byte	0x02, 0x4c
        /*0022*/ 	.byte	0x01
	.zero		1


	//----- nvinfo : EIATTR_MERCURY_ISA_VERSION
	.align		4
        /*0024*/ 	.byte	0x03, 0x5f
        /*0026*/ 	.short	0x0101


	//----- nvinfo : EIATTR_COOP_GROUP_MASK_REGIDS
	.align		4
        /*0028*/ 	.byte	0x04, 0x29
        /*002a*/ 	.short	(.L_5701 - .L_5700)


	//   ....[0]....
.L_5700:
        /*002c*/ 	.word	0xffffffff


	//   ....[1]....
        /*0030*/ 	.word	0xffffffff


	//   ....[2]....
        /*0034*/ 	.word	0xffffffff


	//   ....[3]....
        /*0038*/ 	.word	0xffffffff


	//   ....[4]....
        /*003c*/ 	.word	0xffffffff


	//   ....[5]....
        /*0040*/ 	.word	0xffffffff


	//   ....[6]....
        /*0044*/ 	.word	0xffffffff


	//   ....[7]....
        /*0048*/ 	.word	0xffffffff


	//   ....[8]....
        /*004c*/ 	.word	0xffffffff


	//   ....[9]....
        /*0050*/ 	.word	0xffffffff


	//   ....[10]....
        /*0054*/ 	.word	0x05000010


	//   ....[11]....
        /*0058*/ 	.word	0x05000010


	//   ....[12]....
        /*005c*/ 	.word	0x05000010


	//   ....[13]....
        /*0060*/ 	.word	0x05000010


	//   ....[14]....
        /*0064*/ 	.word	0x05000010


	//   ....[15]....
        /*0068*/ 	.word	0x05000010


	//   ....[16]....
        /*006c*/ 	.word	0x05000010


	//   ....[17]....
        /*0070*/ 	.word	0x05000010


	//   ....[18]....
        /*0074*/ 	.word	0x05000010


	//   ....[19]....
        /*0078*/ 	.word	0x05000010


	//----- nvinfo : EIATTR_COOP_GROUP_INSTR_OFFSETS
	.align		4
.L_5701:
        /*007c*/ 	.byte	0x04, 0x28
        /*007e*/ 	.short	(.L_5703 - .L_5702)


	//   ....[0]....
.L_5702:
        /*0080*/ 	.word	0x00000850


	//   ....[1]....
        /*0084*/ 	.word	0x00000860


	//   ....[2]....
        /*0088*/ 	.word	0x00000890


	//   ....[3]....
        /*008c*/ 	.word	0x000008a0


	//   ....[4]....
        /*0090*/ 	.word	0x000008d0


	//   ....[5]....
        /*0094*/ 	.word	0x000008e0


	//   ....[6]....
        /*0098*/ 	.word	0x00000910


	//   ....[7]....
        /*009c*/ 	.word	0x00000920


	//   ....[8]....
        /*00a0*/ 	.word	0x00000950


	//   ....[9]....
        /*00a4*/ 	.word	0x00000960


	//   ....[10]....
        /*00a8*/ 	.word	0x00000ba0


	//   ....[11]....
        /*00ac*/ 	.word	0x00000c10


	//   ....[12]....
        /*00b0*/ 	.word	0x00000c80


	//   ....[13]....
        /*00b4*/ 	.word	0x00000cf0


	//   ....[14]....
        /*00b8*/ 	.word	0x00000d60


	//   ....[15]....
        /*00bc*/ 	.word	0x00000dc0


	//   ....[16]....
        /*00c0*/ 	.word	0x00000e30


	//   ....[17]....
        /*00c4*/ 	.word	0x00000ea0


	//   ....[18]....
        /*00c8*/ 	.word	0x00000f10


	//   ....[19]....
        /*00cc*/ 	.word	0x00000f80


	//----- nvinfo : EIATTR_EXIT_INSTR_OFFSETS
	.align		4
.L_5703:
        /*00d0*/ 	.byte	0x04, 0x1c
        /*00d2*/ 	.short	(.L_5705 - .L_5704)


	//   ....[0]....
.L_5704:
        /*00d4*/ 	.word	0x00000070


	//   ....[1]....
        /*00d8*/ 	.word	0x00000b40


	//----- nvinfo : EIATTR_MAX_THREADS
	.align		4
.L_5705:
        /*00dc*/ 	.byte	0x04, 0x05
        /*00de*/ 	.short	(.L_5707 - .L_5706)
.L_5706:
        /*00e0*/ 	.word	0x00000400
        /*00e4*/ 	.word	0x00000001
        /*00e8*/ 	.word	0x00000001


	//----- nvinfo : EIATTR_CRS_STACK_SIZE
	.align		4
.L_5707:
        /*00ec*/ 	.byte	0x04, 0x1e
        /*00ee*/ 	.short	(.L_5709 - .L_5708)
.L_5708:
        /*00f0*/ 	.word	0x00000000


	//----- nvinfo : EIATTR_CBANK_PARAM_SIZE
	.align		4
.L_5709:
        /*00f4*/ 	.byte	0x03, 0x19
        /*00f6*/ 	.short	0x0080


	//----- nvinfo : EIATTR_PARAM_CBANK
	.align		4
        /*00f8*/ 	.byte	0x04, 0x0a
        /*00fa*/ 	.short	(.L_5711 - .L_5710)
	.align		4
.L_5710:
        /*00fc*/ 	.word	index@(.nv.constant0._ZN18transformer_engine13normalization28ln_bwd_finalize_tuned_kernelINS0_22Kernel_traits_finalizeILj3072E13__nv_bfloat16fS3_fjLj1024ELj4ENS0_18Kernel_traits_baseILj3072ES3_fS3_fjLj1024EEEEEEEvNS0_20BackwardKernelParamsE)
        /*0100*/ 	.short	0x0210
        /*0102*/ 	.short	0x0080


	//----- nvinfo : EIATTR_SW_WAR
	.align		4
.L_5711:
        /*0104*/ 	.byte	0x04, 0x36
        /*0106*/ 	.short	(.L_5713 - .L_5712)
.L_5712:
        /*0108*/ 	.word	0x00000008
.L_5713:


//--------------------- .nv.info._ZN18transformer_engine13normalization19ln_bwd_tuned_kernelINS0_13Kernel_traitsI13__nv_bfloat16fS3_fjLj3072ELj1ELj1ELj4ELj16ENS0_18Kernel_traits_baseILj3072ES3_fS3_fjLj128EEEEEEEvNS0_20BackwardKernelParamsE --------------------------
	.section	.nv.info._ZN18transformer_engine13normalization19ln_bwd_tuned_kernelINS0_13Kernel_traitsI13__nv_bfloat16fS3_fjLj3072ELj1ELj1ELj4ELj16ENS0_18Kernel_traits_baseILj3072ES3_fS3_fjLj128EEEEEEEvNS0_20BackwardKernelParamsE,"",@"SHT_CUDA_INFO"
	.sectionflags	@""
	.align	4


	//----- nvinfo : EIATTR_CUDA_API_VERSION
	.align		4
        /*0000*/ 	.byte	0x04, 0x37
        /*0002*/ 	.short	(.L_5715 - .L_5714)
.L_5714:
        /*0004*/ 	.word	0x00000082


	//----- nvinfo : EIATTR_KPARAM_INFO
	.align		4
.L_5715:
        /*0008*/ 	.byte	0x04, 0x17
        /*000a*/ 	.short	(.L_5717 - .L_5716)
.L_5716:
        /*000c*/ 	.word	0x00000000
        /*0010*/ 	.short	0x0000
        /*0012*/ 	.short	0x0000
        /*0014*/ 	.byte	0x00, 0xf0, 0x01, 0x02


	//----- nvinfo : EIATTR_SPARSE_MMA_MASK
	.align		4
.L_5717:
        /*0018*/ 	.byte	0x03, 0x50
        /*001a*/ 	.short	0x0000


	//----- nvinfo : EIATTR_MAXREG_COUNT
	.align		4
        /*001c*/ 	.byte	0x03, 0x1b
        /*001e*/ 	.short	0x00ff


	//----- nvinfo : EIATTR_NUM_BARRIERS
	.align		4
        /*0020*/ 	.byte	0x02, 0x4c
        /*0022*/ 	.byte	0x01
	.zero		1


	//----- nvinfo : EIATTR_MERCURY_ISA_VERSION
	.align		4
        /*0024*/ 	.byte	0x03, 0x5f
        /*0026*/ 	.short	0x0101


	//----- nvinfo : EIATTR_COOP_GROUP_MASK_REGIDS
	.align		4
        /*0028*/ 	.byte	0x04, 0x29
        /*002a*/ 	.short	(.L_5719 - .L_5718)


	//   ....[0]....
.L_5718:
        /*002c*/ 	.word	0xffffffff


	//   ....[1]....
        /*0030*/ 	.word	0xffffffff


	//   ....[2]....
        /*0034*/ 	.word	0xffffffff


	//   ....[3]....
        /*0038*/ 	.word	0xffffffff


	//   ....[4]....
        /*003c*/ 	.word	0xffffffff


	//   ....[5]....
        /*0040*/ 	.word	0xffffffff


	//   ....[6]....
        /*0044*/ 	.word	0xffffffff


	//   ....[7]....
        /*0048*/ 	.word	0xffffffff


	//   ....[8]....
        /*004c*/ 	.word	0xffffffff


	//   ....[9]....
        /*0050*/ 	.word	0xffffffff


	//   ....[10]....
        /*0054*/ 	.word	0x05000029


	//   ....[11]....
        /*0058*/ 	.word	0x05000029


	//   ....[12]....
        /*005c*/ 	.word	0x05000029


	//   ....[13]....
        /*0060*/ 	.word	0x05000029


	//   ....[14]....
        /*0064*/ 	.word	0x05000029


	//   ....[15]....
        /*0068*/ 	.word	0x05000029


	//   ....[16]....
        /*006c*/ 	.word	0x05000029


	//   ....[17]....
        /*0070*/ 	.word	0x05000029


	//   ....[18]....
        /*0074*/ 	.word	0x05000029


	//   ....[19]....
        /*0078*/ 	.word	0x05000029


	//----- nvinfo : EIATTR_COOP_GROUP_INSTR_OFFSETS
	.align		4
.L_5719:
        /*007c*/ 	.byte	0x04, 0x28
        /*007e*/ 	.short	(.L_5721 - .L_5720)


	//   ....[0]....
.L_5720:
        /*0080*/ 	.word	0x00001830


	//   ....[1]....
        /*0084*/ 	.word	0x00001840


	//   ....[2]....
        /*0088*/ 	.word	0x00001870


	//   ....[3]....
        /*008c*/ 	.word	0x00001880


	//   ....[4]....
        /*0090*/ 	.word	0x000018b0


	//   ....[5]....
        /*0094*/ 	.word	0x000018c0


	//   ....[6]....
        /*0098*/ 	.word	0x000018f0


	//   ....[7]....
        /*009c*/ 	.word	0x00001900


	//   ....[8]....
        /*00a0*/ 	.word	0x00001930


	//   ....[9]....
        /*00a4*/ 	.word	0x00001940


	//   ....[10]....
        /*00a8*/ 	.word	0x00002650


	//   ....[11]....
        /*00ac*/ 	.word	0x000026a0


	//   ....[12]....
        /*00b0*/ 	.word	0x00002700


	//   ....[13]....
        /*00b4*/ 	.word	0x00002760


	//   ....[14]....
        /*00b8*/ 	.word	0x000027c0


	//   ....[15]....
        /*00bc*/ 	.word	0x00002820


	//   ....[16]....
        /*00c0*/ 	.word	0x00002880


	//   ....[17]....
        /*00c4*/ 	.word	0x000028e0


	//   ....[18]....
        /*00c8*/ 	.word	0x00002940


	//   ....[19]....
        /*00cc*/ 	.word	0x000029a0


	//----- nvinfo : EIATTR_EXIT_INSTR_OFFSETS
	.align		4
.L_5721:
        /*00d0*/ 	.byte	0x04, 0x1c
        /*00d2*/ 	.short	(.L_5723 - .L_5722)


	//   ....[0]....
.L_5722:
        /*00d4*/ 	.word	0x00002600


	//----- nvinfo : EIATTR_MAX_THREADS
	.align		4
.L_5723:
        /*00d8*/ 	.byte	0x04, 0x05
        /*00da*/ 	.short	(.L_5725 - .L_5724)
.L_5724:
        /*00dc*/ 	.word	0x00000080
        /*00e0*/ 	.word	0x00000001
        /*00e4*/ 	.word	0x00000001


	//----- nvinfo : EIATTR_CRS_STACK_SIZE
	.align		4
.L_5725:
        /*00e8*/ 	.byte	0x04, 0x1e
        /*00ea*/ 	.short	(.L_5727 - .L_5726)
.L_5726:
        /*00ec*/ 	.word	0x00000000


	//----- nvinfo : EIATTR_CBANK_PARAM_SIZE
	.align		4
.L_5727:
        /*00f0*/ 	.byte	0x03, 0x19
        /*00f2*/ 	.short	0x0080


	//----- nvinfo : EIATTR_PARAM_CBANK
	.align		4
        /*00f4*/ 	.byte	0x04, 0x0a
        /*00f6*/ 	.short	(.L_5729 - .L_5728)
	.align		4
.L_5728:
        /*00f8*/ 	.word	index@(.nv.constant0._ZN18transformer_engine13normalization19ln_bwd_tuned_kernelINS0_13Kernel_traitsI13__nv_bfloat16fS3_fjLj3072ELj1ELj1ELj4ELj16ENS0_18Kernel_traits_baseILj3072ES3_fS3_fjLj128EEEEEEEvNS0_20BackwardKernelParamsE)
        /*00fc*/ 	.short	0x0210
        /*00fe*/ 	.short	0x0080


	//----- nvinfo : EIATTR_SW_WAR
	.align		4
.L_5729:
        /*0100*/ 	.byte	0x04, 0x36
        /*0102*/ 	.short	(.L_5731 - .L_5730)
.L_5730:
        /*0104*/ 	.word	0x00000008
.L_5731:


//--------------------- .nv.info._ZN18transformer_engine13normalization28ln_bwd_finalize_tuned_kernelINS0_22Kernel_traits_finalizeILj3072E13__nv_bfloat16S3_S3_fjLj1024ELj4ENS0_18Kernel_traits_baseILj3072ES3_S3_S3_fjLj1024EEEEEEEvNS0_20BackwardKernelParamsE --------------------------
	.section	.nv.info._ZN18transformer_engine13normalization28ln_bwd_finalize_tuned_kernelINS0_22Kernel_traits_finalizeILj3072E13__nv_bfloat16S3_S3_fjLj1024ELj4ENS0_18Kernel_traits_baseILj3072ES3_S3_S3_fjLj1024EEEEEEEvNS0_20BackwardKernelParamsE,"",@"SHT_CUDA_INFO"
	.sectionflags	@""
	.align	4


	//----- nvinfo : EIATTR_CUDA_API_VERSION
	.align		4
        /*0000*/ 	.byte	0x04, 0x37
        /*0002*/ 	.short	(.L_5733 - .L_5732)
.L_5732:
        /*0004*/ 	.word	0x00000082


	//----- nvinfo : EIATTR_KPARAM_INFO
	.align		4
.L_5733:
        /*0008*/ 	.byte	0x04, 0x17
        /*000a*/ 	.short	(.L_5735 - .L_5734)
.L_5734:
        /*000c*/ 	.word	0x00000000
        /*0010*/ 	.short	0x0000
        /*0012*/ 	.short	0x0000
        /*0014*/ 	.byte	0x00, 0xf0, 0x01, 0x02


	//----- nvinfo : EIATTR_SPARSE_MMA_MASK
	.align		4
.L_5735:
        /*0018*/ 	.byte	0x03, 0x50
        /*001a*/ 	.short	0x0000


	//----- nvinfo : EIATTR_MAXREG_COUNT
	.align		4
        /*001c*/ 	.byte	0x03, 0x1b
        /*001e*/ 	.short	0x0040


	//----- nvinfo : EIATTR_NUM_BARRIERS
	.align		4
        /*0020*/ 	.byte	0x02, 0x4c
        /*0022*/ 	.byte	0x01
	.zero		1


	//----- nvinfo : EIATTR_MERCURY_ISA_VERSION
	.align		4
        /*0024*/ 	.byte	0x03, 0x5f
        /*0026*/ 	.short	0x0101


	//----- nvinfo : EIATTR_COOP_GROUP_MASK_REGIDS
	.align		4
        /*0028*/ 	.byte	0x04, 0x29
        /*002a*/ 	.short	(.L_5737 - .L_5736)


	//   ....[0]....
.L_5736:
        /*002c*/ 	.word	0xffffffff


	//   ....[1]....
        /*0030*/ 	.word	0xffffffff


	//   ....[2]....
        /*0034*/ 	.word	0xffffffff


	//   ....[3]....
        /*0038*/ 	.word	0xffffffff


	//   ....[4]....
        /*003c*/ 	.word	0xffffffff


	//   ....[5]....
        /*0040*/ 	.word	0xffffffff


	//   ....[6]....
        /*0044*/ 	.word	0xffffffff


	//   ....[7]....
        /*0048*/ 	.word	0xffffffff


	//   ....[8]....
        /*004c*/ 	.word	0xffffffff


	//   ....[9]....
        /*0050*/ 	.word	0xffffffff


	//   ....[10]....
        /*0054*/ 	.word	0x05000010


	//   ....[11]....
        /*0058*/ 	.word	0x05000010


	//   ....[12]....
        /*005c*/ 	.word	0x05000010


	//   ....[13]....
        /*0060*/ 	.word	0x05000010


	//   ....[14]....
        /*0064*/ 	.word	0x05000010


	//   ....[15]....
        /*0068*/ 	.word	0x05000010


	//   ....[16]....
        /*006c*/ 	.word	0x05000010


	//   ....[17]....
        /*0070*/ 	.word	0x05000010


	//   ....[18]....
        /*0074*/ 	.word	0x05000010


	//   ....[19]....
        /*0078*/ 	.word	0x05000010


	//----- nvinfo : EIATTR_COOP_GROUP_INSTR_OFFSETS
	.align		4
.L_5737:
        /*007c*/ 	.byte	0x04, 0x28
        /*007e*/ 	.short	(.L_5739 - .L_5738)


	//   ....[0]....
.L_5738:
        /*0080*/ 	.word	0x00000850


	//   ....[1]....
        /*0084*/ 	.word	0x00000860


	//   ....[2]....
        /*0088*/ 	.word	0x00000890


	//   ....[3]....
        /*008c*/ 	.word	0x000008a0


	//   ....[4]....
        /*0090*/ 	.word	0x000008d0


	//   ....[5]....
        /*0094*/ 	.word	0x000008e0


	//   ....[6]....
        /*0098*/ 	.word	0x00000910


	//   ....[7]....
        /*009c*/ 	.word	0x00000920


	//   ....[8]....
        /*00a0*/ 	.word	0x00000950


	//   ....[9]....
        /*00a4*/ 	.word	0x00000960


	//   ....[10]....
        /*00a8*/ 	.word	0x00000ba0


	//   ....[11]....
        /*00ac*/ 	.word	0x00000c10


	//   ....[12]....
        /*00b0*/ 	.word	0x00000c80


	//   ....[13]....
        /*00b4*/ 	.word	0x00000cf0


	//   ....[14]....
        /*00b8*/ 	.word	0x00000d60


	//   ....[15]....
        /*00bc*/ 	.word	0x00000dc0


	//   ....[16]....
        /*00c0*/ 	.word	0x00000e30


	//   ....[17]....
        /*00c4*/ 	.word	0x00000ea0


	//   ....[18]....
        /*00c8*/ 	.word	0x00000f10


	//   ....[19]....
        /*00cc*/ 	.word	0x00000f80


	//----- nvinfo : EIATTR_EXIT_INSTR_OFFSETS
	.align		4
.L_5739:
        /*00d0*/ 	.byte	0x04, 0x1c
        /*00d2*/ 	.short	(.L_5741 - .L_5740)


	//   ....[0]....
.L_5740:
        /*00d4*/ 	.word	0x00000070


	//   ....[1]....
        /*00d8*/ 	.word	0x00000b40


	//----- nvinfo : EIATTR_MAX_THREADS
	.align		4
.L_5741:
        /*00dc*/ 	.byte	0x04, 0x05
        /*00de*/ 	.short	(.L_5743 - .L_5742)
.L_5742:
        /*00e0*/ 	.word	0x00000400
        /*00e4*/ 	.word	0x00000001
        /*00e8*/ 	.word	0x00000001


	//----- nvinfo : EIATTR_CRS_STACK_SIZE
	.align		4
.L_5743:
        /*00ec*/ 	.byte	0x04, 0x1e
        /*00ee*/ 	.short	(.L_5745 - .L_5744)
.L_5744:
        /*00f0*/ 	.word	0x00000000


	//----- nvinfo : EIATTR_CBANK_PARAM_SIZE
	.align		4
.L_5745:
        /*00f4*/ 	.byte	0x03, 0x19
        /*00f6*/ 	.short	0x0080


	//----- nvinfo : EIATTR_PARAM_CBANK
	.align		4
        /*00f8*/ 	.byte	0x04, 0x0a
        /*00fa*/ 	.short	(.L_5747 - .L_5746)
	.align		4
.L_5746:
        /*00fc*/ 	.word	index@(.nv.constant0._ZN18transformer_engine13normalization28ln_bwd_finalize_tuned_kernelINS0_22Kernel_traits_finalizeILj3072E13__nv_bfloat16S3_S3_fjLj1024ELj4ENS0_18Kernel_traits_baseILj3072ES3_S3_S3_fjLj1024EEEEEEEvNS0_20BackwardKernelParamsE)
        /*0100*/ 	.short	0x0210
        /*0102*/ 	.short	0x0080


	//----- nvinfo : EIATTR_SW_WAR
	.align		4
.L_5747:
        /*0104*/ 	.byte	0x04, 0x36
        /*0106*/ 	.short	(.L_5749 - .L_5748)
.L_5748:
        /*0108*/ 	.word	0x00000008
.L_5749:


//--------------------- .nv.info._ZN18transformer_engine13normalization19ln_bwd_tuned_kernelINS0_13Kernel_traitsI13__nv_bfloat16S3_S3_fjLj3072ELj1ELj1ELj4ELj16ENS0_18Kernel_traits_baseILj3072ES3_S3_S3_fjLj128EEEEEEEvNS0_20BackwardKernelParamsE --------------------------
	.section	.nv.info._ZN18transformer_engine13normalization19ln_bwd_tuned_kernelINS0_13Kernel_traitsI13__nv_bfloat16S3_S3_fjLj3072ELj1ELj1ELj4ELj16ENS0_18Kernel_traits_baseILj3072ES3_S3_S3_fjLj128EEEEEEEvNS0_20BackwardKernelParamsE,"",@"SHT_CUDA_INFO"
	.sectionflags	@""
	.align	4


	//----- nvinfo : EIATTR_CUDA_API_VERSION
	.align		4
        /*0000*/ 	.byte	0x04, 0x37
        /*0002*/ 	.short	(.L_5751 - .L_5750)
.L_5750:
        /*0004*/ 	.word	0x00000082


	//----- nvinfo : EIATTR_KPARAM_INFO
	.align		4
.L_5751:
        /*0008*/ 	.byte	0x04, 0x17
        /*000a*/ 	.short	(.L_5753 - .L_5752)
.L_5752:
        /*000c*/ 	.word	0x00000000
        /*0010*/ 	.short	0x0000
        /*0012*/ 	.short	0x0000
        /*0014*/ 	.byte	0x00, 0xf0, 0x01, 0x02


	//----- nvinfo : EIATTR_SPARSE_MMA_MASK
	.align		4
.L_5753:
        /*0018*/ 	.byte	0x03, 0x50
        /*001a*/ 	.short	0x0000


	//----- nvinfo : EIATTR_MAXREG_COUNT
	.align		4
        /*001c*/ 	.byte	0x03, 0x1b
        /*001e*/ 	.short	0x00ff


	//----- nvinfo : EIATTR_NUM_BARRIERS
	.align		4
        /*0020*/ 	.byte	0x02, 0x4c
        /*0022*/ 	.byte	0x01
	.zero		1


	//----- nvinfo : EIATTR_MERCURY_ISA_VERSION
	.align		4
        /*0024*/ 	.byte	0x03, 0x5f
        /*0026*/ 	.short	0x0101


	//----- nvinfo : EIATTR_COOP_GROUP_MASK_REGIDS
	.align		4
        /*0028*/ 	.byte	0x04, 0x29
        /*002a*/ 	.short	(.L_5755 - .L_5754)


	//   ....[0]....
.L_5754:
        /*002c*/ 	.word	0xffffffff


	//   ....[1]....
        /*0030*/ 	.word	0xffffffff


	//   ....[2]....
        /*0034*/ 	.word	0xffffffff


	//   ....[3]....
        /*0038*/ 	.word	0xffffffff


	//   ....[4]....
        /*003c*/ 	.word	0xffffffff


	//   ....[5]....
        /*0040*/ 	.word	0xffffffff


	//   ....[6]....
        /*0044*/ 	.word	0xffffffff


	//   ....[7]....
        /*0048*/ 	.word	0xffffffff


	//   ....[8]....
        /*004c*/ 	.word	0xffffffff


	//   ....[9]....
        /*0050*/ 	.word	0xffffffff


	//   ....[10]....
        /*0054*/ 	.word	0x05000029


	//   ....[11]....
        /*0058*/ 	.word	0x05000029


	//   ....[12]....
        /*005c*/ 	.word	0x05000029


	//   ....[13]....
        /*0060*/ 	.word	0x05000029


	//   ....[14]....
        /*0064*/ 	.word	0x05000029


	//   ....[15]....
        /*0068*/ 	.word	0x05000029


	//   ....[16]....
        /*006c*/ 	.word	0x05000029


	//   ....[17]....
        /*0070*/ 	.word	0x05000029


	//   ....[18]....
        /*0074*/ 	.word	0x05000029


	//   ....[19]....
        /*0078*/ 	.word	0x05000029


	//----- nvinfo : EIATTR_COOP_GROUP_INSTR_OFFSETS
	.align		4
.L_5755:
        /*007c*/ 	.byte	0x04, 0x28
        /*007e*/ 	.short	(.L_5757 - .L_5756)


	//   ....[0]....
.L_5756:
        /*0080*/ 	.word	0x00001950


	//   ....[1]....
        /*0084*/ 	.word	0x00001960


	//   ....[2]....
        /*0088*/ 	.word	0x00001990


	//   ....[3]....
        /*008c*/ 	.word	0x000019a0


	//   ....[4]....
        /*0090*/ 	.word	0x000019d0


	//   ....[5]....
        /*0094*/ 	.word	0x000019e0


	//   ....[6]....
        /*0098*/ 	.word	0x00001a10


	//   ....[7]....
        /*009c*/ 	.word	0x00001a20


	//   ....[8]....
        /*00a0*/ 	.word	0x00001a50


	//   ....[9]....
        /*00a4*/ 	.word	0x00001a60


	//   ....[10]....
        /*00a8*/ 	.word	0x00002750


	//   ....[11]....
        /*00ac*/ 	.word	0x000027a0


	//   ....[12]....
        /*00b0*/ 	.word	0x00002810


	//   ....[13]....
        /*00b4*/ 	.word	0x00002860


	//   ....[14]....
        /*00b8*/ 	.word	0x000028d0


	//   ....[15]....
        /*00bc*/ 	.word	0x00002920


	//   ....[16]....
        /*00c0*/ 	.word	0x00002990


	//   ....[17]....
        /*00c4*/ 	.word	0x000029e0


	//   ....[18]....
        /*00c8*/ 	.word	0x00002a50


	//   ....[19]....
        /*00cc*/ 	.word	0x00002aa0


	//----- nvinfo : EIATTR_EXIT_INSTR_OFFSETS
	.align		4
.L_5757:
        /*00d0*/ 	.byte	0x04, 0x1c
        /*00d2*/ 	.short	(.L_5759 - .L_5758)


	//   ....[0]....
.L_5758:
        /*00d4*/ 	.word	0x000026f0


	//----- nvinfo : EIATTR_MAX_THREADS
	.align		4
.L_5759:
        /*00d8*/ 	.byte	0x04, 0x05
        /*00da*/ 	.short	(.L_5761 - .L_5760)
.L_5760:
        /*00dc*/ 	.word	0x00000080
        /*00e0*/ 	.word	0x00000001
        /*00e4*/ 	.word	0x00000001


	//----- nvinfo : EIATTR_CRS_STACK_SIZE
	.align		4
.L_5761:
        /*00e8*/ 	.byte	0x04, 0x1e
        /*00ea*/ 	.short	(.L_5763 - .L_5762)
.L_5762:
        /*00ec*/ 	.word	0x00000000


	//----- nvinfo : EIATTR_CBANK_PARAM_SIZE
	.align		4
.L_5763:
        /*00f0*/ 	.byte	0x03, 0x19
        /*00f2*/ 	.short	0x0080


	//----- nvinfo : EIATTR_PARAM_CBANK
	.align		4
        /*00f4*/ 	.byte	0x04, 0x0a
        /*00f6*/ 	.short	(.L_5765 - .L_5764)
	.align		4
.L_5764:
        /*00f8*/ 	.word	index@(.nv.constant0._ZN18transformer_engine13normalization19ln_bwd_tuned_kernelINS0_13Kernel_traitsI13__nv_bfloat16S3_S3_fjLj3072ELj1ELj1ELj4ELj16ENS0_18Kernel_traits_baseILj3072ES3_S3_S3_fjLj128EEEEEEEvNS0_20BackwardKernelParamsE)
        /*00fc*/ 	.short	0x0210
        /*00fe*/ 	.short	0x0080


	//----- nvinfo : EIATTR_SW_WAR
	.align		4
.L_5765:
        /*0100*/ 	.byte	0x04, 0x36
        /*0102*/ 	.short	(.L_5767 - .L_5766)
.L_5766:
        /*0104*/ 	.word	0x00000008
.L_5767:


//--------------------- .nv.info._ZN18transformer_engine13normalization28ln_bwd_finalize_tuned_kernelINS0_22Kernel_traits_finalizeILj3072E6__halffS3_fjLj1024ELj4ENS0_18Kernel_traits_baseILj3072ES3_fS3_fjLj1024EEEEEEEvNS0_20BackwardKernelParamsE --------------------------
	.section	.nv.info._ZN18transformer_engine13normalization28ln_bwd_finalize_tuned_kernelINS0_22Kernel_traits_finalizeILj3072E6__halffS3_fjLj1024ELj4ENS0_18Kernel_traits_baseILj3072ES3_fS3_fjLj1024EEEEEEEvNS0_20BackwardKernelParamsE,"",@"SHT_CUDA_INFO"
	.sectionflags	@""
	.align	4


	//----- nvinfo : EIATTR_CUDA_API_VERSION
	.align		4
        /*0000*/ 	.byte	0x04, 0x37
        /*0002*/ 	.short	(.L_5769 - .L_5768)
.L_5768:
        /*0004*/ 	.word	0x00000082


	//----- nvinfo : EIATTR_KPARAM_INFO
	.align		4
.L_5769:
        /*0008*/ 	.byte	0x04, 0x17
        /*000a*/ 	.short	(.L_5771 - .L_5770)
.L_5770:
        /*000c*/ 	.word	0x00000000
        /*0010*/ 	.short	0x0000
        /*0012*/ 	.short	0x0000
        /*0014*/ 	.byte	0x00, 0xf0, 0x01, 0x02


	//----- nvinfo : EIATTR_SPARSE_MMA_MASK
	.align		4
.L_5771:
        /*0018*/ 	.byte	0x03, 0x50
        /*001a*/ 	.short	0x0000


	//----- nvinfo : EIATTR_MAXREG_COUNT
	.align		4
        /*001c*/ 	.byte	0x03, 0x1b
        /*001e*/ 	.short	0x0040


	//----- nvinfo : EIATTR_NUM_BARRIERS
	.align		4
        /*0020*/ 	.byte	0x02, 0x4c
        /*0022*/ 	.byte	0x01
	.zero		1


	//----- nvinfo : EIATTR_MERCURY_ISA_VERSION
	.align		4
        /*0024*/ 	.byte	0x03, 0x5f
        /*0026*/ 	.short	0x0101


	//----- nvinfo : EIATTR_COOP_GROUP_MASK_REGIDS
	.align		4
        /*0028*/ 	.byte	0x04, 0x29
        /*002a*/ 	.short	(.L_5773 - .L_5772)


	//   ....[0]....
.L_5772:
        /*002c*/ 	.word	0xffffffff


	//   ....[1]....
        /*0030*/ 	.word	0xffffffff


	//   ....[2]....
        /*0034*/ 	.word	0xffffffff


	//   ....[3]....
        /*0038*/ 	.word	0xffffffff


	//   ....[4]....
        /*003c*/ 	.word	0xffffffff


	//   ....[5]....
        /*0040*/ 	.word	0xffffffff


	//   ....[6]....
        /*0044*/ 	.word	0xffffffff


	//   ....[7]....
        /*0048*/ 	.word	0xffffffff


	//   ....[8]....
        /*004c*/ 	.word	0xffffffff


	//   ....[9]....
        /*0050*/ 	.word	0xffffffff


	//   ....[10]....
        /*0054*/ 	.word	0x05000010


	//   ....[11]....
        /*0058*/ 	.word	0x05000010


	//   ....[12]....
        /*005c*/ 	.word	0x05000010


	//   ....[13]....
        /*0060*/ 	.word	0x05000010


	//   ....[14]....
        /*0064*/ 	.word	0x05000010


	//   ....[15]....
        /*0068*/ 	.word	0x05000010


	//   ....[16]....
        /*006c*/ 	.word	0x05000010


	//   ....[17]....
        /*0070*/ 	.word	0x05000010


	//   ....[18]....
        /*0074*/ 	.word	0x05000010


	//   ....[19]....
        /*0078*/ 	.word	0x05000010


	//----- nvinfo : EIATTR_COOP_GROUP_INSTR_OFFSETS
	.align		4
.L_5773:
        /*007c*/ 	.byte	0x04, 0x28
        /*007e*/ 	.short	(.L_5775 - .L_5774)


	//   ....[0]....
.L_5774:
        /*0080*/ 	.word	0x00000850


	//   ....[1]....
        /*0084*/ 	.word	0x00000860


	//   ....[2]....
        /*0088*/ 	.word	0x00000890


	//   ....[3]....
        /*008c*/ 	.word	0x000008a0


	//   ....[4]....
        /*0090*/ 	.word	0x000008d0


	//   ....[5]....
        /*0094*/ 	.word	0x000008e0


	//   ....[6]....
        /*0098*/ 	.word	0x00000910


	//   ....[7]....
        /*009c*/ 	.word	0x00000920


	//   ....[8]....
        /*00a0*/ 	.word	0x00000950


	//   ....[9]....
        /*00a4*/ 	.word	0x00000960


	//   ....[10]....
        /*00a8*/ 	.word	0x00000ba0


	//   ....[11]....
        /*00ac*/ 	.word	0x00000c10


	//   ....[12]....
        /*00b0*/ 	.word	0x00000c80


	//   ....[13]....
        /*00b4*/ 	.word	0x00000cf0


	//   ....[14]....
        /*00b8*/ 	.word	0x00000d60


	//   ....[15]....
        /*00bc*/ 	.word	0x00000dc0


	//   ....[16]....
        /*00c0*/ 	.word	0x00000e30


	//   ....[17]....
        /*00c4*/ 	.word	0x00000ea0


	//   ....[18]....
        /*00c8*/ 	.word	0x00000f10


	//   ....[19]....
        /*00cc*/ 	.word	0x00000f80


	//----- nvinfo : EIATTR_EXIT_INSTR_OFFSETS
	.align		4
.L_5775:
        /*00d0*/ 	.byte	0x04, 0x1c
        /*00d2*/ 	.short	(.L_5777 - .L_5776)


	//   ....[0]....
.L_5776:
        /*00d4*/ 	.word	0x00000070


	//   ....[1]....
        /*00d8*/ 	.word	0x00000b40


	//----- nvinfo : EIATTR_MAX_THREADS
	.align		4
.L_5777:
        /*00dc*/ 	.byte	0x04, 0x05
        /*00de*/ 	.short	(.L_5779 - .L_5778)
.L_5778:
        /*00e0*/ 	.word	0x00000400
        /*00e4*/ 	.word	0x00000001
        /*00e8*/ 	.word	0x00000001


	//----- nvinfo : EIATTR_CRS_STACK_SIZE
	.align		4
.L_5779:
        /*00ec*/ 	.byte	0x04, 0x1e
        /*00ee*/ 	.short	(.L_5781 - .L_5780)
.L_5780:
        /*00f0*/ 	.word	0x00000000


	//----- nvinfo : EIATTR_CBANK_PARAM_SIZE
	.align		4
.L_5781:
        /*00f4*/ 	.byte	0x03, 0x19
        /*00f6*/ 	.short	0x0080


	//----- nvinfo : EIATTR_PARAM_CBANK
	.align		4
        /*00f8*/ 	.byte	0x04, 0x0a
        /*00fa*/ 	.short	(.L_5783 - .L_5782)
	.align		4
.L_5782:
        /*00fc*/ 	.word	index@(.nv.constant0._ZN18transformer_engine13normalization28ln_bwd_finalize_tuned_kernelINS0_22Kernel_traits_finalizeILj3072E6__halffS3_fjLj1024ELj4ENS0_18Kernel_traits_baseILj3072ES3_fS3_fjLj1024EEEEEEEvNS0_20BackwardKernelParamsE)
        /*0100*/ 	.short	0x0210
        /*0102*/ 	.short	0x0080


	//----- nvinfo : EIATTR_SW_WAR
	.align		4
.L_5783:
        /*0104*/ 	.byte	0x04, 0x36
        /*0106*/ 	.short	(.L_5785 - .L_5784)
.L_5784:
        /*0108*/ 	.word	0x00000008
.L_5785:


//--------------------- .nv.info._ZN18transformer_engine13normalization19ln_bwd_tuned_kernelINS0_13Kernel_traitsI6__halffS3_fjLj3072ELj1ELj1ELj4ELj16ENS0_18Kernel_traits_baseILj3072ES3_fS3_fjLj128EEEEEEEvNS0_20BackwardKernelParamsE --------------------------
	.section	.nv.info._ZN18transformer_engine13normalization19ln_bwd_tuned_kernelINS0_13Kernel_traitsI6__halffS3_fjLj3072ELj1ELj1ELj4ELj16ENS0_18Kernel_traits_baseILj3072ES3_fS3_fjLj128EEEEEEEvNS0_20BackwardKernelParamsE,"",@"SHT_CUDA_INFO"
	.sectionflags	@""
	.align	4


	//----- nvinfo : EIATTR_CUDA_API_VERSION
	.align		4
        /*0000*/ 	.byte	0x04, 0x37
        /*0002*/ 	.short	(.L_5787 - .L_5786)
.L_5786:
        /*0004*/ 	.word	0x00000082


	//----- nvinfo : EIATTR_KPARAM_INFO
	.align		4
.L_5787:
        /*0008*/ 	.byte	0x04, 0x17
        /*000a*/ 	.short	(.L_5789 - .L_5788)
.L_5788:
        /*000c*/ 	.word	0x00000000
        /*0010*/ 	.short	0x0000
        /*0012*/ 	.short	0x0000
        /*0014*/ 	.byte	0x00, 0xf0, 0x01, 0x02


	//----- nvinfo : EIATTR_SPARSE_MMA_MASK
	.align		4
.L_5789:
        /*0018*/ 	.byte	0x03, 0x50
        /*001a*/ 	.short	0x0000


	//----- nvinfo : EIATTR_MAXREG_COUNT
	.align		4
        /*001c*/ 	.byte	0x03, 0x1b
        /*001e*/ 	.short	0x00ff


	//----- nvinfo : EIATTR_NUM_BARRIERS
	.align		4
        /*0020*/ 	.byte	0x02, 0x4c
        /*0022*/ 	.byte	0x01
	.zero		1


	//----- nvinfo : EIATTR_MERCURY_ISA_VERSION
	.align		4
        /*0024*/ 	.byte	0x03, 0x5f
        /*0026*/ 	.short	0x0101


	//----- nvinfo : EIATTR_COOP_GROUP_MASK_REGIDS
	.align		4
        /*0028*/ 	.byte	0x04, 0x29
        /*002a*/ 	.short	(.L_5791 - .L_5790)


	//   ....[0]....
.L_5790:
        /*002c*/ 	.word	0xffffffff


	//   ....[1]....
        /*0030*/ 	.word	0xffffffff


	//   ....[2]....
        /*0034*/ 	.word	0xffffffff


	//   ....[3]....
        /*0038*/ 	.word	0xffffffff


	//   ....[4]....
        /*003c*/ 	.word	0xffffffff


	//   ....[5]....
        /*0040*/ 	.word	0xffffffff


	//   ....[6]....
        /*0044*/ 	.word	0xffffffff


	//   ....[7]....
        /*0048*/ 	.word	0xffffffff


	//   ....[8]....
        /*004c*/ 	.word	0xffffffff


	//   ....[9]....
        /*0050*/ 	.word	0xffffffff


	//   ....[10]....
        /*0054*/ 	.word	0x05000029


	//   ....[11]....
        /*0058*/ 	.word	0x05000029


	//   ....[12]....
        /*005c*/ 	.word	0x05000029


	//   ....[13]....
        /*0060*/ 	.word	0x05000029


	//   ....[14]....
        /*0064*/ 	.word	0x05000029


	//   ....[15]....
        /*0068*/ 	.word	0x05000029


	//   ....[16]....
        /*006c*/ 	.word	0x05000029


	//   ....[17]....
        /*0070*/ 	.word	0x05000029


	//   ....[18]....
        /*0074*/ 	.word	0x05000029


	//   ....[19]....
        /*0078*/ 	.word	0x05000029


	//----- nvinfo : EIATTR_COOP_GROUP_INSTR_OFFSETS
	.align		4
.L_5791:
        /*007c*/ 	.byte	0x04, 0x28
        /*007e*/ 	.short	(.L_5793 - .L_5792)


	//   ....[0]....
.L_5792:
        /*0080*/ 	.word	0x00001830


	//   ....[1]....
        /*0084*/ 	.word	0x00001840


	//   ....[2]....
        /*0088*/ 	.word	0x00001870


	//   ....[3]....
        /*008c*/ 	.word	0x00001880


	//   ....[4]....
        /*0090*/ 	.word	0x000018b0


	//   ....[5]....
        /*0094*/ 	.word	0x000018c0


	//   ....[6]....
        /*0098*/ 	.word	0x000018f0


	//   ....[7]....
        /*009c*/ 	.word	0x00001900


	//   ....[8]....
        /*00a0*/ 	.word	0x00001930


	//   ....[9]....
        /*00a4*/ 	.word	0x00001940


	//   ....[10]....
        /*00a8*/ 	.word	0x00002650


	//   ....[11]....
        /*00ac*/ 	.word	0x000026a0


	//   ....[12]....
        /*00b0*/ 	.word	0x00002700


	//   ....[13]....
        /*00b4*/ 	.word	0x00002760


	//   ....[14]....
        /*00b8*/ 	.word	0x000027c0


	//   ....[15]....
        /*00bc*/ 	.word	0x00002820


	//   ....[16]....
        /*00c0*/ 	.word	0x00002880


	//   ....[17]....
        /*00c4*/ 	.word	0x000028e0


	//   ....[18]....
        /*00c8*/ 	.word	0x00002940


	//   ....[19]....
        /*00cc*/ 	.word	0x000029a0


	//----- nvinfo : EIATTR_EXIT_INSTR_OFFSETS
	.align		4
.L_5793:
        /*00d0*/ 	.byte	0x04, 0x1c
        /*00d2*/ 	.short	(.L_5795 - .L_5794)


	//   ....[0]....
.L_5794:
        /*00d4*/ 	.word	0x00002600


	//----- nvinfo : EIATTR_MAX_THREADS
	.align		4
.L_5795:
        /*00d8*/ 	.byte	0x04, 0x05
        /*00da*/ 	.short	(.L_5797 - .L_5796)
.L_5796:
        /*00dc*/ 	.word	0x00000080
        /*00e0*/ 	.word	0x00000001
        /*00e4*/ 	.word	0x00000001


	//----- nvinfo : EIATTR_CRS_STACK_SIZE
	.align		4
.L_5797:
        /*00e8*/ 	.byte	0x04, 0x1e
        /*00ea*/ 	.short	(.L_5799 - .L_5798)
.L_5798:
        /*00ec*/ 	.word	0x00000000


	//----- nvinfo : EIATTR_CBANK_PARAM_SIZE
	.align		4
.L_5799:
        /*00f0*/ 	.byte	0x03, 0x19
        /*00f2*/ 	.short	0x0080


	//----- nvinfo : EIATTR_PARAM_CBANK
	.align		4
        /*00f4*/ 	.byte	0x04, 0x0a
        /*00f6*/ 	.short	(.L_5801 - .L_5800)
	.align		4
.L_5800:
        /*00f8*/ 	.word	index@(.nv.constant0._ZN18transformer_engine13normalization19ln_bwd_tuned_kernelINS0_13Kernel_traitsI6__halffS3_fjLj3072ELj1ELj1ELj4ELj16ENS0_18Kernel_traits_baseILj3072ES3_fS3_fjLj128EEEEEEEvNS0_20BackwardKernelParamsE)
        /*00fc*/ 	.short	0x0210
        /*00fe*/ 	.short	0x0080


	//----- nvinfo : EIATTR_SW_WAR
	.align		4
.L_5801:
        /*0100*/ 	.byte	0x04, 0x36
        /*0102*/ 	.short	(.L_5803 - .L_5802)
.L_5802:
        /*0104*/ 	.word	0x00000008
.L_5803:


//--------------------- .nv.info._ZN18transformer_engine13normalization28ln_bwd_finalize_tuned_kernelINS0_22Kernel_traits_finalizeILj3072E6__halfS3_S3_fjLj1024ELj4ENS0_18Kernel_traits_baseILj3072ES3_S3_S3_fjLj1024EEEEEEEvNS0_20BackwardKernelParamsE --------------------------
	.section	.nv.info._ZN18transformer_engine13normalization28ln_bwd_finalize_tuned_kernelINS0_22Kernel_traits_finalizeILj3072E6__halfS3_S3_fjLj1024ELj4ENS0_18Kernel_traits_baseILj3072ES3_S3_S3_fjLj1024EEEEEEEvNS0_20BackwardKernelParamsE,"",@"SHT_CUDA_INFO"
	.sectionflags	@""
	.align	4


	//----- nvinfo : EIATTR_CUDA_API_VERSION
	.align		4
        /*0000*/ 	.byte	0x04, 0x37
        /*0002*/ 	.short	(.L_5805 - .L_5804)
.L_5804:
        /*0004*/ 	.word	0x00000082


	//----- nvinfo : EIATTR_KPARAM_INFO
	.align		4
.L_5805:
        /*0008*/ 	.byte	0x04, 0x17
        /*000a*/ 	.short	(.L_5807 - .L_5806)
.L_5806:
        /*000c*/ 	.word	0x00000000
        /*0010*/ 	.short	0x0000
        /*0012*/ 	.short	0x0000
        /*0014*/ 	.byte	0x00, 0xf0, 0x01, 0x02


	//----- nvinfo : EIATTR_SPARSE_MMA_MASK
	.align		4
.L_5807:
        /*0018*/ 	.byte	0x03, 0x50
        /*001a*/ 	.short	0x0000


	//----- nvinfo : EIATTR_MAXREG_COUNT
	.align		4
        /*001c*/ 	.byte	0x03, 0x1b
        /*001e*/ 	.short	0x0040


	//----- nvinfo : EIATTR_NUM_BARRIERS
	.align		4
        /*0020*/ 	.byte	0x02, 0x4c
        /*0022*/ 	.byte	0x01
	.zero		1


	//----- nvinfo : EIATTR_MERCURY_ISA_VERSION
	.align		4
        /*0024*/ 	.byte	0x03, 0x5f
        /*0026*/ 	.short	0x0101


	//----- nvinfo : EIATTR_COOP_GROUP_MASK_REGIDS
	.align		4
        /*0028*/ 	.byte	0x04, 0x29
        /*002a*/ 	.short	(.L_5809 - .L_5808)


	//   ....[0]....
.L_5808:
        /*002c*/ 	.word	0xffffffff


	//   ....[1]....
        /*0030*/ 	.word	0xffffffff


	//   ....[2]....
        /*0034*/ 	.word	0xffffffff


	//   ....[3]....
        /*0038*/ 	.word	0xffffffff


	//   ....[4]....
        /*003c*/ 	.word	0xffffffff


	//   ....[5]....
        /*0040*/ 	.word	0xffffffff


	//   ....[6]....
        /*0044*/ 	.word	0xffffffff


	//   ....[7]....
        /*0048*/ 	.word	0xffffffff


	//   ....[8]....
        /*004c*/ 	.word	0xffffffff


	//   ....[9]....
        /*0050*/ 	.word	0xffffffff


	//   ....[10]....
        /*0054*/ 	.word	0x05000010


	//   ....[11]....
        /*0058*/ 	.word	0x05000010


	//   ....[12]....
        /*005c*/ 	.word	0x05000010


	//   ....[13]....
        /*0060*/ 	.word	0x05000010


	//   ....[14]....
        /*0064*/ 	.word	0x05000010


	//   ....[15]....
        /*0068*/ 	.word	0x05000010


	//   ....[16]....
        /*006c*/ 	.word	0x05000010


	//   ....[17]....
        /*0070*/ 	.word	0x05000010


	//   ....[18]....
        /*0074*/ 	.word	0x05000010


	//   ....[19]....
        /*0078*/ 	.word	0x05000010


	//----- nvinfo : EIATTR_COOP_GROUP_INSTR_OFFSETS
	.align		4
.L_5809:
        /*007c*/ 	.byte	0x04, 0x28
        /*007e*/ 	.short	(.L_5811 - .L_5810)


	//   ....[0]....
.L_5810:
        /*0080*/ 	.word	0x00000850


	//   ....[1]....
        /*0084*/ 	.word	0x00000860


	//   ....[2]....
        /*0088*/ 	.word	0x00000890


	//   ....[3]....
        /*008c*/ 	.word	0x000008a0


	//   ....[4]....
        /*0090*/ 	.word	0x000008d0


	//   ....[5]....
        /*0094*/ 	.word	0x000008e0


	//   ....[6]....
        /*0098*/ 	.word	0x00000910


	//   ....[7]....
        /*009c*/ 	.word	0x00000920


	//   ....[8]....
        /*00a0*/ 	.word	0x00000950


	//   ....[9]....
        /*00a4*/ 	.word	0x00000960


	//   ....[10]....
        /*00a8*/ 	.word	0x00000ba0


	//   ....[11]....
        /*00ac*/ 	.word	0x00000c10


	//   ....[12]....
        /*00b0*/ 	.word	0x00000c80


	//   ....[13]....
        /*00b4*/ 	.word	0x00000cf0


	//   ....[14]....
        /*00b8*/ 	.word	0x00000d60


	//   ....[15]....
        /*00bc*/ 	.word	0x00000dc0


	//   ....[16]....
        /*00c0*/ 	.word	0x00000e30


	//   ....[17]....
        /*00c4*/ 	.word	0x00000ea0


	//   ....[18]....
        /*00c8*/ 	.word	0x00000f10


	//   ....[19]....
        /*00cc*/ 	.word	0x00000f80


	//----- nvinfo : EIATTR_EXIT_INSTR_OFFSETS
	.align		4
.L_5811:
        /*00d0*/ 	.byte	0x04, 0x1c
        /*00d2*/ 	.short	(.L_5813 - .L_5812)


	//   ....[0]....
.L_5812:
        /*00d4*/ 	.word	0x00000070


	//   ....[1]....
        /*00d8*/ 	.word	0x00000b40


	//----- nvinfo : EIATTR_MAX_THREADS
	.align		4
.L_5813:
        /*00dc*/ 	.byte	0x04, 0x05
        /*00de*/ 	.short	(.L_5815 - .L_5814)
.L_5814:
        /*00e0*/ 	.word	0x00000400
        /*00e4*/ 	.word	0x00000001
        /*00e8*/ 	.word	0x00000001


	//----- nvinfo : EIATTR_CRS_STACK_SIZE
	.align		4
.L_5815:
        /*00ec*/ 	.byte	0x04, 0x1e
        /*00ee*/ 	.short	(.L_5817 - .L_5816)
.L_5816:
        /*00f0*/ 	.word	0x00000000


	//----- nvinfo : EIATTR_CBANK_PARAM_SIZE
	.align		4
.L_5817:
        /*00f4*/ 	.byte	0x03, 0x19
        /*00f6*/ 	.short	0x0080


	//----- nvinfo : EIATTR_PARAM_CBANK
	.align		4
        /*00f8*/ 	.byte	0x04, 0x0a
        /*00fa*/ 	.short	(.L_5819 - .L_5818)
	.align		4
.L_5818:
        /*00fc*/ 	.word	index@(.nv.constant0._ZN18transformer_engine13normalization28ln_bwd_finalize_tuned_kernelINS0_22Kernel_traits_finalizeILj3072E6__halfS3_S3_fjLj1024ELj4ENS0_18Kernel_traits_baseILj3072ES3_S3_S3_fjLj1024EEEEEEEvNS0_20BackwardKernelParamsE)
        /*0100*/ 	.short	0x0210
        /*0102*/ 	.short	0x0080


	//----- nvinfo : EIATTR_SW_WAR
	.align		4
.L_5819:
        /*0104*/ 	.byte	0x04, 0x36
        /*0106*/ 	.short	(.L_5821 - .L_5820)
.L_5820:
        /*0108*/ 	.word	0x00000008
.L_5821:


//--------------------- .nv.info._ZN18transformer_engine13normalization19ln_bwd_tuned_kernelINS0_13Kernel_traitsI6__halfS3_S3_fjLj3072ELj1ELj1ELj4ELj16ENS0_18Kernel_traits_baseILj3072ES3_S3_S3_fjLj128EEEEEEEvNS0_20BackwardKernelParamsE --------------------------
	.section	.nv.info._ZN18transformer_engine13normalization19ln_bwd_tuned_kernelINS0_13Kernel_traitsI6__halfS3_S3_fjLj3072ELj1ELj1ELj4ELj16ENS0_18Kernel_traits_baseILj3072ES3_S3_S3_fjLj128EEEEEEEvNS0_20BackwardKernelParamsE,"",@"SHT_CUDA_INFO"
	.sectionflags	@""
	.align	4


	//----- nvinfo : EIATTR_CUDA_API_VERSION
	.align		4
        /*0000*/ 	.byte	0x04, 0x37
        /*0002*/ 	.short	(.L_5823 - .L_5822)
.L_5822:
        /*0004*/ 	.word	0x00000082


	//----- nvinfo : EIATTR_KPARAM_INFO
	.align		4
.L_5823:
        /*0008*/ 	.byte	0x04, 0x17
        /*000a*/ 	.short	(.L_5825 - .L_5824)
.L_5824:
        /*000c*/ 	.word	0x00000000
        /*0010*/ 	.short	0x0000
        /*0012*/ 	.short	0x0000
        /*0014*/ 	.byte	0x00, 0xf0, 0x01, 0x02


	//----- nvinfo : EIATTR_SPARSE_MMA_MASK
	.align		4
.L_5825:
        /*0018*/ 	.byte	0x03, 0x50
        /*001a*/ 	.short	0x0000


	//----- nvinfo : EIATTR_MAXREG_COUNT
	.align		4
        /*001c*/ 	.byte	0x03, 0x1b
        /*001e*/ 	.short	0x00ff


	//----- nvinfo : EIATTR_NUM_BARRIERS
	.align		4
        /*0020*/ 	.byte	0x02, 0x4c
        /*0022*/ 	.byte	0x01
	.zero		1


	//----- nvinfo : EIATTR_MERCURY_ISA_VERSION
	.align		4
        /*0024*/ 	.byte	0x03, 0x5f
        /*0026*/ 	.short	0x0101


	//----- nvinfo : EIATTR_COOP_GROUP_MASK_REGIDS
	.align		4
        /*0028*/ 	.byte	0x04, 0x29
        /*002a*/ 	.short	(.L_5827 - .L_5826)


	//   ....[0]....
.L_5826:
        /*002c*/ 	.word	0xffffffff


	//   ....[1]....
        /*0030*/ 	.word	0xffffffff


	//   ....[2]....
        /*0034*/ 	.word	0xffffffff


	//   ....[3]....
        /*0038*/ 	.word	0xffffffff


	//   ....[4]....
        /*003c*/ 	.word	0xffffffff


	//   ....[5]....
        /*0040*/ 	.word	0xffffffff


	//   ....[6]....
        /*0044*/ 	.word	0xffffffff


	//   ....[7]....
        /*0048*/ 	.word	0xffffffff


	//   ....[8]....
        /*004c*/ 	.word	0xffffffff


	//   ....[9]....
        /*0050*/ 	.word	0xffffffff


	//   ....[10]....
        /*0054*/ 	.word	0x05000029


	//   ....[11]....
        /*0058*/ 	.word	0x05000029


	//   ....[12]....
        /*005c*/ 	.word	0x05000029


	//   ....[13]....
        /*0060*/ 	.word	0x05000029


	//   ....[14]....
        /*0064*/ 	.word	0x05000029


	//   ....[15]....
        /*0068*/ 	.word	0x05000029


	//   ....[16]....
        /*006c*/ 	.word	0x05000029


	//   ....[17]....
        /*0070*/ 	.word	0x05000029


	//   ....[18]....
        /*0074*/ 	.word	0x05000029


	//   ....[19]....
        /*0078*/ 	.word	0x05000029


	//----- nvinfo : EIATTR_COOP_GROUP_INSTR_OFFSETS
	.align		4
.L_5827:
        /*007c*/ 	.byte	0x04, 0x28
        /*007e*/ 	.short	(.L_5829 - .L_5828)


	//   ....[0]....
.L_5828:
        /*0080*/ 	.word	0x00001710


	//   ....[1]....
        /*0084*/ 	.word	0x00001720


	//   ....[2]....
        /*0088*/ 	.word	0x00001750


	//   ....[3]....
        /*008c*/ 	.word	0x00001760


	//   ....[4]....
        /*0090*/ 	.word	0x00001790


	//   ....[5]....
        /*0094*/ 	.word	0x000017a0


	//   ....[6]....
        /*0098*/ 	.word	0x000017d0


	//   ....[7]....
        /*009c*/ 	.word	0x000017e0


	//   ....[8]....
        /*00a0*/ 	.word	0x00001810


	//   ....[9]....
        /*00a4*/ 	.word	0x00001820


	//   ....[10]....
        /*00a8*/ 	.word	0x00002510


	//   ....[11]....
        /*00ac*/ 	.word	0x00002560


	//   ....[12]....
        /*00b0*/ 	.word	0x000025d0


	//   ....[13]....
        /*00b4*/ 	.word	0x00002620


	//   ....[14]....
        /*00b8*/ 	.word	0x00002690


	//   ....[15]....
        /*00bc*/ 	.word	0x000026e0


	//   ....[16]....
        /*00c0*/ 	.word	0x00002750


	//   ....[17]....
        /*00c4*/ 	.word	0x000027a0


	//   ....[18]....
        /*00c8*/ 	.word	0x00002810


	//   ....[19]....
        /*00cc*/ 	.word	0x00002860


	//----- nvinfo : EIATTR_EXIT_INSTR_OFFSETS
	.align		4
.L_5829:
        /*00d0*/ 	.byte	0x04, 0x1c
        /*00d2*/ 	.short	(.L_5831 - .L_5830)


	//   ....[0]....
.L_5830:
        /*00d4*/ 	.word	0x000024b0


	//----- nvinfo : EIATTR_MAX_THREADS
	.align		4
.L_5831:
        /*00d8*/ 	.byte	0x04, 0x05
        /*00da*/ 	.short	(.L_5833 - .L_5832)
.L_5832:
        /*00dc*/ 	.word	0x00000080
        /*00e0*/ 	.word	0x00000001
        /*00e4*/ 	.word	0x00000001


	//----- nvinfo : EIATTR_CRS_STACK_SIZE
	.align		4
.L_5833:
        /*00e8*/ 	.byte	0x04, 0x1e
        /*00ea*/ 	.short	(.L_5835 - .L_5834)
.L_5834:
        /*00ec*/ 	.word	0x00000000


	//----- nvinfo : EIATTR_CBANK_PARAM_SIZE
	.align		4
.L_5835:
        /*00f0*/ 	.byte	0x03, 0x19
        /*00f2*/ 	.short	0x0080


	//----- nvinfo : EIATTR_PARAM_CBANK
	.align		4
        /*00f4*/ 	.byte	0x04, 0x0a
        /*00f6*/ 	.short	(.L_5837 - .L_5836)
	.align		4
.L_5836:
        /*00f8*/ 	.word	index@(.nv.constant0._ZN18transformer_engine13normalization19ln_bwd_tuned_kernelINS0_13Kernel_traitsI6__halfS3_S3_fjLj3072ELj1ELj1ELj4ELj16ENS0_18Kernel_traits_baseILj3072ES3_S3_S3_fjLj128EEEEEEEvNS0_20BackwardKernelParamsE)
        /*00fc*/ 	.short	0x0210
        /*00fe*/ 	.short	0x0080


	//----- nvinfo : EIATTR_SW_WAR
	.align		4
.L_5837:
        /*0100*/ 	.byte	0x04, 0x36
        /*0102*/ 	.short	(.L_5839 - .L_5838)
.L_5838:
        /*0104*/ 	.word	0x00000008
.L_5839:


//--------------------- .nv.info._ZN18transformer_engine13normalization28ln_bwd_finalize_tuned_kernelINS0_22Kernel_traits_finalizeILj3072EffffjLj1024ELj4ENS0_18Kernel_traits_baseILj3072EffffjLj1024EEEEEEEvNS0_20BackwardKernelParamsE --------------------------
	.section	.nv.info._ZN18transformer_engine13normalization28ln_bwd_finalize_tuned_kernelINS0_22Kernel_traits_finalizeILj3072EffffjLj1024ELj4ENS0_18Kernel_traits_baseILj3072EffffjLj1024EEEEEEEvNS0_20BackwardKernelParamsE,"",@"SHT_CUDA_INFO"
	.sectionflags	@""
	.align	4


	//----- nvinfo : EIATTR_CUDA_API_VERSION
	.align		4
        /*0000*/ 	.byte	0x04, 0x37
        /*0002*/ 	.short	(.L_5841 - .L_5840)
.L_5840:
        /*0004*/ 	.word	0x00000082


	//----- nvinfo : EIATTR_KPARAM_INFO
	.align		4
.L_5841:
        /*0008*/ 	.byte	0x04, 0x17
        /*000a*/ 	.short	(.L_5843 - .L_5842)
.L_5842:
        /*000c*/ 	.word	0x00000000
        /*0010*/ 	.short	0x0000
        /*0012*/ 	.short	0x0000
        /*0014*/ 	.byte	0x00, 0xf0, 0x01, 0x02


	//----- nvinfo : EIATTR_SPARSE_MMA_MASK
	.align		4
.L_5843:
        /*0018*/ 	.byte	0x03, 0x50
        /*001a*/ 	.short	0x0000


	//----- nvinfo : EIATTR_MAXREG_COUNT
	.align		4
        /*001c*/ 	.byte	0x03, 0x1b
        /*001e*/ 	.short	0x0040


	//----- nvinfo : EIATTR_NUM_BARRIERS
	.align		4
        /*0020*/ 	.byte	0x02, 0x4c
        /*0022*/ 	.byte	0x01
	.zero		1


	//----- nvinfo : EIATTR_MERCURY_ISA_VERSION
	.align		4
        /*0024*/ 	.byte	0x03, 0x5f
        /*0026*/ 	.short	0x0101


	//----- nvinfo : EIATTR_COOP_GROUP_MASK_REGIDS
	.align		4
        /*0028*/ 	.byte	0x04, 0x29
        /*002a*/ 	.short	(.L_5845 - .L_5844)


	//   ....[0]....
.L_5844:
        /*002c*/ 	.word	0xffffffff


	//   ....[1]....
        /*0030*/ 	.word	0xffffffff


	//   ....[2]....
        /*0034*/ 	.word	0xffffffff


	//   ....[3]....
        /*0038*/ 	.word	0xffffffff


	//   ....[4]....
        /*003c*/ 	.word	0xffffffff


	//   ....[5]....
        /*0040*/ 	.word	0xffffffff


	//   ....[6]....
        /*0044*/ 	.word	0xffffffff


	//   ....[7]....
        /*0048*/ 	.word	0xffffffff


	//   ....[8]....
        /*004c*/ 	.word	0xffffffff


	//   ....[9]....
        /*0050*/ 	.word	0xffffffff


	//   ....[10]....
        /*0054*/ 	.word	0x05000010


	//   ....[11]....
        /*0058*/ 	.word	0x05000010


	//   ....[12]....
        /*005c*/ 	.word	0x05000010


	//   ....[13]....
        /*0060*/ 	.word	0x05000010


	//   ....[14]....
        /*0064*/ 	.word	0x05000010


	//   ....[15]....
        /*0068*/ 	.word	0x05000010


	//   ....[16]....
        /*006c*/ 	.word	0x05000010


	//   ....[17]....
        /*0070*/ 	.word	0x05000010


	//   ....[18]....
        /*0074*/ 	.word	0x05000010


	//   ....[19]....
        /*0078*/ 	.word	0x05000010


	//----- nvinfo : EIATTR_COOP_GROUP_INSTR_OFFSETS
	.align		4
.L_5845:
        /*007c*/ 	.byte	0x04, 0x28
        /*007e*/ 	.short	(.L_5847 - .L_5846)


	//   ....[0]....
.L_5846:
        /*0080*/ 	.word	0x00000850


	//   ....[1]....
        /*0084*/ 	.word	0x00000860


	//   ....[2]....
        /*0088*/ 	.word	0x00000890


	//   ....[3]....
        /*008c*/ 	.word	0x000008a0


	//   ....[4]....
        /*0090*/ 	.word	0x000008d0


	//   ....[5]....
        /*0094*/ 	.word	0x000008e0


	//   ....[6]....
        /*0098*/ 	.word	0x00000910


	//   ....[7]....
        /*009c*/ 	.word	0x00000920


	//   ....[8]....
        /*00a0*/ 	.word	0x00000950


	//   ....[9]....
        /*00a4*/ 	.word	0x00000960


	//   ....[10]....
        /*00a8*/ 	.word	0x00000b80


	//   ....[11]....
        /*00ac*/ 	.word	0x00000bf0


	//   ....[12]....
        /*00b0*/ 	.word	0x00000c60


	//   ....[13]....
        /*00b4*/ 	.word	0x00000cd0


	//   ....[14]....
        /*00b8*/ 	.word	0x00000d40


	//   ....[15]....
        /*00bc*/ 	.word	0x00000da0


	//   ....[16]....
        /*00c0*/ 	.word	0x00000e10


	//   ....[17]....
        /*00c4*/ 	.word	0x00000e80


	//   ....[18]....
        /*00c8*/ 	.word	0x00000ef0


	//   ....[19]....
        /*00cc*/ 	.word	0x00000f60


	//----- nvinfo : EIATTR_EXIT_INSTR_OFFSETS
	.align		4
.L_5847:
        /*00d0*/ 	.byte	0x04, 0x1c
        /*00d2*/ 	.short	(.L_5849 - .L_5848)


	//   ....[0]....
.L_5848:
        /*00d4*/ 	.word	0x00000070


	//   ....[1]....
        /*00d8*/ 	.word	0x00000b20


	//----- nvinfo : EIATTR_MAX_THREADS
	.align		4
.L_5849:
        /*00dc*/ 	.byte	0x04, 0x05
        /*00de*/ 	.short	(.L_5851 - .L_5850)
.L_5850:
        /*00e0*/ 	.word	0x00000400
        /*00e4*/ 	.word	0x00000001
        /*00e8*/ 	.word	0x00000001


	//----- nvinfo : EIATTR_CRS_STACK_SIZE
	.align		4
.L_5851:
        /*00ec*/ 	.byte	0x04, 0x1e
        /*00ee*/ 	.short	(.L_5853 - .L_5852)
.L_5852:
        /*00f0*/ 	.word	0x00000000


	//----- nvinfo : EIATTR_CBANK_PARAM_SIZE
	.align		4
.L_5853:
        /*00f4*/ 	.byte	0x03, 0x19
        /*00f6*/ 	.short	0x0080


	//----- nvinfo : EIATTR_PARAM_CBANK
	.align		4
        /*00f8*/ 	.byte	0x04, 0x0a
        /*00fa*/ 	.short	(.L_5855 - .L_5854)
	.align		4
.L_5854:
        /*00fc*/ 	.word	index@(.nv.constant0._ZN18transformer_engine13normalization28ln_bwd_finalize_tuned_kernelINS0_22Kernel_traits_finalizeILj3072EffffjLj1024ELj4ENS0_18Kernel_traits_baseILj3072EffffjLj1024EEEEEEEvNS0_20BackwardKernelParamsE)
        /*0100*/ 	.short	0x0210
        /*0102*/ 	.short	0x0080


	//----- nvinfo : EIATTR_SW_WAR
	.align		4
.L_5855:
        /*0104*/ 	.byte	0x04, 0x36
        /*0106*/ 	.short	(.L_5857 - .L_5856)
.L_5856:
        /*0108*/ 	.word	0x00000008
.L_5857:


//--------------------- .nv.info._ZN18transformer_engine13normalization19ln_bwd_tuned_kernelINS0_13Kernel_traitsIffffjLj3072ELj1ELj1ELj4ELj16ENS0_18Kernel_traits_baseILj3072EffffjLj128EEEEEEEvNS0_20BackwardKernelParamsE --------------------------
	.section	.nv.info._ZN18transformer_engine13normalization19ln_bwd_tuned_kernelINS0_13Kernel_traitsIffffjLj3072ELj1ELj1ELj4ELj16ENS0_18Kernel_traits_baseILj3072EffffjLj128EEEEEEEvNS0_20BackwardKernelParamsE,"",@"SHT_CUDA_INFO"
	.sectionflags	@""
	.align	4


	//----- nvinfo : EIATTR_CUDA_API_VERSION
	.align		4
        /*0000*/ 	.byte	0x04, 0x37
        /*0002*/ 	.short	(.L_5859 - .L_5858)
.L_5858:
        /*0004*/ 	.word	0x00000082


	//----- nvinfo : EIATTR_KPARAM_INFO
	.align		4
.L_5859:
        /*0008*/ 	.byte	0x04, 0x17
        /*000a*/ 	.short	(.L_5861 - .L_5860)
.L_5860:
        /*000c*/ 	.word	0x00000000
        /*0010*/ 	.short	0x0000
        /*0012*/ 	.short	0x0000
        /*0014*/ 	.byte	0x00, 0xf0, 0x01, 0x02


	//----- nvinfo : EIATTR_SPARSE_MMA_MASK
	.align		4
.L_5861:
        /*0018*/ 	.byte	0x03, 0x50
        /*001a*/ 	.short	0x0000


	//----- nvinfo : EIATTR_MAXREG_COUNT
	.align		4
        /*001c*/ 	.byte	0x03, 0x1b
        /*001e*/ 	.short	0x00ff


	//----- nvinfo : EIATTR_NUM_BARRIERS
	.align		4
        /*0020*/ 	.byte	0x02, 0x4c
        /*0022*/ 	.byte	0x01
	.zero		1


	//----- nvinfo : EIATTR_MERCURY_ISA_VERSION
	.align		4
        /*0024*/ 	.byte	0x03, 0x5f
        /*0026*/ 	.short	0x0101


	//----- nvinfo : EIATTR_COOP_GROUP_MASK_REGIDS
	.align		4
        /*0028*/ 	.byte	0x04, 0x29
        /*002a*/ 	.short	(.L_5863 - .L_5862)


	//   ....[0]....
.L_5862:
        /*002c*/ 	.word	0xffffffff


	//   ....[1]....
        /*0030*/ 	.word	0xffffffff


	//   ....[2]....
        /*0034*/ 	.word	0xffffffff


	//   ....[3]....
        /*0038*/ 	.word	0xffffffff


	//   ....[4]....
        /*003c*/ 	.word	0xffffffff


	//   ....[5]....
        /*0040*/ 	.word	0xffffffff


	//   ....[6]....
        /*0044*/ 	.word	0xffffffff


	//   ....[7]....
        /*0048*/ 	.word	0xffffffff


	//   ....[8]....
        /*004c*/ 	.word	0xffffffff


	//   ....[9]....
        /*0050*/ 	.word	0xffffffff


	//   ....[10]....
        /*0054*/ 	.word	0x05000025


	//   ....[11]....
        /*0058*/ 	.word	0x05000025


	//   ....[12]....
        /*005c*/ 	.word	0x05000025


	//   ....[13]....
        /*0060*/ 	.word	0x05000025


	//   ....[14]....
        /*0064*/ 	.word	0x05000025


	//   ....[15]....
        /*0068*/ 	.word	0x05000025


	//   ....[16]....
        /*006c*/ 	.word	0x05000025


	//   ....[17]....
        /*0070*/ 	.word	0x05000025


	//   ....[18]....
        /*0074*/ 	.word	0x05000025


	//   ....[19]....
        /*0078*/ 	.word	0x05000025


	//----- nvinfo : EIATTR_COOP_GROUP_INSTR_OFFSETS
	.align		4
.L_5863:
        /*007c*/ 	.byte	0x04, 0x28
        /*007e*/ 	.short	(.L_5865 - .L_5864)


	//   ....[0]....
.L_5864:
        /*0080*/ 	.word	0x000013b0


	//   ....[1]....
        /*0084*/ 	.word	0x000013c0


	//   ....[2]....
        /*0088*/ 	.word	0x000013f0


	//   ....[3]....
        /*008c*/ 	.word	0x00001400


	//   ....[4]....
        /*0090*/ 	.word	0x00001430


	//   ....[5]....
        /*0094*/ 	.word	0x00001440


	//   ....[6]....
        /*0098*/ 	.word	0x00001470


	//   ....[7]....
        /*009c*/ 	.word	0x00001480


	//   ....[8]....
        /*00a0*/ 	.word	0x000014b0


	//   ....[9]....
        /*00a4*/ 	.word	0x000014c0


	//   ....[10]....
        /*00a8*/ 	.word	0x000021d0


	//   ....[11]....
        /*00ac*/ 	.word	0x00002220


	//   ....[12]....
        /*00b0*/ 	.word	0x00002280


	//   ....[13]....
        /*00b4*/ 	.word	0x000022e0


	//   ....[14]....
        /*00b8*/ 	.word	0x00002340


	//   ....[15]....
        /*00bc*/ 	.word	0x000023a0


	//   ....[16]....
        /*00c0*/ 	.word	0x00002400


	//   ....[17]....
        /*00c4*/ 	.word	0x00002460


	//   ....[18]....
        /*00c8*/ 	.word	0x000024c0


	//   ....[19]....
        /*00cc*/ 	.word	0x00002520


	//----- nvinfo : EIATTR_EXIT_INSTR_OFFSETS
	.align		4
.L_5865:
        /*00d0*/ 	.byte	0x04, 0x1c
        /*00d2*/ 	.short	(.L_5867 - .L_5866)


	//   ....[0]....
.L_5866:
        /*00d4*/ 	.word	0x00002180


	//----- nvinfo : EIATTR_MAX_THREADS
	.align		4
.L_5867:
        /*00d8*/ 	.byte	0x04, 0x05
        /*00da*/ 	.short	(.L_5869 - .L_5868)
.L_5868:
        /*00dc*/ 	.word	0x00000080
        /*00e0*/ 	.word	0x00000001
        /*00e4*/ 	.word	0x00000001


	//----- nvinfo : EIATTR_CRS_STACK_SIZE
	.align		4
.L_5869:
        /*00e8*/ 	.byte	0x04, 0x1e
        /*00ea*/ 	.short	(.L_5871 - .L_5870)
.L_5870:
        /*00ec*/ 	.word	0x00000000


	//----- nvinfo : EIATTR_CBANK_PARAM_SIZE
	.align		4
.L_5871:
        /*00f0*/ 	.byte	0x03, 0x19
        /*00f2*/ 	.short	0x0080


	//----- nvinfo : EIATTR_PARAM_CBANK
	.align		4
        /*00f4*/ 	.byte	0x04, 0x0a
        /*00f6*/ 	.short	(.L_5873 - .L_5872)
	.align		4
.L_5872:
        /*00f8*/ 	.word	index@(.nv.constant0._ZN18transformer_engine13normalization19ln_bwd_tuned_kernelINS0_13Kernel_traitsIffffjLj3072ELj1ELj1ELj4ELj16ENS0_18Kernel_traits_baseILj3072EffffjLj128EEEEEEEvNS0_20BackwardKernelParamsE)
        /*00fc*/ 	.short	0x0210
        /*00fe*/ 	.short	0x0080


	//----- nvinfo : EIATTR_SW_WAR
	.align		4
.L_5873:
        /*0100*/ 	.byte	0x04, 0x36
        /*0102*/ 	.short	(.L_5875 - .L_5874)
.L_5874:
        /*0104*/ 	.word	0x00000008
.L_5875:


//--------------------- .nv.info._ZN18transformer_engine13normalization28ln_bwd_finalize_tuned_kernelINS0_22Kernel_traits_finalizeILj2304E13__nv_bfloat16fS3_fjLj1024ELj4ENS0_18Kernel_traits_baseILj2304ES3_fS3_fjLj1024EEEEEEEvNS0_20BackwardKernelParamsE --------------------------
	.section	.nv.info._ZN18transformer_engine13normalization28ln_bwd_finalize_tuned_kernelINS0_22Kernel_traits_finalizeILj2304E13__nv_bfloat16fS3_fjLj1024ELj4ENS0_18Kernel_traits_baseILj2304ES3_fS3_fjLj1024EEEEEEEvNS0_20BackwardKernelParamsE,"",@"SHT_CUDA_INFO"
	.sectionflags	@""
	.align	4


	//----- nvinfo : EIATTR_CUDA_API_VERSION
	.align		4
        /*0000*/ 	.byte	0x04, 0x37
        /*0002*/ 	.short	(.L_5877 - .L_5876)
.L_5876:
        /*0004*/ 	.word	0x00000082


	//----- nvinfo : EIATTR_KPARAM_INFO
	.align		4
.L_5877:
        /*0008*/ 	.byte	0x04, 0x17
        /*000a*/ 	.short	(.L_5879 - .L_5878)
.L_5878:
        /*000c*/ 	.word	0x00000000
        /*0010*/ 	.short	0x0000
        /*0012*/ 	.short	0x0000
        /*0014*/ 	.byte	0x00, 0xf0, 0x01, 0x02


	//----- nvinfo : EIATTR_SPARSE_MMA_MASK
	.align		4
.L_5879:
        /*0018*/ 	.byte	0x03, 0x50
        /*001a*/ 	.short	0x0000


	//----- nvinfo : EIATTR_MAXREG_COUNT
	.align		4
        /*001c*/ 	.byte	0x03, 0x1b
        /*001e*/ 	.short	0x0040


	//----- nvinfo : EIATTR_NUM_BARRIERS
	.align		4
        /*0020*/ 	.byte	0x02, 0x4c
        /*0022*/ 	.byte	0x01
	.zero		1


	//----- nvinfo : EIATTR_MERCURY_ISA_VERSION
	.align		4
        /*0024*/ 	.byte	0x03, 0x5f
        /*0026*/ 	.short	0x0101


	//----- nvinfo : EIATTR_COOP_GROUP_MASK_REGIDS
	.align		4
        /*0028*/ 	.byte	0x04, 0x29
        /*002a*/ 	.short	(.L_5881 - .L_5880)


	//   ....[0]....
.L_5880:
        /*002c*/ 	.word	0xffffffff


	//   ....[1]....
        /*0030*/ 	.word	0xffffffff


	//   ....[2]....
        /*0034*/ 	.word	0xffffffff


	//   ....[3]....
        /*0038*/ 	.word	0xffffffff


	//   ....[4]....
        /*003c*/ 	.word	0xffffffff


	//   ....[5]....
        /*0040*/ 	.word	0xffffffff


	//   ....[6]....
        /*0044*/ 	.word	0xffffffff


	//   ....[7]....
        /*0048*/ 	.word	0xffffffff


	//   ....[8]....
        /*004c*/ 	.word	0xffffffff


	//   ....[9]....
        /*0050*/ 	.word	0xffffffff


	//   ....[10]....
        /*0054*/ 	.word	0x05000010


	//   ....[11]....
        /*0058*/ 	.word	0x05000010


	//   ....[12]....
        /*005c*/ 	.word	0x05000010


	//   ....[13]....
        /*0060*/ 	.word	0x05000010


	//   ....[14]....
        /*0064*/ 	.word	0x05000010


	//   ....[15]....
        /*0068*/ 	.word	0x05000010


	//   ....[16]....
        /*006c*/ 	.word	0x05000010


	//   ....[17]....
        /*0070*/ 	.word	0x05000010


	//   ....[18]....
        /*0074*/ 	.word	0x05000010


	//   ....[19]....
        /*0078*/ 	.word	0x05000010


	//----- nvinfo : EIATTR_COOP_GROUP_INSTR_OFFSETS
	.align		4
.L_5881:
        /*007c*/ 	.byte	0x04, 0x28
        /*007e*/ 	.short	(.L_5883 - .L_5882)


	//   ....[0]....
.L_5882:
        /*0080*/ 	.word	0x00000850


	//   ....[1]....
        /*0084*/ 	.word	0x00000860


	//   ....[2]....
        /*0088*/ 	.word	0x00000890


	//   ....[3]....
        /*008c*/ 	.word	0x000008a0


	//   ....[4]....
        /*0090*/ 	.word	0x000008d0


	//   ....[5]....
        /*0094*/ 	.word	0x000008e0


	//   ....[6]....
        /*0098*/ 	.word	0x00000910


	//   ....[7]....
        /*009c*/ 	.word	0x00000920


	//   ....[8]....
        /*00a0*/ 	.word	0x00000950


	//   ....[9]....
        /*00a4*/ 	.word	0x00000960


	//   ....[10]....
        /*00a8*/ 	.word	0x00000ba0


	//   ....[11]....
        /*00ac*/ 	.word	0x00000c10


	//   ....[12]....
        /*00b0*/ 	.word	0x00000c80


	//   ....[13]....
        /*00b4*/ 	.word	0x00000cf0


	//   ....[14]....
        /*00b8*/ 	.word	0x00000d60


	//   ....[15]....
        /*00bc*/ 	.word	0x00000dc0


	//   ....[16]....
        /*00c0*/ 	.word	0x00000e30


	//   ....[17]....
        /*00c4*/ 	.word	0x00000ea0


	//   ....[18]....
        /*00c8*/ 	.word	0x00000f10


	//   ....[19]....
        /*00cc*/ 	.word	0x00000f80


	//----- nvinfo : EIATTR_EXIT_INSTR_OFFSETS
	.align		4
.L_5883:
        /*00d0*/ 	.byte	0x04, 0x1c
        /*00d2*/ 	.short	(.L_5885 - .L_5884)


	//   ....[0]....
.L_5884:
        /*00d4*/ 	.word	0x00000070


	//   ....[1]....
        /*00d8*/ 	.word	0x00000b40


	//----- nvinfo : EIATTR_MAX_THREADS
	.align		4
.L_5885:
        /*00dc*/ 	.byte	0x04, 0x05
        /*00de*/ 	.short	(.L_5887 - .L_5886)
.L_5886:
        /*00e0*/ 	.word	0x00000400
        /*00e4*/ 	.word	0x00000001
        /*00e8*/ 	.word	0x00000001


	//----- nvinfo : EIATTR_CRS_STACK_SIZE
	.align		4
.L_5887:
        /*00ec*/ 	.byte	0x04, 0x1e
        /*00ee*/ 	.short	(.L_5889 - .L_5888)
.L_5888:
        /*00f0*/ 	.word	0x00000000


	//----- nvinfo : EIATTR_CBANK_PARAM_SIZE
	.align		4
.L_5889:
        /*00f4*/ 	.byte	0x03, 0x19
        /*00f6*/ 	.short	0x0080


	//----- nvinfo : EIATTR_PARAM_CBANK
	.align		4
        /*00f8*/ 	.byte	0x04, 0x0a
        /*00fa*/ 	.short	(.L_5891 - .L_5890)
	.align		4
.L_5890:
        /*00fc*/ 	.word	index@(.nv.constant0._ZN18transformer_engine13normalization28ln_bwd_finalize_tuned_kernelINS0_22Kernel_traits_finalizeILj2304E13__nv_bfloat16fS3_fjLj1024ELj4ENS0_18Kernel_traits_baseILj2304ES3_fS3_fjLj1024EEEEEEEvNS0_20BackwardKernelParamsE)
        /*0100*/ 	.short	0x0210
        /*0102*/ 	.short	0x0080


	//----- nvinfo : EIATTR_SW_WAR
	.align		4
.L_5891:
        /*0104*/ 	.byte	0x04, 0x36
        /*0106*/ 	.short	(.L_5893 - .L_5892)
.L_5892:
        /*0108*/ 	.word	0x00000008
.L_5893:


//--------------------- .nv.info._ZN18transformer_engine13normalization19ln_bwd_tuned_kernelINS0_13Kernel_traitsI13__nv_bfloat16fS3_fjLj2304ELj1ELj1ELj4ELj8ENS0_18Kernel_traits_baseILj2304ES3_fS3_fjLj128EEEEEEEvNS0_20BackwardKernelParamsE --------------------------
	.section	.nv.info._ZN18transformer_engine13normalization19ln_bwd_tuned_kernelINS0_13Kernel_traitsI13__nv_bfloat16fS3_fjLj2304ELj1ELj1ELj4ELj8ENS0_18Kernel_traits_baseILj2304ES3_fS3_fjLj128EEEEEEEvNS0_20BackwardKernelParamsE,"",@"SHT_CUDA_INFO"
	.sectionflags	@""
	.align	4


	//----- nvinfo : EIATTR_CUDA_API_VERSION
	.align		4
        /*0000*/ 	.byte	0x04, 0x37
        /*0002*/ 	.short	(.L_5895 - .L_5894)
.L_5894:
        /*0004*/ 	.word	0x00000082


	//----- nvinfo : EIATTR_KPARAM_INFO
	.align		4
.L_5895:
        /*0008*/ 	.byte	0x04, 0x17
        /*000a*/ 	.short	(.L_5897 - .L_5896)
.L_5896:
        /*000c*/ 	.word	0x00000000
        /*0010*/ 	.short	0x0000
        /*0012*/ 	.short	0x0000
        /*0014*/ 	.byte	0x00, 0xf0, 0x01, 0x02


	//----- nvinfo : EIATTR_SPARSE_MMA_MASK
	.align		4
.L_5897:
        /*0018*/ 	.byte	0x03, 0x50
        /*001a*/ 	.short	0x0000


	//----- nvinfo : EIATTR_MAXREG_COUNT
	.align		4
        /*001c*/ 	.byte	0x03, 0x1b
        /*001e*/ 	.short	0x00ff


	//----- nvinfo : EIATTR_NUM_BARRIERS
	.align		4
        /*0020*/ 	.byte	0x02, 0x4c
        /*0022*/ 	.byte	0x01
	.zero		1


	//----- nvinfo : EIATTR_MERCURY_ISA_VERSION
	.align		4
        /*0024*/ 	.byte	0x03, 0x5f
        /*0026*/ 	.short	0x0101


	//----- nvinfo : EIATTR_COOP_GROUP_MASK_REGIDS
	.align		4
        /*0028*/ 	.byte	0x04, 0x29
        /*002a*/ 	.short	(.L_5899 - .L_5898)


	//   ....[0]....
.L_5898:
        /*002c*/ 	.word	0xffffffff


	//   ....[1]....
        /*0030*/ 	.word	0xffffffff


	//   ....[2]....
        /*0034*/ 	.word	0xffffffff


	//   ....[3]....
        /*0038*/ 	.word	0xffffffff


	//   ....[4]....
        /*003c*/ 	.word	0xffffffff


	//   ....[5]....
        /*0040*/ 	.word	0xffffffff


	//   ....[6]....
        /*0044*/ 	.word	0xffffffff


	//   ....[7]....
        /*0048*/ 	.word	0xffffffff


	//   ....[8]....
        /*004c*/ 	.word	0xffffffff


	//   ....[9]....
        /*0050*/ 	.word	0xffffffff


	//   ....[10]....
        /*0054*/ 	.word	0x0500000a


	//   ....[11]....
        /*0058*/ 	.word	0x0500000a


	//   ....[12]....
        /*005c*/ 	.word	0x0500000a


	//   ....[13]....
        /*0060*/ 	.word	0x0500000a


	//   ....[14]....
        /*0064*/ 	.word	0x0500000a


	//   ....[15]....
        /*0068*/ 	.word	0x0500000a


	//   ....[16]....
        /*006c*/ 	.word	0x0500000a


	//   ....[17]....
        /*0070*/ 	.word	0x0500000a


	//   ....[18]....
        /*0074*/ 	.word	0x0500000a


	//   ....[19]....
        /*0078*/ 	.word	0x0500000a


	//----- nvinfo : EIATTR_COOP_GROUP_INSTR_OFFSETS
	.align		4
.L_5899:
        /*007c*/ 	.byte	0x04, 0x28
        /*007e*/ 	.short	(.L_5901 - .L_5900)


	//   ....[0]....
.L_5900:
        /*0080*/ 	.word	0x00001ef0


	//   ....[1]....
        /*0084*/ 	.word	0x00001f00


	//   ....[2]....
        /*0088*/ 	.word	0x00001f30


	//   ....[3]....
        /*008c*/ 	.word	0x00001f40


	//   ....[4]....
        /*0090*/ 	.word	0x00001f70


	//   ....[5]....
        /*0094*/ 	.word	0x00001f80


	//   ....[6]....
        /*0098*/ 	.word	0x00001fb0


	//   ....[7]....
        /*009c*/ 	.word	0x00001fc0


	//   ....[8]....
        /*00a0*/ 	.word	0x00001ff0


	//   ....[9]....
        /*00a4*/ 	.word	0x00002000


	//   ....[10]....
        /*00a8*/ 	.word	0x00002c80


	//   ....[11]....
        /*00ac*/ 	.word	0x00002cd0


	//   ....[12]....
        /*00b0*/ 	.word	0x00002d40


	//   ....[13]....
        /*00b4*/ 	.word	0x00002da0


	//   ....[14]....
        /*00b8*/ 	.word	0x00002e10


	//   ....[15]....
        /*00bc*/ 	.word	0x00002e70


	//   ....[16]....
        /*00c0*/ 	.word	0x00002ee0


	//   ....[17]....
        /*00c4*/ 	.word	0x00002f40


	//   ....[18]....
        /*00c8*/ 	.word	0x00002fb0


	//   ....[19]....
        /*00cc*/ 	.word	0x00003010


	//----- nvinfo : EIATTR_EXIT_INSTR_OFFSETS
	.align		4
.L_5901:
        /*00d0*/ 	.byte	0x04, 0x1c
        /*00d2*/ 	.short	(.L_5903 - .L_5902)


	//   ....[0]....
.L_5902:
        /*00d4*/ 	.word	0x00002c20


	//----- nvinfo : EIATTR_MAX_THREADS
	.align		4
.L_5903:
        /*00d8*/ 	.byte	0x04, 0x05
        /*00da*/ 	.short	(.L_5905 - .L_5904)
.L_5904:
        /*00dc*/ 	.word	0x00000080
        /*00e0*/ 	.word	0x00000001
        /*00e4*/ 	.word	0x00000001


	//----- nvinfo : EIATTR_CRS_STACK_SIZE
	.align		4
.L_5905:
        /*00e8*/ 	.byte	0x04, 0x1e
        /*00ea*/ 	.short	(.L_5907 - .L_5906)
.L_5906:
        /*00ec*/ 	.word	0x00000000


	//----- nvinfo : EIATTR_CBANK_PARAM_SIZE
	.align		4
.L_5907:
        /*00f0*/ 	.byte	0x03, 0x19
        /*00f2*/ 	.short	0x0080


	//----- nvinfo : EIATTR_PARAM_CBANK
	.align		4
        /*00f4*/ 	.byte	0x04, 0x0a
        /*00f6*/ 	.short	(.L_5909 - .L_5908)
	.align		4
.L_5908:
        /*00f8*/ 	.word	index@(.nv.constant0._ZN18transformer_engine13normalization19ln_bwd_tuned_kernelINS0_13Kernel_traitsI13__nv_bfloat16fS3_fjLj2304ELj1ELj1ELj4ELj8ENS0_18Kernel_traits_baseILj2304ES3_fS3_fjLj128EEEEEEEvNS0_20BackwardKernelParamsE)
        /*00fc*/ 	.short	0x0210
        /*00fe*/ 	.short	0x0080


	//----- nvinfo : EIATTR_SW_WAR
	.align		4
.L_5909:
        /*0100*/ 	.byte	0x04, 0x36
        /*0102*/ 	.short	(.L_5911 - .L_5910)
.L_5910:
        /*0104*/ 	.word	0x00000008
.L_5911:


//--------------------- .nv.info._ZN18transformer_engine13normalization28ln_bwd_finalize_tuned_kernelINS0_22Kernel_traits_finalizeILj2304E13__nv_bfloat16S3_S3_fjLj1024ELj4ENS0_18Kernel_traits_baseILj2304ES3_S3_S3_fjLj1024EEEEEEEvNS0_20BackwardKernelParamsE --------------------------
	.section	.nv.info._ZN18transformer_engine13normalization28ln_bwd_finalize_tuned_kernelINS0_22Kernel_traits_finalizeILj2304E13__nv_bfloat16S3_S3_fjLj1024ELj4ENS0_18Kernel_traits_baseILj2304ES3_S3_S3_fjLj1024EEEEEEEvNS0_20BackwardKernelParamsE,"",@"SHT_CUDA_INFO"
	.sectionflags	@""
	.align	4


	//----- nvinfo : EIATTR_CUDA_API_VERSION
	.align		4
        /*0000*/ 	.byte	0x04, 0x37
        /*0002*/ 	.short	(.L_5913 - .L_5912)
.L_5912:
        /*0004*/ 	.word	0x00000082


	//----- nvinfo : EIATTR_KPARAM_INFO
	.align		4
.L_5913:
        /*0008*/ 	.byte	0x04, 0x17
        /*000a*/ 	.short	(.L_5915 - .L_5914)
.L_5914:
        /*000c*/ 	.word	0x00000000
        /*0010*/ 	.short	0x0000
        /*0012*/ 	.short	0x0000
        /*0014*/ 	.byte	0x00, 0xf0, 0x01, 0x02


	//----- nvinfo : EIATTR_SPARSE_MMA_MASK
	.align		4
.L_5915:
        /*0018*/ 	.byte	0x03, 0x50
        /*001a*/ 	.short	0x0000


	//----- nvinfo : EIATTR_MAXREG_COUNT
	.align		4
        /*001c*/ 	.byte	0x03, 0x1b
        /*001e*/ 	.short	0x0040


	//----- nvinfo : EIATTR_NUM_BARRIERS
	.align		4
        /*0020*/ 	.byte	0x02, 0x4c
        /*0022*/ 	.byte	0x01
	.zero		1


	//----- nvinfo : EIATTR_MERCURY_ISA_VERSION
	.align		4
        /*0024*/ 	.byte	0x03, 0x5f
        /*0026*/ 	.short	0x0101


	//----- nvinfo : EIATTR_COOP_GROUP_MASK_REGIDS
	.align		4
        /*0028*/ 	.byte	0x04, 0x29
        /*002a*/ 	.short	(.L_5917 - .L_5916)


	//   ....[0]....
.L_5916:
        /*002c*/ 	.word	0xffffffff


	//   ....[1]....
        /*0030*/ 	.word	0xffffffff


	//   ....[2]....
        /*0034*/ 	.word	0xffffffff


	//   ....[3]....
        /*0038*/ 	.word	0xffffffff


	//   ....[4]....
        /*003c*/ 	.word	0xffffffff


	//   ....[5]....
        /*0040*/ 	.word	0xffffffff


	//   ....[6]....
        /*0044*/ 	.word	0xffffffff


	//   ....[7]....
        /*0048*/ 	.word	0xffffffff


	//   ....[8]....
        /*004c*/ 	.word	0xffffffff


	//   ....[9]....
        /*0050*/ 	.word	0xffffffff


	//   ....[10]....
        /*0054*/ 	.word	0x05000010


	//   ....[11]....
        /*0058*/ 	.word	0x05000010


	//   ....[12]....
        /*005c*/ 	.word	0x05000010


	//   ....[13]....
        /*0060*/ 	.word	0x05000010


	//   ....[14]....
        /*0064*/ 	.word	0x05000010


	//   ....[15]....
        /*0068*/ 	.word	0x05000010


	//   ....[16]....
        /*006c*/ 	.word	0x05000010


	//   ....[17]....
        /*0070*/ 	.word	0x05000010


	//   ....[18]....
        /*0074*/ 	.word	0x05000010


	//   ....[19]....
        /*0078*/ 	.word	0x05000010


	//----- nvinfo : EIATTR_COOP_GROUP_INSTR_OFFSETS
	.align		4
.L_5917:
        /*007c*/ 	.byte	0x04, 0x28
        /*007e*/ 	.short	(.L_5919 - .L_5918)


	//   ....[0]....
.L_5918:
        /*0080*/ 	.word	0x00000850


	//   ....[1]....
        /*0084*/ 	.word	0x00000860


	//   ....[2]....
        /*0088*/ 	.word	0x00000890


	//   ....[3]....
        /*008c*/ 	.word	0x000008a0


	//   ....[4]....
        /*0090*/ 	.word	0x000008d0


	//   ....[5]....
        /*0094*/ 	.word	0x000008e0


	//   ....[6]....
        /*0098*/ 	.word	0x00000910


	//   ....[7]....
        /*009c*/ 	.word	0x00000920


	//   ....[8]....
        /*00a0*/ 	.word	0x00000950


	//   ....[9]....
        /*00a4*/ 	.word	0x00000960


	//   ....[10]....
        /*00a8*/ 	.word	0x00000ba0


	//   ....[11]....
        /*00ac*/ 	.word	0x00000c10


	//   ....[12]....
        /*00b0*/ 	.word	0x00000c80


	//   ....[13]....
        /*00b4*/ 	.word	0x00000cf0


	//   ....[14]....
        /*00b8*/ 	.word	0x00000d60


	//   ....[15]....
        /*00bc*/ 	.word	0x00000dc0


	//   ....[16]....
        /*00c0*/ 	.word	0x00000e30


	//   ....[17]....
        /*00c4*/ 	.word	0x00000ea0


	//   ....[18]....
        /*00c8*/ 	.word	0x00000f10


	//   ....[19]....
        /*00cc*/ 	.word	0x00000f80


	//----- nvinfo : EIATTR_EXIT_INSTR_OFFSETS
	.align		4
.L_5919:
        /*00d0*/ 	.byte	0x04, 0x1c
        /*00d2*/ 	.short	(.L_5921 - .L_5920)


	//   ....[0]....
.L_5920:
        /*00d4*/ 	.word	0x00000070


	//   ....[1]....
        /*00d8*/ 	.word	0x00000b40


	//----- nvinfo : EIATTR_MAX_THREADS
	.align		4
.L_5921:
        /*00dc*/ 	.byte	0x04, 0x05
        /*00de*/ 	.short	(.L_5923 - .L_5922)
.L_5922:
        /*00e0*/ 	.word	0x00000400
        /*00e4*/ 	.word	0x00000001
        /*00e8*/ 	.word	0x00000001


	//----- nvinfo : EIATTR_CRS_STACK_SIZE
	.align		4
.L_5923:
        /*00ec*/ 	.byte	0x04, 0x1e
        /*00ee*/ 	.short	(.L_5925 - .L_5924)
.L_5924:
        /*00f0*/ 	.word	0x00000000


	//----- nvinfo : EIATTR_CBANK_PARAM_SIZE
	.align		4
.L_5925:
        /*00f4*/ 	.byte	0x03, 0x19
        /*00f6*/ 	.short	0x0080


	//----- nvinfo : EIATTR_PARAM_CBANK
	.align		4
        /*00f8*/ 	.byte	0x04, 0x0a
        /*00fa*/ 	.short	(.L_5927 - .L_5926)
	.align		4
.L_5926:
        /*00fc*/ 	.word	index@(.nv.constant0._ZN18transformer_engine13normalization28ln_bwd_finalize_tuned_kernelINS0_22Kernel_traits_finalizeILj2304E13__nv_bfloat16S3_S3_fjLj1024ELj4ENS0_18Kernel_traits_baseILj2304ES3_S3_S3_fjLj1024EEEEEEEvNS0_20BackwardKernelParamsE)
        /*0100*/ 	.short	0x0210
        /*0102*/ 	.short	0x0080


	//----- nvinfo : EIATTR_SW_WAR
	.align		4
.L_5927:
        /*0104*/ 	.byte	0x04, 0x36
        /*0106*/ 	.short	(.L_5929 - .L_5928)
.L_5928:
        /*0108*/ 	.word	0x00000008
.L_5929:


//--------------------- .nv.info._ZN18transformer_engine13normalization19ln_bwd_tuned_kernelINS0_13Kernel_traitsI13__nv_bfloat16S3_S3_fjLj2304ELj1ELj1ELj4ELj4ENS0_18Kernel_traits_baseILj2304ES3_S3_S3_fjLj128EEEEEEEvNS0_20BackwardKernelParamsE --------------------------
	.section	.nv.info._ZN18transformer_engine13normalization19ln_bwd_tuned_kernelINS0_13Kernel_traitsI13__nv_bfloat16S3_S3_fjLj2304ELj1ELj1ELj4ELj4ENS0_18Kernel_traits_baseILj2304ES3_S3_S3_fjLj128EEEEEEEvNS0_20BackwardKernelParamsE,"",@"SHT_CUDA_INFO"
	.sectionflags	@""
	.align	4


	//----- nvinfo : EIATTR_CUDA_API_VERSION
	.align		4
        /*0000*/ 	.byte	0x04, 0x37
        /*0002*/ 	.short	(.L_5931 - .L_5930)
.L_5930:
        /*0004*/ 	.word	0x00000082


	//----- nvinfo : EIATTR_KPARAM_INFO
	.align		4
.L_5931:
        /*0008*/ 	.byte	0x04, 0x17
        /*000a*/ 	.short	(.L_5933 - .L_5932)
.L_5932:
        /*000c*/ 	.word	0x00000000
        /*0010*/ 	.short	0x0000
        /*0012*/ 	.short	0x0000
        /*0014*/ 	.byte	0x00, 0xf0, 0x01, 0x02


	//----- nvinfo : EIATTR_SPARSE_MMA_MASK
	.align		4
.L_5933:
        /*0018*/ 	.byte	0x03, 0x50
        /*001a*/ 	.short	0x0000


	//----- nvinfo : EIATTR_MAXREG_COUNT
	.align		4
        /*001c*/ 	.byte	0x03, 0x1b
        /*001e*/ 	.short	0x00ff


	//----- nvinfo : EIATTR_NUM_BARRIERS
	.align		4
        /*0020*/ 	.byte	0x02, 0x4c
        /*0022*/ 	.byte	0x01
	.zero		1


	//----- nvinfo : EIATTR_MERCURY_ISA_VERSION
	.align		4
        /*0024*/ 	.byte	0x03, 0x5f
        /*0026*/ 	.short	0x0101


	//----- nvinfo : EIATTR_COOP_GROUP_MASK_REGIDS
	.align		4
        /*0028*/ 	.byte	0x04, 0x29
        /*002a*/ 	.short	(.L_5935 - .L_5934)


	//   ....[0]....
.L_5934:
        /*002c*/ 	.word	0xffffffff


	//   ....[1]....
        /*0030*/ 	.word	0xffffffff


	//   ....[2]....
        /*0034*/ 	.word	0xffffffff


	//   ....[3]....
        /*0038*/ 	.word	0xffffffff


	//   ....[4]....
        /*003c*/ 	.word	0xffffffff


	//   ....[5]....
        /*0040*/ 	.word	0xffffffff


	//   ....[6]....
        /*0044*/ 	.word	0xffffffff


	//   ....[7]....
        /*0048*/ 	.word	0xffffffff


	//   ....[8]....
        /*004c*/ 	.word	0xffffffff


	//   ....[9]....
        /*0050*/ 	.word	0xffffffff


	//   ....[10]....
        /*0054*/ 	.word	0x0500000b


	//   ....[11]....
        /*0058*/ 	.word	0x0500000b


	//   ....[12]....
        /*005c*/ 	.word	0x0500000b


	//   ....[13]....
        /*0060*/ 	.word	0x0500000b


	//   ....[14]....
        /*0064*/ 	.word	0x0500000b


	//   ....[15]....
        /*0068*/ 	.word	0x0500000b


	//   ....[16]....
        /*006c*/ 	.word	0x0500000b


	//   ....[17]....
        /*0070*/ 	.word	0x0500000b


	//   ....[18]....
        /*0074*/ 	.word	0x0500000b


	//   ....[19]....
        /*0078*/ 	.word	0x0500000b


	//----- nvinfo : EIATTR_COOP_GROUP_INSTR_OFFSETS
	.align		4
.L_5935:
        /*007c*/ 	.byte	0x04, 0x28
        /*007e*/ 	.short	(.L_5937 - .L_5936)


	//   ....[0]....
.L_5936:
        /*0080*/ 	.word	0x00002230


	//   ....[1]....
        /*0084*/ 	.word	0x00002240


	//   ....[2]....
        /*0088*/ 	.word	0x00002270


	//   ....[3]....
        /*008c*/ 	.word	0x00002280


	//   ....[4]....
        /*0090*/ 	.word	0x000022b0


	//   ....[5]....
        /*0094*/ 	.word	0x000022c0


	//   ....[6]....
        /*0098*/ 	.word	0x000022f0


	//   ....[7]....
        /*009c*/ 	.word	0x00002300


	//   ....[8]....
        /*00a0*/ 	.word	0x00002330


	//   ....[9]....
        /*00a4*/ 	.word	0x00002340


	//   ....[10]....
        /*00a8*/ 	.word	0x00002f20


	//   ....[11]....
        /*00ac*/ 	.word	0x00002f70


	//   ....[12]....
        /*00b0*/ 	.word	0x00002fe0


	//   ....[13]....
        /*00b4*/ 	.word	0x00003040


	//   ....[14]....
        /*00b8*/ 	.word	0x000030b0


	//   ....[15]....
        /*00bc*/ 	.word	0x00003110


	//   ....[16]....
        /*00c0*/ 	.word	0x00003180


	//   ....[17]....
        /*00c4*/ 	.word	0x000031e0


	//   ....[18]....
        /*00c8*/ 	.word	0x00003250


	//   ....[19]....
        /*00cc*/ 	.word	0x000032b0


	//----- nvinfo : EIATTR_EXIT_INSTR_OFFSETS
	.align		4
.L_5937:
        /*00d0*/ 	.byte	0x04, 0x1c
        /*00d2*/ 	.short	(.L_5939 - .L_5938)


	//   ....[0]....
.L_5938:
        /*00d4*/ 	.word	0x00002ec0


	//----- nvinfo : EIATTR_MAX_THREADS
	.align		4
.L_5939:
        /*00d8*/ 	.byte	0x04, 0x05
        /*00da*/ 	.short	(.L_5941 - .L_5940)
.L_5940:
        /*00dc*/ 	.word	0x00000080
        /*00e0*/ 	.word	0x00000001
        /*00e4*/ 	.word	0x00000001


	//----- nvinfo : EIATTR_CRS_STACK_SIZE
	.align		4
.L_5941:
        /*00e8*/ 	.byte	0x04, 0x1e
        /*00ea*/ 	.short	(.L_5943 - .L_5942)
.L_5942:
        /*00ec*/ 	.word	0x00000000


	//----- nvinfo : EIATTR_CBANK_PARAM_SIZE
	.align		4
.L_5943:
        /*00f0*/ 	.byte	0x03, 0x19
        /*00f2*/ 	.short	0x0080


	//----- nvinfo : EIATTR_PARAM_CBANK
	.align		4
        /*00f4*/ 	.byte	0x04, 0x0a
        /*00f6*/ 	.short	(.L_5945 - .L_5944)
	.align		4
.L_5944:
        /*00f8*/ 	.word	index@(.nv.constant0._ZN18transformer_engine13normalization19ln_bwd_tuned_kernelINS0_13Kernel_traitsI13__nv_bfloat16S3_S3_fjLj2304ELj1ELj1ELj4ELj4ENS0_18Kernel_traits_baseILj2304ES3_S3_S3_fjLj128EEEEEEEvNS0_20BackwardKernelParamsE)
        /*00fc*/ 	.short	0x0210
        /*00fe*/ 	.short	0x0080


	//----- nvinfo : EIATTR_SW_WAR
	.align		4
.L_5945:
        /*0100*/ 	.byte	0x04, 0x36
        /*0102*/ 	.short	(.L_5947 - .L_5946)
.L_5946:
        /*0104*/ 	.word	0x00000008
.L_5947:


//--------------------- .nv.info._ZN18transformer_engine13normalization28ln_bwd_finalize_tuned_kernelINS0_22Kernel_traits_finalizeILj2304E6__halffS3_fjLj1024ELj4ENS0_18Kernel_traits_baseILj2304ES3_fS3_fjLj1024EEEEEEEvNS0_20BackwardKernelParamsE --------------------------
	.section	.nv.info._ZN18transformer_engine13normalization28ln_bwd_finalize_tuned_kernelINS0_22Kernel_traits_finalizeILj2304E6__halffS3_fjLj1024ELj4ENS0_18Kernel_traits_baseILj2304ES3_fS3_fjLj1024EEEEEEEvNS0_20BackwardKernelParamsE,"",@"SHT_CUDA_INFO"
	.sectionflags	@""
	.align	4


	//----- nvinfo : EIATTR_CUDA_API_VERSION
	.align		4
        /*0000*/ 	.byte	0x04, 0x37
        /*0002*/ 	.short	(.L_5949 - .L_5948)
.L_5948:
        /*0004*/ 	.word	0x00000082


	//----- nvinfo : EIATTR_KPARAM_INFO
	.align		4
.L_5949:
        /*0008*/ 	.byte	0x04, 0x17
        /*000a*/ 	.short	(.L_5951 - .L_5950)
.L_5950:
        /*000c*/ 	.word	0x00000000
        /*0010*/ 	.short	0x0000
        /*0012*/ 	.short	0x0000
        /*0014*/ 	.byte	0x00, 0xf0, 0x01, 0x02


	//----- nvinfo : EIATTR_SPARSE_MMA_MASK
	.align		4
.L_5951:
        /*0018*/ 	.byte	0x03, 0x50
        /*001a*/ 	.short	0x0000


	//----- nvinfo : EIATTR_MAXREG_COUNT
	.align		4
        /*001c*/ 	.byte	0x03, 0x1b
        /*001e*/ 	.short	0x0040


	//----- nvinfo : EIATTR_NUM_BARRIERS
	.align		4
        /*0020*/ 	.byte	0x02, 0x4c
        /*0022*/ 	.byte	0x01
	.zero		1


	//----- nvinfo : EIATTR_MERCURY_ISA_VERSION
	.align		4
        /*0024*/ 	.byte	0x03, 0x5f
        /*0026*/ 	.short	0x0101


	//----- nvinfo : EIATTR_COOP_GROUP_MASK_REGIDS
	.align		4
        /*0028*/ 	.byte	0x04, 0x29
        /*002a*/ 	.short	(.L_5953 - .L_5952)


	//   ....[0]....
.L_5952:
        /*002c*/ 	.word	0xffffffff


	//   ....[1]....
        /*0030*/ 	.word	0xffffffff


	//   ....[2]....
        /*0034*/ 	.word	0xffffffff


	//   ....[3]....
        /*0038*/ 	.word	0xffffffff


	//   ....[4]....
        /*003c*/ 	.word	0xffffffff


	//   ....[5]....
        /*0040*/ 	.word	0xffffffff


	//   ....[6]....
        /*0044*/ 	.word	0xffffffff


	//   ....[7]....
        /*0048*/ 	.word	0xffffffff


	//   ....[8]....
        /*004c*/ 	.word	0xffffffff


	//   ....[9]....
        /*0050*/ 	.word	0xffffffff


	//   ....[10]....
        /*0054*/ 	.word	0x05000010


	//   ....[11]....
        /*0058*/ 	.word	0x05000010


	//   ....[12]....
        /*005c*/ 	.word	0x05000010


	//   ....[13]....
        /*0060*/ 	.word	0x05000010


	//   ....[14]....
        /*0064*/ 	.word	0x05000010


	//   ....[15]....
        /*0068*/ 	.word	0x05000010


	//   ....[16]....
        /*006c*/ 	.word	0x05000010


	//   ....[17]....
        /*0070*/ 	.word	0x05000010


	//   ....[18]....
        /*0074*/ 	.word	0x05000010


	//   ....[19]....
        /*0078*/ 	.word	0x05000010


	//----- nvinfo : EIATTR_COOP_GROUP_INSTR_OFFSETS
	.align		4
.L_5953:
        /*007c*/ 	.byte	0x04, 0x28
        /*007e*/ 	.short	(.L_5955 - .L_5954)


	//   ....[0]....
.L_5954:
        /*0080*/ 	.word	0x00000850


	//   ....[1]....
        /*0084*/ 	.word	0x00000860


	//   ....[2]....
        /*0088*/ 	.word	0x00000890


	//   ....[3]....
        /*008c*/ 	.word	0x000008a0


	//   ....[4]....
        /*0090*/ 	.word	0x000008d0


	//   ....[5]....
        /*0094*/ 	.word	0x000008e0


	//   ....[6]....
        /*0098*/ 	.word	0x00000910


	//   ....[7]....
        /*009c*/ 	.word	0x00000920


	//   ....[8]....
        /*00a0*/ 	.word	0x00000950


	//   ....[9]....
        /*00a4*/ 	.word	0x00000960


	//   ....[10]....
        /*00a8*/ 	.word	0x00000ba0


	//   ....[11]....
        /*00ac*/ 	.word	0x00000c10


	//   ....[12]....
        /*00b0*/ 	.word	0x00000c80


	//   ....[13]....
        /*00b4*/ 	.word	0x00000cf0


	//   ....[14]....
        /*00b8*/ 	.word	0x00000d60


	//   ....[15]....
        /*00bc*/ 	.word	0x00000dc0


	//   ....[16]....
        /*00c0*/ 	.word	0x00000e30


	//   ....[17]....
        /*00c4*/ 	.word	0x00000ea0


	//   ....[18]....
        /*00c8*/ 	.word	0x00000f10


	//   ....[19]....
        /*00cc*/ 	.word	0x00000f80


	//----- nvinfo : EIATTR_EXIT_INSTR_OFFSETS
	.align		4
.L_5955:
        /*00d0*/ 	.byte	0x04, 0x1c
        /*00d2*/ 	.short	(.L_5957 - .L_5956)


	//   ....[0]....
.L_5956:
        /*00d4*/ 	.word	0x00000070


	//   ....[1]....
        /*00d8*/ 	.word	0x00000b40


	//----- nvinfo : EIATTR_MAX_THREADS
	.align		4
.L_5957:
        /*00dc*/ 	.byte	0x04, 0x05
        /*00de*/ 	.short	(.L_5959 - .L_5958)
.L_5958:
        /*00e0*/ 	.word	0x00000400
        /*00e4*/ 	.word	0x00000001
        /*00e8*/ 	.word	0x00000001


	//----- nvinfo : EIATTR_CRS_STACK_SIZE
	.align		4
.L_5959:
        /*00ec*/ 	.byte	0x04, 0x1e
        /*00ee*/ 	.short	(.L_5961 - .L_5960)
.L_5960:
        /*00f0*/ 	.word	0x00000000


	//----- nvinfo : EIATTR_CBANK_PARAM_SIZE
	.align		4
.L_5961:
        /*00f4*/ 	.byte	0x03, 0x19
        /*00f6*/ 	.short	0x0080


	//----- nvinfo : EIATTR_PARAM_CBANK
	.align		4
        /*00f8*/ 	.byte	0x04, 0x0a
        /*00fa*/ 	.short	(.L_5963 - .L_5962)
	.align		4
.L_5962:
        /*00fc*/ 	.word	index@(.nv.constant0._ZN18transformer_engine13normalization28ln_bwd_finalize_tuned_kernelINS0_22Kernel_traits_finalizeILj2304E6__halffS3_fjLj1024ELj4ENS0_18Kernel_traits_baseILj2304ES3_fS3_fjLj1024EEEEEEEvNS0_20BackwardKernelParamsE)
        /*0100*/ 	.short	0x0210
        /*0102*/ 	.short	0x0080


	//----- nvinfo : EIATTR_SW_WAR
	.align		4
.L_5963:
        /*0104*/ 	.byte	0x04, 0x36
        /*0106*/ 	.short	(.L_5965 - .L_5964)
.L_5964:
        /*0108*/ 	.word	0x00000008
.L_5965:


//--------------------- .nv.info._ZN18transformer_engine13normalization19ln_bwd_tuned_kernelINS0_13Kernel_traitsI6__halffS3_fjLj2304ELj1ELj1ELj4ELj8ENS0_18Kernel_traits_baseILj2304ES3_fS3_fjLj128EEEEEEEvNS0_20BackwardKernelParamsE --------------------------
	.section	.nv.info._ZN18transformer_engine13normalization19ln_bwd_tuned_kernelINS0_13Kernel_traitsI6__halffS3_fjLj2304ELj1ELj1ELj4ELj8ENS0_18Kernel_traits_baseILj2304ES3_fS3_fjLj128EEEEEEEvNS0_20BackwardKernelParamsE,"",@"SHT_CUDA_INFO"
	.sectionflags	@""
	.align	4


	//----- nvinfo : EIATTR_CUDA_API_VERSION
	.align		4
        /*0000*/ 	.byte	0x04, 0x37
        /*0002*/ 	.short	(.L_5967 - .L_5966)
.L_5966:
        /*0004*/ 	.word	0x00000082


	//----- nvinfo : EIATTR_KPARAM_INFO
	.align		4
.L_5967:
        /*0008*/ 	.byte	0x04, 0x17
        /*000a*/ 	.short	(.L_5969 - .L_5968)
.L_5968:
        /*000c*/ 	.word	0x00000000
        /*0010*/ 	.short	0x0000
        /*0012*/ 	.short	0x0000
        /*0014*/ 	.byte	0x00, 0xf0, 0x01, 0x02


	//----- nvinfo : EIATTR_SPARSE_MMA_MASK
	.align		4
.L_5969:
        /*0018*/ 	.byte	0x03, 0x50
        /*001a*/ 	.short	0x0000


	//----- nvinfo : EIATTR_MAXREG_COUNT
	.align		4
        /*001c*/ 	.byte	0x03, 0x1b
        /*001e*/ 	.short	0x00ff


	//----- nvinfo : EIATTR_NUM_BARRIERS
	.align		4
        /*0020*/ 	.byte	0x02, 0x4c
        /*0022*/ 	.byte	0x01
	.zero		1


	//----- nvinfo : EIATTR_MERCURY_ISA_VERSION
	.align		4
        /*0024*/ 	.byte	0x03, 0x5f
        /*0026*/ 	.short	0x0101


	//----- nvinfo : EIATTR_COOP_GROUP_MASK_REGIDS
	.align		4
        /*0028*/ 	.byte	0x04, 0x29
        /*002a*/ 	.short	(.L_5971 - .L_5970)


	//   ....[0]....
.L_5970:
        /*002c*/ 	.word	0xffffffff


	//   ....[1]....
        /*0030*/ 	.word	0xffffffff


	//   ....[2]....
        /*0034*/ 	.word	0xffffffff


	//   ....[3]....
        /*0038*/ 	.word	0xffffffff


	//   ....[4]....
        /*003c*/ 	.word	0xffffffff


	//   ....[5]....
        /*0040*/ 	.word	0xffffffff


	//   ....[6]....
        /*0044*/ 	.word	0xffffffff


	//   ....[7]....
        /*0048*/ 	.word	0xffffffff


	//   ....[8]....
        /*004c*/ 	.word	0xffffffff


	//   ....[9]....
        /*0050*/ 	.word	0xffffffff


	//   ....[10]....
        /*0054*/ 	.word	0x0500000a


	//   ....[11]....
        /*0058*/ 	.word	0x0500000a


	//   ....[12]....
        /*005c*/ 	.word	0x0500000a


	//   ....[13]....
        /*0060*/ 	.word	0x0500000a


	//   ....[14]....
        /*0064*/ 	.word	0x0500000a


	//   ....[15]....
        /*0068*/ 	.word	0x0500000a


	//   ....[16]....
        /*006c*/ 	.word	0x0500000a


	//   ....[17]....
        /*0070*/ 	.word	0x0500000a


	//   ....[18]....
        /*0074*/ 	.word	0x0500000a


	//   ....[19]....
        /*0078*/ 	.word	0x0500000a


	//----- nvinfo : EIATTR_COOP_GROUP_INSTR_OFFSETS
	.align		4
.L_5971:
        /*007c*/ 	.byte	0x04, 0x28
        /*007e*/ 	.short	(.L_5973 - .L_5972)


	//   ....[0]....
.L_5972:
        /*0080*/ 	.word	0x00001d40


	//   ....[1]....
        /*0084*/ 	.word	0x00001d50


	//   ....[2]....
        /*0088*/ 	.word	0x00001d80


	//   ....[3]....
        /*008c*/ 	.word	0x00001d90


	//   ....[4]....
        /*0090*/ 	.word	0x00001dc0


	//   ....[5]....
        /*0094*/ 	.word	0x00001dd0


	//   ....[6]....
        /*0098*/ 	.word	0x00001e00


	//   ....[7]....
        /*009c*/ 	.word	0x00001e10


	//   ....[8]....
        /*00a0*/ 	.word	0x00001e40


	//   ....[9]....
        /*00a4*/ 	.word	0x00001e50


	//   ....[10]....
        /*00a8*/ 	.word	0x000029e0


	//   ....[11]....
        /*00ac*/ 	.word	0x00002a30


	//   ....[12]....
        /*00b0*/ 	.word	0x00002aa0


	//   ....[13]....
        /*00b4*/ 	.word	0x00002b00


	//   ....[14]....
        /*00b8*/ 	.word	0x00002b70


	//   ....[15]....
        /*00bc*/ 	.word	0x00002bd0


	//   ....[16]....
        /*00c0*/ 	.word	0x00002c40


	//   ....[17]....
        /*00c4*/ 	.word	0x00002ca0


	//   ....[18]....
        /*00c8*/ 	.word	0x00002d10


	//   ....[19]....
        /*00cc*/ 	.word	0x00002d70


	//----- nvinfo : EIATTR_EXIT_INSTR_OFFSETS
	.align		4
.L_5973:
        /*00d0*/ 	.byte	0x04, 0x1c
        /*00d2*/ 	.short	(.L_5975 - .L_5974)


	//   ....[0]....
.L_5974:
        /*00d4*/ 	.word	0x00002980


	//----- nvinfo : EIATTR_MAX_THREADS
	.align		4
.L_5975:
        /*00d8*/ 	.byte	0x04, 0x05
        /*00da*/ 	.short	(.L_5977 - .L_5976)
.L_5976:
        /*00dc*/ 	.word	0x00000080
        /*00e0*/ 	.word	0x00000001
        /*00e4*/ 	.word	0x00000001


	//----- nvinfo : EIATTR_CRS_STACK_SIZE
	.align		4
.L_5977:
        /*00e8*/ 	.byte	0x04, 0x1e
        /*00ea*/ 	.short	(.L_5979 - .L_5978)
.L_5978:
        /*00ec*/ 	.word	0x00000000


	//----- nvinfo : EIATTR_CBANK_PARAM_SIZE
	.align		4
.L_5979:
        /*00f0*/ 	.byte	0x03, 0x19
        /*00f2*/ 	.short	0x0080


	//----- nvinfo : EIATTR_PARAM_CBANK
	.align		4
        /*00f4*/ 	.byte	0x04, 0x0a
        /*00f6*/ 	.short	(.L_5981 - .L_5980)
	.align		4
.L_5980:
        /*00f8*/ 	.word	index@(.nv.constant0._ZN18transformer_engine13normalization19ln_bwd_tuned_kernelINS0_13Kernel_traitsI6__halffS3_fjLj2304ELj1ELj1ELj4ELj8ENS0_18Kernel_traits_baseILj2304ES3_fS3_fjLj128EEEEEEEvNS0_20BackwardKernelParamsE)
        /*00fc*/ 	.short	0x0210
        /*00fe*/ 	.short	0x0080


	//----- nvinfo : EIATTR_SW_WAR
	.align		4
.L_5981:
        /*0100*/ 	.byte	0x04, 0x36
        /*0102*/ 	.short	(.L_5983 - .L_5982)
.L_5982:
        /*0104*/ 	.word	0x00000008
.L_5983:


//--------------------- .nv.info._ZN18transformer_engine13normalization28ln_bwd_finalize_tuned_kernelINS0_22Kernel_traits_finalizeILj2304E6__halfS3_S3_fjLj1024ELj4ENS0_18Kernel_traits_baseILj2304ES3_S3_S3_fjLj1024EEEEEEEvNS0_20BackwardKernelParamsE --------------------------
	.section	.nv.info._ZN18transformer_engine13normalization28ln_bwd_finalize_tuned_kernelINS0_22Kernel_traits_finalizeILj2304E6__halfS3_S3_fjLj1024ELj4ENS0_18Kernel_traits_baseILj2304ES3_S3_S3_fjLj1024EEEEEEEvNS0_20BackwardKernelParamsE,"",@"SHT_CUDA_INFO"
	.sectionflags	@""
	.align	4


	//----- nvinfo : EIATTR_CUDA_API_VERSION
	.align		4
        /*0000*/ 	.byte	0x04, 0x37
        /*0002*/ 	.short	(.L_5985 - .L_5984)
.L_5984:
        /*0004*/ 	.word	0x00000082


	//----- nvinfo : EIATTR_KPARAM_INFO
	.align		4
.L_5985:
        /*0008*/ 	.byte	0x04, 0x17
        /*000a*/ 	.short	(.L_5987 - .L_5986)
.L_5986:
        /*000c*/ 	.word	0x00000000
        /*0010*/ 	.short	0x0000
        /*0012*/ 	.short	0x0000
        /*0014*/ 	.byte	0x00, 0xf0, 0x01, 0x02


	//----- nvinfo : EIATTR_SPARSE_MMA_MASK
	.align		4
.L_5987:
        /*0018*/ 	.byte	0x03, 0x50
        /*001a*/ 	.short	0x0000


	//----- nvinfo : EIATTR_MAXREG_COUNT
	.align		4
        /*001c*/ 	.byte	0x03, 0x1b
        /*001e*/ 	.short	0x0040


	//----- nvinfo : EIATTR_NUM_BARRIERS
	.align		4
        /*0020*/ 	.byte	0x02, 0x4c
        /*0022*/ 	.byte	0x01
	.zero		1


	//----- nvinfo : EIATTR_MERCURY_ISA_VERSION
	.align		4
        /*0024*/ 	.byte	0x03, 0x5f
        /*0026*/ 	.short	0x0101


	//----- nvinfo : EIATTR_COOP_GROUP_MASK_REGIDS
	.align		4
        /*0028*/ 	.byte	0x04, 0x29
        /*002a*/ 	.short	(.L_5989 - .L_5988)


	//   ....[0]....
.L_5988:
        /*002c*/ 	.word	0xffffffff


	//   ....[1]....
        /*0030*/ 	.word	0xffffffff


	//   ....[2]....
        /*0034*/ 	.word	0xffffffff


	//   ....[3]....
        /*0038*/ 	.word	0xffffffff


	//   ....[4]....
        /*003c*/ 	.word	0xffffffff


	//   ....[5]....
        /*0040*/ 	.word	0xffffffff


	//   ....[6]....
        /*0044*/ 	.word	0xffffffff


	//   ....[7]....
        /*0048*/ 	.word	0xffffffff


	//   ....[8]....
        /*004c*/ 	.word	0xffffffff


	//   ....[9]....
        /*0050*/ 	.word	0xffffffff


	//   ....[10]....
        /*0054*/ 	.word	0x05000010


	//   ....[11]....
        /*0058*/ 	.word	0x05000010


	//   ....[12]....
        /*005c*/ 	.word	0x05000010


	//   ....[13]....
        /*0060*/ 	.word	0x05000010


	//   ....[14]....
        /*0064*/ 	.word	0x05000010


	//   ....[15]....
        /*0068*/ 	.word	0x05000010


	//   ....[16]....
        /*006c*/ 	.word	0x05000010


	//   ....[17]....
        /*0070*/ 	.word	0x05000010


	//   ....[18]....
        /*0074*/ 	.word	0x05000010


	//   ....[19]....
        /*0078*/ 	.word	0x05000010


	//----- nvinfo : EIATTR_COOP_GROUP_INSTR_OFFSETS
	.align		4
.L_5989:
        /*007c*/ 	.byte	0x04, 0x28
        /*007e*/ 	.short	(.L_5991 - .L_5990)


	//   ....[0]....
.L_5990:
        /*0080*/ 	.word	0x00000850


	//   ....[1]....
        /*0084*/ 	.word	0x00000860


	//   ....[2]....
        /*0088*/ 	.word	0x00000890


	//   ....[3]....
        /*008c*/ 	.word	0x000008a0


	//   ....[4]....
        /*0090*/ 	.word	0x000008d0


	//   ....[5]....
        /*0094*/ 	.word	0x000008e0


	//   ....[6]....
        /*0098*/ 	.word	0x00000910


	//   ....[7]....
        /*009c*/ 	.word	0x00000920


	//   ....[8]....
        /*00a0*/ 	.word	0x00000950


	//   ....[9]....
        /*00a4*/ 	.word	0x00000960


	//   ....[10]....
        /*00a8*/ 	.word	0x00000ba0


	//   ....[11]....
        /*00ac*/ 	.word	0x00000c10


	//   ....[12]....
        /*00b0*/ 	.word	0x00000c80


	//   ....[13]....
        /*00b4*/ 	.word	0x00000cf0


	//   ....[14]....
        /*00b8*/ 	.word	0x00000d60


	//   ....[15]....
        /*00bc*/ 	.word	0x00000dc0


	//   ....[16]....
        /*00c0*/ 	.word	0x00000e30


	//   ....[17]....
        /*00c4*/ 	.word	0x00000ea0


	//   ....[18]....
        /*00c8*/ 	.word	0x00000f10


	//   ....[19]....
        /*00cc*/ 	.word	0x00000f80


	//----- nvinfo : EIATTR_EXIT_INSTR_OFFSETS
	.align		4
.L_5991:
        /*00d0*/ 	.byte	0x04, 0x1c
        /*00d2*/ 	.short	(.L_5993 - .L_5992)


	//   ....[0]....
.L_5992:
        /*00d4*/ 	.word	0x00000070


	//   ....[1]....
        /*00d8*/ 	.word	0x00000b40


	//----- nvinfo : EIATTR_MAX_THREADS
	.align		4
.L_5993:
        /*00dc*/ 	.byte	0x04, 0x05
        /*00de*/ 	.short	(.L_5995 - .L_5994)
.L_5994:
        /*00e0*/ 	.word	0x00000400
        /*00e4*/ 	.word	0x00000001
        /*00e8*/ 	.word	0x00000001


	//----- nvinfo : EIATTR_CRS_STACK_SIZE
	.align		4
.L_5995:
        /*00ec*/ 	.byte	0x04, 0x1e
        /*00ee*/ 	.short	(.L_5997 - .L_5996)
.L_5996:
        /*00f0*/ 	.word	0x00000000


	//----- nvinfo : EIATTR_CBANK_PARAM_SIZE
	.align		4
.L_5997:
        /*00f4*/ 	.byte	0x03, 0x19
        /*00f6*/ 	.short	0x0080


	//----- nvinfo : EIATTR_PARAM_CBANK
	.align		4
        /*00f8*/ 	.byte	0x04, 0x0a
        /*00fa*/ 	.short	(.L_5999 - .L_5998)
	.align		4
.L_5998:
        /*00fc*/ 	.word	index@(.nv.constant0._ZN18transformer_engine13normalization28ln_bwd_finalize_tuned_kernelINS0_22Kernel_traits_finalizeILj2304E6__halfS3_S3_fjLj1024ELj4ENS0_18Kernel_traits_baseILj2304ES3_S3_S3_fjLj1024EEEEEEEvNS0_20BackwardKernelParamsE)
        /*0100*/ 	.short	0x0210
        /*0102*/ 	.short	0x0080


	//----- nvinfo : EIATTR_SW_WAR
	.align		4
.L_5999:
        /*0104*/ 	.byte	0x04, 0x36
        /*0106*/ 	.short	(.L_6001 - .L_6000)
.L_6000:
        /*0108*/ 	.word	0x00000008
.L_6001:


//--------------------- .nv.info._ZN18transformer_engine13normalization19ln_bwd_tuned_kernelINS0_13Kernel_traitsI6__halfS3_S3_fjLj2304ELj1ELj1ELj4ELj4ENS0_18Kernel_traits_baseILj2304ES3_S3_S3_fjLj128EEEEEEEvNS0_20BackwardKernelParamsE --------------------------
	.section	.nv.info._ZN18transformer_engine13normalization19ln_bwd_tuned_kernelINS0_13Kernel_traitsI6__halfS3_S3_fjLj2304ELj1ELj1ELj4ELj4ENS0_18Kernel_traits_baseILj2304ES3_S3_S3_fjLj128EEEEEEEvNS0_20BackwardKernelParamsE,"",@"SHT_CUDA_INFO"
	.sectionflags	@""
	.align	4


	//----- nvinfo : EIATTR_CUDA_API_VERSION
	.align		4
        /*0000*/ 	.byte	0x04, 0x37
        /*0002*/ 	.short	(.L_6003 - .L_6002)
.L_6002:
        /*0004*/ 	.word	0x00000082


	//----- nvinfo : EIATTR_KPARAM_INFO
	.align		4
.L_6003:
        /*0008*/ 	.byte	0x04, 0x17
        /*000a*/ 	.short	(.L_6005 - .L_6004)
.L_6004:
        /*000c*/ 	.word	0x00000000
        /*0010*/ 	.short	0x0000
        /*0012*/ 	.short	0x0000
        /*0014*/ 	.byte	0x00, 0xf0, 0x01, 0x02


	//----- nvinfo : EIATTR_SPARSE_MMA_MASK
	.align		4
.L_6005:
        /*0018*/ 	.byte	0x03, 0x50
        /*001a*/ 	.short	0x0000


	//----- nvinfo : EIATTR_MAXREG_COUNT
	.align		4
        /*001c*/ 	.byte	0x03, 0x1b
        /*001e*/ 	.short	0x00ff


	//----- nvinfo : EIATTR_NUM_BARRIERS
	.align		4
        /*0020*/ 	.byte	0x02, 0x4c
        /*0022*/ 	.byte	0x01
	.zero		1


	//----- nvinfo : EIATTR_MERCURY_ISA_VERSION
	.align		4
        /*0024*/ 	.byte	0x03, 0x5f
        /*0026*/ 	.short	0x0101


	//----- nvinfo : EIATTR_COOP_GROUP_MASK_REGIDS
	.align		4
        /*0028*/ 	.byte	0x04, 0x29
        /*002a*/ 	.short	(.L_6007 - .L_6006)


	//   ....[0]....
.L_6006:
        /*002c*/ 	.word	0xffffffff


	//   ....[1]....
        /*0030*/ 	.word	0xffffffff


	//   ....[2]....
        /*0034*/ 	.word	0xffffffff


	//   ....[3]....
        /*0038*/ 	.word	0xffffffff


	//   ....[4]....
        /*003c*/ 	.word	0xffffffff


	//   ....[5]....
        /*0040*/ 	.word	0xffffffff


	//   ....[6]....
        /*0044*/ 	.word	0xffffffff


	//   ....[7]....
        /*0048*/ 	.word	0xffffffff


	//   ....[8]....
        /*004c*/ 	.word	0xffffffff


	//   ....[9]....
        /*0050*/ 	.word	0xffffffff


	//   ....[10]....
        /*0054*/ 	.word	0x0500000b


	//   ....[11]....
        /*0058*/ 	.word	0x0500000b


	//   ....[12]....
        /*005c*/ 	.word	0x0500000b


	//   ....[13]....
        /*0060*/ 	.word	0x0500000b


	//   ....[14]....
        /*0064*/ 	.word	0x0500000b


	//   ....[15]....
        /*0068*/ 	.word	0x0500000b


	//   ....[16]....
        /*006c*/ 	.word	0x0500000b


	//   ....[17]....
        /*0070*/ 	.word	0x0500000b


	//   ....[18]....
        /*0074*/ 	.word	0x0500000b


	//   ....[19]....
        /*0078*/ 	.word	0x0500000b


	//----- nvinfo : EIATTR_COOP_GROUP_INSTR_OFFSETS
	.align		4
.L_6007:
        /*007c*/ 	.byte	0x04, 0x28
        /*007e*/ 	.short	(.L_6009 - .L_6008)


	//   ....[0]....
.L_6008:
        /*0080*/ 	.word	0x00001f70


	//   ....[1]....
        /*0084*/ 	.word	0x00001f80


	//   ....[2]....
        /*0088*/ 	.word	0x00001fb0


	//   ....[3]....
        /*008c*/ 	.word	0x00001fc0


	//   ....[4]....
        /*0090*/ 	.word	0x00001ff0


	//   ....[5]....
        /*0094*/ 	.word	0x00002000


	//   ....[6]....
        /*0098*/ 	.word	0x00002030


	//   ....[7]....
        /*009c*/ 	.word	0x00002040


	//   ....[8]....
        /*00a0*/ 	.word	0x00002070


	//   ....[9]....
        /*00a4*/ 	.word	0x00002080


	//   ....[10]....
        /*00a8*/ 	.word	0x00002d90


	//   ....[11]....
        /*00ac*/ 	.word	0x00002de0


	//   ....[12]....
        /*00b0*/ 	.word	0x00002e50


	//   ....[13]....
        /*00b4*/ 	.word	0x00002eb0


	//   ....[14]....
        /*00b8*/ 	.word	0x00002f20


	//   ....[15]....
        /*00bc*/ 	.word	0x00002f80


	//   ....[16]....
        /*00c0*/ 	.word	0x00002ff0


	//   ....[17]....
        /*00c4*/ 	.word	0x00003050


	//   ....[18]....
        /*00c8*/ 	.word	0x000030c0


	//   ....[19]....
        /*00cc*/ 	.word	0x00003120


	//----- nvinfo : EIATTR_EXIT_INSTR_OFFSETS
	.align		4
.L_6009:
        /*00d0*/ 	.byte	0x04, 0x1c
        /*00d2*/ 	.short	(.L_6011 - .L_6010)


	//   ....[0]....
.L_6010:
        /*00d4*/ 	.word	0x00002d30


	//----- nvinfo : EIATTR_MAX_THREADS
	.align		4
.L_6011:
        /*00d8*/ 	.byte	0x04, 0x05
        /*00da*/ 	.short	(.L_6013 - .L_6012)
.L_6012:
        /*00dc*/ 	.word	0x00000080
        /*00e0*/ 	.word	0x00000001
        /*00e4*/ 	.word	0x00000001


	//----- nvinfo : EIATTR_CRS_STACK_SIZE
	.align		4
.L_6013:
        /*00e8*/ 	.byte	0x04, 0x1e
        /*00ea*/ 	.short	(.L_6015 - .L_6014)
.L_6014:
        /*00ec*/ 	.word	0x00000000


	//----- nvinfo : EIATTR_CBANK_PARAM_SIZE
	.align		4
.L_6015:
        /*00f0*/ 	.byte	0x03, 0x19
        /*00f2*/ 	.short	0x0080


	//----- nvinfo : EIATTR_PARAM_CBANK
	.align		4
        /*00f4*/ 	.byte	0x04, 0x0a
        /*00f6*/ 	.short	(.L_6017 - .L_6016)
	.align		4
.L_6016:
        /*00f8*/ 	.word	index@(.nv.constant0._ZN18transformer_engine13normalization19ln_bwd_tuned_kernelINS0_13Kernel_traitsI6__halfS3_S3_fjLj2304ELj1ELj1ELj4ELj4ENS0_18Kernel_traits_baseILj2304ES3_S3_S3_fjLj128EEEEEEEvNS0_20BackwardKernelParamsE)
        /*00fc*/ 	.short	0x0210
        /*00fe*/ 	.short	0x0080


	//----- nvinfo : EIATTR_SW_WAR
	.align		4
.L_6017:
        /*0100*/ 	.byte	0x04, 0x36
        /*0102*/ 	.short	(.L_6019 - .L_6018)
.L_6018:
        /*0104*/ 	.word	0x00000008
.L_6019:


//--------------------- .nv.info._ZN18transformer_engine13normalization28ln_bwd_finalize_tuned_kernelINS0_22Kernel_traits_finalizeILj2304EffffjLj1024ELj4ENS0_18Kernel_traits_baseILj2304EffffjLj1024EEEEEEEvNS0_20BackwardKernelParamsE --------------------------
	.section	.nv.info._ZN18transformer_engine13normalization28ln_bwd_finalize_tuned_kernelINS0_22Kernel_traits_finalizeILj2304EffffjLj1024ELj4ENS0_18Kernel_traits_baseILj2304EffffjLj1024EEEEEEEvNS0_20BackwardKernelParamsE,"",@"SHT_CUDA_INFO"
	.sectionflags	@""
	.align	4


	//----- nvinfo : EIATTR_CUDA_API_VERSION
	.align		4
        /*0000*/ 	.byte	0x04, 0x37
        /*0002*/ 	.short	(.L_6021 - .L_6020)
.L_6020:
        /*0004*/ 	.word	0x00000082


	//----- nvinfo : EIATTR_KPARAM_INFO
	.align		4
.L_6021:
        /*0008*/ 	.byte	0x04, 0x17
        /*000a*/ 	.short	(.L_6023 - .L_6022)
.L_6022:
        /*000c*/ 	.word	0x00000000
        /*0010*/ 	.short	0x0000
        /*0012*/ 	.short	0x0000
        /*0014*/ 	.byte	0x00, 0xf0, 0x01, 0x02


	//----- nvinfo : EIATTR_SPARSE_MMA_MASK
	.align		4
.L_6023:
        /*0018*/ 	.byte	0x03, 0x50
        /*001a*/ 	.short	0x0000


	//----- nvinfo : EIATTR_MAXREG_COUNT
	.align		4
        /*001c*/ 	.byte	0x03, 0x1b
        /*001e*/ 	.short	0x0040


	//----- nvinfo : EIATTR_NUM_BARRIERS
	.align		4
        /*0020*/ 	.byte	0x02, 0x4c
        /*0022*/ 	.byte	0x01
	.zero		1


	//----- nvinfo : EIATTR_MERCURY_ISA_VERSION
	.align		4
        /*0024*/ 	.byte	0x03, 0x5f
        /*0026*/ 	.short	0x0101


	//----- nvinfo : EIATTR_COOP_GROUP_MASK_REGIDS
	.align		4
        /*0028*/ 	.byte	0x04, 0x29
        /*002a*/ 	.short	(.L_6025 - .L_6024)


	//   ....[0]....
.L_6024:
        /*002c*/ 	.word	0xffffffff


	//   ....[1]....
        /*0030*/ 	.word	0xffffffff


	//   ....[2]....
        /*0034*/ 	.word	0xffffffff


	//   ....[3]....
        /*0038*/ 	.word	0xffffffff


	//   ....[4]....
        /*003c*/ 	.word	0xffffffff


	//   ....[5]....
        /*0040*/ 	.word	0xffffffff


	//   ....[6]....
        /*0044*/ 	.word	0xffffffff


	//   ....[7]....
        /*0048*/ 	.word	0xffffffff


	//   ....[8]....
        /*004c*/ 	.word	0xffffffff


	//   ....[9]....
        /*0050*/ 	.word	0xffffffff


	//   ....[10]....
        /*0054*/ 	.word	0x05000010


	//   ....[11]....
        /*0058*/ 	.word	0x05000010


	//   ....[12]....
        /*005c*/ 	.word	0x05000010


	//   ....[13]....
        /*0060*/ 	.word	0x05000010


	//   ....[14]....
        /*0064*/ 	.word	0x05000010


	//   ....[15]....
        /*0068*/ 	.word	0x05000010


	//   ....[16]....
        /*006c*/ 	.word	0x05000010


	//   ....[17]....
        /*0070*/ 	.word	0x05000010


	//   ....[18]....
        /*0074*/ 	.word	0x05000010


	//   ....[19]....
        /*0078*/ 	.word	0x05000010


	//----- nvinfo : EIATTR_COOP_GROUP_INSTR_OFFSETS
	.align		4
.L_6025:
        /*007c*/ 	.byte	0x04, 0x28
        /*007e*/ 	.short	(.L_6027 - .L_6026)


	//   ....[0]....
.L_6026:
        /*0080*/ 	.word	0x00000850


	//   ....[1]....
        /*0084*/ 	.word	0x00000860


	//   ....[2]....
        /*0088*/ 	.word	0x00000890


	//   ....[3]....
        /*008c*/ 	.word	0x000008a0


	//   ....[4]....
        /*0090*/ 	.word	0x000008d0


	//   ....[5]....
        /*0094*/ 	.word	0x000008e0


	//   ....[6]....
        /*0098*/ 	.word	0x00000910


	//   ....[7]....
        /*009c*/ 	.word	0x00000920


	//   ....[8]....
        /*00a0*/ 	.word	0x00000950


	//   ....[9]....
        /*00a4*/ 	.word	0x00000960


	//   ....[10]....
        /*00a8*/ 	.word	0x00000b80


	//   ....[11]....
        /*00ac*/ 	.word	0x00000bf0


	//   ....[12]....
        /*00b0*/ 	.word	0x00000c60


	//   ....[13]....
        /*00b4*/ 	.word	0x00000cd0


	//   ....[14]....
        /*00b8*/ 	.word	0x00000d40


	//   ....[15]....
        /*00bc*/ 	.word	0x00000da0


	//   ....[16]....
        /*00c0*/ 	.word	0x00000e10


	//   ....[17]....
        /*00c4*/ 	.word	0x00000e80


	//   ....[18]....
        /*00c8*/ 	.word	0x00000ef0


	//   ....[19]....
        /*00cc*/ 	.word	0x00000f60


	//----- nvinfo : EIATTR_EXIT_INSTR_OFFSETS
	.align		4
.L_6027:
        /*00d0*/ 	.byte	0x04, 0x1c
        /*00d2*/ 	.short	(.L_6029 - .L_6028)


	//   ....[0]....
.L_6028:
        /*00d4*/ 	.word	0x00000070


	//   ....[1]....
        /*00d8*/ 	.word	0x00000b20


	//----- nvinfo : EIATTR_MAX_THREADS
	.align		4
.L_6029:
        /*00dc*/ 	.byte	0x04, 0x05
        /*00de*/ 	.short	(.L_6031 - .L_6030)
.L_6030:
        /*00e0*/ 	.word	0x00000400
        /*00e4*/ 	.word	0x00000001
        /*00e8*/ 	.word	0x00000001


	//----- nvinfo : EIATTR_CRS_STACK_SIZE
	.align		4
.L_6031:
        /*00ec*/ 	.byte	0x04, 0x1e
        /*00ee*/ 	.short	(.L_6033 - .L_6032)
.L_6032:
        /*00f0*/ 	.word	0x00000000


	//----- nvinfo : EIATTR_CBANK_PARAM_SIZE
	.align		4
.L_6033:
        /*00f4*/ 	.byte	0x03, 0x19
        /*00f6*/ 	.short	0x0080


	//----- nvinfo : EIATTR_PARAM_CBANK
	.align		4
        /*00f8*/ 	.byte	0x04, 0x0a
        /*00fa*/ 	.short	(.L_6035 - .L_6034)
	.align		4
.L_6034:
        /*00fc*/ 	.word	index@(.nv.constant0._ZN18transformer_engine13normalization28ln_bwd_finalize_tuned_kernelINS0_22Kernel_traits_finalizeILj2304EffffjLj1024ELj4ENS0_18Kernel_traits_baseILj2304EffffjLj1024EEEEEEEvNS0_20BackwardKernelParamsE)
        /*0100*/ 	.short	0x0210
        /*0102*/ 	.short	0x0080


	//----- nvinfo : EIATTR_SW_WAR
	.align		4
.L_6035:
        /*0104*/ 	.byte	0x04, 0x36
        /*0106*/ 	.short	(.L_6037 - .L_6036)
.L_6036:
        /*0108*/ 	.word	0x00000008
.L_6037:


//--------------------- .nv.info._ZN18transformer_engine13normalization19ln_bwd_tuned_kernelINS0_13Kernel_traitsIffffjLj2304ELj1ELj1ELj4ELj8ENS0_18Kernel_traits_baseILj2304EffffjLj128EEEEEEEvNS0_20BackwardKernelParamsE --------------------------
	.section	.nv.info._ZN18transformer_engine13normalization19ln_bwd_tuned_kernelINS0_13Kernel_traitsIffffjLj2304ELj1ELj1ELj4ELj8ENS0_18Kernel_traits_baseILj2304EffffjLj128EEEEEEEvNS0_20BackwardKernelParamsE,"",@"SHT_CUDA_INFO"
	.sectionflags	@""
	.align	4


	//----- nvinfo : EIATTR_CUDA_API_VERSION
	.align		4
        /*0000*/ 	.byte	0x04, 0x37
        /*0002*/ 	.short	(.L_6039 - .L_6038)
.L_6038:
        /*0004*/ 	.word	0x00000082


	//----- nvinfo : EIATTR_KPARAM_INFO
	.align		4
.L_6039:
        /*0008*/ 	.byte	0x04, 0x17
        /*000a*/ 	.short	(.L_6041 - .L_6040)
.L_6040:
        /*000c*/ 	.word	0x00000000
        /*0010*/ 	.short	0x0000
        /*0012*/ 	.short	0x0000
        /*0014*/ 	.byte	0x00, 0xf0, 0x01, 0x02


	//----- nvinfo : EIATTR_SPARSE_MMA_MASK
	.align		4
.L_6041:
        /*0018*/ 	.byte	0x03, 0x50
        /*001a*/ 	.short	0x0000


	//----- nvinfo : EIATTR_MAXREG_COUNT
	.align		4
        /*001c*/ 	.byte	0x03, 0x1b
        /*001e*/ 	.short	0x00ff


	//----- nvinfo : EIATTR_NUM_BARRIERS
	.align		4
        /*0020*/ 	.byte	0x02, 0x4c
        /*0022*/ 	.byte	0x01
	.zero		1


	//----- nvinfo : EIATTR_MERCURY_ISA_VERSION
	.align		4
        /*0024*/ 	.byte	0x03, 0x5f
        /*0026*/ 	.short	0x0101


	//----- nvinfo : EIATTR_COOP_GROUP_MASK_REGIDS
	.align		4
        /*0028*/ 	.byte	0x04, 0x29
        /*002a*/ 	.short	(.L_6043 - .L_6042)


	//   ....[0]....
.L_6042:
        /*002c*/ 	.word	0xffffffff


	//   ....[1]....
        /*0030*/ 	.word	0xffffffff


	//   ....[2]....
        /*0034*/ 	.word	0xffffffff


	//   ....[3]....
        /*0038*/ 	.word	0xffffffff


	//   ....[4]....
        /*003c*/ 	.word	0xffffffff


	//   ....[5]....
        /*0040*/ 	.word	0xffffffff


	//   ....[6]....
        /*0044*/ 	.word	0xffffffff


	//   ....[7]....
        /*0048*/ 	.word	0xffffffff


	//   ....[8]....
        /*004c*/ 	.word	0xffffffff


	//   ....[9]....
        /*0050*/ 	.word	0xffffffff


	//   ....[10]....
        /*0054*/ 	.word	0x05000020


	//   ....[11]....
        /*0058*/ 	.word	0x05000020


	//   ....[12]....
        /*005c*/ 	.word	0x05000020


	//   ....[13]....
        /*0060*/ 	.word	0x05000020


	//   ....[14]....
        /*0064*/ 	.word	0x05000020


	//   ....[15]....
        /*0068*/ 	.word	0x05000020


	//   ....[16]....
        /*006c*/ 	.word	0x05000020


	//   ....[17]....
        /*0070*/ 	.word	0x05000020


	//   ....[18]....
        /*0074*/ 	.word	0x05000020


	//   ....[19]....
        /*0078*/ 	.word	0x05000020


	//----- nvinfo : EIATTR_COOP_GROUP_INSTR_OFFSETS
	.align		4
.L_6043:
        /*007c*/ 	.byte	0x04, 0x28
        /*007e*/ 	.short	(.L_6045 - .L_6044)


	//   ....[0]....
.L_6044:
        /*0080*/ 	.word	0x000019e0


	//   ....[1]....
        /*0084*/ 	.word	0x000019f0


	//   ....[2]....
        /*0088*/ 	.word	0x00001a20


	//   ....[3]....
        /*008c*/ 	.word	0x00001a30


	//   ....[4]....
        /*0090*/ 	.word	0x00001a60


	//   ....[5]....
        /*0094*/ 	.word	0x00001a70


	//   ....[6]....
        /*0098*/ 	.word	0x00001aa0


	//   ....[7]....
        /*009c*/ 	.word	0x00001ab0


	//   ....[8]....
        /*00a0*/ 	.word	0x00001ae0


	//   ....[9]....
        /*00a4*/ 	.word	0x00001af0


	//   ....[10]....
        /*00a8*/ 	.word	0x00002770


	//   ....[11]....
        /*00ac*/ 	.word	0x000027c0


	//   ....[12]....
        /*00b0*/ 	.word	0x00002830


	//   ....[13]....
        /*00b4*/ 	.word	0x00002890


	//   ....[14]....
        /*00b8*/ 	.word	0x00002900


	//   ....[15]....
        /*00bc*/ 	.word	0x00002960


	//   ....[16]....
        /*00c0*/ 	.word	0x000029d0


	//   ....[17]....
        /*00c4*/ 	.word	0x00002a30


	//   ....[18]....
        /*00c8*/ 	.word	0x00002aa0


	//   ....[19]....
        /*00cc*/ 	.word	0x00002b00


	//----- nvinfo : EIATTR_EXIT_INSTR_OFFSETS
	.align		4
.L_6045:
        /*00d0*/ 	.byte	0x04, 0x1c
        /*00d2*/ 	.short	(.L_6047 - .L_6046)


	//   ....[0]....
.L_6046:
        /*00d4*/ 	.word	0x00002710


	//----- nvinfo : EIATTR_MAX_THREADS
	.align		4
.L_6047:
        /*00d8*/ 	.byte	0x04, 0x05
        /*00da*/ 	.short	(.L_6049 - .L_6048)
.L_6048:
        /*00dc*/ 	.word	0x00000080
        /*00e0*/ 	.word	0x00000001
        /*00e4*/ 	.word	0x00000001


	//----- nvinfo : EIATTR_CRS_STACK_SIZE
	.align		4
.L_6049:
        /*00e8*/ 	.byte	0x04, 0x1e
        /*00ea*/ 	.short	(.L_6051 - .L_6050)
.L_6050:
        /*00ec*/ 	.word	0x00000000


	//----- nvinfo : EIATTR_CBANK_PARAM_SIZE
	.align		4
.L_6051:
        /*00f0*/ 	.byte	0x03, 0x19
        /*00f2*/ 	.short	0x0080


	//----- nvinfo : EIATTR_PARAM_CBANK
	.align		4
        /*00f4*/ 	.byte	0x04, 0x0a
        /*00f6*/ 	.short	(.L_6053 - .L_6052)
	.align		4
.L_6052:
        /*00f8*/ 	.word	index@(.nv.constant0._ZN18transformer_engine13normalization19ln_bwd_tuned_kernelINS0_13Kernel_traitsIffffjLj2304ELj1ELj1ELj4ELj8ENS0_18Kernel_traits_baseILj2304EffffjLj128EEEEEEEvNS0_20BackwardKernelParamsE)
        /*00fc*/ 	.short	0x0210
        /*00fe*/ 	.short	0x0080


	//----- nvinfo : EIATTR_SW_WAR
	.align		4
.L_6053:
        /*0100*/ 	.byte	0x04, 0x36
        /*0102*/ 	.short	(.L_6055 - .L_6054)
.L_6054:
        /*0104*/ 	.word	0x00000008
.L_6055:


//--------------------- .nv.info._ZN18transformer_engine13normalization28ln_bwd_finalize_tuned_kernelINS0_22Kernel_traits_finalizeILj2048E13__nv_bfloat16fS3_fjLj1024ELj4ENS0_18Kernel_traits_baseILj2048ES3_fS3_fjLj1024EEEEEEEvNS0_20BackwardKernelParamsE --------------------------
	.section	.nv.info._ZN18transformer_engine13normalization28ln_bwd_finalize_tuned_kernelINS0_22Kernel_traits_finalizeILj2048E13__nv_bfloat16fS3_fjLj1024ELj4ENS0_18Kernel_traits_baseILj2048ES3_fS3_fjLj1024EEEEEEEvNS0_20BackwardKernelParamsE,"",@"SHT_CUDA_INFO"
	.sectionflags	@""
	.align	4


	//----- nvinfo : EIATTR_CUDA_API_VERSION
	.align		4
        /*0000*/ 	.byte	0x04, 0x37
        /*0002*/ 	.short	(.L_6057 - .L_6056)
.L_6056:
        /*0004*/ 	.word	0x00000082


	//----- nvinfo : EIATTR_KPARAM_INFO
	.align		4
.L_6057:
        /*0008*/ 	.byte	0x04, 0x17
        /*000a*/ 	.short	(.L_6059 - .L_6058)
.L_6058:
        /*000c*/ 	.word	0x00000000
        /*0010*/ 	.short	0x0000
        /*0012*/ 	.short	0x0000
        /*0014*/ 	.byte	0x00, 0xf0, 0x01, 0x02


	//----- nvinfo : EIATTR_SPARSE_MMA_MASK
	.align		4
.L_6059:
        /*0018*/ 	.byte	0x03, 0x50
        /*001a*/ 	.short	0x0000


	//----- nvinfo : EIATTR_MAXREG_COUNT
	.align		4
        /*001c*/ 	.byte	0x03, 0x1b
        /*001e*/ 	.short	0x0040


	//----- nvinfo : EIATTR_NUM_BARRIERS
	.align		4
        /*0020*/ 	.byte	0x02, 0x4c
        /*0022*/ 	.byte	0x01
	.zero		1


	//----- nvinfo : EIATTR_MERCURY_ISA_VERSION
	.align		4
        /*0024*/ 	.byte	0x03, 0x5f
        /*0026*/ 	.short	0x0101


	//----- nvinfo : EIATTR_COOP_GROUP_MASK_REGIDS
	.align		4
        /*0028*/ 	.byte	0x04, 0x29
        /*002a*/ 	.short	(.L_6061 - .L_6060)


	//   ....[0]....
.L_6060:
        /*002c*/ 	.word	0xffffffff


	//   ....[1]....
        /*0030*/ 	.word	0xffffffff


	//   ....[2]....
        /*0034*/ 	.word	0xffffffff


	//   ....[3]....
        /*0038*/ 	.word	0xffffffff


	//   ....[4]....
        /*003c*/ 	.word	0xffffffff


	//   ....[5]....
        /*0040*/ 	.word	0xffffffff


	//   ....[6]....
        /*0044*/ 	.word	0xffffffff


	//   ....[7]....
        /*0048*/ 	.word	0xffffffff


	//   ....[8]....
        /*004c*/ 	.word	0xffffffff


	//   ....[9]....
        /*0050*/ 	.word	0xffffffff


	//   ....[10]....
        /*0054*/ 	.word	0x05000010


	//   ....[11]....
        /*0058*/ 	.word	0x05000010


	//   ....[12]....
        /*005c*/ 	.word	0x05000010


	//   ....[13]....
        /*0060*/ 	.word	0x05000010


	//   ....[14]....
        /*0064*/ 	.word	0x05000010


	//   ....[15]....
        /*0068*/ 	.word	0x05000010


	//   ....[16]....
        /*006c*/ 	.word	0x05000010


	//   ....[17]....
        /*0070*/ 	.word	0x05000010


	//   ....[18]....
        /*0074*/ 	.word	0x05000010


	//   ....[19]....
        /*0078*/ 	.word	0x05000010


	//----- nvinfo : EIATTR_COOP_GROUP_INSTR_OFFSETS
	.align		4
.L_6061:
        /*007c*/ 	.byte	0x04, 0x28
        /*007e*/ 	.short	(.L_6063 - .L_6062)


	//   ....[0]....
.L_6062:
        /*0080*/ 	.word	0x00000850


	//   ....[1]....
        /*0084*/ 	.word	0x00000860


	//   ....[2]....
        /*0088*/ 	.word	0x00000890


	//   ....[3]....
        /*008c*/ 	.word	0x000008a0


	//   ....[4]....
        /*0090*/ 	.word	0x000008d0


	//   ....[5]....
        /*0094*/ 	.word	0x000008e0


	//   ....[6]....
        /*0098*/ 	.word	0x00000910


	//   ....[7]....
        /*009c*/ 	.word	0x00000920


	//   ....[8]....
        /*00a0*/ 	.word	0x00000950


	//   ....[9]....
        /*00a4*/ 	.word	0x00000960


	//   ....[10]....
        /*00a8*/ 	.word	0x00000ba0


	//   ....[11]....
        /*00ac*/ 	.word	0x00000c10


	//   ....[12]....
        /*00b0*/ 	.word	0x00000c80


	//   ....[13]....
        /*00b4*/ 	.word	0x00000cf0


	//   ....[14]....
        /*00b8*/ 	.word	0x00000d60


	//   ....[15]....
        /*00bc*/ 	.word	0x00000dc0


	//   ....[16]....
        /*00c0*/ 	.word	0x00000e30


	//   ....[17]....
        /*00c4*/ 	.word	0x00000ea0


	//   ....[18]....
        /*00c8*/ 	.word	0x00000f10


	//   ....[19]....
        /*00cc*/ 	.word	0x00000f80


	//----- nvinfo : EIATTR_EXIT_INSTR_OFFSETS
	.align		4
.L_6063:
        /*00d0*/ 	.byte	0x04, 0x1c
        /*00d2*/ 	.short	(.L_6065 - .L_6064)


	//   ....[0]....
.L_6064:
        /*00d4*/ 	.word	0x00000070


	//   ....[1]....
        /*00d8*/ 	.word	0x00000b40


	//----- nvinfo : EIATTR_MAX_THREADS
	.align		4
.L_6065:
        /*00dc*/ 	.byte	0x04, 0x05
        /*00de*/ 	.short	(.L_6067 - .L_6066)
.L_6066:
        /*00e0*/ 	.word	0x00000400
        /*00e4*/ 	.word	0x00000001
        /*00e8*/ 	.word	0x00000001


	//----- nvinfo : EIATTR_CRS_STACK_SIZE
	.align		4
.L_6067:
        /*00ec*/ 	.byte	0x04, 0x1e
        /*00ee*/ 	.short	(.L_6069 - .L_6068)
.L_6068:
        /*00f0*/ 	.word	0x00000000


	//----- nvinfo : EIATTR_CBANK_PARAM_SIZE
	.align		4
.L_6069:
        /*00f4*/ 	.byte	0x03, 0x19
        /*00f6*/ 	.short	0x0080


	//----- nvinfo : EIATTR_PARAM_CBANK
	.align		4
        /*00f8*/ 	.byte	0x04, 0x0a
        /*00fa*/ 	.short	(.L_6071 - .L_6070)
	.align		4
.L_6070:
        /*00fc*/ 	.word	index@(.nv.constant0._ZN18transformer_engine13normalization28ln_bwd_finalize_tuned_kernelINS0_22Kernel_traits_finalizeILj2048E13__nv_bfloat16fS3_fjLj1024ELj4ENS0_18Kernel_traits_baseILj2048ES3_fS3_fjLj1024EEEEEEEvNS0_20BackwardKernelParamsE)
        /*0100*/ 	.short	0x0210
        /*0102*/ 	.short	0x0080


	//----- nvinfo : EIATTR_SW_WAR
	.align		4
.L_6071:
        /*0104*/ 	.byte	0x04, 0x36
        /*0106*/ 	.short	(.L_6073 - .L_6072)
.L_6072:
        /*0108*/ 	.word	0x00000008
.L_6073:


//--------------------- .nv.info._ZN18transformer_engine13normalization19ln_bwd_tuned_kernelINS0_13Kernel_traitsI13__nv_bfloat16fS3_fjLj2048ELj1ELj1ELj4ELj16ENS0_18Kernel_traits_baseILj2048ES3_fS3_fjLj128EEEEEEEvNS0_20BackwardKernelParamsE --------------------------
	.section	.nv.info._ZN18transformer_engine13normalization19ln_bwd_tuned_kernelINS0_13Kernel_traitsI13__nv_bfloat16fS3_fjLj2048ELj1ELj1ELj4ELj16ENS0_18Kernel_traits_baseILj2048ES3_fS3_fjLj128EEEEEEEvNS0_20BackwardKernelParamsE,"",@"SHT_CUDA_INFO"
	.sectionflags	@""
	.align	4


	//----- nvinfo : EIATTR_CUDA_API_VERSION
	.align		4
        /*0000*/ 	.byte	0x04, 0x37
        /*0002*/ 	.short	(.L_6075 - .L_6074)
.L_6074:
        /*0004*/ 	.word	0x00000082


	//----- nvinfo : EIATTR_KPARAM_INFO
	.align		4
.L_6075:
        /*0008*/ 	.byte	0x04, 0x17
        /*000a*/ 	.short	(.L_6077 - .L_6076)
.L_6076:
        /*000c*/ 	.word	0x00000000
        /*0010*/ 	.short	0x0000
        /*0012*/ 	.short	0x0000
        /*0014*/ 	.byte	0x00, 0xf0, 0x01, 0x02


	//----- nvinfo : EIATTR_SPARSE_MMA_MASK
	.align		4
.L_6077:
        /*0018*/ 	.byte	0x03, 0x50
        /*001a*/ 	.short	0x0000


	//----- nvinfo : EIATTR_MAXREG_COUNT
	.align		4
        /*001c*/ 	.byte	0x03, 0x1b
        /*001e*/ 	.short	0x00ff


	//----- nvinfo : EIATTR_NUM_BARRIERS
	.align		4
        /*0020*/ 	.byte	0x02, 0x4c
        /*0022*/ 	.byte	0x01
	.zero		1


	//----- nvinfo : EIATTR_MERCURY_ISA_VERSION
	.align		4
        /*0024*/ 	.byte	0x03, 0x5f
        /*0026*/ 	.short	0x0101


	//----- nvinfo : EIATTR_COOP_GROUP_MASK_REGIDS
	.align		4
        /*0028*/ 	.byte	0x04, 0x29
        /*002a*/ 	.short	(.L_6079 - .L_6078)


	//   ....[0]....
.L_6078:
        /*002c*/ 	.word	0xffffffff


	//   ....[1]....
        /*0030*/ 	.word	0xffffffff


	//   ....[2]....
        /*0034*/ 	.word	0xffffffff


	//   ....[3]....
        /*0038*/ 	.word	0xffffffff


	//   ....[4]....
        /*003c*/ 	.word	0xffffffff


	//   ....[5]....
        /*0040*/ 	.word	0xffffffff


	//   ....[6]....
        /*0044*/ 	.word	0xffffffff


	//   ....[7]....
        /*0048*/ 	.word	0xffffffff


	//   ....[8]....
        /*004c*/ 	.word	0xffffffff


	//   ....[9]....
        /*0050*/ 	.word	0xffffffff


	//   ....[10]....
        /*0054*/ 	.word	0x05000032


	//   ....[11]....
        /*0058*/ 	.word	0x05000032


	//   ....[12]....
        /*005c*/ 	.word	0x05000032


	//   ....[13]....
        /*0060*/ 	.word	0x05000032


	//   ....[14]....
        /*0064*/ 	.word	0x05000032


	//   ....[15]....
        /*0068*/ 	.word	0x05000032


	//   ....[16]....
        /*006c*/ 	.word	0x05000032


	//   ....[17]....
        /*0070*/ 	.word	0x05000032


	//   ....[18]....
        /*0074*/ 	.word	0x05000032


	//   ....[19]....
        /*0078*/ 	.word	0x05000032


	//----- nvinfo : EIATTR_COOP_GROUP_INSTR_OFFSETS
	.align		4
.L_6079:
        /*007c*/ 	.byte	0x04, 0x28
        /*007e*/ 	.short	(.L_6081 - .L_6080)


	//   ....[0]....
.L_6080:
        /*0080*/ 	.word	0x00001100


	//   ....[1]....
        /*0084*/ 	.word	0x00001110


	//   ....[2]....
        /*0088*/ 	.word	0x00001140


	//   ....[3]....
        /*008c*/ 	.word	0x00001150


	//   ....[4]....
        /*0090*/ 	.word	0x00001180


	//   ....[5]....
        /*0094*/ 	.word	0x00001190


	//   ....[6]....
        /*0098*/ 	.word	0x000011c0


	//   ....[7]....
        /*009c*/ 	.word	0x000011d0


	//   ....[8]....
        /*00a0*/ 	.word	0x00001200


	//   ....[9]....
        /*00a4*/ 	.word	0x00001210


	//   ....[10]....
        /*00a8*/ 	.word	0x00001b70


	//   ....[11]....
        /*00ac*/ 	.word	0x00001bc0


	//   ....[12]....
        /*00b0*/ 	.word	0x00001c30


	//   ....[13]....
        /*00b4*/ 	.word	0x00001c90


	//   ....[14]....
        /*00b8*/ 	.word	0x00001d00


	//   ....[15]....
        /*00bc*/ 	.word	0x00001d60


	//   ....[16]....
        /*00c0*/ 	.word	0x00001dd0


	//   ....[17]....
        /*00c4*/ 	.word	0x00001e30


	//   ....[18]....
        /*00c8*/ 	.word	0x00001ea0


	//   ....[19]....
        /*00cc*/ 	.word	0x00001f00


	//----- nvinfo : EIATTR_EXIT_INSTR_OFFSETS
	.align		4
.L_6081:
        /*00d0*/ 	.byte	0x04, 0x1c
        /*00d2*/ 	.short	(.L_6083 - .L_6082)


	//   ....[0]....
.L_6082:
        /*00d4*/ 	.word	0x00001b10


	//----- nvinfo : EIATTR_MAX_THREADS
	.align		4
.L_6083:
        /*00d8*/ 	.byte	0x04, 0x05
        /*00da*/ 	.short	(.L_6085 - .L_6084)
.L_6084:
        /*00dc*/ 	.word	0x00000080
        /*00e0*/ 	.word	0x00000001
        /*00e4*/ 	.word	0x00000001


	//----- nvinfo : EIATTR_CRS_STACK_SIZE
	.align		4
.L_6085:
        /*00e8*/ 	.byte	0x04, 0x1e
        /*00ea*/ 	.short	(.L_6087 - .L_6086)
.L_6086:
        /*00ec*/ 	.word	0x00000000


	//----- nvinfo : EIATTR_CBANK_PARAM_SIZE
	.align		4
.L_6087:
        /*00f0*/ 	.byte	0x03, 0x19
        /*00f2*/ 	.short	0x0080


	//----- nvinfo : EIATTR_PARAM_CBANK
	.align		4
        /*00f4*/ 	.byte	0x04, 0x0a
        /*00f6*/ 	.short	(.L_6089 - .L_6088)
	.align		4
.L_6088:
        /*00f8*/ 	.word	index@(.nv.constant0._ZN18transformer_engine13normalization19ln_bwd_tuned_kernelINS0_13Kernel_traitsI13__nv_bfloat16fS3_fjLj2048ELj1ELj1ELj4ELj16ENS0_18Kernel_traits_baseILj2048ES3_fS3_fjLj128EEEEEEEvNS0_20BackwardKernelParamsE)
        /*00fc*/ 	.short	0x0210
        /*00fe*/ 	.short	0x0080


	//----- nvinfo : EIATTR_SW_WAR
	.align		4
.L_6089:
        /*0100*/ 	.byte	0x04, 0x36
        /*0102*/ 	.short	(.L_6091 - .L_6090)
.L_6090:
        /*0104*/ 	.word	0x00000008
.L_6091:


//--------------------- .nv.info._ZN18transformer_engine13normalization28ln_bwd_finalize_tuned_kernelINS0_22Kernel_traits_finalizeILj2048E13__nv_bfloat16S3_S3_fjLj1024ELj4ENS0_18Kernel_traits_baseILj2048ES3_S3_S3_fjLj1024EEEEEEEvNS0_20BackwardKernelParamsE --------------------------
	.section	.nv.info._ZN18transformer_engine13normalization28ln_bwd_finalize_tuned_kernelINS0_22Kernel_traits_finalizeILj2048E13__nv_bfloat16S3_S3_fjLj1024ELj4ENS0_18Kernel_traits_baseILj2048ES3_S3_S3_fjLj1024EEEEEEEvNS0_20BackwardKernelParamsE,"",@"SHT_CUDA_INFO"
	.sectionflags	@""
	.align	4


	//----- nvinfo : EIATTR_CUDA_API_VERSION
	.align		4
        /*0000*/ 	.byte	0x04, 0x37
        /*0002*/ 	.short	(.L_6093 - .L_6092)
.L_6092:
        /*0004*/ 	.word	0x00000082


	//----- nvinfo : EIATTR_KPARAM_INFO
	.align		4
.L_6093:
        /*0008*/ 	.byte	0x04, 0x17
        /*000a*/ 	.short	(.L_6095 - .L_6094)
.L_6094:
        /*000c*/ 	.word	0x00000000
        /*0010*/ 	.short	0x0000
        /*0012*/ 	.short	0x0000
        /*0014*/ 	.byte	0x00, 0xf0, 0x01, 0x02


	//----- nvinfo : EIATTR_SPARSE_MMA_MASK
	.align		4
.L_6095:
        /*0018*/ 	.byte	0x03, 0x50
        /*001a*/ 	.short	0x0000


	//----- nvinfo : EIATTR_MAXREG_COUNT
	.align		4
        /*001c*/ 	.byte	0x03, 0x1b
        /*001e*/ 	.short	0x0040


	//----- nvinfo : EIATTR_NUM_BARRIERS
	.align		4
        /*0020*/ 	.byte	0x02, 0x4c
        /*0022*/ 	.byte	0x01
	.zero		1


	//----- nvinfo : EIATTR_MERCURY_ISA_VERSION
	.align		4
        /*0024*/ 	.byte	0x03, 0x5f
        /*0026*/ 	.short	0x0101


	//----- nvinfo : EIATTR_COOP_GROUP_MASK_REGIDS
	.align		4
        /*0028*/ 	.byte	0x04, 0x29
        /*002a*/ 	.short	(.L_6097 - .L_6096)


	//   ....[0]....
.L_6096:
        /*002c*/ 	.word	0xffffffff


	//   ....[1]....
        /*0030*/ 	.word	0xffffffff


	//   ....[2]....
        /*0034*/ 	.word	0xffffffff


	//   ....[3]....
        /*0038*/ 	.word	0xffffffff


	//   ....[4]....
        /*003c*/ 	.word	0xffffffff


	//   ....[5]....
        /*0040*/ 	.word	0xffffffff


	//   ....[6]....
        /*0044*/ 	.word	0xffffffff


	//   ....[7]....
        /*0048*/ 	.word	0xffffffff


	//   ....[8]....
        /*004c*/ 	.word	0xffffffff


	//   ....[9]....
        /*0050*/ 	.word	0xffffffff


	//   ....[10]....
        /*0054*/ 	.word	0x05000010


	//   ....[11]....
        /*0058*/ 	.word	0x05000010


	//   ....[12]....
        /*005c*/ 	.word	0x05000010


	//   ....[13]....
        /*0060*/ 	.word	0x05000010


	//   ....[14]....
        /*0064*/ 	.word	0x05000010


	//   ....[15]....
        /*0068*/ 	.word	0x05000010


	//   ....[16]....
        /*006c*/ 	.word	0x05000010


	//   ....[17]....
        /*0070*/ 	.word	0x05000010


	//   ....[18]....
        /*0074*/ 	.word	0x05000010


	//   ....[19]....
        /*0078*/ 	.word	0x05000010


	//----- nvinfo : EIATTR_COOP_GROUP_INSTR_OFFSETS
	.align		4
.L_6097:
        /*007c*/ 	.byte	0x04, 0x28
        /*007e*/ 	.short	(.L_6099 - .L_6098)


	//   ....[0]....
.L_6098:
        /*0080*/ 	.word	0x00000850


	//   ....[1]....
        /*0084*/ 	.word	0x00000860


	//   ....[2]....
        /*0088*/ 	.word	0x00000890


	//   ....[3]....
        /*008c*/ 	.word	0x000008a0


	//   ....[4]....
        /*0090*/ 	.word	0x000008d0


	//   ....[5]....
        /*0094*/ 	.word	0x000008e0


	//   ....[6]....
        /*0098*/ 	.word	0x00000910


	//   ....[7]....
        /*009c*/ 	.word	0x00000920


	//   ....[8]....
        /*00a0*/ 	.word	0x00000950


	//   ....[9]....
        /*00a4*/ 	.word	0x00000960


	//   ....[10]....
        /*00a8*/ 	.word	0x00000ba0


	//   ....[11]....
        /*00ac*/ 	.word	0x00000c10


	//   ....[12]....
        /*00b0*/ 	.word	0x00000c80


	//   ....[13]....
        /*00b4*/ 	.word	0x00000cf0


	//   ....[14]....
        /*00b8*/ 	.word	0x00000d60


	//   ....[15]....
        /*00bc*/ 	.word	0x00000dc0


	//   ....[16]....
        /*00c0*/ 	.word	0x00000e30


	//   ....[17]....
        /*00c4*/ 	.word	0x00000ea0


	//   ....[18]....
        /*00c8*/ 	.word	0x00000f10


	//   ....[19]....
        /*00cc*/ 	.word	0x00000f80


	//----- nvinfo : EIATTR_EXIT_INSTR_OFFSETS
	.align		4
.L_6099:
        /*00d0*/ 	.byte	0x04, 0x1c
        /*00d2*/ 	.short	(.L_6101 - .L_6100)


	//   ....[0]....
.L_6100:
        /*00d4*/ 	.word	0x00000070


	//   ....[1]....
        /*00d8*/ 	.word	0x00000b40


	//----- nvinfo : EIATTR_MAX_THREADS
	.align		4
.L_6101:
        /*00dc*/ 	.byte	0x04, 0x05
        /*00de*/ 	.short	(.L_6103 - .L_6102)
.L_6102:
        /*00e0*/ 	.word	0x00000400
        /*00e4*/ 	.word	0x00000001
        /*00e8*/ 	.word	0x00000001


	//----- nvinfo : EIATTR_CRS_STACK_SIZE
	.align		4
.L_6103:
        /*00ec*/ 	.byte	0x04, 0x1e
        /*00ee*/ 	.short	(.L_6105 - .L_6104)
.L_6104:
        /*00f0*/ 	.word	0x00000000


	//----- nvinfo : EIATTR_CBANK_PARAM_SIZE
	.align		4
.L_6105:
        /*00f4*/ 	.byte	0x03, 0x19
        /*00f6*/ 	.short	0x0080


	//----- nvinfo : EIATTR_PARAM_CBANK
	.align		4
        /*00f8*/ 	.byte	0x04, 0x0a
        /*00fa*/ 	.short	(.L_6107 - .L_6106)
	.align		4
.L_6106:
        /*00fc*/ 	.word	index@(.nv.constant0._ZN18transformer_engine13normalization28ln_bwd_finalize_tuned_kernelINS0_22Kernel_traits_finalizeILj2048E13__nv_bfloat16S3_S3_fjLj1024ELj4ENS0_18Kernel_traits_baseILj2048ES3_S3_S3_fjLj1024EEEEEEEvNS0_20BackwardKernelParamsE)
        /*0100*/ 	.short	0x0210
        /*0102*/ 	.short	0x0080


	//----- nvinfo : EIATTR_SW_WAR
	.align		4
.L_6107:
        /*0104*/ 	.byte	0x04, 0x36
        /*0106*/ 	.short	(.L_6109 - .L_6108)
.L_6108:
        /*0108*/ 	.word	0x00000008
.L_6109:


//--------------------- .nv.info._ZN18transformer_engine13normalization19ln_bwd_tuned_kernelINS0_13Kernel_traitsI13__nv_bfloat16S3_S3_fjLj2048ELj1ELj1ELj4ELj16ENS0_18Kernel_traits_baseILj2048ES3_S3_S3_fjLj128EEEEEEEvNS0_20BackwardKernelParamsE --------------------------
	.section	.nv.info._ZN18transformer_engine13normalization19ln_bwd_tuned_kernelINS0_13Kernel_traitsI13__nv_bfloat16S3_S3_fjLj2048ELj1ELj1ELj4ELj16ENS0_18Kernel_traits_baseILj2048ES3_S3_S3_fjLj128EEEEEEEvNS0_20BackwardKernelParamsE,"",@"SHT_CUDA_INFO"
	.sectionflags	@""
	.align	4


	//----- nvinfo : EIATTR_CUDA_API_VERSION
	.align		4
        /*0000*/ 	.byte	0x04, 0x37
        /*0002*/ 	.short	(.L_6111 - .L_6110)
.L_6110:
        /*0004*/ 	.word	0x00000082


	//----- nvinfo : EIATTR_KPARAM_INFO
	.align		4
.L_6111:
        /*0008*/ 	.byte	0x04, 0x17
        /*000a*/ 	.short	(.L_6113 - .L_6112)
.L_6112:
        /*000c*/ 	.word	0x00000000
        /*0010*/ 	.short	0x0000
        /*0012*/ 	.short	0x0000
        /*0014*/ 	.byte	0x00, 0xf0, 0x01, 0x02


	//----- nvinfo : EIATTR_SPARSE_MMA_MASK
	.align		4
.L_6113:
        /*0018*/ 	.byte	0x03, 0x50
        /*001a*/ 	.short	0x0000


	//----- nvinfo : EIATTR_MAXREG_COUNT
	.align		4
        /*001c*/ 	.byte	0x03, 0x1b
        /*001e*/ 	.short	0x00ff


	//----- nvinfo : EIATTR_NUM_BARRIERS
	.align		4
        /*0020*/ 	.byte	0x02, 0x4c
        /*0022*/ 	.byte	0x01
	.zero		1


	//----- nvinfo : EIATTR_MERCURY_ISA_VERSION
	.align		4
        /*0024*/ 	.byte	0x03, 0x5f
        /*0026*/ 	.short	0x0101


	//----- nvinfo : EIATTR_COOP_GROUP_MASK_REGIDS
	.align		4
        /*0028*/ 	.byte	0x04, 0x29
        /*002a*/ 	.short	(.L_6115 - .L_6114)


	//   ....[0]....
.L_6114:
        /*002c*/ 	.word	0xffffffff


	//   ....[1]....
        /*0030*/ 	.word	0xffffffff


	//   ....[2]....
        /*0034*/ 	.word	0xffffffff


	//   ....[3]....
        /*0038*/ 	.word	0xffffffff


	//   ....[4]....
        /*003c*/ 	.word	0xffffffff


	//   ....[5]....
        /*0040*/ 	.word	0xffffffff


	//   ....[6]....
        /*0044*/ 	.word	0xffffffff


	//   ....[7]....
        /*0048*/ 	.word	0xffffffff


	//   ....[8]....
        /*004c*/ 	.word	0xffffffff


	//   ....[9]....
        /*0050*/ 	.word	0xffffffff


	//   ....[10]....
        /*0054*/ 	.word	0x0500000a


	//   ....[11]....
        /*0058*/ 	.word	0x0500000a


	//   ....[12]....
        /*005c*/ 	.word	0x0500000a


	//   ....[13]....
        /*0060*/ 	.word	0x0500000a


	//   ....[14]....
        /*0064*/ 	.word	0x0500000a


	//   ....[15]....
        /*0068*/ 	.word	0x0500000a


	//   ....[16]....
        /*006c*/ 	.word	0x0500000a


	//   ....[17]....
        /*0070*/ 	.word	0x0500000a


	//   ....[18]....
        /*0074*/ 	.word	0x0500000a


	//   ....[19]....
        /*0078*/ 	.word	0x0500000a


	//----- nvinfo : EIATTR_COOP_GROUP_INSTR_OFFSETS
	.align		4
.L_6115:
        /*007c*/ 	.byte	0x04, 0x28
        /*007e*/ 	.short	(.L_6117 - .L_6116)


	//   ....[0]....
.L_6116:
        /*0080*/ 	.word	0x000011b0


	//   ....[1]....
        /*0084*/ 	.word	0x000011c0


	//   ....[2]....
        /*0088*/ 	.word	0x000011f0


	//   ....[3]....
        /*008c*/ 	.word	0x00001200


	//   ....[4]....
        /*0090*/ 	.word	0x00001230


	//   ....[5]....
        /*0094*/ 	.word	0x00001240


	//   ....[6]....
        /*0098*/ 	.word	0x00001270


	//   ....[7]....
        /*009c*/ 	.word	0x00001280


	//   ....[8]....
        /*00a0*/ 	.word	0x000012b0


	//   ....[9]....
        /*00a4*/ 	.word	0x000012c0


	//   ....[10]....
        /*00a8*/ 	.word	0x00001c70


	//   ....[11]....
        /*00ac*/ 	.word	0x00001cc0


	//   ....[12]....
        /*00b0*/ 	.word	0x00001d30


	//   ....[13]....
        /*00b4*/ 	.word	0x00001d90


	//   ....[14]....
        /*00b8*/ 	.word	0x00001e00


	//   ....[15]....
        /*00bc*/ 	.word	0x00001e60


	//   ....[16]....
        /*00c0*/ 	.word	0x00001ed0


	//   ....[17]....
        /*00c4*/ 	.word	0x00001f30


	//   ....[18]....
        /*00c8*/ 	.word	0x00001fa0


	//   ....[19]....
        /*00cc*/ 	.word	0x00002000


	//----- nvinfo : EIATTR_EXIT_INSTR_OFFSETS
	.align		4
.L_6117:
        /*00d0*/ 	.byte	0x04, 0x1c
        /*00d2*/ 	.short	(.L_6119 - .L_6118)


	//   ....[0]....
.L_6118:
        /*00d4*/ 	.word	0x00001c10


	//----- nvinfo : EIATTR_MAX_THREADS
	.align		4
.L_6119:
        /*00d8*/ 	.byte	0x04, 0x05
        /*00da*/ 	.short	(.L_6121 - .L_6120)
.L_6120:
        /*00dc*/ 	.word	0x00000080
        /*00e0*/ 	.word	0x00000001
        /*00e4*/ 	.word	0x00000001


	//----- nvinfo : EIATTR_CRS_STACK_SIZE
	.align		4
.L_6121:
        /*00e8*/ 	.byte	0x04, 0x1e
        /*00ea*/ 	.short	(.L_6123 - .L_6122)
.L_6122:
        /*00ec*/ 	.word	0x00000000


	//----- nvinfo : EIATTR_CBANK_PARAM_SIZE
	.align		4
.L_6123:
        /*00f0*/ 	.byte	0x03, 0x19
        /*00f2*/ 	.short	0x0080


	//----- nvinfo : EIATTR_PARAM_CBANK
	.align		4
        /*00f4*/ 	.byte	0x04, 0x0a
        /*00f6*/ 	.short	(.L_6125 - .L_6124)
	.align		4
.L_6124:
        /*00f8*/ 	.word	index@(.nv.constant0._ZN18transformer_engine13normalization19ln_bwd_tuned_kernelINS0_13Kernel_traitsI13__nv_bfloat16S3_S3_fjLj2048ELj1ELj1ELj4ELj16ENS0_18Kernel_traits_baseILj2048ES3_S3_S3_fjLj128EEEEEEEvNS0_20BackwardKernelParamsE)
        /*00fc*/ 	.short	0x0210
        /*00fe*/ 	.short	0x0080


	//----- nvinfo : EIATTR_SW_WAR
	.align		4
.L_6125:
        /*0100*/ 	.byte	0x04, 0x36
        /*0102*/ 	.short	(.L_6127 - .L_6126)
.L_6126:
        /*0104*/ 	.word	0x00000008
.L_6127:


//--------------------- .nv.info._ZN18transformer_engine13normalization28ln_bwd_finalize_tuned_kernelINS0_22Kernel_traits_finalizeILj2048E6__halffS3_fjLj1024ELj4ENS0_18Kernel_traits_baseILj2048ES3_fS3_fjLj1024EEEEEEEvNS0_20BackwardKernelParamsE --------------------------
	.section	.nv.info._ZN18transformer_engine13normalization28ln_bwd_finalize_tuned_kernelINS0_22Kernel_traits_finalizeILj2048E6__halffS3_fjLj1024ELj4ENS0_18Kernel_traits_baseILj2048ES3_fS3_fjLj1024EEEEEEEvNS0_20BackwardKernelParamsE,"",@"SHT_CUDA_INFO"
	.sectionflags	@""
	.align	4


	//----- nvinfo : EIATTR_CUDA_API_VERSION
	.align		4
        /*0000*/ 	.byte	0x04, 0x37
        /*0002*/ 	.short	(.L_6129 - .L_6128)
.L_6128:
        /*0004*/ 	.word	0x00000082


	//----- nvinfo : EIATTR_KPARAM_INFO
	.align		4
.L_6129:
        /*0008*/ 	.byte	0x04, 0x17
        /*000a*/ 	.short	(.L_6131 - .L_6130)
.L_6130:
        /*000c*/ 	.word	0x00000000
        /*0010*/ 	.short	0x0000
        /*0012*/ 	.short	0x0000
        /*0014*/ 	.byte	0x00, 0xf0, 0x01, 0x02


	//----- nvinfo : EIATTR_SPARSE_MMA_MASK
	.align		4
.L_6131:
        /*0018*/ 	.byte	0x03, 0x50
        /*001a*/ 	.short	0x0000


	//----- nvinfo : EIATTR_MAXREG_COUNT
	.align		4
        /*001c*/ 	.byte	0x03, 0x1b
        /*001e*/ 	.short	0x0040


	//----- nvinfo : EIATTR_NUM_BARRIERS
	.align		4
        /*0020*/ 	.byte	0x02, 0x4c
        /*0022*/ 	.byte	0x01
	.zero		1


	//----- nvinfo : EIATTR_MERCURY_ISA_VERSION
	.align		4
        /*0024*/ 	.byte	0x03, 0x5f
        /*0026*/ 	.short	0x0101


	//----- nvinfo : EIATTR_COOP_GROUP_MASK_REGIDS
	.align		4
        /*0028*/ 	.byte	0x04, 0x29
        /*002a*/ 	.short	(.L_6133 - .L_6132)


	//   ....[0]....
.L_6132:
        /*002c*/ 	.word	0xffffffff


	//   ....[1]....
        /*0030*/ 	.word	0xffffffff


	//   ....[2]....
        /*0034*/ 	.word	0xffffffff


	//   ....[3]....
        /*0038*/ 	.word	0xffffffff


	//   ....[4]....
        /*003c*/ 	.word	0xffffffff


	//   ....[5]....
        /*0040*/ 	.word	0xffffffff


	//   ....[6]....
        /*0044*/ 	.word	0xffffffff


	//   ....[7]....
        /*0048*/ 	.word	0xffffffff


	//   ....[8]....
        /*004c*/ 	.word	0xffffffff


	//   ....[9]....
        /*0050*/ 	.word	0xffffffff


	//   ....[10]....
        /*0054*/ 	.word	0x05000010


	//   ....[11]....
        /*0058*/ 	.word	0x05000010


	//   ....[12]....
        /*005c*/ 	.word	0x05000010


	//   ....[13]....
        /*0060*/ 	.word	0x05000010


	//   ....[14]....
        /*0064*/ 	.word	0x05000010


	//   ....[15]....
        /*0068*/ 	.word	0x05000010


	//   ....[16]....
        /*006c*/ 	.word	0x05000010


	//   ....[17]....
        /*0070*/ 	.word	0x05000010


	//   ....[18]....
        /*0074*/ 	.word	0x05000010


	//   ....[19]....
        /*0078*/ 	.word	0x05000010


	//----- nvinfo : EIATTR_COOP_GROUP_INSTR_OFFSETS
	.align		4
.L_6133:
        /*007c*/ 	.byte	0x04, 0x28
        /*007e*/ 	.short	(.L_6135 - .L_6134)


	//   ....[0]....
.L_6134:
        /*0080*/ 	.word	0x00000850


	//   ....[1]....
        /*0084*/ 	.word	0x00000860


	//   ....[2]....
        /*0088*/ 	.word	0x00000890


	//   ....[3]....
        /*008c*/ 	.word	0x000008a0


	//   ....[4]....
        /*0090*/ 	.word	0x000008d0


	//   ....[5]....
        /*0094*/ 	.word	0x000008e0


	//   ....[6]....
        /*0098*/ 	.word	0x00000910


	//   ....[7]....
        /*009c*/ 	.word	0x00000920


	//   ....[8]....
        /*00a0*/ 	.word	0x00000950


	//   ....[9]....
        /*00a4*/ 	.word	0x00000960


	//   ....[10]....
        /*00a8*/ 	.word	0x00000ba0


	//   ....[11]....
        /*00ac*/ 	.word	0x00000c10


	//   ....[12]....
        /*00b0*/ 	.word	0x00000c80


	//   ....[13]....
        /*00b4*/ 	.word	0x00000cf0


	//   ....[14]....
        /*00b8*/ 	.word	0x00000d60


	//   ....[15]....
        /*00bc*/ 	.word	0x00000dc0


	//   ....[16]....
        /*00c0*/ 	.word	0x00000e30


	//   ....[17]....
        /*00c4*/ 	.word	0x00000ea0


	//   ....[18]....
        /*00c8*/ 	.word	0x00000f10


	//   ....[19]....
        /*00cc*/ 	.word	0x00000f80


	//----- nvinfo : EIATTR_EXIT_INSTR_OFFSETS
	.align		4
.L_6135:
        /*00d0*/ 	.byte	0x04, 0x1c
        /*00d2*/ 	.short	(.L_6137 - .L_6136)


	//   ....[0]....
.L_6136:
        /*00d4*/ 	.word	0x00000070


	//   ....[1]....
        /*00d8*/ 	.word	0x00000b40


	//----- nvinfo : EIATTR_MAX_THREADS
	.align		4
.L_6137:
        /*00dc*/ 	.byte	0x04, 0x05
        /*00de*/ 	.short	(.L_6139 - .L_6138)
.L_6138:
        /*00e0*/ 	.word	0x00000400
        /*00e4*/ 	.word	0x00000001
        /*00e8*/ 	.word	0x00000001


	//----- nvinfo : EIATTR_CRS_STACK_SIZE
	.align		4
.L_6139:
        /*00ec*/ 	.byte	0x04, 0x1e
        /*00ee*/ 	.short	(.L_6141 - .L_6140)
.L_6140:
        /*00f0*/ 	.word	0x00000000


	//----- nvinfo : EIATTR_CBANK_PARAM_SIZE
	.align		4
.L_6141:
        /*00f4*/ 	.byte	0x03, 0x19
        /*00f6*/ 	.short	0x0080


	//----- nvinfo : EIATTR_PARAM_CBANK
	.align		4
        /*00f8*/ 	.byte	0x04, 0x0a
        /*00fa*/ 	.short	(.L_6143 - .L_6142)
	.align		4
.L_6142:
        /*00fc*/ 	.word	index@(.nv.constant0._ZN18transformer_engine13normalization28ln_bwd_finalize_tuned_kernelINS0_22Kernel_traits_finalizeILj2048E6__halffS3_fjLj1024ELj4ENS0_18Kernel_traits_baseILj2048ES3_fS3_fjLj1024EEEEEEEvNS0_20BackwardKernelParamsE)
        /*0100*/ 	.short	0x0210
        /*0102*/ 	.short	0x0080


	//----- nvinfo : EIATTR_SW_WAR
	.align		4
.L_6143:
        /*0104*/ 	.byte	0x04, 0x36
        /*0106*/ 	.short	(.L_6145 - .L_6144)
.L_6144:
        /*0108*/ 	.word	0x00000008
.L_6145:


//--------------------- .nv.info._ZN18transformer_engine13normalization19ln_bwd_tuned_kernelINS0_13Kernel_traitsI6__halffS3_fjLj2048ELj1ELj1ELj4ELj16ENS0_18Kernel_traits_baseILj2048ES3_fS3_fjLj128EEEEEEEvNS0_20BackwardKernelParamsE --------------------------
	.section	.nv.info._ZN18transformer_engine13normalization19ln_bwd_tuned_kernelINS0_13Kernel_traitsI6__halffS3_fjLj2048ELj1ELj1ELj4ELj16ENS0_18Kernel_traits_baseILj2048ES3_fS3_fjLj128EEEEEEEvNS0_20BackwardKernelParamsE,"",@"SHT_CUDA_INFO"
	.sectionflags	@""
	.align	4


	//----- nvinfo : EIATTR_CUDA_API_VERSION
	.align		4
        /*0000*/ 	.byte	0x04, 0x37
        /*0002*/ 	.short	(.L_6147 - .L_6146)
.L_6146:
        /*0004*/ 	.word	0x00000082


	//----- nvinfo : EIATTR_KPARAM_INFO
	.align		4
.L_6147:
        /*0008*/ 	.byte	0x04, 0x17
        /*000a*/ 	.short	(.L_6149 - .L_6148)
.L_6148:
        /*000c*/ 	.word	0x00000000
        /*0010*/ 	.short	0x0000
        /*0012*/ 	.short	0x0000
        /*0014*/ 	.byte	0x00, 0xf0, 0x01, 0x02


	//----- nvinfo : EIATTR_SPARSE_MMA_MASK
	.align		4
.L_6149:
        /*0018*/ 	.byte	0x03, 0x50
        /*001a*/ 	.short	0x0000


	//----- nvinfo : EIATTR_MAXREG_COUNT
	.align		4
        /*001c*/ 	.byte	0x03, 0x1b
        /*001e*/ 	.short	0x00ff


	//----- nvinfo : EIATTR_NUM_BARRIERS
	.align		4
        /*0020*/ 	.byte	0x02, 0x4c
        /*0022*/ 	.byte	0x01
	.zero		1


	//----- nvinfo : EIATTR_MERCURY_ISA_VERSION
	.align		4
        /*0024*/ 	.byte	0x03, 0x5f
        /*0026*/ 	.short	0x0101


	//----- nvinfo : EIATTR_COOP_GROUP_MASK_REGIDS
	.align		4
        /*0028*/ 	.byte	0x04, 0x29
        /*002a*/ 	.short	(.L_6151 - .L_6150)


	//   ....[0]....
.L_6150:
        /*002c*/ 	.word	0xffffffff


	//   ....[1]....
        /*0030*/ 	.word	0xffffffff


	//   ....[2]....
        /*0034*/ 	.word	0xffffffff


	//   ....[3]....
        /*0038*/ 	.word	0xffffffff


	//   ....[4]....
        /*003c*/ 	.word	0xffffffff


	//   ....[5]....
        /*0040*/ 	.word	0xffffffff


	//   ....[6]....
        /*0044*/ 	.word	0xffffffff


	//   ....[7]....
        /*0048*/ 	.word	0xffffffff


	//   ....[8]....
        /*004c*/ 	.word	0xffffffff


	//   ....[9]....
        /*0050*/ 	.word	0xffffffff


	//   ....[10]....
        /*0054*/ 	.word	0x05000032


	//   ....[11]....
        /*0058*/ 	.word	0x05000032


	//   ....[12]....
        /*005c*/ 	.word	0x05000032


	//   ....[13]....
        /*0060*/ 	.word	0x05000032


	//   ....[14]....
        /*0064*/ 	.word	0x05000032


	//   ....[15]....
        /*0068*/ 	.word	0x05000032


	//   ....[16]....
        /*006c*/ 	.word	0x05000032


	//   ....[17]....
        /*0070*/ 	.word	0x05000032


	//   ....[18]....
        /*0074*/ 	.word	0x05000032


	//   ....[19]....
        /*0078*/ 	.word	0x05000032


	//----- nvinfo : EIATTR_COOP_GROUP_INSTR_OFFSETS
	.align		4
.L_6151:
        /*007c*/ 	.byte	0x04, 0x28
        /*007e*/ 	.short	(.L_6153 - .L_6152)


	//   ....[0]....
.L_6152:
        /*0080*/ 	.word	0x00001100


	//   ....[1]....
        /*0084*/ 	.word	0x00001110


	//   ....[2]....
        /*0088*/ 	.word	0x00001140


	//   ....[3]....
        /*008c*/ 	.word	0x00001150


	//   ....[4]....
        /*0090*/ 	.word	0x00001180


	//   ....[5]....
        /*0094*/ 	.word	0x00001190


	//   ....[6]....
        /*0098*/ 	.word	0x000011c0


	//   ....[7]....
        /*009c*/ 	.word	0x000011d0


	//   ....[8]....
        /*00a0*/ 	.word	0x00001200


	//   ....[9]....
        /*00a4*/ 	.word	0x00001210


	//   ....[10]....
        /*00a8*/ 	.word	0x00001b70


	//   ....[11]....
        /*00ac*/ 	.word	0x00001bc0


	//   ....[12]....
        /*00b0*/ 	.word	0x00001c30


	//   ....[13]....
        /*00b4*/ 	.word	0x00001c90


	//   ....[14]....
        /*00b8*/ 	.word	0x00001d00


	//   ....[15]....
        /*00bc*/ 	.word	0x00001d60


	//   ....[16]....
        /*00c0*/ 	.word	0x00001dd0


	//   ....[17]....
        /*00c4*/ 	.word	0x00001e30


	//   ....[18]....
        /*00c8*/ 	.word	0x00001ea0


	//   ....[19]....
        /*00cc*/ 	.word	0x00001f00


	//----- nvinfo : EIATTR_EXIT_INSTR_OFFSETS
	.align		4
.L_6153:
        /*00d0*/ 	.byte	0x04, 0x1c
        /*00d2*/ 	.short	(.L_6155 - .L_6154)


	//   ....[0]....
.L_6154:
        /*00d4*/ 	.word	0x00001b10


	//----- nvinfo : EIATTR_MAX_THREADS
	.align		4
.L_6155:
        /*00d8*/ 	.byte	0x04, 0x05
        /*00da*/ 	.short	(.L_6157 - .L_6156)
.L_6156:
        /*00dc*/ 	.word	0x00000080
        /*00e0*/ 	.word	0x00000001
        /*00e4*/ 	.word	0x00000001


	//----- nvinfo : EIATTR_CRS_STACK_SIZE
	.align		4
.L_6157:
        /*00e8*/ 	.byte	0x04, 0x1e
        /*00ea*/ 	.short	(.L_6159 - .L_6158)
.L_6158:
        /*00ec*/ 	.word	0x00000000


	//----- nvinfo : EIATTR_CBANK_PARAM_SIZE
	.align		4
.L_6159:
        /*00f0*/ 	.byte	0x03, 0x19
        /*00f2*/ 	.short	0x0080


	//----- nvinfo : EIATTR_PARAM_CBANK
	.align		4
        /*00f4*/ 	.byte	0x04, 0x0a
        /*00f6*/ 	.short	(.L_6161 - .L_6160)
	.align		4
.L_6160:
        /*00f8*/ 	.word	index@(.nv.constant0._ZN18transformer_engine13normalization19ln_bwd_tuned_kernelINS0_13Kernel_traitsI6__halffS3_fjLj2048ELj1ELj1ELj4ELj16ENS0_18Kernel_traits_baseILj2048ES3_fS3_fjLj128EEEEEEEvNS0_20BackwardKernelParamsE)
        /*00fc*/ 	.short	0x0210
        /*00fe*/ 	.short	0x0080


	//----- nvinfo : EIATTR_SW_WAR
	.align		4
.L_6161:
        /*0100*/ 	.byte	0x04, 0x36
        /*0102*/ 	.short	(.L_6163 - .L_6162)
.L_6162:
        /*0104*/ 	.word	0x00000008
.L_6163:


//--------------------- .nv.info._ZN18transformer_engine13normalization28ln_bwd_finalize_tuned_kernelINS0_22Kernel_traits_finalizeILj2048E6__halfS3_S3_fjLj1024ELj4ENS0_18Kernel_traits_baseILj2048ES3_S3_S3_fjLj1024EEEEEEEvNS0_20BackwardKernelParamsE --------------------------
	.section	.nv.info._ZN18transformer_engine13normalization28ln_bwd_finalize_tuned_kernelINS0_22Kernel_traits_finalizeILj2048E6__halfS3_S3_fjLj1024ELj4ENS0_18Kernel_traits_baseILj2048ES3_S3_S3_fjLj1024EEEEEEEvNS0_20BackwardKernelParamsE,"",@"SHT_CUDA_INFO"
	.sectionflags	@""
	.align	4


	//----- nvinfo : EIATTR_CUDA_API_VERSION
	.align		4
        /*0000*/ 	.byte	0x04, 0x37
        /*0002*/ 	.short	(.L_6165 - .L_6164)
.L_6164:
        /*0004*/ 	.word	0x00000082


	//----- nvinfo : EIATTR_KPARAM_INFO
	.align		4
.L_6165:
        /*0008*/ 	.byte	0x04, 0x17
        /*000a*/ 	.short	(.L_6167 - .L_6166)
.L_6166:
        /*000c*/ 	.word	0x00000000
        /*0010*/ 	.short	0x0000
        /*0012*/ 	.short	0x0000
        /*0014*/ 	.byte	0x00, 0xf0, 0x01, 0x02


	//----- nvinfo : EIATTR_SPARSE_MMA_MASK
	.align		4
.L_6167:
        /*0018*/ 	.byte	0x03, 0x50
        /*001a*/ 	.short	0x0000


	//----- nvinfo : EIATTR_MAXREG_COUNT
	.align		4
        /*001c*/ 	.byte	0x03, 0x1b
        /*001e*/ 	.short	0x0040


	//----- nvinfo : EIATTR_NUM_BARRIERS
	.align		4
        /*0020*/ 	.byte	0x02, 0x4c
        /*0022*/ 	.byte	0x01
	.zero		1


	//----- nvinfo : EIATTR_MERCURY_ISA_VERSION
	.align		4
        /*0024*/ 	.byte	0x03, 0x5f
        /*0026*/ 	.short	0x0101


	//----- nvinfo : EIATTR_COOP_GROUP_MASK_REGIDS
	.align		4
        /*0028*/ 	.byte	0x04, 0x29
        /*002a*/ 	.short	(.L_6169 - .L_6168)


	//   ....[0]....
.L_6168:
        /*002c*/ 	.word	0xffffffff


	//   ....[1]....
        /*0030*/ 	.word	0xffffffff


	//   ....[2]....
        /*0034*/ 	.word	0xffffffff


	//   ....[3]....
        /*0038*/ 	.word	0xffffffff


	//   ....[4]....
        /*003c*/ 	.word	0xffffffff


	//   ....[5]....
        /*0040*/ 	.word	0xffffffff


	//   ....[6]....
        /*0044*/ 	.word	0xffffffff


	//   ....[7]....
        /*0048*/ 	.word	0xffffffff


	//   ....[8]....
        /*004c*/ 	.word	0xffffffff


	//   ....[9]....
        /*0050*/ 	.word	0xffffffff


	//   ....[10]....
        /*0054*/ 	.word	0x05000010


	//   ....[11]....
        /*0058*/ 	.word	0x05000010


	//   ....[12]....
        /*005c*/ 	.word	0x05000010


	//   ....[13]....
        /*0060*/ 	.word	0x05000010


	//   ....[14]....
        /*0064*/ 	.word	0x05000010


	//   ....[15]....
        /*0068*/ 	.word	0x05000010


	//   ....[16]....
        /*006c*/ 	.word	0x05000010


	//   ....[17]....
        /*0070*/ 	.word	0x05000010


	//   ....[18]....
        /*0074*/ 	.word	0x05000010


	//   ....[19]....
        /*0078*/ 	.word	0x05000010


	//----- nvinfo : EIATTR_COOP_GROUP_INSTR_OFFSETS
	.align		4
.L_6169:
        /*007c*/ 	.byte	0x04, 0x28
        /*007e*/ 	.short	(.L_6171 - .L_6170)


	//   ....[0]....
.L_6170:
        /*0080*/ 	.word	0x00000850


	//   ....[1]....
        /*0084*/ 	.word	0x00000860


	//   ....[2]....
        /*0088*/ 	.word	0x00000890


	//   ....[3]....
        /*008c*/ 	.word	0x000008a0


	//   ....[4]....
        /*0090*/ 	.word	0x000008d0


	//   ....[5]....
        /*0094*/ 	.word	0x000008e0


	//   ....[6]....
        /*0098*/ 	.word	0x00000910


	//   ....[7]....
        /*009c*/ 	.word	0x00000920


	//   ....[8]....
        /*00a0*/ 	.word	0x00000950


	//   ....[9]....
        /*00a4*/ 	.word	0x00000960


	//   ....[10]....
        /*00a8*/ 	.word	0x00000ba0


	//   ....[11]....
        /*00ac*/ 	.word	0x00000c10


	//   ....[12]....
        /*00b0*/ 	.word	0x00000c80


	//   ....[13]....
        /*00b4*/ 	.word	0x00000cf0


	//   ....[14]....
        /*00b8*/ 	.word	0x00000d60


	//   ....[15]....
        /*00bc*/ 	.word	0x00000dc0


	//   ....[16]....
        /*00c0*/ 	.word	0x00000e30


	//   ....[17]....
        /*00c4*/ 	.word	0x00000ea0


	//   ....[18]....
        /*00c8*/ 	.word	0x00000f10


	//   ....[19]....
        /*00cc*/ 	.word	0x00000f80


	//----- nvinfo : EIATTR_EXIT_INSTR_OFFSETS
	.align		4
.L_6171:
        /*00d0*/ 	.byte	0x04, 0x1c
        /*00d2*/ 	.short	(.L_6173 - .L_6172)


	//   ....[0]....
.L_6172:
        /*00d4*/ 	.word	0x00000070


	//   ....[1]....
        /*00d8*/ 	.word	0x00000b40


	//----- nvinfo : EIATTR_MAX_THREADS
	.align		4
.L_6173:
        /*00dc*/ 	.byte	0x04, 0x05
        /*00de*/ 	.short	(.L_6175 - .L_6174)
.L_6174:
        /*00e0*/ 	.word	0x00000400
        /*00e4*/ 	.word	0x00000001
        /*00e8*/ 	.word	0x00000001


	//----- nvinfo : EIATTR_CRS_STACK_SIZE
	.align		4
.L_6175:
        /*00ec*/ 	.byte	0x04, 0x1e
        /*00ee*/ 	.short	(.L_6177 - .L_6176)
.L_6176:
        /*00f0*/ 	.word	0x00000000


	//----- nvinfo : EIATTR_CBANK_PARAM_SIZE
	.align		4
.L_6177:
        /*00f4*/ 	.byte	0x03, 0x19
        /*00f6*/ 	.short	0x0080


	//----- nvinfo : EIATTR_PARAM_CBANK
	.align		4
        /*00f8*/ 	.byte	0x04, 0x0a
        /*00fa*/ 	.short	(.L_6179 - .L_6178)
	.align		4
.L_6178:
        /*00fc*/ 	.word	index@(.nv.constant0._ZN18transformer_engine13normalization28ln_bwd_finalize_tuned_kernelINS0_22Kernel_traits_finalizeILj2048E6__halfS3_S3_fjLj1024ELj4ENS0_18Kernel_traits_baseILj2048ES3_S3_S3_fjLj1024EEEEEEEvNS0_20BackwardKernelParamsE)
        /*0100*/ 	.short	0x0210
        /*0102*/ 	.short	0x0080


	//----- nvinfo : EIATTR_SW_WAR
	.align		4
.L_6179:
        /*0104*/ 	.byte	0x04, 0x36
        /*0106*/ 	.short	(.L_6181 - .L_6180)
.L_6180:
        /*0108*/ 	.word	0x00000008
.L_6181:


//--------------------- .nv.info._ZN18transformer_engine13normalization19ln_bwd_tuned_kernelINS0_13Kernel_traitsI6__halfS3_S3_fjLj2048ELj1ELj1ELj4ELj16ENS0_18Kernel_traits_baseILj2048ES3_S3_S3_fjLj128EEEEEEEvNS0_20BackwardKernelParamsE --------------------------
	.section	.nv.info._ZN18transformer_engine13normalization19ln_bwd_tuned_kernelINS0_13Kernel_traitsI6__halfS3_S3_fjLj2048ELj1ELj1ELj4ELj16ENS0_18Kernel_traits_baseILj2048ES3_S3_S3_fjLj128EEEEEEEvNS0_20BackwardKernelParamsE,"",@"SHT_CUDA_INFO"
	.sectionflags	@""
	.align	4


	//----- nvinfo : EIATTR_CUDA_API_VERSION
	.align		4
        /*0000*/ 	.byte	0x04, 0x37
        /*0002*/ 	.short	(.L_6183 - .L_6182)
.L_6182:
        /*0004*/ 	.word	0x00000082


	//----- nvinfo : EIATTR_KPARAM_INFO
	.align		4
.L_6183:
        /*0008*/ 	.byte	0x04, 0x17
        /*000a*/ 	.short	(.L_6185 - .L_6184)
.L_6184:
        /*000c*/ 	.word	0x00000000
        /*0010*/ 	.short	0x0000
        /*0012*/ 	.short	0x0000
        /*0014*/ 	.byte	0x00, 0xf0, 0x01, 0x02


	//----- nvinfo : EIATTR_SPARSE_MMA_MASK
	.align		4
.L_6185:
        /*0018*/ 	.byte	0x03, 0x50
        /*001a*/ 	.short	0x0000


	//----- nvinfo : EIATTR_MAXREG_COUNT
	.align		4
        /*001c*/ 	.byte	0x03, 0x1b
        /*001e*/ 	.short	0x00ff


	//----- nvinfo : EIATTR_NUM_BARRIERS
	.align		4
        /*0020*/ 	.byte	0x02, 0x4c
        /*0022*/ 	.byte	0x01
	.zero		1


	//----- nvinfo : EIATTR_MERCURY_ISA_VERSION
	.align		4
        /*0024*/ 	.byte	0x03, 0x5f
        /*0026*/ 	.short	0x0101


	//----- nvinfo : EIATTR_COOP_GROUP_MASK_REGIDS
	.align		4
        /*0028*/ 	.byte	0x04, 0x29
        /*002a*/ 	.short	(.L_6187 - .L_6186)


	//   ....[0]....
.L_6186:
        /*002c*/ 	.word	0xffffffff


	//   ....[1]....
        /*0030*/ 	.word	0xffffffff


	//   ....[2]....
        /*0034*/ 	.word	0xffffffff


	//   ....[3]....
        /*0038*/ 	.word	0xffffffff


	//   ....[4]....
        /*003c*/ 	.word	0xffffffff


	//   ....[5]....
        /*0040*/ 	.word	0xffffffff


	//   ....[6]....
        /*0044*/ 	.word	0xffffffff


	//   ....[7]....
        /*0048*/ 	.word	0xffffffff


	//   ....[8]....
        /*004c*/ 	.word	0xffffffff


	//   ....[9]....
        /*0050*/ 	.word	0xffffffff


	//   ....[10]....
        /*0054*/ 	.word	0x0500000b


	//   ....[11]....
        /*0058*/ 	.word	0x0500000b


	//   ....[12]....
        /*005c*/ 	.word	0x0500000b


	//   ....[13]....
        /*0060*/ 	.word	0x0500000b


	//   ....[14]....
        /*0064*/ 	.word	0x0500000b


	//   ....[15]....
        /*0068*/ 	.word	0x0500000b


	//   ....[16]....
        /*006c*/ 	.word	0x0500000b


	//   ....[17]....
        /*0070*/ 	.word	0x0500000b


	//   ....[18]....
        /*0074*/ 	.word	0x0500000b


	//   ....[19]....
        /*0078*/ 	.word	0x0500000b


	//----- nvinfo : EIATTR_COOP_GROUP_INSTR_OFFSETS
	.align		4
.L_6187:
        /*007c*/ 	.byte	0x04, 0x28
        /*007e*/ 	.short	(.L_6189 - .L_6188)


	//   ....[0]....
.L_6188:
        /*0080*/ 	.word	0x00001030


	//   ....[1]....
        /*0084*/ 	.word	0x00001040


	//   ....[2]....
        /*0088*/ 	.word	0x00001070


	//   ....[3]....
        /*008c*/ 	.word	0x00001080


	//   ....[4]....
        /*0090*/ 	.word	0x000010b0


	//   ....[5]....
        /*0094*/ 	.word	0x000010c0


	//   ....[6]....
        /*0098*/ 	.word	0x000010f0


	//   ....[7]....
        /*009c*/ 	.word	0x00001100


	//   ....[8]....
        /*00a0*/ 	.word	0x00001130


	//   ....[9]....
        /*00a4*/ 	.word	0x00001140


	//   ....[10]....
        /*00a8*/ 	.word	0x00001af0


	//   ....[11]....
        /*00ac*/ 	.word	0x00001b40


	//   ....[12]....
        /*00b0*/ 	.word	0x00001bb0


	//   ....[13]....
        /*00b4*/ 	.word	0x00001c10


	//   ....[14]....
        /*00b8*/ 	.word	0x00001c80


	//   ....[15]....
        /*00bc*/ 	.word	0x00001ce0


	//   ....[16]....
        /*00c0*/ 	.word	0x00001d50


	//   ....[17]....
        /*00c4*/ 	.word	0x00001db0


	//   ....[18]....
        /*00c8*/ 	.word	0x00001e20


	//   ....[19]....
        /*00cc*/ 	.word	0x00001e80


	//----- nvinfo : EIATTR_EXIT_INSTR_OFFSETS
	.align		4
.L_6189:
        /*00d0*/ 	.byte	0x04, 0x1c
        /*00d2*/ 	.short	(.L_6191 - .L_6190)


	//   ....[0]....
.L_6190:
        /*00d4*/ 	.word	0x00001a90


	//----- nvinfo : EIATTR_MAX_THREADS
	.align		4
.L_6191:
        /*00d8*/ 	.byte	0x04, 0x05
        /*00da*/ 	.short	(.L_6193 - .L_6192)
.L_6192:
        /*00dc*/ 	.word	0x00000080
        /*00e0*/ 	.word	0x00000001
        /*00e4*/ 	.word	0x00000001


	//----- nvinfo : EIATTR_CRS_STACK_SIZE
	.align		4
.L_6193:
        /*00e8*/ 	.byte	0x04, 0x1e
        /*00ea*/ 	.short	(.L_6195 - .L_6194)
.L_6194:
        /*00ec*/ 	.word	0x00000000


	//----- nvinfo : EIATTR_CBANK_PARAM_SIZE
	.align		4
.L_6195:
        /*00f0*/ 	.byte	0x03, 0x19
        /*00f2*/ 	.short	0x0080


	//----- nvinfo : EIATTR_PARAM_CBANK
	.align		4
        /*00f4*/ 	.byte	0x04, 0x0a
        /*00f6*/ 	.short	(.L_6197 - .L_6196)
	.align		4
.L_6196:
        /*00f8*/ 	.word	index@(.nv.constant0._ZN18transformer_engine13normalization19ln_bwd_tuned_kernelINS0_13Kernel_traitsI6__halfS3_S3_fjLj2048ELj1ELj1ELj4ELj16ENS0_18Kernel_traits_baseILj2048ES3_S3_S3_fjLj128EEEEEEEvNS0_20BackwardKernelParamsE)
        /*00fc*/ 	.short	0x0210
        /*00fe*/ 	.short	0x0080


	//----- nvinfo : EIATTR_SW_WAR
	.align		4
.L_6197:
        /*0100*/ 	.byte	0x04, 0x36
        /*0102*/ 	.short	(.L_6199 - .L_6198)
.L_6198:
        /*0104*/ 	.word	0x00000008
.L_6199:


//--------------------- .nv.info._ZN18transformer_engine13normalization28ln_bwd_finalize_tuned_kernelINS0_22Kernel_traits_finalizeILj2048EffffjLj1024ELj4ENS0_18Kernel_traits_baseILj2048EffffjLj1024EEEEEEEvNS0_20BackwardKernelParamsE --------------------------
	.section	.nv.info._ZN18transformer_engine13normalization28ln_bwd_finalize_tuned_kernelINS0_22Kernel_traits_finalizeILj2048EffffjLj1024ELj4ENS0_18Kernel_traits_baseILj2048EffffjLj1024EEEEEEEvNS0_20BackwardKernelParamsE,"",@"SHT_CUDA_INFO"
	.sectionflags	@""
	.align	4


	//----- nvinfo : EIATTR_CUDA_API_VERSION
	.align		4
        /*0000*/ 	.byte	0x04, 0x37
        /*0002*/ 	.short	(.L_6201 - .L_6200)
.L_6200:
        /*0004*/ 	.word	0x00000082


	//----- nvinfo : EIATTR_KPARAM_INFO
	.align		4
.L_6201:
        /*0008*/ 	.byte	0x04, 0x17
        /*000a*/ 	.short	(.L_6203 - .L_6202)
.L_6202:
        /*000c*/ 	.word	0x00000000
        /*0010*/ 	.short	0x0000
        /*0012*/ 	.short	0x0000
        /*0014*/ 	.byte	0x00, 0xf0, 0x01, 0x02


	//----- nvinfo : EIATTR_SPARSE_MMA_MASK
	.align		4
.L_6203:
        /*0018*/ 	.byte	0x03, 0x50
        /*001a*/ 	.short	0x0000


	//----- nvinfo : EIATTR_MAXREG_COUNT
	.align		4
        /*001c*/ 	.byte	0x03, 0x1b
        /*001e*/ 	.short	0x0040


	//----- nvinfo : EIATTR_NUM_BARRIERS
	.align		4
        /*0020*/ 	.byte	0x02, 0x4c
        /*0022*/ 	.byte	0x01
	.zero		1


	//----- nvinfo : EIATTR_MERCURY_ISA_VERSION
	.align		4
        /*0024*/ 	.byte	0x03, 0x5f
        /*0026*/ 	.short	0x0101


	//----- nvinfo : EIATTR_COOP_GROUP_MASK_REGIDS
	.align		4
        /*0028*/ 	.byte	0x04, 0x29
        /*002a*/ 	.short	(.L_6205 - .L_6204)


	//   ....[0]....
.L_6204:
        /*002c*/ 	.word	0xffffffff


	//   ....[1]....
        /*0030*/ 	.word	0xffffffff


	//   ....[2]....
        /*0034*/ 	.word	0xffffffff


	//   ....[3]....
        /*0038*/ 	.word	0xffffffff


	//   ....[4]....
        /*003c*/ 	.word	0xffffffff


	//   ....[5]....
        /*0040*/ 	.word	0xffffffff


	//   ....[6]....
        /*0044*/ 	.word	0xffffffff


	//   ....[7]....
        /*0048*/ 	.word	0xffffffff


	//   ....[8]....
        /*004c*/ 	.word	0xffffffff


	//   ....[9]....
        /*0050*/ 	.word	0xffffffff


	//   ....[10]....
        /*0054*/ 	.word	0x05000010


	//   ....[11]....
        /*0058*/ 	.word	0x05000010


	//   ....[12]....
        /*005c*/ 	.word	0x05000010


	//   ....[13]....
        /*0060*/ 	.word	0x05000010


	//   ....[14]....
        /*0064*/ 	.word	0x05000010


	//   ....[15]....
        /*0068*/ 	.word	0x05000010


	//   ....[16]....
        /*006c*/ 	.word	0x05000010


	//   ....[17]....
        /*0070*/ 	.word	0x05000010


	//   ....[18]....
        /*0074*/ 	.word	0x05000010


	//   ....[19]....
        /*0078*/ 	.word	0x05000010


	//----- nvinfo : EIATTR_COOP_GROUP_INSTR_OFFSETS
	.align		4
.L_6205:
        /*007c*/ 	.byte	0x04, 0x28
        /*007e*/ 	.short	(.L_6207 - .L_6206)


	//   ....[0]....
.L_6206:
        /*0080*/ 	.word	0x00000850


	//   ....[1]....
        /*0084*/ 	.word	0x00000860


	//   ....[2]....
        /*0088*/ 	.word	0x00000890


	//   ....[3]....
        /*008c*/ 	.word	0x000008a0


	//   ....[4]....
        /*0090*/ 	.word	0x000008d0


	//   ....[5]....
        /*0094*/ 	.word	0x000008e0


	//   ....[6]....
        /*0098*/ 	.word	0x00000910


	//   ....[7]....
        /*009c*/ 	.word	0x00000920


	//   ....[8]....
        /*00a0*/ 	.word	0x00000950


	//   ....[9]....
        /*00a4*/ 	.word	0x00000960


	//   ....[10]....
        /*00a8*/ 	.word	0x00000b80


	//   ....[11]....
        /*00ac*/ 	.word	0x00000bf0


	//   ....[12]....
        /*00b0*/ 	.word	0x00000c60


	//   ....[13]....
        /*00b4*/ 	.word	0x00000cd0


	//   ....[14]....
        /*00b8*/ 	.word	0x00000d40


	//   ....[15]....
        /*00bc*/ 	.word	0x00000da0


	//   ....[16]....
        /*00c0*/ 	.word	0x00000e10


	//   ....[17]....
        /*00c4*/ 	.word	0x00000e80


	//   ....[18]....
        /*00c8*/ 	.word	0x00000ef0


	//   ....[19]....
        /*00cc*/ 	.word	0x00000f60


	//----- nvinfo : EIATTR_EXIT_INSTR_OFFSETS
	.align		4
.L_6207:
        /*00d0*/ 	.byte	0x04, 0x1c
        /*00d2*/ 	.short	(.L_6209 - .L_6208)


	//   ....[0]....
.L_6208:
        /*00d4*/ 	.word	0x00000070


	//   ....[1]....
        /*00d8*/ 	.word	0x00000b20


	//----- nvinfo : EIATTR_MAX_THREADS
	.align		4
.L_6209:
        /*00dc*/ 	.byte	0x04, 0x05
        /*00de*/ 	.short	(.L_6211 - .L_6210)
.L_6210:
        /*00e0*/ 	.word	0x00000400
        /*00e4*/ 	.word	0x00000001
        /*00e8*/ 	.word	0x00000001


	//----- nvinfo : EIATTR_CRS_STACK_SIZE
	.align		4
.L_6211:
        /*00ec*/ 	.byte	0x04, 0x1e
        /*00ee*/ 	.short	(.L_6213 - .L_6212)
.L_6212:
        /*00f0*/ 	.word	0x00000000


	//----- nvinfo : EIATTR_CBANK_PARAM_SIZE
	.align		4
.L_6213:
        /*00f4*/ 	.byte	0x03, 0x19
        /*00f6*/ 	.short	0x0080


	//----- nvinfo : EIATTR_PARAM_CBANK
	.align		4
        /*00f8*/ 	.byte	0x04, 0x0a
        /*00fa*/ 	.short	(.L_6215 - .L_6214)
	.align		4
.L_6214:
        /*00fc*/ 	.word	index@(.nv.constant0._ZN18transformer_engine13normalization28ln_bwd_finalize_tuned_kernelINS0_22Kernel_traits_finalizeILj2048EffffjLj1024ELj4ENS0_18Kernel_traits_baseILj2048EffffjLj1024EEEEEEEvNS0_20BackwardKernelParamsE)
        /*0100*/ 	.short	0x0210
        /*0102*/ 	.short	0x0080


	//----- nvinfo : EIATTR_SW_WAR
	.align		4
.L_6215:
        /*0104*/ 	.byte	0x04, 0x36
        /*0106*/ 	.short	(.L_6217 - .L_6216)
.L_6216:
        /*0108*/ 	.word	0x00000008
.L_6217:


//--------------------- .nv.info._ZN18transformer_engine13normalization19ln_bwd_tuned_kernelINS0_13Kernel_traitsIffffjLj2048ELj1ELj1ELj4ELj16ENS0_18Kernel_traits_baseILj2048EffffjLj128EEEEEEEvNS0_20BackwardKernelParamsE --------------------------
	.section	.nv.info._ZN18transformer_engine13normalization19ln_bwd_tuned_kernelINS0_13Kernel_traitsIffffjLj2048ELj1ELj1ELj4ELj16ENS0_18Kernel_traits_baseILj2048EffffjLj128EEEEEEEvNS0_20BackwardKernelParamsE,"",@"SHT_CUDA_INFO"
	.sectionflags	@""
	.align	4


	//----- nvinfo : EIATTR_CUDA_API_VERSION
	.align		4
        /*0000*/ 	.byte	0x04, 0x37
        /*0002*/ 	.short	(.L_6219 - .L_6218)
.L_6218:
        /*0004*/ 	.word	0x00000082


	//----- nvinfo : EIATTR_KPARAM_INFO
	.align		4
.L_6219:
        /*0008*/ 	.byte	0x04, 0x17
        /*000a*/ 	.short	(.L_6221 - .L_6220)
.L_6220:
        /*000c*/ 	.word	0x00000000
        /*0010*/ 	.short	0x0000
        /*0012*/ 	.short	0x0000
        /*0014*/ 	.byte	0x00, 0xf0, 0x01, 0x02


	//----- nvinfo : EIATTR_SPARSE_MMA_MASK
	.align		4
.L_6221:
        /*0018*/ 	.byte	0x03, 0x50
        /*001a*/ 	.short	0x0000


	//----- nvinfo : EIATTR_MAXREG_COUNT
	.align		4
        /*001c*/ 	.byte	0x03, 0x1b
        /*001e*/ 	.short	0x00ff


	//----- nvinfo : EIATTR_NUM_BARRIERS
	.align		4
        /*0020*/ 	.byte	0x02, 0x4c
        /*0022*/ 	.byte	0x01
	.zero		1


	//----- nvinfo : EIATTR_MERCURY_ISA_VERSION
	.align		4
        /*0024*/ 	.byte	0x03, 0x5f
        /*0026*/ 	.short	0x0101


	//----- nvinfo : EIATTR_COOP_GROUP_MASK_REGIDS
	.align		4
        /*0028*/ 	.byte	0x04, 0x29
        /*002a*/ 	.short	(.L_6223 - .L_6222)


	//   ....[0]....
.L_6222:
        /*002c*/ 	.word	0xffffffff


	//   ....[1]....
        /*0030*/ 	.word	0xffffffff


	//   ....[2]....
        /*0034*/ 	.word	0xffffffff


	//   ....[3]....
        /*0038*/ 	.word	0xffffffff


	//   ....[4]....
        /*003c*/ 	.word	0xffffffff


	//   ....[5]....
        /*0040*/ 	.word	0xffffffff


	//   ....[6]....
        /*0044*/ 	.word	0xffffffff


	//   ....[7]....
        /*0048*/ 	.word	0xffffffff


	//   ....[8]....
        /*004c*/ 	.word	0xffffffff


	//   ....[9]....
        /*0050*/ 	.word	0xffffffff


	//   ....[10]....
        /*0054*/ 	.word	0x0500002d


	//   ....[11]....
        /*0058*/ 	.word	0x0500002d


	//   ....[12]....
        /*005c*/ 	.word	0x0500002d


	//   ....[13]....
        /*0060*/ 	.word	0x0500002d


	//   ....[14]....
        /*0064*/ 	.word	0x0500002d


	//   ....[15]....
        /*0068*/ 	.word	0x0500002d


	//   ....[16]....
        /*006c*/ 	.word	0x0500002d


	//   ....[17]....
        /*0070*/ 	.word	0x0500002d


	//   ....[18]....
        /*0074*/ 	.word	0x0500002d


	//   ....[19]....
        /*0078*/ 	.word	0x0500002d


	//----- nvinfo : EIATTR_COOP_GROUP_INSTR_OFFSETS
	.align		4
.L_6223:
        /*007c*/ 	.byte	0x04, 0x28
        /*007e*/ 	.short	(.L_6225 - .L_6224)


	//   ....[0]....
.L_6224:
        /*0080*/ 	.word	0x00000e00


	//   ....[1]....
        /*0084*/ 	.word	0x00000e10


	//   ....[2]....
        /*0088*/ 	.word	0x00000e40


	//   ....[3]....
        /*008c*/ 	.word	0x00000e50


	//   ....[4]....
        /*0090*/ 	.word	0x00000e80


	//   ....[5]....
        /*0094*/ 	.word	0x00000e90


	//   ....[6]....
        /*0098*/ 	.word	0x00000ec0


	//   ....[7]....
        /*009c*/ 	.word	0x00000ed0


	//   ....[8]....
        /*00a0*/ 	.word	0x00000f00


	//   ....[9]....
        /*00a4*/ 	.word	0x00000f10


	//   ....[10]....
        /*00a8*/ 	.word	0x00001910


	//   ....[11]....
        /*00ac*/ 	.word	0x00001960


	//   ....[12]....
        /*00b0*/ 	.word	0x000019d0


	//   ....[13]....
        /*00b4*/ 	.word	0x00001a30


	//   ....[14]....
        /*00b8*/ 	.word	0x00001aa0


	//   ....[15]....
        /*00bc*/ 	.word	0x00001b00


	//   ....[16]....
        /*00c0*/ 	.word	0x00001b70


	//   ....[17]....
        /*00c4*/ 	.word	0x00001bd0


	//   ....[18]....
        /*00c8*/ 	.word	0x00001c40


	//   ....[19]....
        /*00cc*/ 	.word	0x00001c90


	//----- nvinfo : EIATTR_EXIT_INSTR_OFFSETS
	.align		4
.L_6225:
        /*00d0*/ 	.byte	0x04, 0x1c
        /*00d2*/ 	.short	(.L_6227 - .L_6226)


	//   ....[0]....
.L_6226:
        /*00d4*/ 	.word	0x000018b0


	//----- nvinfo : EIATTR_MAX_THREADS
	.align		4
.L_6227:
        /*00d8*/ 	.byte	0x04, 0x05
        /*00da*/ 	.short	(.L_6229 - .L_6228)
.L_6228:
        /*00dc*/ 	.word	0x00000080
        /*00e0*/ 	.word	0x00000001
        /*00e4*/ 	.word	0x00000001


	//----- nvinfo : EIATTR_CRS_STACK_SIZE
	.align		4
.L_6229:
        /*00e8*/ 	.byte	0x04, 0x1e
        /*00ea*/ 	.short	(.L_6231 - .L_6230)
.L_6230:
        /*00ec*/ 	.word	0x00000000


	//----- nvinfo : EIATTR_CBANK_PARAM_SIZE
	.align		4
.L_6231:
        /*00f0*/ 	.byte	0x03, 0x19
        /*00f2*/ 	.short	0x0080


	//----- nvinfo : EIATTR_PARAM_CBANK
	.align		4
        /*00f4*/ 	.byte	0x04, 0x0a
        /*00f6*/ 	.short	(.L_6233 - .L_6232)
	.align		4
.L_6232:
        /*00f8*/ 	.word	index@(.nv.constant0._ZN18transformer_engine13normalization19ln_bwd_tuned_kernelINS0_13Kernel_traitsIffffjLj2048ELj1ELj1ELj4ELj16ENS0_18Kernel_traits_baseILj2048EffffjLj128EEEEEEEvNS0_20BackwardKernelParamsE)
        /*00fc*/ 	.short	0x0210
        /*00fe*/ 	.short	0x0080


	//----- nvinfo : EIATTR_SW_WAR
	.align		4
.L_6233:
        /*0100*/ 	.byte	0x04, 0x36
        /*0102*/ 	.short	(.L_6235 - .L_6234)
.L_6234:
        /*0104*/ 	.word	0x00000008
.L_6235:


//--------------------- .nv.info._ZN18transformer_engine13normalization28ln_bwd_finalize_tuned_kernelINS0_22Kernel_traits_finalizeILj1536E13__nv_bfloat16fS3_fjLj1024ELj4ENS0_18Kernel_traits_baseILj1536ES3_fS3_fjLj1024EEEEEEEvNS0_20BackwardKernelParamsE --------------------------
	.section	.nv.info._ZN18transformer_engine13normalization28ln_bwd_finalize_tuned_kernelINS0_22Kernel_traits_finalizeILj1536E13__nv_bfloat16fS3_fjLj1024ELj4ENS0_18Kernel_traits_baseILj1536ES3_fS3_fjLj1024EEEEEEEvNS0_20BackwardKernelParamsE,"",@"SHT_CUDA_INFO"
	.sectionflags	@""
	.align	4


	//----- nvinfo : EIATTR_CUDA_API_VERSION
	.align		4
        /*0000*/ 	.byte	0x04, 0x37
        /*0002*/ 	.short	(.L_6237 - .L_6236)
.L_6236:
        /*0004*/ 	.word	0x00000082


	//----- nvinfo : EIATTR_KPARAM_INFO
	.align		4
.L_6237:
        /*0008*/ 	.byte	0x04, 0x17
        /*000a*/ 	.short	(.L_6239 - .L_6238)
.L_6238:
        /*000c*/ 	.word	0x00000000
        /*0010*/ 	.short	0x0000
        /*0012*/ 	.short	0x0000
        /*0014*/ 	.byte	0x00, 0xf0, 0x01, 0x02


	//----- nvinfo : EIATTR_SPARSE_MMA_MASK
	.align		4
.L_6239:
        /*0018*/ 	.byte	0x03, 0x50
        /*001a*/ 	.short	0x0000


	//----- nvinfo : EIATTR_MAXREG_COUNT
	.align		4
        /*001c*/ 	.byte	0x03, 0x1b
        /*001e*/ 	.short	0x0040


	//----- nvinfo : EIATTR_NUM_BARRIERS
	.align		4
        /*0020*/ 	.byte	0x02, 0x4c
        /*0022*/ 	.byte	0x01
	.zero		1


	//----- nvinfo : EIATTR_MERCURY_ISA_VERSION
	.align		4
        /*0024*/ 	.byte	0x03, 0x5f
        /*0026*/ 	.short	0x0101


	//----- nvinfo : EIATTR_COOP_GROUP_MASK_REGIDS
	.align		4
        /*0028*/ 	.byte	0x04, 0x29
        /*002a*/ 	.short	(.L_6241 - .L_6240)


	//   ....[0]....
.L_6240:
        /*002c*/ 	.word	0xffffffff


	//   ....[1]....
        /*0030*/ 	.word	0xffffffff


	//   ....[2]....
        /*0034*/ 	.word	0xffffffff


	//   ....[3]....
        /*0038*/ 	.word	0xffffffff


	//   ....[4]....
        /*003c*/ 	.word	0xffffffff


	//   ....[5]....
        /*0040*/ 	.word	0xffffffff


	//   ....[6]....
        /*0044*/ 	.word	0xffffffff


	//   ....[7]....
        /*0048*/ 	.word	0xffffffff


	//   ....[8]....
        /*004c*/ 	.word	0xffffffff


	//   ....[9]....
        /*0050*/ 	.word	0xffffffff


	//   ....[10]....
        /*0054*/ 	.word	0x05000010


	//   ....[11]....
        /*0058*/ 	.word	0x05000010


	//   ....[12]....
        /*005c*/ 	.word	0x05000010


	//   ....[13]....
        /*0060*/ 	.word	0x05000010


	//   ....[14]....
        /*0064*/ 	.word	0x05000010


	//   ....[15]....
        /*0068*/ 	.word	0x05000010


	//   ....[16]....
        /*006c*/ 	.word	0x05000010


	//   ....[17]....
        /*0070*/ 	.word	0x05000010


	//   ....[18]....
        /*0074*/ 	.word	0x05000010


	//   ....[19]....
        /*0078*/ 	.word	0x05000010


	//----- nvinfo : EIATTR_COOP_GROUP_INSTR_OFFSETS
	.align		4
.L_6241:
        /*007c*/ 	.byte	0x04, 0x28
        /*007e*/ 	.short	(.L_6243 - .L_6242)


	//   ....[0]....
.L_6242:
        /*0080*/ 	.word	0x00000850


	//   ....[1]....
        /*0084*/ 	.word	0x00000860


	//   ....[2]....
        /*0088*/ 	.word	0x00000890


	//   ....[3]....
        /*008c*/ 	.word	0x000008a0


	//   ....[4]....
        /*0090*/ 	.word	0x000008d0


	//   ....[5]....
        /*0094*/ 	.word	0x000008e0


	//   ....[6]....
        /*0098*/ 	.word	0x00000910


	//   ....[7]....
        /*009c*/ 	.word	0x00000920


	//   ....[8]....
        /*00a0*/ 	.word	0x00000950


	//   ....[9]....
        /*00a4*/ 	.word	0x00000960


	//   ....[10]....
        /*00a8*/ 	.word	0x00000ba0


	//   ....[11]....
        /*00ac*/ 	.word	0x00000c10


	//   ....[12]....
        /*00b0*/ 	.word	0x00000c80


	//   ....[13]....
        /*00b4*/ 	.word	0x00000cf0


	//   ....[14]....
        /*00b8*/ 	.word	0x00000d60


	//   ....[15]....
        /*00bc*/ 	.word	0x00000dc0


	//   ....[16]....
        /*00c0*/ 	.word	0x00000e30


	//   ....[17]....
        /*00c4*/ 	.word	0x00000ea0


	//   ....[18]....
        /*00c8*/ 	.word	0x00000f10


	//   ....[19]....
        /*00cc*/ 	.word	0x00000f80


	//----- nvinfo : EIATTR_EXIT_INSTR_OFFSETS
	.align		4
.L_6243:
        /*00d0*/ 	.byte	0x04, 0x1c
        /*00d2*/ 	.short	(.L_6245 - .L_6244)


	//   ....[0]....
.L_6244:
        /*00d4*/ 	.word	0x00000070


	//   ....[1]....
        /*00d8*/ 	.word	0x00000b40


	//----- nvinfo : EIATTR_MAX_THREADS
	.align		4
.L_6245:
        /*00dc*/ 	.byte	0x04, 0x05
        /*00de*/ 	.short	(.L_6247 - .L_6246)
.L_6246:
        /*00e0*/ 	.word	0x00000400
        /*00e4*/ 	.word	0x00000001
        /*00e8*/ 	.word	0x00000001


	//----- nvinfo : EIATTR_CRS_STACK_SIZE
	.align		4
.L_6247:
        /*00ec*/ 	.byte	0x04, 0x1e
        /*00ee*/ 	.short	(.L_6249 - .L_6248)
.L_6248:
        /*00f0*/ 	.word	0x00000000


	//----- nvinfo : EIATTR_CBANK_PARAM_SIZE
	.align		4
.L_6249:
        /*00f4*/ 	.byte	0x03, 0x19
        /*00f6*/ 	.short	0x0080


	//----- nvinfo : EIATTR_PARAM_CBANK
	.align		4
        /*00f8*/ 	.byte	0x04, 0x0a
        /*00fa*/ 	.short	(.L_6251 - .L_6250)
	.align		4
.L_6250:
        /*00fc*/ 	.word	index@(.nv.constant0._ZN18transformer_engine13normalization28ln_bwd_finalize_tuned_kernelINS0_22Kernel_traits_finalizeILj1536E13__nv_bfloat16fS3_fjLj1024ELj4ENS0_18Kernel_traits_baseILj1536ES3_fS3_fjLj1024EEEEEEEvNS0_20BackwardKernelParamsE)
        /*0100*/ 	.short	0x0210
        /*0102*/ 	.short	0x0080


	//----- nvinfo : EIATTR_SW_WAR
	.align		4
.L_6251:
        /*0104*/ 	.byte	0x04, 0x36
        /*0106*/ 	.short	(.L_6253 - .L_6252)
.L_6252:
        /*0108*/ 	.word	0x00000008
.L_6253:


//--------------------- .nv.info._ZN18transformer_engine13normalization19ln_bwd_tuned_kernelINS0_13Kernel_traitsI13__nv_bfloat16fS3_fjLj1536ELj1ELj1ELj4ELj16ENS0_18Kernel_traits_baseILj1536ES3_fS3_fjLj128EEEEEEEvNS0_20BackwardKernelParamsE --------------------------
	.section	.nv.info._ZN18transformer_engine13normalization19ln_bwd_tuned_kernelINS0_13Kernel_traitsI13__nv_bfloat16fS3_fjLj1536ELj1ELj1ELj4ELj16ENS0_18Kernel_traits_baseILj1536ES3_fS3_fjLj128EEEEEEEvNS0_20BackwardKernelParamsE,"",@"SHT_CUDA_INFO"
	.sectionflags	@""
	.align	4


	//----- nvinfo : EIATTR_CUDA_API_VERSION
	.align		4
        /*0000*/ 	.byte	0x04, 0x37
        /*0002*/ 	.short	(.L_6255 - .L_6254)
.L_6254:
        /*0004*/ 	.word	0x00000082


	//----- nvinfo : EIATTR_KPARAM_INFO
	.align		4
.L_6255:
        /*0008*/ 	.byte	0x04, 0x17
        /*000a*/ 	.short	(.L_6257 - .L_6256)
.L_6256:
        /*000c*/ 	.word	0x00000000
        /*0010*/ 	.short	0x0000
        /*0012*/ 	.short	0x0000
        /*0014*/ 	.byte	0x00, 0xf0, 0x01, 0x02


	//----- nvinfo : EIATTR_SPARSE_MMA_MASK
	.align		4
.L_6257:
        /*0018*/ 	.byte	0x03, 0x50
        /*001a*/ 	.short	0x0000


	//----- nvinfo : EIATTR_MAXREG_COUNT
	.align		4
        /*001c*/ 	.byte	0x03, 0x1b
        /*001e*/ 	.short	0x00ff


	//----- nvinfo : EIATTR_NUM_BARRIERS
	.align		4
        /*0020*/ 	.byte	0x02, 0x4c
        /*0022*/ 	.byte	0x01
	.zero		1


	//----- nvinfo : EIATTR_MERCURY_ISA_VERSION
	.align		4
        /*0024*/ 	.byte	0x03, 0x5f
        /*0026*/ 	.short	0x0101


	//----- nvinfo : EIATTR_COOP_GROUP_MASK_REGIDS
	.align		4
        /*0028*/ 	.byte	0x04, 0x29
        /*002a*/ 	.short	(.L_6259 - .L_6258)


	//   ....[0]....
.L_6258:
        /*002c*/ 	.word	0xffffffff


	//   ....[1]....
        /*0030*/ 	.word	0xffffffff


	//   ....[2]....
        /*0034*/ 	.word	0xffffffff


	//   ....[3]....
        /*0038*/ 	.word	0xffffffff


	//   ....[4]....
        /*003c*/ 	.word	0xffffffff


	//   ....[5]....
        /*0040*/ 	.word	0xffffffff


	//   ....[6]....
        /*0044*/ 	.word	0xffffffff


	//   ....[7]....
        /*0048*/ 	.word	0xffffffff


	//   ....[8]....
        /*004c*/ 	.word	0xffffffff


	//   ....[9]....
        /*0050*/ 	.word	0xffffffff


	//   ....[10]....
        /*0054*/ 	.word	0x0500001b


	//   ....[11]....
        /*0058*/ 	.word	0x0500001b


	//   ....[12]....
        /*005c*/ 	.word	0x0500001b


	//   ....[13]....
        /*0060*/ 	.word	0x0500001b


	//   ....[14]....
        /*0064*/ 	.word	0x0500001b


	//   ....[15]....
        /*0068*/ 	.word	0x0500001b


	//   ....[16]....
        /*006c*/ 	.word	0x0500001b


	//   ....[17]....
        /*0070*/ 	.word	0x0500001b


	//   ....[18]....
        /*0074*/ 	.word	0x0500001b


	//   ....[19]....
        /*0078*/ 	.word	0x0500001b


	//----- nvinfo : EIATTR_COOP_GROUP_INSTR_OFFSETS
	.align		4
.L_6259:
        /*007c*/ 	.byte	0x04, 0x28
        /*007e*/ 	.short	(.L_6261 - .L_6260)


	//   ....[0]....
.L_6260:
        /*0080*/ 	.word	0x00000d50


	//   ....[1]....
        /*0084*/ 	.word	0x00000d60


	//   ....[2]....
        /*0088*/ 	.word	0x00000d90


	//   ....[3]....
        /*008c*/ 	.word	0x00000da0


	//   ....[4]....
        /*0090*/ 	.word	0x00000dd0


	//   ....[5]....
        /*0094*/ 	.word	0x00000de0


	//   ....[6]....
        /*0098*/ 	.word	0x00000e10


	//   ....[7]....
        /*009c*/ 	.word	0x00000e20


	//   ....[8]....
        /*00a0*/ 	.word	0x00000e50


	//   ....[9]....
        /*00a4*/ 	.word	0x00000e60


	//   ....[10]....
        /*00a8*/ 	.word	0x00001650


	//   ....[11]....
        /*00ac*/ 	.word	0x000016a0


	//   ....[12]....
        /*00b0*/ 	.word	0x00001710


	//   ....[13]....
        /*00b4*/ 	.word	0x00001760


	//   ....[14]....
        /*00b8*/ 	.word	0x000017d0


	//   ....[15]....
        /*00bc*/ 	.word	0x00001820


	//   ....[16]....
        /*00c0*/ 	.word	0x00001890


	//   ....[17]....
        /*00c4*/ 	.word	0x000018e0


	//   ....[18]....
        /*00c8*/ 	.word	0x00001950


	//   ....[19]....
        /*00cc*/ 	.word	0x000019a0


	//----- nvinfo : EIATTR_EXIT_INSTR_OFFSETS
	.align		4
.L_6261:
        /*00d0*/ 	.byte	0x04, 0x1c
        /*00d2*/ 	.short	(.L_6263 - .L_6262)


	//   ....[0]....
.L_6262:
        /*00d4*/ 	.word	0x000015f0


	//----- nvinfo : EIATTR_MAX_THREADS
	.align		4
.L_6263:
        /*00d8*/ 	.byte	0x04, 0x05
        /*00da*/ 	.short	(.L_6265 - .L_6264)
.L_6264:
        /*00dc*/ 	.word	0x00000080
        /*00e0*/ 	.word	0x00000001
        /*00e4*/ 	.word	0x00000001


	//----- nvinfo : EIATTR_CRS_STACK_SIZE
	.align		4
.L_6265:
        /*00e8*/ 	.byte	0x04, 0x1e
        /*00ea*/ 	.short	(.L_6267 - .L_6266)
.L_6266:
        /*00ec*/ 	.word	0x00000000


	//----- nvinfo : EIATTR_CBANK_PARAM_SIZE
	.align		4
.L_6267:
        /*00f0*/ 	.byte	0x03, 0x19
        /*00f2*/ 	.short	0x0080


	//----- nvinfo : EIATTR_PARAM_CBANK
	.align		4
        /*00f4*/ 	.byte	0x04, 0x0a
        /*00f6*/ 	.short	(.L_6269 - .L_6268)
	.align		4
.L_6268:
        /*00f8*/ 	.word	index@(.nv.constant0._ZN18transformer_engine13normalization19ln_bwd_tuned_kernelINS0_13Kernel_traitsI13__nv_bfloat16fS3_fjLj1536ELj1ELj1ELj4ELj16ENS0_18Kernel_traits_baseILj1536ES3_fS3_fjLj128EEEEEEEvNS0_20BackwardKernelParamsE)
        /*00fc*/ 	.short	0x0210
        /*00fe*/ 	.short	0x0080


	//----- nvinfo : EIATTR_SW_WAR
	.align		4
.L_6269:
        /*0100*/ 	.byte	0x04, 0x36
        /*0102*/ 	.short	(.L_6271 - .L_6270)
.L_6270:
        /*0104*/ 	.word	0x00000008
.L_6271:


//--------------------- .nv.info._ZN18transformer_engine13normalization28ln_bwd_finalize_tuned_kernelINS0_22Kernel_traits_finalizeILj1536E13__nv_bfloat16S3_S3_fjLj1024ELj4ENS0_18Kernel_traits_baseILj1536ES3_S3_S3_fjLj1024EEEEEEEvNS0_20BackwardKernelParamsE --------------------------
	.section	.nv.info._ZN18transformer_engine13normalization28ln_bwd_finalize_tuned_kernelINS0_22Kernel_traits_finalizeILj1536E13__nv_bfloat16S3_S3_fjLj1024ELj4ENS0_18Kernel_traits_baseILj1536ES3_S3_S3_fjLj1024EEEEEEEvNS0_20BackwardKernelParamsE,"",@"SHT_CUDA_INFO"
	.sectionflags	@""
	.align	4


	//----- nvinfo : EIATTR_CUDA_API_VERSION
	.align		4
        /*0000*/ 	.byte	0x04, 0x37
        /*0002*/ 	.short	(.L_6273 - .L_6272)
.L_6272:
        /*0004*/ 	.word	0x00000082


	//----- nvinfo : EIATTR_KPARAM_INFO
	.align		4
.L_6273:
        /*0008*/ 	.byte	0x04, 0x17
        /*000a*/ 	.short	(.L_6275 - .L_6274)
.L_6274:
        /*000c*/ 	.word	0x00000000
        /*0010*/ 	.short	0x0000
        /*0012*/ 	.short	0x0000
        /*0014*/ 	.byte	0x00, 0xf0, 0x01, 0x02


	//----- nvinfo : EIATTR_SPARSE_MMA_MASK
	.align		4
.L_6275:
        /*0018*/ 	.byte	0x03, 0x50
        /*001a*/ 	.short	0x0000


	//----- nvinfo : EIATTR_MAXREG_COUNT
	.align		4
        /*001c*/ 	.byte	0x03, 0x1b
        /*001e*/ 	.short	0x0040


	//----- nvinfo : EIATTR_NUM_BARRIERS
	.align		4
        /*0020*/ 	.byte	0x02, 0x4c
        /*0022*/ 	.byte	0x01
	.zero		1


	//----- nvinfo : EIATTR_MERCURY_ISA_VERSION
	.align		4
        /*0024*/ 	.byte	0x03, 0x5f
        /*0026*/ 	.short	0x0101


	//----- nvinfo : EIATTR_COOP_GROUP_MASK_REGIDS
	.align		4
        /*0028*/ 	.byte	0x04, 0x29
        /*002a*/ 	.short	(.L_6277 - .L_6276)


	//   ....[0]....
.L_6276:
        /*002c*/ 	.word	0xffffffff


	//   ....[1]....
        /*0030*/ 	.word	0xffffffff


	//   ....[2]....
        /*0034*/ 	.word	0xffffffff


	//   ....[3]....
        /*0038*/ 	.word	0xffffffff


	//   ....[4]....
        /*003c*/ 	.word	0xffffffff


	//   ....[5]....
        /*0040*/ 	.word	0xffffffff


	//   ....[6]....
        /*0044*/ 	.word	0xffffffff


	//   ....[7]....
        /*0048*/ 	.word	0xffffffff


	//   ....[8]....
        /*004c*/ 	.word	0xffffffff


	//   ....[9]....
        /*0050*/ 	.word	0xffffffff


	//   ....[10]....
        /*0054*/ 	.word	0x05000010


	//   ....[11]....
        /*0058*/ 	.word	0x05000010


	//   ....[12]....
        /*005c*/ 	.word	0x05000010


	//   ....[13]....
        /*0060*/ 	.word	0x05000010


	//   ....[14]....
        /*0064*/ 	.word	0x05000010


	//   ....[15]....
        /*0068*/ 	.word	0x05000010


	//   ....[16]....
        /*006c*/ 	.word	0x05000010


	//   ....[17]....
        /*0070*/ 	.word	0x05000010


	//   ....[18]....
        /*0074*/ 	.word	0x05000010


	//   ....[19]....
        /*0078*/ 	.word	0x05000010


	//----- nvinfo : EIATTR_COOP_GROUP_INSTR_OFFSETS
	.align		4
.L_6277:
        /*007c*/ 	.byte	0x04, 0x28
        /*007e*/ 	.short	(.L_6279 - .L_6278)


	//   ....[0]....
.L_6278:
        /*0080*/ 	.word	0x00000850


	//   ....[1]....
        /*0084*/ 	.word	0x00000860


	//   ....[2]....
        /*0088*/ 	.word	0x00000890


	//   ....[3]....
        /*008c*/ 	.word	0x000008a0


	//   ....[4]....
        /*0090*/ 	.word	0x000008d0


	//   ....[5]....
        /*0094*/ 	.word	0x000008e0


	//   ....[6]....
        /*0098*/ 	.word	0x00000910


	//   ....[7]....
        /*009c*/ 	.word	0x00000920


	//   ....[8]....
        /*00a0*/ 	.word	0x00000950


	//   ....[9]....
        /*00a4*/ 	.word	0x00000960


	//   ....[10]....
        /*00a8*/ 	.word	0x00000ba0


	//   ....[11]....
        /*00ac*/ 	.word	0x00000c10


	//   ....[12]....
        /*00b0*/ 	.word	0x00000c80


	//   ....[13]....
        /*00b4*/ 	.word	0x00000cf0


	//   ....[14]....
        /*00b8*/ 	.word	0x00000d60


	//   ....[15]....
        /*00bc*/ 	.word	0x00000dc0


	//   ....[16]....
        /*00c0*/ 	.word	0x00000e30


	//   ....[17]....
        /*00c4*/ 	.word	0x00000ea0


	//   ....[18]....
        /*00c8*/ 	.word	0x00000f10


	//   ....[19]....
        /*00cc*/ 	.word	0x00000f80


	//----- nvinfo : EIATTR_EXIT_INSTR_OFFSETS
	.align		4
.L_6279:
        /*00d0*/ 	.byte	0x04, 0x1c
        /*00d2*/ 	.short	(.L_6281 - .L_6280)


	//   ....[0]....
.L_6280:
        /*00d4*/ 	.word	0x00000070


	//   ....[1]....
        /*00d8*/ 	.word	0x00000b40


	//----- nvinfo : EIATTR_MAX_THREADS
	.align		4
.L_6281:
        /*00dc*/ 	.byte	0x04, 0x05
        /*00de*/ 	.short	(.L_6283 - .L_6282)
.L_6282:
        /*00e0*/ 	.word	0x00000400
        /*00e4*/ 	.word	0x00000001
        /*00e8*/ 	.word	0x00000001


	//----- nvinfo : EIATTR_CRS_STACK_SIZE
	.align		4
.L_6283:
        /*00ec*/ 	.byte	0x04, 0x1e
        /*00ee*/ 	.short	(.L_6285 - .L_6284)
.L_6284:
        /*00f0*/ 	.word	0x00000000


	//----- nvinfo : EIATTR_CBANK_PARAM_SIZE
	.align		4
.L_6285:
        /*00f4*/ 	.byte	0x03, 0x19
        /*00f6*/ 	.short	0x0080


	//----- nvinfo : EIATTR_PARAM_CBANK
	.align		4
        /*00f8*/ 	.byte	0x04, 0x0a
        /*00fa*/ 	.short	(.L_6287 - .L_6286)
	.align		4
.L_6286:
        /*00fc*/ 	.word	index@(.nv.constant0._ZN18transformer_engine13normalization28ln_bwd_finalize_tuned_kernelINS0_22Kernel_traits_finalizeILj1536E13__nv_bfloat16S3_S3_fjLj1024ELj4ENS0_18Kernel_traits_baseILj1536ES3_S3_S3_fjLj1024EEEEEEEvNS0_20BackwardKernelParamsE)
        /*0100*/ 	.short	0x0210
        /*0102*/ 	.short	0x0080


	//----- nvinfo : EIATTR_SW_WAR
	.align		4
.L_6287:
        /*0104*/ 	.byte	0x04, 0x36
        /*0106*/ 	.short	(.L_6289 - .L_6288)
.L_6288:
        /*0108*/ 	.word	0x00000008
.L_6289:


//--------------------- .nv.info._ZN18transformer_engine13normalization19ln_bwd_tuned_kernelINS0_13Kernel_traitsI13__nv_bfloat16S3_S3_fjLj1536ELj1ELj1ELj4ELj8ENS0_18Kernel_traits_baseILj1536ES3_S3_S3_fjLj128EEEEEEEvNS0_20BackwardKernelParamsE --------------------------
	.section	.nv.info._ZN18transformer_engine13normalization19ln_bwd_tuned_kernelINS0_13Kernel_traitsI13__nv_bfloat16S3_S3_fjLj1536ELj1ELj1ELj4ELj8ENS0_18Kernel_traits_baseILj1536ES3_S3_S3_fjLj128EEEEEEEvNS0_20BackwardKernelParamsE,"",@"SHT_CUDA_INFO"
	.sectionflags	@""
	.align	4


	//----- nvinfo : EIATTR_CUDA_API_VERSION
	.align		4
        /*0000*/ 	.byte	0x04, 0x37
        /*0002*/ 	.short	(.L_6291 - .L_6290)
.L_6290:
        /*0004*/ 	.word	0x00000082


	//----- nvinfo : EIATTR_KPARAM_INFO
	.align		4
.L_6291:
        /*0008*/ 	.byte	0x04, 0x17
        /*000a*/ 	.short	(.L_6293 - .L_6292)
.L_6292:
        /*000c*/ 	.word	0x00000000
        /*0010*/ 	.short	0x0000
        /*0012*/ 	.short	0x0000
        /*0014*/ 	.byte	0x00, 0xf0, 0x01, 0x02


	//----- nvinfo : EIATTR_SPARSE_MMA_MASK
	.align		4
.L_6293:
        /*0018*/ 	.byte	0x03, 0x50
        /*001a*/ 	.short	0x0000


	//----- nvinfo : EIATTR_MAXREG_COUNT
	.align		4
        /*001c*/ 	.byte	0x03, 0x1b
        /*001e*/ 	.short	0x00ff


	//----- nvinfo : EIATTR_NUM_BARRIERS
	.align		4
        /*0020*/ 	.byte	0x02, 0x4c
        /*0022*/ 	.byte	0x01
	.zero		1


	//----- nvinfo : EIATTR_MERCURY_ISA_VERSION
	.align		4
        /*0024*/ 	.byte	0x03, 0x5f
        /*0026*/ 	.short	0x0101


	//----- nvinfo : EIATTR_COOP_GROUP_MASK_REGIDS
	.align		4
        /*0028*/ 	.byte	0x04, 0x29
        /*002a*/ 	.short	(.L_6295 - .L_6294)


	//   ....[0]....
.L_6294:
        /*002c*/ 	.word	0xffffffff


	//   ....[1]....
        /*0030*/ 	.word	0xffffffff


	//   ....[2]....
        /*0034*/ 	.word	0xffffffff


	//   ....[3]....
        /*0038*/ 	.word	0xffffffff


	//   ....[4]....
        /*003c*/ 	.word	0xffffffff


	//   ....[5]....
        /*0040*/ 	.word	0xffffffff


	//   ....[6]....
        /*0044*/ 	.word	0xffffffff


	//   ....[7]....
        /*0048*/ 	.word	0xffffffff


	//   ....[8]....
        /*004c*/ 	.word	0xffffffff


	//   ....[9]....
        /*0050*/ 	.word	0xffffffff


	//   ....[10]....
        /*0054*/ 	.word	0x0500001b


	//   ....[11]....
        /*0058*/ 	.word	0x0500001b


	//   ....[12]....
        /*005c*/ 	.word	0x0500001b


	//   ....[13]....
        /*0060*/ 	.word	0x0500001b


	//   ....[14]....
        /*0064*/ 	.word	0x0500001b


	//   ....[15]....
        /*0068*/ 	.word	0x0500001b


	//   ....[16]....
        /*006c*/ 	.word	0x0500001b


	//   ....[17]....
        /*0070*/ 	.word	0x0500001b


	//   ....[18]....
        /*0074*/ 	.word	0x0500001b


	//   ....[19]....
        /*0078*/ 	.word	0x0500001b


	//----- nvinfo : EIATTR_COOP_GROUP_INSTR_OFFSETS
	.align		4
.L_6295:
        /*007c*/ 	.byte	0x04, 0x28
        /*007e*/ 	.short	(.L_6297 - .L_6296)


	//   ....[0]....
.L_6296:
        /*0080*/ 	.word	0x00000e70


	//   ....[1]....
        /*0084*/ 	.word	0x00000e80


	//   ....[2]....
        /*0088*/ 	.word	0x00000eb0


	//   ....[3]....
        /*008c*/ 	.word	0x00000ec0


	//   ....[4]....
        /*0090*/ 	.word	0x00000ef0


	//   ....[5]....
        /*0094*/ 	.word	0x00000f00


	//   ....[6]....
        /*0098*/ 	.word	0x00000f30


	//   ....[7]....
        /*009c*/ 	.word	0x00000f40


	//   ....[8]....
        /*00a0*/ 	.word	0x00000f70


	//   ....[9]....
        /*00a4*/ 	.word	0x00000f80


	//   ....[10]....
        /*00a8*/ 	.word	0x00001940


	//   ....[11]....
        /*00ac*/ 	.word	0x00001990


	//   ....[12]....
        /*00b0*/ 	.word	0x00001a00


	//   ....[13]....
        /*00b4*/ 	.word	0x00001a50


	//   ....[14]....
        /*00b8*/ 	.word	0x00001ac0


	//   ....[15]....
        /*00bc*/ 	.word	0x00001b10


	//   ....[16]....
        /*00c0*/ 	.word	0x00001b80


	//   ....[17]....
        /*00c4*/ 	.word	0x00001bd0


	//   ....[18]....
        /*00c8*/ 	.word	0x00001c40


	//   ....[19]....
        /*00cc*/ 	.word	0x00001c90


	//----- nvinfo : EIATTR_EXIT_INSTR_OFFSETS
	.align		4
.L_6297:
        /*00d0*/ 	.byte	0x04, 0x1c
        /*00d2*/ 	.short	(.L_6299 - .L_6298)


	//   ....[0]....
.L_6298:
        /*00d4*/ 	.word	0x000018e0


	//----- nvinfo : EIATTR_MAX_THREADS
	.align		4
.L_6299:
        /*00d8*/ 	.byte	0x04, 0x05
        /*00da*/ 	.short	(.L_6301 - .L_6300)
.L_6300:
        /*00dc*/ 	.word	0x00000080
        /*00e0*/ 	.word	0x00000001
        /*00e4*/ 	.word	0x00000001


	//----- nvinfo : EIATTR_CRS_STACK_SIZE
	.align		4
.L_6301:
        /*00e8*/ 	.byte	0x04, 0x1e
        /*00ea*/ 	.short	(.L_6303 - .L_6302)
.L_6302:
        /*00ec*/ 	.word	0x00000000


	//----- nvinfo : EIATTR_CBANK_PARAM_SIZE
	.align		4
.L_6303:
        /*00f0*/ 	.byte	0x03, 0x19
        /*00f2*/ 	.short	0x0080


	//----- nvinfo : EIATTR_PARAM_CBANK
	.align		4
        /*00f4*/ 	.byte	0x04, 0x0a
        /*00f6*/ 	.short	(.L_6305 - .L_6304)
	.align		4
.L_6304:
        /*00f8*/ 	.word	index@(.nv.constant0._ZN18transformer_engine13normalization19ln_bwd_tuned_kernelINS0_13Kernel_traitsI13__nv_bfloat16S3_S3_fjLj1536ELj1ELj1ELj4ELj8ENS0_18Kernel_traits_baseILj1536ES3_S3_S3_fjLj128EEEEEEEvNS0_20BackwardKernelParamsE)
        /*00fc*/ 	.short	0x0210
        /*00fe*/ 	.short	0x0080


	//----- nvinfo : EIATTR_SW_WAR
	.align		4
.L_6305:
        /*0100*/ 	.byte	0x04, 0x36
        /*0102*/ 	.short	(.L_6307 - .L_6306)
.L_6306:
        /*0104*/ 	.word	0x00000008
.L_6307:


//--------------------- .nv.info._ZN18transformer_engine13normalization28ln_bwd_finalize_tuned_kernelINS0_22Kernel_traits_finalizeILj1536E6__halffS3_fjLj1024ELj4ENS0_18Kernel_traits_baseILj1536ES3_fS3_fjLj1024EEEEEEEvNS0_20BackwardKernelParamsE --------------------------
	.section	.nv.info._ZN18transformer_engine13normalization28ln_bwd_finalize_tuned_kernelINS0_22Kernel_traits_finalizeILj1536E6__halffS3_fjLj1024ELj4ENS0_18Kernel_traits_baseILj1536ES3_fS3_fjLj1024EEEEEEEvNS0_20BackwardKernelParamsE,"",@"SHT_CUDA_INFO"
	.sectionflags	@""
	.align	4


	//----- nvinfo : EIATTR_CUDA_API_VERSION
	.align		4
        /*0000*/ 	.byte	0x04, 0x37
        /*0002*/ 	.short	(.L_6309 - .L_6308)
.L_6308:
        /*0004*/ 	.word	0x00000082


	//----- nvinfo : EIATTR_KPARAM_INFO
	.align		4
.L_6309:
        /*0008*/ 	.byte	0x04, 0x17
        /*000a*/ 	.short	(.L_6311 - .L_6310)
.L_6310:
        /*000c*/ 	.word	0x00000000
        /*0010*/ 	.short	0x0000
        /*0012*/ 	.short	0x0000
        /*0014*/ 	.byte	0x00, 0xf0, 0x01, 0x02


	//----- nvinfo : EIATTR_SPARSE_MMA_MASK
	.align		4
.L_6311:
        /*0018*/ 	.byte	0x03, 0x50
        /*001a*/ 	.short	0x0000


	//----- nvinfo : EIATTR_MAXREG_COUNT
	.align		4
        /*001c*/ 	.byte	0x03, 0x1b
        /*001e*/ 	.short	0x0040


	//----- nvinfo : EIATTR_NUM_BARRIERS
	.align		4
        /*0020*/ 	.byte	0x02, 0x4c
        /*0022*/ 	.byte	0x01
	.zero		1


	//----- nvinfo : EIATTR_MERCURY_ISA_VERSION
	.align		4
        /*0024*/ 	.byte	0x03, 0x5f
        /*0026*/ 	.short	0x0101


	//----- nvinfo : EIATTR_COOP_GROUP_MASK_REGIDS
	.align		4
        /*0028*/ 	.byte	0x04, 0x29
        /*002a*/ 	.short	(.L_6313 - .L_6312)


	//   ....[0]....
.L_6312:
        /*002c*/ 	.word	0xffffffff


	//   ....[1]....
        /*0030*/ 	.word	0xffffffff


	//   ....[2]....
        /*0034*/ 	.word	0xffffffff


	//   ....[3]....
        /*0038*/ 	.word	0xffffffff


	//   ....[4]....
        /*003c*/ 	.word	0xffffffff


	//   ....[5]....
        /*0040*/ 	.word	0xffffffff


	//   ....[6]....
        /*0044*/ 	.word	0xffffffff


	//   ....[7]....
        /*0048*/ 	.word	0xffffffff


	//   ....[8]....
        /*004c*/ 	.word	0xffffffff


	//   ....[9]....
        /*0050*/ 	.word	0xffffffff


	//   ....[10]....
        /*0054*/ 	.word	0x05000010


	//   ....[11]....
        /*0058*/ 	.word	0x05000010


	//   ....[12]....
        /*005c*/ 	.word	0x05000010


	//   ....[13]....
        /*0060*/ 	.word	0x05000010


	//   ....[14]....
        /*0064*/ 	.word	0x05000010


	//   ....[15]....
        /*0068*/ 	.word	0x05000010


	//   ....[16]....
        /*006c*/ 	.word	0x05000010


	//   ....[17]....
        /*0070*/ 	.word	0x05000010


	//   ....[18]....
        /*0074*/ 	.word	0x05000010


	//   ....[19]....
        /*0078*/ 	.word	0x05000010


	//----- nvinfo : EIATTR_COOP_GROUP_INSTR_OFFSETS
	.align		4
.L_6313:
        /*007c*/ 	.byte	0x04, 0x28
        /*007e*/ 	.short	(.L_6315 - .L_6314)


	//   ....[0]....
.L_6314:
        /*0080*/ 	.word	0x00000850


	//   ....[1]....
        /*0084*/ 	.word	0x00000860


	//   ....[2]....
        /*0088*/ 	.word	0x00000890


	//   ....[3]....
        /*008c*/ 	.word	0x000008a0


	//   ....[4]....
        /*0090*/ 	.word	0x000008d0


	//   ....[5]....
        /*0094*/ 	.word	0x000008e0


	//   ....[6]....
        /*0098*/ 	.word	0x00000910


	//   ....[7]....
        /*009c*/ 	.word	0x00000920


	//   ....[8]....
        /*00a0*/ 	.word	0x00000950


	//   ....[9]....
        /*00a4*/ 	.word	0x00000960


	//   ....[10]....
        /*00a8*/ 	.word	0x00000ba0


	//   ....[11]....
        /*00ac*/ 	.word	0x00000c10


	//   ....[12]....
        /*00b0*/ 	.word	0x00000c80


	//   ....[13]....
        /*00b4*/ 	.word	0x00000cf0


	//   ....[14]....
        /*00b8*/ 	.word	0x00000d60


	//   ....[15]....
        /*00bc*/ 	.word	0x00000dc0


	//   ....[16]....
        /*00c0*/ 	.word	0x00000e30


	//   ....[17]....
        /*00c4*/ 	.word	0x00000ea0


	//   ....[18]....
        /*00c8*/ 	.word	0x00000f10


	//   ....[19]....
        /*00cc*/ 	.word	0x00000f80


	//----- nvinfo : EIATTR_EXIT_INSTR_OFFSETS
	.align		4
.L_6315:
        /*00d0*/ 	.byte	0x04, 0x1c
        /*00d2*/ 	.short	(.L_6317 - .L_6316)


	//   ....[0]....
.L_6316:
        /*00d4*/ 	.word	0x00000070


	//   ....[1]....
        /*00d8*/ 	.word	0x00000b40


	//----- nvinfo : EIATTR_MAX_THREADS
	.align		4
.L_6317:
        /*00dc*/ 	.byte	0x04, 0x05
        /*00de*/ 	.short	(.L_6319 - .L_6318)
.L_6318:
        /*00e0*/ 	.word	0x00000400
        /*00e4*/ 	.word	0x00000001
        /*00e8*/ 	.word	0x00000001


	//----- nvinfo : EIATTR_CRS_STACK_SIZE
	.align		4
.L_6319:
        /*00ec*/ 	.byte	0x04, 0x1e
        /*00ee*/ 	.short	(.L_6321 - .L_6320)
.L_6320:
        /*00f0*/ 	.word	0x00000000


	//----- nvinfo : EIATTR_CBANK_PARAM_SIZE
	.align		4
.L_6321:
        /*00f4*/ 	.byte	0x03, 0x19
        /*00f6*/ 	.short	0x0080


	//----- nvinfo : EIATTR_PARAM_CBANK
	.align		4
        /*00f8*/ 	.byte	0x04, 0x0a
        /*00fa*/ 	.short	(.L_6323 - .L_6322)
	.align		4
.L_6322:
        /*00fc*/ 	.word	index@(.nv.constant0._ZN18transformer_engine13normalization28ln_bwd_finalize_tuned_kernelINS0_22Kernel_traits_finalizeILj1536E6__halffS3_fjLj1024ELj4ENS0_18Kernel_traits_baseILj1536ES3_fS3_fjLj1024EEEEEEEvNS0_20BackwardKernelParamsE)
        /*0100*/ 	.short	0x0210
        /*0102*/ 	.short	0x0080


	//----- nvinfo : EIATTR_SW_WAR
	.align		4
.L_6323:
        /*0104*/ 	.byte	0x04, 0x36
        /*0106*/ 	.short	(.L_6325 - .L_6324)
.L_6324:
        /*0108*/ 	.word	0x00000008
.L_6325:


//--------------------- .nv.info._ZN18transformer_engine13normalization19ln_bwd_tuned_kernelINS0_13Kernel_traitsI6__halffS3_fjLj1536ELj1ELj1ELj4ELj16ENS0_18Kernel_traits_baseILj1536ES3_fS3_fjLj128EEEEEEEvNS0_20BackwardKernelParamsE --------------------------
	.section	.nv.info._ZN18transformer_engine13normalization19ln_bwd_tuned_kernelINS0_13Kernel_traitsI6__halffS3_fjLj1536ELj1ELj1ELj4ELj16ENS0_18Kernel_traits_baseILj1536ES3_fS3_fjLj128EEEEEEEvNS0_20BackwardKernelParamsE,"",@"SHT_CUDA_INFO"
	.sectionflags	@""
	.align	4


	//----- nvinfo : EIATTR_CUDA_API_VERSION
	.align		4
        /*0000*/ 	.byte	0x04, 0x37
        /*0002*/ 	.short	(.L_6327 - .L_6326)
.L_6326:
        /*0004*/ 	.word	0x00000082


	//----- nvinfo : EIATTR_KPARAM_INFO
	.align		4
.L_6327:
        /*0008*/ 	.byte	0x04, 0x17
        /*000a*/ 	.short	(.L_6329 - .L_6328)
.L_6328:
        /*000c*/ 	.word	0x00000000
        /*0010*/ 	.short	0x0000
        /*0012*/ 	.short	0x0000
        /*0014*/ 	.byte	0x00, 0xf0, 0x01, 0x02


	//----- nvinfo : EIATTR_SPARSE_MMA_MASK
	.align		4
.L_6329:
        /*0018*/ 	.byte	0x03, 0x50
        /*001a*/ 	.short	0x0000


	//----- nvinfo : EIATTR_MAXREG_COUNT
	.align		4
        /*001c*/ 	.byte	0x03, 0x1b
        /*001e*/ 	.short	0x00ff


	//----- nvinfo : EIATTR_NUM_BARRIERS
	.align		4
        /*0020*/ 	.byte	0x02, 0x4c
        /*0022*/ 	.byte	0x01
	.zero		1


	//----- nvinfo : EIATTR_MERCURY_ISA_VERSION
	.align		4
        /*0024*/ 	.byte	0x03, 0x5f
        /*0026*/ 	.short	0x0101


	//----- nvinfo : EIATTR_COOP_GROUP_MASK_REGIDS
	.align		4
        /*0028*/ 	.byte	0x04, 0x29
        /*002a*/ 	.short	(.L_6331 - .L_6330)


	//   ....[0]....
.L_6330:
        /*002c*/ 	.word	0xffffffff


	//   ....[1]....
        /*0030*/ 	.word	0xffffffff


	//   ....[2]....
        /*0034*/ 	.word	0xffffffff


	//   ....[3]....
        /*0038*/ 	.word	0xffffffff


	//   ....[4]....
        /*003c*/ 	.word	0xffffffff


	//   ....[5]....
        /*0040*/ 	.word	0xffffffff


	//   ....[6]....
        /*0044*/ 	.word	0xffffffff


	//   ....[7]....
        /*0048*/ 	.word	0xffffffff


	//   ....[8]....
        /*004c*/ 	.word	0xffffffff


	//   ....[9]....
        /*0050*/ 	.word	0xffffffff


	//   ....[10]....
        /*0054*/ 	.word	0x0500001b


	//   ....[11]....
        /*0058*/ 	.word	0x0500001b


	//   ....[12]....
        /*005c*/ 	.word	0x0500001b


	//   ....[13]....
        /*0060*/ 	.word	0x0500001b


	//   ....[14]....
        /*0064*/ 	.word	0x0500001b


	//   ....[15]....
        /*0068*/ 	.word	0x0500001b


	//   ....[16]....
        /*006c*/ 	.word	0x0500001b


	//   ....[17]....
        /*0070*/ 	.word	0x0500001b


	//   ....[18]....
        /*0074*/ 	.word	0x0500001b


	//   ....[19]....
        /*0078*/ 	.word	0x0500001b


	//----- nvinfo : EIATTR_COOP_GROUP_INSTR_OFFSETS
	.align		4
.L_6331:
        /*007c*/ 	.byte	0x04, 0x28
        /*007e*/ 	.short	(.L_6333 - .L_6332)


	//   ....[0]....
.L_6332:
        /*0080*/ 	.word	0x00000d50


	//   ....[1]....
        /*0084*/ 	.word	0x00000d60


	//   ....[2]....
        /*0088*/ 	.word	0x00000d90


	//   ....[3]....
        /*008c*/ 	.word	0x00000da0


	//   ....[4]....
        /*0090*/ 	.word	0x00000dd0


	//   ....[5]....
        /*0094*/ 	.word	0x00000de0


	//   ....[6]....
        /*0098*/ 	.word	0x00000e10


	//   ....[7]....
        /*009c*/ 	.word	0x00000e20


	//   ....[8]....
        /*00a0*/ 	.word	0x00000e50


	//   ....[9]....
        /*00a4*/ 	.word	0x00000e60


	//   ....[10]....
        /*00a8*/ 	.word	0x00001650


	//   ....[11]....
        /*00ac*/ 	.word	0x000016a0


	//   ....[12]....
        /*00b0*/ 	.word	0x00001710


	//   ....[13]....
        /*00b4*/ 	.word	0x00001760


	//   ....[14]....
        /*00b8*/ 	.word	0x000017d0


	//   ....[15]....
        /*00bc*/ 	.word	0x00001820


	//   ....[16]....
        /*00c0*/ 	.word	0x00001890


	//   ....[17]....
        /*00c4*/ 	.word	0x000018e0


	//   ....[18]....
        /*00c8*/ 	.word	0x00001950


	//   ....[19]....
        /*00cc*/ 	.word	0x000019a0


	//----- nvinfo : EIATTR_EXIT_INSTR_OFFSETS
	.align		4
.L_6333:
        /*00d0*/ 	.byte	0x04, 0x1c
        /*00d2*/ 	.short	(.L_6335 - .L_6334)


	//   ....[0]....
.L_6334:
        /*00d4*/ 	.word	0x000015f0


	//----- nvinfo : EIATTR_MAX_THREADS
	.align		4
.L_6335:
        /*00d8*/ 	.byte	0x04, 0x05
        /*00da*/ 	.short	(.L_6337 - .L_6336)
.L_6336:
        /*00dc*/ 	.word	0x00000080
        /*00e0*/ 	.word	0x00000001
        /*00e4*/ 	.word	0x00000001


	//----- nvinfo : EIATTR_CRS_STACK_SIZE
	.align		4
.L_6337:
        /*00e8*/ 	.byte	0x04, 0x1e
        /*00ea*/ 	.short	(.L_6339 - .L_6338)
.L_6338:
        /*00ec*/ 	.word	0x00000000


	//----- nvinfo : EIATTR_CBANK_PARAM_SIZE
	.align		4
.L_6339:
        /*00f0*/ 	.byte	0x03, 0x19
        /*00f2*/ 	.short	0x0080


	//----- nvinfo : EIATTR_PARAM_CBANK
	.align		4
        /*00f4*/ 	.byte	0x04, 0x0a
        /*00f6*/ 	.short	(.L_6341 - .L_6340)
	.align		4
.L_6340:
        /*00f8*/ 	.word	index@(.nv.constant0._ZN18transformer_engine13normalization19ln_bwd_tuned_kernelINS0_13Kernel_traitsI6__halffS3_fjLj1536ELj1ELj1ELj4ELj16ENS0_18Kernel_traits_baseILj1536ES3_fS3_fjLj128EEEEEEEvNS0_20BackwardKernelParamsE)
        /*00fc*/ 	.short	0x0210
        /*00fe*/ 	.short	0x0080


	//----- nvinfo : EIATTR_SW_WAR
	.align		4
.L_6341:
        /*0100*/ 	.byte	0x04, 0x36
        /*0102*/ 	.short	(.L_6343 - .L_6342)
.L_6342:
        /*0104*/ 	.word	0x00000008
.L_6343:


//--------------------- .nv.info._ZN18transformer_engine13normalization28ln_bwd_finalize_tuned_kernelINS0_22Kernel_traits_finalizeILj1536E6__halfS3_S3_fjLj1024ELj4ENS0_18Kernel_traits_baseILj1536ES3_S3_S3_fjLj1024EEEEEEEvNS0_20BackwardKernelParamsE --------------------------
	.section	.nv.info._ZN18transformer_engine13normalization28ln_bwd_finalize_tuned_kernelINS0_22Kernel_traits_finalizeILj1536E6__halfS3_S3_fjLj1024ELj4ENS0_18Kernel_traits_baseILj1536ES3_S3_S3_fjLj1024EEEEEEEvNS0_20BackwardKernelParamsE,"",@"SHT_CUDA_INFO"
	.sectionflags	@""
	.align	4


	//----- nvinfo : EIATTR_CUDA_API_VERSION
	.align		4
        /*0000*/ 	.byte	0x04, 0x37
        /*0002*/ 	.short	(.L_6345 - .L_6344)
.L_6344:
        /*0004*/ 	.word	0x00000082


	//----- nvinfo : EIATTR_KPARAM_INFO
	.align		4
.L_6345:
        /*0008*/ 	.byte	0x04, 0x17
        /*000a*/ 	.short	(.L_6347 - .L_6346)
.L_6346:
        /*000c*/ 	.word	0x00000000
        /*0010*/ 	.short	0x0000
        /*0012*/ 	.short	0x0000
        /*0014*/ 	.byte	0x00, 0xf0, 0x01, 0x02


	//----- nvinfo : EIATTR_SPARSE_MMA_MASK
	.align		4
.L_6347:
        /*0018*/ 	.byte	0x03, 0x50
        /*001a*/ 	.short	0x0000


	//----- nvinfo : EIATTR_MAXREG_COUNT
	.align		4
        /*001c*/ 	.byte	0x03, 0x1b
        /*001e*/ 	.short	0x0040


	//----- nvinfo : EIATTR_NUM_BARRIERS
	.align		4
        /*0020*/ 	.byte	0x02, 0x4c
        /*0022*/ 	.byte	0x01
	.zero		1


	//----- nvinfo : EIATTR_MERCURY_ISA_VERSION
	.align		4
        /*0024*/ 	.byte	0x03, 0x5f
        /*0026*/ 	.short	0x0101


	//----- nvinfo : EIATTR_COOP_GROUP_MASK_REGIDS
	.align		4
        /*0028*/ 	.byte	0x04, 0x29
        /*002a*/ 	.short	(.L_6349 - .L_6348)


	//   ....[0]....
.L_6348:
        /*002c*/ 	.word	0xffffffff


	//   ....[1]....
        /*0030*/ 	.word	0xffffffff


	//   ....[2]....
        /*0034*/ 	.word	0xffffffff


	//   ....[3]....
        /*0038*/ 	.word	0xffffffff


	//   ....[4]....
        /*003c*/ 	.word	0xffffffff


	//   ....[5]....
        /*0040*/ 	.word	0xffffffff


	//   ....[6]....
        /*0044*/ 	.word	0xffffffff


	//   ....[7]....
        /*0048*/ 	.word	0xffffffff


	//   ....[8]....
        /*004c*/ 	.word	0xffffffff


	//   ....[9]....
        /*0050*/ 	.word	0xffffffff


	//   ....[10]....
        /*0054*/ 	.word	0x05000010


	//   ....[11]....
        /*0058*/ 	.word	0x05000010


	//   ....[12]....
        /*005c*/ 	.word	0x05000010


	//   ....[13]....
        /*0060*/ 	.word	0x05000010


	//   ....[14]....
        /*0064*/ 	.word	0x05000010


	//   ....[15]....
        /*0068*/ 	.word	0x05000010


	//   ....[16]....
        /*006c*/ 	.word	0x05000010


	//   ....[17]....
        /*0070*/ 	.word	0x05000010


	//   ....[18]....
        /*0074*/ 	.word	0x05000010


	//   ....[19]....
        /*0078*/ 	.word	0x05000010


	//----- nvinfo : EIATTR_COOP_GROUP_INSTR_OFFSETS
	.align		4
.L_6349:
        /*007c*/ 	.byte	0x04, 0x28
        /*007e*/ 	.short	(.L_6351 - .L_6350)


	//   ....[0]....
.L_6350:
        /*0080*/ 	.word	0x00000850


	//   ....[1]....
        /*0084*/ 	.word	0x00000860


	//   ....[2]....
        /*0088*/ 	.word	0x00000890


	//   ....[3]....
        /*008c*/ 	.word	0x000008a0


	//   ....[4]....
        /*0090*/ 	.word	0x000008d0


	//   ....[5]....
        /*0094*/ 	.word	0x000008e0


	//   ....[6]....
        /*0098*/ 	.word	0x00000910


	//   ....[7]....
        /*009c*/ 	.word	0x00000920


	//   ....[8]....
        /*00a0*/ 	.word	0x00000950


	//   ....[9]....
        /*00a4*/ 	.word	0x00000960


	//   ....[10]....
        /*00a8*/ 	.word	0x00000ba0


	//   ....[11]....
        /*00ac*/ 	.word	0x00000c10


	//   ....[12]....
        /*00b0*/ 	.word	0x00000c80


	//   ....[13]....
        /*00b4*/ 	.word	0x00000cf0


	//   ....[14]....
        /*00b8*/ 	.word	0x00000d60


	//   ....[15]....
        /*00bc*/ 	.word	0x00000dc0


	//   ....[16]....
        /*00c0*/ 	.word	0x00000e30


	//   ....[17]....
        /*00c4*/ 	.word	0x00000ea0


	//   ....[18]....
        /*00c8*/ 	.word	0x00000f10


	//   ....[19]....
        /*00cc*/ 	.word	0x00000f80


	//----- nvinfo : EIATTR_EXIT_INSTR_OFFSETS
	.align		4
.L_6351:
        /*00d0*/ 	.byte	0x04, 0x1c
        /*00d2*/ 	.short	(.L_6353 - .L_6352)


	//   ....[0]....
.L_6352:
        /*00d4*/ 	.word	0x00000070


	//   ....[1]....
        /*00d8*/ 	.word	0x00000b40


	//----- nvinfo : EIATTR_MAX_THREADS
	.align		4
.L_6353:
        /*00dc*/ 	.byte	0x04, 0x05
        /*00de*/ 	.short	(.L_6355 - .L_6354)
.L_6354:
        /*00e0*/ 	.word	0x00000400
        /*00e4*/ 	.word	0x00000001
        /*00e8*/ 	.word	0x00000001


	//----- nvinfo : EIATTR_CRS_STACK_SIZE
	.align		4
.L_6355:
        /*00ec*/ 	.byte	0x04, 0x1e
        /*00ee*/ 	.short	(.L_6357 - .L_6356)
.L_6356:
        /*00f0*/ 	.word	0x00000000


	//----- nvinfo : EIATTR_CBANK_PARAM_SIZE
	.align		4
.L_6357:
        /*00f4*/ 	.byte	0x03, 0x19
        /*00f6*/ 	.short	0x0080


	//----- nvinfo : EIATTR_PARAM_CBANK
	.align		4
        /*00f8*/ 	.byte	0x04, 0x0a
        /*00fa*/ 	.short	(.L_6359 - .L_6358)
	.align		4
.L_6358:
        /*00fc*/ 	.word	index@(.nv.constant0._ZN18transformer_engine13normalization28ln_bwd_finalize_tuned_kernelINS0_22Kernel_traits_finalizeILj1536E6__halfS3_S3_fjLj1024ELj4ENS0_18Kernel_traits_baseILj1536ES3_S3_S3_fjLj1024EEEEEEEvNS0_20BackwardKernelParamsE)
        /*0100*/ 	.short	0x0210
        /*0102*/ 	.short	0x0080


	//----- nvinfo : EIATTR_SW_WAR
	.align		4
.L_6359:
        /*0104*/ 	.byte	0x04, 0x36
        /*0106*/ 	.short	(.L_6361 - .L_6360)
.L_6360:
        /*0108*/ 	.word	0x00000008
.L_6361:


//--------------------- .nv.info._ZN18transformer_engine13normalization19ln_bwd_tuned_kernelINS0_13Kernel_traitsI6__halfS3_S3_fjLj1536ELj1ELj1ELj4ELj8ENS0_18Kernel_traits_baseILj1536ES3_S3_S3_fjLj128EEEEEEEvNS0_20BackwardKernelParamsE --------------------------
	.section	.nv.info._ZN18transformer_engine13normalization19ln_bwd_tuned_kernelINS0_13Kernel_traitsI6__halfS3_S3_fjLj1536ELj1ELj1ELj4ELj8ENS0_18Kernel_traits_baseILj1536ES3_S3_S3_fjLj128EEEEEEEvNS0_20BackwardKernelParamsE,"",@"SHT_CUDA_INFO"
	.sectionflags	@""
	.align	4


	//----- nvinfo : EIATTR_CUDA_API_VERSION
	.align		4
        /*0000*/ 	.byte	0x04, 0x37
        /*0002*/ 	.short	(.L_6363 - .L_6362)
.L_6362:
        /*0004*/ 	.word	0x00000082


	//----- nvinfo : EIATTR_KPARAM_INFO
	.align		4
.L_6363:
        /*0008*/ 	.byte	0x04, 0x17
        /*000a*/ 	.short	(.L_6365 - .L_6364)
.L_6364:
        /*000c*/ 	.word	0x00000000
        /*0010*/ 	.short	0x0000
        /*0012*/ 	.short	0x0000
        /*0014*/ 	.byte	0x00, 0xf0, 0x01, 0x02


	//----- nvinfo : EIATTR_SPARSE_MMA_MASK
	.align		4
.L_6365:
        /*0018*/ 	.byte	0x03, 0x50
        /*001a*/ 	.short	0x0000


	//----- nvinfo : EIATTR_MAXREG_COUNT
	.align		4
        /*001c*/ 	.byte	0x03, 0x1b
        /*001e*/ 	.short	0x00ff


	//----- nvinfo : EIATTR_NUM_BARRIERS
	.align		4
        /*0020*/ 	.byte	0x02, 0x4c
        /*0022*/ 	.byte	0x01
	.zero		1


	//----- nvinfo : EIATTR_MERCURY_ISA_VERSION
	.align		4
        /*0024*/ 	.byte	0x03, 0x5f
        /*0026*/ 	.short	0x0101


	//----- nvinfo : EIATTR_COOP_GROUP_MASK_REGIDS
	.align		4
        /*0028*/ 	.byte	0x04, 0x29
        /*002a*/ 	.short	(.L_6367 - .L_6366)


	//   ....[0]....
.L_6366:
        /*002c*/ 	.word	0xffffffff


	//   ....[1]....
        /*0030*/ 	.word	0xffffffff


	//   ....[2]....
        /*0034*/ 	.word	0xffffffff


	//   ....[3]....
        /*0038*/ 	.word	0xffffffff


	//   ....[4]....
        /*003c*/ 	.word	0xffffffff


	//   ....[5]....
        /*0040*/ 	.word	0xffffffff


	//   ....[6]....
        /*0044*/ 	.word	0xffffffff


	//   ....[7]....
        /*0048*/ 	.word	0xffffffff


	//   ....[8]....
        /*004c*/ 	.word	0xffffffff


	//   ....[9]....
        /*0050*/ 	.word	0xffffffff


	//   ....[10]....
        /*0054*/ 	.word	0x0500001b


	//   ....[11]....
        /*0058*/ 	.word	0x0500001b


	//   ....[12]....
        /*005c*/ 	.word	0x0500001b


	//   ....[13]....
        /*0060*/ 	.word	0x0500001b


	//   ....[14]....
        /*0064*/ 	.word	0x0500001b


	//   ....[15]....
        /*0068*/ 	.word	0x0500001b


	//   ....[16]....
        /*006c*/ 	.word	0x0500001b


	//   ....[17]....
        /*0070*/ 	.word	0x0500001b


	//   ....[18]....
        /*0074*/ 	.word	0x0500001b


	//   ....[19]....
        /*0078*/ 	.word	0x0500001b


	//----- nvinfo : EIATTR_COOP_GROUP_INSTR_OFFSETS
	.align		4
.L_6367:
        /*007c*/ 	.byte	0x04, 0x28
        /*007e*/ 	.short	(.L_6369 - .L_6368)


	//   ....[0]....
.L_6368:
        /*0080*/ 	.word	0x00000e70


	//   ....[1]....
        /*0084*/ 	.word	0x00000e80


	//   ....[2]....
        /*0088*/ 	.word	0x00000eb0


	//   ....[3]....
        /*008c*/ 	.word	0x00000ec0


	//   ....[4]....
        /*0090*/ 	.word	0x00000ef0


	//   ....[5]....
        /*0094*/ 	.word	0x00000f00


	//   ....[6]....
        /*0098*/ 	.word	0x00000f30


	//   ....[7]....
        /*009c*/ 	.word	0x00000f40


	//   ....[8]....
        /*00a0*/ 	.word	0x00000f70


	//   ....[9]....
        /*00a4*/ 	.word	0x00000f80


	//   ....[10]....
        /*00a8*/ 	.word	0x00001940


	//   ....[11]....
        /*00ac*/ 	.word	0x00001990


	//   ....[12]....
        /*00b0*/ 	.word	0x00001a00


	//   ....[13]....
        /*00b4*/ 	.word	0x00001a50


	//   ....[14]....
        /*00b8*/ 	.word	0x00001ac0


	//   ....[15]....
        /*00bc*/ 	.word	0x00001b10


	//   ....[16]....
        /*00c0*/ 	.word	0x00001b80


	//   ....[17]....
        /*00c4*/ 	.word	0x00001bd0


	//   ....[18]....
        /*00c8*/ 	.word	0x00001c40


	//   ....[19]....
        /*00cc*/ 	.word	0x00001c90


	//----- nvinfo : EIATTR_EXIT_INSTR_OFFSETS
	.align		4
.L_6369:
        /*00d0*/ 	.byte	0x04, 0x1c
        /*00d2*/ 	.short	(.L_6371 - .L_6370)


	//   ....[0]....
.L_6370:
        /*00d4*/ 	.word	0x000018e0


	//----- nvinfo : EIATTR_MAX_THREADS
	.align		4
.L_6371:
        /*00d8*/ 	.byte	0x04, 0x05
        /*00da*/ 	.short	(.L_6373 - .L_6372)
.L_6372:
        /*00dc*/ 	.word	0x00000080
        /*00e0*/ 	.word	0x00000001
        /*00e4*/ 	.word	0x00000001


	//----- nvinfo : EIATTR_CRS_STACK_SIZE
	.align		4
.L_6373:
        /*00e8*/ 	.byte	0x04, 0x1e
        /*00ea*/ 	.short	(.L_6375 - .L_6374)
.L_6374:
        /*00ec*/ 	.word	0x00000000


	//----- nvinfo : EIATTR_CBANK_PARAM_SIZE
	.align		4
.L_6375:
        /*00f0*/ 	.byte	0x03, 0x19
        /*00f2*/ 	.short	0x0080


	//----- nvinfo : EIATTR_PARAM_CBANK
	.align		4
        /*00f4*/ 	.byte	0x04, 0x0a
        /*00f6*/ 	.short	(.L_6377 - .L_6376)
	.align		4
.L_6376:
        /*00f8*/ 	.word	index@(.nv.constant0._ZN18transformer_engine13normalization19ln_bwd_tuned_kernelINS0_13Kernel_traitsI6__halfS3_S3_fjLj1536ELj1ELj1ELj4ELj8ENS0_18Kernel_traits_baseILj1536ES3_S3_S3_fjLj128EEEEEEEvNS0_20BackwardKernelParamsE)
        /*00fc*/ 	.short	0x0210
        /*00fe*/ 	.short	0x0080


	//----- nvinfo : EIATTR_SW_WAR
	.align		4
.L_6377:
        /*0100*/ 	.byte	0x04, 0x36
        /*0102*/ 	.short	(.L_6379 - .L_6378)
.L_6378:
        /*0104*/ 	.word	0x00000008
.L_6379:


//--------------------- .nv.info._ZN18transformer_engine13normalization28ln_bwd_finalize_tuned_kernelINS0_22Kernel_traits_finalizeILj1536EffffjLj1024ELj4ENS0_18Kernel_traits_baseILj1536EffffjLj1024EEEEEEEvNS0_20BackwardKernelParamsE --------------------------
	.section	.nv.info._ZN18transformer_engine13normalization28ln_bwd_finalize_tuned_kernelINS0_22Kernel_traits_finalizeILj1536EffffjLj1024ELj4ENS0_18Kernel_traits_baseILj1536EffffjLj1024EEEEEEEvNS0_20BackwardKernelParamsE,"",@"SHT_CUDA_INFO"
	.sectionflags	@""
	.align	4


	//----- nvinfo : EIATTR_CUDA_API_VERSION
	.align		4
        /*0000*/ 	.byte	0x04, 0x37
        /*0002*/ 	.short	(.L_6381 - .L_6380)
.L_6380:
        /*0004*/ 	.word	0x00000082


	//----- nvinfo : EIATTR_KPARAM_INFO
	.align		4
.L_6381:
        /*0008*/ 	.byte	0x04, 0x17
        /*000a*/ 	.short	(.L_6383 - .L_6382)
.L_6382:
        /*000c*/ 	.word	0x00000000
        /*0010*/ 	.short	0x0000
        /*0012*/ 	.short	0x0000
        /*0014*/ 	.byte	0x00, 0xf0, 0x01, 0x02


	//----- nvinfo : EIATTR_SPARSE_MMA_MASK
	.align		4
.L_6383:
        /*0018*/ 	.byte	0x03, 0x50
        /*001a*/ 	.short	0x0000


	//----- nvinfo : EIATTR_MAXREG_COUNT
	.align		4
        /*001c*/ 	.byte	0x03, 0x1b
        /*001e*/ 	.short	0x0040


	//----- nvinfo : EIATTR_NUM_BARRIERS
	.align		4
        /*0020*/ 	.byte	0x02, 0x4c
        /*0022*/ 	.byte	0x01
	.zero		1


	//----- nvinfo : EIATTR_MERCURY_ISA_VERSION
	.align		4
        /*0024*/ 	.byte	0x03, 0x5f
        /*0026*/ 	.short	0x0101


	//----- nvinfo : EIATTR_COOP_GROUP_MASK_REGIDS
	.align		4
        /*0028*/ 	.byte	0x04, 0x29
        /*002a*/ 	.short	(.L_6385 - .L_6384)


	//   ....[0]....
.L_6384:
        /*002c*/ 	.word	0xffffffff


	//   ....[1]....
        /*0030*/ 	.word	0xffffffff


	//   ....[2]....
        /*0034*/ 	.word	0xffffffff


	//   ....[3]....
        /*0038*/ 	.word	0xffffffff


	//   ....[4]....
        /*003c*/ 	.word	0xffffffff


	//   ....[5]....
        /*0040*/ 	.word	0xffffffff


	//   ....[6]....
        /*0044*/ 	.word	0xffffffff


	//   ....[7]....
        /*0048*/ 	.word	0xffffffff


	//   ....[8]....
        /*004c*/ 	.word	0xffffffff


	//   ....[9]....
        /*0050*/ 	.word	0xffffffff


	//   ....[10]....
        /*0054*/ 	.word	0x05000010


	//   ....[11]....
        /*0058*/ 	.word	0x05000010


	//   ....[12]....
        /*005c*/ 	.word	0x05000010


	//   ....[13]....
        /*0060*/ 	.word	0x05000010


	//   ....[14]....
        /*0064*/ 	.word	0x05000010


	//   ....[15]....
        /*0068*/ 	.word	0x05000010


	//   ....[16]....
        /*006c*/ 	.word	0x05000010


	//   ....[17]....
        /*0070*/ 	.word	0x05000010


	//   ....[18]....
        /*0074*/ 	.word	0x05000010


	//   ....[19]....
        /*0078*/ 	.word	0x05000010


	//----- nvinfo : EIATTR_COOP_GROUP_INSTR_OFFSETS
	.align		4
.L_6385:
        /*007c*/ 	.byte	0x04, 0x28
        /*007e*/ 	.short	(.L_6387 - .L_6386)


	//   ....[0]....
.L_6386:
        /*0080*/ 	.word	0x00000850


	//   ....[1]....
        /*0084*/ 	.word	0x00000860


	//   ....[2]....
        /*0088*/ 	.word	0x00000890


	//   ....[3]....
        /*008c*/ 	.word	0x000008a0


	//   ....[4]....
        /*0090*/ 	.word	0x000008d0


	//   ....[5]....
        /*0094*/ 	.word	0x000008e0


	//   ....[6]....
        /*0098*/ 	.word	0x00000910


	//   ....[7]....
        /*009c*/ 	.word	0x00000920


	//   ....[8]....
        /*00a0*/ 	.word	0x00000950


	//   ....[9]....
        /*00a4*/ 	.word	0x00000960


	//   ....[10]....
        /*00a8*/ 	.word	0x00000b80


	//   ....[11]....
        /*00ac*/ 	.word	0x00000bf0


	//   ....[12]....
        /*00b0*/ 	.word	0x00000c60


	//   ....[13]....
        /*00b4*/ 	.word	0x00000cd0


	//   ....[14]....
        /*00b8*/ 	.word	0x00000d40


	//   ....[15]....
        /*00bc*/ 	.word	0x00000da0


	//   ....[16]....
        /*00c0*/ 	.word	0x00000e10


	//   ....[17]....
        /*00c4*/ 	.word	0x00000e80


	//   ....[18]....
        /*00c8*/ 	.word	0x00000ef0


	//   ....[19]....
        /*00cc*/ 	.word	0x00000f60


	//----- nvinfo : EIATTR_EXIT_INSTR_OFFSETS
	.align		4
.L_6387:
        /*00d0*/ 	.byte	0x04, 0x1c
        /*00d2*/ 	.short	(.L_6389 - .L_6388)


	//   ....[0]....
.L_6388:
        /*00d4*/ 	.word	0x00000070


	//   ....[1]....
        /*00d8*/ 	.word	0x00000b20


	//----- nvinfo : EIATTR_MAX_THREADS
	.align		4
.L_6389:
        /*00dc*/ 	.byte	0x04, 0x05
        /*00de*/ 	.short	(.L_6391 - .L_6390)
.L_6390:
        /*00e0*/ 	.word	0x00000400
        /*00e4*/ 	.word	0x00000001
        /*00e8*/ 	.word	0x00000001


	//----- nvinfo : EIATTR_CRS_STACK_SIZE
	.align		4
.L_6391:
        /*00ec*/ 	.byte	0x04, 0x1e
        /*00ee*/ 	.short	(.L_6393 - .L_6392)
.L_6392:
        /*00f0*/ 	.word	0x00000000


	//----- nvinfo : EIATTR_CBANK_PARAM_SIZE
	.align		4
.L_6393:
        /*00f4*/ 	.byte	0x03, 0x19
        /*00f6*/ 	.short	0x0080


	//----- nvinfo : EIATTR_PARAM_CBANK
	.align		4
        /*00f8*/ 	.byte	0x04, 0x0a
        /*00fa*/ 	.short	(.L_6395 - .L_6394)
	.align		4
.L_6394:
        /*00fc*/ 	.word	index@(.nv.constant0._ZN18transformer_engine13normalization28ln_bwd_finalize_tuned_kernelINS0_22Kernel_traits_finalizeILj1536EffffjLj1024ELj4ENS0_18Kernel_traits_baseILj1536EffffjLj1024EEEEEEEvNS0_20BackwardKernelParamsE)
        /*0100*/ 	.short	0x0210
        /*0102*/ 	.short	0x0080


	//----- nvinfo : EIATTR_SW_WAR
	.align		4
.L_6395:
        /*0104*/ 	.byte	0x04, 0x36
        /*0106*/ 	.short	(.L_6397 - .L_6396)
.L_6396:
        /*0108*/ 	.word	0x00000008
.L_6397:


//--------------------- .nv.info._ZN18transformer_engine13normalization19ln_bwd_tuned_kernelINS0_13Kernel_traitsIffffjLj1536ELj1ELj1ELj4ELj16ENS0_18Kernel_traits_baseILj1536EffffjLj128EEEEEEEvNS0_20BackwardKernelParamsE --------------------------
	.section	.nv.info._ZN18transformer_engine13normalization19ln_bwd_tuned_kernelINS0_13Kernel_traitsIffffjLj1536ELj1ELj1ELj4ELj16ENS0_18Kernel_traits_baseILj1536EffffjLj128EEEEEEEvNS0_20BackwardKernelParamsE,"",@"SHT_CUDA_INFO"
	.sectionflags	@""
	.align	4


	//----- nvinfo : EIATTR_CUDA_API_VERSION
	.align		4
        /*0000*/ 	.byte	0x04, 0x37
        /*0002*/ 	.short	(.L_6399 - .L_6398)
.L_6398:
        /*0004*/ 	.word	0x00000082


	//----- nvinfo : EIATTR_KPARAM_INFO
	.align		4
.L_6399:
        /*0008*/ 	.byte	0x04, 0x17
        /*000a*/ 	.short	(.L_6401 - .L_6400)
.L_6400:
        /*000c*/ 	.word	0x00000000
        /*0010*/ 	.short	0x0000
        /*0012*/ 	.short	0x0000
        /*0014*/ 	.byte	0x00, 0xf0, 0x01, 0x02


	//----- nvinfo : EIATTR_SPARSE_MMA_MASK
	.align		4
.L_6401:
        /*0018*/ 	.byte	0x03, 0x50
        /*001a*/ 	.short	0x0000


	//----- nvinfo : EIATTR_MAXREG_COUNT
	.align		4
        /*001c*/ 	.byte	0x03, 0x1b
        /*001e*/ 	.short	0x00ff


	//----- nvinfo : EIATTR_NUM_BARRIERS
	.align		4
        /*0020*/ 	.byte	0x02, 0x4c
        /*0022*/ 	.byte	0x01
	.zero		1


	//----- nvinfo : EIATTR_MERCURY_ISA_VERSION
	.align		4
        /*0024*/ 	.byte	0x03, 0x5f
        /*0026*/ 	.short	0x0101


	//----- nvinfo : EIATTR_COOP_GROUP_MASK_REGIDS
	.align		4
        /*0028*/ 	.byte	0x04, 0x29
        /*002a*/ 	.short	(.L_6403 - .L_6402)


	//   ....[0]....
.L_6402:
        /*002c*/ 	.word	0xffffffff


	//   ....[1]....
        /*0030*/ 	.word	0xffffffff


	//   ....[2]....
        /*0034*/ 	.word	0xffffffff


	//   ....[3]....
        /*0038*/ 	.word	0xffffffff


	//   ....[4]....
        /*003c*/ 	.word	0xffffffff


	//   ....[5]....
        /*0040*/ 	.word	0xffffffff


	//   ....[6]....
        /*0044*/ 	.word	0xffffffff


	//   ....[7]....
        /*0048*/ 	.word	0xffffffff


	//   ....[8]....
        /*004c*/ 	.word	0xffffffff


	//   ....[9]....
        /*0050*/ 	.word	0xffffffff


	//   ....[10]....
        /*0054*/ 	.word	0x05000017


	//   ....[11]....
        /*0058*/ 	.word	0x05000017


	//   ....[12]....
        /*005c*/ 	.word	0x05000017


	//   ....[13]....
        /*0060*/ 	.word	0x05000017


	//   ....[14]....
        /*0064*/ 	.word	0x05000017


	//   ....[15]....
        /*0068*/ 	.word	0x05000017


	//   ....[16]....
        /*006c*/ 	.word	0x05000017


	//   ....[17]....
        /*0070*/ 	.word	0x05000017


	//   ....[18]....
        /*0074*/ 	.word	0x05000017


	//   ....[19]....
        /*0078*/ 	.word	0x05000017


	//----- nvinfo : EIATTR_COOP_GROUP_INSTR_OFFSETS
	.align		4
.L_6403:
        /*007c*/ 	.byte	0x04, 0x28
        /*007e*/ 	.short	(.L_6405 - .L_6404)


	//   ....[0]....
.L_6404:
        /*0080*/ 	.word	0x00000b20


	//   ....[1]....
        /*0084*/ 	.word	0x00000b30


	//   ....[2]....
        /*0088*/ 	.word	0x00000b60


	//   ....[3]....
        /*008c*/ 	.word	0x00000b70


	//   ....[4]....
        /*0090*/ 	.word	0x00000ba0


	//   ....[5]....
        /*0094*/ 	.word	0x00000bb0


	//   ....[6]....
        /*0098*/ 	.word	0x00000be0


	//   ....[7]....
        /*009c*/ 	.word	0x00000bf0


	//   ....[8]....
        /*00a0*/ 	.word	0x00000c20


	//   ....[9]....
        /*00a4*/ 	.word	0x00000c30


	//   ....[10]....
        /*00a8*/ 	.word	0x00001440


	//   ....[11]....
        /*00ac*/ 	.word	0x00001490


	//   ....[12]....
        /*00b0*/ 	.word	0x00001500


	//   ....[13]....
        /*00b4*/ 	.word	0x00001550


	//   ....[14]....
        /*00b8*/ 	.word	0x000015c0


	//   ....[15]....
        /*00bc*/ 	.word	0x00001610


	//   ....[16]....
        /*00c0*/ 	.word	0x00001680


	//   ....[17]....
        /*00c4*/ 	.word	0x000016d0


	//   ....[18]....
        /*00c8*/ 	.word	0x00001740


	//   ....[19]....
        /*00cc*/ 	.word	0x00001790


	//----- nvinfo : EIATTR_EXIT_INSTR_OFFSETS
	.align		4
.L_6405:
        /*00d0*/ 	.byte	0x04, 0x1c
        /*00d2*/ 	.short	(.L_6407 - .L_6406)


	//   ....[0]....
.L_6406:
        /*00d4*/ 	.word	0x000013e0


	//----- nvinfo : EIATTR_MAX_THREADS
	.align		4
.L_6407:
        /*00d8*/ 	.byte	0x04, 0x05
        /*00da*/ 	.short	(.L_6409 - .L_6408)
.L_6408:
        /*00dc*/ 	.word	0x00000080
        /*00e0*/ 	.word	0x00000001
        /*00e4*/ 	.word	0x00000001


	//----- nvinfo : EIATTR_CRS_STACK_SIZE
	.align		4
.L_6409:
        /*00e8*/ 	.byte	0x04, 0x1e
        /*00ea*/ 	.short	(.L_6411 - .L_6410)
.L_6410:
        /*00ec*/ 	.word	0x00000000


	//----- nvinfo : EIATTR_CBANK_PARAM_SIZE
	.align		4
.L_6411:
        /*00f0*/ 	.byte	0x03, 0x19
        /*00f2*/ 	.short	0x0080


	//----- nvinfo : EIATTR_PARAM_CBANK
	.align		4
        /*00f4*/ 	.byte	0x04, 0x0a
        /*00f6*/ 	.short	(.L_6413 - .L_6412)
	.align		4
.L_6412:
        /*00f8*/ 	.word	index@(.nv.constant0._ZN18transformer_engine13normalization19ln_bwd_tuned_kernelINS0_13Kernel_traitsIffffjLj1536ELj1ELj1ELj4ELj16ENS0_18Kernel_traits_baseILj1536EffffjLj128EEEEEEEvNS0_20BackwardKernelParamsE)
        /*00fc*/ 	.short	0x0210
        /*00fe*/ 	.short	0x0080


	//----- nvinfo : EIATTR_SW_WAR
	.align		4
.L_6413:
        /*0100*/ 	.byte	0x04, 0x36
        /*0102*/ 	.short	(.L_6415 - .L_6414)
.L_6414:
        /*0104*/ 	.word	0x00000008
.L_6415:


//--------------------- .nv.info._ZN18transformer_engine13normalization28ln_bwd_finalize_tuned_kernelINS0_22Kernel_traits_finalizeILj1024E13__nv_bfloat16fS3_fjLj1024ELj4ENS0_18Kernel_traits_baseILj1024ES3_fS3_fjLj1024EEEEEEEvNS0_20BackwardKernelParamsE --------------------------
	.section	.nv.info._ZN18transformer_engine13normalization28ln_bwd_finalize_tuned_kernelINS0_22Kernel_traits_finalizeILj1024E13__nv_bfloat16fS3_fjLj1024ELj4ENS0_18Kernel_traits_baseILj1024ES3_fS3_fjLj1024EEEEEEEvNS0_20BackwardKernelParamsE,"",@"SHT_CUDA_INFO"
	.sectionflags	@""
	.align	4


	//----- nvinfo : EIATTR_CUDA_API_VERSION
	.align		4
        /*0000*/ 	.byte	0x04, 0x37
        /*0002*/ 	.short	(.L_6417 - .L_6416)
.L_6416:
        /*0004*/ 	.word	0x00000082


	//----- nvinfo : EIATTR_KPARAM_INFO
	.align		4
.L_6417:
        /*0008*/ 	.byte	0x04, 0x17
        /*000a*/ 	.short	(.L_6419 - .L_6418)
.L_6418:
        /*000c*/ 	.word	0x00000000
        /*0010*/ 	.short	0x0000
        /*0012*/ 	.short	0x0000
        /*0014*/ 	.byte	0x00, 0xf0, 0x01, 0x02


	//----- nvinfo : EIATTR_SPARSE_MMA_MASK
	.align		4
.L_6419:
        /*0018*/ 	.byte	0x03, 0x50
        /*001a*/ 	.short	0x0000


	//----- nvinfo : EIATTR_MAXREG_COUNT
	.align		4
        /*001c*/ 	.byte	0x03, 0x1b
        /*001e*/ 	.short	0x0040


	//----- nvinfo : EIATTR_NUM_BARRIERS
	.align		4
        /*0020*/ 	.byte	0x02, 0x4c
        /*0022*/ 	.byte	0x01
	.zero		1


	//----- nvinfo : EIATTR_MERCURY_ISA_VERSION
	.align		4
        /*0024*/ 	.byte	0x03, 0x5f
        /*0026*/ 	.short	0x0101


	//----- nvinfo : EIATTR_COOP_GROUP_MASK_REGIDS
	.align		4
        /*0028*/ 	.byte	0x04, 0x29
        /*002a*/ 	.short	(.L_6421 - .L_6420)


	//   ....[0]....
.L_6420:
        /*002c*/ 	.word	0xffffffff


	//   ....[1]....
        /*0030*/ 	.word	0xffffffff


	//   ....[2]....
        /*0034*/ 	.word	0xffffffff


	//   ....[3]....
        /*0038*/ 	.word	0xffffffff


	//   ....[4]....
        /*003c*/ 	.word	0xffffffff


	//   ....[5]....
        /*0040*/ 	.word	0xffffffff


	//   ....[6]....
        /*0044*/ 	.word	0xffffffff


	//   ....[7]....
        /*0048*/ 	.word	0xffffffff


	//   ....[8]....
        /*004c*/ 	.word	0xffffffff


	//   ....[9]....
        /*0050*/ 	.word	0xffffffff


	//   ....[10]....
        /*0054*/ 	.word	0x05000010


	//   ....[11]....
        /*0058*/ 	.word	0x05000010


	//   ....[12]....
        /*005c*/ 	.word	0x05000010


	//   ....[13]....
        /*0060*/ 	.word	0x05000010


	//   ....[14]....
        /*0064*/ 	.word	0x05000010


	//   ....[15]....
        /*0068*/ 	.word	0x05000010


	//   ....[16]....
        /*006c*/ 	.word	0x05000010


	//   ....[17]....
        /*0070*/ 	.word	0x05000010


	//   ....[18]....
        /*0074*/ 	.word	0x05000010


	//   ....[19]....
        /*0078*/ 	.word	0x05000010


	//----- nvinfo : EIATTR_COOP_GROUP_INSTR_OFFSETS
	.align		4
.L_6421:
        /*007c*/ 	.byte	0x04, 0x28
        /*007e*/ 	.short	(.L_6423 - .L_6422)


	//   ....[0]....
.L_6422:
        /*0080*/ 	.word	0x00000850


	//   ....[1]....
        /*0084*/ 	.word	0x00000860


	//   ....[2]....
        /*0088*/ 	.word	0x00000890


	//   ....[3]....
        /*008c*/ 	.word	0x000008a0


	//   ....[4]....
        /*0090*/ 	.word	0x000008d0


	//   ....[5]....
        /*0094*/ 	.word	0x000008e0


	//   ....[6]....
        /*0098*/ 	.word	0x00000910


	//   ....[7]....
        /*009c*/ 	.word	0x00000920


	//   ....[8]....
        /*00a0*/ 	.word	0x00000950


	//   ....[9]....
        /*00a4*/ 	.word	0x00000960


	//   ....[10]....
        /*00a8*/ 	.word	0x00000ba0


	//   ....[11]....
        /*00ac*/ 	.word	0x00000c10


	//   ....[12]....
        /*00b0*/ 	.word	0x00000c80


	//   ....[13]....
        /*00b4*/ 	.word	0x00000cf0


	//   ....[14]....
        /*00b8*/ 	.word	0x00000d60


	//   ....[15]....
        /*00bc*/ 	.word	0x00000dc0


	//   ....[16]....
        /*00c0*/ 	.word	0x00000e30


	//   ....[17]....
        /*00c4*/ 	.word	0x00000ea0


	//   ....[18]....
        /*00c8*/ 	.word	0x00000f10


	//   ....[19]....
        /*00cc*/ 	.word	0x00000f80


	//----- nvinfo : EIATTR_EXIT_INSTR_OFFSETS
	.align		4
.L_6423:
        /*00d0*/ 	.byte	0x04, 0x1c
        /*00d2*/ 	.short	(.L_6425 - .L_6424)


	//   ....[0]....
.L_6424:
        /*00d4*/ 	.word	0x00000070


	//   ....[1]....
        /*00d8*/ 	.word	0x00000b40


	//----- nvinfo : EIATTR_MAX_THREADS
	.align		4
.L_6425:
        /*00dc*/ 	.byte	0x04, 0x05
        /*00de*/ 	.short	(.L_6427 - .L_6426)
.L_6426:
        /*00e0*/ 	.word	0x00000400
        /*00e4*/ 	.word	0x00000001
        /*00e8*/ 	.word	0x00000001


	//----- nvinfo : EIATTR_CRS_STACK_SIZE
	.align		4
.L_6427:
        /*00ec*/ 	.byte	0x04, 0x1e
        /*00ee*/ 	.short	(.L_6429 - .L_6428)
.L_6428:
        /*00f0*/ 	.word	0x00000000


	//----- nvinfo : EIATTR_CBANK_PARAM_SIZE
	.align		4
.L_6429:
        /*00f4*/ 	.byte	0x03, 0x19
        /*00f6*/ 	.short	0x0080


	//----- nvinfo : EIATTR_PARAM_CBANK
	.align		4
        /*00f8*/ 	.byte	0x04, 0x0a
        /*00fa*/ 	.short	(.L_6431 - .L_6430)
	.align		4
.L_6430:
        /*00fc*/ 	.word	index@(.nv.constant0._ZN18transformer_engine13normalization28ln_bwd_finalize_tuned_kernelINS0_22Kernel_traits_finalizeILj1024E13__nv_bfloat16fS3_fjLj1024ELj4ENS0_18Kernel_traits_baseILj1024ES3_fS3_fjLj1024EEEEEEEvNS0_20BackwardKernelParamsE)
        /*0100*/ 	.short	0x0210
        /*0102*/ 	.short	0x0080


	//----- nvinfo : EIATTR_SW_WAR
	.align		4
.L_6431:
        /*0104*/ 	.byte	0x04, 0x36
        /*0106*/ 	.short	(.L_6433 - .L_6432)
.L_6432:
        /*0108*/ 	.word	0x00000008
.L_6433:


//--------------------- .nv.info._ZN18transformer_engine13normalization19ln_bwd_tuned_kernelINS0_13Kernel_traitsI13__nv_bfloat16fS3_fjLj1024ELj1ELj4ELj1ELj16ENS0_18Kernel_traits_baseILj1024ES3_fS3_fjLj128EEEEEEEvNS0_20BackwardKernelParamsE --------------------------
	.section	.nv.info._ZN18transformer_engine13normalization19ln_bwd_tuned_kernelINS0_13Kernel_traitsI13__nv_bfloat16fS3_fjLj1024ELj1ELj4ELj1ELj16ENS0_18Kernel_traits_baseILj1024ES3_fS3_fjLj128EEEEEEEvNS0_20BackwardKernelParamsE,"",@"SHT_CUDA_INFO"
	.sectionflags	@""
	.align	4


	//----- nvinfo : EIATTR_CUDA_API_VERSION
	.align		4
        /*0000*/ 	.byte	0x04, 0x37
        /*0002*/ 	.short	(.L_6435 - .L_6434)
.L_6434:
        /*0004*/ 	.word	0x00000082


	//----- nvinfo : EIATTR_KPARAM_INFO
	.align		4
.L_6435:
        /*0008*/ 	.byte	0x04, 0x17
        /*000a*/ 	.short	(.L_6437 - .L_6436)
.L_6436:
        /*000c*/ 	.word	0x00000000
        /*0010*/ 	.short	0x0000
        /*0012*/ 	.short	0x0000
        /*0014*/ 	.byte	0x00, 0xf0, 0x01, 0x02


	//----- nvinfo : EIATTR_SPARSE_MMA_MASK
	.align		4
.L_6437:
        /*0018*/ 	.byte	0x03, 0x50
        /*001a*/ 	.short	0x0000


	//----- nvinfo : EIATTR_MAXREG_COUNT
	.align		4
        /*001c*/ 	.byte	0x03, 0x1b
        /*001e*/ 	.short	0x00ff


	//----- nvinfo : EIATTR_NUM_BARRIERS
	.align		4
        /*0020*/ 	.byte	0x02, 0x4c
        /*0022*/ 	.byte	0x01
	.zero		1


	//----- nvinfo : EIATTR_MERCURY_ISA_VERSION
	.align		4
        /*0024*/ 	.byte	0x03, 0x5f
        /*0026*/ 	.short	0x0101


	//----- nvinfo : EIATTR_COOP_GROUP_MASK_REGIDS
	.align		4
        /*0028*/ 	.byte	0x04, 0x29
        /*002a*/ 	.short	(.L_6439 - .L_6438)


	//   ....[0]....
.L_6438:
        /*002c*/ 	.word	0xffffffff


	//   ....[1]....
        /*0030*/ 	.word	0xffffffff


	//   ....[2]....
        /*0034*/ 	.word	0xffffffff


	//   ....[3]....
        /*0038*/ 	.word	0xffffffff


	//   ....[4]....
        /*003c*/ 	.word	0xffffffff


	//   ....[5]....
        /*0040*/ 	.word	0xffffffff


	//   ....[6]....
        /*0044*/ 	.word	0xffffffff


	//   ....[7]....
        /*0048*/ 	.word	0xffffffff


	//   ....[8]....
        /*004c*/ 	.word	0xffffffff


	//   ....[9]....
        /*0050*/ 	.word	0xffffffff


	//   ....[10]....
        /*0054*/ 	.word	0x050000b4


	//   ....[11]....
        /*0058*/ 	.word	0x050000b4


	//   ....[12]....
        /*005c*/ 	.word	0x050000b4


	//   ....[13]....
        /*0060*/ 	.word	0x050000b4


	//   ....[14]....
        /*0064*/ 	.word	0x050000b4


	//   ....[15]....
        /*0068*/ 	.word	0x050000b4


	//   ....[16]....
        /*006c*/ 	.word	0x050000b4


	//   ....[17]....
        /*0070*/ 	.word	0x050000b4


	//   ....[18]....
        /*0074*/ 	.word	0x050000b4


	//   ....[19]....
        /*0078*/ 	.word	0x050000b4


	//----- nvinfo : EIATTR_COOP_GROUP_INSTR_OFFSETS
	.align		4
.L_6439:
        /*007c*/ 	.byte	0x04, 0x28
        /*007e*/ 	.short	(.L_6441 - .L_6440)


	//   ....[0]....
.L_6440:
        /*0080*/ 	.word	0x00001ec0


	//   ....[1]....
        /*0084*/ 	.word	0x00001ed0


	//   ....[2]....
        /*0088*/ 	.word	0x00001f00


	//   ....[3]....
        /*008c*/ 	.word	0x00001f10


	//   ....[4]....
        /*0090*/ 	.word	0x00001f40


	//   ....[5]....
        /*0094*/ 	.word	0x00001f50


	//   ....[6]....
        /*0098*/ 	.word	0x00001f80


	//   ....[7]....
        /*009c*/ 	.word	0x00001f90


	//   ....[8]....
        /*00a0*/ 	.word	0x00001fc0


	//   ....[9]....
        /*00a4*/ 	.word	0x00001fd0


	//   ....[10]....
        /*00a8*/ 	.word	0x00003690


	//   ....[11]....
        /*00ac*/ 	.word	0x00003720


	//   ....[12]....
        /*00b0*/ 	.word	0x00003790


	//   ....[13]....
        /*00b4*/ 	.word	0x000037f0


	//   ....[14]....
        /*00b8*/ 	.word	0x00003860


	//   ....[15]....
        /*00bc*/ 	.word	0x000038c0


	//   ....[16]....
        /*00c0*/ 	.word	0x00003930


	//   ....[17]....
        /*00c4*/ 	.word	0x00003990


	//   ....[18]....
        /*00c8*/ 	.word	0x00003a00


	//   ....[19]....
        /*00cc*/ 	.word	0x00003a60


	//----- nvinfo : EIATTR_EXIT_INSTR_OFFSETS
	.align		4
.L_6441:
        /*00d0*/ 	.byte	0x04, 0x1c
        /*00d2*/ 	.short	(.L_6443 - .L_6442)


	//   ....[0]....
.L_6442:
        /*00d4*/ 	.word	0x00003620


	//----- nvinfo : EIATTR_MAX_THREADS
	.align		4
.L_6443:
        /*00d8*/ 	.byte	0x04, 0x05
        /*00da*/ 	.short	(.L_6445 - .L_6444)
.L_6444:
        /*00dc*/ 	.word	0x00000080
        /*00e0*/ 	.word	0x00000001
        /*00e4*/ 	.word	0x00000001


	//----- nvinfo : EIATTR_CRS_STACK_SIZE
	.align		4
.L_6445:
        /*00e8*/ 	.byte	0x04, 0x1e
        /*00ea*/ 	.short	(.L_6447 - .L_6446)
.L_6446:
        /*00ec*/ 	.word	0x00000000


	//----- nvinfo : EIATTR_CBANK_PARAM_SIZE
	.align		4
.L_6447:
        /*00f0*/ 	.byte	0x03, 0x19
        /*00f2*/ 	.short	0x0080


	//----- nvinfo : EIATTR_PARAM_CBANK
	.align		4
        /*00f4*/ 	.byte	0x04, 0x0a
        /*00f6*/ 	.short	(.L_6449 - .L_6448)
	.align		4
.L_6448:
        /*00f8*/ 	.word	index@(.nv.constant0._ZN18transformer_engine13normalization19ln_bwd_tuned_kernelINS0_13Kernel_traitsI13__nv_bfloat16fS3_fjLj1024ELj1ELj4ELj1ELj16ENS0_18Kernel_traits_baseILj1024ES3_fS3_fjLj128EEEEEEEvNS0_20BackwardKernelParamsE)
        /*00fc*/ 	.short	0x0210
        /*00fe*/ 	.short	0x0080


	//----- nvinfo : EIATTR_SW_WAR
	.align		4
.L_6449:
        /*0100*/ 	.byte	0x04, 0x36
        /*0102*/ 	.short	(.L_6451 - .L_6450)
.L_6450:
        /*0104*/ 	.word	0x00000008
.L_6451:


//--------------------- .nv.info._ZN18transformer_engine13normalization28ln_bwd_finalize_tuned_kernelINS0_22Kernel_traits_finalizeILj1024E13__nv_bfloat16S3_S3_fjLj1024ELj4ENS0_18Kernel_traits_baseILj1024ES3_S3_S3_fjLj1024EEEEEEEvNS0_20BackwardKernelParamsE --------------------------
	.section	.nv.info._ZN18transformer_engine13normalization28ln_bwd_finalize_tuned_kernelINS0_22Kernel_traits_finalizeILj1024E13__nv_bfloat16S3_S3_fjLj1024ELj4ENS0_18Kernel_traits_baseILj1024ES3_S3_S3_fjLj1024EEEEEEEvNS0_20BackwardKernelParamsE,"",@"SHT_CUDA_INFO"
	.sectionflags	@""
	.align	4


	//----- nvinfo : EIATTR_CUDA_API_VERSION
	.align		4
        /*0000*/ 	.byte	0x04, 0x37
        /*0002*/ 	.short	(.L_6453 - .L_6452)
.L_6452:
        /*0004*/ 	.word	0x00000082


	//----- nvinfo : EIATTR_KPARAM_INFO
	.align		4
.L_6453:
        /*0008*/ 	.byte	0x04, 0x17
        /*000a*/ 	.short	(.L_6455 - .L_6454)
.L_6454:
        /*000c*/ 	.word	0x00000000
        /*0010*/ 	.short	0x0000
        /*0012*/ 	.short	0x0000
        /*0014*/ 	.byte	0x00, 0xf0, 0x01, 0x02


	//----- nvinfo : EIATTR_SPARSE_MMA_MASK
	.align		4
.L_6455:
        /*0018*/ 	.byte	0x03, 0x50
        /*001a*/ 	.short	0x0000


	//----- nvinfo : EIATTR_MAXREG_COUNT
	.align		4
        /*001c*/ 	.byte	0x03, 0x1b
        /*001e*/ 	.short	0x0040


	//----- nvinfo : EIATTR_NUM_BARRIERS
	.align		4
        /*0020*/ 	.byte	0x02, 0x4c
        /*0022*/ 	.byte	0x01
	.zero		1


	//----- nvinfo : EIATTR_MERCURY_ISA_VERSION
	.align		4
        /*0024*/ 	.byte	0x03, 0x5f
        /*0026*/ 	.short	0x0101


	//----- nvinfo : EIATTR_COOP_GROUP_MASK_REGIDS
	.align		4
        /*0028*/ 	.byte	0x04, 0x29
        /*002a*/ 	.short	(.L_6457 - .L_6456)


	//   ....[0]....
.L_6456:
        /*002c*/ 	.word	0xffffffff


	//   ....[1]....
        /*0030*/ 	.word	0xffffffff


	//   ....[2]....
        /*0034*/ 	.word	0xffffffff


	//   ....[3]....
        /*0038*/ 	.word	0xffffffff


	//   ....[4]....
        /*003c*/ 	.word	0xffffffff


	//   ....[5]....
        /*0040*/ 	.word	0xffffffff


	//   ....[6]....
        /*0044*/ 	.word	0xffffffff


	//   ....[7]....
        /*0048*/ 	.word	0xffffffff


	//   ....[8]....
        /*004c*/ 	.word	0xffffffff


	//   ....[9]....
        /*0050*/ 	.word	0xffffffff


	//   ....[10]....
        /*0054*/ 	.word	0x05000010


	//   ....[11]....
        /*0058*/ 	.word	0x05000010


	//   ....[12]....
        /*005c*/ 	.word	0x05000010


	//   ....[13]....
        /*0060*/ 	.word	0x05000010


	//   ....[14]....
        /*0064*/ 	.word	0x05000010


	//   ....[15]....
        /*0068*/ 	.word	0x05000010


	//   ....[16]....
        /*006c*/ 	.word	0x05000010


	//   ....[17]....
        /*0070*/ 	.word	0x05000010


	//   ....[18]....
        /*0074*/ 	.word	0x05000010


	//   ....[19]....
        /*0078*/ 	.word	0x05000010


	//----- nvinfo : EIATTR_COOP_GROUP_INSTR_OFFSETS
	.align		4
.L_6457:
        /*007c*/ 	.byte	0x04, 0x28
        /*007e*/ 	.short	(.L_6459 - .L_6458)


	//   ....[0]....
.L_6458:
        /*0080*/ 	.word	0x00000850


	//   ....[1]....
        /*0084*/ 	.word	0x00000860


	//   ....[2]....
        /*0088*/ 	.word	0x00000890


	//   ....[3]....
        /*008c*/ 	.word	0x000008a0


	//   ....[4]....
        /*0090*/ 	.word	0x000008d0


	//   ....[5]....
        /*0094*/ 	.word	0x000008e0


	//   ....[6]....
        /*0098*/ 	.word	0x00000910


	//   ....[7]....
        /*009c*/ 	.word	0x00000920


	//   ....[8]....
        /*00a0*/ 	.word	0x00000950


	//   ....[9]....
        /*00a4*/ 	.word	0x00000960


	//   ....[10]....
        /*00a8*/ 	.word	0x00000ba0


	//   ....[11]....
        /*00ac*/ 	.word	0x00000c10


	//   ....[12]....
        /*00b0*/ 	.word	0x00000c80


	//   ....[13]....
        /*00b4*/ 	.word	0x00000cf0


	//   ....[14]....
        /*00b8*/ 	.word	0x00000d60


	//   ....[15]....
        /*00bc*/ 	.word	0x00000dc0


	//   ....[16]....
        /*00c0*/ 	.word	0x00000e30


	//   ....[17]....
        /*00c4*/ 	.word	0x00000ea0


	//   ....[18]....
        /*00c8*/ 	.word	0x00000f10


	//   ....[19]....
        /*00cc*/ 	.word	0x00000f80


	//----- nvinfo : EIATTR_EXIT_INSTR_OFFSETS
	.align		4
.L_6459:
        /*00d0*/ 	.byte	0x04, 0x1c
        /*00d2*/ 	.short	(.L_6461 - .L_6460)


	//   ....[0]....
.L_6460:
        /*00d4*/ 	.word	0x00000070


	//   ....[1]....
        /*00d8*/ 	.word	0x00000b40


	//----- nvinfo : EIATTR_MAX_THREADS
	.align		4
.L_6461:
        /*00dc*/ 	.byte	0x04, 0x05
        /*00de*/ 	.short	(.L_6463 - .L_6462)
.L_6462:
        /*00e0*/ 	.word	0x00000400
        /*00e4*/ 	.word	0x00000001
        /*00e8*/ 	.word	0x00000001


	//----- nvinfo : EIATTR_CRS_STACK_SIZE
	.align		4
.L_6463:
        /*00ec*/ 	.byte	0x04, 0x1e
        /*00ee*/ 	.short	(.L_6465 - .L_6464)
.L_6464:
        /*00f0*/ 	.word	0x00000000


	//----- nvinfo : EIATTR_CBANK_PARAM_SIZE
	.align		4
.L_6465:
        /*00f4*/ 	.byte	0x03, 0x19
        /*00f6*/ 	.short	0x0080


	//----- nvinfo : EIATTR_PARAM_CBANK
	.align		4
        /*00f8*/ 	.byte	0x04, 0x0a
        /*00fa*/ 	.short	(.L_6467 - .L_6466)
	.align		4
.L_6466:
        /*00fc*/ 	.word	index@(.nv.constant0._ZN18transformer_engine13normalization28ln_bwd_finalize_tuned_kernelINS0_22Kernel_traits_finalizeILj1024E13__nv_bfloat16S3_S3_fjLj1024ELj4ENS0_18Kernel_traits_baseILj1024ES3_S3_S3_fjLj1024EEEEEEEvNS0_20BackwardKernelParamsE)
        /*0100*/ 	.short	0x0210
        /*0102*/ 	.short	0x0080


	//----- nvinfo : EIATTR_SW_WAR
	.align		4
.L_6467:
        /*0104*/ 	.byte	0x04, 0x36
        /*0106*/ 	.short	(.L_6469 - .L_6468)
.L_6468:
        /*0108*/ 	.word	0x00000008
.L_6469:


//--------------------- .nv.info._ZN18transformer_engine13normalization19ln_bwd_tuned_kernelINS0_13Kernel_traitsI13__nv_bfloat16S3_S3_fjLj1024ELj1ELj4ELj1ELj16ENS0_18Kernel_traits_baseILj1024ES3_S3_S3_fjLj128EEEEEEEvNS0_20BackwardKernelParamsE --------------------------
	.section	.nv.info._ZN18transformer_engine13normalization19ln_bwd_tuned_kernelINS0_13Kernel_traitsI13__nv_bfloat16S3_S3_fjLj1024ELj1ELj4ELj1ELj16ENS0_18Kernel_traits_baseILj1024ES3_S3_S3_fjLj128EEEEEEEvNS0_20BackwardKernelParamsE,"",@"SHT_CUDA_INFO"
	.sectionflags	@""
	.align	4


	//----- nvinfo : EIATTR_CUDA_API_VERSION
	.align		4
        /*0000*/ 	.byte	0x04, 0x37
        /*0002*/ 	.short	(.L_6471 - .L_6470)
.L_6470:
        /*0004*/ 	.word	0x00000082


	//----- nvinfo : EIATTR_KPARAM_INFO
	.align		4
.L_6471:
        /*0008*/ 	.byte	0x04, 0x17
        /*000a*/ 	.short	(.L_6473 - .L_6472)
.L_6472:
        /*000c*/ 	.word	0x00000000
        /*0010*/ 	.short	0x0000
        /*0012*/ 	.short	0x0000
        /*0014*/ 	.byte	0x00, 0xf0, 0x01, 0x02


	//----- nvinfo : EIATTR_SPARSE_MMA_MASK
	.align		4
.L_6473:
        /*0018*/ 	.byte	0x03, 0x50
        /*001a*/ 	.short	0x0000


	//----- nvinfo : EIATTR_MAXREG_COUNT
	.align		4
        /*001c*/ 	.byte	0x03, 0x1b
        /*001e*/ 	.short	0x00ff


	//----- nvinfo : EIATTR_NUM_BARRIERS
	.align		4
        /*0020*/ 	.byte	0x02, 0x4c
        /*0022*/ 	.byte	0x01
	.zero		1


	//----- nvinfo : EIATTR_MERCURY_ISA_VERSION
	.align		4
        /*0024*/ 	.byte	0x03, 0x5f
        /*0026*/ 	.short	0x0101


	//----- nvinfo : EIATTR_COOP_GROUP_MASK_REGIDS
	.align		4
        /*0028*/ 	.byte	0x04, 0x29
        /*002a*/ 	.short	(.L_6475 - .L_6474)


	//   ....[0]....
.L_6474:
        /*002c*/ 	.word	0xffffffff


	//   ....[1]....
        /*0030*/ 	.word	0xffffffff


	//   ....[2]....
        /*0034*/ 	.word	0xffffffff


	//   ....[3]....
        /*0038*/ 	.word	0xffffffff


	//   ....[4]....
        /*003c*/ 	.word	0xffffffff


	//   ....[5]....
        /*0040*/ 	.word	0xffffffff


	//   ....[6]....
        /*0044*/ 	.word	0xffffffff


	//   ....[7]....
        /*0048*/ 	.word	0xffffffff


	//   ....[8]....
        /*004c*/ 	.word	0xffffffff


	//   ....[9]....
        /*0050*/ 	.word	0xffffffff


	//   ....[10]....
        /*0054*/ 	.word	0x050000a2


	//   ....[11]....
        /*0058*/ 	.word	0x050000a2


	//   ....[12]....
        /*005c*/ 	.word	0x050000a2


	//   ....[13]....
        /*0060*/ 	.word	0x050000a2


	//   ....[14]....
        /*0064*/ 	.word	0x050000a2


	//   ....[15]....
        /*0068*/ 	.word	0x050000a2


	//   ....[16]....
        /*006c*/ 	.word	0x050000a2


	//   ....[17]....
        /*0070*/ 	.word	0x050000a2


	//   ....[18]....
        /*0074*/ 	.word	0x050000a2


	//   ....[19]....
        /*0078*/ 	.word	0x050000a2


	//----- nvinfo : EIATTR_COOP_GROUP_INSTR_OFFSETS
	.align		4
.L_6475:
        /*007c*/ 	.byte	0x04, 0x28
        /*007e*/ 	.short	(.L_6477 - .L_6476)


	//   ....[0]....
.L_6476:
        /*0080*/ 	.word	0x00002040


	//   ....[1]....
        /*0084*/ 	.word	0x00002050


	//   ....[2]....
        /*0088*/ 	.word	0x00002080


	//   ....[3]....
        /*008c*/ 	.word	0x00002090


	//   ....[4]....
        /*0090*/ 	.word	0x000020c0


	//   ....[5]....
        /*0094*/ 	.word	0x000020d0


	//   ....[6]....
        /*0098*/ 	.word	0x00002100


	//   ....[7]....
        /*009c*/ 	.word	0x00002110


	//   ....[8]....
        /*00a0*/ 	.word	0x00002140


	//   ....[9]....
        /*00a4*/ 	.word	0x00002150


	//   ....[10]....
        /*00a8*/ 	.word	0x00003940


	//   ....[11]....
        /*00ac*/ 	.word	0x000039d0


	//   ....[12]....
        /*00b0*/ 	.word	0x00003a40


	//   ....[13]....
        /*00b4*/ 	.word	0x00003aa0


	//   ....[14]....
        /*00b8*/ 	.word	0x00003b10


	//   ....[15]....
        /*00bc*/ 	.word	0x00003b70


	//   ....[16]....
        /*00c0*/ 	.word	0x00003be0


	//   ....[17]....
        /*00c4*/ 	.word	0x00003c40


	//   ....[18]....
        /*00c8*/ 	.word	0x00003cb0


	//   ....[19]....
        /*00cc*/ 	.word	0x00003d10


	//----- nvinfo : EIATTR_EXIT_INSTR_OFFSETS
	.align		4
.L_6477:
        /*00d0*/ 	.byte	0x04, 0x1c
        /*00d2*/ 	.short	(.L_6479 - .L_6478)


	//   ....[0]....
.L_6478:
        /*00d4*/ 	.word	0x000038d0


	//----- nvinfo : EIATTR_MAX_THREADS
	.align		4
.L_6479:
        /*00d8*/ 	.byte	0x04, 0x05
        /*00da*/ 	.short	(.L_6481 - .L_6480)
.L_6480:
        /*00dc*/ 	.word	0x00000080
        /*00e0*/ 	.word	0x00000001
        /*00e4*/ 	.word	0x00000001


	//----- nvinfo : EIATTR_CRS_STACK_SIZE
	.align		4
.L_6481:
        /*00e8*/ 	.byte	0x04, 0x1e
        /*00ea*/ 	.short	(.L_6483 - .L_6482)
.L_6482:
        /*00ec*/ 	.word	0x00000000


	//----- nvinfo : EIATTR_CBANK_PARAM_SIZE
	.align		4
.L_6483:
        /*00f0*/ 	.byte	0x03, 0x19
        /*00f2*/ 	.short	0x0080


	//----- nvinfo : EIATTR_PARAM_CBANK
	.align		4
        /*00f4*/ 	.byte	0x04, 0x0a
        /*00f6*/ 	.short	(.L_6485 - .L_6484)
	.align		4
.L_6484:
        /*00f8*/ 	.word	index@(.nv.constant0._ZN18transformer_engine13normalization19ln_bwd_tuned_kernelINS0_13Kernel_traitsI13__nv_bfloat16S3_S3_fjLj1024ELj1ELj4ELj1ELj16ENS0_18Kernel_traits_baseILj1024ES3_S3_S3_fjLj128EEEEEEEvNS0_20BackwardKernelParamsE)
        /*00fc*/ 	.short	0x0210
        /*00fe*/ 	.short	0x0080


	//----- nvinfo : EIATTR_SW_WAR
	.align		4
.L_6485:
        /*0100*/ 	.byte	0x04, 0x36
        /*0102*/ 	.short	(.L_6487 - .L_6486)
.L_6486:
        /*0104*/ 	.word	0x00000008
.L_6487:


//--------------------- .nv.info._ZN18transformer_engine13normalization28ln_bwd_finalize_tuned_kernelINS0_22Kernel_traits_finalizeILj1024E6__halffS3_fjLj1024ELj4ENS0_18Kernel_traits_baseILj1024ES3_fS3_fjLj1024EEEEEEEvNS0_20BackwardKernelParamsE --------------------------
	.section	.nv.info._ZN18transformer_engine13normalization28ln_bwd_finalize_tuned_kernelINS0_22Kernel_traits_finalizeILj1024E6__halffS3_fjLj1024ELj4ENS0_18Kernel_traits_baseILj1024ES3_fS3_fjLj1024EEEEEEEvNS0_20BackwardKernelParamsE,"",@"SHT_CUDA_INFO"
	.sectionflags	@""
	.align	4


	//----- nvinfo : EIATTR_CUDA_API_VERSION
	.align		4
        /*0000*/ 	.byte	0x04, 0x37
        /*0002*/ 	.short	(.L_6489 - .L_6488)
.L_6488:
        /*0004*/ 	.word	0x00000082


	//----- nvinfo : EIATTR_KPARAM_INFO
	.align		4
.L_6489:
        /*0008*/ 	.byte	0x04, 0x17
        /*000a*/ 	.short	(.L_6491 - .L_6490)
.L_6490:
        /*000c*/ 	.word	0x00000000
        /*0010*/ 	.short	0x0000
        /*0012*/ 	.short	0x0000
        /*0014*/ 	.byte	0x00, 0xf0, 0x01, 0x02


	//----- nvinfo : EIATTR_SPARSE_MMA_MASK
	.align		4
.L_6491:
        /*0018*/ 	.byte	0x03, 0x50
        /*001a*/ 	.short	0x0000


	//----- nvinfo : EIATTR_MAXREG_COUNT
	.align		4
        /*001c*/ 	.byte	0x03, 0x1b
        /*001e*/ 	.short	0x0040


	//----- nvinfo : EIATTR_NUM_BARRIERS
	.align		4
        /*0020*/ 	.byte	0x02, 0x4c
        /*0022*/ 	.byte	0x01
	.zero		1


	//----- nvinfo : EIATTR_MERCURY_ISA_VERSION
	.align		4
        /*0024*/ 	.byte	0x03, 0x5f
        /*0026*/ 	.short	0x0101


	//----- nvinfo : EIATTR_COOP_GROUP_MASK_REGIDS
	.align		4
        /*0028*/ 	.byte	0x04, 0x29
        /*002a*/ 	.short	(.L_6493 - .L_6492)


	//   ....[0]....
.L_6492:
        /*002c*/ 	.word	0xffffffff


	//   ....[1]....
        /*0030*/ 	.word	0xffffffff


	//   ....[2]....
        /*0034*/ 	.word	0xffffffff


	//   ....[3]....
        /*0038*/ 	.word	0xffffffff


	//   ....[4]....
        /*003c*/ 	.word	0xffffffff


	//   ....[5]....
        /*0040*/ 	.word	0xffffffff


	//   ....[6]....
        /*0044*/ 	.word	0xffffffff


	//   ....[7]....
        /*0048*/ 	.word	0xffffffff


	//   ....[8]....
        /*004c*/ 	.word	0xffffffff


	//   ....[9]....
        /*0050*/ 	.word	0xffffffff


	//   ....[10]....
        /*0054*/ 	.word	0x05000010


	//   ....[11]....
        /*0058*/ 	.word	0x05000010


	//   ....[12]....
        /*005c*/ 	.word	0x05000010


	//   ....[13]....
        /*0060*/ 	.word	0x05000010


	//   ....[14]....
        /*0064*/ 	.word	0x05000010


	//   ....[15]....
        /*0068*/ 	.word	0x05000010


	//   ....[16]....
        /*006c*/ 	.word	0x05000010


	//   ....[17]....
        /*0070*/ 	.word	0x05000010


	//   ....[18]....
        /*0074*/ 	.word	0x05000010


	//   ....[19]....
        /*0078*/ 	.word	0x05000010


	//----- nvinfo : EIATTR_COOP_GROUP_INSTR_OFFSETS
	.align		4
.L_6493:
        /*007c*/ 	.byte	0x04, 0x28
        /*007e*/ 	.short	(.L_6495 - .L_6494)


	//   ....[0]....
.L_6494:
        /*0080*/ 	.word	0x00000850


	//   ....[1]....
        /*0084*/ 	.word	0x00000860


	//   ....[2]....
        /*0088*/ 	.word	0x00000890


	//   ....[3]....
        /*008c*/ 	.word	0x000008a0


	//   ....[4]....
        /*0090*/ 	.word	0x000008d0


	//   ....[5]....
        /*0094*/ 	.word	0x000008e0


	//   ....[6]....
        /*0098*/ 	.word	0x00000910


	//   ....[7]....
        /*009c*/ 	.word	0x00000920


	//   ....[8]....
        /*00a0*/ 	.word	0x00000950


	//   ....[9]....
        /*00a4*/ 	.word	0x00000960


	//   ....[10]....
        /*00a8*/ 	.word	0x00000ba0


	//   ....[11]....
        /*00ac*/ 	.word	0x00000c10


	//   ....[12]....
        /*00b0*/ 	.word	0x00000c80


	//   ....[13]....
        /*00b4*/ 	.word	0x00000cf0


	//   ....[14]....
        /*00b8*/ 	.word	0x00000d60


	//   ....[15]....
        /*00bc*/ 	.word	0x00000dc0


	//   ....[16]....
        /*00c0*/ 	.word	0x00000e30


	//   ....[17]....
        /*00c4*/ 	.word	0x00000ea0


	//   ....[18]....
        /*00c8*/ 	.word	0x00000f10


	//   ....[19]....
        /*00cc*/ 	.word	0x00000f80


	//----- nvinfo : EIATTR_EXIT_INSTR_OFFSETS
	.align		4
.L_6495:
        /*00d0*/ 	.byte	0x04, 0x1c
        /*00d2*/ 	.short	(.L_6497 - .L_6496)


	//   ....[0]....
.L_6496:
        /*00d4*/ 	.word	0x00000070


	//   ....[1]....
        /*00d8*/ 	.word	0x00000b40


	//----- nvinfo : EIATTR_MAX_THREADS
	.align		4
.L_6497:
        /*00dc*/ 	.byte	0x04, 0x05
        /*00de*/ 	.short	(.L_6499 - .L_6498)
.L_6498:
        /*00e0*/ 	.word	0x00000400
        /*00e4*/ 	.word	0x00000001
        /*00e8*/ 	.word	0x00000001


	//----- nvinfo : EIATTR_CRS_STACK_SIZE
	.align		4
.L_6499:
        /*00ec*/ 	.byte	0x04, 0x1e
        /*00ee*/ 	.short	(.L_6501 - .L_6500)
.L_6500:
        /*00f0*/ 	.word	0x00000000


	//----- nvinfo : EIATTR_CBANK_PARAM_SIZE
	.align		4
.L_6501:
        /*00f4*/ 	.byte	0x03, 0x19
        /*00f6*/ 	.short	0x0080


	//----- nvinfo : EIATTR_PARAM_CBANK
	.align		4
        /*00f8*/ 	.byte	0x04, 0x0a
        /*00fa*/ 	.short	(.L_6503 - .L_6502)
	.align		4
.L_6502:
        /*00fc*/ 	.word	index@(.nv.constant0._ZN18transformer_engine13normalization28ln_bwd_finalize_tuned_kernelINS0_22Kernel_traits_finalizeILj1024E6__halffS3_fjLj1024ELj4ENS0_18Kernel_traits_baseILj1024ES3_fS3_fjLj1024EEEEEEEvNS0_20BackwardKernelParamsE)
        /*0100*/ 	.short	0x0210
        /*0102*/ 	.short	0x0080


	//----- nvinfo : EIATTR_SW_WAR
	.align		4
.L_6503:
        /*0104*/ 	.byte	0x04, 0x36
        /*0106*/ 	.short	(.L_6505 - .L_6504)
.L_6504:
        /*0108*/ 	.word	0x00000008
.L_6505:


//--------------------- .nv.info._ZN18transformer_engine13normalization19ln_bwd_tuned_kernelINS0_13Kernel_traitsI6__halffS3_fjLj1024ELj1ELj4ELj1ELj16ENS0_18Kernel_traits_baseILj1024ES3_fS3_fjLj128EEEEEEEvNS0_20BackwardKernelParamsE --------------------------
	.section	.nv.info._ZN18transformer_engine13normalization19ln_bwd_tuned_kernelINS0_13Kernel_traitsI6__halffS3_fjLj1024ELj1ELj4ELj1ELj16ENS0_18Kernel_traits_baseILj1024ES3_fS3_fjLj128EEEEEEEvNS0_20BackwardKernelParamsE,"",@"SHT_CUDA_INFO"
	.sectionflags	@""
	.align	4


	//----- nvinfo : EIATTR_CUDA_API_VERSION
	.align		4
        /*0000*/ 	.byte	0x04, 0x37
        /*0002*/ 	.short	(.L_6507 - .L_6506)
.L_6506:
        /*0004*/ 	.word	0x00000082


	//----- nvinfo : EIATTR_KPARAM_INFO
	.align		4
.L_6507:
        /*0008*/ 	.byte	0x04, 0x17
        /*000a*/ 	.short	(.L_6509 - .L_6508)
.L_6508:
        /*000c*/ 	.word	0x00000000
        /*0010*/ 	.short	0x0000
        /*0012*/ 	.short	0x0000
        /*0014*/ 	.byte	0x00, 0xf0, 0x01, 0x02


	//----- nvinfo : EIATTR_SPARSE_MMA_MASK
	.align		4
.L_6509:
        /*0018*/ 	.byte	0x03, 0x50
        /*001a*/ 	.short	0x0000


	//----- nvinfo : EIATTR_MAXREG_COUNT
	.align		4
        /*001c*/ 	.byte	0x03, 0x1b
        /*001e*/ 	.short	0x00ff


	//----- nvinfo : EIATTR_NUM_BARRIERS
	.align		4
        /*0020*/ 	.byte	0x02, 0x4c
        /*0022*/ 	.byte	0x01
	.zero		1


	//----- nvinfo : EIATTR_MERCURY_ISA_VERSION
	.align		4
        /*0024*/ 	.byte	0x03, 0x5f
        /*0026*/ 	.short	0x0101


	//----- nvinfo : EIATTR_COOP_GROUP_MASK_REGIDS
	.align		4
        /*0028*/ 	.byte	0x04, 0x29
        /*002a*/ 	.short	(.L_6511 - .L_6510)


	//   ....[0]....
.L_6510:
        /*002c*/ 	.word	0xffffffff


	//   ....[1]....
        /*0030*/ 	.word	0xffffffff


	//   ....[2]....
        /*0034*/ 	.word	0xffffffff


	//   ....[3]....
        /*0038*/ 	.word	0xffffffff


	//   ....[4]....
        /*003c*/ 	.word	0xffffffff


	//   ....[5]....
        /*0040*/ 	.word	0xffffffff


	//   ....[6]....
        /*0044*/ 	.word	0xffffffff


	//   ....[7]....
        /*0048*/ 	.word	0xffffffff


	//   ....[8]....
        /*004c*/ 	.word	0xffffffff


	//   ....[9]....
        /*0050*/ 	.word	0xffffffff


	//   ....[10]....
        /*0054*/ 	.word	0x050000b4


	//   ....[11]....
        /*0058*/ 	.word	0x050000b4


	//   ....[12]....
        /*005c*/ 	.word	0x050000b4


	//   ....[13]....
        /*0060*/ 	.word	0x050000b4


	//   ....[14]....
        /*0064*/ 	.word	0x050000b4


	//   ....[15]....
        /*0068*/ 	.word	0x050000b4


	//   ....[16]....
        /*006c*/ 	.word	0x050000b4


	//   ....[17]....
        /*0070*/ 	.word	0x050000b4


	//   ....[18]....
        /*0074*/ 	.word	0x050000b4


	//   ....[19]....
        /*0078*/ 	.word	0x050000b4


	//----- nvinfo : EIATTR_COOP_GROUP_INSTR_OFFSETS
	.align		4
.L_6511:
        /*007c*/ 	.byte	0x04, 0x28
        /*007e*/ 	.short	(.L_6513 - .L_6512)


	//   ....[0]....
.L_6512:
        /*0080*/ 	.word	0x00001ec0


	//   ....[1]....
        /*0084*/ 	.word	0x00001ed0


	//   ....[2]....
        /*0088*/ 	.word	0x00001f00


	//   ....[3]....
        /*008c*/ 	.word	0x00001f10


	//   ....[4]....
        /*0090*/ 	.word	0x00001f40


	//   ....[5]....
        /*0094*/ 	.word	0x00001f50


	//   ....[6]....
        /*0098*/ 	.word	0x00001f80


	//   ....[7]....
        /*009c*/ 	.word	0x00001f90


	//   ....[8]....
        /*00a0*/ 	.word	0x00001fc0


	//   ....[9]....
        /*00a4*/ 	.word	0x00001fd0


	//   ....[10]....
        /*00a8*/ 	.word	0x00003690


	//   ....[11]....
        /*00ac*/ 	.word	0x00003720


	//   ....[12]....
        /*00b0*/ 	.word	0x00003790


	//   ....[13]....
        /*00b4*/ 	.word	0x000037f0


	//   ....[14]....
        /*00b8*/ 	.word	0x00003860


	//   ....[15]....
        /*00bc*/ 	.word	0x000038c0


	//   ....[16]....
        /*00c0*/ 	.word	0x00003930


	//   ....[17]....
        /*00c4*/ 	.word	0x00003990


	//   ....[18]....
        /*00c8*/ 	.word	0x00003a00


	//   ....[19]....
        /*00cc*/ 	.word	0x00003a60


	//----- nvinfo : EIATTR_EXIT_INSTR_OFFSETS
	.align		4
.L_6513:
        /*00d0*/ 	.byte	0x04, 0x1c
        /*00d2*/ 	.short	(.L_6515 - .L_6514)


	//   ....[0]....
.L_6514:
        /*00d4*/ 	.word	0x00003620


	//----- nvinfo : EIATTR_MAX_THREADS
	.align		4
.L_6515:
        /*00d8*/ 	.byte	0x04, 0x05
        /*00da*/ 	.short	(.L_6517 - .L_6516)
.L_6516:
        /*00dc*/ 	.word	0x00000080
        /*00e0*/ 	.word	0x00000001
        /*00e4*/ 	.word	0x00000001


	//----- nvinfo : EIATTR_CRS_STACK_SIZE
	.align		4
.L_6517:
        /*00e8*/ 	.byte	0x04, 0x1e
        /*00ea*/ 	.short	(.L_6519 - .L_6518)
.L_6518:
        /*00ec*/ 	.word	0x00000000


	//----- nvinfo : EIATTR_CBANK_PARAM_SIZE
	.align		4
.L_6519:
        /*00f0*/ 	.byte	0x03, 0x19
        /*00f2*/ 	.short	0x0080


	//----- nvinfo : EIATTR_PARAM_CBANK
	.align		4
        /*00f4*/ 	.byte	0x04, 0x0a
        /*00f6*/ 	.short	(.L_6521 - .L_6520)
	.align		4
.L_6520:
        /*00f8*/ 	.word	index@(.nv.constant0._ZN18transformer_engine13normalization19ln_bwd_tuned_kernelINS0_13Kernel_traitsI6__halffS3_fjLj1024ELj1ELj4ELj1ELj16ENS0_18Kernel_traits_baseILj1024ES3_fS3_fjLj128EEEEEEEvNS0_20BackwardKernelParamsE)
        /*00fc*/ 	.short	0x0210
        /*00fe*/ 	.short	0x0080


	//----- nvinfo : EIATTR_SW_WAR
	.align		4
.L_6521:
        /*0100*/ 	.byte	0x04, 0x36
        /*0102*/ 	.short	(.L_6523 - .L_6522)
.L_6522:
        /*0104*/ 	.word	0x00000008
.L_6523:


//--------------------- .nv.info._ZN18transformer_engine13normalization28ln_bwd_finalize_tuned_kernelINS0_22Kernel_traits_finalizeILj1024E6__halfS3_S3_fjLj1024ELj4ENS0_18Kernel_traits_baseILj1024ES3_S3_S3_fjLj1024EEEEEEEvNS0_20BackwardKernelParamsE --------------------------
	.section	.nv.info._ZN18transformer_engine13normalization28ln_bwd_finalize_tuned_kernelINS0_22Kernel_traits_finalizeILj1024E6__halfS3_S3_fjLj1024ELj4ENS0_18Kernel_traits_baseILj1024ES3_S3_S3_fjLj1024EEEEEEEvNS0_20BackwardKernelParamsE,"",@"SHT_CUDA_INFO"
	.sectionflags	@""
	.align	4


	//----- nvinfo : EIATTR_CUDA_API_VERSION
	.align		4
        /*0000*/ 	.byte	0x04, 0x37
        /*0002*/ 	.short	(.L_6525 - .L_6524)
.L_6524:
        /*0004*/ 	.word	0x00000082


	//----- nvinfo : EIATTR_KPARAM_INFO
	.align		4
.L_6525:
        /*0008*/ 	.byte	0x04, 0x17
        /*000a*/ 	.short	(.L_6527 - .L_6526)
.L_6526:
        /*000c*/ 	.word	0x00000000
        /*0010*/ 	.short	0x0000
        /*0012*/ 	.short	0x0000
        /*0014*/ 	.byte	0x00, 0xf0, 0x01, 0x02


	//----- nvinfo : EIATTR_SPARSE_MMA_MASK
	.align		4
.L_6527:
        /*0018*/ 	.byte	0x03, 0x50
        /*001a*/ 	.short	0x0000


	//----- nvinfo : EIATTR_MAXREG_COUNT
	.align		4
        /*001c*/ 	.byte	0x03, 0x1b
        /*001e*/ 	.short	0x0040


	//----- nvinfo : EIATTR_NUM_BARRIERS
	.align		4
        /*0020*/ 	.byte	0x02, 0x4c
        /*0022*/ 	.byte	0x01
	.zero		1


	//----- nvinfo : EIATTR_MERCURY_ISA_VERSION
	.align		4
        /*0024*/ 	.byte	0x03, 0x5f
        /*0026*/ 	.short	0x0101


	//----- nvinfo : EIATTR_COOP_GROUP_MASK_REGIDS
	.align		4
        /*0028*/ 	.byte	0x04, 0x29
        /*002a*/ 	.short	(.L_6529 - .L_6528)


	//   ....[0]....
.L_6528:
        /*002c*/ 	.word	0xffffffff


	//   ....[1]....
        /*0030*/ 	.word	0xffffffff


	//   ....[2]....
        /*0034*/ 	.word	0xffffffff


	//   ....[3]....
        /*0038*/ 	.word	0xffffffff


	//   ....[4]....
        /*003c*/ 	.word	0xffffffff


	//   ....[5]....
        /*0040*/ 	.word	0xffffffff


	//   ....[6]....
        /*0044*/ 	.word	0xffffffff


	//   ....[7]....
        /*0048*/ 	.word	0xffffffff


	//   ....[8]....
        /*004c*/ 	.word	0xffffffff


	//   ....[9]....
        /*0050*/ 	.word	0xffffffff


	//   ....[10]....
        /*0054*/ 	.word	0x05000010


	//   ....[11]....
        /*0058*/ 	.word	0x05000010


	//   ....[12]....
        /*005c*/ 	.word	0x05000010


	//   ....[13]....
        /*0060*/ 	.word	0x05000010


	//   ....[14]....
        /*0064*/ 	.word	0x05000010


	//   ....[15]....
        /*0068*/ 	.word	0x05000010


	//   ....[16]....
        /*006c*/ 	.word	0x05000010


	//   ....[17]....
        /*0070*/ 	.word	0x05000010


	//   ....[18]....
        /*0074*/ 	.word	0x05000010


	//   ....[19]....
        /*0078*/ 	.word	0x05000010


	//----- nvinfo : EIATTR_COOP_GROUP_INSTR_OFFSETS
	.align		4
.L_6529:
        /*007c*/ 	.byte	0x04, 0x28
        /*007e*/ 	.short	(.L_6531 - .L_6530)


	//   ....[0]....
.L_6530:
        /*0080*/ 	.word	0x00000850


	//   ....[1]....
        /*0084*/ 	.word	0x00000860


	//   ....[2]....
        /*0088*/ 	.word	0x00000890


	//   ....[3]....
        /*008c*/ 	.word	0x000008a0


	//   ....[4]....
        /*0090*/ 	.word	0x000008d0


	//   ....[5]....
        /*0094*/ 	.word	0x000008e0


	//   ....[6]....
        /*0098*/ 	.word	0x00000910


	//   ....[7]....
        /*009c*/ 	.word	0x00000920


	//   ....[8]....
        /*00a0*/ 	.word	0x00000950


	//   ....[9]....
        /*00a4*/ 	.word	0x00000960


	//   ....[10]....
        /*00a8*/ 	.word	0x00000ba0


	//   ....[11]....
        /*00ac*/ 	.word	0x00000c10


	//   ....[12]....
        /*00b0*/ 	.word	0x00000c80


	//   ....[13]....
        /*00b4*/ 	.word	0x00000cf0


	//   ....[14]....
        /*00b8*/ 	.word	0x00000d60


	//   ....[15]....
        /*00bc*/ 	.word	0x00000dc0


	//   ....[16]....
        /*00c0*/ 	.word	0x00000e30


	//   ....[17]....
        /*00c4*/ 	.word	0x00000ea0


	//   ....[18]....
        /*00c8*/ 	.word	0x00000f10


	//   ....[19]....
        /*00cc*/ 	.word	0x00000f80


	//----- nvinfo : EIATTR_EXIT_INSTR_OFFSETS
	.align		4
.L_6531:
        /*00d0*/ 	.byte	0x04, 0x1c
        /*00d2*/ 	.short	(.L_6533 - .L_6532)


	//   ....[0]....
.L_6532:
        /*00d4*/ 	.word	0x00000070


	//   ....[1]....
        /*00d8*/ 	.word	0x00000b40


	//----- nvinfo : EIATTR_MAX_THREADS
	.align		4
.L_6533:
        /*00dc*/ 	.byte	0x04, 0x05
        /*00de*/ 	.short	(.L_6535 - .L_6534)
.L_6534:
        /*00e0*/ 	.word	0x00000400
        /*00e4*/ 	.word	0x00000001
        /*00e8*/ 	.word	0x00000001


	//----- nvinfo : EIATTR_CRS_STACK_SIZE
	.align		4
.L_6535:
        /*00ec*/ 	.byte	0x04, 0x1e
        /*00ee*/ 	.short	(.L_6537 - .L_6536)
.L_6536:
        /*00f0*/ 	.word	0x00000000


	//----- nvinfo : EIATTR_CBANK_PARAM_SIZE
	.align		4
.L_6537:
        /*00f4*/ 	.byte	0x03, 0x19
        /*00f6*/ 	.short	0x0080


	//----- nvinfo : EIATTR_PARAM_CBANK
	.align		4
        /*00f8*/ 	.byte	0x04, 0x0a
        /*00fa*/ 	.short	(.L_6539 - .L_6538)
	.align		4
.L_6538:
        /*00fc*/ 	.word	index@(.nv.constant0._ZN18transformer_engine13normalization28ln_bwd_finalize_tuned_kernelINS0_22Kernel_traits_finalizeILj1024E6__halfS3_S3_fjLj1024ELj4ENS0_18Kernel_traits_baseILj1024ES3_S3_S3_fjLj1024EEEEEEEvNS0_20BackwardKernelParamsE)
        /*0100*/ 	.short	0x0210
        /*0102*/ 	.short	0x0080


	//----- nvinfo : EIATTR_SW_WAR
	.align		4
.L_6539:
        /*0104*/ 	.byte	0x04, 0x36
        /*0106*/ 	.short	(.L_6541 - .L_6540)
.L_6540:
        /*0108*/ 	.word	0x00000008
.L_6541:


//--------------------- .nv.info._ZN18transformer_engine13normalization19ln_bwd_tuned_kernelINS0_13Kernel_traitsI6__halfS3_S3_fjLj1024ELj1ELj4ELj1ELj16ENS0_18Kernel_traits_baseILj1024ES3_S3_S3_fjLj128EEEEEEEvNS0_20BackwardKernelParamsE --------------------------
	.section	.nv.info._ZN18transformer_engine13normalization19ln_bwd_tuned_kernelINS0_13Kernel_traitsI6__halfS3_S3_fjLj1024ELj1ELj4ELj1ELj16ENS0_18Kernel_traits_baseILj1024ES3_S3_S3_fjLj128EEEEEEEvNS0_20BackwardKernelParamsE,"",@"SHT_CUDA_INFO"
	.sectionflags	@""
	.align	4


	//----- nvinfo : EIATTR_CUDA_API_VERSION
	.align		4
        /*0000*/ 	.byte	0x04, 0x37
        /*0002*/ 	.short	(.L_6543 - .L_6542)
.L_6542:
        /*0004*/ 	.word	0x00000082


	//----- nvinfo : EIATTR_KPARAM_INFO
	.align		4
.L_6543:
        /*0008*/ 	.byte	0x04, 0x17
        /*000a*/ 	.short	(.L_6545 - .L_6544)
.L_6544:
        /*000c*/ 	.word	0x00000000
        /*0010*/ 	.short	0x0000
        /*0012*/ 	.short	0x0000
        /*0014*/ 	.byte	0x00, 0xf0, 0x01, 0x02


	//----- nvinfo : EIATTR_SPARSE_MMA_MASK
	.align		4
.L_6545:
        /*0018*/ 	.byte	0x03, 0x50
        /*001a*/ 	.short	0x0000


	//----- nvinfo : EIATTR_MAXREG_COUNT
	.align		4
        /*001c*/ 	.byte	0x03, 0x1b
        /*001e*/ 	.short	0x00ff


	//----- nvinfo : EIATTR_NUM_BARRIERS
	.align		4
        /*0020*/ 	.byte	0x02, 0x4c
        /*0022*/ 	.byte	0x01
	.zero		1


	//----- nvinfo : EIATTR_MERCURY_ISA_VERSION
	.align		4
        /*0024*/ 	.byte	0x03, 0x5f
        /*0026*/ 	.short	0x0101


	//----- nvinfo : EIATTR_COOP_GROUP_MASK_REGIDS
	.align		4
        /*0028*/ 	.byte	0x04, 0x29
        /*002a*/ 	.short	(.L_6547 - .L_6546)


	//   ....[0]....
.L_6546:
        /*002c*/ 	.word	0xffffffff


	//   ....[1]....
        /*0030*/ 	.word	0xffffffff


	//   ....[2]....
        /*0034*/ 	.word	0xffffffff


	//   ....[3]....
        /*0038*/ 	.word	0xffffffff


	//   ....[4]....
        /*003c*/ 	.word	0xffffffff


	//   ....[5]....
        /*0040*/ 	.word	0xffffffff


	//   ....[6]....
        /*0044*/ 	.word	0xffffffff


	//   ....[7]....
        /*0048*/ 	.word	0xffffffff


	//   ....[8]....
        /*004c*/ 	.word	0xffffffff


	//   ....[9]....
        /*0050*/ 	.word	0xffffffff


	//   ....[10]....
        /*0054*/ 	.word	0x050000b0


	//   ....[11]....
        /*0058*/ 	.word	0x050000b0


	//   ....[12]....
        /*005c*/ 	.word	0x050000b0


	//   ....[13]....
        /*0060*/ 	.word	0x050000b0


	//   ....[14]....
        /*0064*/ 	.word	0x050000b0


	//   ....[15]....
        /*0068*/ 	.word	0x050000b0


	//   ....[16]....
        /*006c*/ 	.word	0x050000b0


	//   ....[17]....
        /*0070*/ 	.word	0x050000b0


	//   ....[18]....
        /*0074*/ 	.word	0x050000b0


	//   ....[19]....
        /*0078*/ 	.word	0x050000b0


	//----- nvinfo : EIATTR_COOP_GROUP_INSTR_OFFSETS
	.align		4
.L_6547:
        /*007c*/ 	.byte	0x04, 0x28
        /*007e*/ 	.short	(.L_6549 - .L_6548)


	//   ....[0]....
.L_6548:
        /*0080*/ 	.word	0x00001d40


	//   ....[1]....
        /*0084*/ 	.word	0x00001d50


	//   ....[2]....
        /*0088*/ 	.word	0x00001d80


	//   ....[3]....
        /*008c*/ 	.word	0x00001d90


	//   ....[4]....
        /*0090*/ 	.word	0x00001dc0


	//   ....[5]....
        /*0094*/ 	.word	0x00001dd0


	//   ....[6]....
        /*0098*/ 	.word	0x00001e00


	//   ....[7]....
        /*009c*/ 	.word	0x00001e10


	//   ....[8]....
        /*00a0*/ 	.word	0x00001e40


	//   ....[9]....
        /*00a4*/ 	.word	0x00001e50


	//   ....[10]....
        /*00a8*/ 	.word	0x00003660


	//   ....[11]....
        /*00ac*/ 	.word	0x000036f0


	//   ....[12]....
        /*00b0*/ 	.word	0x00003760


	//   ....[13]....
        /*00b4*/ 	.word	0x000037c0


	//   ....[14]....
        /*00b8*/ 	.word	0x00003830


	//   ....[15]....
        /*00bc*/ 	.word	0x00003890


	//   ....[16]....
        /*00c0*/ 	.word	0x00003900


	//   ....[17]....
        /*00c4*/ 	.word	0x00003960


	//   ....[18]....
        /*00c8*/ 	.word	0x000039d0


	//   ....[19]....
        /*00cc*/ 	.word	0x00003a30


	//----- nvinfo : EIATTR_EXIT_INSTR_OFFSETS
	.align		4
.L_6549:
        /*00d0*/ 	.byte	0x04, 0x1c
        /*00d2*/ 	.short	(.L_6551 - .L_6550)


	//   ....[0]....
.L_6550:
        /*00d4*/ 	.word	0x000035f0


	//----- nvinfo : EIATTR_MAX_THREADS
	.align		4
.L_6551:
        /*00d8*/ 	.byte	0x04, 0x05
        /*00da*/ 	.short	(.L_6553 - .L_6552)
.L_6552:
        /*00dc*/ 	.word	0x00000080
        /*00e0*/ 	.word	0x00000001
        /*00e4*/ 	.word	0x00000001


	//----- nvinfo : EIATTR_CRS_STACK_SIZE
	.align		4
.L_6553:
        /*00e8*/ 	.byte	0x04, 0x1e
        /*00ea*/ 	.short	(.L_6555 - .L_6554)
.L_6554:
        /*00ec*/ 	.word	0x00000000


	//----- nvinfo : EIATTR_CBANK_PARAM_SIZE
	.align		4
.L_6555:
        /*00f0*/ 	.byte	0x03, 0x19
        /*00f2*/ 	.short	0x0080


	//----- nvinfo : EIATTR_PARAM_CBANK
	.align		4
        /*00f4*/ 	.byte	0x04, 0x0a
        /*00f6*/ 	.short	(.L_6557 - .L_6556)
	.align		4
.L_6556:
        /*00f8*/ 	.word	index@(.nv.constant0._ZN18transformer_engine13normalization19ln_bwd_tuned_kernelINS0_13Kernel_traitsI6__halfS3_S3_fjLj1024ELj1ELj4ELj1ELj16ENS0_18Kernel_traits_baseILj1024ES3_S3_S3_fjLj128EEEEEEEvNS0_20BackwardKernelParamsE)
        /*00fc*/ 	.short	0x0210
        /*00fe*/ 	.short	0x0080


	//----- nvinfo : EIATTR_SW_WAR
	.align		4
.L_6557:
        /*0100*/ 	.byte	0x04, 0x36
        /*0102*/ 	.short	(.L_6559 - .L_6558)
.L_6558:
        /*0104*/ 	.word	0x00000008
.L_6559:


//--------------------- .nv.info._ZN18transformer_engine13normalization28ln_bwd_finalize_tuned_kernelINS0_22Kernel_traits_finalizeILj1024EffffjLj1024ELj4ENS0_18Kernel_traits_baseILj1024EffffjLj1024EEEEEEEvNS0_20BackwardKernelParamsE --------------------------
	.section	.nv.info._ZN18transformer_engine13normalization28ln_bwd_finalize_tuned_kernelINS0_22Kernel_traits_finalizeILj1024EffffjLj1024ELj4ENS0_18Kernel_traits_baseILj1024EffffjLj1024EEEEEEEvNS0_20BackwardKernelParamsE,"",@"SHT_CUDA_INFO"
	.sectionflags	@""
	.align	4


	//----- nvinfo : EIATTR_CUDA_API_VERSION
	.align		4
        /*0000*/ 	.byte	0x04, 0x37
        /*0002*/ 	.short	(.L_6561 - .L_6560)
.L_6560:
        /*0004*/ 	.word	0x00000082


	//----- nvinfo : EIATTR_KPARAM_INFO
	.align		4
.L_6561:
        /*0008*/ 	.byte	0x04, 0x17
        /*000a*/ 	.short	(.L_6563 - .L_6562)
.L_6562:
        /*000c*/ 	.word	0x00000000
        /*0010*/ 	.short	0x0000
        /*0012*/ 	.short	0x0000
        /*0014*/ 	.byte	0x00, 0xf0, 0x01, 0x02


	//----- nvinfo : EIATTR_SPARSE_MMA_MASK
	.align		4
.L_6563:
        /*0018*/ 	.byte	0x03, 0x50
        /*001a*/ 	.short	0x0000


	//----- nvinfo : EIATTR_MAXREG_COUNT
	.align		4
        /*001c*/ 	.byte	0x03, 0x1b
        /*001e*/ 	.short	0x0040


	//----- nvinfo : EIATTR_NUM_BARRIERS
	.align		4
        /*0020*/ 	.byte	0x02, 0x4c
        /*0022*/ 	.byte	0x01
	.zero		1


	//----- nvinfo : EIATTR_MERCURY_ISA_VERSION
	.align		4
        /*0024*/ 	.byte	0x03, 0x5f
        /*0026*/ 	.short	0x0101


	//----- nvinfo : EIATTR_COOP_GROUP_MASK_REGIDS
	.align		4
        /*0028*/ 	.byte	0x04, 0x29
        /*002a*/ 	.short	(.L_6565 - .L_6564)


	//   ....[0]....
.L_6564:
        /*002c*/ 	.word	0xffffffff


	//   ....[1]....
        /*0030*/ 	.word	0xffffffff


	//   ....[2]....
        /*0034*/ 	.word	0xffffffff


	//   ....[3]....
        /*0038*/ 	.word	0xffffffff


	//   ....[4]....
        /*003c*/ 	.word	0xffffffff


	//   ....[5]....
        /*0040*/ 	.word	0xffffffff


	//   ....[6]....
        /*0044*/ 	.word	0xffffffff


	//   ....[7]....
        /*0048*/ 	.word	0xffffffff


	//   ....[8]....
        /*004c*/ 	.word	0xffffffff


	//   ....[9]....
        /*0050*/ 	.word	0xffffffff


	//   ....[10]....
        /*0054*/ 	.word	0x05000010


	//   ....[11]....
        /*0058*/ 	.word	0x05000010


	//   ....[12]....
        /*005c*/ 	.word	0x05000010


	//   ....[13]....
        /*0060*/ 	.word	0x05000010


	//   ....[14]....
        /*0064*/ 	.word	0x05000010


	//   ....[15]....
        /*0068*/ 	.word	0x05000010


	//   ....[16]....
        /*006c*/ 	.word	0x05000010


	//   ....[17]....
        /*0070*/ 	.word	0x05000010


	//   ....[18]....
        /*0074*/ 	.word	0x05000010


	//   ....[19]....
        /*0078*/ 	.word	0x05000010


	//----- nvinfo : EIATTR_COOP_GROUP_INSTR_OFFSETS
	.align		4
.L_6565:
        /*007c*/ 	.byte	0x04, 0x28
        /*007e*/ 	.short	(.L_6567 - .L_6566)


	//   ....[0]....
.L_6566:
        /*0080*/ 	.word	0x00000850


	//   ....[1]....
        /*0084*/ 	.word	0x00000860


	//   ....[2]....
        /*0088*/ 	.word	0x00000890


	//   ....[3]....
        /*008c*/ 	.word	0x000008a0


	//   ....[4]....
        /*0090*/ 	.word	0x000008d0


	//   ....[5]....
        /*0094*/ 	.word	0x000008e0


	//   ....[6]....
        /*0098*/ 	.word	0x00000910


	//   ....[7]....
        /*009c*/ 	.word	0x00000920


	//   ....[8]....
        /*00a0*/ 	.word	0x00000950


	//   ....[9]....
        /*00a4*/ 	.word	0x00000960


	//   ....[10]....
        /*00a8*/ 	.word	0x00000b80


	//   ....[11]....
        /*00ac*/ 	.word	0x00000bf0


	//   ....[12]....
        /*00b0*/ 	.word	0x00000c60


	//   ....[13]....
        /*00b4*/ 	.word	0x00000cd0


	//   ....[14]....
        /*00b8*/ 	.word	0x00000d40


	//   ....[15]....
        /*00bc*/ 	.word	0x00000da0


	//   ....[16]....
        /*00c0*/ 	.word	0x00000e10


	//   ....[17]....
        /*00c4*/ 	.word	0x00000e80


	//   ....[18]....
        /*00c8*/ 	.word	0x00000ef0


	//   ....[19]....
        /*00cc*/ 	.word	0x00000f60


	//----- nvinfo : EIATTR_EXIT_INSTR_OFFSETS
	.align		4
.L_6567:
        /*00d0*/ 	.byte	0x04, 0x1c
        /*00d2*/ 	.short	(.L_6569 - .L_6568)


	//   ....[0]....
.L_6568:
        /*00d4*/ 	.word	0x00000070


	//   ....[1]....
        /*00d8*/ 	.word	0x00000b20


	//----- nvinfo : EIATTR_MAX_THREADS
	.align		4
.L_6569:
        /*00dc*/ 	.byte	0x04, 0x05
        /*00de*/ 	.short	(.L_6571 - .L_6570)
.L_6570:
        /*00e0*/ 	.word	0x00000400
        /*00e4*/ 	.word	0x00000001
        /*00e8*/ 	.word	0x00000001


	//----- nvinfo : EIATTR_CRS_STACK_SIZE
	.align		4
.L_6571:
        /*00ec*/ 	.byte	0x04, 0x1e
        /*00ee*/ 	.short	(.L_6573 - .L_6572)
.L_6572:
        /*00f0*/ 	.word	0x00000000


	//----- nvinfo : EIATTR_CBANK_PARAM_SIZE
	.align		4
.L_6573:
        /*00f4*/ 	.byte	0x03, 0x19
        /*00f6*/ 	.short	0x0080


	//----- nvinfo : EIATTR_PARAM_CBANK
	.align		4
        /*00f8*/ 	.byte	0x04, 0x0a
        /*00fa*/ 	.short	(.L_6575 - .L_6574)
	.align		4
.L_6574:
        /*00fc*/ 	.word	index@(.nv.constant0._ZN18transformer_engine13normalization28ln_bwd_finalize_tuned_kernelINS0_22Kernel_traits_finalizeILj1024EffffjLj1024ELj4ENS0_18Kernel_traits_baseILj1024EffffjLj1024EEEEEEEvNS0_20BackwardKernelParamsE)
        /*0100*/ 	.short	0x0210
        /*0102*/ 	.short	0x0080


	//----- nvinfo : EIATTR_SW_WAR
	.align		4
.L_6575:
        /*0104*/ 	.byte	0x04, 0x36
        /*0106*/ 	.short	(.L_6577 - .L_6576)
.L_6576:
        /*0108*/ 	.word	0x00000008
.L_6577:


//--------------------- .nv.info._ZN18transformer_engine13normalization19ln_bwd_tuned_kernelINS0_13Kernel_traitsIffffjLj1024ELj1ELj4ELj1ELj16ENS0_18Kernel_traits_baseILj1024EffffjLj128EEEEEEEvNS0_20BackwardKernelParamsE --------------------------
	.section	.nv.info._ZN18transformer_engine13normalization19ln_bwd_tuned_kernelINS0_13Kernel_traitsIffffjLj1024ELj1ELj4ELj1ELj16ENS0_18Kernel_traits_baseILj1024EffffjLj128EEEEEEEvNS0_20BackwardKernelParamsE,"",@"SHT_CUDA_INFO"
	.sectionflags	@""
	.align	4


	//----- nvinfo : EIATTR_CUDA_API_VERSION
	.align		4
        /*0000*/ 	.byte	0x04, 0x37
        /*0002*/ 	.short	(.L_6579 - .L_6578)
.L_6578:
        /*0004*/ 	.word	0x00000082


	//----- nvinfo : EIATTR_KPARAM_INFO
	.align		4
.L_6579:
        /*0008*/ 	.byte	0x04, 0x17
        /*000a*/ 	.short	(.L_6581 - .L_6580)
.L_6580:
        /*000c*/ 	.word	0x00000000
        /*0010*/ 	.short	0x0000
        /*0012*/ 	.short	0x0000
        /*0014*/ 	.byte	0x00, 0xf0, 0x01, 0x02


	//----- nvinfo : EIATTR_SPARSE_MMA_MASK
	.align		4
.L_6581:
        /*0018*/ 	.byte	0x03, 0x50
        /*001a*/ 	.short	0x0000


	//----- nvinfo : EIATTR_MAXREG_COUNT
	.align		4
        /*001c*/ 	.byte	0x03, 0x1b
        /*001e*/ 	.short	0x00ff


	//----- nvinfo : EIATTR_NUM_BARRIERS
	.align		4
        /*0020*/ 	.byte	0x02, 0x4c
        /*0022*/ 	.byte	0x01
	.zero		1


	//----- nvinfo : EIATTR_MERCURY_ISA_VERSION
	.align		4
        /*0024*/ 	.byte	0x03, 0x5f
        /*0026*/ 	.short	0x0101


	//----- nvinfo : EIATTR_COOP_GROUP_MASK_REGIDS
	.align		4
        /*0028*/ 	.byte	0x04, 0x29
        /*002a*/ 	.short	(.L_6583 - .L_6582)


	//   ....[0]....
.L_6582:
        /*002c*/ 	.word	0xffffffff


	//   ....[1]....
        /*0030*/ 	.word	0xffffffff


	//   ....[2]....
        /*0034*/ 	.word	0xffffffff


	//   ....[3]....
        /*0038*/ 	.word	0xffffffff


	//   ....[4]....
        /*003c*/ 	.word	0xffffffff


	//   ....[5]....
        /*0040*/ 	.word	0xffffffff


	//   ....[6]....
        /*0044*/ 	.word	0xffffffff


	//   ....[7]....
        /*0048*/ 	.word	0xffffffff


	//   ....[8]....
        /*004c*/ 	.word	0xffffffff


	//   ....[9]....
        /*0050*/ 	.word	0xffffffff


	//   ....[10]....
        /*0054*/ 	.word	0x050000b4


	//   ....[11]....
        /*0058*/ 	.word	0x050000b4


	//   ....[12]....
        /*005c*/ 	.word	0x050000b4


	//   ....[13]....
        /*0060*/ 	.word	0x050000b4


	//   ....[14]....
        /*0064*/ 	.word	0x050000b4


	//   ....[15]....
        /*0068*/ 	.word	0x050000b4


	//   ....[16]....
        /*006c*/ 	.word	0x050000b4


	//   ....[17]....
        /*0070*/ 	.word	0x050000b4


	//   ....[18]....
        /*0074*/ 	.word	0x050000b4


	//   ....[19]....
        /*0078*/ 	.word	0x050000b4


	//----- nvinfo : EIATTR_COOP_GROUP_INSTR_OFFSETS
	.align		4
.L_6583:
        /*007c*/ 	.byte	0x04, 0x28
        /*007e*/ 	.short	(.L_6585 - .L_6584)


	//   ....[0]....
.L_6584:
        /*0080*/ 	.word	0x000018f0


	//   ....[1]....
        /*0084*/ 	.word	0x00001900


	//   ....[2]....
        /*0088*/ 	.word	0x00001930


	//   ....[3]....
        /*008c*/ 	.word	0x00001940


	//   ....[4]....
        /*0090*/ 	.word	0x00001970


	//   ....[5]....
        /*0094*/ 	.word	0x00001980


	//   ....[6]....
        /*0098*/ 	.word	0x000019b0


	//   ....[7]....
        /*009c*/ 	.word	0x000019c0


	//   ....[8]....
        /*00a0*/ 	.word	0x000019f0


	//   ....[9]....
        /*00a4*/ 	.word	0x00001a00


	//   ....[10]....
        /*00a8*/ 	.word	0x00003190


	//   ....[11]....
        /*00ac*/ 	.word	0x00003220


	//   ....[12]....
        /*00b0*/ 	.word	0x00003290


	//   ....[13]....
        /*00b4*/ 	.word	0x000032f0


	//   ....[14]....
        /*00b8*/ 	.word	0x00003360


	//   ....[15]....
        /*00bc*/ 	.word	0x000033c0


	//   ....[16]....
        /*00c0*/ 	.word	0x00003430


	//   ....[17]....
        /*00c4*/ 	.word	0x00003490


	//   ....[18]....
        /*00c8*/ 	.word	0x00003500


	//   ....[19]....
        /*00cc*/ 	.word	0x00003560


	//----- nvinfo : EIATTR_EXIT_INSTR_OFFSETS
	.align		4
.L_6585:
        /*00d0*/ 	.byte	0x04, 0x1c
        /*00d2*/ 	.short	(.L_6587 - .L_6586)


	//   ....[0]....
.L_6586:
        /*00d4*/ 	.word	0x00003120


	//----- nvinfo : EIATTR_MAX_THREADS
	.align		4
.L_6587:
        /*00d8*/ 	.byte	0x04, 0x05
        /*00da*/ 	.short	(.L_6589 - .L_6588)
.L_6588:
        /*00dc*/ 	.word	0x00000080
        /*00e0*/ 	.word	0x00000001
        /*00e4*/ 	.word	0x00000001


	//----- nvinfo : EIATTR_CRS_STACK_SIZE
	.align		4
.L_6589:
        /*00e8*/ 	.byte	0x04, 0x1e
        /*00ea*/ 	.short	(.L_6591 - .L_6590)
.L_6590:
        /*00ec*/ 	.word	0x00000000


	//----- nvinfo : EIATTR_CBANK_PARAM_SIZE
	.align		4
.L_6591:
        /*00f0*/ 	.byte	0x03, 0x19
        /*00f2*/ 	.short	0x0080


	//----- nvinfo : EIATTR_PARAM_CBANK
	.align		4
        /*00f4*/ 	.byte	0x04, 0x0a
        /*00f6*/ 	.short	(.L_6593 - .L_6592)
	.align		4
.L_6592:
        /*00f8*/ 	.word	index@(.nv.constant0._ZN18transformer_engine13normalization19ln_bwd_tuned_kernelINS0_13Kernel_traitsIffffjLj1024ELj1ELj4ELj1ELj16ENS0_18Kernel_traits_baseILj1024EffffjLj128EEEEEEEvNS0_20BackwardKernelParamsE)
        /*00fc*/ 	.short	0x0210
        /*00fe*/ 	.short	0x0080


	//----- nvinfo : EIATTR_SW_WAR
	.align		4
.L_6593:
        /*0100*/ 	.byte	0x04, 0x36
        /*0102*/ 	.short	(.L_6595 - .L_6594)
.L_6594:
        /*0104*/ 	.word	0x00000008
.L_6595:


//--------------------- .nv.info._ZN18transformer_engine13normalization28ln_bwd_finalize_tuned_kernelINS0_22Kernel_traits_finalizeILj768E13__nv_bfloat16fS3_fjLj1024ELj4ENS0_18Kernel_traits_baseILj768ES3_fS3_fjLj1024EEEEEEEvNS0_20BackwardKernelParamsE --------------------------
	.section	.nv.info._ZN18transformer_engine13normalization28ln_bwd_finalize_tuned_kernelINS0_22Kernel_traits_finalizeILj768E13__nv_bfloat16fS3_fjLj1024ELj4ENS0_18Kernel_traits_baseILj768ES3_fS3_fjLj1024EEEEEEEvNS0_20BackwardKernelParamsE,"",@"SHT_CUDA_INFO"
	.sectionflags	@""
	.align	4


	//----- nvinfo : EIATTR_CUDA_API_VERSION
	.align		4
        /*0000*/ 	.byte	0x04, 0x37
        /*0002*/ 	.short	(.L_6597 - .L_6596)
.L_6596:
        /*0004*/ 	.word	0x00000082


	//----- nvinfo : EIATTR_KPARAM_INFO
	.align		4
.L_6597:
        /*0008*/ 	.byte	0x04, 0x17
        /*000a*/ 	.short	(.L_6599 - .L_6598)
.L_6598:
        /*000c*/ 	.word	0x00000000
        /*0010*/ 	.short	0x0000
        /*0012*/ 	.short	0x0000
        /*0014*/ 	.byte	0x00, 0xf0, 0x01, 0x02


	//----- nvinfo : EIATTR_SPARSE_MMA_MASK
	.align		4
.L_6599:
        /*0018*/ 	.byte	0x03, 0x50
        /*001a*/ 	.short	0x0000


	//----- nvinfo : EIATTR_MAXREG_COUNT
	.align		4
        /*001c*/ 	.byte	0x03, 0x1b
        /*001e*/ 	.short	0x0040


	//----- nvinfo : EIATTR_NUM_BARRIERS
	.align		4
        /*0020*/ 	.byte	0x02, 0x4c
        /*0022*/ 	.byte	0x01
	.zero		1


	//----- nvinfo : EIATTR_MERCURY_ISA_VERSION
	.align		4
        /*0024*/ 	.byte	0x03, 0x5f
        /*0026*/ 	.short	0x0101


	//----- nvinfo : EIATTR_COOP_GROUP_MASK_REGIDS
	.align		4
        /*0028*/ 	.byte	0x04, 0x29
        /*002a*/ 	.short	(.L_6601 - .L_6600)


	//   ....[0]....
.L_6600:
        /*002c*/ 	.word	0xffffffff


	//   ....[1]....
        /*0030*/ 	.word	0xffffffff


	//   ....[2]....
        /*0034*/ 	.word	0xffffffff


	//   ....[3]....
        /*0038*/ 	.word	0xffffffff


	//   ....[4]....
        /*003c*/ 	.word	0xffffffff


	//   ....[5]....
        /*0040*/ 	.word	0xffffffff


	//   ....[6]....
        /*0044*/ 	.word	0xffffffff


	//   ....[7]....
        /*0048*/ 	.word	0xffffffff


	//   ....[8]....
        /*004c*/ 	.word	0xffffffff


	//   ....[9]....
        /*0050*/ 	.word	0xffffffff


	//   ....[10]....
        /*0054*/ 	.word	0x05000010


	//   ....[11]....
        /*0058*/ 	.word	0x05000010


	//   ....[12]....
        /*005c*/ 	.word	0x05000010


	//   ....[13]....
        /*0060*/ 	.word	0x05000010


	//   ....[14]....
        /*0064*/ 	.word	0x05000010


	//   ....[15]....
        /*0068*/ 	.word	0x05000010


	//   ....[16]....
        /*006c*/ 	.word	0x05000010


	//   ....[17]....
        /*0070*/ 	.word	0x05000010


	//   ....[18]....
        /*0074*/ 	.word	0x05000010


	//   ....[19]....
        /*0078*/ 	.word	0x05000010


	//----- nvinfo : EIATTR_COOP_GROUP_INSTR_OFFSETS
	.align		4
.L_6601:
        /*007c*/ 	.byte	0x04, 0x28
        /*007e*/ 	.short	(.L_6603 - .L_6602)


	//   ....[0]....
.L_6602:
        /*0080*/ 	.word	0x00000850


	//   ....[1]....
        /*0084*/ 	.word	0x00000860


	//   ....[2]....
        /*0088*/ 	.word	0x00000890


	//   ....[3]....
        /*008c*/ 	.word	0x000008a0


	//   ....[4]....
        /*0090*/ 	.word	0x000008d0


	//   ....[5]....
        /*0094*/ 	.word	0x000008e0


	//   ....[6]....
        /*0098*/ 	.word	0x00000910


	//   ....[7]....
        /*009c*/ 	.word	0x00000920


	//   ....[8]....
        /*00a0*/ 	.word	0x00000950


	//   ....[9]....
        /*00a4*/ 	.word	0x00000960


	//   ....[10]....
        /*00a8*/ 	.word	0x00000ba0


	//   ....[11]....
        /*00ac*/ 	.word	0x00000c10


	//   ....[12]....
        /*00b0*/ 	.word	0x00000c80


	//   ....[13]....
        /*00b4*/ 	.word	0x00000cf0


	//   ....[14]....
        /*00b8*/ 	.word	0x00000d60


	//   ....[15]....
        /*00bc*/ 	.word	0x00000dc0


	//   ....[16]....
        /*00c0*/ 	.word	0x00000e30


	//   ....[17]....
        /*00c4*/ 	.word	0x00000ea0


	//   ....[18]....
        /*00c8*/ 	.word	0x00000f10


	//   ....[19]....
        /*00cc*/ 	.word	0x00000f80


	//----- nvinfo : EIATTR_EXIT_INSTR_OFFSETS
	.align		4
.L_6603:
        /*00d0*/ 	.byte	0x04, 0x1c
        /*00d2*/ 	.short	(.L_6605 - .L_6604)


	//   ....[0]....
.L_6604:
        /*00d4*/ 	.word	0x00000070


	//   ....[1]....
        /*00d8*/ 	.word	0x00000b40


	//----- nvinfo : EIATTR_MAX_THREADS
	.align		4
.L_6605:
        /*00dc*/ 	.byte	0x04, 0x05
        /*00de*/ 	.short	(.L_6607 - .L_6606)
.L_6606:
        /*00e0*/ 	.word	0x00000400
        /*00e4*/ 	.word	0x00000001
        /*00e8*/ 	.word	0x00000001


	//----- nvinfo : EIATTR_CRS_STACK_SIZE
	.align		4
.L_6607:
        /*00ec*/ 	.byte	0x04, 0x1e
        /*00ee*/ 	.short	(.L_6609 - .L_6608)
.L_6608:
        /*00f0*/ 	.word	0x00000000


	//----- nvinfo : EIATTR_CBANK_PARAM_SIZE
	.align		4
.L_6609:
        /*00f4*/ 	.byte	0x03, 0x19
        /*00f6*/ 	.short	0x0080


	//----- nvinfo : EIATTR_PARAM_CBANK
	.align		4
        /*00f8*/ 	.byte	0x04, 0x0a
        /*00fa*/ 	.short	(.L_6611 - .L_6610)
	.align		4
.L_6610:
        /*00fc*/ 	.word	index@(.nv.constant0._ZN18transformer_engine13normalization28ln_bwd_finalize_tuned_kernelINS0_22Kernel_traits_finalizeILj768E13__nv_bfloat16fS3_fjLj1024ELj4ENS0_18Kernel_traits_baseILj768ES3_fS3_fjLj1024EEEEEEEvNS0_20BackwardKernelParamsE)
        /*0100*/ 	.short	0x0210
        /*0102*/ 	.short	0x0080


	//----- nvinfo : EIATTR_SW_WAR
	.align		4
.L_6611:
        /*0104*/ 	.byte	0x04, 0x36
        /*0106*/ 	.short	(.L_6613 - .L_6612)
.L_6612:
        /*0108*/ 	.word	0x00000008
.L_6613:


//--------------------- .nv.info._ZN18transformer_engine13normalization19ln_bwd_tuned_kernelINS0_13Kernel_traitsI13__nv_bfloat16fS3_fjLj768ELj1ELj4ELj1ELj16ENS0_18Kernel_traits_baseILj768ES3_fS3_fjLj128EEEEEEEvNS0_20BackwardKernelParamsE --------------------------
	.section	.nv.info._ZN18transformer_engine13normalization19ln_bwd_tuned_kernelINS0_13Kernel_traitsI13__nv_bfloat16fS3_fjLj768ELj1ELj4ELj1ELj16ENS0_18Kernel_traits_baseILj768ES3_fS3_fjLj128EEEEEEEvNS0_20BackwardKernelParamsE,"",@"SHT_CUDA_INFO"
	.sectionflags	@""
	.align	4


	//----- nvinfo : EIATTR_CUDA_API_VERSION
	.align		4
        /*0000*/ 	.byte	0x04, 0x37
        /*0002*/ 	.short	(.L_6615 - .L_6614)
.L_6614:
        /*0004*/ 	.word	0x00000082


	//----- nvinfo : EIATTR_KPARAM_INFO
	.align		4
.L_6615:
        /*0008*/ 	.byte	0x04, 0x17
        /*000a*/ 	.short	(.L_6617 - .L_6616)
.L_6616:
        /*000c*/ 	.word	0x00000000
        /*0010*/ 	.short	0x0000
        /*0012*/ 	.short	0x0000
        /*0014*/ 	.byte	0x00, 0xf0, 0x01, 0x02


	//----- nvinfo : EIATTR_SPARSE_MMA_MASK
	.align		4
.L_6617:
        /*0018*/ 	.byte	0x03, 0x50
        /*001a*/ 	.short	0x0000


	//----- nvinfo : EIATTR_MAXREG_COUNT
	.align		4
        /*001c*/ 	.byte	0x03, 0x1b
        /*001e*/ 	.short	0x00ff


	//----- nvinfo : EIATTR_NUM_BARRIERS
	.align		4
        /*0020*/ 	.byte	0x02, 0x4c
        /*0022*/ 	.byte	0x01
	.zero		1


	//----- nvinfo : EIATTR_MERCURY_ISA_VERSION
	.align		4
        /*0024*/ 	.byte	0x03, 0x5f
        /*0026*/ 	.short	0x0101


	//----- nvinfo : EIATTR_COOP_GROUP_MASK_REGIDS
	.align		4
        /*0028*/ 	.byte	0x04, 0x29
        /*002a*/ 	.short	(.L_6619 - .L_6618)


	//   ....[0]....
.L_6618:
        /*002c*/ 	.word	0xffffffff


	//   ....[1]....
        /*0030*/ 	.word	0xffffffff


	//   ....[2]....
        /*0034*/ 	.word	0xffffffff


	//   ....[3]....
        /*0038*/ 	.word	0xffffffff


	//   ....[4]....
        /*003c*/ 	.word	0xffffffff


	//   ....[5]....
        /*0040*/ 	.word	0xffffffff


	//   ....[6]....
        /*0044*/ 	.word	0xffffffff


	//   ....[7]....
        /*0048*/ 	.word	0xffffffff


	//   ....[8]....
        /*004c*/ 	.word	0xffffffff


	//   ....[9]....
        /*0050*/ 	.word	0xffffffff


	//   ....[10]....
        /*0054*/ 	.word	0x05000088


	//   ....[11]....
        /*0058*/ 	.word	0x05000088


	//   ....[12]....
        /*005c*/ 	.word	0x05000088


	//   ....[13]....
        /*0060*/ 	.word	0x05000088


	//   ....[14]....
        /*0064*/ 	.word	0x05000088


	//   ....[15]....
        /*0068*/ 	.word	0x05000088


	//   ....[16]....
        /*006c*/ 	.word	0x05000088


	//   ....[17]....
        /*0070*/ 	.word	0x05000088


	//   ....[18]....
        /*0074*/ 	.word	0x05000088


	//   ....[19]....
        /*0078*/ 	.word	0x05000088


	//----- nvinfo : EIATTR_COOP_GROUP_INSTR_OFFSETS
	.align		4
.L_6619:
        /*007c*/ 	.byte	0x04, 0x28
        /*007e*/ 	.short	(.L_6621 - .L_6620)


	//   ....[0]....
.L_6620:
        /*0080*/ 	.word	0x00001770


	//   ....[1]....
        /*0084*/ 	.word	0x00001780


	//   ....[2]....
        /*0088*/ 	.word	0x000017b0


	//   ....[3]....
        /*008c*/ 	.word	0x000017c0


	//   ....[4]....
        /*0090*/ 	.word	0x000017f0


	//   ....[5]....
        /*0094*/ 	.word	0x00001800


	//   ....[6]....
        /*0098*/ 	.word	0x00001830


	//   ....[7]....
        /*009c*/ 	.word	0x00001840


	//   ....[8]....
        /*00a0*/ 	.word	0x00001870


	//   ....[9]....
        /*00a4*/ 	.word	0x00001880


	//   ....[10]....
        /*00a8*/ 	.word	0x00002ae0


	//   ....[11]....
        /*00ac*/ 	.word	0x00002b70


	//   ....[12]....
        /*00b0*/ 	.word	0x00002be0


	//   ....[13]....
        /*00b4*/ 	.word	0x00002c30


	//   ....[14]....
        /*00b8*/ 	.word	0x00002ca0


	//   ....[15]....
        /*00bc*/ 	.word	0x00002cf0


	//   ....[16]....
        /*00c0*/ 	.word	0x00002d60


	//   ....[17]....
        /*00c4*/ 	.word	0x00002db0


	//   ....[18]....
        /*00c8*/ 	.word	0x00002e20


	//   ....[19]....
        /*00cc*/ 	.word	0x00002e70


	//----- nvinfo : EIATTR_EXIT_INSTR_OFFSETS
	.align		4
.L_6621:
        /*00d0*/ 	.byte	0x04, 0x1c
        /*00d2*/ 	.short	(.L_6623 - .L_6622)


	//   ....[0]....
.L_6622:
        /*00d4*/ 	.word	0x00002a70


	//----- nvinfo : EIATTR_MAX_THREADS
	.align		4
.L_6623:
        /*00d8*/ 	.byte	0x04, 0x05
        /*00da*/ 	.short	(.L_6625 - .L_6624)
.L_6624:
        /*00dc*/ 	.word	0x00000080
        /*00e0*/ 	.word	0x00000001
        /*00e4*/ 	.word	0x00000001


	//----- nvinfo : EIATTR_CRS_STACK_SIZE
	.align		4
.L_6625:
        /*00e8*/ 	.byte	0x04, 0x1e
        /*00ea*/ 	.short	(.L_6627 - .L_6626)
.L_6626:
        /*00ec*/ 	.word	0x00000000


	//----- nvinfo : EIATTR_CBANK_PARAM_SIZE
	.align		4
.L_6627:
        /*00f0*/ 	.byte	0x03, 0x19
        /*00f2*/ 	.short	0x0080


	//----- nvinfo : EIATTR_PARAM_CBANK
	.align		4
        /*00f4*/ 	.byte	0x04, 0x0a
        /*00f6*/ 	.short	(.L_6629 - .L_6628)
	.align		4
.L_6628:
        /*00f8*/ 	.word	index@(.nv.constant0._ZN18transformer_engine13normalization19ln_bwd_tuned_kernelINS0_13Kernel_traitsI13__nv_bfloat16fS3_fjLj768ELj1ELj4ELj1ELj16ENS0_18Kernel_traits_baseILj768ES3_fS3_fjLj128EEEEEEEvNS0_20BackwardKernelParamsE)
        /*00fc*/ 	.short	0x0210
        /*00fe*/ 	.short	0x0080


	//----- nvinfo : EIATTR_SW_WAR
	.align		4
.L_6629:
        /*0100*/ 	.byte	0x04, 0x36
        /*0102*/ 	.short	(.L_6631 - .L_6630)
.L_6630:
        /*0104*/ 	.word	0x00000008
.L_6631:


//--------------------- .nv.info._ZN18transformer_engine13normalization28ln_bwd_finalize_tuned_kernelINS0_22Kernel_traits_finalizeILj768E13__nv_bfloat16S3_S3_fjLj1024ELj4ENS0_18Kernel_traits_baseILj768ES3_S3_S3_fjLj1024EEEEEEEvNS0_20BackwardKernelParamsE --------------------------
	.section	.nv.info._ZN18transformer_engine13normalization28ln_bwd_finalize_tuned_kernelINS0_22Kernel_traits_finalizeILj768E13__nv_bfloat16S3_S3_fjLj1024ELj4ENS0_18Kernel_traits_baseILj768ES3_S3_S3_fjLj1024EEEEEEEvNS0_20BackwardKernelParamsE,"",@"SHT_CUDA_INFO"
	.sectionflags	@""
	.align	4


	//----- nvinfo : EIATTR_CUDA_API_VERSION
	.align		4
        /*0000*/ 	.byte	0x04, 0x37
        /*0002*/ 	.short	(.L_6633 - .L_6632)
.L_6632:
        /*0004*/ 	.word	0x00000082


	//----- nvinfo : EIATTR_KPARAM_INFO
	.align		4
.L_6633:
        /*0008*/ 	.byte	0x04, 0x17
        /*000a*/ 	.short	(.L_6635 - .L_6634)
.L_6634:
        /*000c*/ 	.word	0x00000000
        /*0010*/ 	.short	0x0000
        /*0012*/ 	.short	0x0000
        /*0014*/ 	.byte	0x00, 0xf0, 0x01, 0x02


	//----- nvinfo : EIATTR_SPARSE_MMA_MASK
	.align		4
.L_6635:
        /*0018*/ 	.byte	0x03, 0x50
        /*001a*/ 	.short	0x0000


	//----- nvinfo : EIATTR_MAXREG_COUNT
	.align		4
        /*001c*/ 	.byte	0x03, 0x1b
        /*001e*/ 	.short	0x0040


	//----- nvinfo : EIATTR_NUM_BARRIERS
	.align		4
        /*0020*/ 	.byte	0x02, 0x4c
        /*0022*/ 	.byte	0x01
	.zero		1


	//----- nvinfo : EIATTR_MERCURY_ISA_VERSION
	.align		4
        /*0024*/ 	.byte	0x03, 0x5f
        /*0026*/ 	.short	0x0101


	//----- nvinfo : EIATTR_COOP_GROUP_MASK_REGIDS
	.align		4
        /*0028*/ 	.byte	0x04, 0x29
        /*002a*/ 	.short	(.L_6637 - .L_6636)


	//   ....[0]....
.L_6636:
        /*002c*/ 	.word	0xffffffff


	//   ....[1]....
        /*0030*/ 	.word	0xffffffff


	//   ....[2]....
        /*0034*/ 	.word	0xffffffff


	//   ....[3]....
        /*0038*/ 	.word	0xffffffff


	//   ....[4]....
        /*003c*/ 	.word	0xffffffff


	//   ....[5]....
        /*0040*/ 	.word	0xffffffff


	//   ....[6]....
        /*0044*/ 	.word	0xffffffff


	//   ....[7]....
        /*0048*/ 	.word	0xffffffff


	//   ....[8]....
        /*004c*/ 	.word	0xffffffff


	//   ....[9]....
        /*0050*/ 	.word	0xffffffff


	//   ....[10]....
        /*0054*/ 	.word	0x05000010


	//   ....[11]....
        /*0058*/ 	.word	0x05000010


	//   ....[12]....
        /*005c*/ 	.word	0x05000010


	//   ....[13]....
        /*0060*/ 	.word	0x05000010


	//   ....[14]....
        /*0064*/ 	.word	0x05000010


	//   ....[15]....
        /*0068*/ 	.word	0x05000010


	//   ....[16]....
        /*006c*/ 	.word	0x05000010


	//   ....[17]....
        /*0070*/ 	.word	0x05000010


	//   ....[18]....
        /*0074*/ 	.word	0x05000010


	//   ....[19]....
        /*0078*/ 	.word	0x05000010


	//----- nvinfo : EIATTR_COOP_GROUP_INSTR_OFFSETS
	.align		4
.L_6637:
        /*007c*/ 	.byte	0x04, 0x28
        /*007e*/ 	.short	(.L_6639 - .L_6638)


	//   ....[0]....
.L_6638:
        /*0080*/ 	.word	0x00000850


	//   ....[1]....
        /*0084*/ 	.word	0x00000860


	//   ....[2]....
        /*0088*/ 	.word	0x00000890


	//   ....[3]....
        /*008c*/ 	.word	0x000008a0


	//   ....[4]....
        /*0090*/ 	.word	0x000008d0


	//   ....[5]....
        /*0094*/ 	.word	0x000008e0


	//   ....[6]....
        /*0098*/ 	.word	0x00000910


	//   ....[7]....
        /*009c*/ 	.word	0x00000920


	//   ....[8]....
        /*00a0*/ 	.word	0x00000950


	//   ....[9]....
        /*00a4*/ 	.word	0x00000960


	//   ....[10]....
        /*00a8*/ 	.word	0x00000ba0


	//   ....[11]....
        /*00ac*/ 	.word	0x00000c10


	//   ....[12]....
        /*00b0*/ 	.word	0x00000c80


	//   ....[13]....
        /*00b4*/ 	.word	0x00000cf0


	//   ....[14]....
        /*00b8*/ 	.word	0x00000d60


	//   ....[15]....
        /*00bc*/ 	.word	0x00000dc0


	//   ....[16]....
        /*00c0*/ 	.word	0x00000e30


	//   ....[17]....
        /*00c4*/ 	.word	0x00000ea0


	//   ....[18]....
        /*00c8*/ 	.word	0x00000f10


	//   ....[19]....
        /*00cc*/ 	.word	0x00000f80


	//----- nvinfo : EIATTR_EXIT_INSTR_OFFSETS
	.align		4
.L_6639:
        /*00d0*/ 	.byte	0x04, 0x1c
        /*00d2*/ 	.short	(.L_6641 - .L_6640)


	//   ....[0]....
.L_6640:
        /*00d4*/ 	.word	0x00000070


	//   ....[1]....
        /*00d8*/ 	.word	0x00000b40


	//----- nvinfo : EIATTR_MAX_THREADS
	.align		4
.L_6641:
        /*00dc*/ 	.byte	0x04, 0x05
        /*00de*/ 	.short	(.L_6643 - .L_6642)
.L_6642:
        /*00e0*/ 	.word	0x00000400
        /*00e4*/ 	.word	0x00000001
        /*00e8*/ 	.word	0x00000001


	//----- nvinfo : EIATTR_CRS_STACK_SIZE
	.align		4
.L_6643:
        /*00ec*/ 	.byte	0x04, 0x1e
        /*00ee*/ 	.short	(.L_6645 - .L_6644)
.L_6644:
        /*00f0*/ 	.word	0x00000000


	//----- nvinfo : EIATTR_CBANK_PARAM_SIZE
	.align		4
.L_6645:
        /*00f4*/ 	.byte	0x03, 0x19
        /*00f6*/ 	.short	0x0080


	//----- nvinfo : EIATTR_PARAM_CBANK
	.align		4
        /*00f8*/ 	.byte	0x04, 0x0a
        /*00fa*/ 	.short	(.L_6647 - .L_6646)
	.align		4
.L_6646:
        /*00fc*/ 	.word	index@(.nv.constant0._ZN18transformer_engine13normalization28ln_bwd_finalize_tuned_kernelINS0_22Kernel_traits_finalizeILj768E13__nv_bfloat16S3_S3_fjLj1024ELj4ENS0_18Kernel_traits_baseILj768ES3_S3_S3_fjLj1024EEEEEEEvNS0_20BackwardKernelParamsE)
        /*0100*/ 	.short	0x0210
        /*0102*/ 	.short	0x0080


	//----- nvinfo : EIATTR_SW_WAR
	.align		4
.L_6647:
        /*0104*/ 	.byte	0x04, 0x36
        /*0106*/ 	.short	(.L_6649 - .L_6648)
.L_6648:
        /*0108*/ 	.word	0x00000008
.L_6649:


//--------------------- .nv.info._ZN18transformer_engine13normalization19ln_bwd_tuned_kernelINS0_13Kernel_traitsI13__nv_bfloat16S3_S3_fjLj768ELj1ELj4ELj1ELj16ENS0_18Kernel_traits_baseILj768ES3_S3_S3_fjLj128EEEEEEEvNS0_20BackwardKernelParamsE --------------------------
	.section	.nv.info._ZN18transformer_engine13normalization19ln_bwd_tuned_kernelINS0_13Kernel_traitsI13__nv_bfloat16S3_S3_fjLj768ELj1ELj4ELj1ELj16ENS0_18Kernel_traits_baseILj768ES3_S3_S3_fjLj128EEEEEEEvNS0_20BackwardKernelParamsE,"",@"SHT_CUDA_INFO"
	.sectionflags	@""
	.align	4


	//----- nvinfo : EIATTR_CUDA_API_VERSION
	.align		4
        /*0000*/ 	.byte	0x04, 0x37
        /*0002*/ 	.short	(.L_6651 - .L_6650)
.L_6650:
        /*0004*/ 	.word	0x00000082


	//----- nvinfo : EIATTR_KPARAM_INFO
	.align		4
.L_6651:
        /*0008*/ 	.byte	0x04, 0x17
        /*000a*/ 	.short	(.L_6653 - .L_6652)
.L_6652:
        /*000c*/ 	.word	0x00000000
        /*0010*/ 	.short	0x0000
        /*0012*/ 	.short	0x0000
        /*0014*/ 	.byte	0x00, 0xf0, 0x01, 0x02


	//----- nvinfo : EIATTR_SPARSE_MMA_MASK
	.align		4
.L_6653:
        /*0018*/ 	.byte	0x03, 0x50
        /*001a*/ 	.short	0x0000


	//----- nvinfo : EIATTR_MAXREG_COUNT
	.align		4
        /*001c*/ 	.byte	0x03, 0x1b
        /*001e*/ 	.short	0x00ff


	//----- nvinfo : EIATTR_NUM_BARRIERS
	.align		4
        /*0020*/ 	.byte	0x02, 0x4c
        /*0022*/ 	.byte	0x01
	.zero		1


	//----- nvinfo : EIATTR_MERCURY_ISA_VERSION
	.align		4
        /*0024*/ 	.byte	0x03, 0x5f
        /*0026*/ 	.short	0x0101


	//----- nvinfo : EIATTR_COOP_GROUP_MASK_REGIDS
	.align		4
        /*0028*/ 	.byte	0x04, 0x29
        /*002a*/ 	.short	(.L_6655 - .L_6654)


	//   ....[0]....
.L_6654:
        /*002c*/ 	.word	0xffffffff


	//   ....[1]....
        /*0030*/ 	.word	0xffffffff


	//   ....[2]....
        /*0034*/ 	.word	0xffffffff


	//   ....[3]....
        /*0038*/ 	.word	0xffffffff


	//   ....[4]....
        /*003c*/ 	.word	0xffffffff


	//   ....[5]....
        /*0040*/ 	.word	0xffffffff


	//   ....[6]....
        /*0044*/ 	.word	0xffffffff


	//   ....[7]....
        /*0048*/ 	.word	0xffffffff


	//   ....[8]....
        /*004c*/ 	.word	0xffffffff


	//   ....[9]....
        /*0050*/ 	.word	0xffffffff


	//   ....[10]....
        /*0054*/ 	.word	0x05000085


	//   ....[11]....
        /*0058*/ 	.word	0x05000085


	//   ....[12]....
        /*005c*/ 	.word	0x05000085


	//   ....[13]....
        /*0060*/ 	.word	0x05000085


	//   ....[14]....
        /*0064*/ 	.word	0x05000085


	//   ....[15]....
        /*0068*/ 	.word	0x05000085


	//   ....[16]....
        /*006c*/ 	.word	0x05000085


	//   ....[17]....
        /*0070*/ 	.word	0x05000085


	//   ....[18]....
        /*0074*/ 	.word	0x05000085


	//   ....[19]....
        /*0078*/ 	.word	0x05000085


	//----- nvinfo : EIATTR_COOP_GROUP_INSTR_OFFSETS
	.align		4
.L_6655:
        /*007c*/ 	.byte	0x04, 0x28
        /*007e*/ 	.short	(.L_6657 - .L_6656)


	//   ....[0]....
.L_6656:
        /*0080*/ 	.word	0x00001890


	//   ....[1]....
        /*0084*/ 	.word	0x000018a0


	//   ....[2]....
        /*0088*/ 	.word	0x000018d0


	//   ....[3]....
        /*008c*/ 	.word	0x000018e0


	//   ....[4]....
        /*0090*/ 	.word	0x00001910


	//   ....[5]....
        /*0094*/ 	.word	0x00001920


	//   ....[6]....
        /*0098*/ 	.word	0x00001950


	//   ....[7]....
        /*009c*/ 	.word	0x00001960


	//   ....[8]....
        /*00a0*/ 	.word	0x00001990


	//   ....[9]....
        /*00a4*/ 	.word	0x000019a0


	//   ....[10]....
        /*00a8*/ 	.word	0x00002c60


	//   ....[11]....
        /*00ac*/ 	.word	0x00002cf0


	//   ....[12]....
        /*00b0*/ 	.word	0x00002d60


	//   ....[13]....
        /*00b4*/ 	.word	0x00002db0


	//   ....[14]....
        /*00b8*/ 	.word	0x00002e20


	//   ....[15]....
        /*00bc*/ 	.word	0x00002e70


	//   ....[16]....
        /*00c0*/ 	.word	0x00002ee0


	//   ....[17]....
        /*00c4*/ 	.word	0x00002f30


	//   ....[18]....
        /*00c8*/ 	.word	0x00002fa0


	//   ....[19]....
        /*00cc*/ 	.word	0x00002ff0


	//----- nvinfo : EIATTR_EXIT_INSTR_OFFSETS
	.align		4
.L_6657:
        /*00d0*/ 	.byte	0x04, 0x1c
        /*00d2*/ 	.short	(.L_6659 - .L_6658)


	//   ....[0]....
.L_6658:
        /*00d4*/ 	.word	0x00002bf0


	//----- nvinfo : EIATTR_MAX_THREADS
	.align		4
.L_6659:
        /*00d8*/ 	.byte	0x04, 0x05
        /*00da*/ 	.short	(.L_6661 - .L_6660)
.L_6660:
        /*00dc*/ 	.word	0x00000080
        /*00e0*/ 	.word	0x00000001
        /*00e4*/ 	.word	0x00000001


	//----- nvinfo : EIATTR_CRS_STACK_SIZE
	.align		4
.L_6661:
        /*00e8*/ 	.byte	0x04, 0x1e
        /*00ea*/ 	.short	(.L_6663 - .L_6662)
.L_6662:
        /*00ec*/ 	.word	0x00000000


	//----- nvinfo : EIATTR_CBANK_PARAM_SIZE
	.align		4
.L_6663:
        /*00f0*/ 	.byte	0x03, 0x19
        /*00f2*/ 	.short	0x0080


	//----- nvinfo : EIATTR_PARAM_CBANK
	.align		4
        /*00f4*/ 	.byte	0x04, 0x0a
        /*00f6*/ 	.short	(.L_6665 - .L_6664)
	.align		4
.L_6664:
        /*00f8*/ 	.word	index@(.nv.constant0._ZN18transformer_engine13normalization19ln_bwd_tuned_kernelINS0_13Kernel_traitsI13__nv_bfloat16S3_S3_fjLj768ELj1ELj4ELj1ELj16ENS0_18Kernel_traits_baseILj768ES3_S3_S3_fjLj128EEEEEEEvNS0_20BackwardKernelParamsE)
        /*00fc*/ 	.short	0x0210
        /*00fe*/ 	.short	0x0080


	//----- nvinfo : EIATTR_SW_WAR
	.align		4
.L_6665:
        /*0100*/ 	.byte	0x04, 0x36
        /*0102*/ 	.short	(.L_6667 - .L_6666)
.L_6666:
        /*0104*/ 	.word	0x00000008
.L_6667:


//--------------------- .nv.info._ZN18transformer_engine13normalization28ln_bwd_finalize_tuned_kernelINS0_22Kernel_traits_finalizeILj768E6__halffS3_fjLj1024ELj4ENS0_18Kernel_traits_baseILj768ES3_fS3_fjLj1024EEEEEEEvNS0_20BackwardKernelParamsE --------------------------
	.section	.nv.info._ZN18transformer_engine13normalization28ln_bwd_finalize_tuned_kernelINS0_22Kernel_traits_finalizeILj768E6__halffS3_fjLj1024ELj4ENS0_18Kernel_traits_baseILj768ES3_fS3_fjLj1024EEEEEEEvNS0_20BackwardKernelParamsE,"",@"SHT_CUDA_INFO"
	.sectionflags	@""
	.align	4


	//----- nvinfo : EIATTR_CUDA_API_VERSION
	.align		4
        /*0000*/ 	.byte	0x04, 0x37
        /*0002*/ 	.short	(.L_6669 - .L_6668)
.L_6668:
        /*0004*/ 	.word	0x00000082


	//----- nvinfo : EIATTR_KPARAM_INFO
	.align		4
.L_6669:
        /*0008*/ 	.byte	0x04, 0x17
        /*000a*/ 	.short	(.L_6671 - .L_6670)
.L_6670:
        /*000c*/ 	.word	0x00000000
        /*0010*/ 	.short	0x0000
        /*0012*/ 	.short	0x0000
        /*0014*/ 	.byte	0x00, 0xf0, 0x01, 0x02


	//----- nvinfo : EIATTR_SPARSE_MMA_MASK
	.align		4
.L_6671:
        /*0018*/ 	.byte	0x03, 0x50
        /*001a*/ 	.short	0x0000


	//----- nvinfo : EIATTR_MAXREG_COUNT
	.align		4
        /*001c*/ 	.byte	0x03, 0x1b
        /*001e*/ 	.short	0x0040


	//----- nvinfo : EIATTR_NUM_BARRIERS
	.align		4
        /*0020*/ 	.byte	0x02, 0x4c
        /*0022*/ 	.byte	0x01
	.zero		1


	//----- nvinfo : EIATTR_MERCURY_ISA_VERSION
	.align		4
        /*0024*/ 	.byte	0x03, 0x5f
        /*0026*/ 	.short	0x0101


	//----- nvinfo : EIATTR_COOP_GROUP_MASK_REGIDS
	.align		4
        /*0028*/ 	.byte	0x04, 0x29
        /*002a*/ 	.short	(.L_6673 - .L_6672)


	//   ....[0]....
.L_6672:
        /*002c*/ 	.word	0xffffffff


	//   ....[1]....
        /*0030*/ 	.word	0xffffffff


	//   ....[2]....
        /*0034*/ 	.word	0xffffffff


	//   ....[3]....
        /*0038*/ 	.word	0xffffffff


	//   ....[4]....
        /*003c*/ 	.word	0xffffffff


	//   ....[5]....
        /*0040*/ 	.word	0xffffffff


	//   ....[6]....
        /*0044*/ 	.word	0xffffffff


	//   ....[7]....
        /*0048*/ 	.word	0xffffffff


	//   ....[8]....
        /*004c*/ 	.word	0xffffffff


	//   ....[9]....
        /*0050*/ 	.word	0xffffffff


	//   ....[10]....
        /*0054*/ 	.word	0x05000010


	//   ....[11]....
        /*0058*/ 	.word	0x05000010


	//   ....[12]....
        /*005c*/ 	.word	0x05000010


	//   ....[13]....
        /*0060*/ 	.word	0x05000010


	//   ....[14]....
        /*0064*/ 	.word	0x05000010


	//   ....[15]....
        /*0068*/ 	.word	0x05000010


	//   ....[16]....
        /*006c*/ 	.word	0x05000010


	//   ....[17]....
        /*0070*/ 	.word	0x05000010


	//   ....[18]....
        /*0074*/ 	.word	0x05000010


	//   ....[19]....
        /*0078*/ 	.word	0x05000010


	//----- nvinfo : EIATTR_COOP_GROUP_INSTR_OFFSETS
	.align		4
.L_6673:
        /*007c*/ 	.byte	0x04, 0x28
        /*007e*/ 	.short	(.L_6675 - .L_6674)


	//   ....[0]....
.L_6674:
        /*0080*/ 	.word	0x00000850


	//   ....[1]....
        /*0084*/ 	.word	0x00000860


	//   ....[2]....
        /*0088*/ 	.word	0x00000890


	//   ....[3]....
        /*008c*/ 	.word	0x000008a0


	//   ....[4]....
        /*0090*/ 	.word	0x000008d0


	//   ....[5]....
        /*0094*/ 	.word	0x000008e0


	//   ....[6]....
        /*0098*/ 	.word	0x00000910


	//   ....[7]....
        /*009c*/ 	.word	0x00000920


	//   ....[8]....
        /*00a0*/ 	.word	0x00000950


	//   ....[9]....
        /*00a4*/ 	.word	0x00000960


	//   ....[10]....
        /*00a8*/ 	.word	0x00000ba0


	//   ....[11]....
        /*00ac*/ 	.word	0x00000c10


	//   ....[12]....
        /*00b0*/ 	.word	0x00000c80


	//   ....[13]....
        /*00b4*/ 	.word	0x00000cf0


	//   ....[14]....
        /*00b8*/ 	.word	0x00000d60


	//   ....[15]....
        /*00bc*/ 	.word	0x00000dc0


	//   ....[16]....
        /*00c0*/ 	.word	0x00000e30


	//   ....[17]....
        /*00c4*/ 	.word	0x00000ea0


	//   ....[18]....
        /*00c8*/ 	.word	0x00000f10


	//   ....[19]....
        /*00cc*/ 	.word	0x00000f80


	//----- nvinfo : EIATTR_EXIT_INSTR_OFFSETS
	.align		4
.L_6675:
        /*00d0*/ 	.byte	0x04, 0x1c
        /*00d2*/ 	.short	(.L_6677 - .L_6676)


	//   ....[0]....
.L_6676:
        /*00d4*/ 	.word	0x00000070


	//   ....[1]....
        /*00d8*/ 	.word	0x00000b40


	//----- nvinfo : EIATTR_MAX_THREADS
	.align		4
.L_6677:
        /*00dc*/ 	.byte	0x04, 0x05
        /*00de*/ 	.short	(.L_6679 - .L_6678)
.L_6678:
        /*00e0*/ 	.word	0x00000400
        /*00e4*/ 	.word	0x00000001
        /*00e8*/ 	.word	0x00000001


	//----- nvinfo : EIATTR_CRS_STACK_SIZE
	.align		4
.L_6679:
        /*00ec*/ 	.byte	0x04, 0x1e
        /*00ee*/ 	.short	(.L_6681 - .L_6680)
.L_6680:
        /*00f0*/ 	.word	0x00000000


	//----- nvinfo : EIATTR_CBANK_PARAM_SIZE
	.align		4
.L_6681:
        /*00f4*/ 	.byte	0x03, 0x19
        /*00f6*/ 	.short	0x0080


	//----- nvinfo : EIATTR_PARAM_CBANK
	.align		4
        /*00f8*/ 	.byte	0x04, 0x0a
        /*00fa*/ 	.short	(.L_6683 - .L_6682)
	.align		4
.L_6682:
        /*00fc*/ 	.word	index@(.nv.constant0._ZN18transformer_engine13normalization28ln_bwd_finalize_tuned_kernelINS0_22Kernel_traits_finalizeILj768E6__halffS3_fjLj1024ELj4ENS0_18Kernel_traits_baseILj768ES3_fS3_fjLj1024EEEEEEEvNS0_20BackwardKernelParamsE)
        /*0100*/ 	.short	0x0210
        /*0102*/ 	.short	0x0080


	//----- nvinfo : EIATTR_SW_WAR
	.align		4
.L_6683:
        /*0104*/ 	.byte	0x04, 0x36
        /*0106*/ 	.short	(.L_6685 - .L_6684)
.L_6684:
        /*0108*/ 	.word	0x00000008
.L_6685:


//--------------------- .nv.info._ZN18transformer_engine13normalization19ln_bwd_tuned_kernelINS0_13Kernel_traitsI6__halffS3_fjLj768ELj1ELj4ELj1ELj16ENS0_18Kernel_traits_baseILj768ES3_fS3_fjLj128EEEEEEEvNS0_20BackwardKernelParamsE --------------------------
	.section	.nv.info._ZN18transformer_engine13normalization19ln_bwd_tuned_kernelINS0_13Kernel_traitsI6__halffS3_fjLj768ELj1ELj4ELj1ELj16ENS0_18Kernel_traits_baseILj768ES3_fS3_fjLj128EEEEEEEvNS0_20BackwardKernelParamsE,"",@"SHT_CUDA_INFO"
	.sectionflags	@""
	.align	4


	//----- nvinfo : EIATTR_CUDA_API_VERSION
	.align		4
        /*0000*/ 	.byte	0x04, 0x37
        /*0002*/ 	.short	(.L_6687 - .L_6686)
.L_6686:
        /*0004*/ 	.word	0x00000082


	//----- nvinfo : EIATTR_KPARAM_INFO
	.align		4
.L_6687:
        /*0008*/ 	.byte	0x04, 0x17
        /*000a*/ 	.short	(.L_6689 - .L_6688)
.L_6688:
        /*000c*/ 	.word	0x00000000
        /*0010*/ 	.short	0x0000
        /*0012*/ 	.short	0x0000
        /*0014*/ 	.byte	0x00, 0xf0, 0x01, 0x02


	//----- nvinfo : EIATTR_SPARSE_MMA_MASK
	.align		4
.L_6689:
        /*0018*/ 	.byte	0x03, 0x50
        /*001a*/ 	.short	0x0000


	//----- nvinfo : EIATTR_MAXREG_COUNT
	.align		4
        /*001c*/ 	.byte	0x03, 0x1b
        /*001e*/ 	.short	0x00ff


	//----- nvinfo : EIATTR_NUM_BARRIERS
	.align		4
        /*0020*/ 	.byte	0x02, 0x4c
        /*0022*/ 	.byte	0x01
	.zero		1


	//----- nvinfo : EIATTR_MERCURY_ISA_VERSION
	.align		4
        /*0024*/ 	.byte	0x03, 0x5f
        /*0026*/ 	.short	0x0101


	//----- nvinfo : EIATTR_COOP_GROUP_MASK_REGIDS
	.align		4
        /*0028*/ 	.byte	0x04, 0x29
        /*002a*/ 	.short	(.L_6691 - .L_6690)


	//   ....[0]....
.L_6690:
        /*002c*/ 	.word	0xffffffff


	//   ....[1]....
        /*0030*/ 	.word	0xffffffff


	//   ....[2]....
        /*0034*/ 	.word	0xffffffff


	//   ....[3]....
        /*0038*/ 	.word	0xffffffff


	//   ....[4]....
        /*003c*/ 	.word	0xffffffff


	//   ....[5]....
        /*0040*/ 	.word	0xffffffff


	//   ....[6]....
        /*0044*/ 	.word	0xffffffff


	//   ....[7]....
        /*0048*/ 	.word	0xffffffff


	//   ....[8]....
        /*004c*/ 	.word	0xffffffff


	//   ....[9]....
        /*0050*/ 	.word	0xffffffff


	//   ....[10]....
        /*0054*/ 	.word	0x05000088


	//   ....[11]....
        /*0058*/ 	.word	0x05000088


	//   ....[12]....
        /*005c*/ 	.word	0x05000088


	//   ....[13]....
        /*0060*/ 	.word	0x05000088


	//   ....[14]....
        /*0064*/ 	.word	0x05000088


	//   ....[15]....
        /*0068*/ 	.word	0x05000088


	//   ....[16]....
        /*006c*/ 	.word	0x05000088


	//   ....[17]....
        /*0070*/ 	.word	0x05000088


	//   ....[18]....
        /*0074*/ 	.word	0x05000088


	//   ....[19]....
        /*0078*/ 	.word	0x05000088


	//----- nvinfo : EIATTR_COOP_GROUP_INSTR_OFFSETS
	.align		4
.L_6691:
        /*007c*/ 	.byte	0x04, 0x28
        /*007e*/ 	.short	(.L_6693 - .L_6692)


	//   ....[0]....
.L_6692:
        /*0080*/ 	.word	0x00001770


	//   ....[1]....
        /*0084*/ 	.word	0x00001780


	//   ....[2]....
        /*0088*/ 	.word	0x000017b0


	//   ....[3]....
        /*008c*/ 	.word	0x000017c0


	//   ....[4]....
        /*0090*/ 	.word	0x000017f0


	//   ....[5]....
        /*0094*/ 	.word	0x00001800


	//   ....[6]....
        /*0098*/ 	.word	0x00001830


	//   ....[7]....
        /*009c*/ 	.word	0x00001840


	//   ....[8]....
        /*00a0*/ 	.word	0x00001870


	//   ....[9]....
        /*00a4*/ 	.word	0x00001880


	//   ....[10]....
        /*00a8*/ 	.word	0x00002ae0


	//   ....[11]....
        /*00ac*/ 	.word	0x00002b70


	//   ....[12]....
        /*00b0*/ 	.word	0x00002be0


	//   ....[13]....
        /*00b4*/ 	.word	0x00002c30


	//   ....[14]....
        /*00b8*/ 	.word	0x00002ca0


	//   ....[15]....
        /*00bc*/ 	.word	0x00002cf0


	//   ....[16]....
        /*00c0*/ 	.word	0x00002d60


	//   ....[17]....
        /*00c4*/ 	.word	0x00002db0


	//   ....[18]....
        /*00c8*/ 	.word	0x00002e20


	//   ....[19]....
        /*00cc*/ 	.word	0x00002e70


	//----- nvinfo : EIATTR_EXIT_INSTR_OFFSETS
	.align		4
.L_6693:
        /*00d0*/ 	.byte	0x04, 0x1c
        /*00d2*/ 	.short	(.L_6695 - .L_6694)


	//   ....[0]....
.L_6694:
        /*00d4*/ 	.word	0x00002a70


	//----- nvinfo : EIATTR_MAX_THREADS
	.align		4
.L_6695:
        /*00d8*/ 	.byte	0x04, 0x05
        /*00da*/ 	.short	(.L_6697 - .L_6696)
.L_6696:
        /*00dc*/ 	.word	0x00000080
        /*00e0*/ 	.word	0x00000001
        /*00e4*/ 	.word	0x00000001


	//----- nvinfo : EIATTR_CRS_STACK_SIZE
	.align		4
.L_6697:
        /*00e8*/ 	.byte	0x04, 0x1e
        /*00ea*/ 	.short	(.L_6699 - .L_6698)
.L_6698:
        /*00ec*/ 	.word	0x00000000


	//----- nvinfo : EIATTR_CBANK_PARAM_SIZE
	.align		4
.L_6699:
        /*00f0*/ 	.byte	0x03, 0x19
        /*00f2*/ 	.short	0x0080


	//----- nvinfo : EIATTR_PARAM_CBANK
	.align		4
        /*00f4*/ 	.byte	0x04, 0x0a
        /*00f6*/ 	.short	(.L_6701 - .L_6700)
	.align		4
.L_6700:
        /*00f8*/ 	.word	index@(.nv.constant0._ZN18transformer_engine13normalization19ln_bwd_tuned_kernelINS0_13Kernel_traitsI6__halffS3_fjLj768ELj1ELj4ELj1ELj16ENS0_18Kernel_traits_baseILj768ES3_fS3_fjLj128EEEEEEEvNS0_20BackwardKernelParamsE)
        /*00fc*/ 	.short	0x0210
        /*00fe*/ 	.short	0x0080


	//----- nvinfo : EIATTR_SW_WAR
	.align		4
.L_6701:
        /*0100*/ 	.byte	0x04, 0x36
        /*0102*/ 	.short	(.L_6703 - .L_6702)
.L_6702:
        /*0104*/ 	.word	0x00000008
.L_6703:


//--------------------- .nv.info._ZN18transformer_engine13normalization28ln_bwd_finalize_tuned_kernelINS0_22Kernel_traits_finalizeILj768E6__halfS3_S3_fjLj1024ELj4ENS0_18Kernel_traits_baseILj768ES3_S3_S3_fjLj1024EEEEEEEvNS0_20BackwardKernelParamsE --------------------------
	.section	.nv.info._ZN18transformer_engine13normalization28ln_bwd_finalize_tuned_kernelINS0_22Kernel_traits_finalizeILj768E6__halfS3_S3_fjLj1024ELj4ENS0_18Kernel_traits_baseILj768ES3_S3_S3_fjLj1024EEEEEEEvNS0_20BackwardKernelParamsE,"",@"SHT_CUDA_INFO"
	.sectionflags	@""
	.align	4


	//----- nvinfo : EIATTR_CUDA_API_VERSION
	.align		4
        /*0000*/ 	.byte	0x04, 0x37
        /*0002*/ 	.short	(.L_6705 - .L_6704)
.L_6704:
        /*0004*/ 	.word	0x00000082


	//----- nvinfo : EIATTR_KPARAM_INFO
	.align		4
.L_6705:
        /*0008*/ 	.byte	0x04, 0x17
        /*000a*/ 	.short	(.L_6707 - .L_6706)
.L_6706:
        /*000c*/ 	.word	0x00000000
        /*0010*/ 	.short	0x0000
        /*0012*/ 	.short	0x0000
        /*0014*/ 	.byte	0x00, 0xf0, 0x01, 0x02


	//----- nvinfo : EIATTR_SPARSE_MMA_MASK
	.align		4
.L_6707:
        /*0018*/ 	.byte	0x03, 0x50
        /*001a*/ 	.short	0x0000


	//----- nvinfo : EIATTR_MAXREG_COUNT
	.align		4
        /*001c*/ 	.byte	0x03, 0x1b
        /*001e*/ 	.short	0x0040


	//----- nvinfo : EIATTR_NUM_BARRIERS
	.align		4
        /*0020*/ 	.byte	0x02, 0x4c
        /*0022*/ 	.byte	0x01
	.zero		1


	//----- nvinfo : EIATTR_MERCURY_ISA_VERSION
	.align		4
        /*0024*/ 	.byte	0x03, 0x5f
        /*0026*/ 	.short	0x0101


	//----- nvinfo : EIATTR_COOP_GROUP_MASK_REGIDS
	.align		4
        /*0028*/ 	.byte	0x04, 0x29
        /*002a*/ 	.short	(.L_6709 - .L_6708)


	//   ....[0]....
.L_6708:
        /*002c*/ 	.word	0xffffffff


	//   ....[1]....
        /*0030*/ 	.word	0xffffffff


	//   ....[2]....
        /*0034*/ 	.word	0xffffffff


	//   ....[3]....
        /*0038*/ 	.word	0xffffffff


	//   ....[4]....
        /*003c*/ 	.word	0xffffffff


	//   ....[5]....
        /*0040*/ 	.word	0xffffffff


	//   ....[6]....
        /*0044*/ 	.word	0xffffffff


	//   ....[7]....
        /*0048*/ 	.word	0xffffffff


	//   ....[8]....
        /*004c*/ 	.word	0xffffffff


	//   ....[9]....
        /*0050*/ 	.word	0xffffffff


	//   ....[10]....
        /*0054*/ 	.word	0x05000010


	//   ....[11]....
        /*0058*/ 	.word	0x05000010


	//   ....[12]....
        /*005c*/ 	.word	0x05000010


	//   ....[13]....
        /*0060*/ 	.word	0x05000010


	//   ....[14]....
        /*0064*/ 	.word	0x05000010


	//   ....[15]....
        /*0068*/ 	.word	0x05000010


	//   ....[16]....
        /*006c*/ 	.word	0x05000010


	//   ....[17]....
        /*0070*/ 	.word	0x05000010


	//   ....[18]....
        /*0074*/ 	.word	0x05000010


	//   ....[19]....
        /*0078*/ 	.word	0x05000010


	//----- nvinfo : EIATTR_COOP_GROUP_INSTR_OFFSETS
	.align		4
.L_6709:
        /*007c*/ 	.byte	0x04, 0x28
        /*007e*/ 	.short	(.L_6711 - .L_6710)


	//   ....[0]....
.L_6710:
        /*0080*/ 	.word	0x00000850


	//   ....[1]....
        /*0084*/ 	.word	0x00000860


	//   ....[2]....
        /*0088*/ 	.word	0x00000890


	//   ....[3]....
        /*008c*/ 	.word	0x000008a0


	//   ....[4]....
        /*0090*/ 	.word	0x000008d0


	//   ....[5]....
        /*0094*/ 	.word	0x000008e0


	//   ....[6]....
        /*0098*/ 	.word	0x00000910


	//   ....[7]....
        /*009c*/ 	.word	0x00000920


	//   ....[8]....
        /*00a0*/ 	.word	0x00000950


	//   ....[9]....
        /*00a4*/ 	.word	0x00000960


	//   ....[10]....
        /*00a8*/ 	.word	0x00000ba0


	//   ....[11]....
        /*00ac*/ 	.word	0x00000c10


	//   ....[12]....
        /*00b0*/ 	.word	0x00000c80


	//   ....[13]....
        /*00b4*/ 	.word	0x00000cf0


	//   ....[14]....
        /*00b8*/ 	.word	0x00000d60


	//   ....[15]....
        /*00bc*/ 	.word	0x00000dc0


	//   ....[16]....
        /*00c0*/ 	.word	0x00000e30


	//   ....[17]....
        /*00c4*/ 	.word	0x00000ea0


	//   ....[18]....
        /*00c8*/ 	.word	0x00000f10


	//   ....[19]....
        /*00cc*/ 	.word	0x00000f80


	//----- nvinfo : EIATTR_EXIT_INSTR_OFFSETS
	.align		4
.L_6711:
        /*00d0*/ 	.byte	0x04, 0x1c
        /*00d2*/ 	.short	(.L_6713 - .L_6712)


	//   ....[0]....
.L_6712:
        /*00d4*/ 	.word	0x00000070


	//   ....[1]....
        /*00d8*/ 	.word	0x00000b40


	//----- nvinfo : EIATTR_MAX_THREADS
	.align		4
.L_6713:
        /*00dc*/ 	.byte	0x04, 0x05
        /*00de*/ 	.short	(.L_6715 - .L_6714)
.L_6714:
        /*00e0*/ 	.word	0x00000400
        /*00e4*/ 	.word	0x00000001
        /*00e8*/ 	.word	0x00000001


	//----- nvinfo : EIATTR_CRS_STACK_SIZE
	.align		4
.L_6715:
        /*00ec*/ 	.byte	0x04, 0x1e
        /*00ee*/ 	.short	(.L_6717 - .L_6716)
.L_6716:
        /*00f0*/ 	.word	0x00000000


	//----- nvinfo : EIATTR_CBANK_PARAM_SIZE
	.align		4
.L_6717:
        /*00f4*/ 	.byte	0x03, 0x19
        /*00f6*/ 	.short	0x0080


	//----- nvinfo : EIATTR_PARAM_CBANK
	.align		4
        /*00f8*/ 	.byte	0x04, 0x0a
        /*00fa*/ 	.short	(.L_6719 - .L_6718)
	.align		4
.L_6718:
        /*00fc*/ 	.word	index@(.nv.constant0._ZN18transformer_engine13normalization28ln_bwd_finalize_tuned_kernelINS0_22Kernel_traits_finalizeILj768E6__halfS3_S3_fjLj1024ELj4ENS0_18Kernel_traits_baseILj768ES3_S3_S3_fjLj1024EEEEEEEvNS0_20BackwardKernelParamsE)
        /*0100*/ 	.short	0x0210
        /*0102*/ 	.short	0x0080


	//----- nvinfo : EIATTR_SW_WAR
	.align		4
.L_6719:
        /*0104*/ 	.byte	0x04, 0x36
        /*0106*/ 	.short	(.L_6721 - .L_6720)
.L_6720:
        /*0108*/ 	.word	0x00000008
.L_6721:


//--------------------- .nv.info._ZN18transformer_engine13normalization19ln_bwd_tuned_kernelINS0_13Kernel_traitsI6__halfS3_S3_fjLj768ELj1ELj4ELj1ELj16ENS0_18Kernel_traits_baseILj768ES3_S3_S3_fjLj128EEEEEEEvNS0_20BackwardKernelParamsE --------------------------
	.section	.nv.info._ZN18transformer_engine13normalization19ln_bwd_tuned_kernelINS0_13Kernel_traitsI6__halfS3_S3_fjLj768ELj1ELj4ELj1ELj16ENS0_18Kernel_traits_baseILj768ES3_S3_S3_fjLj128EEEEEEEvNS0_20BackwardKernelParamsE,"",@"SHT_CUDA_INFO"
	.sectionflags	@""
	.align	4


	//----- nvinfo : EIATTR_CUDA_API_VERSION
	.align		4
        /*0000*/ 	.byte	0x04, 0x37
        /*0002*/ 	.short	(.L_6723 - .L_6722)
.L_6722:
        /*0004*/ 	.word	0x00000082


	//----- nvinfo : EIATTR_KPARAM_INFO
	.align		4
.L_6723:
        /*0008*/ 	.byte	0x04, 0x17
        /*000a*/ 	.short	(.L_6725 - .L_6724)
.L_6724:
        /*000c*/ 	.word	0x00000000
        /*0010*/ 	.short	0x0000
        /*0012*/ 	.short	0x0000
        /*0014*/ 	.byte	0x00, 0xf0, 0x01, 0x02


	//----- nvinfo : EIATTR_SPARSE_MMA_MASK
	.align		4
.L_6725:
        /*0018*/ 	.byte	0x03, 0x50
        /*001a*/ 	.short	0x0000


	//----- nvinfo : EIATTR_MAXREG_COUNT
	.align		4
        /*001c*/ 	.byte	0x03, 0x1b
        /*001e*/ 	.short	0x00ff


	//----- nvinfo : EIATTR_NUM_BARRIERS
	.align		4
        /*0020*/ 	.byte	0x02, 0x4c
        /*0022*/ 	.byte	0x01
	.zero		1


	//----- nvinfo : EIATTR_MERCURY_ISA_VERSION
	.align		4
        /*0024*/ 	.byte	0x03, 0x5f
        /*0026*/ 	.short	0x0101


	//----- nvinfo : EIATTR_COOP_GROUP_MASK_REGIDS
	.align		4
        /*0028*/ 	.byte	0x04, 0x29
        /*002a*/ 	.short	(.L_6727 - .L_6726)


	//   ....[0]....
.L_6726:
        /*002c*/ 	.word	0xffffffff


	//   ....[1]....
        /*0030*/ 	.word	0xffffffff


	//   ....[2]....
        /*0034*/ 	.word	0xffffffff


	//   ....[3]....
        /*0038*/ 	.word	0xffffffff


	//   ....[4]....
        /*003c*/ 	.word	0xffffffff


	//   ....[5]....
        /*0040*/ 	.word	0xffffffff


	//   ....[6]....
        /*0044*/ 	.word	0xffffffff


	//   ....[7]....
        /*0048*/ 	.word	0xffffffff


	//   ....[8]....
        /*004c*/ 	.word	0xffffffff


	//   ....[9]....
        /*0050*/ 	.word	0xffffffff


	//   ....[10]....
        /*0054*/ 	.word	0x05000085


	//   ....[11]....
        /*0058*/ 	.word	0x05000085


	//   ....[12]....
        /*005c*/ 	.word	0x05000085


	//   ....[13]....
        /*0060*/ 	.word	0x05000085


	//   ....[14]....
        /*0064*/ 	.word	0x05000085


	//   ....[15]....
        /*0068*/ 	.word	0x05000085


	//   ....[16]....
        /*006c*/ 	.word	0x05000085


	//   ....[17]....
        /*0070*/ 	.word	0x05000085


	//   ....[18]....
        /*0074*/ 	.word	0x05000085


	//   ....[19]....
        /*0078*/ 	.word	0x05000085


	//----- nvinfo : EIATTR_COOP_GROUP_INSTR_OFFSETS
	.align		4
.L_6727:
        /*007c*/ 	.byte	0x04, 0x28
        /*007e*/ 	.short	(.L_6729 - .L_6728)


	//   ....[0]....
.L_6728:
        /*0080*/ 	.word	0x00001650


	//   ....[1]....
        /*0084*/ 	.word	0x00001660


	//   ....[2]....
        /*0088*/ 	.word	0x00001690


	//   ....[3]....
        /*008c*/ 	.word	0x000016a0


	//   ....[4]....
        /*0090*/ 	.word	0x000016d0


	//   ....[5]....
        /*0094*/ 	.word	0x000016e0


	//   ....[6]....
        /*0098*/ 	.word	0x00001710


	//   ....[7]....
        /*009c*/ 	.word	0x00001720


	//   ....[8]....
        /*00a0*/ 	.word	0x00001750


	//   ....[9]....
        /*00a4*/ 	.word	0x00001760


	//   ....[10]....
        /*00a8*/ 	.word	0x00002a20


	//   ....[11]....
        /*00ac*/ 	.word	0x00002ab0


	//   ....[12]....
        /*00b0*/ 	.word	0x00002b20


	//   ....[13]....
        /*00b4*/ 	.word	0x00002b70


	//   ....[14]....
        /*00b8*/ 	.word	0x00002be0


	//   ....[15]....
        /*00bc*/ 	.word	0x00002c30


	//   ....[16]....
        /*00c0*/ 	.word	0x00002ca0


	//   ....[17]....
        /*00c4*/ 	.word	0x00002cf0


	//   ....[18]....
        /*00c8*/ 	.word	0x00002d60


	//   ....[19]....
        /*00cc*/ 	.word	0x00002db0


	//----- nvinfo : EIATTR_EXIT_INSTR_OFFSETS
	.align		4
.L_6729:
        /*00d0*/ 	.byte	0x04, 0x1c
        /*00d2*/ 	.short	(.L_6731 - .L_6730)


	//   ....[0]....
.L_6730:
        /*00d4*/ 	.word	0x000029b0


	//----- nvinfo : EIATTR_MAX_THREADS
	.align		4
.L_6731:
        /*00d8*/ 	.byte	0x04, 0x05
        /*00da*/ 	.short	(.L_6733 - .L_6732)
.L_6732:
        /*00dc*/ 	.word	0x00000080
        /*00e0*/ 	.word	0x00000001
        /*00e4*/ 	.word	0x00000001


	//----- nvinfo : EIATTR_CRS_STACK_SIZE
	.align		4
.L_6733:
        /*00e8*/ 	.byte	0x04, 0x1e
        /*00ea*/ 	.short	(.L_6735 - .L_6734)
.L_6734:
        /*00ec*/ 	.word	0x00000000


	//----- nvinfo : EIATTR_CBANK_PARAM_SIZE
	.align		4
.L_6735:
        /*00f0*/ 	.byte	0x03, 0x19
        /*00f2*/ 	.short	0x0080


	//----- nvinfo : EIATTR_PARAM_CBANK
	.align		4
        /*00f4*/ 	.byte	0x04, 0x0a
        /*00f6*/ 	.short	(.L_6737 - .L_6736)
	.align		4
.L_6736:
        /*00f8*/ 	.word	index@(.nv.constant0._ZN18transformer_engine13normalization19ln_bwd_tuned_kernelINS0_13Kernel_traitsI6__halfS3_S3_fjLj768ELj1ELj4ELj1ELj16ENS0_18Kernel_traits_baseILj768ES3_S3_S3_fjLj128EEEEEEEvNS0_20BackwardKernelParamsE)
        /*00fc*/ 	.short	0x0210
        /*00fe*/ 	.short	0x0080


	//----- nvinfo : EIATTR_SW_WAR
	.align		4
.L_6737:
        /*0100*/ 	.byte	0x04, 0x36
        /*0102*/ 	.short	(.L_6739 - .L_6738)
.L_6738:
        /*0104*/ 	.word	0x00000008
.L_6739:


//--------------------- .nv.info._ZN18transformer_engine13normalization28ln_bwd_finalize_tuned_kernelINS0_22Kernel_traits_finalizeILj768EffffjLj1024ELj4ENS0_18Kernel_traits_baseILj768EffffjLj1024EEEEEEEvNS0_20BackwardKernelParamsE --------------------------
	.section	.nv.info._ZN18transformer_engine13normalization28ln_bwd_finalize_tuned_kernelINS0_22Kernel_traits_finalizeILj768EffffjLj1024ELj4ENS0_18Kernel_traits_baseILj768EffffjLj1024EEEEEEEvNS0_20BackwardKernelParamsE,"",@"SHT_CUDA_INFO"
	.sectionflags	@""
	.align	4


	//----- nvinfo : EIATTR_CUDA_API_VERSION
	.align		4
        /*0000*/ 	.byte	0x04, 0x37
        /*0002*/ 	.short	(.L_6741 - .L_6740)
.L_6740:
        /*0004*/ 	.word	0x00000082


	//----- nvinfo : EIATTR_KPARAM_INFO
	.align		4
.L_6741:
        /*0008*/ 	.byte	0x04, 0x17
        /*000a*/ 	.short	(.L_6743 - .L_6742)
.L_6742:
        /*000c*/ 	.word	0x00000000
        /*0010*/ 	.short	0x0000
        /*0012*/ 	.short	0x0000
        /*0014*/ 	.byte	0x00, 0xf0, 0x01, 0x02


	//----- nvinfo : EIATTR_SPARSE_MMA_MASK
	.align		4
.L_6743:
        /*0018*/ 	.byte	0x03, 0x50
        /*001a*/ 	.short	0x0000


	//----- nvinfo : EIATTR_MAXREG_COUNT
	.align		4
        /*001c*/ 	.byte	0x03, 0x1b
        /*001e*/ 	.short	0x0040


	//----- nvinfo : EIATTR_NUM_BARRIERS
	.align		4
        /*0020*/ 	.byte	0x02, 0x4c
        /*0022*/ 	.byte	0x01
	.zero		1


	//----- nvinfo : EIATTR_MERCURY_ISA_VERSION
	.align		4
        /*0024*/ 	.byte	0x03, 0x5f
        /*0026*/ 	.short	0x0101


	//----- nvinfo : EIATTR_COOP_GROUP_MASK_REGIDS
	.align		4
        /*0028*/ 	.byte	0x04, 0x29
        /*002a*/ 	.short	(.L_6745 - .L_6744)


	//   ....[0]....
.L_6744:
        /*002c*/ 	.word	0xffffffff


	//   ....[1]....
        /*0030*/ 	.word	0xffffffff


	//   ....[2]....
        /*0034*/ 	.word	0xffffffff


	//   ....[3]....
        /*0038*/ 	.word	0xffffffff


	//   ....[4]....
        /*003c*/ 	.word	0xffffffff


	//   ....[5]....
        /*0040*/ 	.word	0xffffffff


	//   ....[6]....
        /*0044*/ 	.word	0xffffffff


	//   ....[7]....
        /*0048*/ 	.word	0xffffffff


	//   ....[8]....
        /*004c*/ 	.word	0xffffffff


	//   ....[9]....
        /*0050*/ 	.word	0xffffffff


	//   ....[10]....
        /*0054*/ 	.word	0x05000010


	//   ....[11]....
        /*0058*/ 	.word	0x05000010


	//   ....[12]....
        /*005c*/ 	.word	0x05000010


	//   ....[13]....
        /*0060*/ 	.word	0x05000010


	//   ....[14]....
        /*0064*/ 	.word	0x05000010


	//   ....[15]....
        /*0068*/ 	.word	0x05000010


	//   ....[16]....
        /*006c*/ 	.word	0x05000010


	//   ....[17]....
        /*0070*/ 	.word	0x05000010


	//   ....[18]....
        /*0074*/ 	.word	0x05000010


	//   ....[19]....
        /*0078*/ 	.word	0x05000010


	//----- nvinfo : EIATTR_COOP_GROUP_INSTR_OFFSETS
	.align		4
.L_6745:
        /*007c*/ 	.byte	0x04, 0x28
        /*007e*/ 	.short	(.L_6747 - .L_6746)


	//   ....[0]....
.L_6746:
        /*0080*/ 	.word	0x00000850


	//   ....[1]....
        /*0084*/ 	.word	0x00000860


	//   ....[2]....
        /*0088*/ 	.word	0x00000890


	//   ....[3]....
        /*008c*/ 	.word	0x000008a0


	//   ....[4]....
        /*0090*/ 	.word	0x000008d0


	//   ....[5]....
        /*0094*/ 	.word	0x000008e0


	//   ....[6]....
        /*0098*/ 	.word	0x00000910


	//   ....[7]....
        /*009c*/ 	.word	0x00000920


	//   ....[8]....
        /*00a0*/ 	.word	0x00000950


	//   ....[9]....
        /*00a4*/ 	.word	0x00000960


	//   ....[10]....
        /*00a8*/ 	.word	0x00000b80


	//   ....[11]....
        /*00ac*/ 	.word	0x00000bf0


	//   ....[12]....
        /*00b0*/ 	.word	0x00000c60


	//   ....[13]....
        /*00b4*/ 	.word	0x00000cd0


	//   ....[14]....
        /*00b8*/ 	.word	0x00000d40


	//   ....[15]....
        /*00bc*/ 	.word	0x00000da0


	//   ....[16]....
        /*00c0*/ 	.word	0x00000e10


	//   ....[17]....
        /*00c4*/ 	.word	0x00000e80


	//   ....[18]....
        /*00c8*/ 	.word	0x00000ef0


	//   ....[19]....
        /*00cc*/ 	.word	0x00000f60


	//----- nvinfo : EIATTR_EXIT_INSTR_OFFSETS
	.align		4
.L_6747:
        /*00d0*/ 	.byte	0x04, 0x1c
        /*00d2*/ 	.short	(.L_6749 - .L_6748)


	//   ....[0]....
.L_6748:
        /*00d4*/ 	.word	0x00000070


	//   ....[1]....
        /*00d8*/ 	.word	0x00000b20


	//----- nvinfo : EIATTR_MAX_THREADS
	.align		4
.L_6749:
        /*00dc*/ 	.byte	0x04, 0x05
        /*00de*/ 	.short	(.L_6751 - .L_6750)
.L_6750:
        /*00e0*/ 	.word	0x00000400
        /*00e4*/ 	.word	0x00000001
        /*00e8*/ 	.word	0x00000001


	//----- nvinfo : EIATTR_CRS_STACK_SIZE
	.align		4
.L_6751:
        /*00ec*/ 	.byte	0x04, 0x1e
        /*00ee*/ 	.short	(.L_6753 - .L_6752)
.L_6752:
        /*00f0*/ 	.word	0x00000000


	//----- nvinfo : EIATTR_CBANK_PARAM_SIZE
	.align		4
.L_6753:
        /*00f4*/ 	.byte	0x03, 0x19
        /*00f6*/ 	.short	0x0080


	//----- nvinfo : EIATTR_PARAM_CBANK
	.align		4
        /*00f8*/ 	.byte	0x04, 0x0a
        /*00fa*/ 	.short	(.L_6755 - .L_6754)
	.align		4
.L_6754:
        /*00fc*/ 	.word	index@(.nv.constant0._ZN18transformer_engine13normalization28ln_bwd_finalize_tuned_kernelINS0_22Kernel_traits_finalizeILj768EffffjLj1024ELj4ENS0_18Kernel_traits_baseILj768EffffjLj1024EEEEEEEvNS0_20BackwardKernelParamsE)
        /*0100*/ 	.short	0x0210
        /*0102*/ 	.short	0x0080


	//----- nvinfo : EIATTR_SW_WAR
	.align		4
.L_6755:
        /*0104*/ 	.byte	0x04, 0x36
        /*0106*/ 	.short	(.L_6757 - .L_6756)
.L_6756:
        /*0108*/ 	.word	0x00000008
.L_6757:


//--------------------- .nv.info._ZN18transformer_engine13normalization19ln_bwd_tuned_kernelINS0_13Kernel_traitsIffffjLj768ELj1ELj4ELj1ELj16ENS0_18Kernel_traits_baseILj768EffffjLj128EEEEEEEvNS0_20BackwardKernelParamsE --------------------------
	.section	.nv.info._ZN18transformer_engine13normalization19ln_bwd_tuned_kernelINS0_13Kernel_traitsIffffjLj768ELj1ELj4ELj1ELj16ENS0_18Kernel_traits_baseILj768EffffjLj128EEEEEEEvNS0_20BackwardKernelParamsE,"",@"SHT_CUDA_INFO"
	.sectionflags	@""
	.align	4


	//----- nvinfo : EIATTR_CUDA_API_VERSION
	.align		4
        /*0000*/ 	.byte	0x04, 0x37
        /*0002*/ 	.short	(.L_6759 - .L_6758)
.L_6758:
        /*0004*/ 	.word	0x00000082


	//----- nvinfo : EIATTR_KPARAM_INFO
	.align		4
.L_6759:
        /*0008*/ 	.byte	0x04, 0x17
        /*000a*/ 	.short	(.L_6761 - .L_6760)
.L_6760:
        /*000c*/ 	.word	0x00000000
        /*0010*/ 	.short	0x0000
        /*0012*/ 	.short	0x0000
        /*0014*/ 	.byte	0x00, 0xf0, 0x01, 0x02


	//----- nvinfo : EIATTR_SPARSE_MMA_MASK
	.align		4
.L_6761:
        /*0018*/ 	.byte	0x03, 0x50
        /*001a*/ 	.short	0x0000


	//----- nvinfo : EIATTR_MAXREG_COUNT
	.align		4
        /*001c*/ 	.byte	0x03, 0x1b
        /*001e*/ 	.short	0x00ff


	//----- nvinfo : EIATTR_NUM_BARRIERS
	.align		4
        /*0020*/ 	.byte	0x02, 0x4c
        /*0022*/ 	.byte	0x01
	.zero		1


	//----- nvinfo : EIATTR_MERCURY_ISA_VERSION
	.align		4
        /*0024*/ 	.byte	0x03, 0x5f
        /*0026*/ 	.short	0x0101


	//----- nvinfo : EIATTR_COOP_GROUP_MASK_REGIDS
	.align		4
        /*0028*/ 	.byte	0x04, 0x29
        /*002a*/ 	.short	(.L_6763 - .L_6762)


	//   ....[0]....
.L_6762:
        /*002c*/ 	.word	0xffffffff


	//   ....[1]....
        /*0030*/ 	.word	0xffffffff


	//   ....[2]....
        /*0034*/ 	.word	0xffffffff


	//   ....[3]....
        /*0038*/ 	.word	0xffffffff


	//   ....[4]....
        /*003c*/ 	.word	0xffffffff


	//   ....[5]....
        /*0040*/ 	.word	0xffffffff


	//   ....[6]....
        /*0044*/ 	.word	0xffffffff


	//   ....[7]....
        /*0048*/ 	.word	0xffffffff


	//   ....[8]....
        /*004c*/ 	.word	0xffffffff


	//   ....[9]....
        /*0050*/ 	.word	0xffffffff


	//   ....[10]....
        /*0054*/ 	.word	0x05000088


	//   ....[11]....
        /*0058*/ 	.word	0x05000088


	//   ....[12]....
        /*005c*/ 	.word	0x05000088


	//   ....[13]....
        /*0060*/ 	.word	0x05000088


	//   ....[14]....
        /*0064*/ 	.word	0x05000088


	//   ....[15]....
        /*0068*/ 	.word	0x05000088


	//   ....[16]....
        /*006c*/ 	.word	0x05000088


	//   ....[17]....
        /*0070*/ 	.word	0x05000088


	//   ....[18]....
        /*0074*/ 	.word	0x05000088


	//   ....[19]....
        /*0078*/ 	.word	0x05000088


	//----- nvinfo : EIATTR_COOP_GROUP_INSTR_OFFSETS
	.align		4
.L_6763:
        /*007c*/ 	.byte	0x04, 0x28
        /*007e*/ 	.short	(.L_6765 - .L_6764)


	//   ....[0]....
.L_6764:
        /*0080*/ 	.word	0x00001320


	//   ....[1]....
        /*0084*/ 	.word	0x00001330


	//   ....[2]....
        /*0088*/ 	.word	0x00001360


	//   ....[3]....
        /*008c*/ 	.word	0x00001370


	//   ....[4]....
        /*0090*/ 	.word	0x000013a0


	//   ....[5]....
        /*0094*/ 	.word	0x000013b0


	//   ....[6]....
        /*0098*/ 	.word	0x000013e0


	//   ....[7]....
        /*009c*/ 	.word	0x000013f0


	//   ....[8]....
        /*00a0*/ 	.word	0x00001420


	//   ....[9]....
        /*00a4*/ 	.word	0x00001430


	//   ....[10]....
        /*00a8*/ 	.word	0x00002690


	//   ....[11]....
        /*00ac*/ 	.word	0x00002720


	//   ....[12]....
        /*00b0*/ 	.word	0x00002790


	//   ....[13]....
        /*00b4*/ 	.word	0x000027e0


	//   ....[14]....
        /*00b8*/ 	.word	0x00002850


	//   ....[15]....
        /*00bc*/ 	.word	0x000028a0


	//   ....[16]....
        /*00c0*/ 	.word	0x00002910


	//   ....[17]....
        /*00c4*/ 	.word	0x00002960


	//   ....[18]....
        /*00c8*/ 	.word	0x000029d0


	//   ....[19]....
        /*00cc*/ 	.word	0x00002a20


	//----- nvinfo : EIATTR_EXIT_INSTR_OFFSETS
	.align		4
.L_6765:
        /*00d0*/ 	.byte	0x04, 0x1c
        /*00d2*/ 	.short	(.L_6767 - .L_6766)


	//   ....[0]....
.L_6766:
        /*00d4*/ 	.word	0x00002620


	//----- nvinfo : EIATTR_MAX_THREADS
	.align		4
.L_6767:
        /*00d8*/ 	.byte	0x04, 0x05
        /*00da*/ 	.short	(.L_6769 - .L_6768)
.L_6768:
        /*00dc*/ 	.word	0x00000080
        /*00e0*/ 	.word	0x00000001
        /*00e4*/ 	.word	0x00000001


	//----- nvinfo : EIATTR_CRS_STACK_SIZE
	.align		4
.L_6769:
        /*00e8*/ 	.byte	0x04, 0x1e
        /*00ea*/ 	.short	(.L_6771 - .L_6770)
.L_6770:
        /*00ec*/ 	.word	0x00000000


	//----- nvinfo : EIATTR_CBANK_PARAM_SIZE
	.align		4
.L_6771:
        /*00f0*/ 	.byte	0x03, 0x19
        /*00f2*/ 	.short	0x0080


	//----- nvinfo : EIATTR_PARAM_CBANK
	.align		4
        /*00f4*/ 	.byte	0x04, 0x0a
        /*00f6*/ 	.short	(.L_6773 - .L_6772)
	.align		4
.L_6772:
        /*00f8*/ 	.word	index@(.nv.constant0._ZN18transformer_engine13normalization19ln_bwd_tuned_kernelINS0_13Kernel_traitsIffffjLj768ELj1ELj4ELj1ELj16ENS0_18Kernel_traits_baseILj768EffffjLj128EEEEEEEvNS0_20BackwardKernelParamsE)
        /*00fc*/ 	.short	0x0210
        /*00fe*/ 	.short	0x0080


	//----- nvinfo : EIATTR_SW_WAR
	.align		4
.L_6773:
        /*0100*/ 	.byte	0x04, 0x36
        /*0102*/ 	.short	(.L_6775 - .L_6774)
.L_6774:
        /*0104*/ 	.word	0x00000008
.L_6775:


//--------------------- .nv.callgraph             --------------------------
	.section	.nv.callgraph,"",@"SHT_CUDA_CALLGRAPH"
	.align	4
	.sectionentsize	8
	.align		4
        /*0000*/ 	.word	0x00000000
	.align		4
        /*0004*/ 	.word	0xffffffff
	.align		4
        /*0008*/ 	.word	0x00000000
	.align		4
        /*000c*/ 	.word	0xfffffffe
	.align		4
        /*0010*/ 	.word	0x00000000
	.align		4
        /*0014*/ 	.word	0xfffffffd
	.align		4
        /*0018*/ 	.word	0x00000000
	.align		4
        /*001c*/ 	.word	0xfffffffc


//--------------------- .text._ZN18transformer_engine13normalization21ln_bwd_general_kernelINS0_13Kernel_traitsI13__nv_bfloat16fS3_fjLj4096ELj1ELj1ELj4ELj16ENS0_18Kernel_traits_baseILj4096ES3_fS3_fjLj128EEEEEEEvNS0_20BackwardKernelParamsE --------------------------
	.section	.text._ZN18transformer_engine13normalization21ln_bwd_general_kernelINS0_13Kernel_traitsI13__nv_bfloat16fS3_fjLj4096ELj1ELj1ELj4ELj16ENS0_18Kernel_traits_baseILj4096ES3_fS3_fjLj128EEEEEEEvNS0_20BackwardKernelParamsE,"ax",@progbits
	.align	128
        .global         _ZN18transformer_engine13normalization21ln_bwd_general_kernelINS0_13Kernel_traitsI13__nv_bfloat16fS3_fjLj4096ELj1ELj1ELj4ELj16ENS0_18Kernel_traits_baseILj4096ES3_fS3_fjLj128EEEEEEEvNS0_20BackwardKernelParamsE
        .type           _ZN18transformer_engine13normalization21ln_bwd_general_kernelINS0_13Kernel_traitsI13__nv_bfloat16fS3_fjLj4096ELj1ELj1ELj4ELj16ENS0_18Kernel_traits_baseILj4096ES3_fS3_fjLj128EEEEEEEvNS0_20BackwardKernelParamsE,@function
        .size           _ZN18transformer_engine13normalization21ln_bwd_general_kernelINS0_13Kernel_traitsI13__nv_bfloat16fS3_fjLj4096ELj1ELj1ELj4ELj16ENS0_18Kernel_traits_baseILj4096ES3_fS3_fjLj128EEEEEEEvNS0_20BackwardKernelParamsE,(.L_x_7840 - _ZN18transformer_engine13normalization21ln_bwd_general_kernelINS0_13Kernel_traitsI13__nv_bfloat16fS3_fjLj4096ELj1ELj1ELj4ELj16ENS0_18Kernel_traits_baseILj4096ES3_fS3_fjLj128EEEEEEEvNS0_20BackwardKernelParamsE)
        .other          _ZN18transformer_engine13normalization21ln_bwd_general_kernelINS0_13Kernel_traitsI13__nv_bfloat16fS3_fjLj4096ELj1ELj1ELj4ELj16ENS0_18Kernel_traits_baseILj4096ES3_fS3_fjLj128EEEEEEEvNS0_20BackwardKernelParamsE,@"STO_CUDA_ENTRY STV_DEFAULT"
_ZN18transformer_engine13normalization21ln_bwd_general_kernelINS0_13Kernel_traitsI13__nv_bfloat16fS3_fjLj4096ELj1ELj1ELj4ELj16ENS0_18Kernel_traits_baseILj4096ES3_fS3_fjLj128EEEEEEEvNS0_20BackwardKernelParamsE:
.text._ZN18transformer_engine13normalization21ln_bwd_general_kernelINS0_13Kernel_traitsI13__nv_bfloat16fS3_fjLj4096ELj1ELj1ELj4ELj16ENS0_18Kernel_traits_baseILj4096ES3_fS3_fjLj128EEEEEEEvNS0_20BackwardKernelParamsE:
[----:B------:R-:W-:Y:S01]  /*0000*/  LDC R1, c[0x0][0x28] ;  /* 0x00000a00ff017b82 */ /* 0x000fe20000000800 */
[----:B------:R-:W-:Y:S01]  /*0010*/  ULDC UR4, c[0x0][0x214] ;  /* 0x0000850000047ab9 */ /* 0x000fe20000000800 */
[----:B------:R-:W0:Y:S01]  /*0020*/  S2R R128, SR_TID.X ;  /* 0x0000000000807919 */ /* 0x000e220000002100 */
[----:B------:R-:W-:Y:S01]  /*0030*/  IMAD.U32 R198, RZ, RZ, UR4 ;  /* 0x00000004ffc67e24 */ /* 0x000fe2000f8e00ff */
[----:B------:R-:W-:-:S04]  /*0040*/  ULDC UR8, c[0x0][0x21c] ;  /* 0x0000870000087ab9 */ /* 0x000fc80000000800 */
[----:B------:R-:W1:Y:S01]  /*0050*/  S2UR UR4, SR_CTAID.X ;  /* 0x00000000000479c3 */ /* 0x000e620000002500 */
[----:B------:R-:W-:Y:S01]  /*0060*/  ULDC.64 UR6, c[0x0][0x208] ;  /* 0x0000820000067ab9 */ /* 0x000fe20000000a00 */
[----:B------:R-:W2:Y:S01]  /*0070*/  I2F.U32.RP R0, R198 ;  /* 0x000000c600007306 */ /* 0x000ea20000209000 */
[----:B------:R-:W-:Y:S01]  /*0080*/  ISETP.NE.U32.AND P2, PT, R198, RZ, PT ;  /* 0x000000ffc600720c */ /* 0x000fe20003f45070 */
[----:B------:R-:W-:Y:S06]  /*0090*/  BSSY B0, `(.L_x_0) ;  /* 0x0000122000007945 */ /* 0x000fec0003800000 */
[----:B--2---:R-:W2:Y:S01]  /*00a0*/  MUFU.RCP R0, R0 ;  /* 0x0000000000007308 */ /* 0x004ea20000001000 */
[----:B0-----:R-:W-:-:S02]  /*00b0*/  SHF.R.U32.HI R127, RZ, 0x5, R128 ;  /* 0x00000005ff7f7819 */ /* 0x001fc40000011680 */
[----:B------:R-:W-:Y:S02]  /*00c0*/  LOP3.LUT R125, R128, 0x1f, RZ, 0xc0, !PT ;  /* 0x0000001f807d7812 */ /* 0x000fe400078ec0ff */
[----:B------:R-:W-:Y:S01]  /*00d0*/  LOP3.LUT R127, R127, 0x3, RZ, 0xc0, !PT ;  /* 0x000000037f7f7812 */ /* 0x000fe200078ec0ff */
[----:B--2---:R-:W-:-:S04]  /*00e0*/  VIADD R2, R0, 0xffffffe ;  /* 0x0ffffffe00027836 */ /* 0x004fc80000000000 */
[----:B------:R0:W2:Y:S02]  /*00f0*/  F2I.FTZ.U32.TRUNC.NTZ R3, R2 ;  /* 0x0000000200037305 */ /* 0x0000a4000021f000 */
[----:B0-----:R-:W-:Y:S02]  /*0100*/  IMAD.MOV.U32 R2, RZ, RZ, RZ ;  /* 0x000000ffff027224 */ /* 0x001fe400078e00ff */
[----:B--2---:R-:W-:-:S04]  /*0110*/  IMAD R4, R3, R198, RZ ;  /* 0x000000c603047224 */ /* 0x004fc800078e02ff */
[----:B------:R-:W-:-:S04]  /*0120*/  IMAD.MOV R5, RZ, RZ, -R4 ;  /* 0x000000ffff057224 */ /* 0x000fc800078e0a04 */
[----:B------:R-:W-:-:S06]  /*0130*/  IMAD.HI.U32 R3, R3, R5, R2 ;  /* 0x0000000503037227 */ /* 0x000fcc00078e0002 */
[----:B-1----:R-:W-:-:S04]  /*0140*/  IMAD.HI.U32 R129, R3, UR4, RZ ;  /* 0x0000000403817c27 */ /* 0x002fc8000f8e00ff */
[----:B------:R-:W-:-:S04]  /*0150*/  IMAD.MOV R3, RZ, RZ, -R129 ;  /* 0x000000ffff037224 */ /* 0x000fc800078e0a81 */
[----:B------:R-:W-:-:S05]  /*0160*/  IMAD R3, R198, R3, UR4 ;  /* 0x00000004c6037e24 */ /* 0x000fca000f8e0203 */
[----:B------:R-:W-:-:S13]  /*0170*/  ISETP.GE.U32.AND P0, PT, R3, R198, PT ;  /* 0x000000c60300720c */ /* 0x000fda0003f06070 */
[----:B------:R-:W-:Y:S02]  /*0180*/  @P0 IMAD.IADD R3, R3, 0x1, -R198 ;  /* 0x0000000103030824 */ /* 0x000fe400078e0ac6 */
[----:B------:R-:W-:-:S03]  /*0190*/  @P0 VIADD R129, R129, 0x1 ;  /* 0x0000000181810836 */ /* 0x000fc60000000000 */
[----:B------:R-:W-:-:S13]  /*01a0*/  ISETP.GE.U32.AND P1, PT, R3, R198, PT ;  /* 0x000000c60300720c */ /* 0x000fda0003f26070 */
[----:B------:R-:W-:Y:S01]  /*01b0*/  @P1 VIADD R129, R129, 0x1 ;  /* 0x0000000181811836 */ /* 0x000fe20000000000 */
[----:B------:R-:W-:-:S05]  /*01c0*/  @!P2 LOP3.LUT R129, RZ, R198, RZ, 0x33, !PT ;  /* 0x000000c6ff81a212 */ /* 0x000fca00078e33ff */
[----:B------:R-:W-:-:S04]  /*01d0*/  IMAD.MOV R3, RZ, RZ, -R129 ;  /* 0x000000ffff037224 */ /* 0x000fc800078e0a81 */
[----:B------:R-:W-:-:S04]  /*01e0*/  IMAD R126, R198, R3, UR4 ;  /* 0x00000004c67e7e24 */ /* 0x000fc8000f8e0203 */
[----:B------:R-:W-:-:S04]  /*01f0*/  IMAD R0, R127, R198, R126 ;  /* 0x000000c67f007224 */ /* 0x000fc800078e027e */
[----:B------:R-:W-:-:S05]  /*0200*/  IMAD.SHL.U32 R0, R0, 0x20, RZ ;  /* 0x0000002000007824 */ /* 0x000fca00078e00ff */
[----:B------:R-:W-:-:S05]  /*0210*/  LOP3.LUT R124, R0, 0xffffffe0, R125, 0xe2, !PT ;  /* 0xffffffe0007c7812 */ /* 0x000fca00078ee27d */
[----:B------:R-:W-:-:S05]  /*0220*/  IMAD.SHL.U32 R124, R124, 0x4, RZ ;  /* 0x000000047c7c7824 */ /* 0x000fca00078e00ff */
[----:B------:R-:W-:-:S13]  /*0230*/  ISETP.GE.AND P0, PT, R124, UR8, PT ;  /* 0x000000087c007c0c */ /* 0x000fda000bf06270 */
[----:B------:R-:W-:Y:S05]  /*0240*/  @P0 BRA `(.L_x_1) ;  /* 0x0000001000180947 */ /* 0x000fea0003800000 */
[----:B------:R-:W0:Y:S01]  /*0250*/  LDC R10, c[0x0][0x238] ;  /* 0x00008e00ff0a7b82 */ /* 0x000e220000000800 */
[C---:B------:R-:W-:Y:S01]  /*0260*/  IADD3 R0, -R124.reuse, UR8, RZ ;  /* 0x000000087c007c10 */ /* 0x040fe2000fffe1ff */
[----:B------:R-:W-:Y:S06]  /*0270*/  BSSY B1, `(.L_x_2) ;  /* 0x0000019000017945 */ /* 0x000fec0003800000 */
[----:B------:R-:W1:Y:S01]  /*0280*/  LDC.64 R4, c[0x0][0x238] ;  /* 0x00008e00ff047b82 */ /* 0x000e620000000a00 */
[----:B0-----:R-:W-:-:S05]  /*0290*/  IMAD.U32 R2, R124, 0x2, R10 ;  /* 0x000000027c027824 */ /* 0x001fca00078e000a */
[----:B------:R-:W-:Y:S01]  /*02a0*/  LOP3.LUT P0, RZ, R2, 0x7, RZ, 0xc0, !PT ;  /* 0x0000000702ff7812 */ /* 0x000fe2000780c0ff */
[----:B-1----:R-:W-:-:S03]  /*02b0*/  IMAD.WIDE R2, R124, 0x2, R4 ;  /* 0x000000027c027825 */ /* 0x002fc600078e0204 */
[----:B------:R-:W-:-:S13]  /*02c0*/  ISETP.LT.U32.OR P0, PT, R0, 0x4, P0 ;  /* 0x000000040000780c */ /* 0x000fda0000701470 */
[----:B------:R-:W-:Y:S05]  /*02d0*/  @P0 BRA `(.L_x_3) ;  /* 0x0000000000180947 */ /* 0x000fea0003800000 */
[----:B------:R-:W2:Y:S02]  /*02e0*/  LDG.E.64 R2, desc[UR6][R2.64] ;  /* 0x0000000602027981 */ /* 0x000ea4000c1e1b00 */
[C-C-:B--2---:R-:W-:Y:S02]  /*02f0*/  SHF.R.U64 R6, R2.reuse, 0x10, R3.reuse ;  /* 0x0000001002067819 */ /* 0x144fe40000001203 */
[----:B------:R-:W-:Y:S02]  /*0300*/  SHF.R.U32.HI R8, RZ, 0x10, R3 ;  /* 0x00000010ff087819 */ /* 0x000fe40000011603 */
[----:B------:R-:W-:Y:S02]  /*0310*/  PRMT R0, R2, 0x7610, R0 ;  /* 0x0000761002007816 */ /* 0x000fe40000000000 */
[----:B------:R-:W-:Y:S01]  /*0320*/  PRMT R7, R3, 0x7610, R7 ;  /* 0x0000761003077816 */ /* 0x000fe20000000007 */
[----:B------:R-:W-:Y:S06]  /*0330*/  BRA `(.L_x_4) ;  /* 0x0000000000307947 */ /* 0x000fec0003800000 */
.L_x_3:
[C---:B------:R-:W-:Y:S02]  /*0340*/  ISETP.GT.U32.AND P1, PT, R0.reuse, 0x1, PT ;  /* 0x000000010000780c */ /* 0x040fe40003f24070 */
[C---:B------:R-:W-:Y:S02]  /*0350*/  ISETP.GT.U32.AND P2, PT, R0.reuse, 0x2, PT ;  /* 0x000000020000780c */ /* 0x040fe40003f44070 */
[C---:B------:R-:W-:Y:S02]  /*0360*/  ISETP.GT.U32.AND P3, PT, R0.reuse, 0x3, PT ;  /* 0x000000030000780c */ /* 0x040fe40003f64070 */
[----:B------:R-:W-:-:S07]  /*0370*/  ISETP.NE.AND P0, PT, R0, RZ, PT ;  /* 0x000000ff0000720c */ /* 0x000fce0003f05270 */
[----:B------:R-:W-:Y:S02]  /*0380*/  @!P1 PRMT R6, RZ, 0x7610, R6 ;  /* 0x00007610ff069816 */ /* 0x000fe40000000006 */
[----:B------:R-:W-:Y:S02]  /*0390*/  @!P2 PRMT R7, RZ, 0x7610, R7 ;  /* 0x00007610ff07a816 */ /* 0x000fe40000000007 */
[----:B------:R-:W-:Y:S02]  /*03a0*/  @!P3 PRMT R8, RZ, 0x7610, R8 ;  /* 0x00007610ff08b816 */ /* 0x000fe40000000008 */
[----:B------:R0:W5:Y:S04]  /*03b0*/  @P0 LDG.E.U16 R0, desc[UR6][R2.64] ;  /* 0x0000000602000981 */ /* 0x000168000c1e1500 */
[----:B------:R0:W5:Y:S04]  /*03c0*/  @P1 LDG.E.U16 R6, desc[UR6][R2.64+0x2] ;  /* 0x0000020602061981 */ /* 0x000168000c1e1500 */
[----:B------:R0:W5:Y:S04]  /*03d0*/  @P2 LDG.E.U16 R7, desc[UR6][R2.64+0x4] ;  /* 0x0000040602072981 */ /* 0x000168000c1e1500 */
[----:B------:R0:W5:Y:S02]  /*03e0*/  @P3 LDG.E.U16 R8, desc[UR6][R2.64+0x6] ;  /* 0x0000060602083981 */ /* 0x000164000c1e1500 */
[----:B0-----:R-:W-:-:S07]  /*03f0*/  @!P0 PRMT R0, RZ, 0x7610, R0 ;  /* 0x00007610ff008816 */ /* 0x001fce0000000000 */
.L_x_4:
[----:B------:R-:W-:Y:S05]  /*0400*/  BSYNC B1 ;  /* 0x0000000000017941 */ /* 0x000fea0003800000 */
.L_x_2:
[----:B------:R-:W-:Y:S02]  /*0410*/  IMAD R9, R198, 0x200, R124 ;  /* 0x00000200c6097824 */ /* 0x000fe400078e027c */
[----:B-----5:R-:W-:Y:S02]  /*0420*/  IMAD.U32 R121, R0, 0x10000, RZ ;  /* 0x0001000000797824 */ /* 0x020fe400078e00ff */
[----:B------:R-:W-:Y:S01]  /*0430*/  IMAD.U32 R11, R6, 0x10000, RZ ;  /* 0x00010000060b7824 */ /* 0x000fe200078e00ff */
[----:B------:R-:W-:Y:S01]  /*0440*/  ISETP.GE.AND P0, PT, R9, UR8, PT ;  /* 0x0000000809007c0c */ /* 0x000fe2000bf06270 */
[----:B------:R-:W-:Y:S02]  /*0450*/  IMAD.U32 R47, R7, 0x10000, RZ ;  /* 0x00010000072f7824 */ /* 0x000fe400078e00ff */
[----:B------:R-:W-:-:S10]  /*0460*/  IMAD.U32 R13, R8, 0x10000, RZ ;  /* 0x00010000080d7824 */ /* 0x000fd400078e00ff */
[----:B------:R-:W-:Y:S05]  /*0470*/  @P0 BRA `(.L_x_1) ;  /* 0x0000000c008c0947 */ /* 0x000fea0003800000 */
[C---:B------:R-:W-:Y:S01]  /*0480*/  IMAD.U32 R2, R9.reuse, 0x2, R10 ;  /* 0x0000000209027824 */ /* 0x040fe200078e000a */
[C---:B------:R-:W-:Y:S01]  /*0490*/  IADD3 R0, -R9.reuse, UR8, RZ ;  /* 0x0000000809007c10 */ /* 0x040fe2000fffe1ff */
[----:B------:R-:W-:Y:S03]  /*04a0*/  BSSY B1, `(.L_x_5) ;  /* 0x0000017000017945 */ /* 0x000fe60003800000 */
[----:B------:R-:W-:Y:S01]  /*04b0*/  LOP3.LUT P0, RZ, R2, 0x7, RZ, 0xc0, !PT ;  /* 0x0000000702ff7812 */ /* 0x000fe2000780c0ff */
[----:B------:R-:W-:-:S03]  /*04c0*/  IMAD.WIDE R2, R9, 0x2, R4 ;  /* 0x0000000209027825 */ /* 0x000fc600078e0204 */
        /* <DEDUP_REMOVED lines=8> */
.L_x_6:
        /* <DEDUP_REMOVED lines=12> */
.L_x_7:
[----:B------:R-:W-:Y:S05]  /*0610*/  BSYNC B1 ;  /* 0x0000000000017941 */ /* 0x000fea0003800000 */
.L_x_5:
        /* <DEDUP_REMOVED lines=20> */
.L_x_9:
        /* <DEDUP_REMOVED lines=12> */
.L_x_10:
[----:B------:R-:W-:Y:S05]  /*0820*/  BSYNC B1 ;  /* 0x0000000000017941 */ /* 0x000fea0003800000 */
.L_x_8:
        /* <DEDUP_REMOVED lines=20> */
.L_x_12:
        /* <DEDUP_REMOVED lines=12> */
.L_x_13:
[----:B------:R-:W-:Y:S05]  /*0a30*/  BSYNC B1 ;  /* 0x0000000000017941 */ /* 0x000fea0003800000 */
.L_x_11:
        /* <DEDUP_REMOVED lines=20> */
.L_x_15:
        /* <DEDUP_REMOVED lines=12> */
.L_x_16:
[----:B------:R-:W-:Y:S05]  /*0c40*/  BSYNC B1 ;  /* 0x0000000000017941 */ /* 0x000fea0003800000 */
.L_x_14:
        /* <DEDUP_REMOVED lines=20> */
.L_x_18:
        /* <DEDUP_REMOVED lines=12> */
.L_x_19:
[----:B------:R-:W-:Y:S05]  /*0e50*/  BSYNC B1 ;  /* 0x0000000000017941 */ /* 0x000fea0003800000 */
.L_x_17:
        /* <DEDUP_REMOVED lines=9> */
[----:B------:R-:W-:Y:S01]  /*0ef0*/  BSSY B1, `(.L_x_20) ;  /* 0x0000017000017945 */ /* 0x000fe20003800000 */
[----:B------:R-:W-:Y:S02]  /*0f00*/  IMAD.WIDE R2, R9, 0x2, R4 ;  /* 0x0000000209027825 */ /* 0x000fe400078e0204 */
[----:B------:R-:W-:-:S04]  /*0f10*/  LOP3.LUT P0, RZ, R0, 0x7, RZ, 0xc0, !PT ;  /* 0x0000000700ff7812 */ /* 0x000fc8000780c0ff */
        /* <DEDUP_REMOVED lines=8> */
.L_x_21:
        /* <DEDUP_REMOVED lines=12> */
.L_x_22:
[----:B------:R-:W-:Y:S05]  /*1060*/  BSYNC B1 ;  /* 0x0000000000017941 */ /* 0x000fea0003800000 */
.L_x_20:
[----:B------:R-:W-:Y:S02]  /*1070*/  IMAD R9, R198, 0x200, R9 ;  /* 0x00000200c6097824 */ /* 0x000fe400078e0209 */
[----:B-----5:R-:W-:Y:S02]  /*1080*/  IMAD.U32 R131, R0, 0x10000, RZ ;  /* 0x0001000000837824 */ /* 0x020fe400078e00ff */
[----:B------:R-:W-:Y:S01]  /*1090*/  IMAD.U32 R133, R6, 0x10000, RZ ;  /* 0x0001000006857824 */ /* 0x000fe200078e00ff */
[----:B------:R-:W-:Y:S01]  /*10a0*/  ISETP.GE.AND P0, PT, R9, UR8, PT ;  /* 0x0000000809007c0c */ /* 0x000fe2000bf06270 */
[----:B------:R-:W-:Y:S02]  /*10b0*/  IMAD.U32 R135, R7, 0x10000, RZ ;  /* 0x0001000007877824 */ /* 0x000fe400078e00ff */
[----:B------:R-:W-:-:S10]  /*10c0*/  IMAD.U32 R137, R8, 0x10000, RZ ;  /* 0x0001000008897824 */ /* 0x000fd400078e00ff */
[----:B------:R-:W-:Y:S05]  /*10d0*/  @P0 BRA `(.L_x_1) ;  /* 0x0000000000740947 */ /* 0x000fea0003800000 */
[C---:B------:R-:W-:Y:S01]  /*10e0*/  IMAD.WIDE R2, R9.reuse, 0x2, R4 ;  /* 0x0000000209027825 */ /* 0x040fe200078e0204 */
[----:B------:R-:W-:Y:S01]  /*10f0*/  IADD3 R9, -R9, UR8, RZ ;  /* 0x0000000809097c10 */ /* 0x000fe2000fffe1ff */
[----:B------:R-:W-:Y:S01]  /*1100*/  BSSY B1, `(.L_x_23) ;  /* 0x0000016000017945 */ /* 0x000fe20003800000 */
        /* <DEDUP_REMOVED lines=9> */
.L_x_24:
        /* <DEDUP_REMOVED lines=12> */
.L_x_25:
[----:B------:R-:W-:Y:S05]  /*1260*/  BSYNC B1 ;  /* 0x0000000000017941 */ /* 0x000fea0003800000 */
.L_x_23:
[----:B-----5:R-:W-:Y:S02]  /*1270*/  IMAD.U32 R139, R0, 0x10000, RZ ;  /* 0x00010000008b7824 */ /* 0x020fe400078e00ff */
[----:B------:R-:W-:Y:S02]  /*1280*/  IMAD.U32 R141, R4, 0x10000, RZ ;  /* 0x00010000048d7824 */ /* 0x000fe400078e00ff */
[----:B------:R-:W-:Y:S02]  /*1290*/  IMAD.U32 R143, R5, 0x10000, RZ ;  /* 0x00010000058f7824 */ /* 0x000fe400078e00ff */
[----:B------:R-:W-:-:S07]  /*12a0*/  IMAD.U32 R145, R6, 0x10000, RZ ;  /* 0x0001000006917824 */ /* 0x000fce00078e00ff */
.L_x_1:
[----:B------:R-:W-:Y:S05]  /*12b0*/  BSYNC B0 ;  /* 0x0000000000007941 */ /* 0x000fea0003800000 */
.L_x_0:
[----:B------:R-:W-:Y:S01]  /*12c0*/  ULDC UR4, c[0x0][0x218] ;  /* 0x0000860000047ab9 */ /* 0x000fe20000000800 */
[----:B------:R-:W-:Y:S02]  /*12d0*/  CS2R R48, SRZ ;  /* 0x0000000000307805 */ /* 0x000fe4000001ff00 */
[----:B------:R-:W-:Y:S02]  /*12e0*/  ISETP.GE.AND P0, PT, R129, UR4, PT ;  /* 0x0000000481007c0c */ /* 0x000fe4000bf06270 */
[----:B------:R-:W-:Y:S02]  /*12f0*/  CS2R R50, SRZ ;  /* 0x0000000000327805 */ /* 0x000fe4000001ff00 */
[----:B------:R-:W-:Y:S02]  /*1300*/  CS2R R52, SRZ ;  /* 0x0000000000347805 */ /* 0x000fe4000001ff00 */
[----:B------:R-:W-:Y:S02]  /*1310*/  CS2R R54, SRZ ;  /* 0x0000000000367805 */ /* 0x000fe4000001ff00 */
[----:B------:R-:W-:-:S02]  /*1320*/  CS2R R56, SRZ ;  /* 0x0000000000387805 */ /* 0x000fc4000001ff00 */
[----:B------:R-:W-:Y:S02]  /*1330*/  CS2R R58, SRZ ;  /* 0x00000000003a7805 */ /* 0x000fe4000001ff00 */
[----:B------:R-:W-:Y:S02]  /*1340*/  CS2R R60, SRZ ;  /* 0x00000000003c7805 */ /* 0x000fe4000001ff00 */
        /* <DEDUP_REMOVED lines=24> */
[----:B------:R-:W-:Y:S01]  /*14d0*/  CS2R R110, SRZ ;  /* 0x00000000006e7805 */ /* 0x000fe2000001ff00 */
[----:B------:R-:W-:Y:S06]  /*14e0*/  @P0 BRA `(.L_x_26) ;  /* 0x0000004c00440947 */ /* 0x000fec0003800000 */
[----:B------:R-:W-:Y:S01]  /*14f0*/  I2FP.F32.S32 R0, UR8 ;  /* 0x0000000800007c45 */ /* 0x000fe20008201400 */
[----:B------:R-:W-:-:S04]  /*1500*/  ULDC.U8 UR4, c[0x0][0x250] ;  /* 0x0000940000047ab9 */ /* 0x000fc80000000000 */
[----:B------:R-:W-:-:S05]  /*1510*/  VIADD R2, R0, 0x1800000 ;  /* 0x0180000000027836 */ /* 0x000fca0000000000 */
[----:B------:R-:W-:-:S04]  /*1520*/  LOP3.LUT R2, R2, 0x7f800000, RZ, 0xc0, !PT ;  /* 0x7f80000002027812 */ /* 0x000fc800078ec0ff */
[----:B------:R-:W-:-:S13]  /*1530*/  ISETP.GT.U32.AND P0, PT, R2, 0x1ffffff, PT ;  /* 0x01ffffff0200780c */ /* 0x000fda0003f04070 */
[----:B------:R-:W-:Y:S05]  /*1540*/  @P0 BRA `(.L_x_27) ;  /* 0x00000000000c0947 */ /* 0x000fea0003800000 */
[----:B------:R-:W-:-:S07]  /*1550*/  MOV R8, 0x1570 ;  /* 0x0000157000087802 */ /* 0x000fce0000000f00 */
[----:B------:R-:W-:Y:S05]  /*1560*/  CALL.REL.NOINC `($__internal_0_$__cuda_sm20_rcp_rn_f32_slowpath) ;  /* 0x0000006000487944 */ /* 0x000fea0003c00000 */
[----:B------:R-:W-:Y:S05]  /*1570*/  BRA `(.L_x_28) ;  /* 0x0000000000107947 */ /* 0x000fea0003800000 */
.L_x_27:
[----:B------:R-:W0:Y:S02]  /*1580*/  MUFU.RCP R123, R0 ;  /* 0x00000000007b7308 */ /* 0x000e240000001000 */
[----:B0-----:R-:W-:-:S04]  /*1590*/  FFMA R2, R0, R123, -1 ;  /* 0xbf80000000027423 */ /* 0x001fc8000000007b */
[----:B------:R-:W-:-:S04]  /*15a0*/  FADD.FTZ R2, -R2, -RZ ;  /* 0x800000ff02027221 */ /* 0x000fc80000010100 */
[----:B------:R-:W-:-:S07]  /*15b0*/  FFMA R123, R123, R2, R123 ;  /* 0x000000027b7b7223 */ /* 0x000fce000000007b */
.L_x_28:
[----:B------:R-:W0:Y:S01]  /*15c0*/  LDC R5, c[0x0][0x214] ;  /* 0x00008500ff057b82 */ /* 0x000e220000000800 */
[----:B------:R-:W-:Y:S01]  /*15d0*/  ISETP.NE.AND P0, PT, RZ, UR4, PT ;  /* 0x00000004ff007c0c */ /* 0x000fe2000bf05270 */
[----:B------:R-:W-:Y:S01]  /*15e0*/  ULDC UR4, c[0x0][0x21c] ;  /* 0x0000870000047ab9 */ /* 0x000fe20000000800 */
[----:B------:R-:W-:Y:S01]  /*15f0*/  IMAD.MOV.U32 R14, RZ, RZ, R129 ;  /* 0x000000ffff0e7224 */ /* 0x000fe200078e0081 */
[----:B------:R-:W-:Y:S01]  /*1600*/  IADD3 R10, -R124, UR4, RZ ;  /* 0x000000047c0a7c10 */ /* 0x000fe2000fffe1ff */
[----:B------:R-:W-:Y:S01]  /*1610*/  IMAD.MOV.U32 R49, RZ, RZ, RZ ;  /* 0x000000ffff317224 */ /* 0x000fe200078e00ff */
[----:B------:R-:W-:-:S05]  /*1620*/  FSEL R16, RZ, 1, !P0 ;  /* 0x3f800000ff107808 */ /* 0x000fca0004000000 */
[--C-:B------:R-:W-:Y:S01]  /*1630*/  FADD R44, R15, R16.reuse ;  /* 0x000000100f2c7221 */ /* 0x100fe20000000000 */
        /* <DEDUP_REMOVED lines=11> */
[----:B------:R-:W-:Y:S01]  /*16f0*/  FADD R45, R45, R16 ;  /* 0x000000102d2d7221 */ /* 0x000fe20000000000 */
[----:B0-----:R-:W-:-:S02]  /*1700*/  IMAD R122, R5, 0x200, R124 ;  /* 0x00000200057a7824 */ /* 0x001fc400078e027c */
[--C-:B------:R-:W-:Y:S01]  /*1710*/  FADD R43, R43, R16.reuse ;  /* 0x000000102b2b7221 */ /* 0x100fe20000000000 */
[--C-:B------:R-:W-:Y:S01]  /*1720*/  FADD R41, R41, R16.reuse ;  /* 0x0000001029297221 */ /* 0x100fe20000000000 */
[----:B------:R-:W-:Y:S01]  /*1730*/  FADD R39, R39, R16 ;  /* 0x0000001027277221 */ /* 0x000fe20000000000 */
[----:B------:R-:W-:Y:S02]  /*1740*/  IMAD R22, R5, 0x200, R122 ;  /* 0x0000020005167824 */ /* 0x000fe400078e027a */
[--C-:B------:R-:W-:Y:S01]  /*1750*/  FADD R37, R37, R16.reuse ;  /* 0x0000001025257221 */ /* 0x100fe20000000000 */
[--C-:B------:R-:W-:Y:S01]  /*1760*/  FADD R35, R35, R16.reuse ;  /* 0x0000001023237221 */ /* 0x100fe20000000000 */
[----:B------:R-:W-:Y:S01]  /*1770*/  FADD R33, R33, R16 ;  /* 0x0000001021217221 */ /* 0x000fe20000000000 */
[----:B------:R-:W-:Y:S02]  /*1780*/  IMAD R18, R5, 0x200, R22 ;  /* 0x0000020005127824 */ /* 0x000fe400078e0216 */
[--C-:B------:R-:W-:Y:S01]  /*1790*/  FADD R31, R31, R16.reuse ;  /* 0x000000101f1f7221 */ /* 0x100fe20000000000 */
[--C-:B------:R-:W-:Y:S01]  /*17a0*/  FADD R29, R113, R16.reuse ;  /* 0x00000010711d7221 */ /* 0x100fe20000000000 */
[----:B------:R-:W-:Y:S01]  /*17b0*/  FADD R28, R115, R16 ;  /* 0x00000010731c7221 */ /* 0x000fe20000000000 */
[----:B------:R-:W-:-:S02]  /*17c0*/  IMAD R15, R5, 0x200, R18 ;  /* 0x00000200050f7824 */ /* 0x000fc400078e0212 */
[--C-:B------:R-:W-:Y:S01]  /*17d0*/  FADD R27, R117, R16.reuse ;  /* 0x00000010751b7221 */ /* 0x100fe20000000000 */
[--C-:B------:R-:W-:Y:S01]  /*17e0*/  FADD R26, R119, R16.reuse ;  /* 0x00000010771a7221 */ /* 0x100fe20000000000 */
[--C-:B------:R-:W-:Y:S01]  /*17f0*/  FADD R25, R131, R16.reuse ;  /* 0x0000001083197221 */ /* 0x100fe20000000000 */
        /* <DEDUP_REMOVED lines=9> */
[----:B------:R-:W-:Y:S01]  /*1890*/  FADD R16, R145, R16 ;  /* 0x0000001091107221 */ /* 0x000fe20000000000 */
[----:B------:R-:W-:Y:S01]  /*18a0*/  IMAD.MOV.U32 R11, RZ, RZ, 0x1 ;  /* 0x00000001ff0b7424 */ /* 0x000fe200078e00ff */
[----:B------:R-:W-:Y:S01]  /*18b0*/  IADD3 R8, -R122, UR4, RZ ;  /* 0x000000047a087c10 */ /* 0x000fe2000fffe1ff */
[----:B------:R-:W-:Y:S01]  /*18c0*/  IMAD.MOV.U32 R13, RZ, RZ, RZ ;  /* 0x000000ffff0d7224 */ /* 0x000fe200078e00ff */
[----:B------:R-:W-:Y:S02]  /*18d0*/  IADD3 R7, -R22, UR4, RZ ;  /* 0x0000000416077c10 */ /* 0x000fe4000fffe1ff */
[----:B------:R-:W-:Y:S02]  /*18e0*/  IADD3 R6, -R18, UR4, RZ ;  /* 0x0000000412067c10 */ /* 0x000fe4000fffe1ff */
[----:B------:R-:W-:Y:S02]  /*18f0*/  IADD3 R4, -R15, UR4, RZ ;  /* 0x000000040f047c10 */ /* 0x000fe4000fffe1ff */
[----:B------:R-:W-:-:S02]  /*1900*/  IADD3 R3, -R12, UR4, RZ ;  /* 0x000000040c037c10 */ /* 0x000fc4000fffe1ff */
[----:B------:R-:W-:Y:S02]  /*1910*/  IADD3 R2, -R9, UR4, RZ ;  /* 0x0000000409027c10 */ /* 0x000fe4000fffe1ff */
[----:B------:R-:W-:-:S07]  /*1920*/  IADD3 R0, -R5, UR4, RZ ;  /* 0x0000000405007c10 */ /* 0x000fce000fffe1ff */
.L_x_114:
[----:B------:R-:W-:Y:S01]  /*1930*/  LEA.HI R131, R128, R14, RZ, 0x19 ;  /* 0x0000000e80837211 */ /* 0x000fe200078fc8ff */
[----:B------:R-:W-:Y:S01]  /*1940*/  ULDC UR9, c[0x0][0x218] ;  /* 0x0000860000097ab9 */ /* 0x000fe20000000800 */
[----:B0-----:R-:W0:Y:S01]  /*1950*/  LDC R167, c[0x0][0x210] ;  /* 0x00008400ffa77b82 */ /* 0x001e220000000800 */
[----:B------:R-:W-:Y:S01]  /*1960*/  IMAD.MOV.U32 R166, RZ, RZ, RZ ;  /* 0x000000ffffa67224 */ /* 0x000fe200078e00ff */
[----:B------:R-:W-:Y:S01]  /*1970*/  ISETP.GE.AND P0, PT, R131, UR9, PT ;  /* 0x0000000983007c0c */ /* 0x000fe2000bf06270 */
[----:B------:R-:W-:Y:S01]  /*1980*/  IMAD.MOV.U32 R130, RZ, RZ, RZ ;  /* 0x000000ffff827224 */ /* 0x000fe200078e00ff */
[----:B------:R-:W-:-:S11]  /*1990*/  ULDC UR8, c[0x0][0x21c] ;  /* 0x0000870000087ab9 */ /* 0x000fd60000000800 */
[----:B-123--:R-:W1:Y:S08]  /*19a0*/  @!P0 LDC.64 R114, c[0x0][0x228] ;  /* 0x00008a00ff728b82 */ /* 0x00ee700000000a00 */
[----:B------:R-:W2:Y:S01]  /*19b0*/  @!P0 LDC.64 R112, c[0x0][0x230] ;  /* 0x00008c00ff708b82 */ /* 0x000ea20000000a00 */
[----:B------:R-:W-:Y:S01]  /*19c0*/  ISETP.GE.AND P1, PT, R124, UR8, PT ;  /* 0x000000087c007c0c */ /* 0x000fe2000bf26270 */
[----:B-1----:R-:W-:-:S05]  /*19d0*/  @!P0 IMAD.WIDE R114, R131, 0x4, R114 ;  /* 0x0000000483728825 */ /* 0x002fca00078e0272 */
[----:B------:R1:W5:Y:S01]  /*19e0*/  @!P0 LDG.E R166, desc[UR6][R114.64] ;  /* 0x0000000672a68981 */ /* 0x000362000c1e1900 */
[----:B--2---:R-:W-:-:S05]  /*19f0*/  @!P0 IMAD.WIDE R112, R131, 0x4, R112 ;  /* 0x0000000483708825 */ /* 0x004fca00078e0270 */
[----:B------:R1:W5:Y:S01]  /*1a00*/  @!P0 LDG.E R130, desc[UR6][R112.64] ;  /* 0x0000000670828981 */ /* 0x000362000c1e1900 */
[----:B------:R-:W-:Y:S01]  /*1a10*/  ISETP.LT.AND P0, PT, R131, UR9, !P1 ;  /* 0x0000000983007c0c */ /* 0x000fe2000cf01270 */
[----:B0-----:R-:W-:Y:S01]  /*1a20*/  IMAD.IADD R14, R14, 0x1, R167 ;  /* 0x000000010e0e7824 */ /* 0x001fe200078e02a7 */
[----:B------:R-:W-:Y:S01]  /*1a30*/  BSSY B0, `(.L_x_29) ;  /* 0x0000275000007945 */ /* 0x000fe20003800000 */
[----:B------:R-:W-:-:S03]  /*1a40*/  CS2R R200, SRZ ;  /* 0x0000000000c87805 */ /* 0x000fc6000001ff00 */
[----:B------:R-:W-:-:S07]  /*1a50*/  ISETP.GE.AND P2, PT, R14, UR9, PT ;  /* 0x000000090e007c0c */ /* 0x000fce000bf46270 */
[----:B-1----:R-:W-:Y:S06]  /*1a60*/  @!P0 BRA `(.L_x_30) ;  /* 0x0000002400c48947 */ /* 0x002fec0003800000 */
[----:B------:R-:W0:Y:S01]  /*1a70*/  LDC R202, c[0x0][0x220] ;  /* 0x00008800ffca7b82 */ /* 0x000e220000000800 */
[----:B------:R-:W-:Y:S01]  /*1a80*/  IMAD R119, R131, UR8, R124 ;  /* 0x0000000883777c24 */ /* 0x000fe2000f8e027c */
[----:B------:R-:W-:Y:S01]  /*1a90*/  BSSY B1, `(.L_x_31) ;  /* 0x0000014000017945 */ /* 0x000fe20003800000 */
[----:B------:R-:W-:-:S03]  /*1aa0*/  ISETP.GE.U32.AND P3, PT, R10, 0x4, PT ;  /* 0x000000040a00780c */ /* 0x000fc60003f66070 */
[----:B------:R-:W-:Y:S02]  /*1ab0*/  SHF.R.S32.HI R118, RZ, 0x1f, R119 ;  /* 0x0000001fff767819 */ /* 0x000fe40000011477 */
[----:B------:R-:W1:Y:S01]  /*1ac0*/  LDC.64 R198, c[0x0][0x220] ;  /* 0x00008800ffc67b82 */ /* 0x000e620000000a00 */
[----:B0-----:R-:W-:-:S05]  /*1ad0*/  IMAD.U32 R112, R119, 0x4, R202 ;  /* 0x0000000477707824 */ /* 0x001fca00078e00ca */
[----:B------:R-:W-:Y:S01]  /*1ae0*/  LOP3.LUT P0, RZ, R112, 0xf, RZ, 0xc0, !PT ;  /* 0x0000000f70ff7812 */ /* 0x000fe2000780c0ff */
[----:B-1----:R-:W-:-:S03]  /*1af0*/  IMAD.WIDE R116, R119, 0x4, R198 ;  /* 0x0000000477747825 */ /* 0x002fc600078e02c6 */
[----:B------:R-:W-:-:S13]  /*1b00*/  ISETP.LT.U32.OR P0, PT, R10, 0x4, P0 ;  /* 0x000000040a00780c */ /* 0x000fda0000701470 */
[----:B------:R-:W-:Y:S05]  /*1b10*/  @P0 BRA `(.L_x_32) ;  /* 0x0000000000080947 */ /* 0x000fea0003800000 */
[----:B------:R0:W5:Y:S01]  /*1b20*/  LDG.E.128 R112, desc[UR6][R116.64] ;  /* 0x0000000674707981 */ /* 0x000162000c1e1d00 */
[----:B------:R-:W-:Y:S05]  /*1b30*/  BRA `(.L_x_33) ;  /* 0x0000000000247947 */ /* 0x000fea0003800000 */
.L_x_32:
[C---:B------:R-:W-:Y:S02]  /*1b40*/  ISETP.NE.AND P5, PT, R10.reuse, RZ, PT ;  /* 0x000000ff0a00720c */ /* 0x040fe40003fa5270 */
[----:B------:R-:W-:Y:S02]  /*1b50*/  CS2R R112, SRZ ;  /* 0x0000000000707805 */ /* 0x000fe4000001ff00 */
[C---:B------:R-:W-:Y:S02]  /*1b60*/  ISETP.GE.U32.AND P0, PT, R10.reuse, 0x2, PT ;  /* 0x000000020a00780c */ /* 0x040fe40003f06070 */
[----:B------:R-:W-:Y:S02]  /*1b70*/  CS2R R114, SRZ ;  /* 0x0000000000727805 */ /* 0x000fe4000001ff00 */
[----:B------:R-:W-:-:S04]  /*1b80*/  ISETP.GE.U32.AND P4, PT, R10, 0x3, PT ;  /* 0x000000030a00780c */ /* 0x000fc80003f86070 */
[----:B------:R1:W5:Y:S04]  /*1b90*/  @P3 LDG.E R115, desc[UR6][R116.64+0xc] ;  /* 0x00000c0674733981 */ /* 0x000368000c1e1900 */
[----:B------:R1:W5:Y:S04]  /*1ba0*/  @P5 LDG.E R112, desc[UR6][R116.64] ;  /* 0x0000000674705981 */ /* 0x000368000c1e1900 */
[----:B------:R1:W5:Y:S04]  /*1bb0*/  @P0 LDG.E R113, desc[UR6][R116.64+0x4] ;  /* 0x0000040674710981 */ /* 0x000368000c1e1900 */
[----:B------:R1:W5:Y:S02]  /*1bc0*/  @P4 LDG.E R114, desc[UR6][R116.64+0x8] ;  /* 0x0000080674724981 */ /* 0x000364000c1e1900 */
.L_x_33:
[----:B------:R-:W-:Y:S05]  /*1bd0*/  BSYNC B1 ;  /* 0x0000000000017941 */ /* 0x000fea0003800000 */
.L_x_31:
[----:B01----:R-:W0:Y:S01]  /*1be0*/  LDC.64 R116, c[0x0][0x258] ;  /* 0x00009600ff747b82 */ /* 0x003e220000000a00 */
[C---:B------:R-:W-:Y:S02]  /*1bf0*/  SHF.L.U64.HI R118, R119.reuse, 0x1, R118 ;  /* 0x0000000177767819 */ /* 0x040fe40000010276 */
[----:B0-----:R-:W-:-:S04]  /*1c00*/  LEA R190, P3, R119, R116, 0x1 ;  /* 0x0000007477be7211 */ /* 0x001fc800078608ff */
[----:B------:R-:W-:Y:S01]  /*1c10*/  LOP3.LUT P0, RZ, R190, 0x7, RZ, 0xc0, !PT ;  /* 0x00000007beff7812 */ /* 0x000fe2000780c0ff */
[----:B------:R-:W-:-:S03]  /*1c20*/  IMAD.X R191, R118, 0x1, R117, P3 ;  /* 0x0000000176bf7824 */ /* 0x000fc600018e0675 */
[----:B------:R-:W-:-:S13]  /*1c30*/  ISETP.LT.U32.OR P0, PT, R10, 0x4, P0 ;  /* 0x000000040a00780c */ /* 0x000fda0000701470 */
[----:B------:R-:W2:Y:S01]  /*1c40*/  @!P0 LDG.E.64 R118, desc[UR6][R190.64] ;  /* 0x00000006be768981 */ /* 0x000ea2000c1e1b00 */
[----:B------:R-:W-:Y:S01]  /*1c50*/  BSSY B1, `(.L_x_34) ;  /* 0x0000014000017945 */ /* 0x000fe20003800000 */
[--C-:B-----5:R-:W-:Y:S01]  /*1c60*/  FADD R197, R112, -R166.reuse ;  /* 0x800000a670c57221 */ /* 0x120fe20000000000 */
[--C-:B------:R-:W-:Y:S01]  /*1c70*/  FADD R193, R113, -R166.reuse ;  /* 0x800000a671c17221 */ /* 0x100fe20000000000 */
[--C-:B------:R-:W-:Y:S01]  /*1c80*/  FADD R195, R114, -R166.reuse ;  /* 0x800000a672c37221 */ /* 0x100fe20000000000 */
[----:B------:R-:W-:Y:S01]  /*1c90*/  FADD R201, R115, -R166 ;  /* 0x800000a673c97221 */ /* 0x000fe20000000000 */
[--C-:B--2---:R-:W-:Y:S02]  /*1ca0*/  @!P0 SHF.R.U64 R112, R118, 0x10, R119.reuse ;  /* 0x0000001076708819 */ /* 0x104fe40000001277 */
[----:B------:R-:W-:Y:S01]  /*1cb0*/  @!P0 SHF.R.U32.HI R113, RZ, 0x10, R119 ;  /* 0x00000010ff718819 */ /* 0x000fe20000011677 */
[----:B------:R-:W-:Y:S06]  /*1cc0*/  @!P0 BRA `(.L_x_35) ;  /* 0x0000000000308947 */ /* 0x000fec0003800000 */
        /* <DEDUP_REMOVED lines=12> */
.L_x_35:
[----:B------:R-:W-:Y:S05]  /*1d90*/  BSYNC B1 ;  /* 0x0000000000017941 */ /* 0x000fea0003800000 */
.L_x_34:
[----:B-----5:R-:W-:Y:S02]  /*1da0*/  IMAD.U32 R118, R118, 0x10000, RZ ;  /* 0x0001000076767824 */ /* 0x020fe400078e00ff */
[-C--:B------:R-:W-:Y:S01]  /*1db0*/  FMUL R196, R193, R130.reuse ;  /* 0x00000082c1c47220 */ /* 0x080fe20000400000 */
[-C--:B------:R-:W-:Y:S01]  /*1dc0*/  FMUL R193, R195, R130.reuse ;  /* 0x00000082c3c17220 */ /* 0x080fe20000400000 */
[----:B------:R-:W-:Y:S01]  /*1dd0*/  FMUL R197, R197, R130 ;  /* 0x00000082c5c57220 */ /* 0x000fe20000400000 */
[----:B------:R-:W-:Y:S02]  /*1de0*/  IMAD.U32 R112, R112, 0x10000, RZ ;  /* 0x0001000070707824 */ /* 0x000fe400078e00ff */
[----:B------:R-:W-:Y:S01]  /*1df0*/  FMUL R195, R121, R118 ;  /* 0x0000007679c37220 */ /* 0x000fe20000400000 */
[----:B------:R-:W-:Y:S01]  /*1e00*/  ISETP.GE.AND P0, PT, R122, UR8, PT ;  /* 0x000000087a007c0c */ /* 0x000fe2000bf06270 */
[----:B------:R-:W-:Y:S02]  /*1e10*/  IMAD.U32 R200, R113, 0x10000, RZ ;  /* 0x0001000071c87824 */ /* 0x000fe400078e00ff */
[----:B------:R-:W-:Y:S01]  /*1e20*/  FMUL R194, R120, R112 ;  /* 0x0000007078c27220 */ /* 0x000fe20000400000 */
[----:B------:R-:W-:-:S02]  /*1e30*/  IMAD.U32 R119, R119, 0x10000, RZ ;  /* 0x0001000077777824 */ /* 0x000fc400078e00ff */
[----:B------:R-:W-:Y:S01]  /*1e40*/  FADD R113, RZ, R195 ;  /* 0x000000c3ff717221 */ /* 0x000fe20000000000 */
[----:B------:R-:W-:Y:S01]  /*1e50*/  FFMA R115, R197, R195, RZ ;  /* 0x000000c3c5737223 */ /* 0x000fe200000000ff */
[----:B------:R-:W-:Y:S01]  /*1e60*/  FADD R81, R81, R112 ;  /* 0x0000007051517221 */ /* 0x000fe20000000000 */
[C---:B------:R-:W-:Y:S01]  /*1e70*/  FFMA R49, R196.reuse, R112, R49 ;  /* 0x00000070c4317223 */ /* 0x040fe20000000031 */
[----:B------:R-:W-:Y:S01]  /*1e80*/  FMUL R191, R47, R119 ;  /* 0x000000772fbf7220 */ /* 0x000fe20000400000 */
[----:B------:R-:W-:Y:S01]  /*1e90*/  FADD R112, R113, R194 ;  /* 0x000000c271707221 */ /* 0x000fe20000000000 */
[----:B------:R-:W-:Y:S01]  /*1ea0*/  FFMA R114, R196, R194, R115 ;  /* 0x000000c2c4727223 */ /* 0x000fe20000000073 */
[----:B------:R-:W-:Y:S01]  /*1eb0*/  FMUL R192, R201, R130 ;  /* 0x00000082c9c07220 */ /* 0x000fe20000400000 */
[-C--:B------:R-:W-:Y:S01]  /*1ec0*/  FMUL R190, R46, R200.reuse ;  /* 0x000000c82ebe7220 */ /* 0x080fe20000400000 */
[----:B------:R-:W-:Y:S01]  /*1ed0*/  FADD R201, R112, R191 ;  /* 0x000000bf70c97221 */ /* 0x000fe20000000000 */
[----:B------:R-:W-:Y:S01]  /*1ee0*/  FFMA R113, R193, R191, R114 ;  /* 0x000000bfc1717223 */ /* 0x000fe20000000072 */
        /* <DEDUP_REMOVED lines=8> */
[----:B------:R-:W-:Y:S06]  /*1f70*/  @P0 BRA `(.L_x_30) ;  /* 0x0000002000800947 */ /* 0x000fec0003800000 */
[----:B------:R-:W-:Y:S01]  /*1f80*/  IMAD R183, R131, UR8, R122 ;  /* 0x0000000883b77c24 */ /* 0x000fe2000f8e027a */
[----:B------:R-:W-:Y:S01]  /*1f90*/  BSSY B1, `(.L_x_36) ;  /* 0x0000013000017945 */ /* 0x000fe20003800000 */
[----:B------:R-:W-:Y:S02]  /*1fa0*/  ISETP.GE.U32.AND P3, PT, R8, 0x4, PT ;  /* 0x000000040800780c */ /* 0x000fe40003f66070 */
[C---:B------:R-:W-:Y:S01]  /*1fb0*/  IMAD.U32 R112, R183.reuse, 0x4, R202 ;  /* 0x00000004b7707824 */ /* 0x040fe200078e00ca */
[----:B------:R-:W-:Y:S01]  /*1fc0*/  SHF.R.S32.HI R184, RZ, 0x1f, R183 ;  /* 0x0000001fffb87819 */ /* 0x000fe200000114b7 */
[----:B------:R-:W-:-:S03]  /*1fd0*/  IMAD.WIDE R118, R183, 0x4, R198 ;  /* 0x00000004b7767825 */ /* 0x000fc600078e02c6 */
[----:B------:R-:W-:-:S04]  /*1fe0*/  LOP3.LUT P0, RZ, R112, 0xf, RZ, 0xc0, !PT ;  /* 0x0000000f70ff7812 */ /* 0x000fc8000780c0ff */
[----:B------:R-:W-:-:S13]  /*1ff0*/  ISETP.LT.U32.OR P0, PT, R8, 0x4, P0 ;  /* 0x000000040800780c */ /* 0x000fda0000701470 */
[----:B------:R-:W-:Y:S05]  /*2000*/  @P0 BRA `(.L_x_37) ;  /* 0x0000000000080947 */ /* 0x000fea0003800000 */
[----:B------:R0:W5:Y:S01]  /*2010*/  LDG.E.128 R112, desc[UR6][R118.64] ;  /* 0x0000000676707981 */ /* 0x000162000c1e1d00 */
[----:B------:R-:W-:Y:S05]  /*2020*/  BRA `(.L_x_38) ;  /* 0x0000000000247947 */ /* 0x000fea0003800000 */
.L_x_37:
        /* <DEDUP_REMOVED lines=9> */
.L_x_38:
[----:B------:R-:W-:Y:S05]  /*20c0*/  BSYNC B1 ;  /* 0x0000000000017941 */ /* 0x000fea0003800000 */
.L_x_36:
[C---:B------:R-:W-:Y:S02]  /*20d0*/  LEA R182, P3, R183.reuse, R116, 0x1 ;  /* 0x00000074b7b67211 */ /* 0x040fe400078608ff */
[----:B01----:R-:W-:Y:S02]  /*20e0*/  SHF.L.U64.HI R118, R183, 0x1, R184 ;  /* 0x00000001b7767819 */ /* 0x003fe400000102b8 */
[----:B------:R-:W-:-:S03]  /*20f0*/  LOP3.LUT P0, RZ, R182, 0x7, RZ, 0xc0, !PT ;  /* 0x00000007b6ff7812 */ /* 0x000fc6000780c0ff */
[----:B------:R-:W-:Y:S01]  /*2100*/  IMAD.X R183, R118, 0x1, R117, P3 ;  /* 0x0000000176b77824 */ /* 0x000fe200018e0675 */
        /* <DEDUP_REMOVED lines=22> */
.L_x_40:
[----:B------:R-:W-:Y:S05]  /*2270*/  BSYNC B1 ;  /* 0x0000000000017941 */ /* 0x000fea0003800000 */
.L_x_39:
        /* <DEDUP_REMOVED lines=10> */
[----:B------:R-:W-:Y:S01]  /*2320*/  FADD R201, R201, R187 ;  /* 0x000000bbc9c97221 */ /* 0x000fe20000000000 */
[----:B------:R-:W-:Y:S01]  /*2330*/  FFMA R113, R189, R187, R200 ;  /* 0x000000bbbd717223 */ /* 0x000fe200000000c8 */
[----:B------:R-:W-:Y:S01]  /*2340*/  FADD R85, R85, R112 ;  /* 0x0000007055557221 */ /* 0x000fe20000000000 */
[C---:B------:R-:W-:Y:S01]  /*2350*/  FFMA R53, R188.reuse, R112, R53 ;  /* 0x00000070bc357223 */ /* 0x040fe20000000035 */
[----:B------:R-:W-:Y:S01]  /*2360*/  FMUL R183, R43, R119 ;  /* 0x000000772bb77220 */ /* 0x000fe20000400000 */
[----:B------:R-:W-:Y:S01]  /*2370*/  FADD R112, R201, R186 ;  /* 0x000000bac9707221 */ /* 0x000fe20000000000 */
[----:B------:R-:W-:Y:S01]  /*2380*/  FFMA R114, R188, R186, R113 ;  /* 0x000000babc727223 */ /* 0x000fe20000000071 */
[----:B------:R-:W-:Y:S01]  /*2390*/  FMUL R184, R115, R130 ;  /* 0x0000008273b87220 */ /* 0x000fe20000400000 */
[----:B------:R-:W-:Y:S01]  /*23a0*/  FMUL R182, R42, R203 ;  /* 0x000000cb2ab67220 */ /* 0x000fe20000400000 */
[----:B------:R-:W-:Y:S01]  /*23b0*/  FADD R201, R112, R183 ;  /* 0x000000b770c97221 */ /* 0x000fe20000000000 */
[----:B------:R-:W-:Y:S01]  /*23c0*/  FFMA R113, R185, R183, R114 ;  /* 0x000000b7b9717223 */ /* 0x000fe20000000072 */
[----:B------:R-:W-:Y:S01]  /*23d0*/  FADD R84, R84, R118 ;  /* 0x0000007654547221 */ /* 0x000fe20000000000 */
[----:B------:R-:W-:Y:S01]  /*23e0*/  FFMA R52, R189, R118, R52 ;  /* 0x00000076bd347223 */ /* 0x000fe20000000034 */
[----:B------:R-:W-:Y:S01]  /*23f0*/  FADD R86, R86, R119 ;  /* 0x0000007756567221 */ /* 0x000fe20000000000 */
[----:B------:R-:W-:Y:S01]  /*2400*/  FFMA R54, R185, R119, R54 ;  /* 0x00000077b9367223 */ /* 0x000fe20000000036 */
[----:B------:R-:W-:Y:S01]  /*2410*/  FADD R87, R87, R203 ;  /* 0x000000cb57577221 */ /* 0x000fe20000000000 */
[C---:B------:R-:W-:Y:S01]  /*2420*/  FFMA R55, R184.reuse, R203, R55 ;  /* 0x000000cbb8377223 */ /* 0x040fe20000000037 */
        /* <DEDUP_REMOVED lines=14> */
.L_x_42:
        /* <DEDUP_REMOVED lines=9> */
.L_x_43:
[----:B------:R-:W-:Y:S05]  /*25a0*/  BSYNC B1 ;  /* 0x0000000000017941 */ /* 0x000fea0003800000 */
.L_x_41:
        /* <DEDUP_REMOVED lines=26> */
.L_x_45:
[----:B------:R-:W-:Y:S05]  /*2750*/  BSYNC B1 ;  /* 0x0000000000017941 */ /* 0x000fea0003800000 */
.L_x_44:
        /* <DEDUP_REMOVED lines=41> */
.L_x_47:
        /* <DEDUP_REMOVED lines=9> */
.L_x_48:
[----:B------:R-:W-:Y:S05]  /*2a80*/  BSYNC B1 ;  /* 0x0000000000017941 */ /* 0x000fea0003800000 */
.L_x_46:
        /* <DEDUP_REMOVED lines=26> */
.L_x_50:
[----:B------:R-:W-:Y:S05]  /*2c30*/  BSYNC B1 ;  /* 0x0000000000017941 */ /* 0x000fea0003800000 */
.L_x_49:
        /* <DEDUP_REMOVED lines=41> */
.L_x_52:
        /* <DEDUP_REMOVED lines=9> */
.L_x_53:
[----:B------:R-:W-:Y:S05]  /*2f60*/  BSYNC B1 ;  /* 0x0000000000017941 */ /* 0x000fea0003800000 */
.L_x_51:
        /* <DEDUP_REMOVED lines=26> */
.L_x_55:
[----:B------:R-:W-:Y:S05]  /*3110*/  BSYNC B1 ;  /* 0x0000000000017941 */ /* 0x000fea0003800000 */
.L_x_54:
[----:B-----5:R-:W-:Y:S02]  /*3120*/  IMAD.U32 R118, R118, 0x10000, RZ ;  /* 0x0001000076767824 */ /* 0x020fe400078e00ff */
[-C--:B------:R-:W-:Y:S01]  /*3130*/  FMUL R132, R137, R130.reuse ;  /* 0x0000008289847220 */ /* 0x080fe20000400000 */
[----:B------:R-:W-:Y:S02]  /*3140*/  IMAD.U32 R112, R112, 0x10000, RZ ;  /* 0x0001000070707824 */ /* 0x000fe400078e00ff */
[----:B------:R-:W-:Y:S01]  /*3150*/  FMUL R133, R135, R130 ;  /* 0x0000008287857220 */ /* 0x000fe20000400000 */
[----:B------:R-:W-:Y:S01]  /*3160*/  FMUL R134, R33, R118 ;  /* 0x0000007621867220 */ /* 0x000fe20000400000 */
[----:B------:R-:W-:Y:S01]  /*3170*/  ISETP.GE.AND P0, PT, R12, UR8, PT ;  /* 0x000000080c007c0c */ /* 0x000fe2000bf06270 */
[----:B------:R-:W-:Y:S01]  /*3180*/  FADD R97, R97, R112 ;  /* 0x0000007061617221 */ /* 0x000fe20000000000 */
[-C--:B------:R-:W-:Y:S01]  /*3190*/  FFMA R65, R132, R112.reuse, R65 ;  /* 0x0000007084417223 */ /* 0x080fe20000000041 */
[----:B------:R-:W-:Y:S01]  /*31a0*/  FMUL R137, R32, R112 ;  /* 0x0000007020897220 */ /* 0x000fe20000400000 */
[----:B------:R-:W-:-:S02]  /*31b0*/  IMAD.U32 R204, R113, 0x10000, RZ ;  /* 0x0001000071cc7824 */ /* 0x000fc400078e00ff */
[----:B------:R-:W-:Y:S01]  /*31c0*/  FADD R112, R201, R134 ;  /* 0x00000086c9707221 */ /* 0x000fe20000000000 */
[----:B------:R-:W-:Y:S02]  /*31d0*/  IMAD.U32 R119, R119, 0x10000, RZ ;  /* 0x0001000077777824 */ /* 0x000fe400078e00ff */
[----:B------:R-:W-:Y:S01]  /*31e0*/  FFMA R113, R133, R134, R200 ;  /* 0x0000008685717223 */ /* 0x000fe200000000c8 */
[-C--:B------:R-:W-:Y:S01]  /*31f0*/  FMUL R135, R139, R130.reuse ;  /* 0x000000828b877220 */ /* 0x080fe20000400000 */
[----:B------:R-:W-:Y:S01]  /*3200*/  FADD R115, R112, R137 ;  /* 0x0000008970737221 */ /* 0x000fe20000000000 */
[----:B------:R-:W-:Y:S01]  /*3210*/  FMUL R136, R31, R119 ;  /* 0x000000771f887220 */ /* 0x000fe20000400000 */
        /* <DEDUP_REMOVED lines=25> */
.L_x_57:
        /* <DEDUP_REMOVED lines=9> */
.L_x_58:
[----:B------:R-:W-:Y:S05]  /*3440*/  BSYNC B1 ;  /* 0x0000000000017941 */ /* 0x000fea0003800000 */
.L_x_56:
        /* <DEDUP_REMOVED lines=26> */
.L_x_60:
[----:B------:R-:W-:Y:S05]  /*35f0*/  BSYNC B1 ;  /* 0x0000000000017941 */ /* 0x000fea0003800000 */
.L_x_59:
        /* <DEDUP_REMOVED lines=41> */
.L_x_62:
        /* <DEDUP_REMOVED lines=9> */
.L_x_63:
[----:B------:R-:W-:Y:S05]  /*3920*/  BSYNC B1 ;  /* 0x0000000000017941 */ /* 0x000fea0003800000 */
.L_x_61:
        /* <DEDUP_REMOVED lines=26> */
.L_x_65:
[----:B------:R-:W-:Y:S05]  /*3ad0*/  BSYNC B1 ;  /* 0x0000000000017941 */ /* 0x000fea0003800000 */
.L_x_64:
        /* <DEDUP_REMOVED lines=41> */
.L_x_67:
        /* <DEDUP_REMOVED lines=9> */
.L_x_68:
[----:B------:R-:W-:Y:S05]  /*3e00*/  BSYNC B1 ;  /* 0x0000000000017941 */ /* 0x000fea0003800000 */
.L_x_66:
[C---:B------:R-:W-:Y:S02]  /*3e10*/  LEA R118, P3, R119.reuse, R116, 0x1 ;  /* 0x0000007477767211 */ /* 0x040fe400078608ff */
[----:B------:R-:W-:Y:S02]  /*3e20*/  SHF.L.U64.HI R116, R119, 0x1, R156 ;  /* 0x0000000177747819 */ /* 0x000fe4000001029c */
        /* <DEDUP_REMOVED lines=23> */
[----:B--2---:R-:W-:-:S07]  /*3fa0*/  @!P0 PRMT R116, RZ, 0x7610, R116 ;  /* 0x00007610ff748816 */ /* 0x004fce0000000074 */
.L_x_70:
[----:B------:R-:W-:Y:S05]  /*3fb0*/  BSYNC B1 ;  /* 0x0000000000017941 */ /* 0x000fea0003800000 */
.L_x_69:
[----:B-----5:R-:W-:Y:S02]  /*3fc0*/  IMAD.U32 R115, R116, 0x10000, RZ ;  /* 0x0001000074737824 */ /* 0x020fe400078e00ff */
[-C--:B------:R-:W-:Y:S01]  /*3fd0*/  FMUL R156, R159, R130.reuse ;  /* 0x000000829f9c7220 */ /* 0x080fe20000400000 */
[----:B------:R-:W-:Y:S02]  /*3fe0*/  IMAD.U32 R112, R112, 0x10000, RZ ;  /* 0x0001000070707824 */ /* 0x000fe400078e00ff */
[-C--:B------:R-:W-:Y:S01]  /*3ff0*/  FMUL R157, R157, R130.reuse ;  /* 0x000000829d9d7220 */ /* 0x080fe20000400000 */
[----:B------:R-:W-:Y:S01]  /*4000*/  FMUL R158, R20, R115 ;  /* 0x00000073149e7220 */ /* 0x000fe20000400000 */
[----:B------:R-:W-:Y:S01]  /*4010*/  FMUL R159, R161, R130 ;  /* 0x00000082a19f7220 */ /* 0x000fe20000400000 */
[----:B------:R-:W-:Y:S01]  /*4020*/  FADD R109, R109, R112 ;  /* 0x000000706d6d7221 */ /* 0x000fe20000000000 */
[-C--:B------:R-:W-:Y:S01]  /*4030*/  FFMA R77, R156, R112.reuse, R77 ;  /* 0x000000709c4d7223 */ /* 0x080fe2000000004d */
[----:B------:R-:W-:Y:S01]  /*4040*/  FMUL R161, R19, R112 ;  /* 0x0000007013a17220 */ /* 0x000fe20000400000 */
[----:B------:R-:W-:-:S02]  /*4050*/  IMAD.U32 R116, R113, 0x10000, RZ ;  /* 0x0001000071747824 */ /* 0x000fc400078e00ff */
[----:B------:R-:W-:Y:S01]  /*4060*/  FADD R112, R201, R158 ;  /* 0x0000009ec9707221 */ /* 0x000fe20000000000 */
[----:B------:R-:W-:Y:S02]  /*4070*/  IMAD.U32 R117, R117, 0x10000, RZ ;  /* 0x0001000075757824 */ /* 0x000fe400078e00ff */
[C---:B------:R-:W-:Y:S01]  /*4080*/  FFMA R113, R157.reuse, R158, R200 ;  /* 0x0000009e9d717223 */ /* 0x040fe200000000c8 */
[----:B------:R-:W-:Y:S01]  /*4090*/  FADD R108, R108, R115 ;  /* 0x000000736c6c7221 */ /* 0x000fe20000000000 */
[----:B------:R-:W-:Y:S01]  /*40a0*/  FFMA R76, R157, R115, R76 ;  /* 0x000000739d4c7223 */ /* 0x000fe2000000004c */
[----:B------:R-:W-:Y:S01]  /*40b0*/  FADD R115, R112, R161 ;  /* 0x000000a170737221 */ /* 0x000fe20000000000 */
[----:B------:R-:W-:Y:S01]  /*40c0*/  FMUL R160, R17, R117 ;  /* 0x0000007511a07220 */ /* 0x000fe20000400000 */
[----:B------:R-:W-:Y:S01]  /*40d0*/  FFMA R112, R156, R161, R113 ;  /* 0x000000a19c707223 */ /* 0x000fe20000000071 */
[----:B------:R-:W-:Y:S01]  /*40e0*/  FMUL R162, R163, R130 ;  /* 0x00000082a3a27220 */ /* 0x000fe20000400000 */
[----:B------:R-:W-:Y:S01]  /*40f0*/  FMUL R163, R16, R116 ;  /* 0x0000007410a37220 */ /* 0x000fe20000400000 */
[----:B------:R-:W-:Y:S01]  /*4100*/  FADD R114, R115, R160 ;  /* 0x000000a073727221 */ /* 0x000fe20000000000 */
[C---:B------:R-:W-:Y:S01]  /*4110*/  FFMA R112, R159.reuse, R160, R112 ;  /* 0x000000a09f707223 */ /* 0x040fe20000000070 */
[----:B------:R-:W-:Y:S01]  /*4120*/  FADD R110, R110, R117 ;  /* 0x000000756e6e7221 */ /* 0x000fe20000000000 */
[----:B------:R-:W-:Y:S01]  /*4130*/  FFMA R78, R159, R117, R78 ;  /* 0x000000759f4e7223 */ /* 0x000fe2000000004e */
[----:B------:R-:W-:Y:S01]  /*4140*/  FADD R111, R111, R116 ;  /* 0x000000746f6f7221 */ /* 0x000fe20000000000 */
[----:B------:R-:W-:Y:S01]  /*4150*/  FFMA R79, R162, R116, R79 ;  /* 0x00000074a24f7223 */ /* 0x000fe2000000004f */
[----:B------:R-:W-:Y:S01]  /*4160*/  FADD R201, R114, R163 ;  /* 0x000000a372c97221 */ /* 0x000fe20000000000 */
[----:B------:R-:W-:-:S07]  /*4170*/  FFMA R200, R162, R163, R112 ;  /* 0x000000a3a2c87223 */ /* 0x000fce0000000070 */
.L_x_30:
[----:B------:R-:W-:Y:S05]  /*4180*/  BSYNC B0 ;  /* 0x0000000000007941 */ /* 0x000fea0003800000 */
.L_x_29:
[----:B01----:R-:W0:Y:S01]  /*4190*/  LDC R198, c[0x0][0x214] ;  /* 0x00008500ffc67b82 */ /* 0x003e220000000800 */
[----:B------:R-:W-:Y:S01]  /*41a0*/  LOP3.LUT P0, RZ, R11, 0xff, RZ, 0xc0, !PT ;  /* 0x000000ff0bff7812 */ /* 0x000fe2000780c0ff */
[----:B------:R-:W-:Y:S01]  /*41b0*/  UMOV UR4, 0x400 ;  /* 0x0000040000047882 */ /* 0x000fe20000000000 */
[----:B------:R-:W-:-:S04]  /*41c0*/  SHF.R.U32.HI R202, RZ, 0x5, R128 ;  /* 0x00000005ffca7819 */ /* 0x000fc80000011680 */
[----:B------:R-:W-:Y:S01]  /*41d0*/  LOP3.LUT R202, R202, 0x7fffffc, RZ, 0xc0, !PT ;  /* 0x07fffffccaca7812 */ /* 0x000fe200078ec0ff */
[----:B------:R-:W1:Y:S06]  /*41e0*/  S2UR UR5, SR_CgaCtaId ;  /* 0x00000000000579c3 */ /* 0x000e6c0000008800 */
[----:B------:R-:W-:-:S05]  /*41f0*/  @!P0 VIADD R202, R202, 0x4 ;  /* 0x00000004caca8836 */ /* 0x000fca0000000000 */
[----:B------:R-:W-:Y:S02]  /*4200*/  LOP3.LUT R112, R202, R127, RZ, 0xfc, !PT ;  /* 0x0000007fca707212 */ /* 0x000fe400078efcff */
[----:B0-----:R-:W-:Y:S01]  /*4210*/  ISETP.NE.AND P0, PT, R198, 0x1, PT ;  /* 0x00000001c600780c */ /* 0x001fe20003f05270 */
[----:B-1----:R-:W-:-:S06]  /*4220*/  ULEA UR4, UR5, UR4, 0x18 ;  /* 0x0000000405047291 */ /* 0x002fcc000f8ec03f */
[----:B------:R-:W-:Y:S02]  /*4230*/  LEA R202, R202, UR4, 0x3 ;  /* 0x00000004caca7c11 */ /* 0x000fe4000f8e18ff */
[----:B------:R-:W-:-:S04]  /*4240*/  LEA R205, R112, UR4, 0x3 ;  /* 0x0000000470cd7c11 */ /* 0x000fc8000f8e18ff */
[----:B------:R-:W-:Y:S05]  /*4250*/  @!P0 BRA `(.L_x_71) ;  /* 0x0000000800f48947 */ /* 0x000fea0003800000 */
[----:B------:R-:W0:Y:S01]  /*4260*/  SHFL.DOWN PT, R112, R201, 0x10, 0x1f ;  /* 0x0a001f00c9707f89 */ /* 0x000e2200000e0000 */
[----:B------:R-:W-:Y:S01]  /*4270*/  LOP3.LUT P0, RZ, R127, 0x1f, R128, 0xf8, !PT ;  /* 0x0000001f7fff7812 */ /* 0x000fe2000780f880 */
[----:B------:R-:W-:Y:S01]  /*4280*/  BSSY B0, `(.L_x_72) ;  /* 0x0000031000007945 */ /* 0x000fe20003800000 */
[----:B------:R-:W-:Y:S01]  /*4290*/  LOP3.LUT R204, R13, 0x1, RZ, 0xc0, !PT ;  /* 0x000000010dcc7812 */ /* 0x000fe200078ec0ff */
[----:B------:R-:W1:Y:S01]  /*42a0*/  SHFL.DOWN PT, R113, R200, 0x10, 0x1f ;  /* 0x0a001f00c8717f89 */ /* 0x000e6200000e0000 */
[----:B------:R-:W-:Y:S02]  /*42b0*/  LEA.HI R199, R128, R129, RZ, 0x19 ;  /* 0x0000008180c77211 */ /* 0x000fe400078fc8ff */
[----:B------:R-:W-:-:S03]  /*42c0*/  ISETP.NE.AND P3, PT, R125, RZ, PT ;  /* 0x000000ff7d00720c */ /* 0x000fc60003f65270 */
[----:B------:R-:W-:Y:S02]  /*42d0*/  IMAD R199, R199, R198, RZ ;  /* 0x000000c6c7c77224 */ /* 0x000fe400078e02ff */
[----:B0-----:R-:W-:Y:S01]  /*42e0*/  FADD R112, R112, R201 ;  /* 0x000000c970707221 */ /* 0x001fe20000000000 */
[----:B------:R-:W-:Y:S02]  /*42f0*/  IMAD.MOV R201, RZ, RZ, -R204 ;  /* 0x000000ffffc97224 */ /* 0x000fe400078e0acc */
[----:B-1----:R-:W-:Y:S02]  /*4300*/  FADD R113, R113, R200 ;  /* 0x000000c871717221 */ /* 0x002fe40000000000 */
[----:B------:R-:W0:Y:S04]  /*4310*/  SHFL.DOWN PT, R115, R112, 0x8, 0x1f ;  /* 0x09001f0070737f89 */ /* 0x000e2800000e0000 */
[----:B------:R-:W1:Y:S01]  /*4320*/  SHFL.DOWN PT, R114, R113, 0x8, 0x1f ;  /* 0x09001f0071727f89 */ /* 0x000e6200000e0000 */
[----:B0-----:R-:W-:Y:S01]  /*4330*/  FADD R115, R112, R115 ;  /* 0x0000007370737221 */ /* 0x001fe20000000000 */
[----:B-1----:R-:W-:-:S04]  /*4340*/  FADD R114, R113, R114 ;  /* 0x0000007271727221 */ /* 0x002fc80000000000 */
[----:B------:R-:W0:Y:S01]  /*4350*/  SHFL.DOWN PT, R116, R115, 0x4, 0x1f ;  /* 0x08801f0073747f89 */ /* 0x000e2200000e0000 */
[----:B------:R-:W1:Y:S03]  /*4360*/  @!P0 LDC.64 R112, c[0x0][0x240] ;  /* 0x00009000ff708b82 */ /* 0x000e660000000a00 */
[----:B------:R-:W2:Y:S01]  /*4370*/  SHFL.DOWN PT, R117, R114, 0x4, 0x1f ;  /* 0x08801f0072757f89 */ /* 0x000ea200000e0000 */
[----:B0-----:R-:W-:Y:S01]  /*4380*/  FADD R116, R115, R116 ;  /* 0x0000007473747221 */ /* 0x001fe20000000000 */
[----:B--2---:R-:W-:-:S04]  /*4390*/  FADD R117, R114, R117 ;  /* 0x0000007572757221 */ /* 0x004fc80000000000 */
[----:B------:R-:W0:Y:S01]  /*43a0*/  SHFL.DOWN PT, R119, R116, 0x2, 0x1f ;  /* 0x08401f0074777f89 */ /* 0x000e2200000e0000 */
[----:B------:R-:W-:-:S03]  /*43b0*/  IMAD R114, R198, R167, RZ ;  /* 0x000000a7c6727224 */ /* 0x000fc600078e02ff */
[----:B------:R-:W2:Y:S02]  /*43c0*/  SHFL.DOWN PT, R118, R117, 0x2, 0x1f ;  /* 0x08401f0075767f89 */ /* 0x000ea400000e0000 */
[----:B------:R-:W-:-:S04]  /*43d0*/  LOP3.LUT R114, R201, R114, RZ, 0xc0, !PT ;  /* 0x00000072c9727212 */ /* 0x000fc800078ec0ff */
[----:B------:R-:W-:-:S05]  /*43e0*/  IADD3 R203, P4, R199, R114, RZ ;  /* 0x00000072c7cb7210 */ /* 0x000fca0007f9e0ff */
[----:B------:R-:W-:Y:S01]  /*43f0*/  IMAD.X R199, RZ, RZ, RZ, P4 ;  /* 0x000000ffffc77224 */ /* 0x000fe200020e06ff */
[----:B------:R-:W-:Y:S01]  /*4400*/  ISETP.NE.AND P4, PT, R128, RZ, PT ;  /* 0x000000ff8000720c */ /* 0x000fe20003f85270 */
[----:B0-----:R-:W-:Y:S01]  /*4410*/  FADD R119, R116, R119 ;  /* 0x0000007774777221 */ /* 0x001fe20000000000 */
[----:B------:R-:W-:Y:S01]  /*4420*/  @!P0 IADD3 R116, P5, R126, R203, RZ ;  /* 0x000000cb7e748210 */ /* 0x000fe20007fbe0ff */
[----:B--2---:R-:W-:-:S03]  /*4430*/  FADD R118, R117, R118 ;  /* 0x0000007675767221 */ /* 0x004fc60000000000 */
[----:B-----5:R-:W0:Y:S01]  /*4440*/  SHFL.DOWN PT, R166, R119, 0x1, 0x1f ;  /* 0x08201f0077a67f89 */ /* 0x020e2200000e0000 */
[----:B------:R-:W-:Y:S02]  /*4450*/  @!P0 LEA.HI.X.SX32 R117, R126, R199, 0x1, P5 ;  /* 0x000000c77e758211 */ /* 0x000fe400028f0eff */
[C---:B-1----:R-:W-:Y:S01]  /*4460*/  @!P0 LEA R200, P5, R116.reuse, R112, 0x3 ;  /* 0x0000007074c88211 */ /* 0x042fe200078a18ff */
[----:B------:R-:W1:Y:S03]  /*4470*/  SHFL.DOWN PT, R115, R118, 0x1, 0x1f ;  /* 0x08201f0076737f89 */ /* 0x000e6600000e0000 */
[----:B------:R-:W-:Y:S01]  /*4480*/  @!P0 LEA.HI.X R201, R116, R113, R117, 0x3, P5 ;  /* 0x0000007174c98211 */ /* 0x000fe200028f1c75 */
[----:B0-----:R-:W-:Y:S01]  /*4490*/  FADD R114, R119, R166 ;  /* 0x000000a677727221 */ /* 0x001fe20000000000 */
[----:B-1----:R-:W-:Y:S01]  /*44a0*/  FADD R115, R118, R115 ;  /* 0x0000007376737221 */ /* 0x002fe20000000000 */
[----:B------:R-:W-:-:S04]  /*44b0*/  CS2R R118, SRZ ;  /* 0x0000000000767805 */ /* 0x000fc8000001ff00 */
[----:B------:R0:W-:Y:S01]  /*44c0*/  @!P3 STS.64 [R205], R114 ;  /* 0x00000072cd00b388 */ /* 0x0001e20000000a00 */
[----:B------:R-:W-:Y:S06]  /*44d0*/  BAR.SYNC.DEFER_BLOCKING 0x0 ;  /* 0x0000000000007b1d */ /* 0x000fec0000010000 */
[----:B------:R-:W-:Y:S05]  /*44e0*/  @P0 BRA `(.L_x_73) ;  /* 0x0000000000280947 */ /* 0x000fea0003800000 */
[----:B0-----:R-:W0:Y:S04]  /*44f0*/  LDS.128 R112, [R202] ;  /* 0x00000000ca707984 */ /* 0x001e280000000c00 */
[----:B------:R-:W1:Y:S01]  /*4500*/  LDS.128 R116, [R202+0x10] ;  /* 0x00001000ca747984 */ /* 0x000e620000000c00 */
[----:B0-----:R-:W-:Y:S01]  /*4510*/  FADD R205, RZ, R112 ;  /* 0x00000070ffcd7221 */ /* 0x001fe20000000000 */
[----:B------:R-:W-:-:S03]  /*4520*/  FADD R112, RZ, R113 ;  /* 0x00000071ff707221 */ /* 0x000fc60000000000 */
[----:B------:R-:W-:Y:S01]  /*4530*/  FADD R205, R205, R114 ;  /* 0x00000072cdcd7221 */ /* 0x000fe20000000000 */
[----:B------:R-:W-:-:S03]  /*4540*/  FADD R112, R112, R115 ;  /* 0x0000007370707221 */ /* 0x000fc60000000000 */
[----:B-1----:R-:W-:Y:S01]  /*4550*/  FADD R205, R205, R116 ;  /* 0x00000074cdcd7221 */ /* 0x002fe20000000000 */
[----:B------:R-:W-:-:S03]  /*4560*/  FADD R112, R112, R117 ;  /* 0x0000007570707221 */ /* 0x000fc60000000000 */
[----:B------:R-:W-:Y:S01]  /*4570*/  FADD R118, R205, R118 ;  /* 0x00000076cd767221 */ /* 0x000fe20000000000 */
[----:B------:R-:W-:-:S07]  /*4580*/  FADD R119, R112, R119 ;  /* 0x0000007770777221 */ /* 0x000fce0000000000 */
.L_x_73:
[----:B------:R-:W-:Y:S05]  /*4590*/  BSYNC B0 ;  /* 0x0000000000007941 */ /* 0x000fea0003800000 */
.L_x_72:
[----:B------:R1:W-:Y:S01]  /*45a0*/  @!P0 STG.E.64 desc[UR6][R200.64], R118 ;  /* 0x00000076c8008986 */ /* 0x0003e2000c101b06 */
[----:B------:R-:W-:Y:S01]  /*45b0*/  ULDC.64 UR4, c[0x0][0x240] ;  /* 0x0000900000047ab9 */ /* 0x000fe20000000a00 */
[----:B------:R-:W-:Y:S05]  /*45c0*/  @P4 BRA `(.L_x_74) ;  /* 0x00000000006c4947 */ /* 0x000fea0003800000 */
[----:B------:R-:W2:Y:S01]  /*45d0*/  LDC.64 R112, c[0x0][0x248] ;  /* 0x00009200ff707b82 */ /* 0x000ea20000000a00 */
[----:B------:R-:W-:Y:S02]  /*45e0*/  ISETP.NE.AND P0, PT, R204, RZ, PT ;  /* 0x000000ffcc00720c */ /* 0x000fe40003f05270 */
[----:B0-----:R-:W-:Y:S02]  /*45f0*/  LOP3.LUT R115, R13, 0x2, RZ, 0xc0, !PT ;  /* 0x000000020d737812 */ /* 0x001fe400078ec0ff */
[----:B------:R-:W-:Y:S02]  /*4600*/  SEL R114, R167, RZ, P0 ;  /* 0x000000ffa7727207 */ /* 0x000fe40000000000 */
[----:B------:R-:W-:Y:S01]  /*4610*/  ISETP.NE.AND P0, PT, R115, RZ, PT ;  /* 0x000000ff7300720c */ /* 0x000fe20003f05270 */
[----:B------:R-:W-:Y:S01]  /*4620*/  IMAD.MOV.U32 R115, RZ, RZ, 0x1 ;  /* 0x00000001ff737424 */ /* 0x000fe200078e00ff */
[----:B------:R-:W-:Y:S02]  /*4630*/  SHF.R.S32.HI R116, RZ, 0x1f, R114 ;  /* 0x0000001fff747819 */ /* 0x000fe40000011472 */
[----:B------:R-:W-:-:S02]  /*4640*/  IADD3 R114, P3, R129, R114, RZ ;  /* 0x0000007281727210 */ /* 0x000fc40007f7e0ff */
[----:B------:R-:W-:Y:S02]  /*4650*/  SEL R115, R115, 0xffffffff, !P0 ;  /* 0xffffffff73737807 */ /* 0x000fe40004000000 */
[----:B------:R-:W-:Y:S02]  /*4660*/  LEA.HI.X.SX32 R116, R129, R116, 0x1, P3 ;  /* 0x0000007481747211 */ /* 0x000fe400018f0eff */
[----:B--2---:R-:W-:-:S04]  /*4670*/  LEA R112, P3, R114, R112, 0x2 ;  /* 0x0000007072707211 */ /* 0x004fc800078610ff */
[----:B------:R-:W-:Y:S02]  /*4680*/  LEA.HI.X R113, R114, R113, R116, 0x2, P3 ;  /* 0x0000007172717211 */ /* 0x000fe400018f1474 */
[----:B------:R-:W-:Y:S01]  /*4690*/  SHF.R.U32.HI R114, RZ, 0x1, R13 ;  /* 0x00000001ff727819 */ /* 0x000fe2000001160d */
[----:B------:R-:W-:Y:S06]  /*46a0*/  MEMBAR.ALL.GPU ;  /* 0x0000000000007992 */ /* 0x000fec000000a000 */
[----:B------:R-:W-:-:S00]  /*46b0*/  ERRBAR ;  /* 0x00000000000079ab */ /* 0x000fc00000000000 */
[----:B------:R-:W-:Y:S06]  /*46c0*/  CGAERRBAR ;  /* 0x00000000000075ab */ /* 0x000fec0000000000 */
[----:B------:R2:W-:Y:S01]  /*46d0*/  REDG.E.ADD.S32.STRONG.GPU desc[UR6][R112.64], R115 ;  /* 0x000000737000798e */ /* 0x0005e2000c10e386 */
[----:B------:R-:W-:-:S04]  /*46e0*/  LOP3.LUT R114, R114, 0x1, RZ, 0xc0, !PT ;  /* 0x0000000172727812 */ /* 0x000fc800078ec0ff */
[----:B------:R-:W-:-:S04]  /*46f0*/  ISETP.NE.U32.AND P0, PT, R114, 0x1, PT ;  /* 0x000000017200780c */ /* 0x000fc80003f05070 */
[----:B------:R-:W-:-:S04]  /*4700*/  SEL R117, R198, RZ, P0 ;  /* 0x000000ffc6757207 */ /* 0x000fc80000000000 */
[----:B------:R-:W-:-:S13]  /*4710*/  ISETP.NE.AND P0, PT, R117, -0x1, PT ;  /* 0xffffffff7500780c */ /* 0x000fda0003f05270 */
[----:B--2---:R-:W-:Y:S05]  /*4720*/  @!P0 BRA `(.L_x_74) ;  /* 0x0000000000148947 */ /* 0x004fea0003800000 */
.L_x_75:
[----:B------:R-:W2:Y:S04]  /*4730*/  LDG.E.STRONG.GPU R114, desc[UR6][R112.64] ;  /* 0x0000000670727981 */ /* 0x000ea8000c1ef900 */
[----:B--2---:R-:W-:Y:S01]  /*4740*/  CCTL.IVALL ;  /* 0x00000000ff00798f */ /* 0x004fe20002000000 */
[----:B------:R-:W-:Y:S05]  /*4750*/  YIELD ;  /* 0x0000000000007946 */ /* 0x000fea0003800000 */
[----:B------:R-:W-:-:S13]  /*4760*/  ISETP.NE.AND P0, PT, R114, R117, PT ;  /* 0x000000757200720c */ /* 0x000fda0003f05270 */
[----:B------:R-:W-:Y:S05]  /*4770*/  @P0 BRA `(.L_x_75) ;  /* 0xfffffffc00ec0947 */ /* 0x000fea000383ffff */
.L_x_74:
[----:B------:R-:W-:Y:S01]  /*4780*/  ISETP.GE.AND P0, PT, R125, R198, PT ;  /* 0x000000c67d00720c */ /* 0x000fe20003f06270 */
[----:B------:R-:W-:Y:S05]  /*4790*/  WARPSYNC.ALL ;  /* 0x0000000000007948 */ /* 0x000fea0003800000 */
[----:B------:R-:W-:Y:S01]  /*47a0*/  BAR.SYNC.DEFER_BLOCKING 0x0 ;  /* 0x0000000000007b1d */ /* 0x000fe20000010000 */
[----:B------:R-:W-:-:S05]  /*47b0*/  CS2R R166, SRZ ;  /* 0x0000000000a67805 */ /* 0x000fca000001ff00 */
[----:B------:R-:W-:Y:S04]  /*47c0*/  BSSY B0, `(.L_x_76) ;  /* 0x000004f000007945 */ /* 0x000fe80003800000 */
[----:B------:R-:W-:Y:S05]  /*47d0*/  @P0 BRA `(.L_x_77) ;  /* 0x0000000400340947 */ /* 0x000fea0003800000 */
[--C-:B------:R-:W-:Y:S01]  /*47e0*/  IMAD.IADD R112, R198, 0x1, -R125.reuse ;  /* 0x00000001c6707824 */ /* 0x100fe200078e0a7d */
[----:B------:R-:W-:Y:S01]  /*47f0*/  BSSY B1, `(.L_x_78) ;  /* 0x000002a000017945 */ /* 0x000fe20003800000 */
[----:B------:R-:W-:Y:S02]  /*4800*/  PLOP3.LUT P0, PT, PT, PT, PT, 0x80, 0x0 ;  /* 0x000000000000781c */ /* 0x000fe40003f0f070 */
[----:B------:R-:W-:Y:S01]  /*4810*/  CS2R R166, SRZ ;  /* 0x0000000000a67805 */ /* 0x000fe2000001ff00 */
[----:B-1----:R-:W-:Y:S01]  /*4820*/  IMAD.MOV.U32 R200, RZ, RZ, R125 ;  /* 0x000000ffffc87224 */ /* 0x002fe200078e007d */
[----:B------:R-:W-:-:S13]  /*4830*/  ISETP.GT.AND P3, PT, R112, 0x60, PT ;  /* 0x000000607000780c */ /* 0x000fda0003f64270 */
[----:B------:R-:W-:Y:S05]  /*4840*/  @!P3 BRA `(.L_x_79) ;  /* 0x000000000090b947 */ /* 0x000fea0003800000 */
[----:B------:R-:W-:Y:S01]  /*4850*/  PLOP3.LUT P0, PT, PT, PT, PT, 0x8, 0x0 ;  /* 0x000000000000781c */ /* 0x000fe20003f0e170 */
[----:B------:R-:W-:-:S12]  /*4860*/  VIADD R201, R198, 0xffffffa0 ;  /* 0xffffffa0c6c97836 */ /* 0x000fd80000000000 */
.L_x_80:
[C---:B0-----:R-:W-:Y:S01]  /*4870*/  VIADD R114, R200.reuse, 0x20 ;  /* 0x00000020c8727836 */ /* 0x041fe20000000000 */
[C---:B------:R-:W-:Y:S01]  /*4880*/  IADD3 R113, P3, R200.reuse, R203, RZ ;  /* 0x000000cbc8717210 */ /* 0x040fe20007f7e0ff */
[----:B------:R-:W-:-:S03]  /*4890*/  VIADD R116, R200, 0x40 ;  /* 0x00000040c8747836 */ /* 0x000fc60000000000 */
[----:B------:R-:W-:Y:S02]  /*48a0*/  LEA.HI.X.SX32 R118, R200, R199, 0x1, P3 ;  /* 0x000000c7c8767211 */ /* 0x000fe400018f0eff */
[C---:B------:R-:W-:Y:S02]  /*48b0*/  LEA R112, P4, R113.reuse, UR4, 0x3 ;  /* 0x0000000471707c11 */ /* 0x040fe4000f8818ff */
[-C--:B------:R-:W-:Y:S02]  /*48c0*/  IADD3 R115, P5, R114, R203.reuse, RZ ;  /* 0x000000cb72737210 */ /* 0x080fe40007fbe0ff */
[----:B------:R-:W-:Y:S02]  /*48d0*/  IADD3 R117, P3, R116, R203, RZ ;  /* 0x000000cb74757210 */ /* 0x000fe40007f7e0ff */
[----:B------:R-:W-:Y:S01]  /*48e0*/  LEA.HI.X R113, R113, UR5, R118, 0x3, P4 ;  /* 0x0000000571717c11 */ /* 0x000fe2000a0f1c76 */
[----:B------:R-:W-:Y:S01]  /*48f0*/  VIADD R118, R200, 0x60 ;  /* 0x00000060c8767836 */ /* 0x000fe20000000000 */
[----:B------:R-:W-:-:S02]  /*4900*/  LEA.HI.X.SX32 R204, R114, R199, 0x1, P5 ;  /* 0x000000c772cc7211 */ /* 0x000fc400028f0eff */
[----:B------:R-:W-:Y:S02]  /*4910*/  LEA R114, P4, R115, UR4, 0x3 ;  /* 0x0000000473727c11 */ /* 0x000fe4000f8818ff */
[----:B------:R-:W-:Y:S01]  /*4920*/  LEA.HI.X.SX32 R202, R116, R199, 0x1, P3 ;  /* 0x000000c774ca7211 */ /* 0x000fe200018f0eff */
[----:B------:R-:W2:Y:S01]  /*4930*/  LDG.E.64 R112, desc[UR6][R112.64] ;  /* 0x0000000670707981 */ /* 0x000ea2000c1e1b00 */
[----:B------:R-:W-:Y:S02]  /*4940*/  LEA R116, P3, R117, UR4, 0x3 ;  /* 0x0000000475747c11 */ /* 0x000fe4000f8618ff */
[----:B------:R-:W-:Y:S02]  /*4950*/  LEA.HI.X R115, R115, UR5, R204, 0x3, P4 ;  /* 0x0000000573737c11 */ /* 0x000fe4000a0f1ccc */
[----:B------:R-:W-:Y:S02]  /*4960*/  IADD3 R119, P4, R118, R203, RZ ;  /* 0x000000cb76777210 */ /* 0x000fe40007f9e0ff */
[----:B------:R-:W-:-:S02]  /*4970*/  LEA.HI.X R117, R117, UR5, R202, 0x3, P3 ;  /* 0x0000000575757c11 */ /* 0x000fc400098f1cca */
[----:B------:R-:W-:Y:S01]  /*4980*/  LEA.HI.X.SX32 R202, R118, R199, 0x1, P4 ;  /* 0x000000c776ca7211 */ /* 0x000fe200020f0eff */
[----:B------:R-:W3:Y:S01]  /*4990*/  LDG.E.64 R114, desc[UR6][R114.64] ;  /* 0x0000000672727981 */ /* 0x000ee2000c1e1b00 */
[----:B------:R-:W-:-:S03]  /*49a0*/  LEA R118, P3, R119, UR4, 0x3 ;  /* 0x0000000477767c11 */ /* 0x000fc6000f8618ff */
[----:B------:R-:W4:Y:S01]  /*49b0*/  LDG.E.64 R116, desc[UR6][R116.64] ;  /* 0x0000000674747981 */ /* 0x000f22000c1e1b00 */
[----:B------:R-:W-:-:S06]  /*49c0*/  LEA.HI.X R119, R119, UR5, R202, 0x3, P3 ;  /* 0x0000000577777c11 */ /* 0x000fcc00098f1cca */
[----:B------:R-:W5:Y:S01]  /*49d0*/  LDG.E.64 R118, desc[UR6][R118.64] ;  /* 0x0000000676767981 */ /* 0x000f62000c1e1b00 */
[----:B------:R-:W-:-:S05]  /*49e0*/  VIADD R200, R200, 0x80 ;  /* 0x00000080c8c87836 */ /* 0x000fca0000000000 */
[----:B------:R-:W-:Y:S01]  /*49f0*/  ISETP.GE.AND P3, PT, R200, R201, PT ;  /* 0x000000c9c800720c */ /* 0x000fe20003f66270 */
[----:B--2---:R-:W-:Y:S01]  /*4a00*/  FADD R167, R112, R167 ;  /* 0x000000a770a77221 */ /* 0x004fe20000000000 */
[----:B------:R-:W-:-:S03]  /*4a10*/  FADD R166, R113, R166 ;  /* 0x000000a671a67221 */ /* 0x000fc60000000000 */
[----:B---3--:R-:W-:Y:S01]  /*4a20*/  FADD R167, R167, R114 ;  /* 0x00000072a7a77221 */ /* 0x008fe20000000000 */
[----:B------:R-:W-:-:S03]  /*4a30*/  FADD R166, R166, R115 ;  /* 0x00000073a6a67221 */ /* 0x000fc60000000000 */
[----:B----4-:R-:W-:Y:S01]  /*4a40*/  FADD R167, R167, R116 ;  /* 0x00000074a7a77221 */ /* 0x010fe20000000000 */
[----:B------:R-:W-:-:S03]  /*4a50*/  FADD R166, R166, R117 ;  /* 0x00000075a6a67221 */ /* 0x000fc60000000000 */
[----:B-----5:R-:W-:Y:S01]  /*4a60*/  FADD R167, R167, R118 ;  /* 0x00000076a7a77221 */ /* 0x020fe20000000000 */
[----:B------:R-:W-:Y:S01]  /*4a70*/  FADD R166, R166, R119 ;  /* 0x00000077a6a67221 */ /* 0x000fe20000000000 */
[----:B------:R-:W-:Y:S06]  /*4a80*/  @!P3 BRA `(.L_x_80) ;  /* 0xfffffffc0078b947 */ /* 0x000fec000383ffff */
.L_x_79:
[----:B------:R-:W-:Y:S05]  /*4a90*/  BSYNC B1 ;  /* 0x0000000000017941 */ /* 0x000fea0003800000 */
.L_x_78:
[----:B------:R-:W-:Y:S01]  /*4aa0*/  IMAD.IADD R112, R198, 0x1, -R200 ;  /* 0x00000001c6707824 */ /* 0x000fe200078e0ac8 */
[----:B------:R-:W-:Y:S04]  /*4ab0*/  BSSY B1, `(.L_x_81) ;  /* 0x0000015000017945 */ /* 0x000fe80003800000 */
[----:B------:R-:W-:-:S13]  /*4ac0*/  ISETP.GT.AND P3, PT, R112, 0x20, PT ;  /* 0x000000207000780c */ /* 0x000fda0003f64270 */
[----:B------:R-:W-:Y:S05]  /*4ad0*/  @!P3 BRA `(.L_x_82) ;  /* 0x000000000048b947 */ /* 0x000fea0003800000 */
[C---:B------:R-:W-:Y:S01]  /*4ae0*/  IADD3 R113, P0, R200.reuse, R203, RZ ;  /* 0x000000cbc8717210 */ /* 0x040fe20007f1e0ff */
[C---:B0-----:R-:W-:Y:S01]  /*4af0*/  VIADD R114, R200.reuse, 0x20 ;  /* 0x00000020c8727836 */ /* 0x041fe20000000000 */
[----:B------:R-:W-:Y:S02]  /*4b00*/  ULDC.64 UR10, c[0x0][0x240] ;  /* 0x00009000000a7ab9 */ /* 0x000fe40000000a00 */
[----:B------:R-:W-:Y:S02]  /*4b10*/  LEA.HI.X.SX32 R116, R200, R199, 0x1, P0 ;  /* 0x000000c7c8747211 */ /* 0x000fe400000f0eff */
[C---:B------:R-:W-:Y:S02]  /*4b20*/  LEA R112, P0, R113.reuse, UR10, 0x3 ;  /* 0x0000000a71707c11 */ /* 0x040fe4000f8018ff */
[----:B------:R-:W-:Y:S02]  /*4b30*/  IADD3 R115, P3, R114, R203, RZ ;  /* 0x000000cb72737210 */ /* 0x000fe40007f7e0ff */
[----:B------:R-:W-:-:S02]  /*4b40*/  LEA.HI.X R113, R113, UR11, R116, 0x3, P0 ;  /* 0x0000000b71717c11 */ /* 0x000fc400080f1c74 */
[----:B------:R-:W-:Y:S02]  /*4b50*/  LEA.HI.X.SX32 R116, R114, R199, 0x1, P3 ;  /* 0x000000c772747211 */ /* 0x000fe400018f0eff */
[C---:B------:R-:W-:Y:S02]  /*4b60*/  LEA R114, P0, R115.reuse, UR10, 0x3 ;  /* 0x0000000a73727c11 */ /* 0x040fe4000f8018ff */
[----:B------:R-:W2:Y:S02]  /*4b70*/  LDG.E.64 R112, desc[UR6][R112.64] ;  /* 0x0000000670707981 */ /* 0x000ea4000c1e1b00 */
[----:B------:R-:W-:-:S06]  /*4b80*/  LEA.HI.X R115, R115, UR11, R116, 0x3, P0 ;  /* 0x0000000b73737c11 */ /* 0x000fcc00080f1c74 */
[----:B------:R-:W3:Y:S01]  /*4b90*/  LDG.E.64 R114, desc[UR6][R114.64] ;  /* 0x0000000672727981 */ /* 0x000ee2000c1e1b00 */
[----:B------:R-:W-:Y:S01]  /*4ba0*/  PLOP3.LUT P0, PT, PT, PT, PT, 0x8, 0x0 ;  /* 0x000000000000781c */ /* 0x000fe20003f0e170 */
[----:B------:R-:W-:Y:S02]  /*4bb0*/  VIADD R200, R200, 0x40 ;  /* 0x00000040c8c87836 */ /* 0x000fe40000000000 */
[----:B--2---:R-:W-:Y:S01]  /*4bc0*/  FADD R167, R167, R112 ;  /* 0x00000070a7a77221 */ /* 0x004fe20000000000 */
[----:B------:R-:W-:-:S03]  /*4bd0*/  FADD R166, R166, R113 ;  /* 0x00000071a6a67221 */ /* 0x000fc60000000000 */
[----:B---3--:R-:W-:Y:S01]  /*4be0*/  FADD R167, R167, R114 ;  /* 0x00000072a7a77221 */ /* 0x008fe20000000000 */
[----:B------:R-:W-:-:S07]  /*4bf0*/  FADD R166, R166, R115 ;  /* 0x00000073a6a67221 */ /* 0x000fce0000000000 */
.L_x_82:
[----:B------:R-:W-:Y:S05]  /*4c00*/  BSYNC B1 ;  /* 0x0000000000017941 */ /* 0x000fea0003800000 */
.L_x_81:
[----:B------:R-:W-:-:S13]  /*4c10*/  ISETP.LT.OR P0, PT, R200, R198, P0 ;  /* 0x000000c6c800720c */ /* 0x000fda0000701670 */
[----:B------:R-:W-:Y:S05]  /*4c20*/  @!P0 BRA `(.L_x_77) ;  /* 0x0000000000208947 */ /* 0x000fea0003800000 */
[----:B------:R-:W-:Y:S01]  /*4c30*/  IADD3 R203, P0, R200, R203, RZ ;  /* 0x000000cbc8cb7210 */ /* 0x000fe20007f1e0ff */
[----:B------:R-:W-:-:S03]  /*4c40*/  ULDC.64 UR10, c[0x0][0x240] ;  /* 0x00009000000a7ab9 */ /* 0x000fc60000000a00 */
[----:B0-----:R-:W-:Y:S02]  /*4c50*/  LEA.HI.X.SX32 R114, R200, R199, 0x1, P0 ;  /* 0x000000c7c8727211 */ /* 0x001fe400000f0eff */
[----:B------:R-:W-:-:S04]  /*4c60*/  LEA R112, P0, R203, UR10, 0x3 ;  /* 0x0000000acb707c11 */ /* 0x000fc8000f8018ff */
[----:B------:R-:W-:-:S06]  /*4c70*/  LEA.HI.X R113, R203, UR11, R114, 0x3, P0 ;  /* 0x0000000bcb717c11 */ /* 0x000fcc00080f1c72 */
[----:B------:R-:W2:Y:S02]  /*4c80*/  LDG.E.64 R112, desc[UR6][R112.64] ;  /* 0x0000000670707981 */ /* 0x000ea4000c1e1b00 */
[----:B--2---:R-:W-:Y:S01]  /*4c90*/  FADD R167, R167, R112 ;  /* 0x00000070a7a77221 */ /* 0x004fe20000000000 */
[----:B------:R-:W-:-:S07]  /*4ca0*/  FADD R166, R166, R113 ;  /* 0x00000071a6a67221 */ /* 0x000fce0000000000 */
.L_x_77:
[----:B------:R-:W-:Y:S05]  /*4cb0*/  BSYNC B0 ;  /* 0x0000000000007941 */ /* 0x000fea0003800000 */
.L_x_76:
[----:B------:R-:W2:Y:S01]  /*4cc0*/  SHFL.BFLY PT, R112, R167, 0x1, 0x1f ;  /* 0x0c201f00a7707f89 */ /* 0x000ea200000e0000 */
[----:B------:R-:W-:-:S03]  /*4cd0*/  VIADD R13, R13, 0x1 ;  /* 0x000000010d0d7836 */ /* 0x000fc60000000000 */
[----:B------:R-:W3:Y:S02]  /*4ce0*/  SHFL.BFLY PT, R113, R166, 0x1, 0x1f ;  /* 0x0c201f00a6717f89 */ /* 0x000ee400000e0000 */
[----:B------:R-:W-:Y:S01]  /*4cf0*/  LOP3.LUT R13, R13, 0x3, RZ, 0xc0, !PT ;  /* 0x000000030d0d7812 */ /* 0x000fe200078ec0ff */
[----:B--2---:R-:W-:Y:S01]  /*4d00*/  FADD R112, R112, R167 ;  /* 0x000000a770707221 */ /* 0x004fe20000000000 */
[----:B---3--:R-:W-:-:S04]  /*4d10*/  FADD R113, R113, R166 ;  /* 0x000000a671717221 */ /* 0x008fc80000000000 */
[----:B0-----:R-:W0:Y:S04]  /*4d20*/  SHFL.BFLY PT, R115, R112, 0x2, 0x1f ;  /* 0x0c401f0070737f89 */ /* 0x001e2800000e0000 */
[----:B------:R-:W2:Y:S01]  /*4d30*/  SHFL.BFLY PT, R114, R113, 0x2, 0x1f ;  /* 0x0c401f0071727f89 */ /* 0x000ea200000e0000 */
[----:B0-----:R-:W-:Y:S01]  /*4d40*/  FADD R115, R112, R115 ;  /* 0x0000007370737221 */ /* 0x001fe20000000000 */
[----:B--2---:R-:W-:-:S04]  /*4d50*/  FADD R114, R113, R114 ;  /* 0x0000007271727221 */ /* 0x004fc80000000000 */
[----:B------:R-:W0:Y:S04]  /*4d60*/  SHFL.BFLY PT, R116, R115, 0x4, 0x1f ;  /* 0x0c801f0073747f89 */ /* 0x000e2800000e0000 */
[----:B------:R-:W2:Y:S01]  /*4d70*/  SHFL.BFLY PT, R117, R114, 0x4, 0x1f ;  /* 0x0c801f0072757f89 */ /* 0x000ea200000e0000 */
[----:B0-----:R-:W-:Y:S01]  /*4d80*/  FADD R116, R115, R116 ;  /* 0x0000007473747221 */ /* 0x001fe20000000000 */
[----:B--2---:R-:W-:-:S04]  /*4d90*/  FADD R117, R114, R117 ;  /* 0x0000007572757221 */ /* 0x004fc80000000000 */
[----:B-1----:R-:W0:Y:S04]  /*4da0*/  SHFL.BFLY PT, R119, R116, 0x8, 0x1f ;  /* 0x0d001f0074777f89 */ /* 0x002e2800000e0000 */
[----:B------:R-:W1:Y:S01]  /*4db0*/  SHFL.BFLY PT, R118, R117, 0x8, 0x1f ;  /* 0x0d001f0075767f89 */ /* 0x000e6200000e0000 */
[----:B0-----:R-:W-:Y:S01]  /*4dc0*/  FADD R119, R116, R119 ;  /* 0x0000007774777221 */ /* 0x001fe20000000000 */
[----:B-1----:R-:W-:-:S04]  /*4dd0*/  FADD R118, R117, R118 ;  /* 0x0000007675767221 */ /* 0x002fc80000000000 */
[----:B------:R-:W0:Y:S04]  /*4de0*/  SHFL.BFLY PT, R166, R119, 0x10, 0x1f ;  /* 0x0e001f0077a67f89 */ /* 0x000e2800000e0000 */
[----:B------:R-:W1:Y:S01]  /*4df0*/  SHFL.BFLY PT, R113, R118, 0x10, 0x1f ;  /* 0x0e001f0076717f89 */ /* 0x000e6200000e0000 */
[----:B0-----:R-:W-:Y:S01]  /*4e00*/  FADD R166, R119, R166 ;  /* 0x000000a677a67221 */ /* 0x001fe20000000000 */
[----:B-1----:R-:W-:Y:S01]  /*4e10*/  FADD R204, R118, R113 ;  /* 0x0000007176cc7221 */ /* 0x002fe20000000000 */
[----:B------:R-:W-:Y:S06]  /*4e20*/  BRA `(.L_x_83) ;  /* 0x0000000000847947 */ /* 0x000fec0003800000 */
.L_x_71:
[----:B------:R-:W0:Y:S01]  /*4e30*/  SHFL.DOWN PT, R112, R201, 0x10, 0x1f ;  /* 0x0a001f00c9707f89 */ /* 0x000e2200000e0000 */
[----:B------:R-:W-:-:S03]  /*4e40*/  ISETP.NE.AND P0, PT, R125, RZ, PT ;  /* 0x000000ff7d00720c */ /* 0x000fc60003f05270 */
[----:B------:R-:W1:Y:S01]  /*4e50*/  SHFL.DOWN PT, R113, R200, 0x10, 0x1f ;  /* 0x0a001f00c8717f89 */ /* 0x000e6200000e0000 */
[----:B0-----:R-:W-:Y:S01]  /*4e60*/  FADD R112, R112, R201 ;  /* 0x000000c970707221 */ /* 0x001fe20000000000 */
[----:B-1----:R-:W-:-:S04]  /*4e70*/  FADD R113, R113, R200 ;  /* 0x000000c871717221 */ /* 0x002fc80000000000 */
[----:B------:R-:W0:Y:S04]  /*4e80*/  SHFL.DOWN PT, R115, R112, 0x8, 0x1f ;  /* 0x09001f0070737f89 */ /* 0x000e2800000e0000 */
        /* <DEDUP_REMOVED lines=11> */
[----:B-----5:R-:W0:Y:S04]  /*4f40*/  SHFL.DOWN PT, R166, R199, 0x1, 0x1f ;  /* 0x08201f00c7a67f89 */ /* 0x020e2800000e0000 */
[----:B------:R-:W1:Y:S01]  /*4f50*/  SHFL.DOWN PT, R167, R200, 0x1, 0x1f ;  /* 0x08201f00c8a77f89 */ /* 0x000e6200000e0000 */
[----:B0-----:R-:W-:Y:S01]  /*4f60*/  FADD R166, R199, R166 ;  /* 0x000000a6c7a67221 */ /* 0x001fe20000000000 */
[----:B-1----:R-:W-:-:S05]  /*4f70*/  FADD R167, R200, R167 ;  /* 0x000000a7c8a77221 */ /* 0x002fca0000000000 */
[----:B------:R-:W-:Y:S01]  /*4f80*/  @!P0 STS.64 [R205], R166 ;  /* 0x000000a6cd008388 */ /* 0x000fe20000000a00 */
[----:B------:R-:W-:Y:S06]  /*4f90*/  BAR.SYNC.DEFER_BLOCKING 0x0 ;  /* 0x0000000000007b1d */ /* 0x000fec0000010000 */
[----:B------:R-:W0:Y:S04]  /*4fa0*/  LDS.128 R112, [R202] ;  /* 0x00000000ca707984 */ /* 0x000e280000000c00 */
        /* <DEDUP_REMOVED lines=9> */
.L_x_83:
[----:B------:R-:W-:Y:S01]  /*5040*/  ISETP.LT.AND P1, PT, R131, UR9, !P1 ;  /* 0x0000000983007c0c */ /* 0x000fe2000cf21270 */
[----:B------:R-:W-:-:S12]  /*5050*/  BSSY B0, `(.L_x_84) ;  /* 0x0000116000007945 */ /* 0x000fd80003800000 */
[----:B------:R-:W-:Y:S05]  /*5060*/  @!P1 BRA `(.L_x_85) ;  /* 0x0000001000509947 */ /* 0x000fea0003800000 */
[----:B------:R-:W0:Y:S01]  /*5070*/  LDC.64 R116, c[0x0][0x278] ;  /* 0x00009e00ff747b82 */ /* 0x000e220000000a00 */
[----:B------:R-:W-:Y:S01]  /*5080*/  ISETP.GE.U32.AND P1, PT, R10, 0x4, PT ;  /* 0x000000040a00780c */ /* 0x000fe20003f26070 */
[-C--:B------:R-:W-:Y:S01]  /*5090*/  FMUL R166, R166, R123.reuse ;  /* 0x0000007ba6a67220 */ /* 0x080fe20000400000 */
[----:B------:R-:W-:Y:S01]  /*50a0*/  FMUL R167, R204, R123 ;  /* 0x0000007bcca77220 */ /* 0x000fe20000400000 */
[----:B------:R-:W-:Y:S01]  /*50b0*/  IMAD R203, R131, UR8, R124 ;  /* 0x0000000883cb7c24 */ /* 0x000fe2000f8e027c */
[----:B------:R-:W-:Y:S04]  /*50c0*/  BSSY B1, `(.L_x_86) ;  /* 0x000001e000017945 */ /* 0x000fe80003800000 */
[----:B------:R-:W-:Y:S01]  /*50d0*/  BSSY B2, `(.L_x_87) ;  /* 0x0000015000027945 */ /* 0x000fe20003800000 */
[-CC-:B------:R-:W-:Y:S01]  /*50e0*/  FFMA R112, R197, R167.reuse, R166.reuse ;  /* 0x000000a7c5707223 */ /* 0x180fe200000000a6 */
[-CC-:B------:R-:W-:Y:S01]  /*50f0*/  FFMA R115, R196, R167.reuse, R166.reuse ;  /* 0x000000a7c4737223 */ /* 0x180fe200000000a6 */
[-CC-:B------:R-:W-:Y:S01]  /*5100*/  FFMA R114, R193, R167.reuse, R166.reuse ;  /* 0x000000a7c1727223 */ /* 0x180fe200000000a6 */
[----:B------:R-:W-:Y:S01]  /*5110*/  FFMA R201, R192, R167, R166 ;  /* 0x000000a7c0c97223 */ /* 0x000fe200000000a6 */
[----:B------:R-:W-:Y:S01]  /*5120*/  FADD R113, R195, -R112 ;  /* 0x80000070c3717221 */ /* 0x000fe20000000000 */
[----:B------:R-:W-:Y:S01]  /*5130*/  FADD R115, R194, -R115 ;  /* 0x80000073c2737221 */ /* 0x000fe20000000000 */
[----:B------:R-:W-:Y:S01]  /*5140*/  FADD R199, R191, -R114 ;  /* 0x80000072bfc77221 */ /* 0x000fe20000000000 */
[----:B------:R-:W-:Y:S01]  /*5150*/  FADD R201, R190, -R201 ;  /* 0x800000c9bec97221 */ /* 0x000fe20000000000 */
[-C--:B------:R-:W-:Y:S01]  /*5160*/  FMUL R112, R113, R130.reuse ;  /* 0x0000008271707220 */ /* 0x080fe20000400000 */
[-C--:B------:R-:W-:Y:S01]  /*5170*/  FMUL R113, R115, R130.reuse ;  /* 0x0000008273717220 */ /* 0x080fe20000400000 */
[-C--:B------:R-:W-:Y:S01]  /*5180*/  FMUL R114, R199, R130.reuse ;  /* 0x00000082c7727220 */ /* 0x080fe20000400000 */
[----:B------:R-:W-:Y:S01]  /*5190*/  FMUL R115, R201, R130 ;  /* 0x00000082c9737220 */ /* 0x000fe20000400000 */
[----:B0-----:R-:W-:Y:S01]  /*51a0*/  IMAD.WIDE R118, R203, 0x4, R116 ;  /* 0x00000004cb767825 */ /* 0x001fe200078e0274 */
[----:B------:R-:W-:Y:S06]  /*51b0*/  @!P1 BRA `(.L_x_88) ;  /* 0x0000000000189947 */ /* 0x000fec0003800000 */
[----:B------:R-:W-:Y:S02]  /*51c0*/  ULDC UR4, c[0x0][0x278] ;  /* 0x00009e0000047ab9 */ /* 0x000fe40000000800 */
[----:B------:R-:W-:-:S04]  /*51d0*/  LEA R199, R203, UR4, 0x2 ;  /* 0x00000004cbc77c11 */ /* 0x000fc8000f8e10ff */
[----:B------:R-:W-:-:S13]  /*51e0*/  LOP3.LUT P0, RZ, R199, 0xf, RZ, 0xc0, !PT ;  /* 0x0000000fc7ff7812 */ /* 0x000fda000780c0ff */
[----:B------:R0:W-:Y:S01]  /*51f0*/  @!P0 STG.E.128 desc[UR6][R118.64], R112 ;  /* 0x0000007076008986 */ /* 0x0001e2000c101d06 */
[----:B------:R-:W-:Y:S05]  /*5200*/  @!P0 BREAK B2 ;  /* 0x0000000000028942 */ /* 0x000fea0003800000 */
[----:B------:R-:W-:Y:S05]  /*5210*/  @!P0 BRA `(.L_x_89) ;  /* 0x0000000000208947 */ /* 0x000fea0003800000 */
.L_x_88:
[----:B------:R-:W-:Y:S05]  /*5220*/  BSYNC B2 ;  /* 0x0000000000027941 */ /* 0x000fea0003800000 */
.L_x_87:
[C---:B------:R-:W-:Y:S01]  /*5230*/  ISETP.NE.AND P0, PT, R10.reuse, RZ, PT ;  /* 0x000000ff0a00720c */ /* 0x040fe20003f05270 */
[----:B------:R1:W-:Y:S01]  /*5240*/  @P1 STG.E desc[UR6][R118.64+0xc], R115 ;  /* 0x00000c7376001986 */ /* 0x0003e2000c101906 */
[C---:B------:R-:W-:Y:S02]  /*5250*/  ISETP.GE.U32.AND P3, PT, R10.reuse, 0x2, PT ;  /* 0x000000020a00780c */ /* 0x040fe40003f66070 */
[----:B------:R-:W-:-:S09]  /*5260*/  ISETP.GE.U32.AND P4, PT, R10, 0x3, PT ;  /* 0x000000030a00780c */ /* 0x000fd20003f86070 */
[----:B------:R1:W-:Y:S04]  /*5270*/  @P0 STG.E desc[UR6][R118.64], R112 ;  /* 0x0000007076000986 */ /* 0x0003e8000c101906 */
[----:B------:R1:W-:Y:S04]  /*5280*/  @P3 STG.E desc[UR6][R118.64+0x4], R113 ;  /* 0x0000047176003986 */ /* 0x0003e8000c101906 */
[----:B------:R1:W-:Y:S02]  /*5290*/  @P4 STG.E desc[UR6][R118.64+0x8], R114 ;  /* 0x0000087276004986 */ /* 0x0003e4000c101906 */
.L_x_89:
[----:B------:R-:W-:Y:S05]  /*52a0*/  BSYNC B1 ;  /* 0x0000000000017941 */ /* 0x000fea0003800000 */
.L_x_86:
[----:B------:R-:W-:-:S13]  /*52b0*/  ISETP.GE.AND P0, PT, R122, UR8, PT ;  /* 0x000000087a007c0c */ /* 0x000fda000bf06270 */
[----:B------:R-:W-:Y:S05]  /*52c0*/  @P0 BRA `(.L_x_85) ;  /* 0x0000000c00b80947 */ /* 0x000fea0003800000 */
[----:B------:R-:W-:Y:S01]  /*52d0*/  ISETP.GE.U32.AND P1, PT, R8, 0x4, PT ;  /* 0x000000040800780c */ /* 0x000fe20003f26070 */
[-CC-:B01----:R-:W-:Y:S01]  /*52e0*/  FFMA R112, R189, R167.reuse, R166.reuse ;  /* 0x000000a7bd707223 */ /* 0x183fe200000000a6 */
[-CC-:B------:R-:W-:Y:S01]  /*52f0*/  FFMA R115, R188, R167.reuse, R166.reuse ;  /* 0x000000a7bc737223 */ /* 0x180fe200000000a6 */
[-CC-:B------:R-:W-:Y:S01]  /*5300*/  FFMA R114, R185, R167.reuse, R166.reuse ;  /* 0x000000a7b9727223 */ /* 0x180fe200000000a6 */
[----:B------:R-:W-:Y:S01]  /*5310*/  FFMA R119, R184, R167, R166 ;  /* 0x000000a7b8777223 */ /* 0x000fe200000000a6 */
[----:B------:R-:W-:Y:S01]  /*5320*/  FADD R113, R187, -R112 ;  /* 0x80000070bb717221 */ /* 0x000fe20000000000 */
[----:B------:R-:W-:Y:S01]  /*5330*/  FADD R115, R186, -R115 ;  /* 0x80000073ba737221 */ /* 0x000fe20000000000 */
[----:B------:R-:W-:Y:S02]  /*5340*/  IMAD R203, R131, UR8, R122 ;  /* 0x0000000883cb7c24 */ /* 0x000fe4000f8e027a */
[----:B------:R-:W-:Y:S01]  /*5350*/  FADD R199, R183, -R114 ;  /* 0x80000072b7c77221 */ /* 0x000fe20000000000 */
[----:B------:R-:W-:Y:S01]  /*5360*/  FADD R201, R182, -R119 ;  /* 0x80000077b6c97221 */ /* 0x000fe20000000000 */
[----:B------:R-:W-:Y:S04]  /*5370*/  BSSY B1, `(.L_x_90) ;  /* 0x0000016000017945 */ /* 0x000fe80003800000 */
[----:B------:R-:W-:Y:S01]  /*5380*/  BSSY B2, `(.L_x_91) ;  /* 0x000000d000027945 */ /* 0x000fe20003800000 */
[-C--:B------:R-:W-:Y:S01]  /*5390*/  FMUL R112, R113, R130.reuse ;  /* 0x0000008271707220 */ /* 0x080fe20000400000 */
[----:B------:R-:W-:Y:S01]  /*53a0*/  FMUL R113, R115, R130 ;  /* 0x0000008273717220 */ /* 0x000fe20000400000 */
[----:B------:R-:W-:-:S04]  /*53b0*/  IMAD.WIDE R118, R203, 0x4, R116 ;  /* 0x00000004cb767825 */ /* 0x000fc800078e0274 */
[-C--:B------:R-:W-:Y:S01]  /*53c0*/  FMUL R114, R199, R130.reuse ;  /* 0x00000082c7727220 */ /* 0x080fe20000400000 */
[----:B------:R-:W-:Y:S01]  /*53d0*/  FMUL R115, R201, R130 ;  /* 0x00000082c9737220 */ /* 0x000fe20000400000 */
[----:B------:R-:W-:Y:S06]  /*53e0*/  @!P1 BRA `(.L_x_92) ;  /* 0x0000000000189947 */ /* 0x000fec0003800000 */
[----:B------:R-:W-:Y:S02]  /*53f0*/  ULDC UR4, c[0x0][0x278] ;  /* 0x00009e0000047ab9 */ /* 0x000fe40000000800 */
[----:B------:R-:W-:-:S04]  /*5400*/  LEA R199, R203, UR4, 0x2 ;  /* 0x00000004cbc77c11 */ /* 0x000fc8000f8e10ff */
[----:B------:R-:W-:-:S13]  /*5410*/  LOP3.LUT P0, RZ, R199, 0xf, RZ, 0xc0, !PT ;  /* 0x0000000fc7ff7812 */ /* 0x000fda000780c0ff */
[----:B------:R0:W-:Y:S01]  /*5420*/  @!P0 STG.E.128 desc[UR6][R118.64], R112 ;  /* 0x0000007076008986 */ /* 0x0001e2000c101d06 */
[----:B------:R-:W-:Y:S05]  /*5430*/  @!P0 BREAK B2 ;  /* 0x0000000000028942 */ /* 0x000fea0003800000 */
[----:B------:R-:W-:Y:S05]  /*5440*/  @!P0 BRA `(.L_x_93) ;  /* 0x0000000000208947 */ /* 0x000fea0003800000 */
.L_x_92:
[----:B------:R-:W-:Y:S05]  /*5450*/  BSYNC B2 ;  /* 0x0000000000027941 */ /* 0x000fea0003800000 */
.L_x_91:
[C---:B------:R-:W-:Y:S01]  /*5460*/  ISETP.NE.AND P0, PT, R8.reuse, RZ, PT ;  /* 0x000000ff0800720c */ /* 0x040fe20003f05270 */
[----:B------:R1:W-:Y:S01]  /*5470*/  @P1 STG.E desc[UR6][R118.64+0xc], R115 ;  /* 0x00000c7376001986 */ /* 0x0003e2000c101906 */
[C---:B------:R-:W-:Y:S02]  /*5480*/  ISETP.GE.U32.AND P3, PT, R8.reuse, 0x2, PT ;  /* 0x000000020800780c */ /* 0x040fe40003f66070 */
[----:B------:R-:W-:-:S09]  /*5490*/  ISETP.GE.U32.AND P4, PT, R8, 0x3, PT ;  /* 0x000000030800780c */ /* 0x000fd20003f86070 */
[----:B------:R1:W-:Y:S04]  /*54a0*/  @P0 STG.E desc[UR6][R118.64], R112 ;  /* 0x0000007076000986 */ /* 0x0003e8000c101906 */
[----:B------:R1:W-:Y:S04]  /*54b0*/  @P3 STG.E desc[UR6][R118.64+0x4], R113 ;  /* 0x0000047176003986 */ /* 0x0003e8000c101906 */
[----:B------:R1:W-:Y:S02]  /*54c0*/  @P4 STG.E desc[UR6][R118.64+0x8], R114 ;  /* 0x0000087276004986 */ /* 0x0003e4000c101906 */
.L_x_93:
[----:B------:R-:W-:Y:S05]  /*54d0*/  BSYNC B1 ;  /* 0x0000000000017941 */ /* 0x000fea0003800000 */
.L_x_90:
        /* <DEDUP_REMOVED lines=26> */
.L_x_96:
[----:B------:R-:W-:Y:S05]  /*5680*/  BSYNC B2 ;  /* 0x0000000000027941 */ /* 0x000fea0003800000 */
.L_x_95:
[C---:B------:R-:W-:Y:S01]  /*5690*/  ISETP.NE.AND P0, PT, R7.reuse, RZ, PT ;  /* 0x000000ff0700720c */ /* 0x040fe20003f05270 */
[----:B------:R1:W-:Y:S01]  /*56a0*/  @P1 STG.E desc[UR6][R118.64+0xc], R115 ;  /* 0x00000c7376001986 */ /* 0x0003e2000c101906 */
[C---:B------:R-:W-:Y:S02]  /*56b0*/  ISETP.GE.U32.AND P3, PT, R7.reuse, 0x2, PT ;  /* 0x000000020700780c */ /* 0x040fe40003f66070 */
[----:B------:R-:W-:-:S09]  /*56c0*/  ISETP.GE.U32.AND P4, PT, R7, 0x3, PT ;  /* 0x000000030700780c */ /* 0x000fd20003f86070 */
[----:B------:R1:W-:Y:S04]  /*56d0*/  @P0 STG.E desc[UR6][R118.64], R112 ;  /* 0x0000007076000986 */ /* 0x0003e8000c101906 */
[----:B------:R1:W-:Y:S04]  /*56e0*/  @P3 STG.E desc[UR6][R118.64+0x4], R113 ;  /* 0x0000047176003986 */ /* 0x0003e8000c101906 */
[----:B------:R1:W-:Y:S02]  /*56f0*/  @P4 STG.E desc[UR6][R118.64+0x8], R114 ;  /* 0x0000087276004986 */ /* 0x0003e4000c101906 */
.L_x_97:
[----:B------:R-:W-:Y:S05]  /*5700*/  BSYNC B1 ;  /* 0x0000000000017941 */ /* 0x000fea0003800000 */
.L_x_94:
        /* <DEDUP_REMOVED lines=26> */
.L_x_100:
[----:B------:R-:W-:Y:S05]  /*58b0*/  BSYNC B2 ;  /* 0x0000000000027941 */ /* 0x000fea0003800000 */
.L_x_99:
[C---:B------:R-:W-:Y:S01]  /*58c0*/  ISETP.NE.AND P0, PT, R6.reuse, RZ, PT ;  /* 0x000000ff0600720c */ /* 0x040fe20003f05270 */
[----:B------:R1:W-:Y:S01]  /*58d0*/  @P1 STG.E desc[UR6][R118.64+0xc], R115 ;  /* 0x00000c7376001986 */ /* 0x0003e2000c101906 */
[C---:B------:R-:W-:Y:S02]  /*58e0*/  ISETP.GE.U32.AND P3, PT, R6.reuse, 0x2, PT ;  /* 0x000000020600780c */ /* 0x040fe40003f66070 */
[----:B------:R-:W-:-:S09]  /*58f0*/  ISETP.GE.U32.AND P4, PT, R6, 0x3, PT ;  /* 0x000000030600780c */ /* 0x000fd20003f86070 */
[----:B------:R1:W-:Y:S04]  /*5900*/  @P0 STG.E desc[UR6][R118.64], R112 ;  /* 0x0000007076000986 */ /* 0x0003e8000c101906 */
[----:B------:R1:W-:Y:S04]  /*5910*/  @P3 STG.E desc[UR6][R118.64+0x4], R113 ;  /* 0x0000047176003986 */ /* 0x0003e8000c101906 */
[----:B------:R1:W-:Y:S02]  /*5920*/  @P4 STG.E desc[UR6][R118.64+0x8], R114 ;  /* 0x0000087276004986 */ /* 0x0003e4000c101906 */
.L_x_101:
[----:B------:R-:W-:Y:S05]  /*5930*/  BSYNC B1 ;  /* 0x0000000000017941 */ /* 0x000fea0003800000 */
.L_x_98:
        /* <DEDUP_REMOVED lines=26> */
.L_x_104:
[----:B------:R-:W-:Y:S05]  /*5ae0*/  BSYNC B2 ;  /* 0x0000000000027941 */ /* 0x000fea0003800000 */
.L_x_103:
[C---:B------:R-:W-:Y:S01]  /*5af0*/  ISETP.NE.AND P0, PT, R4.reuse, RZ, PT ;  /* 0x000000ff0400720c */ /* 0x040fe20003f05270 */
[----:B------:R1:W-:Y:S01]  /*5b00*/  @P1 STG.E desc[UR6][R118.64+0xc], R115 ;  /* 0x00000c7376001986 */ /* 0x0003e2000c101906 */
[C---:B------:R-:W-:Y:S02]  /*5b10*/  ISETP.GE.U32.AND P3, PT, R4.reuse, 0x2, PT ;  /* 0x000000020400780c */ /* 0x040fe40003f66070 */
[----:B------:R-:W-:-:S09]  /*5b20*/  ISETP.GE.U32.AND P4, PT, R4, 0x3, PT ;  /* 0x000000030400780c */ /* 0x000fd20003f86070 */
[----:B------:R1:W-:Y:S04]  /*5b30*/  @P0 STG.E desc[UR6][R118.64], R112 ;  /* 0x0000007076000986 */ /* 0x0003e8000c101906 */
[----:B------:R1:W-:Y:S04]  /*5b40*/  @P3 STG.E desc[UR6][R118.64+0x4], R113 ;  /* 0x0000047176003986 */ /* 0x0003e8000c101906 */
[----:B------:R1:W-:Y:S02]  /*5b50*/  @P4 STG.E desc[UR6][R118.64+0x8], R114 ;  /* 0x0000087276004986 */ /* 0x0003e4000c101906 */
.L_x_105:
[----:B------:R-:W-:Y:S05]  /*5b60*/  BSYNC B1 ;  /* 0x0000000000017941 */ /* 0x000fea0003800000 */
.L_x_102:
        /* <DEDUP_REMOVED lines=26> */
.L_x_108:
[----:B------:R-:W-:Y:S05]  /*5d10*/  BSYNC B2 ;  /* 0x0000000000027941 */ /* 0x000fea0003800000 */
.L_x_107:
[C---:B------:R-:W-:Y:S01]  /*5d20*/  ISETP.NE.AND P0, PT, R3.reuse, RZ, PT ;  /* 0x000000ff0300720c */ /* 0x040fe20003f05270 */
[----:B------:R1:W-:Y:S01]  /*5d30*/  @P1 STG.E desc[UR6][R118.64+0xc], R115 ;  /* 0x00000c7376001986 */ /* 0x0003e2000c101906 */
[C---:B------:R-:W-:Y:S02]  /*5d40*/  ISETP.GE.U32.AND P3, PT, R3.reuse, 0x2, PT ;  /* 0x000000020300780c */ /* 0x040fe40003f66070 */
[----:B------:R-:W-:-:S09]  /*5d50*/  ISETP.GE.U32.AND P4, PT, R3, 0x3, PT ;  /* 0x000000030300780c */ /* 0x000fd20003f86070 */
[----:B------:R1:W-:Y:S04]  /*5d60*/  @P0 STG.E desc[UR6][R118.64], R112 ;  /* 0x0000007076000986 */ /* 0x0003e8000c101906 */
[----:B------:R1:W-:Y:S04]  /*5d70*/  @P3 STG.E desc[UR6][R118.64+0x4], R113 ;  /* 0x0000047176003986 */ /* 0x0003e8000c101906 */
[----:B------:R1:W-:Y:S02]  /*5d80*/  @P4 STG.E desc[UR6][R118.64+0x8], R114 ;  /* 0x0000087276004986 */ /* 0x0003e4000c101906 */
.L_x_109:
[----:B------:R-:W-:Y:S05]  /*5d90*/  BSYNC B1 ;  /* 0x0000000000017941 */ /* 0x000fea0003800000 */
.L_x_106:
        /* <DEDUP_REMOVED lines=26> */
.L_x_112:
[----:B------:R-:W-:Y:S05]  /*5f40*/  BSYNC B2 ;  /* 0x0000000000027941 */ /* 0x000fea0003800000 */
.L_x_111:
[C---:B------:R-:W-:Y:S01]  /*5f50*/  ISETP.NE.AND P0, PT, R2.reuse, RZ, PT ;  /* 0x000000ff0200720c */ /* 0x040fe20003f05270 */
[----:B------:R1:W-:Y:S01]  /*5f60*/  @P1 STG.E desc[UR6][R118.64+0xc], R115 ;  /* 0x00000c7376001986 */ /* 0x0003e2000c101906 */
[C---:B------:R-:W-:Y:S02]  /*5f70*/  ISETP.GE.U32.AND P3, PT, R2.reuse, 0x2, PT ;  /* 0x000000020200780c */ /* 0x040fe40003f66070 */
[----:B------:R-:W-:-:S09]  /*5f80*/  ISETP.GE.U32.AND P4, PT, R2, 0x3, PT ;  /* 0x000000030200780c */ /* 0x000fd20003f86070 */
[----:B------:R1:W-:Y:S04]  /*5f90*/  @P0 STG.E desc[UR6][R118.64], R112 ;  /* 0x0000007076000986 */ /* 0x0003e8000c101906 */
[----:B------:R1:W-:Y:S04]  /*5fa0*/  @P3 STG.E desc[UR6][R118.64+0x4], R113 ;  /* 0x0000047176003986 */ /* 0x0003e8000c101906 */
[----:B------:R1:W-:Y:S02]  /*5fb0*/  @P4 STG.E desc[UR6][R118.64+0x8], R114 ;  /* 0x0000087276004986 */ /* 0x0003e4000c101906 */
.L_x_113:
[----:B------:R-:W-:Y:S05]  /*5fc0*/  BSYNC B1 ;  /* 0x0000000000017941 */ /* 0x000fea0003800000 */
.L_x_110:
[----:B------:R-:W-:-:S13]  /*5fd0*/  ISETP.GE.AND P0, PT, R5, UR8, PT ;  /* 0x0000000805007c0c */ /* 0x000fda000bf06270 */
[----:B------:R-:W-:Y:S05]  /*5fe0*/  @P0 BRA `(.L_x_85) ;  /* 0x0000000000700947 */ /* 0x000fea0003800000 */
[----:B------:R-:W-:Y:S01]  /*5ff0*/  IMAD R131, R131, UR8, R5 ;  /* 0x0000000883837c24 */ /* 0x000fe2000f8e0205 */
[----:B------:R-:W-:Y:S01]  /*6000*/  ULDC UR4, c[0x0][0x278] ;  /* 0x00009e0000047ab9 */ /* 0x000fe20000000800 */
[-CC-:B01----:R-:W-:Y:S01]  /*6010*/  FFMA R113, R157, R167.reuse, R166.reuse ;  /* 0x000000a79d717223 */ /* 0x183fe200000000a6 */
[-CC-:B------:R-:W-:Y:S01]  /*6020*/  FFMA R112, R156, R167.reuse, R166.reuse ;  /* 0x000000a79c707223 */ /* 0x180fe200000000a6 */
[-CC-:B------:R-:W-:Y:S01]  /*6030*/  FFMA R119, R159, R167.reuse, R166.reuse ;  /* 0x000000a79f777223 */ /* 0x180fe200000000a6 */
[C---:B------:R-:W-:Y:S01]  /*6040*/  LEA R114, R131.reuse, UR4, 0x2 ;  /* 0x0000000483727c11 */ /* 0x040fe2000f8e10ff */
[----:B------:R-:W-:Y:S01]  /*6050*/  FFMA R166, R162, R167, R166 ;  /* 0x000000a7a2a67223 */ /* 0x000fe200000000a6 */
[----:B------:R-:W-:Y:S01]  /*6060*/  FADD R113, R158, -R113 ;  /* 0x800000719e717221 */ /* 0x000fe20000000000 */
[----:B------:R-:W-:Y:S01]  /*6070*/  IMAD.WIDE R116, R131, 0x4, R116 ;  /* 0x0000000483747825 */ /* 0x000fe200078e0274 */
[----:B------:R-:W-:-:S03]  /*6080*/  LOP3.LUT P0, RZ, R114, 0xf, RZ, 0xc0, !PT ;  /* 0x0000000f72ff7812 */ /* 0x000fc6000780c0ff */
[----:B------:R-:W-:Y:S01]  /*6090*/  FADD R115, R161, -R112 ;  /* 0x80000070a1737221 */ /* 0x000fe20000000000 */
[----:B------:R-:W-:Y:S01]  /*60a0*/  FADD R119, R160, -R119 ;  /* 0x80000077a0777221 */ /* 0x000fe20000000000 */
[----:B------:R-:W-:Y:S01]  /*60b0*/  FADD R131, R163, -R166 ;  /* 0x800000a6a3837221 */ /* 0x000fe20000000000 */
[----:B------:R-:W-:Y:S01]  /*60c0*/  ISETP.LT.U32.OR P0, PT, R0, 0x4, P0 ;  /* 0x000000040000780c */ /* 0x000fe20000701470 */
[-C--:B------:R-:W-:Y:S01]  /*60d0*/  FMUL R112, R113, R130.reuse ;  /* 0x0000008271707220 */ /* 0x080fe20000400000 */
[-C--:B------:R-:W-:Y:S01]  /*60e0*/  FMUL R113, R115, R130.reuse ;  /* 0x0000008273717220 */ /* 0x080fe20000400000 */
[-C--:B------:R-:W-:Y:S01]  /*60f0*/  FMUL R114, R119, R130.reuse ;  /* 0x0000008277727220 */ /* 0x080fe20000400000 */
[----:B------:R-:W-:-:S09]  /*6100*/  FMUL R115, R131, R130 ;  /* 0x0000008283737220 */ /* 0x000fd20000400000 */
[----:B------:R2:W-:Y:S01]  /*6110*/  @!P0 STG.E.128 desc[UR6][R116.64], R112 ;  /* 0x0000007074008986 */ /* 0x0005e2000c101d06 */
[----:B------:R-:W-:Y:S05]  /*6120*/  @!P0 BRA `(.L_x_85) ;  /* 0x0000000000208947 */ /* 0x000fea0003800000 */
[C---:B------:R-:W-:Y:S02]  /*6130*/  ISETP.NE.AND P1, PT, R0.reuse, RZ, PT ;  /* 0x000000ff0000720c */ /* 0x040fe40003f25270 */
[C---:B------:R-:W-:Y:S02]  /*6140*/  ISETP.GE.U32.AND P3, PT, R0.reuse, 0x2, PT ;  /* 0x000000020000780c */ /* 0x040fe40003f66070 */
[C---:B------:R-:W-:Y:S02]  /*6150*/  ISETP.GE.U32.AND P4, PT, R0.reuse, 0x3, PT ;  /* 0x000000030000780c */ /* 0x040fe40003f86070 */
[----:B------:R-:W-:-:S07]  /*6160*/  ISETP.GE.U32.AND P0, PT, R0, 0x4, PT ;  /* 0x000000040000780c */ /* 0x000fce0003f06070 */
[----:B------:R3:W-:Y:S04]  /*6170*/  @P1 STG.E desc[UR6][R116.64], R112 ;  /* 0x0000007074001986 */ /* 0x0007e8000c101906 */
[----:B------:R3:W-:Y:S04]  /*6180*/  @P3 STG.E desc[UR6][R116.64+0x4], R113 ;  /* 0x0000047174003986 */ /* 0x0007e8000c101906 */
[----:B------:R3:W-:Y:S04]  /*6190*/  @P4 STG.E desc[UR6][R116.64+0x8], R114 ;  /* 0x0000087274004986 */ /* 0x0007e8000c101906 */
[----:B------:R3:W-:Y:S02]  /*61a0*/  @P0 STG.E desc[UR6][R116.64+0xc], R115 ;  /* 0x00000c7374000986 */ /* 0x0007e4000c101906 */
.L_x_85:
[----:B------:R-:W-:Y:S05]  /*61b0*/  BSYNC B0 ;  /* 0x0000000000007941 */ /* 0x000fea0003800000 */
.L_x_84:
[----:B------:R-:W-:Y:S05]  /*61c0*/  WARPSYNC.ALL ;  /* 0x0000000000007948 */ /* 0x000fea0003800000 */
[----:B------:R-:W-:-:S04]  /*61d0*/  LOP3.LUT P0, RZ, R11, 0xff, RZ, 0xc0, !PT ;  /* 0x000000ff0bff7812 */ /* 0x000fc8000780c0ff */
[----:B------:R-:W-:Y:S01]  /*61e0*/  SEL R11, RZ, 0x1, P0 ;  /* 0x00000001ff0b7807 */ /* 0x000fe20000000000 */
[----:B------:R-:W-:Y:S08]  /*61f0*/  @!P2 BRA `(.L_x_114) ;  /* 0xffffffb400cca947 */ /* 0x000ff0000383ffff */
.L_x_26:
[----:B------:R-:W-:-:S13]  /*6200*/  ISETP.GE.AND P0, PT, R124, UR8, PT ;  /* 0x000000087c007c0c */ /* 0x000fda000bf06270 */
[----:B------:R-:W-:Y:S05]  /*6210*/  @P0 EXIT ;  /* 0x000000000000094d */ /* 0x000fea0003800000 */
[----:B------:R-:W4:Y:S01]  /*6220*/  LDC.64 R4, c[0x0][0x268] ;  /* 0x00009a00ff047b82 */ /* 0x000f220000000a00 */
[----:B------:R-:W-:Y:S01]  /*6230*/  IADD3 R6, -R124, UR8, RZ ;  /* 0x000000087c067c10 */ /* 0x000fe2000fffe1ff */
[----:B------:R-:W-:Y:S01]  /*6240*/  IMAD R7, R129, UR8, R124 ;  /* 0x0000000881077c24 */ /* 0x000fe2000f8e027c */
[----:B------:R-:W-:Y:S04]  /*6250*/  BSSY B1, `(.L_x_115) ;  /* 0x0000013000017945 */ /* 0x000fe80003800000 */
[----:B------:R-:W-:Y:S01]  /*6260*/  BSSY B0, `(.L_x_116) ;  /* 0x000000a000007945 */ /* 0x000fe20003800000 */
[----:B------:R-:W-:Y:S01]  /*6270*/  ISETP.GE.U32.AND P1, PT, R6, 0x4, PT ;  /* 0x000000040600780c */ /* 0x000fe20003f26070 */
[----:B----4-:R-:W-:-:S12]  /*6280*/  IMAD.WIDE.U32 R2, R7, 0x4, R4 ;  /* 0x0000000407027825 */ /* 0x010fd800078e0004 */
[----:B------:R-:W-:Y:S05]  /*6290*/  @!P1 BRA `(.L_x_117) ;  /* 0x0000000000189947 */ /* 0x000fea0003800000 */
[----:B------:R-:W-:Y:S02]  /*62a0*/  ULDC UR4, c[0x0][0x268] ;  /* 0x00009a0000047ab9 */ /* 0x000fe40000000800 */
[----:B------:R-:W-:-:S04]  /*62b0*/  LEA R0, R7, UR4, 0x2 ;  /* 0x0000000407007c11 */ /* 0x000fc8000f8e10ff */
[----:B------:R-:W-:-:S13]  /*62c0*/  LOP3.LUT P0, RZ, R0, 0xf, RZ, 0xc0, !PT ;  /* 0x0000000f00ff7812 */ /* 0x000fda000780c0ff */
[----:B------:R4:W-:Y:S01]  /*62d0*/  @!P0 STG.E.128 desc[UR6][R2.64], R80 ;  /* 0x0000005002008986 */ /* 0x0009e2000c101d06 */
[----:B------:R-:W-:Y:S05]  /*62e0*/  @!P0 BREAK B0 ;  /* 0x0000000000008942 */ /* 0x000fea0003800000 */
[----:B------:R-:W-:Y:S05]  /*62f0*/  @!P0 BRA `(.L_x_118) ;  /* 0x0000000000208947 */ /* 0x000fea0003800000 */
.L_x_117:
[----:B------:R-:W-:Y:S05]  /*6300*/  BSYNC B0 ;  /* 0x0000000000007941 */ /* 0x000fea0003800000 */
.L_x_116:
[C---:B------:R-:W-:Y:S01]  /*6310*/  ISETP.NE.AND P0, PT, R6.reuse, RZ, PT ;  /* 0x000000ff0600720c */ /* 0x040fe20003f05270 */
[----:B------:R0:W-:Y:S01]  /*6320*/  @P1 STG.E desc[UR6][R2.64+0xc], R83 ;  /* 0x00000c5302001986 */ /* 0x0001e2000c101906 */
[C---:B------:R-:W-:Y:S02]  /*6330*/  ISETP.GE.U32.AND P2, PT, R6.reuse, 0x2, PT ;  /* 0x000000020600780c */ /* 0x040fe40003f46070 */
[----:B------:R-:W-:-:S09]  /*6340*/  ISETP.GE.U32.AND P3, PT, R6, 0x3, PT ;  /* 0x000000030600780c */ /* 0x000fd20003f66070 */
[----:B------:R0:W-:Y:S04]  /*6350*/  @P0 STG.E desc[UR6][R2.64], R80 ;  /* 0x0000005002000986 */ /* 0x0001e8000c101906 */
[----:B------:R0:W-:Y:S04]  /*6360*/  @P2 STG.E desc[UR6][R2.64+0x4], R81 ;  /* 0x0000045102002986 */ /* 0x0001e8000c101906 */
[----:B------:R0:W-:Y:S02]  /*6370*/  @P3 STG.E desc[UR6][R2.64+0x8], R82 ;  /* 0x0000085202003986 */ /* 0x0001e4000c101906 */
.L_x_118:
[----:B------:R-:W-:Y:S05]  /*6380*/  BSYNC B1 ;  /* 0x0000000000017941 */ /* 0x000fea0003800000 */
.L_x_115:
[----:B------:R-:W-:Y:S05]  /*6390*/  WARPSYNC.ALL ;  /* 0x0000000000007948 */ /* 0x000fea0003800000 */
[----:B------:R-:W-:Y:S01]  /*63a0*/  ULDC.64 UR4, c[0x0][0x270] ;  /* 0x00009c0000047ab9 */ /* 0x000fe20000000a00 */
[----:B------:R-:W-:Y:S01]  /*63b0*/  IMAD R124, R198, 0x200, R124 ;  /* 0x00000200c67c7824 */ /* 0x000fe200078e027c */
[----:B0---4-:R-:W-:Y:S01]  /*63c0*/  LEA R2, P3, R7, UR4, 0x2 ;  /* 0x0000000407027c11 */ /* 0x011fe2000f8610ff */
[----:B------:R-:W-:Y:S03]  /*63d0*/  BSSY B1, `(.L_x_119) ;  /* 0x000000e000017945 */ /* 0x000fe60003800000 */
[----:B------:R-:W-:-:S02]  /*63e0*/  LOP3.LUT P0, RZ, R2, 0xf, RZ, 0xc0, !PT ;  /* 0x0000000f02ff7812 */ /* 0x000fc4000780c0ff */
[----:B------:R-:W-:Y:S02]  /*63f0*/  LEA.HI.X R3, R7, UR5, RZ, 0x2, P3 ;  /* 0x0000000507037c11 */ /* 0x000fe400098f14ff */
[----:B------:R-:W-:Y:S02]  /*6400*/  ISETP.LT.U32.OR P0, PT, R6, 0x4, P0 ;  /* 0x000000040600780c */ /* 0x000fe40000701470 */
[----:B------:R-:W-:-:S11]  /*6410*/  ISETP.GE.AND P2, PT, R124, UR8, PT ;  /* 0x000000087c007c0c */ /* 0x000fd6000bf46270 */
[----:B------:R0:W-:Y:S01]  /*6420*/  @!P0 STG.E.128 desc[UR6][R2.64], R48 ;  /* 0x0000003002008986 */ /* 0x0001e2000c101d06 */
[----:B------:R-:W-:Y:S05]  /*6430*/  @!P0 BRA `(.L_x_120) ;  /* 0x00000000001c8947 */ /* 0x000fea0003800000 */
[C---:B------:R-:W-:Y:S01]  /*6440*/  ISETP.NE.AND P0, PT, R6.reuse, RZ, PT ;  /* 0x000000ff0600720c */ /* 0x040fe20003f05270 */
[----:B------:R4:W-:Y:S01]  /*6450*/  @P1 STG.E desc[UR6][R2.64+0xc], R51 ;  /* 0x00000c3302001986 */ /* 0x0009e2000c101906 */
[C---:B------:R-:W-:Y:S02]  /*6460*/  ISETP.GE.U32.AND P3, PT, R6.reuse, 0x2, PT ;  /* 0x000000020600780c */ /* 0x040fe40003f66070 */
[----:B------:R-:W-:-:S09]  /*6470*/  ISETP.GE.U32.AND P4, PT, R6, 0x3, PT ;  /* 0x000000030600780c */ /* 0x000fd20003f86070 */
[----:B------:R4:W-:Y:S04]  /*6480*/  @P0 STG.E desc[UR6][R2.64], R48 ;  /* 0x0000003002000986 */ /* 0x0009e8000c101906 */
[----:B------:R4:W-:Y:S04]  /*6490*/  @P3 STG.E desc[UR6][R2.64+0x4], R49 ;  /* 0x0000043102003986 */ /* 0x0009e8000c101906 */
[----:B------:R4:W-:Y:S02]  /*64a0*/  @P4 STG.E desc[UR6][R2.64+0x8], R50 ;  /* 0x0000083202004986 */ /* 0x0009e4000c101906 */
.L_x_120:
[----:B------:R-:W-:Y:S05]  /*64b0*/  BSYNC B1 ;  /* 0x0000000000017941 */ /* 0x000fea0003800000 */
.L_x_119:
[----:B------:R-:W-:Y:S05]  /*64c0*/  @P2 EXIT ;  /* 0x000000000000294d */ /* 0x000fea0003800000 */
[----:B------:R-:W-:Y:S01]  /*64d0*/  IADD3 R6, -R124, UR8, RZ ;  /* 0x000000087c067c10 */ /* 0x000fe2000fffe1ff */
[----:B------:R-:W-:Y:S01]  /*64e0*/  IMAD R7, R129, UR8, R124 ;  /* 0x0000000881077c24 */ /* 0x000fe2000f8e027c */
[----:B------:R-:W-:Y:S04]  /*64f0*/  BSSY B2, `(.L_x_121) ;  /* 0x0000013000027945 */ /* 0x000fe80003800000 */
[----:B------:R-:W-:Y:S01]  /*6500*/  BSSY B1, `(.L_x_122) ;  /* 0x000000a000017945 */ /* 0x000fe20003800000 */
[----:B------:R-:W-:Y:S01]  /*6510*/  ISETP.GE.U32.AND P1, PT, R6, 0x4, PT ;  /* 0x000000040600780c */ /* 0x000fe20003f26070 */
[----:B0---4-:R-:W-:-:S12]  /*6520*/  IMAD.WIDE.U32 R2, R7, 0x4, R4 ;  /* 0x0000000407027825 */ /* 0x011fd800078e0004 */
[----:B------:R-:W-:Y:S05]  /*6530*/  @!P1 BRA `(.L_x_123) ;  /* 0x0000000000189947 */ /* 0x000fea0003800000 */
[----:B------:R-:W-:Y:S02]  /*6540*/  ULDC UR9, c[0x0][0x268] ;  /* 0x00009a0000097ab9 */ /* 0x000fe40000000800 */
[----:B------:R-:W-:-:S04]  /*6550*/  LEA R0, R7, UR9, 0x2 ;  /* 0x0000000907007c11 */ /* 0x000fc8000f8e10ff */
[----:B------:R-:W-:-:S13]  /*6560*/  LOP3.LUT P0, RZ, R0, 0xf, RZ, 0xc0, !PT ;  /* 0x0000000f00ff7812 */ /* 0x000fda000780c0ff */
[----:B------:R0:W-:Y:S01]  /*6570*/  @!P0 STG.E.128 desc[UR6][R2.64], R84 ;  /* 0x0000005402008986 */ /* 0x0001e2000c101d06 */
[----:B------:R-:W-:Y:S05]  /*6580*/  @!P0 BREAK B1 ;  /* 0x0000000000018942 */ /* 0x000fea0003800000 */
[----:B------:R-:W-:Y:S05]  /*6590*/  @!P0 BRA `(.L_x_124) ;  /* 0x0000000000208947 */ /* 0x000fea0003800000 */
.L_x_123:
[----:B------:R-:W-:Y:S05]  /*65a0*/  BSYNC B1 ;  /* 0x0000000000017941 */ /* 0x000fea0003800000 */
.L_x_122:
[C---:B------:R-:W-:Y:S01]  /*65b0*/  ISETP.NE.AND P0, PT, R6.reuse, RZ, PT ;  /* 0x000000ff0600720c */ /* 0x040fe20003f05270 */
[----:B------:R4:W-:Y:S01]  /*65c0*/  @P1 STG.E desc[UR6][R2.64+0xc], R87 ;  /* 0x00000c5702001986 */ /* 0x0009e2000c101906 */
[C---:B------:R-:W-:Y:S02]  /*65d0*/  ISETP.GE.U32.AND P2, PT, R6.reuse, 0x2, PT ;  /* 0x000000020600780c */ /* 0x040fe40003f46070 */
[----:B------:R-:W-:-:S09]  /*65e0*/  ISETP.GE.U32.AND P3, PT, R6, 0x3, PT ;  /* 0x000000030600780c */ /* 0x000fd20003f66070 */
[----:B------:R4:W-:Y:S04]  /*65f0*/  @P0 STG.E desc[UR6][R2.64], R84 ;  /* 0x0000005402000986 */ /* 0x0009e8000c101906 */
[----:B------:R4:W-:Y:S04]  /*6600*/  @P2 STG.E desc[UR6][R2.64+0x4], R85 ;  /* 0x0000045502002986 */ /* 0x0009e8000c101906 */
[----:B------:R4:W-:Y:S02]  /*6610*/  @P3 STG.E desc[UR6][R2.64+0x8], R86 ;  /* 0x0000085602003986 */ /* 0x0009e4000c101906 */
.L_x_124:
[----:B------:R-:W-:Y:S05]  /*6620*/  BSYNC B2 ;  /* 0x0000000000027941 */ /* 0x000fea0003800000 */
.L_x_121:
[----:B------:R-:W-:Y:S05]  /*6630*/  WARPSYNC.ALL ;  /* 0x0000000000007948 */ /* 0x000fea0003800000 */
[C---:B0---4-:R-:W-:Y:S01]  /*6640*/  LEA R2, P3, R7.reuse, UR4, 0x2 ;  /* 0x0000000407027c11 */ /* 0x051fe2000f8610ff */
[----:B------:R-:W-:Y:S01]  /*6650*/  IMAD R124, R198, 0x200, R124 ;  /* 0x00000200c67c7824 */ /* 0x000fe200078e027c */
[----:B------:R-:W-:Y:S02]  /*6660*/  BSSY B2, `(.L_x_125) ;  /* 0x000000e000027945 */ /* 0x000fe40003800000 */
[----:B------:R-:W-:Y:S02]  /*6670*/  LOP3.LUT P0, RZ, R2, 0xf, RZ, 0xc0, !PT ;  /* 0x0000000f02ff7812 */ /* 0x000fe4000780c0ff */
[----:B------:R-:W-:-:S02]  /*6680*/  LEA.HI.X R3, R7, UR5, RZ, 0x2, P3 ;  /* 0x0000000507037c11 */ /* 0x000fc400098f14ff */
        /* <DEDUP_REMOVED lines=11> */
.L_x_126:
[----:B------:R-:W-:Y:S05]  /*6740*/  BSYNC B2 ;  /* 0x0000000000027941 */ /* 0x000fea0003800000 */
.L_x_125:
        /* <DEDUP_REMOVED lines=14> */
.L_x_129:
[----:B------:R-:W-:Y:S05]  /*6830*/  BSYNC B2 ;  /* 0x0000000000027941 */ /* 0x000fea0003800000 */
.L_x_128:
[C---:B------:R-:W-:Y:S01]  /*6840*/  ISETP.NE.AND P0, PT, R6.reuse, RZ, PT ;  /* 0x000000ff0600720c */ /* 0x040fe20003f05270 */
[----:B------:R4:W-:Y:S01]  /*6850*/  @P1 STG.E desc[UR6][R2.64+0xc], R91 ;  /* 0x00000c5b02001986 */ /* 0x0009e2000c101906 */
[C---:B------:R-:W-:Y:S02]  /*6860*/  ISETP.GE.U32.AND P2, PT, R6.reuse, 0x2, PT ;  /* 0x000000020600780c */ /* 0x040fe40003f46070 */
[----:B------:R-:W-:-:S09]  /*6870*/  ISETP.GE.U32.AND P3, PT, R6, 0x3, PT ;  /* 0x000000030600780c */ /* 0x000fd20003f66070 */
[----:B------:R4:W-:Y:S04]  /*6880*/  @P0 STG.E desc[UR6][R2.64], R88 ;  /* 0x0000005802000986 */ /* 0x0009e8000c101906 */
[----:B------:R4:W-:Y:S04]  /*6890*/  @P2 STG.E desc[UR6][R2.64+0x4], R89 ;  /* 0x0000045902002986 */ /* 0x0009e8000c101906 */
[----:B------:R4:W-:Y:S02]  /*68a0*/  @P3 STG.E desc[UR6][R2.64+0x8], R90 ;  /* 0x0000085a02003986 */ /* 0x0009e4000c101906 */
.L_x_130:
[----:B------:R-:W-:Y:S05]  /*68b0*/  BSYNC B3 ;  /* 0x0000000000037941 */ /* 0x000fea0003800000 */
.L_x_127:
        /* <DEDUP_REMOVED lines=17> */
.L_x_132:
[----:B------:R-:W-:Y:S05]  /*69d0*/  BSYNC B3 ;  /* 0x0000000000037941 */ /* 0x000fea0003800000 */
.L_x_131:
        /* <DEDUP_REMOVED lines=14> */
.L_x_135:
[----:B------:R-:W-:Y:S05]  /*6ac0*/  BSYNC B3 ;  /* 0x0000000000037941 */ /* 0x000fea0003800000 */
.L_x_134:
[C---:B------:R-:W-:Y:S01]  /*6ad0*/  ISETP.NE.AND P0, PT, R6.reuse, RZ, PT ;  /* 0x000000ff0600720c */ /* 0x040fe20003f05270 */
[----:B------:R4:W-:Y:S01]  /*6ae0*/  @P1 STG.E desc[UR6][R2.64+0xc], R95 ;  /* 0x00000c5f02001986 */ /* 0x0009e2000c101906 */
[C---:B------:R-:W-:Y:S02]  /*6af0*/  ISETP.GE.U32.AND P2, PT, R6.reuse, 0x2, PT ;  /* 0x000000020600780c */ /* 0x040fe40003f46070 */
[----:B------:R-:W-:-:S09]  /*6b00*/  ISETP.GE.U32.AND P3, PT, R6, 0x3, PT ;  /* 0x000000030600780c */ /* 0x000fd20003f66070 */
[----:B------:R4:W-:Y:S04]  /*6b10*/  @P0 STG.E desc[UR6][R2.64], R92 ;  /* 0x0000005c02000986 */ /* 0x0009e8000c101906 */
[----:B------:R4:W-:Y:S04]  /*6b20*/  @P2 STG.E desc[UR6][R2.64+0x4], R93 ;  /* 0x0000045d02002986 */ /* 0x0009e8000c101906 */
[----:B------:R4:W-:Y:S02]  /*6b30*/  @P3 STG.E desc[UR6][R2.64+0x8], R94 ;  /* 0x0000085e02003986 */ /* 0x0009e4000c101906 */
.L_x_136:
[----:B------:R-:W-:Y:S05]  /*6b40*/  BSYNC B4 ;  /* 0x0000000000047941 */ /* 0x000fea0003800000 */
.L_x_133:
        /* <DEDUP_REMOVED lines=17> */
.L_x_138:
[----:B------:R-:W-:Y:S05]  /*6c60*/  BSYNC B4 ;  /* 0x0000000000047941 */ /* 0x000fea0003800000 */
.L_x_137:
        /* <DEDUP_REMOVED lines=14> */
.L_x_141:
[----:B------:R-:W-:Y:S05]  /*6d50*/  BSYNC B4 ;  /* 0x0000000000047941 */ /* 0x000fea0003800000 */
.L_x_140:
[C---:B------:R-:W-:Y:S01]  /*6d60*/  ISETP.NE.AND P0, PT, R6.reuse, RZ, PT ;  /* 0x000000ff0600720c */ /* 0x040fe20003f05270 */
[----:B------:R4:W-:Y:S01]  /*6d70*/  @P1 STG.E desc[UR6][R2.64+0xc], R99 ;  /* 0x00000c6302001986 */ /* 0x0009e2000c101906 */
[C---:B------:R-:W-:Y:S02]  /*6d80*/  ISETP.GE.U32.AND P2, PT, R6.reuse, 0x2, PT ;  /* 0x000000020600780c */ /* 0x040fe40003f46070 */
[----:B------:R-:W-:-:S09]  /*6d90*/  ISETP.GE.U32.AND P3, PT, R6, 0x3, PT ;  /* 0x000000030600780c */ /* 0x000fd20003f66070 */
[----:B------:R4:W-:Y:S04]  /*6da0*/  @P0 STG.E desc[UR6][R2.64], R96 ;  /* 0x0000006002000986 */ /* 0x0009e8000c101906 */
[----:B------:R4:W-:Y:S04]  /*6db0*/  @P2 STG.E desc[UR6][R2.64+0x4], R97 ;  /* 0x0000046102002986 */ /* 0x0009e8000c101906 */
[----:B------:R4:W-:Y:S02]  /*6dc0*/  @P3 STG.E desc[UR6][R2.64+0x8], R98 ;  /* 0x0000086202003986 */ /* 0x0009e4000c101906 */
.L_x_142:
[----:B------:R-:W-:Y:S05]  /*6dd0*/  BSYNC B5 ;  /* 0x0000000000057941 */ /* 0x000fea0003800000 */
.L_x_139:
        /* <DEDUP_REMOVED lines=17> */
.L_x_144:
[----:B------:R-:W-:Y:S05]  /*6ef0*/  BSYNC B5 ;  /* 0x0000000000057941 */ /* 0x000fea0003800000 */
.L_x_143:
        /* <DEDUP_REMOVED lines=14> */
.L_x_147:
[----:B------:R-:W-:Y:S05]  /*6fe0*/  BSYNC B5 ;  /* 0x0000000000057941 */ /* 0x000fea0003800000 */
.L_x_146:
[C---:B------:R-:W-:Y:S01]  /*6ff0*/  ISETP.NE.AND P0, PT, R6.reuse, RZ, PT ;  /* 0x000000ff0600720c */ /* 0x040fe20003f05270 */
[----:B------:R4:W-:Y:S01]  /*7000*/  @P1 STG.E desc[UR6][R2.64+0xc], R103 ;  /* 0x00000c6702001986 */ /* 0x0009e2000c101906 */
[C---:B------:R-:W-:Y:S02]  /*7010*/  ISETP.GE.U32.AND P2, PT, R6.reuse, 0x2, PT ;  /* 0x000000020600780c */ /* 0x040fe40003f46070 */
[----:B------:R-:W-:-:S09]  /*7020*/  ISETP.GE.U32.AND P3, PT, R6, 0x3, PT ;  /* 0x000000030600780c */ /* 0x000fd20003f66070 */
[----:B------:R4:W-:Y:S04]  /*7030*/  @P0 STG.E desc[UR6][R2.64], R100 ;  /* 0x0000006402000986 */ /* 0x0009e8000c101906 */
[----:B------:R4:W-:Y:S04]  /*7040*/  @P2 STG.E desc[UR6][R2.64+0x4], R101 ;  /* 0x0000046502002986 */ /* 0x0009e8000c101906 */
[----:B------:R4:W-:Y:S02]  /*7050*/  @P3 STG.E desc[UR6][R2.64+0x8], R102 ;  /* 0x0000086602003986 */ /* 0x0009e4000c101906 */
.L_x_148:
[----:B------:R-:W-:Y:S05]  /*7060*/  BSYNC B6 ;  /* 0x0000000000067941 */ /* 0x000fea0003800000 */
.L_x_145:
        /* <DEDUP_REMOVED lines=17> */
.L_x_150:
[----:B------:R-:W-:Y:S05]  /*7180*/  BSYNC B6 ;  /* 0x0000000000067941 */ /* 0x000fea0003800000 */
.L_x_149:
        /* <DEDUP_REMOVED lines=14> */
.L_x_153:
[----:B------:R-:W-:Y:S05]  /*7270*/  BSYNC B6 ;  /* 0x0000000000067941 */ /* 0x000fea0003800000 */
.L_x_152:
[C---:B------:R-:W-:Y:S01]  /*7280*/  ISETP.NE.AND P0, PT, R6.reuse, RZ, PT ;  /* 0x000000ff0600720c */ /* 0x040fe20003f05270 */
[----:B------:R4:W-:Y:S01]  /*7290*/  @P1 STG.E desc[UR6][R2.64+0xc], R107 ;  /* 0x00000c6b02001986 */ /* 0x0009e2000c101906 */
[C---:B------:R-:W-:Y:S02]  /*72a0*/  ISETP.GE.U32.AND P2, PT, R6.reuse, 0x2, PT ;  /* 0x000000020600780c */ /* 0x040fe40003f46070 */
[----:B------:R-:W-:-:S09]  /*72b0*/  ISETP.GE.U32.AND P3, PT, R6, 0x3, PT ;  /* 0x000000030600780c */ /* 0x000fd20003f66070 */
[----:B------:R4:W-:Y:S04]  /*72c0*/  @P0 STG.E desc[UR6][R2.64], R104 ;  /* 0x0000006802000986 */ /* 0x0009e8000c101906 */
[----:B------:R4:W-:Y:S04]  /*72d0*/  @P2 STG.E desc[UR6][R2.64+0x4], R105 ;  /* 0x0000046902002986 */ /* 0x0009e8000c101906 */
[----:B------:R4:W-:Y:S02]  /*72e0*/  @P3 STG.E desc[UR6][R2.64+0x8], R106 ;  /* 0x0000086a02003986 */ /* 0x0009e4000c101906 */
.L_x_154:
[----:B------:R-:W-:Y:S05]  /*72f0*/  BSYNC B7 ;  /* 0x0000000000077941 */ /* 0x000fea0003800000 */
.L_x_151:
        /* <DEDUP_REMOVED lines=17> */
.L_x_156:
[----:B------:R-:W-:Y:S05]  /*7410*/  BSYNC B7 ;  /* 0x0000000000077941 */ /* 0x000fea0003800000 */
.L_x_155:
        /* <DEDUP_REMOVED lines=14> */
.L_x_159:
[----:B------:R-:W-:Y:S05]  /*7500*/  BSYNC B8 ;  /* 0x0000000000087941 */ /* 0x000fea0003800000 */
.L_x_158:
[C---:B------:R-:W-:Y:S01]  /*7510*/  ISETP.NE.AND P0, PT, R6.reuse, RZ, PT ;  /* 0x000000ff0600720c */ /* 0x040fe20003f05270 */
[----:B------:R4:W-:Y:S01]  /*7520*/  @P1 STG.E desc[UR6][R2.64+0xc], R111 ;  /* 0x00000c6f02001986 */ /* 0x0009e2000c101906 */
[C---:B------:R-:W-:Y:S02]  /*7530*/  ISETP.GE.U32.AND P2, PT, R6.reuse, 0x2, PT ;  /* 0x000000020600780c */ /* 0x040fe40003f46070 */
[----:B------:R-:W-:-:S09]  /*7540*/  ISETP.GE.U32.AND P3, PT, R6, 0x3, PT ;  /* 0x000000030600780c */ /* 0x000fd20003f66070 */
[----:B------:R4:W-:Y:S04]  /*7550*/  @P0 STG.E desc[UR6][R2.64], R108 ;  /* 0x0000006c02000986 */ /* 0x0009e8000c101906 */
[----:B------:R4:W-:Y:S04]  /*7560*/  @P2 STG.E desc[UR6][R2.64+0x4], R109 ;  /* 0x0000046d02002986 */ /* 0x0009e8000c101906 */
[----:B------:R4:W-:Y:S02]  /*7570*/  @P3 STG.E desc[UR6][R2.64+0x8], R110 ;  /* 0x0000086e02003986 */ /* 0x0009e4000c101906 */
.L_x_160:
[----:B------:R-:W-:Y:S05]  /*7580*/  BSYNC B7 ;  /* 0x0000000000077941 */ /* 0x000fea0003800000 */
.L_x_157:
[----:B------:R-:W-:Y:S05]  /*7590*/  WARPSYNC.ALL ;  /* 0x0000000000007948 */ /* 0x000fea0003800000 */
[----:B0---4-:R-:W-:-:S04]  /*75a0*/  LEA R2, P2, R129, UR4, 0x2 ;  /* 0x0000000481027c11 */ /* 0x011fc8000f8410ff */
[----:B------:R-:W-:Y:S02]  /*75b0*/  LOP3.LUT P0, RZ, R2, 0xf, RZ, 0xc0, !PT ;  /* 0x0000000f02ff7812 */ /* 0x000fe4000780c0ff */
[----:B------:R-:W-:Y:S02]  /*75c0*/  LEA.HI.X R3, R129, UR5, RZ, 0x2, P2 ;  /* 0x0000000581037c11 */ /* 0x000fe400090f14ff */
[----:B------:R-:W-:-:S13]  /*75d0*/  ISETP.LT.U32.OR P0, PT, R6, 0x4, P0 ;  /* 0x000000040600780c */ /* 0x000fda0000701470 */
[----:B------:R0:W-:Y:S01]  /*75e0*/  @!P0 STG.E.128 desc[UR6][R2.64], R76 ;  /* 0x0000004c02008986 */ /* 0x0001e2000c101d06 */
[----:B------:R-:W-:Y:S05]  /*75f0*/  @!P0 EXIT ;  /* 0x000000000000894d */ /* 0x000fea0003800000 */
[C---:B------:R-:W-:Y:S02]  /*7600*/  ISETP.NE.AND P0, PT, R6.reuse, RZ, PT ;  /* 0x000000ff0600720c */ /* 0x040fe40003f05270 */
[C---:B------:R-:W-:Y:S02]  /*7610*/  ISETP.GE.U32.AND P2, PT, R6.reuse, 0x2, PT ;  /* 0x000000020600780c */ /* 0x040fe40003f46070 */
[----:B------:R-:W-:-:S09]  /*7620*/  ISETP.GE.U32.AND P3, PT, R6, 0x3, PT ;  /* 0x000000030600780c */ /* 0x000fd20003f66070 */
[----:B------:R4:W-:Y:S04]  /*7630*/  @P0 STG.E desc[UR6][R2.64], R76 ;  /* 0x0000004c02000986 */ /* 0x0009e8000c101906 */
[----:B------:R4:W-:Y:S04]  /*7640*/  @P2 STG.E desc[UR6][R2.64+0x4], R77 ;  /* 0x0000044d02002986 */ /* 0x0009e8000c101906 */
[----:B------:R4:W-:Y:S01]  /*7650*/  @P3 STG.E desc[UR6][R2.64+0x8], R78 ;  /* 0x0000084e02003986 */ /* 0x0009e2000c101906 */
[----:B------:R-:W-:Y:S05]  /*7660*/  @!P1 EXIT ;  /* 0x000000000000994d */ /* 0x000fea0003800000 */
[----:B------:R-:W-:Y:S01]  /*7670*/  STG.E desc[UR6][R2.64+0xc], R79 ;  /* 0x00000c4f02007986 */ /* 0x000fe2000c101906 */
[----:B------:R-:W-:Y:S05]  /*7680*/  EXIT ;  /* 0x000000000000794d */ /* 0x000fea0003800000 */
        .weak           $__internal_0_$__cuda_sm20_rcp_rn_f32_slowpath
        .type           $__internal_0_$__cuda_sm20_rcp_rn_f32_slowpath,@function
        .size           $__internal_0_$__cuda_sm20_rcp_rn_f32_slowpath,(.L_x_7840 - $__internal_0_$__cuda_sm20_rcp_rn_f32_slowpath)
$__internal_0_$__cuda_sm20_rcp_rn_f32_slowpath:
[----:B------:R-:W-:-:S05]  /*7690*/  IMAD.SHL.U32 R2, R0, 0x2, RZ ;  /* 0x0000000200027824 */ /* 0x000fca00078e00ff */
[----:B------:R-:W-:-:S04]  /*76a0*/  SHF.R.U32.HI R2, RZ, 0x18, R2 ;  /* 0x00000018ff027819 */ /* 0x000fc80000011602 */
[----:B------:R-:W-:-:S13]  /*76b0*/  ISETP.NE.U32.AND P0, PT, R2, RZ, PT ;  /* 0x000000ff0200720c */ /* 0x000fda0003f05070 */
[----:B------:R-:W-:Y:S05]  /*76c0*/  @P0 BRA `(.L_x_161) ;  /* 0x00000000002c0947 */ /* 0x000fea0003800000 */
[----:B------:R-:W-:-:S05]  /*76d0*/  IMAD.SHL.U32 R2, R0, 0x2, RZ ;  /* 0x0000000200027824 */ /* 0x000fca00078e00ff */
[----:B------:R-:W-:-:S13]  /*76e0*/  ISETP.NE.AND P0, PT, R2, RZ, PT ;  /* 0x000000ff0200720c */ /* 0x000fda0003f05270 */
[----:B------:R2:W3:Y:S01]  /*76f0*/  @!P0 MUFU.RCP R2, R0 ;  /* 0x0000000000028308 */ /* 0x0004e20000001000 */
[----:B------:R-:W-:Y:S05]  /*7700*/  @!P0 BRA `(.L_x_162) ;  /* 0x0000000000a48947 */ /* 0x000fea0003800000 */
[----:B------:R-:W-:-:S04]  /*7710*/  FFMA R3, R0, 1.84467440737095516160e+19, RZ ;  /* 0x5f80000000037823 */ /* 0x000fc800000000ff */
[----:B--2---:R-:W3:Y:S02]  /*7720*/  MUFU.RCP R0, R3 ;  /* 0x0000000300007308 */ /* 0x004ee40000001000 */
[----:B---3--:R-:W-:-:S04]  /*7730*/  FFMA R2, R3, R0, -1 ;  /* 0xbf80000003027423 */ /* 0x008fc80000000000 */
[----:B------:R-:W-:-:S04]  /*7740*/  FADD.FTZ R5, -R2, -RZ ;  /* 0x800000ff02057221 */ /* 0x000fc80000010100 */
[----:B------:R-:W-:-:S04]  /*7750*/  FFMA R0, R0, R5, R0 ;  /* 0x0000000500007223 */ /* 0x000fc80000000000 */
[----:B------:R-:W-:Y:S01]  /*7760*/  FFMA R2, R0, 1.84467440737095516160e+19, RZ ;  /* 0x5f80000000027823 */ /* 0x000fe200000000ff */
[----:B------:R-:W-:Y:S06]  /*7770*/  BRA `(.L_x_162) ;  /* 0x0000000000887947 */ /* 0x000fec0003800000 */
.L_x_161:
[----:B------:R-:W-:-:S05]  /*7780*/  VIADD R3, R2, 0xffffff03 ;  /* 0xffffff0302037836 */ /* 0x000fca0000000000 */
[----:B------:R-:W-:-:S13]  /*7790*/  ISETP.GT.U32.AND P0, PT, R3, 0x1, PT ;  /* 0x000000010300780c */ /* 0x000fda0003f04070 */
[----:B------:R-:W-:Y:S05]  /*77a0*/  @P0 BRA `(.L_x_163) ;  /* 0x0000000000780947 */ /* 0x000fea0003800000 */
[----:B------:R-:W-:Y:S01]  /*77b0*/  LOP3.LUT R4, R0, 0x7fffff, RZ, 0xc0, !PT ;  /* 0x007fffff00047812 */ /* 0x000fe200078ec0ff */
[----:B------:R-:W-:-:S03]  /*77c0*/  IMAD.MOV.U32 R10, RZ, RZ, 0x3 ;  /* 0x00000003ff0a7424 */ /* 0x000fc600078e00ff */
[----:B------:R-:W-:Y:S02]  /*77d0*/  LOP3.LUT R4, R4, 0x3f800000, RZ, 0xfc, !PT ;  /* 0x3f80000004047812 */ /* 0x000fe400078efcff */
[----:B------:R-:W-:Y:S02]  /*77e0*/  SHF.L.U32 R9, R10, R3, RZ ;  /* 0x000000030a097219 */ /* 0x000fe400000006ff */
[----:B------:R-:W0:Y:S02]  /*77f0*/  MUFU.RCP R5, R4 ;  /* 0x0000000400057308 */ /* 0x000e240000001000 */
[----:B0-----:R-:W-:-:S04]  /*7800*/  FFMA R6, R4, R5, -1 ;  /* 0xbf80000004067423 */ /* 0x001fc80000000005 */
[----:B------:R-:W-:-:S04]  /*7810*/  FADD.FTZ R6, -R6, -RZ ;  /* 0x800000ff06067221 */ /* 0x000fc80000010100 */
[CCC-:B------:R-:W-:Y:S01]  /*7820*/  FFMA.RM R7, R5.reuse, R6.reuse, R5.reuse ;  /* 0x0000000605077223 */ /* 0x1c0fe20000004005 */
[----:B------:R-:W-:-:S04]  /*7830*/  FFMA.RP R6, R5, R6, R5 ;  /* 0x0000000605067223 */ /* 0x000fc80000008005 */
[C---:B------:R-:W-:Y:S02]  /*7840*/  LOP3.LUT R5, R7.reuse, 0x7fffff, RZ, 0xc0, !PT ;  /* 0x007fffff07057812 */ /* 0x040fe400078ec0ff */
[----:B------:R-:W-:Y:S02]  /*7850*/  FSETP.NEU.FTZ.AND P0, PT, R7, R6, PT ;  /* 0x000000060700720b */ /* 0x000fe40003f1d000 */
[----:B------:R-:W-:Y:S02]  /*7860*/  LOP3.LUT R6, R5, 0x800000, RZ, 0xfc, !PT ;  /* 0x0080000005067812 */ /* 0x000fe400078efcff */
[----:B------:R-:W-:Y:S02]  /*7870*/  SEL R5, RZ, 0xffffffff, !P0 ;  /* 0xffffffffff057807 */ /* 0x000fe40004000000 */
[----:B------:R-:W-:-:S03]  /*7880*/  LOP3.LUT R4, R9, R6, RZ, 0xc0, !PT ;  /* 0x0000000609047212 */ /* 0x000fc600078ec0ff */
[----:B------:R-:W-:Y:S01]  /*7890*/  IMAD.MOV R5, RZ, RZ, -R5 ;  /* 0x000000ffff057224 */ /* 0x000fe200078e0a05 */
[----:B------:R-:W-:-:S04]  /*78a0*/  SHF.R.U32.HI R4, RZ, R3, R4 ;  /* 0x00000003ff047219 */ /* 0x000fc80000011604 */
[----:B------:R-:W-:Y:S02]  /*78b0*/  LOP3.LUT P1, RZ, R5, R3, R6, 0xf8, !PT ;  /* 0x0000000305ff7212 */ /* 0x000fe4000782f806 */
[C---:B------:R-:W-:Y:S02]  /*78c0*/  LOP3.LUT P0, RZ, R4.reuse, 0x1, RZ, 0xc0, !PT ;  /* 0x0000000104ff7812 */ /* 0x040fe4000780c0ff */
[----:B------:R-:W-:-:S04]  /*78d0*/  LOP3.LUT P2, RZ, R4, 0x2, RZ, 0xc0, !PT ;  /* 0x0000000204ff7812 */ /* 0x000fc8000784c0ff */
[----:B------:R-:W-:Y:S02]  /*78e0*/  PLOP3.LUT P0, PT, P0, P1, P2, 0xe0, 0x0 ;  /* 0x000000000000781c */ /* 0x000fe40000703c20 */
[----:B------:R-:W-:Y:S02]  /*78f0*/  LOP3.LUT P1, RZ, R0, 0x7fffff, RZ, 0xc0, !PT ;  /* 0x007fffff00ff7812 */ /* 0x000fe4000782c0ff */
[----:B------:R-:W-:-:S05]  /*7900*/  SEL R3, RZ, 0x1, !P0 ;  /* 0x00000001ff037807 */ /* 0x000fca0004000000 */
[----:B------:R-:W-:-:S05]  /*7910*/  IMAD.MOV R3, RZ, RZ, -R3 ;  /* 0x000000ffff037224 */ /* 0x000fca00078e0a03 */
[----:B------:R-:W-:Y:S01]  /*7920*/  ISETP.GE.AND P0, PT, R3, RZ, PT ;  /* 0x000000ff0300720c */ /* 0x000fe20003f06270 */
[----:B------:R-:W-:-:S05]  /*7930*/  VIADD R3, R2, 0xffffff04 ;  /* 0xffffff0402037836 */ /* 0x000fca0000000000 */
[----:B------:R-:W-:-:S07]  /*7940*/  SHF.R.U32.HI R3, RZ, R3, R6 ;  /* 0x00000003ff037219 */ /* 0x000fce0000011606 */
[----:B------:R-:W-:-:S04]  /*7950*/  @!P0 VIADD R3, R3, 0x1 ;  /* 0x0000000103038836 */ /* 0x000fc80000000000 */
[----:B------:R-:W-:-:S05]  /*7960*/  @!P1 IMAD.SHL.U32 R3, R3, 0x2, RZ ;  /* 0x0000000203039824 */ /* 0x000fca00078e00ff */
[----:B------:R-:W-:Y:S01]  /*7970*/  LOP3.LUT R2, R3, 0x80000000, R0, 0xf8, !PT ;  /* 0x8000000003027812 */ /* 0x000fe200078ef800 */
[----:B------:R-:W-:Y:S06]  /*7980*/  BRA `(.L_x_162) ;  /* 0x0000000000047947 */ /* 0x000fec0003800000 */
.L_x_163:
[----:B------:R0:W1:Y:S02]  /*7990*/  MUFU.RCP R2, R0 ;  /* 0x0000000000027308 */ /* 0x0000640000001000 */
.L_x_162:
[----:B-1-3--:R-:W-:Y:S02]  /*79a0*/  IMAD.MOV.U32 R123, RZ, RZ, R2 ;  /* 0x000000ffff7b7224 */ /* 0x00afe400078e0002 */
[----:B------:R-:W-:Y:S02]  /*79b0*/  IMAD.MOV.U32 R2, RZ, RZ, R8 ;  /* 0x000000ffff027224 */ /* 0x000fe400078e0008 */
[----:B------:R-:W-:-:S04]  /*79c0*/  IMAD.MOV.U32 R3, RZ, RZ, 0x0 ;  /* 0x00000000ff037424 */ /* 0x000fc800078e00ff */
[----:B0-2---:R-:W-:Y:S05]  /*79d0*/  RET.REL.NODEC R2 `(_ZN18transformer_engine13normalization21ln_bwd_general_kernelINS0_13Kernel_traitsI13__nv_bfloat16fS3_fjLj4096ELj1ELj1ELj4ELj16ENS0_18Kernel_traits_baseILj4096ES3_fS3_fjLj128EEEEEEEvNS0_20BackwardKernelParamsE) ;  /* 0xffffff8402887950 */ /* 0x005fea0003c3ffff */
.L_x_164:
[----:B------:R-:W-:-:S00]  /*79e0*/  BRA `(.L_x_164) ;  /* 0xfffffffc00fc7947 */ /* 0x000fc0000383ffff */
[----:B------:R-:W-:-:S00]  /*79f0*/  NOP ;  /* 0x0000000000007918 */ /* 0x000fc00000000000 */
        /* <DEDUP_REMOVED lines=8> */
.L_x_7840:


//--------------------- .text._ZN18transformer_engine13normalization21ln_bwd_general_kernelINS0_13Kernel_traitsI13__nv_bfloat16S3_S3_fjLj4096ELj1ELj1ELj4ELj16ENS0_18Kernel_traits_baseILj4096ES3_S3_S3_fjLj128EEEEEEEvNS0_20BackwardKernelParamsE --------------------------
	.section	.text._ZN18transformer_engine13normalization21ln_bwd_general_kernelINS0_13Kernel_traitsI13__nv_bfloat16S3_S3_fjLj4096ELj1ELj1ELj4ELj16ENS0_18Kernel_traits_baseILj4096ES3_S3_S3_fjLj128EEEEEEEvNS0_20BackwardKernelParamsE,"ax",@progbits
	.align	128
        .global         _ZN18transformer_engine13normalization21ln_bwd_general_kernelINS0_13Kernel_traitsI13__nv_bfloat16S3_S3_fjLj4096ELj1ELj1ELj4ELj16ENS0_18Kernel_traits_baseILj4096ES3_S3_S3_fjLj128EEEEEEEvNS0_20BackwardKernelParamsE
        .type           _ZN18transformer_engine13normalization21ln_bwd_general_kernelINS0_13Kernel_traitsI13__nv_bfloat16S3_S3_fjLj4096ELj1ELj1ELj4ELj16ENS0_18Kernel_traits_baseILj4096ES3_S3_S3_fjLj128EEEEEEEvNS0_20BackwardKernelParamsE,@function
        .size           _ZN18transformer_engine13normalization21ln_bwd_general_kernelINS0_13Kernel_traitsI13__nv_bfloat16S3_S3_fjLj4096ELj1ELj1ELj4ELj16ENS0_18Kernel_traits_baseILj4096ES3_S3_S3_fjLj128EEEEEEEvNS0_20BackwardKernelParamsE,(.L_x_7841 - _ZN18transformer_engine13normalization21ln_bwd_general_kernelINS0_13Kernel_traitsI13__nv_bfloat16S3_S3_fjLj4096ELj1ELj1ELj4ELj16ENS0_18Kernel_traits_baseILj4096ES3_S3_S3_fjLj128EEEEEEEvNS0_20BackwardKernelParamsE)
        .other          _ZN18transformer_engine13normalization21ln_bwd_general_kernelINS0_13Kernel_traitsI13__nv_bfloat16S3_S3_fjLj4096ELj1ELj1ELj4ELj16ENS0_18Kernel_traits_baseILj4096ES3_S3_S3_fjLj128EEEEEEEvNS0_20BackwardKernelParamsE,@"STO_CUDA_ENTRY STV_DEFAULT"
_ZN18transformer_engine13normalization21ln_bwd_general_kernelINS0_13Kernel_traitsI13__nv_bfloat16S3_S3_fjLj4096ELj1ELj1ELj4ELj16ENS0_18Kernel_traits_baseILj4096ES3_S3_S3_fjLj128EEEEEEEvNS0_20BackwardKernelParamsE:
.text._ZN18transformer_engine13normalization21ln_bwd_general_kernelINS0_13Kernel_traitsI13__nv_bfloat16S3_S3_fjLj4096ELj1ELj1ELj4ELj16ENS0_18Kernel_traits_baseILj4096ES3_S3_S3_fjLj128EEEEEEEvNS0_20BackwardKernelParamsE:
        /* <DEDUP_REMOVED lines=48> */
.L_x_168:
[C---:B------:R-:W-:Y:S02]  /*0300*/  ISETP.GT.U32.AND P6, PT, R0.reuse, 0x1, PT ;  /* 0x000000010000780c */ /* 0x040fe40003fc4070 */
[C---:B------:R-:W-:Y:S02]  /*0310*/  ISETP.GT.U32.AND P5, PT, R0.reuse, 0x2, PT ;  /* 0x000000020000780c */ /* 0x040fe40003fa4070 */
[C---:B------:R-:W-:Y:S02]  /*0320*/  ISETP.GT.U32.AND P4, PT, R0.reuse, 0x3, PT ;  /* 0x000000030000780c */ /* 0x040fe40003f84070 */
[C---:B------:R-:W-:Y:S02]  /*0330*/  ISETP.GT.U32.AND P3, PT, R0.reuse, 0x4, PT ;  /* 0x000000040000780c */ /* 0x040fe40003f64070 */
[C---:B------:R-:W-:Y:S02]  /*0340*/  ISETP.GT.U32.AND P2, PT, R0.reuse, 0x5, PT ;  /* 0x000000050000780c */ /* 0x040fe40003f44070 */
[----:B------:R-:W-:-:S02]  /*0350*/  ISETP.GT.U32.AND P1, PT, R0, 0x6, PT ;  /* 0x000000060000780c */ /* 0x000fc40003f24070 */
[----:B------:R-:W-:Y:S02]  /*0360*/  ISETP.NE.AND P0, PT, R0, RZ, PT ;  /* 0x000000ff0000720c */ /* 0x000fe40003f05270 */
[----:B------:R-:W-:-:S06]  /*0370*/  @!P6 PRMT R7, RZ, 0x7610, R7 ;  /* 0x00007610ff07e816 */ /* 0x000fcc0000000007 */
[----:B------:R-:W2:Y:S01]  /*0380*/  @P6 LDG.E.U16 R7, desc[UR6][R2.64+0x2] ;  /* 0x0000020602076981 */ /* 0x000ea2000c1e1500 */
[----:B------:R-:W-:Y:S02]  /*0390*/  ISETP.GT.U32.AND P6, PT, R0, 0x7, PT ;  /* 0x000000070000780c */ /* 0x000fe40003fc4070 */
[----:B------:R-:W-:Y:S02]  /*03a0*/  @!P5 PRMT R6, RZ, 0x7610, R6 ;  /* 0x00007610ff06d816 */ /* 0x000fe40000000006 */
[----:B------:R-:W-:Y:S01]  /*03b0*/  @!P4 PRMT R9, RZ, 0x7610, R9 ;  /* 0x00007610ff09c816 */ /* 0x000fe20000000009 */
[----:B------:R-:W2:Y:S01]  /*03c0*/  @P0 LDG.E.U16 R0, desc[UR6][R2.64] ;  /* 0x0000000602000981 */ /* 0x000ea2000c1e1500 */
[----:B------:R-:W-:Y:S02]  /*03d0*/  @!P3 PRMT R8, RZ, 0x7610, R8 ;  /* 0x00007610ff08b816 */ /* 0x000fe40000000008 */
[----:B------:R-:W-:Y:S01]  /*03e0*/  @!P2 PRMT R11, RZ, 0x7610, R11 ;  /* 0x00007610ff0ba816 */ /* 0x000fe2000000000b */
[----:B------:R-:W3:Y:S01]  /*03f0*/  @P5 LDG.E.U16 R6, desc[UR6][R2.64+0x4] ;  /* 0x0000040602065981 */ /* 0x000ee2000c1e1500 */
[----:B------:R-:W-:-:S03]  /*0400*/  @!P1 PRMT R10, RZ, 0x7610, R10 ;  /* 0x00007610ff0a9816 */ /* 0x000fc6000000000a */
[----:B------:R-:W-:Y:S01]  /*0410*/  @!P6 PRMT R13, RZ, 0x7610, R13 ;  /* 0x00007610ff0de816 */ /* 0x000fe2000000000d */
[----:B------:R-:W3:Y:S04]  /*0420*/  @P4 LDG.E.U16 R9, desc[UR6][R2.64+0x6] ;  /* 0x0000060602094981 */ /* 0x000ee8000c1e1500 */
[----:B------:R-:W4:Y:S04]  /*0430*/  @P3 LDG.E.U16 R8, desc[UR6][R2.64+0x8] ;  /* 0x0000080602083981 */ /* 0x000f28000c1e1500 */
[----:B------:R-:W4:Y:S04]  /*0440*/  @P2 LDG.E.U16 R11, desc[UR6][R2.64+0xa] ;  /* 0x00000a06020b2981 */ /* 0x000f28000c1e1500 */
[----:B------:R-:W5:Y:S04]  /*0450*/  @P1 LDG.E.U16 R10, desc[UR6][R2.64+0xc] ;  /* 0x00000c06020a1981 */ /* 0x000f68000c1e1500 */
[----:B------:R-:W5:Y:S01]  /*0460*/  @P6 LDG.E.U16 R13, desc[UR6][R2.64+0xe] ;  /* 0x00000e06020d6981 */ /* 0x000f62000c1e1500 */
[----:B------:R-:W-:-:S04]  /*0470*/  @!P0 PRMT R0, RZ, 0x7610, R0 ;  /* 0x00007610ff008816 */ /* 0x000fc80000000000 */
[----:B--2---:R-:W-:Y:S02]  /*0480*/  PRMT R16, R0, 0x5410, R7 ;  /* 0x0000541000107816 */ /* 0x004fe40000000007 */
[----:B---3--:R-:W-:Y:S02]  /*0490*/  PRMT R17, R6, 0x5410, R9 ;  /* 0x0000541006117816 */ /* 0x008fe40000000009 */
[----:B----4-:R-:W-:Y:S02]  /*04a0*/  PRMT R18, R8, 0x5410, R11 ;  /* 0x0000541008127816 */ /* 0x010fe4000000000b */
[----:B-----5:R-:W-:-:S07]  /*04b0*/  PRMT R19, R10, 0x5410, R13 ;  /* 0x000054100a137816 */ /* 0x020fce000000000d */
.L_x_169:
[----:B------:R-:W-:Y:S05]  /*04c0*/  BSYNC B1 ;  /* 0x0000000000017941 */ /* 0x000fea0003800000 */
.L_x_167:
[----:B------:R-:W-:Y:S01]  /*04d0*/  IMAD R7, R190, 0x400, R44 ;  /* 0x00000400be077824 */ /* 0x000fe200078e022c */
[C---:B-----5:R-:W-:Y:S01]  /*04e0*/  PRMT R0, R16.reuse, 0x7632, R0 ;  /* 0x0000763210007816 */ /* 0x060fe20000000000 */
[----:B------:R-:W-:Y:S01]  /*04f0*/  IMAD.U32 R42, R16, 0x10000, RZ ;  /* 0x00010000102a7824 */ /* 0x000fe200078e00ff */
[C---:B0-----:R-:W-:Y:S01]  /*0500*/  PRMT R2, R17.reuse, 0x7632, R2 ;  /* 0x0000763211027816 */ /* 0x041fe20000000002 */
[----:B------:R-:W-:Y:S01]  /*0510*/  IMAD.U32 R40, R17, 0x10000, RZ ;  /* 0x0001000011287824 */ /* 0x000fe200078e00ff */
[----:B------:R-:W-:Y:S01]  /*0520*/  ISETP.GE.AND P0, PT, R7, UR8, PT ;  /* 0x0000000807007c0c */ /* 0x000fe2000bf06270 */
[C---:B------:R-:W-:Y:S01]  /*0530*/  IMAD.U32 R38, R18.reuse, 0x10000, RZ ;  /* 0x0001000012267824 */ /* 0x040fe200078e00ff */
[----:B------:R-:W-:Y:S01]  /*0540*/  PRMT R3, R18, 0x7632, R3 ;  /* 0x0000763212037816 */ /* 0x000fe20000000003 */
[C---:B------:R-:W-:Y:S01]  /*0550*/  IMAD.U32 R36, R19.reuse, 0x10000, RZ ;  /* 0x0001000013247824 */ /* 0x040fe200078e00ff */
[----:B------:R-:W-:Y:S01]  /*0560*/  PRMT R6, R19, 0x7632, R6 ;  /* 0x0000763213067816 */ /* 0x000fe20000000006 */
[----:B------:R-:W-:-:S02]  /*0570*/  IMAD.U32 R20, R0, 0x10000, RZ ;  /* 0x0001000000147824 */ /* 0x000fc400078e00ff */
[----:B------:R-:W-:Y:S02]  /*0580*/  IMAD.U32 R22, R2, 0x10000, RZ ;  /* 0x0001000002167824 */ /* 0x000fe400078e00ff */
[----:B------:R-:W-:Y:S02]  /*0590*/  IMAD.U32 R24, R3, 0x10000, RZ ;  /* 0x0001000003187824 */ /* 0x000fe400078e00ff */
[----:B------:R-:W-:Y:S02]  /*05a0*/  IMAD.U32 R26, R6, 0x10000, RZ ;  /* 0x00010000061a7824 */ /* 0x000fe400078e00ff */
        /* <DEDUP_REMOVED lines=8> */
[----:B------:R0:W5:Y:S01]  /*0630*/  LDG.E.128 R16, desc[UR6][R2.64] ;  /* 0x0000000602107981 */ /* 0x000162000c1e1d00 */
[----:B------:R-:W-:Y:S05]  /*0640*/  BRA `(.L_x_172) ;  /* 0x0000000000707947 */ /* 0x000fea0003800000 */
.L_x_171:
        /* <DEDUP_REMOVED lines=28> */
.L_x_172:
[----:B------:R-:W-:Y:S05]  /*0810*/  BSYNC B1 ;  /* 0x0000000000017941 */ /* 0x000fea0003800000 */
.L_x_170:
        /* <DEDUP_REMOVED lines=22> */
[----:B------:R0:W5:Y:S01]  /*0980*/  LDG.E.128 R16, desc[UR6][R2.64] ;  /* 0x0000000602107981 */ /* 0x000162000c1e1d00 */
[----:B------:R-:W-:Y:S05]  /*0990*/  BRA `(.L_x_175) ;  /* 0x0000000000707947 */ /* 0x000fea0003800000 */
.L_x_174:
        /* <DEDUP_REMOVED lines=28> */
.L_x_175:
[----:B------:R-:W-:Y:S05]  /*0b60*/  BSYNC B1 ;  /* 0x0000000000017941 */ /* 0x000fea0003800000 */
.L_x_173:
[----:B------:R-:W-:Y:S01]  /*0b70*/  IMAD R7, R190, 0x400, R7 ;  /* 0x00000400be077824 */ /* 0x000fe200078e0207 */
[----:B-----5:R-:W-:Y:S01]  /*0b80*/  PRMT R0, R16, 0x7632, R0 ;  /* 0x0000763210007816 */ /* 0x020fe20000000000 */
[----:B------:R-:W-:Y:S01]  /*0b90*/  IMAD.U32 R126, R18, 0x10000, RZ ;  /* 0x00010000127e7824 */ /* 0x000fe200078e00ff */
[----:B0-----:R-:W-:Y:S01]  /*0ba0*/  PRMT R2, R17, 0x7632, R2 ;  /* 0x0000763211027816 */ /* 0x001fe20000000002 */
[----:B------:R-:W-:Y:S01]  /*0bb0*/  IMAD.U32 R16, R16, 0x10000, RZ ;  /* 0x0001000010107824 */ /* 0x000fe200078e00ff */
[----:B------:R-:W-:Y:S01]  /*0bc0*/  ISETP.GE.AND P0, PT, R7, UR8, PT ;  /* 0x0000000807007c0c */ /* 0x000fe2000bf06270 */
[----:B------:R-:W-:Y:S01]  /*0bd0*/  IMAD.U32 R122, R17, 0x10000, RZ ;  /* 0x00010000117a7824 */ /* 0x000fe200078e00ff */
        /* <DEDUP_REMOVED lines=8> */
[C---:B------:R-:W-:Y:S01]  /*0c60*/  IMAD.WIDE R2, R7.reuse, 0x2, R4 ;  /* 0x0000000207027825 */ /* 0x040fe200078e0204 */
[----:B------:R-:W-:Y:S01]  /*0c70*/  IADD3 R7, -R7, UR8, RZ ;  /* 0x0000000807077c10 */ /* 0x000fe2000fffe1ff */
[----:B------:R-:W-:Y:S01]  /*0c80*/  BSSY B1, `(.L_x_176) ;  /* 0x0000022000017945 */ /* 0x000fe20003800000 */
[----:B------:R-:W-:-:S04]  /*0c90*/  LOP3.LUT P0, RZ, R2, 0xf, RZ, 0xc0, !PT ;  /* 0x0000000f02ff7812 */ /* 0x000fc8000780c0ff */
[----:B------:R-:W-:-:S13]  /*0ca0*/  ISETP.LT.U32.OR P0, PT, R7, 0x8, P0 ;  /* 0x000000080700780c */ /* 0x000fda0000701470 */
[----:B------:R-:W-:Y:S05]  /*0cb0*/  @P0 BRA `(.L_x_177) ;  /* 0x0000000000080947 */ /* 0x000fea0003800000 */
[----:B------:R0:W5:Y:S01]  /*0cc0*/  LDG.E.128 R12, desc[UR6][R2.64] ;  /* 0x00000006020c7981 */ /* 0x000162000c1e1d00 */
[----:B------:R-:W-:Y:S05]  /*0cd0*/  BRA `(.L_x_178) ;  /* 0x0000000000707947 */ /* 0x000fea0003800000 */
.L_x_177:
        /* <DEDUP_REMOVED lines=28> */
.L_x_178:
[----:B------:R-:W-:Y:S05]  /*0ea0*/  BSYNC B1 ;  /* 0x0000000000017941 */ /* 0x000fea0003800000 */
.L_x_176:
[----:B-----5:R-:W-:Y:S01]  /*0eb0*/  PRMT R0, R12, 0x7632, R0 ;  /* 0x000076320c007816 */ /* 0x020fe20000000000 */
[----:B------:R-:W-:Y:S01]  /*0ec0*/  IMAD.U32 R138, R14, 0x10000, RZ ;  /* 0x000100000e8a7824 */ /* 0x000fe200078e00ff */
[C---:B0-----:R-:W-:Y:S01]  /*0ed0*/  PRMT R2, R13.reuse, 0x7632, R2 ;  /* 0x000076320d027816 */ /* 0x041fe20000000002 */
[----:B------:R-:W-:Y:S01]  /*0ee0*/  IMAD.U32 R12, R12, 0x10000, RZ ;  /* 0x000100000c0c7824 */ /* 0x000fe200078e00ff */
[----:B------:R-:W-:Y:S01]  /*0ef0*/  PRMT R3, R14, 0x7632, R3 ;  /* 0x000076320e037816 */ /* 0x000fe20000000003 */
[----:B------:R-:W-:Y:S01]  /*0f00*/  IMAD.U32 R134, R13, 0x10000, RZ ;  /* 0x000100000d867824 */ /* 0x000fe200078e00ff */
[C---:B------:R-:W-:Y:S01]  /*0f10*/  PRMT R4, R15.reuse, 0x7632, R4 ;  /* 0x000076320f047816 */ /* 0x040fe20000000004 */
[----:B------:R-:W-:Y:S02]  /*0f20*/  IMAD.U32 R142, R15, 0x10000, RZ ;  /* 0x000100000f8e7824 */ /* 0x000fe400078e00ff */
[----:B------:R-:W-:Y:S02]  /*0f30*/  IMAD.U32 R14, R0, 0x10000, RZ ;  /* 0x00010000000e7824 */ /* 0x000fe400078e00ff */
[----:B------:R-:W-:-:S02]  /*0f40*/  IMAD.U32 R136, R2, 0x10000, RZ ;  /* 0x0001000002887824 */ /* 0x000fc400078e00ff */
[----:B------:R-:W-:Y:S02]  /*0f50*/  IMAD.U32 R140, R3, 0x10000, RZ ;  /* 0x00010000038c7824 */ /* 0x000fe400078e00ff */
[----:B------:R-:W-:-:S07]  /*0f60*/  IMAD.U32 R144, R4, 0x10000, RZ ;  /* 0x0001000004907824 */ /* 0x000fce00078e00ff */
.L_x_166:
[----:B------:R-:W-:Y:S05]  /*0f70*/  BSYNC B0 ;  /* 0x0000000000007941 */ /* 0x000fea0003800000 */
.L_x_165:
        /* <DEDUP_REMOVED lines=42> */
[----:B------:R-:W-:Y:S05]  /*1220*/  CALL.REL.NOINC `($__internal_1_$__cuda_sm20_rcp_rn_f32_slowpath) ;  /* 0x0000005800e47944 */ /* 0x000fea0003c00000 */
[----:B------:R-:W-:Y:S05]  /*1230*/  BRA `(.L_x_181) ;  /* 0x0000000000107947 */ /* 0x000fea0003800000 */
.L_x_180:
[----:B------:R-:W0:Y:S02]  /*1240*/  MUFU.RCP R43, R0 ;  /* 0x00000000002b7308 */ /* 0x000e240000001000 */
[----:B0-----:R-:W-:-:S04]  /*1250*/  FFMA R2, R0, R43, -1 ;  /* 0xbf80000000027423 */ /* 0x001fc8000000002b */
[----:B------:R-:W-:-:S04]  /*1260*/  FADD.FTZ R2, -R2, -RZ ;  /* 0x800000ff02027221 */ /* 0x000fc80000010100 */
[----:B------:R-:W-:-:S07]  /*1270*/  FFMA R43, R43, R2, R43 ;  /* 0x000000022b2b7223 */ /* 0x000fce000000002b */
.L_x_181:
[----:B------:R-:W0:Y:S01]  /*1280*/  LDC R5, c[0x0][0x214] ;  /* 0x00008500ff057b82 */ /* 0x000e220000000800 */
[----:B------:R-:W-:Y:S01]  /*1290*/  ISETP.NE.AND P0, PT, RZ, UR4, PT ;  /* 0x00000004ff007c0c */ /* 0x000fe2000bf05270 */
[----:B------:R-:W-:Y:S01]  /*12a0*/  ULDC UR4, c[0x0][0x21c] ;  /* 0x0000870000047ab9 */ /* 0x000fe20000000800 */
[----:B------:R-:W-:Y:S01]  /*12b0*/  IMAD.MOV.U32 R6, RZ, RZ, 0x1 ;  /* 0x00000001ff067424 */ /* 0x000fe200078e00ff */
[----:B------:R-:W-:Y:S01]  /*12c0*/  IADD3 R4, -R44, UR4, RZ ;  /* 0x000000042c047c10 */ /* 0x000fe2000fffe1ff */
[----:B------:R-:W-:Y:S01]  /*12d0*/  IMAD.MOV.U32 R9, RZ, RZ, R121 ;  /* 0x000000ffff097224 */ /* 0x000fe200078e0079 */
[----:B------:R-:W-:Y:S01]  /*12e0*/  FSEL R11, RZ, 1, !P0 ;  /* 0x3f800000ff0b7808 */ /* 0x000fe20004000000 */
[----:B------:R-:W-:Y:S02]  /*12f0*/  IMAD.MOV.U32 R7, RZ, RZ, RZ ;  /* 0x000000ffff077224 */ /* 0x000fe400078e00ff */
[----:B------:R-:W-:Y:S02]  /*1300*/  IMAD.MOV.U32 R109, RZ, RZ, RZ ;  /* 0x000000ffff6d7224 */ /* 0x000fe400078e00ff */
        /* <DEDUP_REMOVED lines=16> */
[--C-:B------:R-:W-:Y:S01]  /*1410*/  FADD R32, R32, R11.reuse ;  /* 0x0000000b20207221 */ /* 0x100fe20000000000 */
[C---:B------:R-:W-:Y:S02]  /*1420*/  IMAD R8, R5.reuse, 0x400, R10 ;  /* 0x0000040005087824 */ /* 0x040fe400078e020a */
[--C-:B------:R-:W-:Y:S01]  /*1430*/  FADD R30, R112, R11.reuse ;  /* 0x0000000b701e7221 */ /* 0x100fe20000000000 */
[--C-:B------:R-:W-:Y:S01]  /*1440*/  FADD R29, R114, R11.reuse ;  /* 0x0000000b721d7221 */ /* 0x100fe20000000000 */
[--C-:B------:R-:W-:Y:S01]  /*1450*/  FADD R28, R116, R11.reuse ;  /* 0x0000000b741c7221 */ /* 0x100fe20000000000 */
[----:B------:R-:W-:Y:S02]  /*1460*/  IMAD R5, R5, 0x400, R8 ;  /* 0x0000040005057824 */ /* 0x000fe400078e0208 */
        /* <DEDUP_REMOVED lines=13> */
[----:B------:R-:W-:-:S02]  /*1540*/  IADD3 R3, -R10, UR4, RZ ;  /* 0x000000040a037c10 */ /* 0x000fc4000fffe1ff */
[----:B------:R-:W-:Y:S02]  /*1550*/  IADD3 R2, -R8, UR4, RZ ;  /* 0x0000000408027c10 */ /* 0x000fe4000fffe1ff */
[----:B------:R-:W-:-:S07]  /*1560*/  IADD3 R0, -R5, UR4, RZ ;  /* 0x0000000405007c10 */ /* 0x000fce000fffe1ff */
.L_x_237:
[----:B---3--:R-:W-:Y:S01]  /*1570*/  LEA.HI R123, R120, R9, RZ, 0x19 ;  /* 0x00000009787b7211 */ /* 0x008fe200078fc8ff */
[----:B------:R-:W-:Y:S01]  /*1580*/  ULDC UR9, c[0x0][0x218] ;  /* 0x0000860000097ab9 */ /* 0x000fe20000000800 */
[----:B-1----:R-:W-:Y:S01]  /*1590*/  IMAD.MOV.U32 R192, RZ, RZ, RZ ;  /* 0x000000ffffc07224 */ /* 0x002fe200078e00ff */
[----:B------:R-:W-:Y:S01]  /*15a0*/  ULDC UR8, c[0x0][0x21c] ;  /* 0x0000870000087ab9 */ /* 0x000fe20000000800 */
[----:B------:R-:W-:Y:S01]  /*15b0*/  ISETP.GE.AND P0, PT, R123, UR9, PT ;  /* 0x000000097b007c0c */ /* 0x000fe2000bf06270 */
[----:B------:R-:W-:-:S12]  /*15c0*/  IMAD.MOV.U32 R122, RZ, RZ, RZ ;  /* 0x000000ffff7a7224 */ /* 0x000fd800078e00ff */
[----:B------:R-:W0:Y:S08]  /*15d0*/  @!P0 LDC.64 R114, c[0x0][0x228] ;  /* 0x00008a00ff728b82 */ /* 0x000e300000000a00 */
[----:B------:R-:W1:Y:S01]  /*15e0*/  @!P0 LDC.64 R112, c[0x0][0x230] ;  /* 0x00008c00ff708b82 */ /* 0x000e620000000a00 */
[----:B0-----:R-:W-:-:S05]  /*15f0*/  @!P0 IMAD.WIDE R114, R123, 0x4, R114 ;  /* 0x000000047b728825 */ /* 0x001fca00078e0272 */
[----:B------:R0:W5:Y:S01]  /*1600*/  @!P0 LDG.E R192, desc[UR6][R114.64] ;  /* 0x0000000672c08981 */ /* 0x000162000c1e1900 */
[----:B-1----:R-:W-:-:S05]  /*1610*/  @!P0 IMAD.WIDE R112, R123, 0x4, R112 ;  /* 0x000000047b708825 */ /* 0x002fca00078e0270 */
[----:B------:R0:W5:Y:S01]  /*1620*/  @!P0 LDG.E R122, desc[UR6][R112.64] ;  /* 0x00000006707a8981 */ /* 0x000162000c1e1900 */
[----:B------:R-:W-:-:S04]  /*1630*/  ISETP.GE.AND P1, PT, R44, UR8, PT ;  /* 0x000000082c007c0c */ /* 0x000fc8000bf26270 */
[----:B------:R-:W-:Y:S01]  /*1640*/  ISETP.LT.AND P1, PT, R123, UR9, !P1 ;  /* 0x000000097b007c0c */ /* 0x000fe2000cf21270 */
[----:B------:R-:W-:Y:S01]  /*1650*/  BSSY B0, `(.L_x_182) ;  /* 0x0000280000007945 */ /* 0x000fe20003800000 */
[----:B------:R-:W-:-:S11]  /*1660*/  CS2R R194, SRZ ;  /* 0x0000000000c27805 */ /* 0x000fd6000001ff00 */
[----:B0-----:R-:W-:Y:S05]  /*1670*/  @!P1 BRA `(.L_x_183) ;  /* 0x0000002400f49947 */ /* 0x001fea0003800000 */
[----:B------:R-:W0:Y:S01]  /*1680*/  LDC R193, c[0x0][0x220] ;  /* 0x00008800ffc17b82 */ /* 0x000e220000000800 */
[----:B------:R-:W-:Y:S01]  /*1690*/  IMAD R127, R123, UR8, R44 ;  /* 0x000000087b7f7c24 */ /* 0x000fe2000f8e022c */
[----:B------:R-:W-:Y:S04]  /*16a0*/  BSSY B1, `(.L_x_184) ;  /* 0x0000026000017945 */ /* 0x000fe80003800000 */
[----:B------:R-:W-:Y:S02]  /*16b0*/  SHF.R.S32.HI R126, RZ, 0x1f, R127 ;  /* 0x0000001fff7e7819 */ /* 0x000fe4000001147f */
[----:B------:R-:W1:Y:S01]  /*16c0*/  LDC.64 R190, c[0x0][0x220] ;  /* 0x00008800ffbe7b82 */ /* 0x000e620000000a00 */
[----:B0-----:R-:W-:-:S05]  /*16d0*/  IMAD.U32 R112, R127, 0x2, R193 ;  /* 0x000000027f707824 */ /* 0x001fca00078e00c1 */
[----:B------:R-:W-:Y:S01]  /*16e0*/  LOP3.LUT P0, RZ, R112, 0xf, RZ, 0xc0, !PT ;  /* 0x0000000f70ff7812 */ /* 0x000fe2000780c0ff */
[----:B-1----:R-:W-:-:S03]  /*16f0*/  IMAD.WIDE R112, R127, 0x2, R190 ;  /* 0x000000027f707825 */ /* 0x002fc600078e02be */
[----:B------:R-:W-:-:S13]  /*1700*/  ISETP.LT.U32.OR P0, PT, R4, 0x8, P0 ;  /* 0x000000080400780c */ /* 0x000fda0000701470 */
[----:B------:R-:W-:Y:S05]  /*1710*/  @P0 BRA `(.L_x_185) ;  /* 0x0000000000080947 */ /* 0x000fea0003800000 */
[----:B------:R-:W5:Y:S01]  /*1720*/  LDG.E.128 R112, desc[UR6][R112.64] ;  /* 0x0000000670707981 */ /* 0x000f62000c1e1d00 */
[----:B------:R-:W-:Y:S05]  /*1730*/  BRA `(.L_x_186) ;  /* 0x0000000000707947 */ /* 0x000fea0003800000 */
.L_x_185:
[C---:B------:R-:W-:Y:S02]  /*1740*/  ISETP.GT.U32.AND P6, PT, R4.reuse, 0x1, PT ;  /* 0x000000010400780c */ /* 0x040fe40003fc4070 */
[C---:B------:R-:W-:Y:S02]  /*1750*/  ISETP.GT.U32.AND P0, PT, R4.reuse, 0x2, PT ;  /* 0x000000020400780c */ /* 0x040fe40003f04070 */
[C---:B------:R-:W-:Y:S02]  /*1760*/  ISETP.GT.U32.AND P3, PT, R4.reuse, 0x3, PT ;  /* 0x000000030400780c */ /* 0x040fe40003f64070 */
[C---:B------:R-:W-:Y:S02]  /*1770*/  ISETP.GT.U32.AND P4, PT, R4.reuse, 0x4, PT ;  /* 0x000000040400780c */ /* 0x040fe40003f84070 */
[C---:B------:R-:W-:Y:S02]  /*1780*/  ISETP.GT.U32.AND P5, PT, R4.reuse, 0x5, PT ;  /* 0x000000050400780c */ /* 0x040fe40003fa4070 */
[----:B------:R-:W-:-:S03]  /*1790*/  ISETP.NE.AND P2, PT, R4, RZ, PT ;  /* 0x000000ff0400720c */ /* 0x000fc60003f45270 */
[----:B------:R-:W-:Y:S02]  /*17a0*/  @!P6 PRMT R115, RZ, 0x7610, R115 ;  /* 0x00007610ff73e816 */ /* 0x000fe40000000073 */
[----:B------:R-:W-:-:S04]  /*17b0*/  @!P0 PRMT R116, RZ, 0x7610, R116 ;  /* 0x00007610ff748816 */ /* 0x000fc80000000074 */
[----:B------:R-:W2:Y:S01]  /*17c0*/  @P6 LDG.E.U16 R115, desc[UR6][R112.64+0x2] ;  /* 0x0000020670736981 */ /* 0x000ea2000c1e1500 */
[----:B------:R-:W-:-:S03]  /*17d0*/  ISETP.GT.U32.AND P6, PT, R4, 0x6, PT ;  /* 0x000000060400780c */ /* 0x000fc60003fc4070 */
[----:B------:R-:W3:Y:S01]  /*17e0*/  @P0 LDG.E.U16 R116, desc[UR6][R112.64+0x4] ;  /* 0x0000040670740981 */ /* 0x000ee2000c1e1500 */
[----:B------:R-:W-:Y:S02]  /*17f0*/  ISETP.GT.U32.AND P0, PT, R4, 0x7, PT ;  /* 0x000000070400780c */ /* 0x000fe40003f04070 */
[----:B------:R-:W-:Y:S01]  /*1800*/  @!P3 PRMT R117, RZ, 0x7610, R117 ;  /* 0x00007610ff75b816 */ /* 0x000fe20000000075 */
[----:B------:R-:W2:Y:S01]  /*1810*/  @P2 LDG.E.U16 R114, desc[UR6][R112.64] ;  /* 0x0000000670722981 */ /* 0x000ea2000c1e1500 */
[----:B------:R-:W-:Y:S02]  /*1820*/  @!P4 PRMT R118, RZ, 0x7610, R118 ;  /* 0x00007610ff76c816 */ /* 0x000fe40000000076 */
[----:B------:R-:W-:Y:S02]  /*1830*/  @!P5 PRMT R119, RZ, 0x7610, R119 ;  /* 0x00007610ff77d816 */ /* 0x000fe40000000077 */
[----:B------:R-:W3:Y:S01]  /*1840*/  @P3 LDG.E.U16 R117, desc[UR6][R112.64+0x6] ;  /* 0x0000060670753981 */ /* 0x000ee2000c1e1500 */
[----:B------:R-:W-:-:S03]  /*1850*/  @!P6 PRMT R124, RZ, 0x7610, R124 ;  /* 0x00007610ff7ce816 */ /* 0x000fc6000000007c */
[----:B------:R-:W4:Y:S01]  /*1860*/  @P4 LDG.E.U16 R118, desc[UR6][R112.64+0x8] ;  /* 0x0000080670764981 */ /* 0x000f22000c1e1500 */
[----:B------:R-:W-:-:S03]  /*1870*/  @!P0 PRMT R125, RZ, 0x7610, R125 ;  /* 0x00007610ff7d8816 */ /* 0x000fc6000000007d */
[----:B------:R-:W4:Y:S04]  /*1880*/  @P5 LDG.E.U16 R119, desc[UR6][R112.64+0xa] ;  /* 0x00000a0670775981 */ /* 0x000f28000c1e1500 */
[----:B------:R-:W4:Y:S04]  /*1890*/  @P6 LDG.E.U16 R124, desc[UR6][R112.64+0xc] ;  /* 0x00000c06707c6981 */ /* 0x000f28000c1e1500 */
[----:B------:R2:W4:Y:S01]  /*18a0*/  @P0 LDG.E.U16 R125, desc[UR6][R112.64+0xe] ;  /* 0x00000e06707d0981 */ /* 0x000522000c1e1500 */
[----:B------:R-:W-:-:S04]  /*18b0*/  @!P2 PRMT R114, RZ, 0x7610, R114 ;  /* 0x00007610ff72a816 */ /* 0x000fc80000000072 */
[----:B--2---:R-:W-:Y:S02]  /*18c0*/  PRMT R112, R114, 0x5410, R115 ;  /* 0x0000541072707816 */ /* 0x004fe40000000073 */
[----:B---3--:R-:W-:Y:S02]  /*18d0*/  PRMT R113, R116, 0x5410, R117 ;  /* 0x0000541074717816 */ /* 0x008fe40000000075 */
[----:B----4-:R-:W-:Y:S02]  /*18e0*/  PRMT R114, R118, 0x5410, R119 ;  /* 0x0000541076727816 */ /* 0x010fe40000000077 */
[----:B------:R-:W-:-:S07]  /*18f0*/  PRMT R115, R124, 0x5410, R125 ;  /* 0x000054107c737816 */ /* 0x000fce000000007d */
.L_x_186:
[----:B------:R-:W-:Y:S05]  /*1900*/  BSYNC B1 ;  /* 0x0000000000017941 */ /* 0x000fea0003800000 */
.L_x_184:
[----:B------:R-:W0:Y:S01]  /*1910*/  LDC.64 R152, c[0x0][0x258] ;  /* 0x00009600ff987b82 */ /* 0x000e220000000a00 */
[C---:B------:R-:W-:Y:S01]  /*1920*/  SHF.L.U64.HI R118, R127.reuse, 0x1, R126 ;  /* 0x000000017f767819 */ /* 0x040fe2000001027e */
[----:B------:R-:W-:Y:S01]  /*1930*/  BSSY B1, `(.L_x_187) ;  /* 0x0000024000017945 */ /* 0x000fe20003800000 */
[----:B0-----:R-:W-:-:S04]  /*1940*/  LEA R116, P2, R127, R152, 0x1 ;  /* 0x000000987f747211 */ /* 0x001fc800078408ff */
[----:B------:R-:W-:Y:S01]  /*1950*/  LOP3.LUT P0, RZ, R116, 0xf, RZ, 0xc0, !PT ;  /* 0x0000000f74ff7812 */ /* 0x000fe2000780c0ff */
[----:B------:R-:W-:-:S03]  /*1960*/  IMAD.X R117, R118, 0x1, R153, P2 ;  /* 0x0000000176757824 */ /* 0x000fc600010e0699 */
[----:B------:R-:W-:-:S13]  /*1970*/  ISETP.LT.U32.OR P0, PT, R4, 0x8, P0 ;  /* 0x000000080400780c */ /* 0x000fda0000701470 */
[----:B------:R-:W-:Y:S05]  /*1980*/  @P0 BRA `(.L_x_188) ;  /* 0x0000000000080947 */ /* 0x000fea0003800000 */
[----:B------:R-:W5:Y:S01]  /*1990*/  LDG.E.128 R116, desc[UR6][R116.64] ;  /* 0x0000000674747981 */ /* 0x000f62000c1e1d00 */
[----:B------:R-:W-:Y:S05]  /*19a0*/  BRA `(.L_x_189) ;  /* 0x0000000000707947 */ /* 0x000fea0003800000 */
.L_x_188:
        /* <DEDUP_REMOVED lines=28> */
.L_x_189:
[----:B------:R-:W-:Y:S05]  /*1b70*/  BSYNC B1 ;  /* 0x0000000000017941 */ /* 0x000fea0003800000 */
.L_x_187:
[C---:B-----5:R-:W-:Y:S01]  /*1b80*/  IMAD.U32 R125, R112.reuse, 0x10000, RZ ;  /* 0x00010000707d7824 */ /* 0x060fe200078e00ff */
[----:B------:R-:W-:Y:S01]  /*1b90*/  PRMT R124, R112, 0x7632, R124 ;  /* 0x00007632707c7816 */ /* 0x000fe2000000007c */
[C---:B------:R-:W-:Y:S01]  /*1ba0*/  IMAD.U32 R127, R113.reuse, 0x10000, RZ ;  /* 0x00010000717f7824 */ /* 0x040fe200078e00ff */
[----:B------:R-:W-:Y:S01]  /*1bb0*/  PRMT R126, R113, 0x7632, R126 ;  /* 0x00007632717e7816 */ /* 0x000fe2000000007e */
[----:B------:R-:W-:Y:S01]  /*1bc0*/  FADD R125, R125, -R192 ;  /* 0x800000c07d7d7221 */ /* 0x000fe20000000000 */
[C---:B------:R-:W-:Y:S01]  /*1bd0*/  PRMT R130, R115.reuse, 0x7632, R130 ;  /* 0x0000763273827816 */ /* 0x040fe20000000082 */
[----:B------:R-:W-:Y:S01]  /*1be0*/  IMAD.U32 R197, R115, 0x10000, RZ ;  /* 0x0001000073c57824 */ /* 0x000fe200078e00ff */
[C---:B------:R-:W-:Y:S01]  /*1bf0*/  PRMT R112, R116.reuse, 0x7632, R112 ;  /* 0x0000763274707816 */ /* 0x040fe20000000070 */
[----:B------:R-:W-:Y:S02]  /*1c00*/  IMAD.U32 R187, R116, 0x10000, RZ ;  /* 0x0001000074bb7824 */ /* 0x000fe400078e00ff */
[----:B------:R-:W-:Y:S01]  /*1c10*/  FMUL R189, R125, R122 ;  /* 0x0000007a7dbd7220 */ /* 0x000fe20000400000 */
[----:B------:R-:W-:Y:S01]  /*1c20*/  IMAD.U32 R113, R124, 0x10000, RZ ;  /* 0x000100007c717824 */ /* 0x000fe200078e00ff */
[----:B------:R-:W-:Y:S01]  /*1c30*/  PRMT R128, R114, 0x7632, R128 ;  /* 0x0000763272807816 */ /* 0x000fe20000000080 */
[----:B------:R-:W-:-:S02]  /*1c40*/  IMAD.U32 R115, R126, 0x10000, RZ ;  /* 0x000100007e737824 */ /* 0x000fc400078e00ff */
[----:B------:R-:W-:Y:S01]  /*1c50*/  FADD R76, R76, R187 ;  /* 0x000000bb4c4c7221 */ /* 0x000fe20000000000 */
[----:B------:R-:W-:Y:S01]  /*1c60*/  IMAD.U32 R129, R114, 0x10000, RZ ;  /* 0x0001000072817824 */ /* 0x000fe200078e00ff */
[----:B------:R-:W-:Y:S01]  /*1c70*/  PRMT R114, R117, 0x7632, R114 ;  /* 0x0000763275727816 */ /* 0x000fe20000000072 */
[-C--:B------:R-:W-:Y:S01]  /*1c80*/  FFMA R108, R189, R187.reuse, R108 ;  /* 0x000000bbbd6c7223 */ /* 0x080fe2000000006c */
[--C-:B------:R-:W-:Y:S01]  /*1c90*/  FADD R113, R113, -R192.reuse ;  /* 0x800000c071717221 */ /* 0x100fe20000000000 */
[----:B------:R-:W-:Y:S02]  /*1ca0*/  IMAD.U32 R112, R112, 0x10000, RZ ;  /* 0x0001000070707824 */ /* 0x000fe400078e00ff */
[----:B------:R-:W-:Y:S01]  /*1cb0*/  FMUL R187, R42, R187 ;  /* 0x000000bb2abb7220 */ /* 0x000fe20000400000 */
[----:B------:R-:W-:Y:S01]  /*1cc0*/  FADD R115, R115, -R192 ;  /* 0x800000c073737221 */ /* 0x000fe20000000000 */
[----:B------:R-:W-:Y:S01]  /*1cd0*/  FMUL R188, R113, R122 ;  /* 0x0000007a71bc7220 */ /* 0x000fe20000400000 */
[----:B------:R-:W-:-:S02]  /*1ce0*/  IMAD.U32 R117, R117, 0x10000, RZ ;  /* 0x0001000075757824 */ /* 0x000fc400078e00ff */
[----:B------:R-:W-:Y:S01]  /*1cf0*/  FADD R127, R127, -R192 ;  /* 0x800000c07f7f7221 */ /* 0x000fe20000000000 */
[----:B------:R-:W-:Y:S02]  /*1d00*/  IMAD.U32 R114, R114, 0x10000, RZ ;  /* 0x0001000072727824 */ /* 0x000fe400078e00ff */
[----:B------:R-:W-:Y:S01]  /*1d10*/  FMUL R186, R41, R112 ;  /* 0x0000007029ba7220 */ /* 0x000fe20000400000 */
[----:B------:R-:W-:Y:S01]  /*1d20*/  FMUL R184, R115, R122 ;  /* 0x0000007a73b87220 */ /* 0x000fe20000400000 */
[----:B------:R-:W-:Y:S01]  /*1d30*/  FADD R113, RZ, R187 ;  /* 0x000000bbff717221 */ /* 0x000fe20000000000 */
[----:B------:R-:W-:Y:S01]  /*1d40*/  FFMA R115, R189, R187, RZ ;  /* 0x000000bbbd737223 */ /* 0x000fe200000000ff */
[----:B------:R-:W-:Y:S01]  /*1d50*/  FADD R77, R77, R112 ;  /* 0x000000704d4d7221 */ /* 0x000fe20000000000 */
[----:B------:R-:W-:Y:S01]  /*1d60*/  FFMA R109, R188, R112, R109 ;  /* 0x00000070bc6d7223 */ /* 0x000fe2000000006d */
[----:B------:R-:W-:Y:S01]  /*1d70*/  FMUL R185, R127, R122 ;  /* 0x0000007a7fb97220 */ /* 0x000fe20000400000 */
[----:B------:R-:W-:Y:S01]  /*1d80*/  FMUL R183, R40, R117 ;  /* 0x0000007528b77220 */ /* 0x000fe20000400000 */
[----:B------:R-:W-:Y:S01]  /*1d90*/  FADD R79, R79, R114 ;  /* 0x000000724f4f7221 */ /* 0x000fe20000000000 */
[-C--:B------:R-:W-:Y:S01]  /*1da0*/  FFMA R111, R184, R114.reuse, R111 ;  /* 0x00000072b86f7223 */ /* 0x080fe2000000006f */
[----:B------:R-:W-:Y:S01]  /*1db0*/  FMUL R182, R39, R114 ;  /* 0x0000007227b67220 */ /* 0x000fe20000400000 */
[----:B------:R-:W-:Y:S01]  /*1dc0*/  FADD R112, R113, R186 ;  /* 0x000000ba71707221 */ /* 0x000fe20000000000 */
[----:B------:R-:W-:Y:S01]  /*1dd0*/  FFMA R114, R188, R186, R115 ;  /* 0x000000babc727223 */ /* 0x000fe20000000073 */
[C---:B------:R-:W-:Y:S01]  /*1de0*/  PRMT R116, R118.reuse, 0x7632, R116 ;  /* 0x0000763276747816 */ /* 0x040fe20000000074 */
[----:B------:R-:W-:-:S02]  /*1df0*/  IMAD.U32 R195, R118, 0x10000, RZ ;  /* 0x0001000076c37824 */ /* 0x000fc400078e00ff */
[----:B------:R-:W-:Y:S01]  /*1e00*/  FADD R78, R78, R117 ;  /* 0x000000754e4e7221 */ /* 0x000fe20000000000 */
[----:B------:R-:W-:Y:S01]  /*1e10*/  FFMA R110, R185, R117, R110 ;  /* 0x00000075b96e7223 */ /* 0x000fe2000000006e */
[----:B------:R-:W-:Y:S01]  /*1e20*/  FADD R113, R112, R183 ;  /* 0x000000b770717221 */ /* 0x000fe20000000000 */
[----:B------:R-:W-:Y:S01]  /*1e30*/  FADD R129, R129, -R192 ;  /* 0x800000c081817221 */ /* 0x000fe20000000000 */
[----:B------:R-:W-:Y:S02]  /*1e40*/  IMAD.U32 R117, R128, 0x10000, RZ ;  /* 0x0001000080757824 */ /* 0x000fe400078e00ff */
[----:B------:R-:W-:Y:S01]  /*1e50*/  FFMA R115, R185, R183, R114 ;  /* 0x000000b7b9737223 */ /* 0x000fe20000000072 */
[----:B------:R-:W-:Y:S01]  /*1e60*/  FMUL R124, R38, R195 ;  /* 0x000000c3267c7220 */ /* 0x000fe20000400000 */
[----:B------:R-:W-:Y:S01]  /*1e70*/  FADD R113, R113, R182 ;  /* 0x000000b671717221 */ /* 0x000fe20000000000 */
[----:B------:R-:W-:Y:S01]  /*1e80*/  FMUL R181, R129, R122 ;  /* 0x0000007a81b57220 */ /* 0x000fe20000400000 */
[----:B------:R-:W-:-:S02]  /*1e90*/  IMAD.U32 R116, R116, 0x10000, RZ ;  /* 0x0001000074747824 */ /* 0x000fc400078e00ff */
[----:B------:R-:W-:Y:S01]  /*1ea0*/  FADD R117, R117, -R192 ;  /* 0x800000c075757221 */ /* 0x000fe20000000000 */
[----:B------:R-:W-:Y:S01]  /*1eb0*/  FFMA R112, R184, R182, R115 ;  /* 0x000000b6b8707223 */ /* 0x000fe20000000073 */
[----:B------:R-:W-:Y:S01]  /*1ec0*/  ISETP.GE.AND P0, PT, R10, UR8, PT ;  /* 0x000000080a007c0c */ /* 0x000fe2000bf06270 */
[----:B------:R-:W-:Y:S01]  /*1ed0*/  FADD R114, R113, R124 ;  /* 0x0000007c71727221 */ /* 0x000fe20000000000 */
[C---:B------:R-:W-:Y:S01]  /*1ee0*/  PRMT R118, R119.reuse, 0x7632, R118 ;  /* 0x0000763277767816 */ /* 0x040fe20000000076 */
[----:B------:R-:W-:Y:S02]  /*1ef0*/  IMAD.U32 R119, R119, 0x10000, RZ ;  /* 0x0001000077777824 */ /* 0x000fe400078e00ff */
[----:B------:R-:W-:Y:S01]  /*1f00*/  FADD R125, R197, -R192 ;  /* 0x800000c0c57d7221 */ /* 0x000fe20000000000 */
[----:B------:R-:W-:Y:S02]  /*1f10*/  IMAD.U32 R129, R130, 0x10000, RZ ;  /* 0x0001000082817824 */ /* 0x000fe400078e00ff */
[----:B------:R-:W-:Y:S01]  /*1f20*/  FMUL R126, R117, R122 ;  /* 0x0000007a757e7220 */ /* 0x000fe20000400000 */
[----:B------:R-:W-:Y:S01]  /*1f30*/  FMUL R127, R37, R116 ;  /* 0x00000074257f7220 */ /* 0x000fe20000400000 */
[----:B------:R-:W-:Y:S01]  /*1f40*/  FFMA R113, R181, R124, R112 ;  /* 0x0000007cb5717223 */ /* 0x000fe20000000070 */
[----:B------:R-:W-:-:S02]  /*1f50*/  IMAD.U32 R118, R118, 0x10000, RZ ;  /* 0x0001000076767824 */ /* 0x000fc400078e00ff */
[----:B------:R-:W-:Y:S01]  /*1f60*/  FMUL R125, R125, R122 ;  /* 0x0000007a7d7d7220 */ /* 0x000fe20000400000 */
[----:B------:R-:W-:Y:S01]  /*1f70*/  FMUL R128, R36, R119 ;  /* 0x0000007724807220 */ /* 0x000fe20000400000 */
[----:B------:R-:W-:Y:S01]  /*1f80*/  FADD R117, R129, -R192 ;  /* 0x800000c081757221 */ /* 0x000fe20000000000 */
        /* <DEDUP_REMOVED lines=9> */
[----:B------:R-:W-:Y:S01]  /*2020*/  FADD R73, R73, R116 ;  /* 0x0000007449497221 */ /* 0x000fe20000000000 */
[----:B------:R-:W-:Y:S01]  /*2030*/  FFMA R105, R126, R116, R105 ;  /* 0x000000747e697223 */ /* 0x000fe20000000069 */
[----:B------:R-:W-:Y:S01]  /*2040*/  FFMA R106, R125, R119, R106 ;  /* 0x000000777d6a7223 */ /* 0x000fe2000000006a */
[----:B------:R-:W-:Y:S01]  /*2050*/  FADD R75, R75, R118 ;  /* 0x000000764b4b7221 */ /* 0x000fe20000000000 */
[----:B------:R-:W-:Y:S01]  /*2060*/  FFMA R107, R130, R118, R107 ;  /* 0x00000076826b7223 */ /* 0x000fe2000000006b */
[----:B------:R-:W-:Y:S01]  /*2070*/  FADD R195, R114, R129 ;  /* 0x0000008172c37221 */ /* 0x000fe20000000000 */
[----:B------:R-:W-:Y:S01]  /*2080*/  FFMA R194, R130, R129, R112 ;  /* 0x0000008182c27223 */ /* 0x000fe20000000070 */
[----:B------:R-:W-:Y:S06]  /*2090*/  @P0 BRA `(.L_x_183) ;  /* 0x0000001c006c0947 */ /* 0x000fec0003800000 */
[----:B------:R-:W-:Y:S01]  /*20a0*/  IMAD R133, R123, UR8, R10 ;  /* 0x000000087b857c24 */ /* 0x000fe2000f8e020a */
[----:B------:R-:W-:Y:S03]  /*20b0*/  BSSY B1, `(.L_x_190) ;  /* 0x0000025000017945 */ /* 0x000fe60003800000 */
[----:B------:R-:W-:Y:S01]  /*20c0*/  IMAD.U32 R112, R133, 0x2, R193 ;  /* 0x0000000285707824 */ /* 0x000fe200078e00c1 */
[----:B------:R-:W-:-:S04]  /*20d0*/  SHF.R.S32.HI R134, RZ, 0x1f, R133 ;  /* 0x0000001fff867819 */ /* 0x000fc80000011485 */
[----:B------:R-:W-:Y:S01]  /*20e0*/  LOP3.LUT P0, RZ, R112, 0xf, RZ, 0xc0, !PT ;  /* 0x0000000f70ff7812 */ /* 0x000fe2000780c0ff */
[----:B------:R-:W-:-:S03]  /*20f0*/  IMAD.WIDE R112, R133, 0x2, R190 ;  /* 0x0000000285707825 */ /* 0x000fc600078e02be */
[----:B------:R-:W-:-:S13]  /*2100*/  ISETP.LT.U32.OR P0, PT, R3, 0x8, P0 ;  /* 0x000000080300780c */ /* 0x000fda0000701470 */
[----:B------:R-:W-:Y:S05]  /*2110*/  @P0 BRA `(.L_x_191) ;  /* 0x0000000000080947 */ /* 0x000fea0003800000 */
[----:B------:R-:W5:Y:S01]  /*2120*/  LDG.E.128 R112, desc[UR6][R112.64] ;  /* 0x0000000670707981 */ /* 0x000f62000c1e1d00 */
[----:B------:R-:W-:Y:S05]  /*2130*/  BRA `(.L_x_192) ;  /* 0x0000000000707947 */ /* 0x000fea0003800000 */
.L_x_191:
        /* <DEDUP_REMOVED lines=21> */
[----:B------:R-:W5:Y:S04]  /*2290*/  @P6 LDG.E.U16 R131, desc[UR6][R112.64+0xc] ;  /* 0x00000c0670836981 */ /* 0x000f68000c1e1500 */
[----:B------:R2:W5:Y:S01]  /*22a0*/  @P0 LDG.E.U16 R132, desc[UR6][R112.64+0xe] ;  /* 0x00000e0670840981 */ /* 0x000562000c1e1500 */
[----:B------:R-:W-:-:S04]  /*22b0*/  @!P2 PRMT R114, RZ, 0x7610, R114 ;  /* 0x00007610ff72a816 */ /* 0x000fc80000000072 */
[----:B--2---:R-:W-:Y:S02]  /*22c0*/  PRMT R112, R114, 0x5410, R115 ;  /* 0x0000541072707816 */ /* 0x004fe40000000073 */
[----:B---3--:R-:W-:Y:S02]  /*22d0*/  PRMT R113, R116, 0x5410, R117 ;  /* 0x0000541074717816 */ /* 0x008fe40000000075 */
[----:B----4-:R-:W-:Y:S02]  /*22e0*/  PRMT R114, R118, 0x5410, R119 ;  /* 0x0000541076727816 */ /* 0x010fe40000000077 */
[----:B-----5:R-:W-:-:S07]  /*22f0*/  PRMT R115, R131, 0x5410, R132 ;  /* 0x0000541083737816 */ /* 0x020fce0000000084 */
.L_x_192:
[----:B------:R-:W-:Y:S05]  /*2300*/  BSYNC B1 ;  /* 0x0000000000017941 */ /* 0x000fea0003800000 */
.L_x_190:
[C---:B------:R-:W-:Y:S01]  /*2310*/  LEA R116, P2, R133.reuse, R152, 0x1 ;  /* 0x0000009885747211 */ /* 0x040fe200078408ff */
[----:B------:R-:W-:Y:S01]  /*2320*/  BSSY B1, `(.L_x_193) ;  /* 0x0000024000017945 */ /* 0x000fe20003800000 */
[----:B------:R-:W-:Y:S02]  /*2330*/  SHF.L.U64.HI R118, R133, 0x1, R134 ;  /* 0x0000000185767819 */ /* 0x000fe40000010286 */
[----:B------:R-:W-:-:S03]  /*2340*/  LOP3.LUT P0, RZ, R116, 0xf, RZ, 0xc0, !PT ;  /* 0x0000000f74ff7812 */ /* 0x000fc6000780c0ff */
[----:B------:R-:W-:Y:S01]  /*2350*/  IMAD.X R117, R118, 0x1, R153, P2 ;  /* 0x0000000176757824 */ /* 0x000fe200010e0699 */
[----:B------:R-:W-:-:S13]  /*2360*/  ISETP.LT.U32.OR P0, PT, R3, 0x8, P0 ;  /* 0x000000080300780c */ /* 0x000fda0000701470 */
[----:B------:R-:W-:Y:S05]  /*2370*/  @P0 BRA `(.L_x_194) ;  /* 0x0000000000080947 */ /* 0x000fea0003800000 */
[----:B------:R-:W5:Y:S01]  /*2380*/  LDG.E.128 R116, desc[UR6][R116.64] ;  /* 0x0000000674747981 */ /* 0x000f62000c1e1d00 */
[----:B------:R-:W-:Y:S05]  /*2390*/  BRA `(.L_x_195) ;  /* 0x0000000000707947 */ /* 0x000fea0003800000 */
.L_x_194:
        /* <DEDUP_REMOVED lines=28> */
.L_x_195:
[----:B------:R-:W-:Y:S05]  /*2560*/  BSYNC B1 ;  /* 0x0000000000017941 */ /* 0x000fea0003800000 */
.L_x_193:
        /* <DEDUP_REMOVED lines=11> */
[C---:B------:R-:W-:Y:S01]  /*2620*/  PRMT R136, R114.reuse, 0x7632, R136 ;  /* 0x0000763272887816 */ /* 0x040fe20000000088 */
[----:B------:R-:W-:Y:S01]  /*2630*/  IMAD.U32 R137, R114, 0x10000, RZ ;  /* 0x0001000072897824 */ /* 0x000fe200078e00ff */
[----:B------:R-:W-:Y:S01]  /*2640*/  PRMT R138, R118, 0x7632, R138 ;  /* 0x00007632768a7816 */ /* 0x000fe2000000008a */
[----:B------:R-:W-:Y:S01]  /*2650*/  FADD R68, R68, R113 ;  /* 0x0000007144447221 */ /* 0x000fe20000000000 */
[-C--:B------:R-:W-:Y:S01]  /*2660*/  FFMA R100, R131, R113.reuse, R100 ;  /* 0x0000007183647223 */ /* 0x080fe20000000064 */
[----:B------:R-:W-:Y:S01]  /*2670*/  FMUL R132, R34, R113 ;  /* 0x0000007122847220 */ /* 0x000fe20000400000 */
[----:B------:R-:W-:-:S02]  /*2680*/  IMAD.U32 R113, R134, 0x10000, RZ ;  /* 0x0001000086717824 */ /* 0x000fc400078e00ff */
[--C-:B------:R-:W-:Y:S01]  /*2690*/  FADD R115, R115, -R192.reuse ;  /* 0x800000c073737221 */ /* 0x100fe20000000000 */
[----:B------:R-:W-:Y:S02]  /*26a0*/  IMAD.U32 R114, R112, 0x10000, RZ ;  /* 0x0001000070727824 */ /* 0x000fe400078e00ff */
[--C-:B------:R-:W-:Y:S01]  /*26b0*/  FADD R133, R135, -R192.reuse ;  /* 0x800000c087857221 */ /* 0x100fe20000000000 */
[--C-:B------:R-:W-:Y:S01]  /*26c0*/  FADD R113, R113, -R192.reuse ;  /* 0x800000c071717221 */ /* 0x100fe20000000000 */
[----:B------:R-:W-:Y:S02]  /*26d0*/  IMAD.U32 R139, R118, 0x10000, RZ ;  /* 0x00010000768b7824 */ /* 0x000fe400078e00ff */
[----:B------:R-:W-:Y:S01]  /*26e0*/  FADD R135, R137, -R192 ;  /* 0x800000c089877221 */ /* 0x000fe20000000000 */
[----:B------:R-:W-:Y:S01]  /*26f0*/  IMAD.U32 R145, R140, 0x10000, RZ ;  /* 0x000100008c917824 */ /* 0x000fe200078e00ff */
[----:B------:R-:W-:Y:S01]  /*2700*/  PRMT R116, R117, 0x7632, R116 ;  /* 0x0000763275747816 */ /* 0x000fe20000000074 */
[----:B------:R-:W-:-:S02]  /*2710*/  IMAD.U32 R118, R138, 0x10000, RZ ;  /* 0x000100008a767824 */ /* 0x000fc400078e00ff */
[----:B------:R-:W-:Y:S01]  /*2720*/  FADD R112, R195, R132 ;  /* 0x00000084c3707221 */ /* 0x000fe20000000000 */
[----:B------:R-:W-:Y:S01]  /*2730*/  FMUL R140, R113, R122 ;  /* 0x0000007a718c7220 */ /* 0x000fe20000400000 */
[----:B------:R-:W-:Y:S01]  /*2740*/  FMUL R137, R33, R114 ;  /* 0x0000007221897220 */ /* 0x000fe20000400000 */
[----:B------:R-:W-:Y:S02]  /*2750*/  IMAD.U32 R117, R117, 0x10000, RZ ;  /* 0x0001000075757824 */ /* 0x000fe400078e00ff */
[----:B------:R-:W-:Y:S01]  /*2760*/  FMUL R138, R115, R122 ;  /* 0x0000007a738a7220 */ /* 0x000fe20000400000 */
[----:B------:R-:W-:Y:S01]  /*2770*/  FFMA R113, R131, R132, R194 ;  /* 0x0000008483717223 */ /* 0x000fe200000000c2 */
[-C--:B------:R-:W-:Y:S01]  /*2780*/  FMUL R133, R133, R122.reuse ;  /* 0x0000007a85857220 */ /* 0x080fe20000400000 */
[----:B------:R-:W-:Y:S01]  /*2790*/  FMUL R135, R135, R122 ;  /* 0x0000007a87877220 */ /* 0x000fe20000400000 */
[----:B------:R-:W-:Y:S01]  /*27a0*/  FADD R115, R112, R137 ;  /* 0x0000008970737221 */ /* 0x000fe20000000000 */
[----:B------:R-:W-:-:S02]  /*27b0*/  IMAD.U32 R116, R116, 0x10000, RZ ;  /* 0x0001000074747824 */ /* 0x000fc400078e00ff */
[----:B------:R-:W-:Y:S01]  /*27c0*/  FMUL R134, R32, R117 ;  /* 0x0000007520867220 */ /* 0x000fe20000400000 */
[----:B------:R-:W-:Y:S01]  /*27d0*/  FFMA R112, R138, R137, R113 ;  /* 0x000000898a707223 */ /* 0x000fe20000000071 */
[----:B------:R-:W-:Y:S01]  /*27e0*/  FADD R70, R70, R117 ;  /* 0x0000007546467221 */ /* 0x000fe20000000000 */
[----:B------:R-:W-:Y:S01]  /*27f0*/  FFMA R102, R133, R117, R102 ;  /* 0x0000007585667223 */ /* 0x000fe20000000066 */
[----:B------:R-:W-:Y:S02]  /*2800*/  IMAD.U32 R117, R136, 0x10000, RZ ;  /* 0x0001000088757824 */ /* 0x000fe400078e00ff */
[----:B------:R-:W-:Y:S01]  /*2810*/  FADD R64, R64, R139 ;  /* 0x0000008b40407221 */ /* 0x000fe20000000000 */
[-C--:B------:R-:W-:Y:S01]  /*2820*/  FFMA R96, R135, R139.reuse, R96 ;  /* 0x0000008b87607223 */ /* 0x080fe20000000060 */
[----:B------:R-:W-:Y:S01]  /*2830*/  FMUL R136, R30, R139 ;  /* 0x0000008b1e887220 */ /* 0x000fe20000400000 */
[----:B------:R-:W-:Y:S01]  /*2840*/  FADD R69, R69, R114 ;  /* 0x0000007245457221 */ /* 0x000fe20000000000 */
[----:B------:R-:W-:Y:S01]  /*2850*/  FFMA R101, R138, R114, R101 ;  /* 0x000000728a657223 */ /* 0x000fe20000000065 */
[----:B------:R-:W-:Y:S01]  /*2860*/  FMUL R139, R31, R116 ;  /* 0x000000741f8b7220 */ /* 0x000fe20000400000 */
[----:B------:R-:W-:Y:S01]  /*2870*/  FADD R114, R115, R134 ;  /* 0x0000008673727221 */ /* 0x000fe20000000000 */
[----:B------:R-:W-:Y:S01]  /*2880*/  FFMA R113, R133, R134, R112 ;  /* 0x0000008685717223 */ /* 0x000fe20000000070 */
[----:B------:R-:W-:Y:S01]  /*2890*/  PRMT R142, R119, 0x7632, R142 ;  /* 0x00007632778e7816 */ /* 0x000fe2000000008e */
[----:B------:R-:W-:Y:S01]  /*28a0*/  FADD R117, R117, -R192 ;  /* 0x800000c075757221 */ /* 0x000fe20000000000 */
[----:B------:R-:W-:Y:S01]  /*28b0*/  FADD R115, R114, R139 ;  /* 0x0000008b72737221 */ /* 0x000fe20000000000 */
[----:B------:R-:W-:Y:S01]  /*28c0*/  FFMA R112, R140, R139, R113 ;  /* 0x0000008b8c707223 */ /* 0x000fe20000000071 */
[----:B------:R-:W-:Y:S01]  /*28d0*/  ISETP.GE.AND P0, PT, R8, UR8, PT ;  /* 0x0000000808007c0c */ /* 0x000fe2000bf06270 */
[----:B------:R-:W-:-:S02]  /*28e0*/  IMAD.U32 R196, R142, 0x10000, RZ ;  /* 0x000100008ec47824 */ /* 0x000fc400078e00ff */
[----:B------:R-:W-:Y:S01]  /*28f0*/  FADD R141, R141, -R192 ;  /* 0x800000c08d8d7221 */ /* 0x000fe20000000000 */
[----:B------:R-:W-:Y:S02]  /*2900*/  IMAD.U32 R119, R119, 0x10000, RZ ;  /* 0x0001000077777824 */ /* 0x000fe400078e00ff */
[----:B------:R-:W-:Y:S01]  /*2910*/  FMUL R142, R117, R122 ;  /* 0x0000007a758e7220 */ /* 0x000fe20000400000 */
[----:B------:R-:W-:Y:S01]  /*2920*/  FMUL R143, R29, R118 ;  /* 0x000000761d8f7220 */ /* 0x000fe20000400000 */
[----:B------:R-:W-:Y:S01]  /*2930*/  FADD R114, R115, R136 ;  /* 0x0000008873727221 */ /* 0x000fe20000000000 */
[----:B------:R-:W-:Y:S01]  /*2940*/  FFMA R113, R135, R136, R112 ;  /* 0x0000008887717223 */ /* 0x000fe20000000070 */
        /* <DEDUP_REMOVED lines=10> */
[----:B------:R-:W-:Y:S01]  /*29f0*/  FADD R71, R71, R116 ;  /* 0x0000007447477221 */ /* 0x000fe20000000000 */
[----:B------:R-:W-:Y:S01]  /*2a00*/  FFMA R103, R140, R116, R103 ;  /* 0x000000748c677223 */ /* 0x000fe20000000067 */
        /* <DEDUP_REMOVED lines=18> */
.L_x_197:
        /* <DEDUP_REMOVED lines=28> */
.L_x_198:
[----:B------:R-:W-:Y:S05]  /*2cf0*/  BSYNC B1 ;  /* 0x0000000000017941 */ /* 0x000fea0003800000 */
.L_x_196:
        /* <DEDUP_REMOVED lines=9> */
.L_x_200:
        /* <DEDUP_REMOVED lines=28> */
.L_x_201:
[----:B------:R-:W-:Y:S05]  /*2f50*/  BSYNC B1 ;  /* 0x0000000000017941 */ /* 0x000fea0003800000 */
.L_x_199:
        /* <DEDUP_REMOVED lines=84> */
[C---:B------:R-:W-:Y:S01]  /*34a0*/  IMAD.U32 R193, R167.reuse, 0x2, R193 ;  /* 0x00000002a7c17824 */ /* 0x040fe200078e00c1 */
[----:B------:R-:W-:Y:S01]  /*34b0*/  SHF.R.S32.HI R168, RZ, 0x1f, R167 ;  /* 0x0000001fffa87819 */ /* 0x000fe200000114a7 */
[----:B------:R-:W-:-:S03]  /*34c0*/  IMAD.WIDE R112, R167, 0x2, R190 ;  /* 0x00000002a7707825 */ /* 0x000fc600078e02be */
[----:B------:R-:W-:-:S04]  /*34d0*/  LOP3.LUT P0, RZ, R193, 0xf, RZ, 0xc0, !PT ;  /* 0x0000000fc1ff7812 */ /* 0x000fc8000780c0ff */
[----:B------:R-:W-:-:S13]  /*34e0*/  ISETP.LT.U32.OR P0, PT, R0, 0x8, P0 ;  /* 0x000000080000780c */ /* 0x000fda0000701470 */
[----:B------:R-:W-:Y:S05]  /*34f0*/  @P0 BRA `(.L_x_203) ;  /* 0x0000000000080947 */ /* 0x000fea0003800000 */
[----:B------:R-:W5:Y:S01]  /*3500*/  LDG.E.128 R112, desc[UR6][R112.64] ;  /* 0x0000000670707981 */ /* 0x000f62000c1e1d00 */
[----:B------:R-:W-:Y:S05]  /*3510*/  BRA `(.L_x_204) ;  /* 0x0000000000707947 */ /* 0x000fea0003800000 */
.L_x_203:
        /* <DEDUP_REMOVED lines=28> */
.L_x_204:
[----:B------:R-:W-:Y:S05]  /*36e0*/  BSYNC B1 ;  /* 0x0000000000017941 */ /* 0x000fea0003800000 */
.L_x_202:
        /* <DEDUP_REMOVED lines=9> */
.L_x_206:
        /* <DEDUP_REMOVED lines=28> */
.L_x_207:
[----:B------:R-:W-:Y:S05]  /*3940*/  BSYNC B1 ;  /* 0x0000000000017941 */ /* 0x000fea0003800000 */
.L_x_205:
[----:B-----5:R-:W-:Y:S01]  /*3950*/  IMAD.U32 R169, R114, 0x10000, RZ ;  /* 0x0001000072a97824 */ /* 0x020fe200078e00ff */
[C---:B------:R-:W-:Y:S01]  /*3960*/  PRMT R152, R112.reuse, 0x7632, R152 ;  /* 0x0000763270987816 */ /* 0x040fe20000000098 */
[----:B------:R-:W-:Y:S01]  /*3970*/  IMAD.U32 R153, R112, 0x10000, RZ ;  /* 0x0001000070997824 */ /* 0x000fe200078e00ff */
[----:B------:R-:W-:Y:S01]  /*3980*/  PRMT R166, R114, 0x7632, R166 ;  /* 0x0000763272a67816 */ /* 0x000fe200000000a6 */
[C---:B------:R-:W-:Y:S01]  /*3990*/  IMAD.U32 R167, R113.reuse, 0x10000, RZ ;  /* 0x0001000071a77824 */ /* 0x040fe200078e00ff */
[----:B------:R-:W-:Y:S01]  /*39a0*/  PRMT R165, R113, 0x7632, R165 ;  /* 0x0000763271a57816 */ /* 0x000fe200000000a5 */
[----:B------:R-:W-:Y:S01]  /*39b0*/  FADD R169, R169, -R192 ;  /* 0x800000c0a9a97221 */ /* 0x000fe20000000000 */
[C---:B------:R-:W-:Y:S01]  /*39c0*/  PRMT R114, R115.reuse, 0x7632, R114 ;  /* 0x0000763273727816 */ /* 0x040fe20000000072 */
[----:B------:R-:W-:Y:S01]  /*39d0*/  IMAD.U32 R175, R115, 0x10000, RZ ;  /* 0x0001000073af7824 */ /* 0x000fe200078e00ff */
[C---:B------:R-:W-:Y:S01]  /*39e0*/  PRMT R112, R116.reuse, 0x7632, R112 ;  /* 0x0000763274707816 */ /* 0x040fe20000000070 */
[----:B------:R-:W-:-:S02]  /*39f0*/  IMAD.U32 R113, R116, 0x10000, RZ ;  /* 0x0001000074717824 */ /* 0x000fc400078e00ff */
[----:B------:R-:W-:Y:S01]  /*3a00*/  FADD R153, R153, -R192 ;  /* 0x800000c099997221 */ /* 0x000fe20000000000 */
[----:B------:R-:W-:Y:S01]  /*3a10*/  PRMT R170, R118, 0x7632, R170 ;  /* 0x0000763276aa7816 */ /* 0x000fe200000000aa */
[----:B------:R-:W-:Y:S01]  /*3a20*/  IMAD.U32 R115, R152, 0x10000, RZ ;  /* 0x0001000098737824 */ /* 0x000fe200078e00ff */
[C---:B------:R-:W-:Y:S01]  /*3a30*/  PRMT R172, R119.reuse, 0x7632, R172 ;  /* 0x0000763277ac7816 */ /* 0x040fe200000000ac */
[----:B------:R-:W-:Y:S02]  /*3a40*/  IMAD.U32 R179, R119, 0x10000, RZ ;  /* 0x0001000077b37824 */ /* 0x000fe400078e00ff */
[----:B------:R-:W-:Y:S01]  /*3a50*/  FMUL R169, R169, R122 ;  /* 0x0000007aa9a97220 */ /* 0x000fe20000400000 */
[----:B------:R-:W-:Y:S02]  /*3a60*/  IMAD.U32 R171, R118, 0x10000, RZ ;  /* 0x0001000076ab7824 */ /* 0x000fe400078e00ff */
[----:B------:R-:W-:Y:S01]  /*3a70*/  FADD R115, R115, -R192 ;  /* 0x800000c073737221 */ /* 0x000fe20000000000 */
[----:B------:R-:W-:-:S02]  /*3a80*/  IMAD.U32 R119, R165, 0x10000, RZ ;  /* 0x00010000a5777824 */ /* 0x000fc400078e00ff */
[----:B------:R-:W-:Y:S01]  /*3a90*/  FMUL R165, R153, R122 ;  /* 0x0000007a99a57220 */ /* 0x000fe20000400000 */
[----:B------:R-:W-:Y:S02]  /*3aa0*/  IMAD.U32 R173, R166, 0x10000, RZ ;  /* 0x00010000a6ad7824 */ /* 0x000fe400078e00ff */
[----:B------:R-:W-:Y:S01]  /*3ab0*/  FMUL R166, R18, R113 ;  /* 0x0000007112a67220 */ /* 0x000fe20000400000 */
[----:B------:R-:W-:Y:S02]  /*3ac0*/  IMAD.U32 R177, R114, 0x10000, RZ ;  /* 0x0001000072b17824 */ /* 0x000fe400078e00ff */
[----:B------:R-:W-:Y:S01]  /*3ad0*/  FADD R48, R48, R171 ;  /* 0x000000ab30307221 */ /* 0x000fe20000000000 */
[----:B------:R-:W-:Y:S02]  /*3ae0*/  IMAD.U32 R114, R112, 0x10000, RZ ;  /* 0x0001000070727824 */ /* 0x000fe400078e00ff */
[----:B------:R-:W-:Y:S01]  /*3af0*/  FFMA R80, R169, R171, R80 ;  /* 0x000000aba9507223 */ /* 0x000fe20000000050 */
[----:B------:R-:W-:-:S02]  /*3b00*/  IMAD.U32 R118, R170, 0x10000, RZ ;  /* 0x00010000aa767824 */ /* 0x000fc400078e00ff */
[----:B------:R-:W-:Y:S01]  /*3b10*/  FMUL R170, R14, R171 ;  /* 0x000000ab0eaa7220 */ /* 0x000fe20000400000 */
[----:B------:R-:W-:Y:S01]  /*3b20*/  PRMT R116, R117, 0x7632, R116 ;  /* 0x0000763275747816 */ /* 0x000fe20000000074 */
[----:B------:R-:W-:Y:S01]  /*3b30*/  FADD R52, R52, R113 ;  /* 0x0000007134347221 */ /* 0x000fe20000000000 */
[----:B------:R-:W-:Y:S01]  /*3b40*/  FFMA R84, R165, R113, R84 ;  /* 0x00000071a5547223 */ /* 0x000fe20000000054 */
[----:B------:R-:W-:Y:S02]  /*3b50*/  IMAD.U32 R152, R172, 0x10000, RZ ;  /* 0x00010000ac987824 */ /* 0x000fe400078e00ff */
[----:B------:R-:W-:Y:S01]  /*3b60*/  FADD R112, R195, R166 ;  /* 0x000000a6c3707221 */ /* 0x000fe20000000000 */
[----:B------:R-:W-:Y:S01]  /*3b70*/  FMUL R171, R17, R114 ;  /* 0x0000007211ab7220 */ /* 0x000fe20000400000 */
[----:B------:R-:W-:Y:S02]  /*3b80*/  IMAD.U32 R117, R117, 0x10000, RZ ;  /* 0x0001000075757824 */ /* 0x000fe400078e00ff */
[----:B------:R-:W-:Y:S01]  /*3b90*/  FADD R167, R167, -R192 ;  /* 0x800000c0a7a77221 */ /* 0x000fe20000000000 */
[----:B------:R-:W-:Y:S01]  /*3ba0*/  FMUL R172, R115, R122 ;  /* 0x0000007a73ac7220 */ /* 0x000fe20000400000 */
[----:B------:R-:W-:Y:S01]  /*3bb0*/  FFMA R113, R165, R166, R194 ;  /* 0x000000a6a5717223 */ /* 0x000fe200000000c2 */
[----:B------:R-:W-:Y:S01]  /*3bc0*/  FADD R115, R112, R171 ;  /* 0x000000ab70737221 */ /* 0x000fe20000000000 */
[----:B------:R-:W-:Y:S01]  /*3bd0*/  FADD R119, R119, -R192 ;  /* 0x800000c077777221 */ /* 0x000fe20000000000 */
[----:B------:R-:W-:Y:S01]  /*3be0*/  FMUL R167, R167, R122 ;  /* 0x0000007aa7a77220 */ /* 0x000fe20000400000 */
[----:B------:R-:W-:-:S02]  /*3bf0*/  IMAD.U32 R116, R116, 0x10000, RZ ;  /* 0x0001000074747824 */ /* 0x000fc400078e00ff */
[----:B------:R-:W-:Y:S01]  /*3c00*/  FMUL R168, R16, R117 ;  /* 0x0000007510a87220 */ /* 0x000fe20000400000 */
[C---:B------:R-:W-:Y:S01]  /*3c10*/  FFMA R112, R172.reuse, R171, R113 ;  /* 0x000000abac707223 */ /* 0x040fe20000000071 */
[----:B------:R-:W-:Y:S01]  /*3c20*/  FADD R153, R173, -R192 ;  /* 0x800000c0ad997221 */ /* 0x000fe20000000000 */
[----:B------:R-:W-:Y:S01]  /*3c30*/  FADD R53, R53, R114 ;  /* 0x0000007235357221 */ /* 0x000fe20000000000 */
[----:B------:R-:W-:Y:S01]  /*3c40*/  FFMA R85, R172, R114, R85 ;  /* 0x00000072ac557223 */ /* 0x000fe20000000055 */
[----:B------:R-:W-:Y:S01]  /*3c50*/  FMUL R174, R119, R122 ;  /* 0x0000007a77ae7220 */ /* 0x000fe20000400000 */
[----:B------:R-:W-:Y:S01]  /*3c60*/  FMUL R173, R15, R116 ;  /* 0x000000740fad7220 */ /* 0x000fe20000400000 */
[----:B------:R-:W-:Y:S01]  /*3c70*/  FADD R114, R115, R168 ;  /* 0x000000a873727221 */ /* 0x000fe20000000000 */
[----:B------:R-:W-:Y:S01]  /*3c80*/  FFMA R113, R167, R168, R112 ;  /* 0x000000a8a7717223 */ /* 0x000fe20000000070 */
[--C-:B------:R-:W-:Y:S01]  /*3c90*/  FADD R175, R175, -R192.reuse ;  /* 0x800000c0afaf7221 */ /* 0x100fe20000000000 */
[----:B------:R-:W-:Y:S01]  /*3ca0*/  FADD R191, R177, -R192 ;  /* 0x800000c0b1bf7221 */ /* 0x000fe20000000000 */
[----:B------:R-:W-:Y:S01]  /*3cb0*/  FADD R115, R114, R173 ;  /* 0x000000ad72737221 */ /* 0x000fe20000000000 */
[----:B------:R-:W-:Y:S01]  /*3cc0*/  FFMA R112, R174, R173, R113 ;  /* 0x000000adae707223 */ /* 0x000fe20000000071 */
[----:B------:R-:W-:Y:S01]  /*3cd0*/  FMUL R176, R153, R122 ;  /* 0x0000007a99b07220 */ /* 0x000fe20000400000 */
        /* <DEDUP_REMOVED lines=22> */
[----:B------:R-:W-:-:S07]  /*3e40*/  FFMA R194, R180, R179, R112 ;  /* 0x000000b3b4c27223 */ /* 0x000fce0000000070 */
.L_x_183:
[----:B------:R-:W-:Y:S05]  /*3e50*/  BSYNC B0 ;  /* 0x0000000000007941 */ /* 0x000fea0003800000 */
.L_x_182:
[----:B------:R-:W0:Y:S01]  /*3e60*/  LDC R190, c[0x0][0x214] ;  /* 0x00008500ffbe7b82 */ /* 0x000e220000000800 */
        /* <DEDUP_REMOVED lines=13> */
[----:B------:R-:W1:Y:S01]  /*3f40*/  LDC R197, c[0x0][0x210] ;  /* 0x00008400ffc57b82 */ /* 0x000e620000000800 */
[----:B------:R-:W-:Y:S01]  /*3f50*/  LOP3.LUT P0, RZ, R47, 0x1f, R120, 0xf8, !PT ;  /* 0x0000001f2fff7812 */ /* 0x000fe2000780f878 */
[----:B------:R-:W-:Y:S01]  /*3f60*/  BSSY B0, `(.L_x_209) ;  /* 0x0000031000007945 */ /* 0x000fe20003800000 */
[----:B------:R-:W2:Y:S01]  /*3f70*/  SHFL.DOWN PT, R113, R194, 0x10, 0x1f ;  /* 0x0a001f00c2717f89 */ /* 0x000ea200000e0000 */
[----:B-----5:R-:W-:Y:S02]  /*3f80*/  LOP3.LUT R192, R7, 0x1, RZ, 0xc0, !PT ;  /* 0x0000000107c07812 */ /* 0x020fe400078ec0ff */
[----:B------:R-:W-:Y:S02]  /*3f90*/  LEA.HI R153, R120, R121, RZ, 0x19 ;  /* 0x0000007978997211 */ /* 0x000fe400078fc8ff */
[----:B------:R-:W-:-:S03]  /*3fa0*/  ISETP.NE.AND P2, PT, R45, RZ, PT ;  /* 0x000000ff2d00720c */ /* 0x000fc60003f45270 */
[----:B------:R-:W-:Y:S02]  /*3fb0*/  IMAD R153, R153, R190, RZ ;  /* 0x000000be99997224 */ /* 0x000fe400078e02ff */
[----:B0-----:R-:W-:Y:S01]  /*3fc0*/  FADD R112, R112, R195 ;  /* 0x000000c370707221 */ /* 0x001fe20000000000 */
[----:B--2---:R-:W-:-:S04]  /*3fd0*/  FADD R113, R113, R194 ;  /* 0x000000c271717221 */ /* 0x004fc80000000000 */
[----:B------:R-:W0:Y:S04]  /*3fe0*/  SHFL.DOWN PT, R115, R112, 0x8, 0x1f ;  /* 0x09001f0070737f89 */ /* 0x000e2800000e0000 */
[----:B------:R-:W2:Y:S01]  /*3ff0*/  SHFL.DOWN PT, R114, R113, 0x8, 0x1f ;  /* 0x09001f0071727f89 */ /* 0x000ea200000e0000 */
[----:B0-----:R-:W-:Y:S01]  /*4000*/  FADD R115, R112, R115 ;  /* 0x0000007370737221 */ /* 0x001fe20000000000 */
[----:B--2---:R-:W-:-:S04]  /*4010*/  FADD R114, R113, R114 ;  /* 0x0000007271727221 */ /* 0x004fc80000000000 */
[----:B------:R-:W0:Y:S01]  /*4020*/  SHFL.DOWN PT, R116, R115, 0x4, 0x1f ;  /* 0x08801f0073747f89 */ /* 0x000e2200000e0000 */
[----:B------:R-:W2:Y:S03]  /*4030*/  @!P0 LDC.64 R112, c[0x0][0x240] ;  /* 0x00009000ff708b82 */ /* 0x000ea60000000a00 */
[----:B------:R-:W3:Y:S01]  /*4040*/  SHFL.DOWN PT, R117, R114, 0x4, 0x1f ;  /* 0x08801f0072757f89 */ /* 0x000ee200000e0000 */
[----:B0-----:R-:W-:Y:S01]  /*4050*/  FADD R116, R115, R116 ;  /* 0x0000007473747221 */ /* 0x001fe20000000000 */
[----:B---3--:R-:W-:-:S04]  /*4060*/  FADD R117, R114, R117 ;  /* 0x0000007572757221 */ /* 0x008fc80000000000 */
[----:B------:R-:W0:Y:S01]  /*4070*/  SHFL.DOWN PT, R119, R116, 0x2, 0x1f ;  /* 0x08401f0074777f89 */ /* 0x000e2200000e0000 */
[----:B-1----:R-:W-:-:S03]  /*4080*/  IMAD R114, R190, R197, RZ ;  /* 0x000000c5be727224 */ /* 0x002fc600078e02ff */
[----:B------:R-:W1:Y:S01]  /*4090*/  SHFL.DOWN PT, R118, R117, 0x2, 0x1f ;  /* 0x08401f0075767f89 */ /* 0x000e6200000e0000 */
[----:B0-----:R-:W-:Y:S01]  /*40a0*/  FADD R119, R116, R119 ;  /* 0x0000007774777221 */ /* 0x001fe20000000000 */
[----:B-1----:R-:W-:-:S04]  /*40b0*/  FADD R118, R117, R118 ;  /* 0x0000007675767221 */ /* 0x002fc80000000000 */
[----:B------:R-:W0:Y:S01]  /*40c0*/  SHFL.DOWN PT, R152, R119, 0x1, 0x1f ;  /* 0x08201f0077987f89 */ /* 0x000e2200000e0000 */
[----:B------:R-:W-:-:S03]  /*40d0*/  IMAD.MOV R117, RZ, RZ, -R192 ;  /* 0x000000ffff757224 */ /* 0x000fc600078e0ac0 */
[----:B------:R-:W1:Y:S02]  /*40e0*/  SHFL.DOWN PT, R115, R118, 0x1, 0x1f ;  /* 0x08201f0076737f89 */ /* 0x000e6400000e0000 */
[----:B------:R-:W-:-:S04]  /*40f0*/  LOP3.LUT R114, R117, R114, RZ, 0xc0, !PT ;  /* 0x0000007275727212 */ /* 0x000fc800078ec0ff */
[----:B------:R-:W-:-:S04]  /*4100*/  IADD3 R191, P3, R153, R114, RZ ;  /* 0x0000007299bf7210 */ /* 0x000fc80007f7e0ff */
[----:B------:R-:W-:Y:S01]  /*4110*/  @!P0 IADD3 R116, P4, R46, R191, RZ ;  /* 0x000000bf2e748210 */ /* 0x000fe20007f9e0ff */
[----:B------:R-:W-:Y:S01]  /*4120*/  IMAD.X R193, RZ, RZ, RZ, P3 ;  /* 0x000000ffffc17224 */ /* 0x000fe200018e06ff */
[----:B------:R-:W-:-:S04]  /*4130*/  ISETP.NE.AND P3, PT, R120, RZ, PT ;  /* 0x000000ff7800720c */ /* 0x000fc80003f65270 */
[----:B------:R-:W-:Y:S01]  /*4140*/  @!P0 LEA.HI.X.SX32 R117, R46, R193, 0x1, P4 ;  /* 0x000000c12e758211 */ /* 0x000fe200020f0eff */
[----:B0-----:R-:W-:Y:S01]  /*4150*/  FADD R114, R119, R152 ;  /* 0x0000009877727221 */ /* 0x001fe20000000000 */
[----:B--2---:R-:W-:Y:S01]  /*4160*/  @!P0 LEA R152, P4, R116, R112, 0x3 ;  /* 0x0000007074988211 */ /* 0x004fe200078818ff */
[----:B-1----:R-:W-:-:S03]  /*4170*/  FADD R115, R118, R115 ;  /* 0x0000007376737221 */ /* 0x002fc60000000000 */
[----:B------:R-:W-:Y:S02]  /*4180*/  @!P0 LEA.HI.X R153, R116, R113, R117, 0x3, P4 ;  /* 0x0000007174998211 */ /* 0x000fe400020f1c75 */
[----:B------:R-:W-:Y:S01]  /*4190*/  CS2R R118, SRZ ;  /* 0x0000000000767805 */ /* 0x000fe2000001ff00 */
        /* <DEDUP_REMOVED lines=13> */
.L_x_210:
[----:B------:R-:W-:Y:S05]  /*4270*/  BSYNC B0 ;  /* 0x0000000000007941 */ /* 0x000fea0003800000 */
.L_x_209:
        /* <DEDUP_REMOVED lines=25> */
.L_x_212:
[----:B------:R-:W2:Y:S04]  /*4410*/  LDG.E.STRONG.GPU R114, desc[UR6][R112.64] ;  /* 0x0000000670727981 */ /* 0x000ea8000c1ef900 */
[----:B--2---:R-:W-:Y:S01]  /*4420*/  CCTL.IVALL ;  /* 0x00000000ff00798f */ /* 0x004fe20002000000 */
[----:B------:R-:W-:Y:S05]  /*4430*/  YIELD ;  /* 0x0000000000007946 */ /* 0x000fea0003800000 */
[----:B------:R-:W-:-:S13]  /*4440*/  ISETP.NE.AND P0, PT, R114, R117, PT ;  /* 0x000000757200720c */ /* 0x000fda0003f05270 */
[----:B------:R-:W-:Y:S05]  /*4450*/  @P0 BRA `(.L_x_212) ;  /* 0xfffffffc00ec0947 */ /* 0x000fea000383ffff */
.L_x_211:
[----:B------:R-:W-:Y:S01]  /*4460*/  ISETP.GE.AND P0, PT, R45, R190, PT ;  /* 0x000000be2d00720c */ /* 0x000fe20003f06270 */
[----:B------:R-:W-:Y:S05]  /*4470*/  WARPSYNC.ALL ;  /* 0x0000000000007948 */ /* 0x000fea0003800000 */
[----:B------:R-:W-:Y:S01]  /*4480*/  BAR.SYNC.DEFER_BLOCKING 0x0 ;  /* 0x0000000000007b1d */ /* 0x000fe20000010000 */
[----:B-1----:R-:W-:-:S05]  /*4490*/  CS2R R152, SRZ ;  /* 0x0000000000987805 */ /* 0x002fca000001ff00 */
[----:B------:R-:W-:Y:S04]  /*44a0*/  BSSY B0, `(.L_x_213) ;  /* 0x000004f000007945 */ /* 0x000fe80003800000 */
[----:B------:R-:W-:Y:S05]  /*44b0*/  @P0 BRA `(.L_x_214) ;  /* 0x0000000400340947 */ /* 0x000fea0003800000 */
[--C-:B------:R-:W-:Y:S01]  /*44c0*/  IMAD.IADD R112, R190, 0x1, -R45.reuse ;  /* 0x00000001be707824 */ /* 0x100fe200078e0a2d */
[----:B------:R-:W-:Y:S01]  /*44d0*/  BSSY B1, `(.L_x_215) ;  /* 0x000002a000017945 */ /* 0x000fe20003800000 */
[----:B------:R-:W-:Y:S02]  /*44e0*/  PLOP3.LUT P0, PT, PT, PT, PT, 0x80, 0x0 ;  /* 0x000000000000781c */ /* 0x000fe40003f0f070 */
[----:B------:R-:W-:Y:S01]  /*44f0*/  CS2R R152, SRZ ;  /* 0x0000000000987805 */ /* 0x000fe2000001ff00 */
[----:B------:R-:W-:Y:S01]  /*4500*/  IMAD.MOV.U32 R192, RZ, RZ, R45 ;  /* 0x000000ffffc07224 */ /* 0x000fe200078e002d */
[----:B------:R-:W-:-:S13]  /*4510*/  ISETP.GT.AND P2, PT, R112, 0x60, PT ;  /* 0x000000607000780c */ /* 0x000fda0003f44270 */
[----:B------:R-:W-:Y:S05]  /*4520*/  @!P2 BRA `(.L_x_216) ;  /* 0x000000000090a947 */ /* 0x000fea0003800000 */
[----:B------:R-:W-:Y:S01]  /*4530*/  PLOP3.LUT P0, PT, PT, PT, PT, 0x8, 0x0 ;  /* 0x000000000000781c */ /* 0x000fe20003f0e170 */
[----:B------:R-:W-:-:S12]  /*4540*/  VIADD R195, R190, 0xffffffa0 ;  /* 0xffffffa0bec37836 */ /* 0x000fd80000000000 */
.L_x_217:
[C---:B------:R-:W-:Y:S01]  /*4550*/  IADD3 R113, P2, R192.reuse, R191, RZ ;  /* 0x000000bfc0717210 */ /* 0x040fe20007f5e0ff */
[C---:B0-----:R-:W-:Y:S02]  /*4560*/  VIADD R114, R192.reuse, 0x20 ;  /* 0x00000020c0727836 */ /* 0x041fe40000000000 */
[C---:B------:R-:W-:Y:S01]  /*4570*/  VIADD R116, R192.reuse, 0x40 ;  /* 0x00000040c0747836 */ /* 0x040fe20000000000 */
[----:B------:R-:W-:Y:S02]  /*4580*/  LEA.HI.X.SX32 R118, R192, R193, 0x1, P2 ;  /* 0x000000c1c0767211 */ /* 0x000fe400010f0eff */
[----:B------:R-:W-:Y:S02]  /*4590*/  LEA R112, P2, R113, UR4, 0x3 ;  /* 0x0000000471707c11 */ /* 0x000fe4000f8418ff */
[-C--:B------:R-:W-:Y:S02]  /*45a0*/  IADD3 R115, P3, R114, R191.reuse, RZ ;  /* 0x000000bf72737210 */ /* 0x080fe40007f7e0ff */
[----:B------:R-:W-:-:S02]  /*45b0*/  IADD3 R117, P4, R116, R191, RZ ;  /* 0x000000bf74757210 */ /* 0x000fc40007f9e0ff */
[----:B------:R-:W-:Y:S01]  /*45c0*/  LEA.HI.X R113, R113, UR5, R118, 0x3, P2 ;  /* 0x0000000571717c11 */ /* 0x000fe200090f1c76 */
[----:B------:R-:W-:Y:S01]  /*45d0*/  VIADD R118, R192, 0x60 ;  /* 0x00000060c0767836 */ /* 0x000fe20000000000 */
[-C--:B------:R-:W-:Y:S02]  /*45e0*/  LEA.HI.X.SX32 R196, R114, R193.reuse, 0x1, P3 ;  /* 0x000000c172c47211 */ /* 0x080fe400018f0eff */
[----:B------:R-:W-:Y:S02]  /*45f0*/  LEA R114, P2, R115, UR4, 0x3 ;  /* 0x0000000473727c11 */ /* 0x000fe4000f8418ff */
[----:B------:R-:W-:Y:S01]  /*4600*/  LEA.HI.X.SX32 R194, R116, R193, 0x1, P4 ;  /* 0x000000c174c27211 */ /* 0x000fe200020f0eff */
[----:B------:R-:W2:Y:S01]  /*4610*/  LDG.E.64 R112, desc[UR6][R112.64] ;  /* 0x0000000670707981 */ /* 0x000ea2000c1e1b00 */
[----:B------:R-:W-:Y:S02]  /*4620*/  LEA R116, P3, R117, UR4, 0x3 ;  /* 0x0000000475747c11 */ /* 0x000fe4000f8618ff */
[----:B------:R-:W-:-:S02]  /*4630*/  LEA.HI.X R115, R115, UR5, R196, 0x3, P2 ;  /* 0x0000000573737c11 */ /* 0x000fc400090f1cc4 */
[C---:B------:R-:W-:Y:S02]  /*4640*/  IADD3 R119, P2, R118.reuse, R191, RZ ;  /* 0x000000bf76777210 */ /* 0x040fe40007f5e0ff */
[----:B------:R-:W-:Y:S02]  /*4650*/  LEA.HI.X R117, R117, UR5, R194, 0x3, P3 ;  /* 0x0000000575757c11 */ /* 0x000fe400098f1cc2 */
        /* <DEDUP_REMOVED lines=17> */
.L_x_216:
[----:B------:R-:W-:Y:S05]  /*4770*/  BSYNC B1 ;  /* 0x0000000000017941 */ /* 0x000fea0003800000 */
.L_x_215:
        /* <DEDUP_REMOVED lines=22> */
.L_x_219:
[----:B------:R-:W-:Y:S05]  /*48e0*/  BSYNC B1 ;  /* 0x0000000000017941 */ /* 0x000fea0003800000 */
.L_x_218:
        /* <DEDUP_REMOVED lines=10> */
.L_x_214:
[----:B------:R-:W-:Y:S05]  /*4990*/  BSYNC B0 ;  /* 0x0000000000007941 */ /* 0x000fea0003800000 */
.L_x_213:
[----:B------:R-:W1:Y:S01]  /*49a0*/  SHFL.BFLY PT, R112, R153, 0x1, 0x1f ;  /* 0x0c201f0099707f89 */ /* 0x000e6200000e0000 */
[----:B------:R-:W-:-:S03]  /*49b0*/  VIADD R7, R7, 0x1 ;  /* 0x0000000107077836 */ /* 0x000fc60000000000 */
[----:B------:R-:W2:Y:S02]  /*49c0*/  SHFL.BFLY PT, R113, R152, 0x1, 0x1f ;  /* 0x0c201f0098717f89 */ /* 0x000ea400000e0000 */
[----:B------:R-:W-:Y:S01]  /*49d0*/  LOP3.LUT R7, R7, 0x3, RZ, 0xc0, !PT ;  /* 0x0000000307077812 */ /* 0x000fe200078ec0ff */
[----:B-1----:R-:W-:Y:S01]  /*49e0*/  FADD R112, R112, R153 ;  /* 0x0000009970707221 */ /* 0x002fe20000000000 */
[----:B--2---:R-:W-:-:S04]  /*49f0*/  FADD R113, R113, R152 ;  /* 0x0000009871717221 */ /* 0x004fc80000000000 */
[----:B0-----:R-:W0:Y:S04]  /*4a00*/  SHFL.BFLY PT, R115, R112, 0x2, 0x1f ;  /* 0x0c401f0070737f89 */ /* 0x001e2800000e0000 */
[----:B------:R-:W1:Y:S01]  /*4a10*/  SHFL.BFLY PT, R114, R113, 0x2, 0x1f ;  /* 0x0c401f0071727f89 */ /* 0x000e6200000e0000 */
[----:B0-----:R-:W-:Y:S01]  /*4a20*/  FADD R115, R112, R115 ;  /* 0x0000007370737221 */ /* 0x001fe20000000000 */
[----:B-1----:R-:W-:-:S04]  /*4a30*/  FADD R114, R113, R114 ;  /* 0x0000007271727221 */ /* 0x002fc80000000000 */
[----:B------:R-:W0:Y:S04]  /*4a40*/  SHFL.BFLY PT, R116, R115, 0x4, 0x1f ;  /* 0x0c801f0073747f89 */ /* 0x000e2800000e0000 */
        /* <DEDUP_REMOVED lines=12> */
.L_x_208:
        /* <DEDUP_REMOVED lines=16> */
[----:B-1---5:R-:W-:-:S04]  /*4c10*/  FADD R192, R117, R118 ;  /* 0x0000007675c07221 */ /* 0x022fc80000000000 */
[----:B------:R-:W0:Y:S04]  /*4c20*/  SHFL.DOWN PT, R152, R191, 0x1, 0x1f ;  /* 0x08201f00bf987f89 */ /* 0x000e2800000e0000 */
        /* <DEDUP_REMOVED lines=15> */
.L_x_220:
[----:B------:R-:W-:Y:S04]  /*4d20*/  BSSY B0, `(.L_x_221) ;  /* 0x0000115000007945 */ /* 0x000fe80003800000 */
[----:B------:R-:W-:Y:S05]  /*4d30*/  @!P1 BRA `(.L_x_222) ;  /* 0x00000010004c9947 */ /* 0x000fea0003800000 */
[-C--:B------:R-:W-:Y:S01]  /*4d40*/  FMUL R152, R152, R43.reuse ;  /* 0x0000002b98987220 */ /* 0x080fe20000400000 */
[----:B------:R-:W-:Y:S01]  /*4d50*/  FMUL R153, R194, R43 ;  /* 0x0000002bc2997220 */ /* 0x000fe20000400000 */
[----:B------:R-:W0:Y:S01]  /*4d60*/  LDC.64 R116, c[0x0][0x278] ;  /* 0x00009e00ff747b82 */ /* 0x000e220000000a00 */
[----:B------:R-:W-:Y:S01]  /*4d70*/  ISETP.GE.U32.AND P0, PT, R4, 0x8, PT ;  /* 0x000000080400780c */ /* 0x000fe20003f06070 */
[----:B------:R-:W-:Y:S01]  /*4d80*/  BSSY B1, `(.L_x_223) ;  /* 0x0000041000017945 */ /* 0x000fe20003800000 */
[-CC-:B------:R-:W-:Y:S01]  /*4d90*/  FFMA R112, R189, R153.reuse, R152.reuse ;  /* 0x00000099bd707223 */ /* 0x180fe20000000098 */
[-CC-:B------:R-:W-:Y:S01]  /*4da0*/  FFMA R114, R185, R153.reuse, R152.reuse ;  /* 0x00000099b9727223 */ /* 0x180fe20000000098 */
[-CC-:B------:R-:W-:Y:S01]  /*4db0*/  FFMA R115, R188, R153.reuse, R152.reuse ;  /* 0x00000099bc737223 */ /* 0x180fe20000000098 */
[-C--:B------:R-:W-:Y:S01]  /*4dc0*/  FFMA R191, R184, R153.reuse, R152 ;  /* 0x00000099b8bf7223 */ /* 0x080fe20000000098 */
[----:B------:R-:W-:Y:S01]  /*4dd0*/  FADD R113, R187, -R112 ;  /* 0x80000070bb717221 */ /* 0x000fe20000000000 */
[----:B------:R-:W-:Y:S01]  /*4de0*/  FADD R119, R183, -R114 ;  /* 0x80000072b7777221 */ /* 0x000fe20000000000 */
[----:B------:R-:W-:Y:S01]  /*4df0*/  FADD R115, R186, -R115 ;  /* 0x80000073ba737221 */ /* 0x000fe20000000000 */
[----:B------:R-:W-:Y:S01]  /*4e00*/  FADD R191, R182, -R191 ;  /* 0x800000bfb6bf7221 */ /* 0x000fe20000000000 */
[-C--:B------:R-:W-:Y:S01]  /*4e10*/  FMUL R113, R113, R122.reuse ;  /* 0x0000007a71717220 */ /* 0x080fe20000400000 */
[-C--:B------:R-:W-:Y:S01]  /*4e20*/  FMUL R119, R119, R122.reuse ;  /* 0x0000007a77777220 */ /* 0x080fe20000400000 */
[-C--:B------:R-:W-:Y:S01]  /*4e30*/  FMUL R115, R115, R122.reuse ;  /* 0x0000007a73737220 */ /* 0x080fe20000400000 */
[-C--:B------:R-:W-:Y:S01]  /*4e40*/  FMUL R191, R191, R122.reuse ;  /* 0x0000007abfbf7220 */ /* 0x080fe20000400000 */
[--C-:B------:R-:W-:Y:S01]  /*4e50*/  FFMA R112, R126, R153, R152.reuse ;  /* 0x000000997e707223 */ /* 0x100fe20000000098 */
[----:B------:R-:W-:Y:S01]  /*4e60*/  F2FP.BF16.F32.PACK_AB R192, RZ, R113 ;  /* 0x00000071ffc0723e */ /* 0x000fe200000010ff */
[--C-:B------:R-:W-:Y:S01]  /*4e70*/  FFMA R113, R181, R153, R152.reuse ;  /* 0x00000099b5717223 */ /* 0x100fe20000000098 */
[----:B------:R-:W-:Y:S01]  /*4e80*/  F2FP.BF16.F32.PACK_AB R194, RZ, R119 ;  /* 0x00000077ffc2723e */ /* 0x000fe200000010ff */
[-CC-:B------:R-:W-:Y:S01]  /*4e90*/  FFMA R119, R125, R153.reuse, R152.reuse ;  /* 0x000000997d777223 */ /* 0x180fe20000000098 */
[----:B------:R-:W-:Y:S01]  /*4ea0*/  FFMA R114, R130, R153, R152 ;  /* 0x0000009982727223 */ /* 0x000fe20000000098 */
[----:B------:R-:W-:Y:S01]  /*4eb0*/  FADD R113, R124, -R113 ;  /* 0x800000717c717221 */ /* 0x000fe20000000000 */
[----:B------:R-:W-:Y:S01]  /*4ec0*/  F2FP.BF16.F32.PACK_AB R193, RZ, R115 ;  /* 0x00000073ffc1723e */ /* 0x000fe200000010ff */
[----:B------:R-:W-:Y:S01]  /*4ed0*/  FADD R115, R127, -R112 ;  /* 0x800000707f737221 */ /* 0x000fe20000000000 */
[----:B------:R-:W-:Y:S01]  /*4ee0*/  F2FP.BF16.F32.PACK_AB R195, RZ, R191 ;  /* 0x000000bfffc3723e */ /* 0x000fe200000010ff */
[----:B------:R-:W-:Y:S01]  /*4ef0*/  FADD R119, R128, -R119 ;  /* 0x8000007780777221 */ /* 0x000fe20000000000 */
[-C--:B------:R-:W-:Y:S01]  /*4f00*/  FMUL R113, R113, R122.reuse ;  /* 0x0000007a71717220 */ /* 0x080fe20000400000 */
[----:B------:R-:W-:Y:S01]  /*4f10*/  FADD R191, R129, -R114 ;  /* 0x8000007281bf7221 */ /* 0x000fe20000000000 */
[-C--:B------:R-:W-:Y:S01]  /*4f20*/  FMUL R115, R115, R122.reuse ;  /* 0x0000007a73737220 */ /* 0x080fe20000400000 */
[-C--:B------:R-:W-:Y:S01]  /*4f30*/  FMUL R119, R119, R122.reuse ;  /* 0x0000007a77777220 */ /* 0x080fe20000400000 */
[----:B------:R-:W-:Y:S01]  /*4f40*/  BSSY B2, `(.L_x_224) ;  /* 0x0000015000027945 */ /* 0x000fe20003800000 */
[----:B------:R-:W-:Y:S01]  /*4f50*/  FMUL R191, R191, R122 ;  /* 0x0000007abfbf7220 */ /* 0x000fe20000400000 */
[----:B------:R-:W-:Y:S01]  /*4f60*/  F2FP.BF16.F32.PACK_AB R114, RZ, R113 ;  /* 0x00000071ff72723e */ /* 0x000fe200000010ff */
[----:B------:R-:W-:Y:S01]  /*4f70*/  IMAD R113, R123, UR8, R44 ;  /* 0x000000087b717c24 */ /* 0x000fe2000f8e022c */
[----:B------:R-:W-:-:S02]  /*4f80*/  F2FP.BF16.F32.PACK_AB R196, RZ, R115 ;  /* 0x00000073ffc4723e */ /* 0x000fc400000010ff */
[----:B------:R-:W-:Y:S01]  /*4f90*/  F2FP.BF16.F32.PACK_AB R115, RZ, R119 ;  /* 0x00000077ff73723e */ /* 0x000fe200000010ff */
[----:B0-----:R-:W-:Y:S01]  /*4fa0*/  IMAD.WIDE R118, R113, 0x2, R116 ;  /* 0x0000000271767825 */ /* 0x001fe200078e0274 */
[----:B------:R-:W-:Y:S01]  /*4fb0*/  F2FP.BF16.F32.PACK_AB R191, RZ, R191 ;  /* 0x000000bfffbf723e */ /* 0x000fe200000010ff */
[----:B------:R-:W-:Y:S06]  /*4fc0*/  @!P0 BRA `(.L_x_225) ;  /* 0x0000000000308947 */ /* 0x000fec0003800000 */
[----:B------:R-:W-:Y:S01]  /*4fd0*/  LEA.HI R113, R120, R9, RZ, 0x19 ;  /* 0x0000000978717211 */ /* 0x000fe200078fc8ff */
[----:B------:R-:W-:-:S04]  /*4fe0*/  ULDC UR4, c[0x0][0x278] ;  /* 0x00009e0000047ab9 */ /* 0x000fc80000000800 */
[----:B------:R-:W-:-:S05]  /*4ff0*/  IMAD R112, R113, UR8, R44 ;  /* 0x0000000871707c24 */ /* 0x000fca000f8e022c */
[----:B------:R-:W-:-:S04]  /*5000*/  LEA R112, R112, UR4, 0x1 ;  /* 0x0000000470707c11 */ /* 0x000fc8000f8e08ff */
[----:B------:R-:W-:-:S13]  /*5010*/  LOP3.LUT P1, RZ, R112, 0xf, RZ, 0xc0, !PT ;  /* 0x0000000f70ff7812 */ /* 0x000fda000782c0ff */
[----:B------:R-:W-:Y:S01]  /*5020*/  @!P1 PRMT R115, R115, 0x5410, R191 ;  /* 0x0000541073739816 */ /* 0x000fe200000000bf */
[----:B------:R-:W-:Y:S05]  /*5030*/  @!P1 BREAK B2 ;  /* 0x0000000000029942 */ /* 0x000fea0003800000 */
[----:B------:R-:W-:Y:S02]  /*5040*/  @!P1 PRMT R114, R114, 0x5410, R196 ;  /* 0x0000541072729816 */ /* 0x000fe400000000c4 */
[----:B------:R-:W-:Y:S02]  /*5050*/  @!P1 PRMT R113, R194, 0x5410, R195 ;  /* 0x00005410c2719816 */ /* 0x000fe400000000c3 */
[----:B------:R-:W-:-:S05]  /*5060*/  @!P1 PRMT R112, R192, 0x5410, R193 ;  /* 0x00005410c0709816 */ /* 0x000fca00000000c1 */
[----:B------:R0:W-:Y:S01]  /*5070*/  @!P1 STG.E.128 desc[UR6][R118.64], R112 ;  /* 0x0000007076009986 */ /* 0x0001e2000c101d06 */
[----:B------:R-:W-:Y:S05]  /*5080*/  @!P1 BRA `(.L_x_226) ;  /* 0x0000000000409947 */ /* 0x000fea0003800000 */
.L_x_225:
[----:B------:R-:W-:Y:S05]  /*5090*/  BSYNC B2 ;  /* 0x0000000000027941 */ /* 0x000fea0003800000 */
.L_x_224:
[C---:B------:R-:W-:Y:S01]  /*50a0*/  ISETP.NE.AND P3, PT, R4.reuse, RZ, PT ;  /* 0x000000ff0400720c */ /* 0x040fe20003f65270 */
[----:B------:R1:W-:Y:S01]  /*50b0*/  @P0 STG.E.U16 desc[UR6][R118.64+0xe], R191 ;  /* 0x00000ebf76000986 */ /* 0x0003e2000c101506 */
[C---:B------:R-:W-:Y:S02]  /*50c0*/  ISETP.GE.U32.AND P1, PT, R4.reuse, 0x2, PT ;  /* 0x000000020400780c */ /* 0x040fe40003f26070 */
[C---:B------:R-:W-:Y:S02]  /*50d0*/  ISETP.GE.U32.AND P2, PT, R4.reuse, 0x3, PT ;  /* 0x000000030400780c */ /* 0x040fe40003f46070 */
[C---:B------:R-:W-:Y:S02]  /*50e0*/  ISETP.GE.U32.AND P4, PT, R4.reuse, 0x5, PT ;  /* 0x000000050400780c */ /* 0x040fe40003f86070 */
[C---:B------:R-:W-:Y:S02]  /*50f0*/  ISETP.GE.U32.AND P5, PT, R4.reuse, 0x6, PT ;  /* 0x000000060400780c */ /* 0x040fe40003fa6070 */
[----:B------:R-:W-:-:S03]  /*5100*/  ISETP.GE.U32.AND P6, PT, R4, 0x7, PT ;  /* 0x000000070400780c */ /* 0x000fc60003fc6070 */
[----:B------:R1:W-:Y:S01]  /*5110*/  @P3 STG.E.U16 desc[UR6][R118.64], R192 ;  /* 0x000000c076003986 */ /* 0x0003e2000c101506 */
[----:B------:R-:W-:-:S03]  /*5120*/  ISETP.GE.U32.AND P3, PT, R4, 0x4, PT ;  /* 0x000000040400780c */ /* 0x000fc60003f66070 */
[----:B------:R1:W-:Y:S04]  /*5130*/  @P1 STG.E.U16 desc[UR6][R118.64+0x2], R193 ;  /* 0x000002c176001986 */ /* 0x0003e8000c101506 */
[----:B------:R1:W-:Y:S04]  /*5140*/  @P2 STG.E.U16 desc[UR6][R118.64+0x4], R194 ;  /* 0x000004c276002986 */ /* 0x0003e8000c101506 */
[----:B------:R1:W-:Y:S04]  /*5150*/  @P4 STG.E.U16 desc[UR6][R118.64+0x8], R114 ;  /* 0x0000087276004986 */ /* 0x0003e8000c101506 */
[----:B------:R1:W-:Y:S04]  /*5160*/  @P3 STG.E.U16 desc[UR6][R118.64+0x6], R195 ;  /* 0x000006c376003986 */ /* 0x0003e8000c101506 */
[----:B------:R1:W-:Y:S04]  /*5170*/  @P5 STG.E.U16 desc[UR6][R118.64+0xa], R196 ;  /* 0x00000ac476005986 */ /* 0x0003e8000c101506 */
[----:B------:R1:W-:Y:S02]  /*5180*/  @P6 STG.E.U16 desc[UR6][R118.64+0xc], R115 ;  /* 0x00000c7376006986 */ /* 0x0003e4000c101506 */
.L_x_226:
[----:B------:R-:W-:Y:S05]  /*5190*/  BSYNC B1 ;  /* 0x0000000000017941 */ /* 0x000fea0003800000 */
.L_x_223:
[----:B------:R-:W-:-:S13]  /*51a0*/  ISETP.GE.AND P0, PT, R10, UR8, PT ;  /* 0x000000080a007c0c */ /* 0x000fda000bf06270 */
[----:B------:R-:W-:Y:S05]  /*51b0*/  @P0 BRA `(.L_x_222) ;  /* 0x0000000c002c0947 */ /* 0x000fea0003800000 */
[-CC-:B0-----:R-:W-:Y:S01]  /*51c0*/  FFMA R113, R131, R153.reuse, R152.reuse ;  /* 0x0000009983717223 */ /* 0x181fe20000000098 */
[-CC-:B-1----:R-:W-:Y:S01]  /*51d0*/  FFMA R119, R133, R153.reuse, R152.reuse ;  /* 0x0000009985777223 */ /* 0x182fe20000000098 */
        /* <DEDUP_REMOVED lines=15> */
[----:B------:R-:W-:Y:S01]  /*52d0*/  ISETP.GE.U32.AND P0, PT, R3, 0x8, PT ;  /* 0x000000080300780c */ /* 0x000fe20003f06070 */
[----:B------:R-:W-:Y:S01]  /*52e0*/  FADD R113, R136, -R113 ;  /* 0x8000007188717221 */ /* 0x000fe20000000000 */
[----:B------:R-:W-:Y:S01]  /*52f0*/  FFMA R114, R146, R153, R152 ;  /* 0x0000009992727223 */ /* 0x000fe20000000098 */
        /* <DEDUP_REMOVED lines=12> */
[----:B------:R-:W-:Y:S01]  /*53c0*/  BSSY B2, `(.L_x_228) ;  /* 0x0000012000027945 */ /* 0x000fe20003800000 */
[----:B------:R-:W-:-:S02]  /*53d0*/  F2FP.BF16.F32.PACK_AB R196, RZ, R115 ;  /* 0x00000073ffc4723e */ /* 0x000fc400000010ff */
[----:B------:R-:W-:Y:S01]  /*53e0*/  F2FP.BF16.F32.PACK_AB R115, RZ, R119 ;  /* 0x00000077ff73723e */ /* 0x000fe200000010ff */
[----:B------:R-:W-:Y:S01]  /*53f0*/  IMAD.WIDE R118, R113, 0x2, R116 ;  /* 0x0000000271767825 */ /* 0x000fe200078e0274 */
        /* <DEDUP_REMOVED lines=14> */
.L_x_229:
[----:B------:R-:W-:Y:S05]  /*54e0*/  BSYNC B2 ;  /* 0x0000000000027941 */ /* 0x000fea0003800000 */
.L_x_228:
        /* <DEDUP_REMOVED lines=15> */
.L_x_230:
[----:B------:R-:W-:Y:S05]  /*55e0*/  BSYNC B1 ;  /* 0x0000000000017941 */ /* 0x000fea0003800000 */
.L_x_227:
        /* <DEDUP_REMOVED lines=52> */
.L_x_233:
[----:B------:R-:W-:Y:S05]  /*5930*/  BSYNC B2 ;  /* 0x0000000000027941 */ /* 0x000fea0003800000 */
.L_x_232:
        /* <DEDUP_REMOVED lines=15> */
.L_x_234:
[----:B------:R-:W-:Y:S05]  /*5a30*/  BSYNC B1 ;  /* 0x0000000000017941 */ /* 0x000fea0003800000 */
.L_x_231:
[----:B------:R-:W-:-:S13]  /*5a40*/  ISETP.GE.AND P0, PT, R5, UR8, PT ;  /* 0x0000000805007c0c */ /* 0x000fda000bf06270 */
[----:B------:R-:W-:Y:S05]  /*5a50*/  @P0 BRA `(.L_x_222) ;  /* 0x0000000400040947 */ /* 0x000fea0003800000 */
[----:B------:R-:W-:Y:S01]  /*5a60*/  ISETP.GE.U32.AND P0, PT, R0, 0x8, PT ;  /* 0x000000080000780c */ /* 0x000fe20003f06070 */
[----:B------:R-:W-:Y:S02]  /*5a70*/  IMAD R123, R123, UR8, R5 ;  /* 0x000000087b7b7c24 */ /* 0x000fe4000f8e0205 */
[-CC-:B0-----:R-:W-:Y:S01]  /*5a80*/  FFMA R113, R165, R153.reuse, R152.reuse ;  /* 0x00000099a5717223 */ /* 0x181fe20000000098 */
[-CC-:B------:R-:W-:Y:S01]  /*5a90*/  FFMA R112, R172, R153.reuse, R152.reuse ;  /* 0x00000099ac707223 */ /* 0x180fe20000000098 */
[-CC-:B-1----:R-:W-:Y:S01]  /*5aa0*/  FFMA R119, R167, R153.reuse, R152.reuse ;  /* 0x00000099a7777223 */ /* 0x182fe20000000098 */
[-CC-:B------:R-:W-:Y:S01]  /*5ab0*/  FFMA R114, R174, R153.reuse, R152.reuse ;  /* 0x00000099ae727223 */ /* 0x180fe20000000098 */
[-CC-:B------:R-:W-:Y:S01]  /*5ac0*/  FFMA R191, R169, R153.reuse, R152.reuse ;  /* 0x00000099a9bf7223 */ /* 0x180fe20000000098 */
[-CC-:B------:R-:W-:Y:S01]  /*5ad0*/  FFMA R118, R176, R153.reuse, R152.reuse ;  /* 0x00000099b0767223 */ /* 0x180fe20000000098 */
[-CC-:B------:R-:W-:Y:S01]  /*5ae0*/  FFMA R193, R175, R153.reuse, R152.reuse ;  /* 0x00000099afc17223 */ /* 0x180fe20000000098 */
[----:B------:R-:W-:Y:S01]  /*5af0*/  FFMA R152, R180, R153, R152 ;  /* 0x00000099b4987223 */ /* 0x000fe20000000098 */
[----:B------:R-:W-:-:S04]  /*5b00*/  IMAD.WIDE R116, R123, 0x2, R116 ;  /* 0x000000027b747825 */ /* 0x000fc800078e0274 */
[----:B------:R-:W-:Y:S01]  /*5b10*/  FADD R113, R166, -R113 ;  /* 0x80000071a6717221 */ /* 0x000fe20000000000 */
[----:B------:R-:W-:Y:S01]  /*5b20*/  FADD R115, R171, -R112 ;  /* 0x80000070ab737221 */ /* 0x000fe20000000000 */
[----:B------:R-:W-:Y:S01]  /*5b30*/  FADD R119, R168, -R119 ;  /* 0x80000077a8777221 */ /* 0x000fe20000000000 */
[----:B------:R-:W-:Y:S01]  /*5b40*/  FADD R123, R173, -R114 ;  /* 0x80000072ad7b7221 */ /* 0x000fe20000000000 */
        /* <DEDUP_REMOVED lines=8> */
[-C--:B------:R-:W-:Y:S01]  /*5bd0*/  FMUL R191, R191, R122.reuse ;  /* 0x0000007abfbf7220 */ /* 0x080fe20000400000 */
[-C--:B------:R-:W-:Y:S01]  /*5be0*/  FMUL R153, R153, R122.reuse ;  /* 0x0000007a99997220 */ /* 0x080fe20000400000 */
[-C--:B------:R-:W-:Y:S01]  /*5bf0*/  FMUL R193, R193, R122.reuse ;  /* 0x0000007ac1c17220 */ /* 0x080fe20000400000 */
[----:B------:R-:W-:Y:S01]  /*5c00*/  FMUL R195, R195, R122 ;  /* 0x0000007ac3c37220 */ /* 0x000fe20000400000 */
[----:B------:R-:W-:Y:S01]  /*5c10*/  BSSY B1, `(.L_x_235) ;  /* 0x0000016000017945 */ /* 0x000fe20003800000 */
[----:B------:R-:W-:-:S02]  /*5c20*/  F2FP.BF16.F32.PACK_AB R118, RZ, R113 ;  /* 0x00000071ff76723e */ /* 0x000fc400000010ff */
[----:B------:R-:W-:Y:S02]  /*5c30*/  F2FP.BF16.F32.PACK_AB R122, RZ, R115 ;  /* 0x00000073ff7a723e */ /* 0x000fe400000010ff */
[----:B------:R-:W-:Y:S02]  /*5c40*/  F2FP.BF16.F32.PACK_AB R113, RZ, R119 ;  /* 0x00000077ff71723e */ /* 0x000fe400000010ff */
[----:B------:R-:W-:Y:S02]  /*5c50*/  F2FP.BF16.F32.PACK_AB R123, RZ, R123 ;  /* 0x0000007bff7b723e */ /* 0x000fe400000010ff */
[----:B------:R-:W-:Y:S02]  /*5c60*/  F2FP.BF16.F32.PACK_AB R114, RZ, R191 ;  /* 0x000000bfff72723e */ /* 0x000fe400000010ff */
[----:B------:R-:W-:Y:S02]  /*5c70*/  F2FP.BF16.F32.PACK_AB R153, RZ, R153 ;  /* 0x00000099ff99723e */ /* 0x000fe400000010ff */
[----:B------:R-:W-:-:S02]  /*5c80*/  F2FP.BF16.F32.PACK_AB R115, RZ, R193 ;  /* 0x000000c1ff73723e */ /* 0x000fc400000010ff */
        /* <DEDUP_REMOVED lines=14> */
.L_x_236:
[----:B------:R-:W-:Y:S05]  /*5d70*/  BSYNC B1 ;  /* 0x0000000000017941 */ /* 0x000fea0003800000 */
.L_x_235:
        /* <DEDUP_REMOVED lines=15> */
.L_x_222:
[----:B------:R-:W-:Y:S05]  /*5e70*/  BSYNC B0 ;  /* 0x0000000000007941 */ /* 0x000fea0003800000 */
.L_x_221:
[----:B------:R-:W-:Y:S05]  /*5e80*/  WARPSYNC.ALL ;  /* 0x0000000000007948 */ /* 0x000fea0003800000 */
[----:B0-2---:R-:W0:Y:S01]  /*5e90*/  LDC R112, c[0x0][0x210] ;  /* 0x00008400ff707b82 */ /* 0x005e220000000800 */
[----:B------:R-:W-:-:S04]  /*5ea0*/  LOP3.LUT P1, RZ, R6, 0xff, RZ, 0xc0, !PT ;  /* 0x000000ff06ff7812 */ /* 0x000fc8000782c0ff */
[----:B------:R-:W-:Y:S01]  /*5eb0*/  SEL R6, RZ, 0x1, P1 ;  /* 0x00000001ff067807 */ /* 0x000fe20000800000 */
[----:B0-----:R-:W-:-:S05]  /*5ec0*/  IMAD.IADD R9, R9, 0x1, R112 ;  /* 0x0000000109097824 */ /* 0x001fca00078e0270 */
[----:B------:R-:W-:-:S13]  /*5ed0*/  ISETP.GE.AND P0, PT, R9, UR9, PT ;  /* 0x0000000909007c0c */ /* 0x000fda000bf06270 */
[----:B------:R-:W-:Y:S05]  /*5ee0*/  @!P0 BRA `(.L_x_237) ;  /* 0xffffffb400a08947 */ /* 0x000fea000383ffff */
.L_x_179:
[----:B------:R-:W-:-:S13]  /*5ef0*/  ISETP.GE.AND P0, PT, R44, UR8, PT ;  /* 0x000000082c007c0c */ /* 0x000fda000bf06270 */
[----:B------:R-:W-:Y:S05]  /*5f00*/  @P0 EXIT ;  /* 0x000000000000094d */ /* 0x000fea0003800000 */
[----:B------:R-:W0:Y:S01]  /*5f10*/  LDC.64 R4, c[0x0][0x268] ;  /* 0x00009a00ff047b82 */ /* 0x000e220000000a00 */
[----:B------:R-:W-:Y:S01]  /*5f20*/  IADD3 R6, -R44, UR8, RZ ;  /* 0x000000082c067c10 */ /* 0x000fe2000fffe1ff */
[----:B------:R-:W-:Y:S01]  /*5f30*/  IMAD R7, R121, UR8, R44 ;  /* 0x0000000879077c24 */ /* 0x000fe2000f8e022c */
[----:B------:R-:W-:Y:S04]  /*5f40*/  BSSY B1, `(.L_x_238) ;  /* 0x000001c000017945 */ /* 0x000fe80003800000 */
[----:B------:R-:W-:Y:S01]  /*5f50*/  BSSY B0, `(.L_x_239) ;  /* 0x000000b000007945 */ /* 0x000fe20003800000 */
[----:B------:R-:W-:Y:S01]  /*5f60*/  ISETP.GE.U32.AND P1, PT, R6, 0x8, PT ;  /* 0x000000080600780c */ /* 0x000fe20003f26070 */
[----:B0-----:R-:W-:-:S12]  /*5f70*/  IMAD.WIDE.U32 R2, R7, 0x4, R4 ;  /* 0x0000000407027825 */ /* 0x001fd800078e0004 */
[----:B------:R-:W-:Y:S05]  /*5f80*/  @!P1 BRA `(.L_x_240) ;  /* 0x00000000001c9947 */ /* 0x000fea0003800000 */
[----:B------:R-:W-:Y:S02]  /*5f90*/  ULDC UR4, c[0x0][0x268] ;  /* 0x00009a0000047ab9 */ /* 0x000fe40000000800 */
[----:B------:R-:W-:-:S04]  /*5fa0*/  LEA R0, R7, UR4, 0x2 ;  /* 0x0000000407007c11 */ /* 0x000fc8000f8e10ff */
[----:B------:R-:W-:-:S13]  /*5fb0*/  LOP3.LUT P0, RZ, R0, 0x1f, RZ, 0xc0, !PT ;  /* 0x0000001f00ff7812 */ /* 0x000fda000780c0ff */
[----:B------:R0:W-:Y:S01]  /*5fc0*/  @!P0 STG.E.128 desc[UR6][R2.64], R76 ;  /* 0x0000004c02008986 */ /* 0x0001e2000c101d06 */
[----:B------:R-:W-:Y:S05]  /*5fd0*/  @!P0 BREAK B0 ;  /* 0x0000000000008942 */ /* 0x000fea0003800000 */
[----:B------:R0:W-:Y:S01]  /*5fe0*/  @!P0 STG.E.128 desc[UR6][R2.64+0x10], R72 ;  /* 0x0000104802008986 */ /* 0x0001e2000c101d06 */
[----:B------:R-:W-:Y:S05]  /*5ff0*/  @!P0 BRA `(.L_x_241) ;  /* 0x0000000000408947 */ /* 0x000fea0003800000 */
.L_x_240:
[----:B------:R-:W-:Y:S05]  /*6000*/  BSYNC B0 ;  /* 0x0000000000007941 */ /* 0x000fea0003800000 */
.L_x_239:
[C---:B------:R-:W-:Y:S01]  /*6010*/  ISETP.NE.AND P3, PT, R6.reuse, RZ, PT ;  /* 0x000000ff0600720c */ /* 0x040fe20003f65270 */
[----:B------:R2:W-:Y:S01]  /*6020*/  @P1 STG.E desc[UR6][R2.64+0x1c], R75 ;  /* 0x00001c4b02001986 */ /* 0x0005e2000c101906 */
[C---:B------:R-:W-:Y:S02]  /*6030*/  ISETP.GE.U32.AND P2, PT, R6.reuse, 0x2, PT ;  /* 0x000000020600780c */ /* 0x040fe40003f46070 */
[C---:B------:R-:W-:Y:S02]  /*6040*/  ISETP.GE.U32.AND P0, PT, R6.reuse, 0x3, PT ;  /* 0x000000030600780c */ /* 0x040fe40003f06070 */
[C---:B------:R-:W-:Y:S02]  /*6050*/  ISETP.GE.U32.AND P4, PT, R6.reuse, 0x5, PT ;  /* 0x000000050600780c */ /* 0x040fe40003f86070 */
[C---:B------:R-:W-:Y:S02]  /*6060*/  ISETP.GE.U32.AND P5, PT, R6.reuse, 0x6, PT ;  /* 0x000000060600780c */ /* 0x040fe40003fa6070 */
[----:B------:R-:W-:-:S03]  /*6070*/  ISETP.GE.U32.AND P6, PT, R6, 0x7, PT ;  /* 0x000000070600780c */ /* 0x000fc60003fc6070 */
[----:B------:R2:W-:Y:S01]  /*6080*/  @P3 STG.E desc[UR6][R2.64], R76 ;  /* 0x0000004c02003986 */ /* 0x0005e2000c101906 */
[----:B------:R-:W-:-:S03]  /*6090*/  ISETP.GE.U32.AND P3, PT, R6, 0x4, PT ;  /* 0x000000040600780c */ /* 0x000fc60003f66070 */
[----:B------:R2:W-:Y:S04]  /*60a0*/  @P2 STG.E desc[UR6][R2.64+0x4], R77 ;  /* 0x0000044d02002986 */ /* 0x0005e8000c101906 */
[----:B------:R2:W-:Y:S04]  /*60b0*/  @P0 STG.E desc[UR6][R2.64+0x8], R78 ;  /* 0x0000084e02000986 */ /* 0x0005e8000c101906 */
[----:B------:R2:W-:Y:S04]  /*60c0*/  @P4 STG.E desc[UR6][R2.64+0x10], R72 ;  /* 0x0000104802004986 */ /* 0x0005e8000c101906 */
[----:B------:R2:W-:Y:S04]  /*60d0*/  @P3 STG.E desc[UR6][R2.64+0xc], R79 ;  /* 0x00000c4f02003986 */ /* 0x0005e8000c101906 */
[----:B------:R2:W-:Y:S04]  /*60e0*/  @P5 STG.E desc[UR6][R2.64+0x14], R73 ;  /* 0x0000144902005986 */ /* 0x0005e8000c101906 */
[----:B------:R2:W-:Y:S02]  /*60f0*/  @P6 STG.E desc[UR6][R2.64+0x18], R74 ;  /* 0x0000184a02006986 */ /* 0x0005e4000c101906 */
.L_x_241:
[----:B------:R-:W-:Y:S05]  /*6100*/  BSYNC B1 ;  /* 0x0000000000017941 */ /* 0x000fea0003800000 */
.L_x_238:
[----:B------:R-:W-:Y:S05]  /*6110*/  WARPSYNC.ALL ;  /* 0x0000000000007948 */ /* 0x000fea0003800000 */
[----:B------:R-:W-:Y:S01]  /*6120*/  ULDC.64 UR4, c[0x0][0x270] ;  /* 0x00009c0000047ab9 */ /* 0x000fe20000000a00 */
[----:B------:R-:W-:Y:S01]  /*6130*/  IMAD R44, R190, 0x400, R44 ;  /* 0x00000400be2c7824 */ /* 0x000fe200078e022c */
[----:B0-2---:R-:W-:Y:S01]  /*6140*/  LEA R2, P3, R7, UR4, 0x2 ;  /* 0x0000000407027c11 */ /* 0x005fe2000f8610ff */
[----:B------:R-:W-:Y:S03]  /*6150*/  BSSY B1, `(.L_x_242) ;  /* 0x0000017000017945 */ /* 0x000fe60003800000 */
[----:B------:R-:W-:-:S02]  /*6160*/  LOP3.LUT P0, RZ, R2, 0x1f, RZ, 0xc0, !PT ;  /* 0x0000001f02ff7812 */ /* 0x000fc4000780c0ff */
[----:B------:R-:W-:Y:S02]  /*6170*/  LEA.HI.X R3, R7, UR5, RZ, 0x2, P3 ;  /* 0x0000000507037c11 */ /* 0x000fe400098f14ff */
[----:B------:R-:W-:Y:S02]  /*6180*/  ISETP.LT.U32.OR P0, PT, R6, 0x8, P0 ;  /* 0x000000080600780c */ /* 0x000fe40000701470 */
[----:B------:R-:W-:-:S11]  /*6190*/  ISETP.GE.AND P2, PT, R44, UR8, PT ;  /* 0x000000082c007c0c */ /* 0x000fd6000bf46270 */
[----:B------:R0:W-:Y:S04]  /*61a0*/  @!P0 STG.E.128 desc[UR6][R2.64], R108 ;  /* 0x0000006c02008986 */ /* 0x0001e8000c101d06 */
[----:B------:R0:W-:Y:S01]  /*61b0*/  @!P0 STG.E.128 desc[UR6][R2.64+0x10], R104 ;  /* 0x0000106802008986 */ /* 0x0001e2000c101d06 */
[----:B------:R-:W-:Y:S05]  /*61c0*/  @!P0 BRA `(.L_x_243) ;  /* 0x00000000003c8947 */ /* 0x000fea0003800000 */
[C---:B------:R-:W-:Y:S01]  /*61d0*/  ISETP.NE.AND P3, PT, R6.reuse, RZ, PT ;  /* 0x000000ff0600720c */ /* 0x040fe20003f65270 */
[----:B------:R2:W-:Y:S01]  /*61e0*/  @P1 STG.E desc[UR6][R2.64+0x1c], R107 ;  /* 0x00001c6b02001986 */ /* 0x0005e2000c101906 */
[C---:B------:R-:W-:Y:S02]  /*61f0*/  ISETP.GE.U32.AND P4, PT, R6.reuse, 0x2, PT ;  /* 0x000000020600780c */ /* 0x040fe40003f86070 */
[C---:B------:R-:W-:Y:S02]  /*6200*/  ISETP.GE.U32.AND P0, PT, R6.reuse, 0x3, PT ;  /* 0x000000030600780c */ /* 0x040fe40003f06070 */
[C---:B------:R-:W-:Y:S02]  /*6210*/  ISETP.GE.U32.AND P5, PT, R6.reuse, 0x6, PT ;  /* 0x000000060600780c */ /* 0x040fe40003fa6070 */
[----:B------:R-:W-:-:S05]  /*6220*/  ISETP.GE.U32.AND P6, PT, R6, 0x7, PT ;  /* 0x000000070600780c */ /* 0x000fca0003fc6070 */
[----:B------:R2:W-:Y:S01]  /*6230*/  @P3 STG.E desc[UR6][R2.64], R108 ;  /* 0x0000006c02003986 */ /* 0x0005e2000c101906 */
[----:B------:R-:W-:-:S03]  /*6240*/  ISETP.GE.U32.AND P3, PT, R6, 0x4, PT ;  /* 0x000000040600780c */ /* 0x000fc60003f66070 */
[----:B------:R2:W-:Y:S01]  /*6250*/  @P4 STG.E desc[UR6][R2.64+0x4], R109 ;  /* 0x0000046d02004986 */ /* 0x0005e2000c101906 */
[----:B------:R-:W-:-:S03]  /*6260*/  ISETP.GE.U32.AND P4, PT, R6, 0x5, PT ;  /* 0x000000050600780c */ /* 0x000fc60003f86070 */
[----:B------:R2:W-:Y:S04]  /*6270*/  @P0 STG.E desc[UR6][R2.64+0x8], R110 ;  /* 0x0000086e02000986 */ /* 0x0005e8000c101906 */
[----:B------:R2:W-:Y:S04]  /*6280*/  @P5 STG.E desc[UR6][R2.64+0x14], R105 ;  /* 0x0000146902005986 */ /* 0x0005e8000c101906 */
[----:B------:R2:W-:Y:S04]  /*6290*/  @P3 STG.E desc[UR6][R2.64+0xc], R111 ;  /* 0x00000c6f02003986 */ /* 0x0005e8000c101906 */
[----:B------:R2:W-:Y:S04]  /*62a0*/  @P4 STG.E desc[UR6][R2.64+0x10], R104 ;  /* 0x0000106802004986 */ /* 0x0005e8000c101906 */
[----:B------:R2:W-:Y:S02]  /*62b0*/  @P6 STG.E desc[UR6][R2.64+0x18], R106 ;  /* 0x0000186a02006986 */ /* 0x0005e4000c101906 */
.L_x_243:
[----:B------:R-:W-:Y:S05]  /*62c0*/  BSYNC B1 ;  /* 0x0000000000017941 */ /* 0x000fea0003800000 */
.L_x_242:
[----:B------:R-:W-:Y:S05]  /*62d0*/  @P2 EXIT ;  /* 0x000000000000294d */ /* 0x000fea0003800000 */
[----:B------:R-:W-:Y:S01]  /*62e0*/  IADD3 R6, -R44, UR8, RZ ;  /* 0x000000082c067c10 */ /* 0x000fe2000fffe1ff */
[----:B------:R-:W-:Y:S01]  /*62f0*/  IMAD R7, R121, UR8, R44 ;  /* 0x0000000879077c24 */ /* 0x000fe2000f8e022c */
[----:B------:R-:W-:Y:S04]  /*6300*/  BSSY B2, `(.L_x_244) ;  /* 0x000001c000027945 */ /* 0x000fe80003800000 */
[----:B------:R-:W-:Y:S01]  /*6310*/  BSSY B1, `(.L_x_245) ;  /* 0x000000b000017945 */ /* 0x000fe20003800000 */
[----:B------:R-:W-:Y:S01]  /*6320*/  ISETP.GE.U32.AND P1, PT, R6, 0x8, PT ;  /* 0x000000080600780c */ /* 0x000fe20003f26070 */
[----:B0-2---:R-:W-:-:S12]  /*6330*/  IMAD.WIDE.U32 R2, R7, 0x4, R4 ;  /* 0x0000000407027825 */ /* 0x005fd800078e0004 */
        /* <DEDUP_REMOVED lines=8> */
.L_x_246:
[----:B------:R-:W-:Y:S05]  /*63c0*/  BSYNC B1 ;  /* 0x0000000000017941 */ /* 0x000fea0003800000 */
.L_x_245:
        /* <DEDUP_REMOVED lines=15> */
.L_x_247:
[----:B------:R-:W-:Y:S05]  /*64c0*/  BSYNC B2 ;  /* 0x0000000000027941 */ /* 0x000fea0003800000 */
.L_x_244:
[----:B------:R-:W-:Y:S05]  /*64d0*/  WARPSYNC.ALL ;  /* 0x0000000000007948 */ /* 0x000fea0003800000 */
[C---:B0-2---:R-:W-:Y:S01]  /*64e0*/  LEA R2, P2, R7.reuse, UR4, 0x2 ;  /* 0x0000000407027c11 */ /* 0x045fe2000f8410ff */
[----:B------:R-:W-:Y:S01]  /*64f0*/  IMAD R44, R190, 0x400, R44 ;  /* 0x00000400be2c7824 */ /* 0x000fe200078e022c */
[----:B------:R-:W-:Y:S02]  /*6500*/  BSSY B2, `(.L_x_248) ;  /* 0x0000017000027945 */ /* 0x000fe40003800000 */
[----:B------:R-:W-:Y:S02]  /*6510*/  LOP3.LUT P0, RZ, R2, 0x1f, RZ, 0xc0, !PT ;  /* 0x0000001f02ff7812 */ /* 0x000fe4000780c0ff */
[----:B------:R-:W-:-:S02]  /*6520*/  LEA.HI.X R3, R7, UR5, RZ, 0x2, P2 ;  /* 0x0000000507037c11 */ /* 0x000fc400090f14ff */
        /* <DEDUP_REMOVED lines=20> */
.L_x_249:
[----:B------:R-:W-:Y:S05]  /*6670*/  BSYNC B2 ;  /* 0x0000000000027941 */ /* 0x000fea0003800000 */
.L_x_248:
        /* <DEDUP_REMOVED lines=15> */
.L_x_252:
[----:B------:R-:W-:Y:S05]  /*6770*/  BSYNC B2 ;  /* 0x0000000000027941 */ /* 0x000fea0003800000 */
.L_x_251:
        /* <DEDUP_REMOVED lines=15> */
.L_x_253:
[----:B------:R-:W-:Y:S05]  /*6870*/  BSYNC B3 ;  /* 0x0000000000037941 */ /* 0x000fea0003800000 */
.L_x_250:
        /* <DEDUP_REMOVED lines=26> */
.L_x_255:
[----:B------:R-:W-:Y:S05]  /*6a20*/  BSYNC B3 ;  /* 0x0000000000037941 */ /* 0x000fea0003800000 */
.L_x_254:
        /* <DEDUP_REMOVED lines=15> */
.L_x_258:
[----:B------:R-:W-:Y:S05]  /*6b20*/  BSYNC B4 ;  /* 0x0000000000047941 */ /* 0x000fea0003800000 */
.L_x_257:
        /* <DEDUP_REMOVED lines=15> */
.L_x_259:
[----:B------:R-:W-:Y:S05]  /*6c20*/  BSYNC B3 ;  /* 0x0000000000037941 */ /* 0x000fea0003800000 */
.L_x_256:
[----:B------:R-:W-:Y:S05]  /*6c30*/  WARPSYNC.ALL ;  /* 0x0000000000007948 */ /* 0x000fea0003800000 */
[----:B0-2---:R-:W-:-:S04]  /*6c40*/  LEA R2, P2, R121, UR4, 0x2 ;  /* 0x0000000479027c11 */ /* 0x005fc8000f8410ff */
[----:B------:R-:W-:Y:S02]  /*6c50*/  LOP3.LUT P0, RZ, R2, 0x1f, RZ, 0xc0, !PT ;  /* 0x0000001f02ff7812 */ /* 0x000fe4000780c0ff */
[----:B------:R-:W-:Y:S02]  /*6c60*/  LEA.HI.X R3, R121, UR5, RZ, 0x2, P2 ;  /* 0x0000000579037c11 */ /* 0x000fe400090f14ff */
[----:B------:R-:W-:-:S13]  /*6c70*/  ISETP.LT.U32.OR P0, PT, R6, 0x8, P0 ;  /* 0x000000080600780c */ /* 0x000fda0000701470 */
[----:B------:R0:W-:Y:S04]  /*6c80*/  @!P0 STG.E.128 desc[UR6][R2.64], R84 ;  /* 0x0000005402008986 */ /* 0x0001e8000c101d06 */
[----:B------:R0:W-:Y:S01]  /*6c90*/  @!P0 STG.E.128 desc[UR6][R2.64+0x10], R80 ;  /* 0x0000105002008986 */ /* 0x0001e2000c101d06 */
[----:B------:R-:W-:Y:S05]  /*6ca0*/  @!P0 EXIT ;  /* 0x000000000000894d */ /* 0x000fea0003800000 */
[C---:B------:R-:W-:Y:S02]  /*6cb0*/  ISETP.NE.AND P3, PT, R6.reuse, RZ, PT ;  /* 0x000000ff0600720c */ /* 0x040fe40003f65270 */
        /* <DEDUP_REMOVED lines=12> */
[----:B------:R2:W-:Y:S01]  /*6d80*/  @P6 STG.E desc[UR6][R2.64+0x18], R82 ;  /* 0x0000185202006986 */ /* 0x0005e2000c101906 */
[----:B------:R-:W-:Y:S05]  /*6d90*/  @!P1 EXIT ;  /* 0x000000000000994d */ /* 0x000fea0003800000 */
[----:B------:R-:W-:Y:S01]  /*6da0*/  STG.E desc[UR6][R2.64+0x1c], R83 ;  /* 0x00001c5302007986 */ /* 0x000fe2000c101906 */
[----:B------:R-:W-:Y:S05]  /*6db0*/  EXIT ;  /* 0x000000000000794d */ /* 0x000fea0003800000 */
        .weak           $__internal_1_$__cuda_sm20_rcp_rn_f32_slowpath
        .type           $__internal_1_$__cuda_sm20_rcp_rn_f32_slowpath,@function
        .size           $__internal_1_$__cuda_sm20_rcp_rn_f32_slowpath,(.L_x_7841 - $__internal_1_$__cuda_sm20_rcp_rn_f32_slowpath)
$__internal_1_$__cuda_sm20_rcp_rn_f32_slowpath:
        /* <DEDUP_REMOVED lines=15> */
.L_x_260:
        /* <DEDUP_REMOVED lines=33> */
.L_x_262:
[----:B------:R0:W1:Y:S02]  /*70c0*/  MUFU.RCP R2, R0 ;  /* 0x0000000000027308 */ /* 0x0000640000001000 */
.L_x_261:
[----:B-1-3--:R-:W-:Y:S02]  /*70d0*/  IMAD.MOV.U32 R43, RZ, RZ, R2 ;  /* 0x000000ffff2b7224 */ /* 0x00afe400078e0002 */
[----:B------:R-:W-:Y:S02]  /*70e0*/  IMAD.MOV.U32 R2, RZ, RZ, R8 ;  /* 0x000000ffff027224 */ /* 0x000fe400078e0008 */
[----:B------:R-:W-:-:S04]  /*70f0*/  IMAD.MOV.U32 R3, RZ, RZ, 0x0 ;  /* 0x00000000ff037424 */ /* 0x000fc800078e00ff */
[----:B0-2---:R-:W-:Y:S05]  /*7100*/  RET.REL.NODEC R2 `(_ZN18transformer_engine13normalization21ln_bwd_general_kernelINS0_13Kernel_traitsI13__nv_bfloat16S3_S3_fjLj4096ELj1ELj1ELj4ELj16ENS0_18Kernel_traits_baseILj4096ES3_S3_S3_fjLj128EEEEEEEvNS0_20BackwardKernelParamsE) ;  /* 0xffffff8c02bc7950 */ /* 0x005fea0003c3ffff */
.L_x_263:
        /* <DEDUP_REMOVED lines=15> */
.L_x_7841:


//--------------------- .text._ZN18transformer_engine13normalization21ln_bwd_general_kernelINS0_13Kernel_traitsI6__halffS3_fjLj4096ELj1ELj1ELj4ELj16ENS0_18Kernel_traits_baseILj4096ES3_fS3_fjLj128EEEEEEEvNS0_20BackwardKernelParamsE --------------------------
	.section	.text._ZN18transformer_engine13normalization21ln_bwd_general_kernelINS0_13Kernel_traitsI6__halffS3_fjLj4096ELj1ELj1ELj4ELj16ENS0_18Kernel_traits_baseILj4096ES3_fS3_fjLj128EEEEEEEvNS0_20BackwardKernelParamsE,"ax",@progbits
	.align	128
        .global         _ZN18transformer_engine13normalization21ln_bwd_general_kernelINS0_13Kernel_traitsI6__halffS3_fjLj4096ELj1ELj1ELj4ELj16ENS0_18Kernel_traits_baseILj4096ES3_fS3_fjLj128EEEEEEEvNS0_20BackwardKernelParamsE
        .type           _ZN18transformer_engine13normalization21ln_bwd_general_kernelINS0_13Kernel_traitsI6__halffS3_fjLj4096ELj1ELj1ELj4ELj16ENS0_18Kernel_traits_baseILj4096ES3_fS3_fjLj128EEEEEEEvNS0_20BackwardKernelParamsE,@function
        .size           _ZN18transformer_engine13normalization21ln_bwd_general_kernelINS0_13Kernel_traitsI6__halffS3_fjLj4096ELj1ELj1ELj4ELj16ENS0_18Kernel_traits_baseILj4096ES3_fS3_fjLj128EEEEEEEvNS0_20BackwardKernelParamsE,(.L_x_7842 - _ZN18transformer_engine13normalization21ln_bwd_general_kernelINS0_13Kernel_traitsI6__halffS3_fjLj4096ELj1ELj1ELj4ELj16ENS0_18Kernel_traits_baseILj4096ES3_fS3_fjLj128EEEEEEEvNS0_20BackwardKernelParamsE)
        .other          _ZN18transformer_engine13normalization21ln_bwd_general_kernelINS0_13Kernel_traitsI6__halffS3_fjLj4096ELj1ELj1ELj4ELj16ENS0_18Kernel_traits_baseILj4096ES3_fS3_fjLj128EEEEEEEvNS0_20BackwardKernelParamsE,@"STO_CUDA_ENTRY STV_DEFAULT"
_ZN18transformer_engine13normalization21ln_bwd_general_kernelINS0_13Kernel_traitsI6__halffS3_fjLj4096ELj1ELj1ELj4ELj16ENS0_18Kernel_traits_baseILj4096ES3_fS3_fjLj128EEEEEEEvNS0_20BackwardKernelParamsE:
.text._ZN18transformer_engine13normalization21ln_bwd_general_kernelINS0_13Kernel_traitsI6__halffS3_fjLj4096ELj1ELj1ELj4ELj16ENS0_18Kernel_traits_baseILj4096ES3_fS3_fjLj128EEEEEEEvNS0_20BackwardKernelParamsE:
        /* <DEDUP_REMOVED lines=52> */
.L_x_267:
        /* <DEDUP_REMOVED lines=12> */
.L_x_268:
[----:B------:R-:W-:Y:S05]  /*0400*/  BSYNC B1 ;  /* 0x0000000000017941 */ /* 0x000fea0003800000 */
.L_x_266:
[----:B------:R-:W-:Y:S02]  /*0410*/  IMAD R9, R198, 0x200, R124 ;  /* 0x00000200c6097824 */ /* 0x000fe400078e027c */
[----:B-----5:R-:W-:Y:S02]  /*0420*/  HADD2.F32 R121, -RZ, R0.H0_H0 ;  /* 0x20000000ff797230 */ /* 0x020fe40000004100 */
[----:B------:R-:W-:Y:S01]  /*0430*/  HADD2.F32 R11, -RZ, R6.H0_H0 ;  /* 0x20000006ff0b7230 */ /* 0x000fe20000004100 */
[----:B------:R-:W-:Y:S01]  /*0440*/  ISETP.GE.AND P0, PT, R9, UR8, PT ;  /* 0x0000000809007c0c */ /* 0x000fe2000bf06270 */
[----:B------:R-:W-:Y:S02]  /*0450*/  HADD2.F32 R47, -RZ, R7.H0_H0 ;  /* 0x20000007ff2f7230 */ /* 0x000fe40000004100 */
[----:B------:R-:W-:-:S10]  /*0460*/  HADD2.F32 R13, -RZ, R8.H0_H0 ;  /* 0x20000008ff0d7230 */ /* 0x000fd40000004100 */
        /* <DEDUP_REMOVED lines=14> */
.L_x_270:
        /* <DEDUP_REMOVED lines=12> */
.L_x_271:
[----:B------:R-:W-:Y:S05]  /*0610*/  BSYNC B1 ;  /* 0x0000000000017941 */ /* 0x000fea0003800000 */
.L_x_269:
        /* <DEDUP_REMOVED lines=20> */
.L_x_273:
        /* <DEDUP_REMOVED lines=12> */
.L_x_274:
[----:B------:R-:W-:Y:S05]  /*0820*/  BSYNC B1 ;  /* 0x0000000000017941 */ /* 0x000fea0003800000 */
.L_x_272:
        /* <DEDUP_REMOVED lines=20> */
.L_x_276:
        /* <DEDUP_REMOVED lines=12> */
.L_x_277:
[----:B------:R-:W-:Y:S05]  /*0a30*/  BSYNC B1 ;  /* 0x0000000000017941 */ /* 0x000fea0003800000 */
.L_x_275:
        /* <DEDUP_REMOVED lines=20> */
.L_x_279:
        /* <DEDUP_REMOVED lines=12> */
.L_x_280:
[----:B------:R-:W-:Y:S05]  /*0c40*/  BSYNC B1 ;  /* 0x0000000000017941 */ /* 0x000fea0003800000 */
.L_x_278:
        /* <DEDUP_REMOVED lines=20> */
.L_x_282:
        /* <DEDUP_REMOVED lines=12> */
.L_x_283:
[----:B------:R-:W-:Y:S05]  /*0e50*/  BSYNC B1 ;  /* 0x0000000000017941 */ /* 0x000fea0003800000 */
.L_x_281:
        /* <DEDUP_REMOVED lines=20> */
.L_x_285:
        /* <DEDUP_REMOVED lines=12> */
.L_x_286:
[----:B------:R-:W-:Y:S05]  /*1060*/  BSYNC B1 ;  /* 0x0000000000017941 */ /* 0x000fea0003800000 */
.L_x_284:
[----:B------:R-:W-:Y:S02]  /*1070*/  IMAD R9, R198, 0x200, R9 ;  /* 0x00000200c6097824 */ /* 0x000fe400078e0209 */
[----:B-----5:R-:W-:Y:S02]  /*1080*/  HADD2.F32 R131, -RZ, R0.H0_H0 ;  /* 0x20000000ff837230 */ /* 0x020fe40000004100 */
[----:B------:R-:W-:Y:S01]  /*1090*/  HADD2.F32 R133, -RZ, R6.H0_H0 ;  /* 0x20000006ff857230 */ /* 0x000fe20000004100 */
[----:B------:R-:W-:Y:S01]  /*10a0*/  ISETP.GE.AND P0, PT, R9, UR8, PT ;  /* 0x0000000809007c0c */ /* 0x000fe2000bf06270 */
[----:B------:R-:W-:Y:S02]  /*10b0*/  HADD2.F32 R135, -RZ, R7.H0_H0 ;  /* 0x20000007ff877230 */ /* 0x000fe40000004100 */
[----:B------:R-:W-:-:S10]  /*10c0*/  HADD2.F32 R137, -RZ, R8.H0_H0 ;  /* 0x20000008ff897230 */ /* 0x000fd40000004100 */
        /* <DEDUP_REMOVED lines=13> */
.L_x_288:
        /* <DEDUP_REMOVED lines=12> */
.L_x_289:
[----:B------:R-:W-:Y:S05]  /*1260*/  BSYNC B1 ;  /* 0x0000000000017941 */ /* 0x000fea0003800000 */
.L_x_287:
[----:B-----5:R-:W-:Y:S02]  /*1270*/  HADD2.F32 R139, -RZ, R0.H0_H0 ;  /* 0x20000000ff8b7230 */ /* 0x020fe40000004100 */
[----:B------:R-:W-:Y:S02]  /*1280*/  HADD2.F32 R141, -RZ, R4.H0_H0 ;  /* 0x20000004ff8d7230 */ /* 0x000fe40000004100 */
[----:B------:R-:W-:Y:S02]  /*1290*/  HADD2.F32 R143, -RZ, R5.H0_H0 ;  /* 0x20000005ff8f7230 */ /* 0x000fe40000004100 */
[----:B------:R-:W-:-:S07]  /*12a0*/  HADD2.F32 R145, -RZ, R6.H0_H0 ;  /* 0x20000006ff917230 */ /* 0x000fce0000004100 */
.L_x_265:
[----:B------:R-:W-:Y:S05]  /*12b0*/  BSYNC B0 ;  /* 0x0000000000007941 */ /* 0x000fea0003800000 */
.L_x_264:
        /* <DEDUP_REMOVED lines=42> */
[----:B------:R-:W-:Y:S05]  /*1560*/  CALL.REL.NOINC `($__internal_2_$__cuda_sm20_rcp_rn_f32_slowpath) ;  /* 0x0000006000487944 */ /* 0x000fea0003c00000 */
[----:B------:R-:W-:Y:S05]  /*1570*/  BRA `(.L_x_292) ;  /* 0x0000000000107947 */ /* 0x000fea0003800000 */
.L_x_291:
[----:B------:R-:W0:Y:S02]  /*1580*/  MUFU.RCP R123, R0 ;  /* 0x00000000007b7308 */ /* 0x000e240000001000 */
[----:B0-----:R-:W-:-:S04]  /*1590*/  FFMA R2, R0, R123, -1 ;  /* 0xbf80000000027423 */ /* 0x001fc8000000007b */
[----:B------:R-:W-:-:S04]  /*15a0*/  FADD.FTZ R2, -R2, -RZ ;  /* 0x800000ff02027221 */ /* 0x000fc80000010100 */
[----:B------:R-:W-:-:S07]  /*15b0*/  FFMA R123, R123, R2, R123 ;  /* 0x000000027b7b7223 */ /* 0x000fce000000007b */
.L_x_292:
        /* <DEDUP_REMOVED lines=55> */
.L_x_378:
        /* <DEDUP_REMOVED lines=33> */
.L_x_296:
        /* <DEDUP_REMOVED lines=9> */
.L_x_297:
[----:B------:R-:W-:Y:S05]  /*1bd0*/  BSYNC B1 ;  /* 0x0000000000017941 */ /* 0x000fea0003800000 */
.L_x_295:
        /* <DEDUP_REMOVED lines=27> */
.L_x_299:
[----:B------:R-:W-:Y:S05]  /*1d90*/  BSYNC B1 ;  /* 0x0000000000017941 */ /* 0x000fea0003800000 */
.L_x_298:
[----:B-----5:R-:W-:Y:S02]  /*1da0*/  HADD2.F32 R118, -RZ, R118.H0_H0 ;  /* 0x20000076ff767230 */ /* 0x020fe40000004100 */
[-C--:B------:R-:W-:Y:S01]  /*1db0*/  FMUL R196, R193, R130.reuse ;  /* 0x00000082c1c47220 */ /* 0x080fe20000400000 */
[-C--:B------:R-:W-:Y:S01]  /*1dc0*/  FMUL R193, R195, R130.reuse ;  /* 0x00000082c3c17220 */ /* 0x080fe20000400000 */
[----:B------:R-:W-:Y:S02]  /*1dd0*/  HADD2.F32 R112, -RZ, R112.H0_H0 ;  /* 0x20000070ff707230 */ /* 0x000fe40000004100 */
[----:B------:R-:W-:Y:S01]  /*1de0*/  FMUL R197, R197, R130 ;  /* 0x00000082c5c57220 */ /* 0x000fe20000400000 */
[----:B------:R-:W-:Y:S01]  /*1df0*/  FMUL R195, R121, R118 ;  /* 0x0000007679c37220 */ /* 0x000fe20000400000 */
[----:B------:R-:W-:Y:S01]  /*1e00*/  ISETP.GE.AND P0, PT, R122, UR8, PT ;  /* 0x000000087a007c0c */ /* 0x000fe2000bf06270 */
[----:B------:R-:W-:Y:S02]  /*1e10*/  HADD2.F32 R119, -RZ, R119.H0_H0 ;  /* 0x20000077ff777230 */ /* 0x000fe40000004100 */
[----:B------:R-:W-:Y:S01]  /*1e20*/  FMUL R194, R120, R112 ;  /* 0x0000007078c27220 */ /* 0x000fe20000400000 */
[----:B------:R-:W-:-:S02]  /*1e30*/  HADD2.F32 R200, -RZ, R113.H0_H0 ;  /* 0x20000071ffc87230 */ /* 0x000fc40000004100 */
        /* <DEDUP_REMOVED lines=31> */
.L_x_301:
        /* <DEDUP_REMOVED lines=9> */
.L_x_302:
[----:B------:R-:W-:Y:S05]  /*20c0*/  BSYNC B1 ;  /* 0x0000000000017941 */ /* 0x000fea0003800000 */
.L_x_300:
        /* <DEDUP_REMOVED lines=26> */
.L_x_304:
[----:B------:R-:W-:Y:S05]  /*2270*/  BSYNC B1 ;  /* 0x0000000000017941 */ /* 0x000fea0003800000 */
.L_x_303:
        /* <DEDUP_REMOVED lines=41> */
.L_x_306:
        /* <DEDUP_REMOVED lines=9> */
.L_x_307:
[----:B------:R-:W-:Y:S05]  /*25a0*/  BSYNC B1 ;  /* 0x0000000000017941 */ /* 0x000fea0003800000 */
.L_x_305:
        /* <DEDUP_REMOVED lines=26> */
.L_x_309:
[----:B------:R-:W-:Y:S05]  /*2750*/  BSYNC B1 ;  /* 0x0000000000017941 */ /* 0x000fea0003800000 */
.L_x_308:
        /* <DEDUP_REMOVED lines=41> */
.L_x_311:
        /* <DEDUP_REMOVED lines=9> */
.L_x_312:
[----:B------:R-:W-:Y:S05]  /*2a80*/  BSYNC B1 ;  /* 0x0000000000017941 */ /* 0x000fea0003800000 */
.L_x_310:
        /* <DEDUP_REMOVED lines=26> */
.L_x_314:
[----:B------:R-:W-:Y:S05]  /*2c30*/  BSYNC B1 ;  /* 0x0000000000017941 */ /* 0x000fea0003800000 */
.L_x_313:
        /* <DEDUP_REMOVED lines=41> */
.L_x_316:
        /* <DEDUP_REMOVED lines=9> */
.L_x_317:
[----:B------:R-:W-:Y:S05]  /*2f60*/  BSYNC B1 ;  /* 0x0000000000017941 */ /* 0x000fea0003800000 */
.L_x_315:
        /* <DEDUP_REMOVED lines=26> */
.L_x_319:
[----:B------:R-:W-:Y:S05]  /*3110*/  BSYNC B1 ;  /* 0x0000000000017941 */ /* 0x000fea0003800000 */
.L_x_318:
[----:B-----5:R-:W-:Y:S02]  /*3120*/  HADD2.F32 R118, -RZ, R118.H0_H0 ;  /* 0x20000076ff767230 */ /* 0x020fe40000004100 */
[-C--:B------:R-:W-:Y:S01]  /*3130*/  FMUL R132, R137, R130.reuse ;  /* 0x0000008289847220 */ /* 0x080fe20000400000 */
[----:B------:R-:W-:Y:S02]  /*3140*/  HADD2.F32 R112, -RZ, R112.H0_H0 ;  /* 0x20000070ff707230 */ /* 0x000fe40000004100 */
[----:B------:R-:W-:Y:S01]  /*3150*/  FMUL R133, R135, R130 ;  /* 0x0000008287857220 */ /* 0x000fe20000400000 */
[----:B------:R-:W-:Y:S01]  /*3160*/  ISETP.GE.AND P0, PT, R12, UR8, PT ;  /* 0x000000080c007c0c */ /* 0x000fe2000bf06270 */
[----:B------:R-:W-:Y:S01]  /*3170*/  FMUL R134, R33, R118 ;  /* 0x0000007621867220 */ /* 0x000fe20000400000 */
[----:B------:R-:W-:Y:S02]  /*3180*/  HADD2.F32 R119, -RZ, R119.H0_H0 ;  /* 0x20000077ff777230 */ /* 0x000fe40000004100 */
[----:B------:R-:W-:Y:S01]  /*3190*/  FADD R97, R97, R112 ;  /* 0x0000007061617221 */ /* 0x000fe20000000000 */
[-C--:B------:R-:W-:Y:S01]  /*31a0*/  FFMA R65, R132, R112.reuse, R65 ;  /* 0x0000007084417223 */ /* 0x080fe20000000041 */
[----:B------:R-:W-:Y:S01]  /*31b0*/  FMUL R137, R32, R112 ;  /* 0x0000007020897220 */ /* 0x000fe20000400000 */
[----:B------:R-:W-:-:S02]  /*31c0*/  HADD2.F32 R204, -RZ, R113.H0_H0 ;  /* 0x20000071ffcc7230 */ /* 0x000fc40000004100 */
[----:B------:R-:W-:Y:S01]  /*31d0*/  FADD R112, R201, R134 ;  /* 0x00000086c9707221 */ /* 0x000fe20000000000 */
[----:B------:R-:W-:Y:S01]  /*31e0*/  FFMA R113, R133, R134, R200 ;  /* 0x0000008685717223 */ /* 0x000fe200000000c8 */
[-C--:B------:R-:W-:Y:S01]  /*31f0*/  FMUL R135, R139, R130.reuse ;  /* 0x000000828b877220 */ /* 0x080fe20000400000 */
        /* <DEDUP_REMOVED lines=27> */
.L_x_321:
        /* <DEDUP_REMOVED lines=9> */
.L_x_322:
[----:B------:R-:W-:Y:S05]  /*3440*/  BSYNC B1 ;  /* 0x0000000000017941 */ /* 0x000fea0003800000 */
.L_x_320:
        /* <DEDUP_REMOVED lines=26> */
.L_x_324:
[----:B------:R-:W-:Y:S05]  /*35f0*/  BSYNC B1 ;  /* 0x0000000000017941 */ /* 0x000fea0003800000 */
.L_x_323:
        /* <DEDUP_REMOVED lines=41> */
.L_x_326:
        /* <DEDUP_REMOVED lines=9> */
.L_x_327:
[----:B------:R-:W-:Y:S05]  /*3920*/  BSYNC B1 ;  /* 0x0000000000017941 */ /* 0x000fea0003800000 */
.L_x_325:
        /* <DEDUP_REMOVED lines=26> */
.L_x_329:
[----:B------:R-:W-:Y:S05]  /*3ad0*/  BSYNC B1 ;  /* 0x0000000000017941 */ /* 0x000fea0003800000 */
.L_x_328:
        /* <DEDUP_REMOVED lines=41> */
.L_x_331:
        /* <DEDUP_REMOVED lines=9> */
.L_x_332:
[----:B------:R-:W-:Y:S05]  /*3e00*/  BSYNC B1 ;  /* 0x0000000000017941 */ /* 0x000fea0003800000 */
.L_x_330:
        /* <DEDUP_REMOVED lines=26> */
.L_x_334:
[----:B------:R-:W-:Y:S05]  /*3fb0*/  BSYNC B1 ;  /* 0x0000000000017941 */ /* 0x000fea0003800000 */
.L_x_333:
[----:B-----5:R-:W-:Y:S02]  /*3fc0*/  HADD2.F32 R115, -RZ, R116.H0_H0 ;  /* 0x20000074ff737230 */ /* 0x020fe40000004100 */
[-C--:B------:R-:W-:Y:S01]  /*3fd0*/  FMUL R156, R159, R130.reuse ;  /* 0x000000829f9c7220 */ /* 0x080fe20000400000 */
[----:B------:R-:W-:Y:S02]  /*3fe0*/  HADD2.F32 R112, -RZ, R112.H0_H0 ;  /* 0x20000070ff707230 */ /* 0x000fe40000004100 */
[-C--:B------:R-:W-:Y:S01]  /*3ff0*/  FMUL R157, R157, R130.reuse ;  /* 0x000000829d9d7220 */ /* 0x080fe20000400000 */
[----:B------:R-:W-:Y:S01]  /*4000*/  FMUL R159, R161, R130 ;  /* 0x00000082a19f7220 */ /* 0x000fe20000400000 */
[----:B------:R-:W-:Y:S01]  /*4010*/  FMUL R158, R20, R115 ;  /* 0x00000073149e7220 */ /* 0x000fe20000400000 */
[----:B------:R-:W-:Y:S02]  /*4020*/  HADD2.F32 R117, -RZ, R117.H0_H0 ;  /* 0x20000075ff757230 */ /* 0x000fe40000004100 */
[----:B------:R-:W-:Y:S01]  /*4030*/  FADD R109, R109, R112 ;  /* 0x000000706d6d7221 */ /* 0x000fe20000000000 */
[-C--:B------:R-:W-:Y:S01]  /*4040*/  FFMA R77, R156, R112.reuse, R77 ;  /* 0x000000709c4d7223 */ /* 0x080fe2000000004d */
[----:B------:R-:W-:Y:S01]  /*4050*/  FMUL R161, R19, R112 ;  /* 0x0000007013a17220 */ /* 0x000fe20000400000 */
[----:B------:R-:W-:-:S02]  /*4060*/  HADD2.F32 R116, -RZ, R113.H0_H0 ;  /* 0x20000071ff747230 */ /* 0x000fc40000004100 */
[----:B------:R-:W-:Y:S01]  /*4070*/  FADD R112, R201, R158 ;  /* 0x0000009ec9707221 */ /* 0x000fe20000000000 */
        /* <DEDUP_REMOVED lines=16> */
.L_x_294:
[----:B------:R-:W-:Y:S05]  /*4180*/  BSYNC B0 ;  /* 0x0000000000007941 */ /* 0x000fea0003800000 */
.L_x_293:
        /* <DEDUP_REMOVED lines=64> */
.L_x_337:
[----:B------:R-:W-:Y:S05]  /*4590*/  BSYNC B0 ;  /* 0x0000000000007941 */ /* 0x000fea0003800000 */
.L_x_336:
        /* <DEDUP_REMOVED lines=25> */
.L_x_339:
[----:B------:R-:W2:Y:S04]  /*4730*/  LDG.E.STRONG.GPU R114, desc[UR6][R112.64] ;  /* 0x0000000670727981 */ /* 0x000ea8000c1ef900 */
[----:B--2---:R-:W-:Y:S01]  /*4740*/  CCTL.IVALL ;  /* 0x00000000ff00798f */ /* 0x004fe20002000000 */
[----:B------:R-:W-:Y:S05]  /*4750*/  YIELD ;  /* 0x0000000000007946 */ /* 0x000fea0003800000 */
[----:B------:R-:W-:-:S13]  /*4760*/  ISETP.NE.AND P0, PT, R114, R117, PT ;  /* 0x000000757200720c */ /* 0x000fda0003f05270 */
[----:B------:R-:W-:Y:S05]  /*4770*/  @P0 BRA `(.L_x_339) ;  /* 0xfffffffc00ec0947 */ /* 0x000fea000383ffff */
.L_x_338:
        /* <DEDUP_REMOVED lines=15> */
.L_x_344:
        /* <DEDUP_REMOVED lines=34> */
.L_x_343:
[----:B------:R-:W-:Y:S05]  /*4a90*/  BSYNC B1 ;  /* 0x0000000000017941 */ /* 0x000fea0003800000 */
.L_x_342:
        /* <DEDUP_REMOVED lines=22> */
.L_x_346:
[----:B------:R-:W-:Y:S05]  /*4c00*/  BSYNC B1 ;  /* 0x0000000000017941 */ /* 0x000fea0003800000 */
.L_x_345:
        /* <DEDUP_REMOVED lines=10> */
.L_x_341:
[----:B------:R-:W-:Y:S05]  /*4cb0*/  BSYNC B0 ;  /* 0x0000000000007941 */ /* 0x000fea0003800000 */
.L_x_340:
        /* <DEDUP_REMOVED lines=23> */
.L_x_335:
        /* <DEDUP_REMOVED lines=33> */
.L_x_347:
        /* <DEDUP_REMOVED lines=30> */
.L_x_352:
[----:B------:R-:W-:Y:S05]  /*5220*/  BSYNC B2 ;  /* 0x0000000000027941 */ /* 0x000fea0003800000 */
.L_x_351:
[C---:B------:R-:W-:Y:S01]  /*5230*/  ISETP.NE.AND P0, PT, R10.reuse, RZ, PT ;  /* 0x000000ff0a00720c */ /* 0x040fe20003f05270 */
[----:B------:R1:W-:Y:S01]  /*5240*/  @P1 STG.E desc[UR6][R118.64+0xc], R115 ;  /* 0x00000c7376001986 */ /* 0x0003e2000c101906 */
[C---:B------:R-:W-:Y:S02]  /*5250*/  ISETP.GE.U32.AND P3, PT, R10.reuse, 0x2, PT ;  /* 0x000000020a00780c */ /* 0x040fe40003f66070 */
[----:B------:R-:W-:-:S09]  /*5260*/  ISETP.GE.U32.AND P4, PT, R10, 0x3, PT ;  /* 0x000000030a00780c */ /* 0x000fd20003f86070 */
[----:B------:R1:W-:Y:S04]  /*5270*/  @P0 STG.E desc[UR6][R118.64], R112 ;  /* 0x0000007076000986 */ /* 0x0003e8000c101906 */
[----:B------:R1:W-:Y:S04]  /*5280*/  @P3 STG.E desc[UR6][R118.64+0x4], R113 ;  /* 0x0000047176003986 */ /* 0x0003e8000c101906 */
[----:B------:R1:W-:Y:S02]  /*5290*/  @P4 STG.E desc[UR6][R118.64+0x8], R114 ;  /* 0x0000087276004986 */ /* 0x0003e4000c101906 */
.L_x_353:
[----:B------:R-:W-:Y:S05]  /*52a0*/  BSYNC B1 ;  /* 0x0000000000017941 */ /* 0x000fea0003800000 */
.L_x_350:
        /* <DEDUP_REMOVED lines=26> */
.L_x_356:
[----:B------:R-:W-:Y:S05]  /*5450*/  BSYNC B2 ;  /* 0x0000000000027941 */ /* 0x000fea0003800000 */
.L_x_355:
[C---:B------:R-:W-:Y:S01]  /*5460*/  ISETP.NE.AND P0, PT, R8.reuse, RZ, PT ;  /* 0x000000ff0800720c */ /* 0x040fe20003f05270 */
[----:B------:R1:W-:Y:S01]  /*5470*/  @P1 STG.E desc[UR6][R118.64+0xc], R115 ;  /* 0x00000c7376001986 */ /* 0x0003e2000c101906 */
[C---:B------:R-:W-:Y:S02]  /*5480*/  ISETP.GE.U32.AND P3, PT, R8.reuse, 0x2, PT ;  /* 0x000000020800780c */ /* 0x040fe40003f66070 */
[----:B------:R-:W-:-:S09]  /*5490*/  ISETP.GE.U32.AND P4, PT, R8, 0x3, PT ;  /* 0x000000030800780c */ /* 0x000fd20003f86070 */
[----:B------:R1:W-:Y:S04]  /*54a0*/  @P0 STG.E desc[UR6][R118.64], R112 ;  /* 0x0000007076000986 */ /* 0x0003e8000c101906 */
[----:B------:R1:W-:Y:S04]  /*54b0*/  @P3 STG.E desc[UR6][R118.64+0x4], R113 ;  /* 0x0000047176003986 */ /* 0x0003e8000c101906 */
[----:B------:R1:W-:Y:S02]  /*54c0*/  @P4 STG.E desc[UR6][R118.64+0x8], R114 ;  /* 0x0000087276004986 */ /* 0x0003e4000c101906 */
.L_x_357:
[----:B------:R-:W-:Y:S05]  /*54d0*/  BSYNC B1 ;  /* 0x0000000000017941 */ /* 0x000fea0003800000 */
.L_x_354:
        /* <DEDUP_REMOVED lines=26> */
.L_x_360:
[----:B------:R-:W-:Y:S05]  /*5680*/  BSYNC B2 ;  /* 0x0000000000027941 */ /* 0x000fea0003800000 */
.L_x_359:
[C---:B------:R-:W-:Y:S01]  /*5690*/  ISETP.NE.AND P0, PT, R7.reuse, RZ, PT ;  /* 0x000000ff0700720c */ /* 0x040fe20003f05270 */
[----:B------:R1:W-:Y:S01]  /*56a0*/  @P1 STG.E desc[UR6][R118.64+0xc], R115 ;  /* 0x00000c7376001986 */ /* 0x0003e2000c101906 */
[C---:B------:R-:W-:Y:S02]  /*56b0*/  ISETP.GE.U32.AND P3, PT, R7.reuse, 0x2, PT ;  /* 0x000000020700780c */ /* 0x040fe40003f66070 */
[----:B------:R-:W-:-:S09]  /*56c0*/  ISETP.GE.U32.AND P4, PT, R7, 0x3, PT ;  /* 0x000000030700780c */ /* 0x000fd20003f86070 */
[----:B------:R1:W-:Y:S04]  /*56d0*/  @P0 STG.E desc[UR6][R118.64], R112 ;  /* 0x0000007076000986 */ /* 0x0003e8000c101906 */
[----:B------:R1:W-:Y:S04]  /*56e0*/  @P3 STG.E desc[UR6][R118.64+0x4], R113 ;  /* 0x0000047176003986 */ /* 0x0003e8000c101906 */
[----:B------:R1:W-:Y:S02]  /*56f0*/  @P4 STG.E desc[UR6][R118.64+0x8], R114 ;  /* 0x0000087276004986 */ /* 0x0003e4000c101906 */
.L_x_361:
[----:B------:R-:W-:Y:S05]  /*5700*/  BSYNC B1 ;  /* 0x0000000000017941 */ /* 0x000fea0003800000 */
.L_x_358:
        /* <DEDUP_REMOVED lines=26> */
.L_x_364:
[----:B------:R-:W-:Y:S05]  /*58b0*/  BSYNC B2 ;  /* 0x0000000000027941 */ /* 0x000fea0003800000 */
.L_x_363:
[C---:B------:R-:W-:Y:S01]  /*58c0*/  ISETP.NE.AND P0, PT, R6.reuse, RZ, PT ;  /* 0x000000ff0600720c */ /* 0x040fe20003f05270 */
[----:B------:R1:W-:Y:S01]  /*58d0*/  @P1 STG.E desc[UR6][R118.64+0xc], R115 ;  /* 0x00000c7376001986 */ /* 0x0003e2000c101906 */
[C---:B------:R-:W-:Y:S02]  /*58e0*/  ISETP.GE.U32.AND P3, PT, R6.reuse, 0x2, PT ;  /* 0x000000020600780c */ /* 0x040fe40003f66070 */
[----:B------:R-:W-:-:S09]  /*58f0*/  ISETP.GE.U32.AND P4, PT, R6, 0x3, PT ;  /* 0x000000030600780c */ /* 0x000fd20003f86070 */
[----:B------:R1:W-:Y:S04]  /*5900*/  @P0 STG.E desc[UR6][R118.64], R112 ;  /* 0x0000007076000986 */ /* 0x0003e8000c101906 */
[----:B------:R1:W-:Y:S04]  /*5910*/  @P3 STG.E desc[UR6][R118.64+0x4], R113 ;  /* 0x0000047176003986 */ /* 0x0003e8000c101906 */
[----:B------:R1:W-:Y:S02]  /*5920*/  @P4 STG.E desc[UR6][R118.64+0x8], R114 ;  /* 0x0000087276004986 */ /* 0x0003e4000c101906 */
.L_x_365:
[----:B------:R-:W-:Y:S05]  /*5930*/  BSYNC B1 ;  /* 0x0000000000017941 */ /* 0x000fea0003800000 */
.L_x_362:
        /* <DEDUP_REMOVED lines=26> */
.L_x_368:
[----:B------:R-:W-:Y:S05]  /*5ae0*/  BSYNC B2 ;  /* 0x0000000000027941 */ /* 0x000fea0003800000 */
.L_x_367:
[C---:B------:R-:W-:Y:S01]  /*5af0*/  ISETP.NE.AND P0, PT, R4.reuse, RZ, PT ;  /* 0x000000ff0400720c */ /* 0x040fe20003f05270 */
[----:B------:R1:W-:Y:S01]  /*5b00*/  @P1 STG.E desc[UR6][R118.64+0xc], R115 ;  /* 0x00000c7376001986 */ /* 0x0003e2000c101906 */
[C---:B------:R-:W-:Y:S02]  /*5b10*/  ISETP.GE.U32.AND P3, PT, R4.reuse, 0x2, PT ;  /* 0x000000020400780c */ /* 0x040fe40003f66070 */
[----:B------:R-:W-:-:S09]  /*5b20*/  ISETP.GE.U32.AND P4, PT, R4, 0x3, PT ;  /* 0x000000030400780c */ /* 0x000fd20003f86070 */
[----:B------:R1:W-:Y:S04]  /*5b30*/  @P0 STG.E desc[UR6][R118.64], R112 ;  /* 0x0000007076000986 */ /* 0x0003e8000c101906 */
[----:B------:R1:W-:Y:S04]  /*5b40*/  @P3 STG.E desc[UR6][R118.64+0x4], R113 ;  /* 0x0000047176003986 */ /* 0x0003e8000c101906 */
[----:B------:R1:W-:Y:S02]  /*5b50*/  @P4 STG.E desc[UR6][R118.64+0x8], R114 ;  /* 0x0000087276004986 */ /* 0x0003e4000c101906 */
.L_x_369:
[----:B------:R-:W-:Y:S05]  /*5b60*/  BSYNC B1 ;  /* 0x0000000000017941 */ /* 0x000fea0003800000 */
.L_x_366:
        /* <DEDUP_REMOVED lines=26> */
.L_x_372:
[----:B------:R-:W-:Y:S05]  /*5d10*/  BSYNC B2 ;  /* 0x0000000000027941 */ /* 0x000fea0003800000 */
.L_x_371:
[C---:B------:R-:W-:Y:S01]  /*5d20*/  ISETP.NE.AND P0, PT, R3.reuse, RZ, PT ;  /* 0x000000ff0300720c */ /* 0x040fe20003f05270 */
[----:B------:R1:W-:Y:S01]  /*5d30*/  @P1 STG.E desc[UR6][R118.64+0xc], R115 ;  /* 0x00000c7376001986 */ /* 0x0003e2000c101906 */
[C---:B------:R-:W-:Y:S02]  /*5d40*/  ISETP.GE.U32.AND P3, PT, R3.reuse, 0x2, PT ;  /* 0x000000020300780c */ /* 0x040fe40003f66070 */
[----:B------:R-:W-:-:S09]  /*5d50*/  ISETP.GE.U32.AND P4, PT, R3, 0x3, PT ;  /* 0x000000030300780c */ /* 0x000fd20003f86070 */
[----:B------:R1:W-:Y:S04]  /*5d60*/  @P0 STG.E desc[UR6][R118.64], R112 ;  /* 0x0000007076000986 */ /* 0x0003e8000c101906 */
[----:B------:R1:W-:Y:S04]  /*5d70*/  @P3 STG.E desc[UR6][R118.64+0x4], R113 ;  /* 0x0000047176003986 */ /* 0x0003e8000c101906 */
[----:B------:R1:W-:Y:S02]  /*5d80*/  @P4 STG.E desc[UR6][R118.64+0x8], R114 ;  /* 0x0000087276004986 */ /* 0x0003e4000c101906 */
.L_x_373:
[----:B------:R-:W-:Y:S05]  /*5d90*/  BSYNC B1 ;  /* 0x0000000000017941 */ /* 0x000fea0003800000 */
.L_x_370:
        /* <DEDUP_REMOVED lines=26> */
.L_x_376:
[----:B------:R-:W-:Y:S05]  /*5f40*/  BSYNC B2 ;  /* 0x0000000000027941 */ /* 0x000fea0003800000 */
.L_x_375:
[C---:B------:R-:W-:Y:S01]  /*5f50*/  ISETP.NE.AND P0, PT, R2.reuse, RZ, PT ;  /* 0x000000ff0200720c */ /* 0x040fe20003f05270 */
[----:B------:R1:W-:Y:S01]  /*5f60*/  @P1 STG.E desc[UR6][R118.64+0xc], R115 ;  /* 0x00000c7376001986 */ /* 0x0003e2000c101906 */
[C---:B------:R-:W-:Y:S02]  /*5f70*/  ISETP.GE.U32.AND P3, PT, R2.reuse, 0x2, PT ;  /* 0x000000020200780c */ /* 0x040fe40003f66070 */
[----:B------:R-:W-:-:S09]  /*5f80*/  ISETP.GE.U32.AND P4, PT, R2, 0x3, PT ;  /* 0x000000030200780c */ /* 0x000fd20003f86070 */
[----:B------:R1:W-:Y:S04]  /*5f90*/  @P0 STG.E desc[UR6][R118.64], R112 ;  /* 0x0000007076000986 */ /* 0x0003e8000c101906 */
[----:B------:R1:W-:Y:S04]  /*5fa0*/  @P3 STG.E desc[UR6][R118.64+0x4], R113 ;  /* 0x0000047176003986 */ /* 0x0003e8000c101906 */
[----:B------:R1:W-:Y:S02]  /*5fb0*/  @P4 STG.E desc[UR6][R118.64+0x8], R114 ;  /* 0x0000087276004986 */ /* 0x0003e4000c101906 */
.L_x_377:
[----:B------:R-:W-:Y:S05]  /*5fc0*/  BSYNC B1 ;  /* 0x0000000000017941 */ /* 0x000fea0003800000 */
.L_x_374:
        /* <DEDUP_REMOVED lines=30> */
.L_x_349:
[----:B------:R-:W-:Y:S05]  /*61b0*/  BSYNC B0 ;  /* 0x0000000000007941 */ /* 0x000fea0003800000 */
.L_x_348:
[----:B------:R-:W-:Y:S05]  /*61c0*/  WARPSYNC.ALL ;  /* 0x0000000000007948 */ /* 0x000fea0003800000 */
[----:B------:R-:W-:-:S04]  /*61d0*/  LOP3.LUT P0, RZ, R11, 0xff, RZ, 0xc0, !PT ;  /* 0x000000ff0bff7812 */ /* 0x000fc8000780c0ff */
[----:B------:R-:W-:Y:S01]  /*61e0*/  SEL R11, RZ, 0x1, P0 ;  /* 0x00000001ff0b7807 */ /* 0x000fe20000000000 */
[----:B------:R-:W-:Y:S08]  /*61f0*/  @!P2 BRA `(.L_x_378) ;  /* 0xffffffb400cca947 */ /* 0x000ff0000383ffff */
.L_x_290:
        /* <DEDUP_REMOVED lines=16> */
.L_x_381:
[----:B------:R-:W-:Y:S05]  /*6300*/  BSYNC B0 ;  /* 0x0000000000007941 */ /* 0x000fea0003800000 */
.L_x_380:
[C---:B------:R-:W-:Y:S01]  /*6310*/  ISETP.NE.AND P0, PT, R6.reuse, RZ, PT ;  /* 0x000000ff0600720c */ /* 0x040fe20003f05270 */
[----:B------:R0:W-:Y:S01]  /*6320*/  @P1 STG.E desc[UR6][R2.64+0xc], R83 ;  /* 0x00000c5302001986 */ /* 0x0001e2000c101906 */
[C---:B------:R-:W-:Y:S02]  /*6330*/  ISETP.GE.U32.AND P2, PT, R6.reuse, 0x2, PT ;  /* 0x000000020600780c */ /* 0x040fe40003f46070 */
[----:B------:R-:W-:-:S09]  /*6340*/  ISETP.GE.U32.AND P3, PT, R6, 0x3, PT ;  /* 0x000000030600780c */ /* 0x000fd20003f66070 */
[----:B------:R0:W-:Y:S04]  /*6350*/  @P0 STG.E desc[UR6][R2.64], R80 ;  /* 0x0000005002000986 */ /* 0x0001e8000c101906 */
[----:B------:R0:W-:Y:S04]  /*6360*/  @P2 STG.E desc[UR6][R2.64+0x4], R81 ;  /* 0x0000045102002986 */ /* 0x0001e8000c101906 */
[----:B------:R0:W-:Y:S02]  /*6370*/  @P3 STG.E desc[UR6][R2.64+0x8], R82 ;  /* 0x0000085202003986 */ /* 0x0001e4000c101906 */
.L_x_382:
[----:B------:R-:W-:Y:S05]  /*6380*/  BSYNC B1 ;  /* 0x0000000000017941 */ /* 0x000fea0003800000 */
.L_x_379:
        /* <DEDUP_REMOVED lines=18> */
.L_x_384:
[----:B------:R-:W-:Y:S05]  /*64b0*/  BSYNC B1 ;  /* 0x0000000000017941 */ /* 0x000fea0003800000 */
.L_x_383:
        /* <DEDUP_REMOVED lines=14> */
.L_x_387:
[----:B------:R-:W-:Y:S05]  /*65a0*/  BSYNC B1 ;  /* 0x0000000000017941 */ /* 0x000fea0003800000 */
.L_x_386:
[C---:B------:R-:W-:Y:S01]  /*65b0*/  ISETP.NE.AND P0, PT, R6.reuse, RZ, PT ;  /* 0x000000ff0600720c */ /* 0x040fe20003f05270 */
[----:B------:R4:W-:Y:S01]  /*65c0*/  @P1 STG.E desc[UR6][R2.64+0xc], R87 ;  /* 0x00000c5702001986 */ /* 0x0009e2000c101906 */
[C---:B------:R-:W-:Y:S02]  /*65d0*/  ISETP.GE.U32.AND P2, PT, R6.reuse, 0x2, PT ;  /* 0x000000020600780c */ /* 0x040fe40003f46070 */
[----:B------:R-:W-:-:S09]  /*65e0*/  ISETP.GE.U32.AND P3, PT, R6, 0x3, PT ;  /* 0x000000030600780c */ /* 0x000fd20003f66070 */
[----:B------:R4:W-:Y:S04]  /*65f0*/  @P0 STG.E desc[UR6][R2.64], R84 ;  /* 0x0000005402000986 */ /* 0x0009e8000c101906 */
[----:B------:R4:W-:Y:S04]  /*6600*/  @P2 STG.E desc[UR6][R2.64+0x4], R85 ;  /* 0x0000045502002986 */ /* 0x0009e8000c101906 */
[----:B------:R4:W-:Y:S02]  /*6610*/  @P3 STG.E desc[UR6][R2.64+0x8], R86 ;  /* 0x0000085602003986 */ /* 0x0009e4000c101906 */
.L_x_388:
[----:B------:R-:W-:Y:S05]  /*6620*/  BSYNC B2 ;  /* 0x0000000000027941 */ /* 0x000fea0003800000 */
.L_x_385:
        /* <DEDUP_REMOVED lines=17> */
.L_x_390:
[----:B------:R-:W-:Y:S05]  /*6740*/  BSYNC B2 ;  /* 0x0000000000027941 */ /* 0x000fea0003800000 */
.L_x_389:
        /* <DEDUP_REMOVED lines=14> */
.L_x_393:
[----:B------:R-:W-:Y:S05]  /*6830*/  BSYNC B2 ;  /* 0x0000000000027941 */ /* 0x000fea0003800000 */
.L_x_392:
[C---:B------:R-:W-:Y:S01]  /*6840*/  ISETP.NE.AND P0, PT, R6.reuse, RZ, PT ;  /* 0x000000ff0600720c */ /* 0x040fe20003f05270 */
[----:B------:R4:W-:Y:S01]  /*6850*/  @P1 STG.E desc[UR6][R2.64+0xc], R91 ;  /* 0x00000c5b02001986 */ /* 0x0009e2000c101906 */
[C---:B------:R-:W-:Y:S02]  /*6860*/  ISETP.GE.U32.AND P2, PT, R6.reuse, 0x2, PT ;  /* 0x000000020600780c */ /* 0x040fe40003f46070 */
[----:B------:R-:W-:-:S09]  /*6870*/  ISETP.GE.U32.AND P3, PT, R6, 0x3, PT ;  /* 0x000000030600780c */ /* 0x000fd20003f66070 */
[----:B------:R4:W-:Y:S04]  /*6880*/  @P0 STG.E desc[UR6][R2.64], R88 ;  /* 0x0000005802000986 */ /* 0x0009e8000c101906 */
[----:B------:R4:W-:Y:S04]  /*6890*/  @P2 STG.E desc[UR6][R2.64+0x4], R89 ;  /* 0x0000045902002986 */ /* 0x0009e8000c101906 */
[----:B------:R4:W-:Y:S02]  /*68a0*/  @P3 STG.E desc[UR6][R2.64+0x8], R90 ;  /* 0x0000085a02003986 */ /* 0x0009e4000c101906 */
.L_x_394:
[----:B------:R-:W-:Y:S05]  /*68b0*/  BSYNC B3 ;  /* 0x0000000000037941 */ /* 0x000fea0003800000 */
.L_x_391:
        /* <DEDUP_REMOVED lines=17> */
.L_x_396:
[----:B------:R-:W-:Y:S05]  /*69d0*/  BSYNC B3 ;  /* 0x0000000000037941 */ /* 0x000fea0003800000 */
.L_x_395:
        /* <DEDUP_REMOVED lines=14> */
.L_x_399:
[----:B------:R-:W-:Y:S05]  /*6ac0*/  BSYNC B3 ;  /* 0x0000000000037941 */ /* 0x000fea0003800000 */
.L_x_398:
[C---:B------:R-:W-:Y:S01]  /*6ad0*/  ISETP.NE.AND P0, PT, R6.reuse, RZ, PT ;  /* 0x000000ff0600720c */ /* 0x040fe20003f05270 */
[----:B------:R4:W-:Y:S01]  /*6ae0*/  @P1 STG.E desc[UR6][R2.64+0xc], R95 ;  /* 0x00000c5f02001986 */ /* 0x0009e2000c101906 */
[C---:B------:R-:W-:Y:S02]  /*6af0*/  ISETP.GE.U32.AND P2, PT, R6.reuse, 0x2, PT ;  /* 0x000000020600780c */ /* 0x040fe40003f46070 */
[----:B------:R-:W-:-:S09]  /*6b00*/  ISETP.GE.U32.AND P3, PT, R6, 0x3, PT ;  /* 0x000000030600780c */ /* 0x000fd20003f66070 */
[----:B------:R4:W-:Y:S04]  /*6b10*/  @P0 STG.E desc[UR6][R2.64], R92 ;  /* 0x0000005c02000986 */ /* 0x0009e8000c101906 */
[----:B------:R4:W-:Y:S04]  /*6b20*/  @P2 STG.E desc[UR6][R2.64+0x4], R93 ;  /* 0x0000045d02002986 */ /* 0x0009e8000c101906 */
[----:B------:R4:W-:Y:S02]  /*6b30*/  @P3 STG.E desc[UR6][R2.64+0x8], R94 ;  /* 0x0000085e02003986 */ /* 0x0009e4000c101906 */
.L_x_400:
[----:B------:R-:W-:Y:S05]  /*6b40*/  BSYNC B4 ;  /* 0x0000000000047941 */ /* 0x000fea0003800000 */
.L_x_397:
        /* <DEDUP_REMOVED lines=17> */
.L_x_402:
[----:B------:R-:W-:Y:S05]  /*6c60*/  BSYNC B4 ;  /* 0x0000000000047941 */ /* 0x000fea0003800000 */
.L_x_401:
        /* <DEDUP_REMOVED lines=14> */
.L_x_405:
[----:B------:R-:W-:Y:S05]  /*6d50*/  BSYNC B4 ;  /* 0x0000000000047941 */ /* 0x000fea0003800000 */
.L_x_404:
[C---:B------:R-:W-:Y:S01]  /*6d60*/  ISETP.NE.AND P0, PT, R6.reuse, RZ, PT ;  /* 0x000000ff0600720c */ /* 0x040fe20003f05270 */
[----:B------:R4:W-:Y:S01]  /*6d70*/  @P1 STG.E desc[UR6][R2.64+0xc], R99 ;  /* 0x00000c6302001986 */ /* 0x0009e2000c101906 */
[C---:B------:R-:W-:Y:S02]  /*6d80*/  ISETP.GE.U32.AND P2, PT, R6.reuse, 0x2, PT ;  /* 0x000000020600780c */ /* 0x040fe40003f46070 */
[----:B------:R-:W-:-:S09]  /*6d90*/  ISETP.GE.U32.AND P3, PT, R6, 0x3, PT ;  /* 0x000000030600780c */ /* 0x000fd20003f66070 */
[----:B------:R4:W-:Y:S04]  /*6da0*/  @P0 STG.E desc[UR6][R2.64], R96 ;  /* 0x0000006002000986 */ /* 0x0009e8000c101906 */
[----:B------:R4:W-:Y:S04]  /*6db0*/  @P2 STG.E desc[UR6][R2.64+0x4], R97 ;  /* 0x0000046102002986 */ /* 0x0009e8000c101906 */
[----:B------:R4:W-:Y:S02]  /*6dc0*/  @P3 STG.E desc[UR6][R2.64+0x8], R98 ;  /* 0x0000086202003986 */ /* 0x0009e4000c101906 */
.L_x_406:
[----:B------:R-:W-:Y:S05]  /*6dd0*/  BSYNC B5 ;  /* 0x0000000000057941 */ /* 0x000fea0003800000 */
.L_x_403:
        /* <DEDUP_REMOVED lines=17> */
.L_x_408:
[----:B------:R-:W-:Y:S05]  /*6ef0*/  BSYNC B5 ;  /* 0x0000000000057941 */ /* 0x000fea0003800000 */
.L_x_407:
        /* <DEDUP_REMOVED lines=14> */
.L_x_411:
[----:B------:R-:W-:Y:S05]  /*6fe0*/  BSYNC B5 ;  /* 0x0000000000057941 */ /* 0x000fea0003800000 */
.L_x_410:
[C---:B------:R-:W-:Y:S01]  /*6ff0*/  ISETP.NE.AND P0, PT, R6.reuse, RZ, PT ;  /* 0x000000ff0600720c */ /* 0x040fe20003f05270 */
[----:B------:R4:W-:Y:S01]  /*7000*/  @P1 STG.E desc[UR6][R2.64+0xc], R103 ;  /* 0x00000c6702001986 */ /* 0x0009e2000c101906 */
[C---:B------:R-:W-:Y:S02]  /*7010*/  ISETP.GE.U32.AND P2, PT, R6.reuse, 0x2, PT ;  /* 0x000000020600780c */ /* 0x040fe40003f46070 */
[----:B------:R-:W-:-:S09]  /*7020*/  ISETP.GE.U32.AND P3, PT, R6, 0x3, PT ;  /* 0x000000030600780c */ /* 0x000fd20003f66070 */
[----:B------:R4:W-:Y:S04]  /*7030*/  @P0 STG.E desc[UR6][R2.64], R100 ;  /* 0x0000006402000986 */ /* 0x0009e8000c101906 */
[----:B------:R4:W-:Y:S04]  /*7040*/  @P2 STG.E desc[UR6][R2.64+0x4], R101 ;  /* 0x0000046502002986 */ /* 0x0009e8000c101906 */
[----:B------:R4:W-:Y:S02]  /*7050*/  @P3 STG.E desc[UR6][R2.64+0x8], R102 ;  /* 0x0000086602003986 */ /* 0x0009e4000c101906 */
.L_x_412:
[----:B------:R-:W-:Y:S05]  /*7060*/  BSYNC B6 ;  /* 0x0000000000067941 */ /* 0x000fea0003800000 */
.L_x_409:
        /* <DEDUP_REMOVED lines=17> */
.L_x_414:
[----:B------:R-:W-:Y:S05]  /*7180*/  BSYNC B6 ;  /* 0x0000000000067941 */ /* 0x000fea0003800000 */
.L_x_413:
        /* <DEDUP_REMOVED lines=14> */
.L_x_417:
[----:B------:R-:W-:Y:S05]  /*7270*/  BSYNC B6 ;  /* 0x0000000000067941 */ /* 0x000fea0003800000 */
.L_x_416:
[C---:B------:R-:W-:Y:S01]  /*7280*/  ISETP.NE.AND P0, PT, R6.reuse, RZ, PT ;  /* 0x000000ff0600720c */ /* 0x040fe20003f05270 */
[----:B------:R4:W-:Y:S01]  /*7290*/  @P1 STG.E desc[UR6][R2.64+0xc], R107 ;  /* 0x00000c6b02001986 */ /* 0x0009e2000c101906 */
[C---:B------:R-:W-:Y:S02]  /*72a0*/  ISETP.GE.U32.AND P2, PT, R6.reuse, 0x2, PT ;  /* 0x000000020600780c */ /* 0x040fe40003f46070 */
[----:B------:R-:W-:-:S09]  /*72b0*/  ISETP.GE.U32.AND P3, PT, R6, 0x3, PT ;  /* 0x000000030600780c */ /* 0x000fd20003f66070 */
[----:B------:R4:W-:Y:S04]  /*72c0*/  @P0 STG.E desc[UR6][R2.64], R104 ;  /* 0x0000006802000986 */ /* 0x0009e8000c101906 */
[----:B------:R4:W-:Y:S04]  /*72d0*/  @P2 STG.E desc[UR6][R2.64+0x4], R105 ;  /* 0x0000046902002986 */ /* 0x0009e8000c101906 */
[----:B------:R4:W-:Y:S02]  /*72e0*/  @P3 STG.E desc[UR6][R2.64+0x8], R106 ;  /* 0x0000086a02003986 */ /* 0x0009e4000c101906 */
.L_x_418:
[----:B------:R-:W-:Y:S05]  /*72f0*/  BSYNC B7 ;  /* 0x0000000000077941 */ /* 0x000fea0003800000 */
.L_x_415:
        /* <DEDUP_REMOVED lines=17> */
.L_x_420:
[----:B------:R-:W-:Y:S05]  /*7410*/  BSYNC B7 ;  /* 0x0000000000077941 */ /* 0x000fea0003800000 */
.L_x_419:
        /* <DEDUP_REMOVED lines=14> */
.L_x_423:
[----:B------:R-:W-:Y:S05]  /*7500*/  BSYNC B8 ;  /* 0x0000000000087941 */ /* 0x000fea0003800000 */
.L_x_422:
[C---:B------:R-:W-:Y:S01]  /*7510*/  ISETP.NE.AND P0, PT, R6.reuse, RZ, PT ;  /* 0x000000ff0600720c */ /* 0x040fe20003f05270 */
[----:B------:R4:W-:Y:S01]  /*7520*/  @P1 STG.E desc[UR6][R2.64+0xc], R111 ;  /* 0x00000c6f02001986 */ /* 0x0009e2000c101906 */
[C---:B------:R-:W-:Y:S02]  /*7530*/  ISETP.GE.U32.AND P2, PT, R6.reuse, 0x2, PT ;  /* 0x000000020600780c */ /* 0x040fe40003f46070 */
[----:B------:R-:W-:-:S09]  /*7540*/  ISETP.GE.U32.AND P3, PT, R6, 0x3, PT ;  /* 0x000000030600780c */ /* 0x000fd20003f66070 */
[----:B------:R4:W-:Y:S04]  /*7550*/  @P0 STG.E desc[UR6][R2.64], R108 ;  /* 0x0000006c02000986 */ /* 0x0009e8000c101906 */
[----:B------:R4:W-:Y:S04]  /*7560*/  @P2 STG.E desc[UR6][R2.64+0x4], R109 ;  /* 0x0000046d02002986 */ /* 0x0009e8000c101906 */
[----:B------:R4:W-:Y:S02]  /*7570*/  @P3 STG.E desc[UR6][R2.64+0x8], R110 ;  /* 0x0000086e02003986 */ /* 0x0009e4000c101906 */
.L_x_424:
[----:B------:R-:W-:Y:S05]  /*7580*/  BSYNC B7 ;  /* 0x0000000000077941 */ /* 0x000fea0003800000 */
.L_x_421:
        /* <DEDUP_REMOVED lines=16> */
        .weak           $__internal_2_$__cuda_sm20_rcp_rn_f32_slowpath
        .type           $__internal_2_$__cuda_sm20_rcp_rn_f32_slowpath,@function
        .size           $__internal_2_$__cuda_sm20_rcp_rn_f32_slowpath,(.L_x_7842 - $__internal_2_$__cuda_sm20_rcp_rn_f32_slowpath)
$__internal_2_$__cuda_sm20_rcp_rn_f32_slowpath:
        /* <DEDUP_REMOVED lines=15> */
.L_x_425:
        /* <DEDUP_REMOVED lines=33> */
.L_x_427:
[----:B------:R0:W1:Y:S02]  /*7990*/  MUFU.RCP R2, R0 ;  /* 0x0000000000027308 */ /* 0x0000640000001000 */
.L_x_426:
[----:B-1-3--:R-:W-:Y:S02]  /*79a0*/  IMAD.MOV.U32 R123, RZ, RZ, R2 ;  /* 0x000000ffff7b7224 */ /* 0x00afe400078e0002 */
[----:B------:R-:W-:Y:S02]  /*79b0*/  IMAD.MOV.U32 R2, RZ, RZ, R8 ;  /* 0x000000ffff027224 */ /* 0x000fe400078e0008 */
[----:B------:R-:W-:-:S04]  /*79c0*/  IMAD.MOV.U32 R3, RZ, RZ, 0x0 ;  /* 0x00000000ff037424 */ /* 0x000fc800078e00ff */
[----:B0-2---:R-:W-:Y:S05]  /*79d0*/  RET.REL.NODEC R2 `(_ZN18transformer_engine13normalization21ln_bwd_general_kernelINS0_13Kernel_traitsI6__halffS3_fjLj4096ELj1ELj1ELj4ELj16ENS0_18Kernel_traits_baseILj4096ES3_fS3_fjLj128EEEEEEEvNS0_20BackwardKernelParamsE) ;  /* 0xffffff8402887950 */ /* 0x005fea0003c3ffff */
.L_x_428:
        /* <DEDUP_REMOVED lines=10> */
.L_x_7842:


//--------------------- .text._ZN18transformer_engine13normalization21ln_bwd_general_kernelINS0_13Kernel_traitsI6__halfS3_S3_fjLj4096ELj1ELj1ELj4ELj16ENS0_18Kernel_traits_baseILj4096ES3_S3_S3_fjLj128EEEEEEEvNS0_20BackwardKernelParamsE --------------------------
	.section	.text._ZN18transformer_engine13normalization21ln_bwd_general_kernelINS0_13Kernel_traitsI6__halfS3_S3_fjLj4096ELj1ELj1ELj4ELj16ENS0_18Kernel_traits_baseILj4096ES3_S3_S3_fjLj128EEEEEEEvNS0_20BackwardKernelParamsE,"ax",@progbits
	.align	128
        .global         _ZN18transformer_engine13normalization21ln_bwd_general_kernelINS0_13Kernel_traitsI6__halfS3_S3_fjLj4096ELj1ELj1ELj4ELj16ENS0_18Kernel_traits_baseILj4096ES3_S3_S3_fjLj128EEEEEEEvNS0_20BackwardKernelParamsE
        .type           _ZN18transformer_engine13normalization21ln_bwd_general_kernelINS0_13Kernel_traitsI6__halfS3_S3_fjLj4096ELj1ELj1ELj4ELj16ENS0_18Kernel_traits_baseILj4096ES3_S3_S3_fjLj128EEEEEEEvNS0_20BackwardKernelParamsE,@function
        .size           _ZN18transformer_engine13normalization21ln_bwd_general_kernelINS0_13Kernel_traitsI6__halfS3_S3_fjLj4096ELj1ELj1ELj4ELj16ENS0_18Kernel_traits_baseILj4096ES3_S3_S3_fjLj128EEEEEEEvNS0_20BackwardKernelParamsE,(.L_x_7843 - _ZN18transformer_engine13normalization21ln_bwd_general_kernelINS0_13Kernel_traitsI6__halfS3_S3_fjLj4096ELj1ELj1ELj4ELj16ENS0_18Kernel_traits_baseILj4096ES3_S3_S3_fjLj128EEEEEEEvNS0_20BackwardKernelParamsE)
        .other          _ZN18transformer_engine13normalization21ln_bwd_general_kernelINS0_13Kernel_traitsI6__halfS3_S3_fjLj4096ELj1ELj1ELj4ELj16ENS0_18Kernel_traits_baseILj4096ES3_S3_S3_fjLj128EEEEEEEvNS0_20BackwardKernelParamsE,@"STO_CUDA_ENTRY STV_DEFAULT"
_ZN18transformer_engine13normalization21ln_bwd_general_kernelINS0_13Kernel_traitsI6__halfS3_S3_fjLj4096ELj1ELj1ELj4ELj16ENS0_18Kernel_traits_baseILj4096ES3_S3_S3_fjLj128EEEEEEEvNS0_20BackwardKernelParamsE:
.text._ZN18transformer_engine13normalization21ln_bwd_general_kernelINS0_13Kernel_traitsI6__halfS3_S3_fjLj4096ELj1ELj1ELj4ELj16ENS0_18Kernel_traits_baseILj4096ES3_S3_S3_fjLj128EEEEEEEvNS0_20BackwardKernelParamsE:
        /* <DEDUP_REMOVED lines=48> */
.L_x_432:
        /* <DEDUP_REMOVED lines=28> */
.L_x_433:
[----:B------:R-:W-:Y:S05]  /*04c0*/  BSYNC B1 ;  /* 0x0000000000017941 */ /* 0x000fea0003800000 */
.L_x_431:
[----:B------:R-:W-:Y:S02]  /*04d0*/  IMAD R7, R190, 0x400, R44 ;  /* 0x00000400be077824 */ /* 0x000fe400078e022c */
[--C-:B-----5:R-:W-:Y:S02]  /*04e0*/  HADD2.F32 R42, -RZ, R16.reuse.H0_H0 ;  /* 0x20000010ff2a7230 */ /* 0x120fe40000004100 */
[----:B------:R-:W-:Y:S01]  /*04f0*/  HADD2.F32 R20, -RZ, R16.H1_H1 ;  /* 0x30000010ff147230 */ /* 0x000fe20000004100 */
[----:B------:R-:W-:Y:S01]  /*0500*/  ISETP.GE.AND P0, PT, R7, UR8, PT ;  /* 0x0000000807007c0c */ /* 0x000fe2000bf06270 */
[--C-:B------:R-:W-:Y:S02]  /*0510*/  HADD2.F32 R40, -RZ, R17.reuse.H0_H0 ;  /* 0x20000011ff287230 */ /* 0x100fe40000004100 */
[----:B------:R-:W-:Y:S02]  /*0520*/  HADD2.F32 R22, -RZ, R17.H1_H1 ;  /* 0x30000011ff167230 */ /* 0x000fe40000004100 */
[----:B------:R-:W-:-:S02]  /*0530*/  HADD2.F32 R38, -RZ, R18.H0_H0 ;  /* 0x20000012ff267230 */ /* 0x000fc40000004100 */
[----:B------:R-:W-:Y:S02]  /*0540*/  HADD2.F32 R24, -RZ, R18.H1_H1 ;  /* 0x30000012ff187230 */ /* 0x000fe40000004100 */
[--C-:B------:R-:W-:Y:S02]  /*0550*/  HADD2.F32 R36, -RZ, R19.reuse.H0_H0 ;  /* 0x20000013ff247230 */ /* 0x100fe40000004100 */
[----:B------:R-:W-:Y:S02]  /*0560*/  HADD2.F32 R26, -RZ, R19.H1_H1 ;  /* 0x30000013ff1a7230 */ /* 0x000fe40000004100 */
[----:B------:R-:W-:Y:S05]  /*0570*/  @P0 BRA `(.L_x_430) ;  /* 0x00000008003c0947 */ /* 0x000fea0003800000 */
[C---:B0-----:R-:W-:Y:S01]  /*0580*/  IMAD.U32 R2, R7.reuse, 0x2, R12 ;  /* 0x0000000207027824 */ /* 0x041fe200078e000c */
        /* <DEDUP_REMOVED lines=8> */
.L_x_435:
        /* <DEDUP_REMOVED lines=28> */
.L_x_436:
[----:B------:R-:W-:Y:S05]  /*07d0*/  BSYNC B1 ;  /* 0x0000000000017941 */ /* 0x000fea0003800000 */
.L_x_434:
        /* <DEDUP_REMOVED lines=11> */
[C---:B------:R-:W-:Y:S01]  /*0890*/  IMAD.U32 R0, R7.reuse, 0x2, R12 ;  /* 0x0000000207007824 */ /* 0x040fe200078e000c */
[C---:B------:R-:W-:Y:S01]  /*08a0*/  IADD3 R6, -R7.reuse, UR8, RZ ;  /* 0x0000000807067c10 */ /* 0x040fe2000fffe1ff */
[----:B------:R-:W-:Y:S01]  /*08b0*/  BSSY B1, `(.L_x_437) ;  /* 0x0000023000017945 */ /* 0x000fe20003800000 */
[----:B0-----:R-:W-:Y:S02]  /*08c0*/  IMAD.WIDE R2, R7, 0x2, R4 ;  /* 0x0000000207027825 */ /* 0x001fe400078e0204 */
[----:B------:R-:W-:-:S04]  /*08d0*/  LOP3.LUT P0, RZ, R0, 0xf, RZ, 0xc0, !PT ;  /* 0x0000000f00ff7812 */ /* 0x000fc8000780c0ff */
[----:B------:R-:W-:-:S13]  /*08e0*/  ISETP.LT.U32.OR P0, PT, R6, 0x8, P0 ;  /* 0x000000080600780c */ /* 0x000fda0000701470 */
[----:B------:R-:W-:Y:S05]  /*08f0*/  @P0 BRA `(.L_x_438) ;  /* 0x0000000000080947 */ /* 0x000fea0003800000 */
[----:B------:R0:W5:Y:S01]  /*0900*/  LDG.E.128 R16, desc[UR6][R2.64] ;  /* 0x0000000602107981 */ /* 0x000162000c1e1d00 */
[----:B------:R-:W-:Y:S05]  /*0910*/  BRA `(.L_x_439) ;  /* 0x0000000000707947 */ /* 0x000fea0003800000 */
.L_x_438:
        /* <DEDUP_REMOVED lines=28> */
.L_x_439:
[----:B------:R-:W-:Y:S05]  /*0ae0*/  BSYNC B1 ;  /* 0x0000000000017941 */ /* 0x000fea0003800000 */
.L_x_437:
[----:B------:R-:W-:Y:S02]  /*0af0*/  IMAD R7, R190, 0x400, R7 ;  /* 0x00000400be077824 */ /* 0x000fe400078e0207 */
[----:B-----5:R-:W-:Y:S02]  /*0b00*/  HADD2.F32 R122, -RZ, R16.H0_H0 ;  /* 0x20000010ff7a7230 */ /* 0x020fe40000004100 */
[----:B------:R-:W-:Y:S01]  /*0b10*/  HADD2.F32 R128, -RZ, R18.H0_H0 ;  /* 0x20000012ff807230 */ /* 0x000fe20000004100 */
[----:B------:R-:W-:Y:S01]  /*0b20*/  ISETP.GE.AND P0, PT, R7, UR8, PT ;  /* 0x0000000807007c0c */ /* 0x000fe2000bf06270 */
[----:B------:R-:W-:Y:S02]  /*0b30*/  HADD2.F32 R16, -RZ, R16.H1_H1 ;  /* 0x30000010ff107230 */ /* 0x000fe40000004100 */
[--C-:B------:R-:W-:Y:S02]  /*0b40*/  HADD2.F32 R124, -RZ, R17.reuse.H0_H0 ;  /* 0x20000011ff7c7230 */ /* 0x100fe40000004100 */
[----:B------:R-:W-:-:S02]  /*0b50*/  HADD2.F32 R126, -RZ, R17.H1_H1 ;  /* 0x30000011ff7e7230 */ /* 0x000fc40000004100 */
[----:B------:R-:W-:Y:S02]  /*0b60*/  HADD2.F32 R18, -RZ, R18.H1_H1 ;  /* 0x30000012ff127230 */ /* 0x000fe40000004100 */
[--C-:B------:R-:W-:Y:S02]  /*0b70*/  HADD2.F32 R130, -RZ, R19.reuse.H0_H0 ;  /* 0x20000013ff827230 */ /* 0x100fe40000004100 */
[----:B------:R-:W-:Y:S02]  /*0b80*/  HADD2.F32 R132, -RZ, R19.H1_H1 ;  /* 0x30000013ff847230 */ /* 0x000fe40000004100 */
[----:B------:R-:W-:Y:S05]  /*0b90*/  @P0 BRA `(.L_x_430) ;  /* 0x0000000000b40947 */ /* 0x000fea0003800000 */
[C---:B0-----:R-:W-:Y:S01]  /*0ba0*/  IMAD.WIDE R2, R7.reuse, 0x2, R4 ;  /* 0x0000000207027825 */ /* 0x041fe200078e0204 */
[----:B------:R-:W-:Y:S01]  /*0bb0*/  IADD3 R7, -R7, UR8, RZ ;  /* 0x0000000807077c10 */ /* 0x000fe2000fffe1ff */
[----:B------:R-:W-:Y:S01]  /*0bc0*/  BSSY B1, `(.L_x_440) ;  /* 0x0000022000017945 */ /* 0x000fe20003800000 */
[----:B------:R-:W-:-:S04]  /*0bd0*/  LOP3.LUT P0, RZ, R2, 0xf, RZ, 0xc0, !PT ;  /* 0x0000000f02ff7812 */ /* 0x000fc8000780c0ff */
[----:B------:R-:W-:-:S13]  /*0be0*/  ISETP.LT.U32.OR P0, PT, R7, 0x8, P0 ;  /* 0x000000080700780c */ /* 0x000fda0000701470 */
[----:B------:R-:W-:Y:S05]  /*0bf0*/  @P0 BRA `(.L_x_441) ;  /* 0x0000000000080947 */ /* 0x000fea0003800000 */
[----:B------:R0:W5:Y:S01]  /*0c00*/  LDG.E.128 R12, desc[UR6][R2.64] ;  /* 0x00000006020c7981 */ /* 0x000162000c1e1d00 */
[----:B------:R-:W-:Y:S05]  /*0c10*/  BRA `(.L_x_442) ;  /* 0x0000000000707947 */ /* 0x000fea0003800000 */
.L_x_441:
        /* <DEDUP_REMOVED lines=28> */
.L_x_442:
[----:B------:R-:W-:Y:S05]  /*0de0*/  BSYNC B1 ;  /* 0x0000000000017941 */ /* 0x000fea0003800000 */
.L_x_440:
[--C-:B-----5:R-:W-:Y:S02]  /*0df0*/  HADD2.F32 R134, -RZ, R12.reuse.H0_H0 ;  /* 0x2000000cff867230 */ /* 0x120fe40000004100 */
[----:B------:R-:W-:Y:S02]  /*0e00*/  HADD2.F32 R12, -RZ, R12.H1_H1 ;  /* 0x3000000cff0c7230 */ /* 0x000fe40000004100 */
[--C-:B------:R-:W-:Y:S02]  /*0e10*/  HADD2.F32 R136, -RZ, R13.reuse.H0_H0 ;  /* 0x2000000dff887230 */ /* 0x100fe40000004100 */
[----:B------:R-:W-:Y:S02]  /*0e20*/  HADD2.F32 R138, -RZ, R13.H1_H1 ;  /* 0x3000000dff8a7230 */ /* 0x000fe40000004100 */
[--C-:B------:R-:W-:Y:S02]  /*0e30*/  HADD2.F32 R140, -RZ, R14.reuse.H0_H0 ;  /* 0x2000000eff8c7230 */ /* 0x100fe40000004100 */
[----:B------:R-:W-:-:S02]  /*0e40*/  HADD2.F32 R142, -RZ, R14.H1_H1 ;  /* 0x3000000eff8e7230 */ /* 0x000fc40000004100 */
[--C-:B------:R-:W-:Y:S02]  /*0e50*/  HADD2.F32 R144, -RZ, R15.reuse.H0_H0 ;  /* 0x2000000fff907230 */ /* 0x100fe40000004100 */
[----:B------:R-:W-:-:S07]  /*0e60*/  HADD2.F32 R146, -RZ, R15.H1_H1 ;  /* 0x3000000fff927230 */ /* 0x000fce0000004100 */
.L_x_430:
[----:B------:R-:W-:Y:S05]  /*0e70*/  BSYNC B0 ;  /* 0x0000000000007941 */ /* 0x000fea0003800000 */
.L_x_429:
        /* <DEDUP_REMOVED lines=37> */
[----:B0-----:R-:W-:-:S05]  /*10d0*/  VIADD R2, R0, 0x1800000 ;  /* 0x0180000000027836 */ /* 0x001fca0000000000 */
[----:B------:R-:W-:-:S04]  /*10e0*/  LOP3.LUT R2, R2, 0x7f800000, RZ, 0xc0, !PT ;  /* 0x7f80000002027812 */ /* 0x000fc800078ec0ff */
[----:B------:R-:W-:-:S13]  /*10f0*/  ISETP.GT.U32.AND P0, PT, R2, 0x1ffffff, PT ;  /* 0x01ffffff0200780c */ /* 0x000fda0003f04070 */
[----:B------:R-:W-:Y:S05]  /*1100*/  @P0 BRA `(.L_x_444) ;  /* 0x00000000000c0947 */ /* 0x000fea0003800000 */
[----:B------:R-:W-:-:S07]  /*1110*/  MOV R8, 0x1130 ;  /* 0x0000113000087802 */ /* 0x000fce0000000f00 */
[----:B------:R-:W-:Y:S05]  /*1120*/  CALL.REL.NOINC `($__internal_3_$__cuda_sm20_rcp_rn_f32_slowpath) ;  /* 0x0000005800647944 */ /* 0x000fea0003c00000 */
[----:B------:R-:W-:Y:S05]  /*1130*/  BRA `(.L_x_445) ;  /* 0x0000000000107947 */ /* 0x000fea0003800000 */
.L_x_444:
[----:B------:R-:W0:Y:S02]  /*1140*/  MUFU.RCP R43, R0 ;  /* 0x00000000002b7308 */ /* 0x000e240000001000 */
[----:B0-----:R-:W-:-:S04]  /*1150*/  FFMA R2, R0, R43, -1 ;  /* 0xbf80000000027423 */ /* 0x001fc8000000002b */
[----:B------:R-:W-:-:S04]  /*1160*/  FADD.FTZ R2, -R2, -RZ ;  /* 0x800000ff02027221 */ /* 0x000fc80000010100 */
[----:B------:R-:W-:-:S07]  /*1170*/  FFMA R43, R43, R2, R43 ;  /* 0x000000022b2b7223 */ /* 0x000fce000000002b */
.L_x_445:
        /* <DEDUP_REMOVED lines=47> */
.L_x_501:
        /* <DEDUP_REMOVED lines=29> */
.L_x_449:
        /* <DEDUP_REMOVED lines=28> */
.L_x_450:
[----:B------:R-:W-:Y:S05]  /*1800*/  BSYNC B1 ;  /* 0x0000000000017941 */ /* 0x000fea0003800000 */
.L_x_448:
        /* <DEDUP_REMOVED lines=10> */
.L_x_452:
        /* <DEDUP_REMOVED lines=28> */
.L_x_453:
[----:B------:R-:W-:Y:S05]  /*1a70*/  BSYNC B1 ;  /* 0x0000000000017941 */ /* 0x000fea0003800000 */
.L_x_451:
[----:B-----5:R-:W-:Y:S01]  /*1a80*/  HADD2.F32 R125, -RZ, R112.H0_H0 ;  /* 0x20000070ff7d7230 */ /* 0x020fe20000004100 */
[----:B------:R-:W-:Y:S01]  /*1a90*/  ISETP.GE.AND P0, PT, R10, UR8, PT ;  /* 0x000000080a007c0c */ /* 0x000fe2000bf06270 */
[----:B------:R-:W-:Y:S02]  /*1aa0*/  HADD2.F32 R181, -RZ, R114.H0_H0 ;  /* 0x20000072ffb57230 */ /* 0x000fe40000004100 */
[--C-:B------:R-:W-:Y:S02]  /*1ab0*/  HADD2.F32 R129, -RZ, R113.reuse.H0_H0 ;  /* 0x20000071ff817230 */ /* 0x100fe40000004100 */
[--C-:B------:R-:W-:Y:S01]  /*1ac0*/  FADD R125, R125, -R192.reuse ;  /* 0x800000c07d7d7221 */ /* 0x100fe20000000000 */
[----:B------:R-:W-:Y:S02]  /*1ad0*/  HADD2.F32 R113, -RZ, R113.H1_H1 ;  /* 0x30000071ff717230 */ /* 0x000fe40000004100 */
[----:B------:R-:W-:Y:S01]  /*1ae0*/  FADD R181, R181, -R192 ;  /* 0x800000c0b5b57221 */ /* 0x000fe20000000000 */
[----:B------:R-:W-:-:S02]  /*1af0*/  HADD2.F32 R187, -RZ, R116.H0_H0 ;  /* 0x20000074ffbb7230 */ /* 0x000fc40000004100 */
[----:B------:R-:W-:Y:S01]  /*1b00*/  FMUL R189, R125, R122 ;  /* 0x0000007a7dbd7220 */ /* 0x000fe20000400000 */
[----:B------:R-:W-:Y:S02]  /*1b10*/  HADD2.F32 R127, -RZ, R112.H1_H1 ;  /* 0x30000070ff7f7230 */ /* 0x000fe40000004100 */
[----:B------:R-:W-:Y:S01]  /*1b20*/  FADD R129, R129, -R192 ;  /* 0x800000c081817221 */ /* 0x000fe20000000000 */
[--C-:B------:R-:W-:Y:S02]  /*1b30*/  HADD2.F32 R197, -RZ, R115.reuse.H0_H0 ;  /* 0x20000073ffc57230 */ /* 0x100fe40000004100 */
[----:B------:R-:W-:Y:S01]  /*1b40*/  FADD R76, R76, R187 ;  /* 0x000000bb4c4c7221 */ /* 0x000fe20000000000 */
[----:B------:R-:W-:Y:S02]  /*1b50*/  HADD2.F32 R199, -RZ, R115.H1_H1 ;  /* 0x30000073ffc77230 */ /* 0x000fe40000004100 */
[----:B------:R-:W-:Y:S01]  /*1b60*/  FFMA R108, R189, R187, R108 ;  /* 0x000000bbbd6c7223 */ /* 0x000fe2000000006c */
[----:B------:R-:W-:-:S02]  /*1b70*/  HADD2.F32 R116, -RZ, R116.H1_H1 ;  /* 0x30000074ff747230 */ /* 0x000fc40000004100 */
[--C-:B------:R-:W-:Y:S01]  /*1b80*/  FADD R113, R113, -R192.reuse ;  /* 0x800000c071717221 */ /* 0x100fe20000000000 */
[----:B------:R-:W-:Y:S02]  /*1b90*/  HADD2.F32 R115, -RZ, R118.H0_H0 ;  /* 0x20000076ff737230 */ /* 0x000fe40000004100 */
[----:B------:R-:W-:Y:S01]  /*1ba0*/  FMUL R187, R42, R187 ;  /* 0x000000bb2abb7220 */ /* 0x000fe20000400000 */
[-C--:B------:R-:W-:Y:S01]  /*1bb0*/  FMUL R181, R181, R122.reuse ;  /* 0x0000007ab5b57220 */ /* 0x080fe20000400000 */
[----:B------:R-:W-:Y:S01]  /*1bc0*/  FADD R127, R127, -R192 ;  /* 0x800000c07f7f7221 */ /* 0x000fe20000000000 */
[--C-:B------:R-:W-:Y:S02]  /*1bd0*/  HADD2.F32 R183, -RZ, R117.reuse.H0_H0 ;  /* 0x20000075ffb77230 */ /* 0x100fe40000004100 */
[-C--:B------:R-:W-:Y:S01]  /*1be0*/  FMUL R185, R129, R122.reuse ;  /* 0x0000007a81b97220 */ /* 0x080fe20000400000 */
[----:B------:R-:W-:Y:S01]  /*1bf0*/  FMUL R184, R113, R122 ;  /* 0x0000007a71b87220 */ /* 0x000fe20000400000 */
[----:B------:R-:W-:Y:S01]  /*1c00*/  FMUL R186, R41, R116 ;  /* 0x0000007429ba7220 */ /* 0x000fe20000400000 */
[----:B------:R-:W-:Y:S01]  /*1c10*/  FADD R72, R72, R115 ;  /* 0x0000007348487221 */ /* 0x000fe20000000000 */
[-C--:B------:R-:W-:Y:S01]  /*1c20*/  FFMA R104, R181, R115.reuse, R104 ;  /* 0x00000073b5687223 */ /* 0x080fe20000000068 */
[----:B------:R-:W-:Y:S01]  /*1c30*/  FMUL R124, R38, R115 ;  /* 0x00000073267c7220 */ /* 0x000fe20000400000 */
[----:B------:R-:W-:Y:S01]  /*1c40*/  FADD R113, RZ, R187 ;  /* 0x000000bbff717221 */ /* 0x000fe20000000000 */
[----:B------:R-:W-:Y:S01]  /*1c50*/  FMUL R188, R127, R122 ;  /* 0x0000007a7fbc7220 */ /* 0x000fe20000400000 */
[----:B------:R-:W-:Y:S01]  /*1c60*/  FFMA R115, R189, R187, RZ ;  /* 0x000000bbbd737223 */ /* 0x000fe200000000ff */
[----:B------:R-:W-:-:S02]  /*1c70*/  HADD2.F32 R182, -RZ, R117.H1_H1 ;  /* 0x30000075ffb67230 */ /* 0x000fc40000004100 */
[----:B------:R-:W-:Y:S01]  /*1c80*/  FADD R78, R78, R183 ;  /* 0x000000b74e4e7221 */ /* 0x000fe20000000000 */
[-C--:B------:R-:W-:Y:S01]  /*1c90*/  FFMA R110, R185, R183.reuse, R110 ;  /* 0x000000b7b96e7223 */ /* 0x080fe2000000006e */
[----:B------:R-:W-:Y:S02]  /*1ca0*/  HADD2.F32 R195, -RZ, R114.H1_H1 ;  /* 0x30000072ffc37230 */ /* 0x000fe40000004100 */
[----:B------:R-:W-:Y:S01]  /*1cb0*/  FMUL R183, R40, R183 ;  /* 0x000000b728b77220 */ /* 0x000fe20000400000 */
[----:B------:R-:W-:Y:S01]  /*1cc0*/  FADD R112, R113, R186 ;  /* 0x000000ba71707221 */ /* 0x000fe20000000000 */
[----:B------:R-:W-:Y:S01]  /*1cd0*/  FFMA R114, R188, R186, R115 ;  /* 0x000000babc727223 */ /* 0x000fe20000000073 */
[----:B------:R-:W-:Y:S01]  /*1ce0*/  FADD R79, R79, R182 ;  /* 0x000000b64f4f7221 */ /* 0x000fe20000000000 */
[-C--:B------:R-:W-:Y:S01]  /*1cf0*/  FFMA R111, R184, R182.reuse, R111 ;  /* 0x000000b6b86f7223 */ /* 0x080fe2000000006f */
[----:B------:R-:W-:Y:S01]  /*1d00*/  FMUL R182, R39, R182 ;  /* 0x000000b627b67220 */ /* 0x000fe20000400000 */
[----:B------:R-:W-:Y:S01]  /*1d10*/  FADD R113, R112, R183 ;  /* 0x000000b770717221 */ /* 0x000fe20000000000 */
[----:B------:R-:W-:Y:S01]  /*1d20*/  FFMA R115, R185, R183, R114 ;  /* 0x000000b7b9737223 */ /* 0x000fe20000000072 */
[----:B------:R-:W-:-:S02]  /*1d30*/  HADD2.F32 R118, -RZ, R118.H1_H1 ;  /* 0x30000076ff767230 */ /* 0x000fc40000004100 */
[----:B------:R-:W-:Y:S01]  /*1d40*/  FADD R195, R195, -R192 ;  /* 0x800000c0c3c37221 */ /* 0x000fe20000000000 */
[----:B------:R-:W-:Y:S01]  /*1d50*/  FADD R113, R113, R182 ;  /* 0x000000b671717221 */ /* 0x000fe20000000000 */
[----:B------:R-:W-:Y:S01]  /*1d60*/  FFMA R112, R184, R182, R115 ;  /* 0x000000b6b8707223 */ /* 0x000fe20000000073 */
[--C-:B------:R-:W-:Y:S02]  /*1d70*/  HADD2.F32 R117, -RZ, R119.reuse.H0_H0 ;  /* 0x20000077ff757230 */ /* 0x100fe40000004100 */
[----:B------:R-:W-:Y:S01]  /*1d80*/  FMUL R126, R195, R122 ;  /* 0x0000007ac37e7220 */ /* 0x000fe20000400000 */
[----:B------:R-:W-:Y:S01]  /*1d90*/  FADD R114, R113, R124 ;  /* 0x0000007c71727221 */ /* 0x000fe20000000000 */
[----:B------:R-:W-:Y:S01]  /*1da0*/  FMUL R125, R37, R118 ;  /* 0x00000076257d7220 */ /* 0x000fe20000400000 */
[----:B------:R-:W-:Y:S01]  /*1db0*/  FADD R127, R197, -R192 ;  /* 0x800000c0c57f7221 */ /* 0x000fe20000000000 */
[----:B------:R-:W-:Y:S01]  /*1dc0*/  FFMA R113, R181, R124, R112 ;  /* 0x0000007cb5717223 */ /* 0x000fe20000000070 */
[----:B------:R-:W-:-:S02]  /*1dd0*/  HADD2.F32 R194, -RZ, R119.H1_H1 ;  /* 0x30000077ffc27230 */ /* 0x000fc40000004100 */
[----:B------:R-:W-:Y:S01]  /*1de0*/  FADD R199, R199, -R192 ;  /* 0x800000c0c7c77221 */ /* 0x000fe20000000000 */
        /* <DEDUP_REMOVED lines=29> */
.L_x_455:
        /* <DEDUP_REMOVED lines=28> */
.L_x_456:
[----:B------:R-:W-:Y:S05]  /*2180*/  BSYNC B1 ;  /* 0x0000000000017941 */ /* 0x000fea0003800000 */
.L_x_454:
        /* <DEDUP_REMOVED lines=9> */
.L_x_458:
        /* <DEDUP_REMOVED lines=28> */
.L_x_459:
[----:B------:R-:W-:Y:S05]  /*23e0*/  BSYNC B1 ;  /* 0x0000000000017941 */ /* 0x000fea0003800000 */
.L_x_457:
[--C-:B-----5:R-:W-:Y:S01]  /*23f0*/  HADD2.F32 R137, -RZ, R113.reuse.H1_H1 ;  /* 0x30000071ff897230 */ /* 0x120fe20000004100 */
[----:B------:R-:W-:Y:S01]  /*2400*/  ISETP.GE.AND P0, PT, R8, UR8, PT ;  /* 0x0000000808007c0c */ /* 0x000fe2000bf06270 */
[----:B------:R-:W-:Y:S02]  /*2410*/  HADD2.F32 R131, -RZ, R112.H0_H0 ;  /* 0x20000070ff837230 */ /* 0x000fe40000004100 */
[----:B------:R-:W-:Y:S02]  /*2420*/  HADD2.F32 R139, -RZ, R114.H0_H0 ;  /* 0x20000072ff8b7230 */ /* 0x000fe40000004100 */
[--C-:B------:R-:W-:Y:S01]  /*2430*/  FADD R137, R137, -R192.reuse ;  /* 0x800000c089897221 */ /* 0x100fe20000000000 */
[----:B------:R-:W-:Y:S02]  /*2440*/  HADD2.F32 R133, -RZ, R112.H1_H1 ;  /* 0x30000070ff857230 */ /* 0x000fe40000004100 */
[----:B------:R-:W-:Y:S01]  /*2450*/  FADD R131, R131, -R192 ;  /* 0x800000c083837221 */ /* 0x000fe20000000000 */
[----:B------:R-:W-:-:S02]  /*2460*/  HADD2.F32 R135, -RZ, R113.H0_H0 ;  /* 0x20000071ff877230 */ /* 0x000fc40000004100 */
[--C-:B------:R-:W-:Y:S01]  /*2470*/  FADD R139, R139, -R192.reuse ;  /* 0x800000c08b8b7221 */ /* 0x100fe20000000000 */
[--C-:B------:R-:W-:Y:S02]  /*2480*/  HADD2.F32 R113, -RZ, R116.reuse.H0_H0 ;  /* 0x20000074ff717230 */ /* 0x100fe40000004100 */
[--C-:B------:R-:W-:Y:S01]  /*2490*/  FADD R133, R133, -R192.reuse ;  /* 0x800000c085857221 */ /* 0x100fe20000000000 */
[----:B------:R-:W-:Y:S02]  /*24a0*/  HADD2.F32 R112, -RZ, R117.H1_H1 ;  /* 0x30000075ff707230 */ /* 0x000fe40000004100 */
[----:B------:R-:W-:Y:S01]  /*24b0*/  FADD R135, R135, -R192 ;  /* 0x800000c087877221 */ /* 0x000fe20000000000 */
[----:B------:R-:W-:Y:S02]  /*24c0*/  HADD2.F32 R116, -RZ, R116.H1_H1 ;  /* 0x30000074ff747230 */ /* 0x000fe40000004100 */
[-C--:B------:R-:W-:Y:S01]  /*24d0*/  FMUL R136, R137, R122.reuse ;  /* 0x0000007a89887220 */ /* 0x080fe20000400000 */
[----:B------:R-:W-:Y:S01]  /*24e0*/  FMUL R131, R131, R122 ;  /* 0x0000007a83837220 */ /* 0x000fe20000400000 */
[----:B------:R-:W-:Y:S01]  /*24f0*/  FMUL R134, R34, R113 ;  /* 0x0000007122867220 */ /* 0x000fe20000400000 */
[----:B------:R-:W-:-:S02]  /*2500*/  HADD2.F32 R143, -RZ, R115.H0_H0 ;  /* 0x20000073ff8f7230 */ /* 0x000fc40000004100 */
[-C--:B------:R-:W-:Y:S01]  /*2510*/  FMUL R137, R139, R122.reuse ;  /* 0x0000007a8b897220 */ /* 0x080fe20000400000 */
[----:B------:R-:W-:Y:S02]  /*2520*/  HADD2.F32 R197, -RZ, R115.H1_H1 ;  /* 0x30000073ffc57230 */ /* 0x000fe40000004100 */
[-C--:B------:R-:W-:Y:S01]  /*2530*/  FMUL R132, R133, R122.reuse ;  /* 0x0000007a85847220 */ /* 0x080fe20000400000 */
[----:B------:R-:W-:Y:S02]  /*2540*/  HADD2.F32 R115, -RZ, R117.H0_H0 ;  /* 0x20000075ff737230 */ /* 0x000fe40000004100 */
[----:B------:R-:W-:Y:S01]  /*2550*/  FMUL R135, R135, R122 ;  /* 0x0000007a87877220 */ /* 0x000fe20000400000 */
        /* <DEDUP_REMOVED lines=15> */
[--C-:B------:R-:W-:Y:S02]  /*2650*/  HADD2.F32 R117, -RZ, R118.reuse.H0_H0 ;  /* 0x20000076ff757230 */ /* 0x100fe40000004100 */
[----:B------:R-:W-:Y:S01]  /*2660*/  FADD R114, R115, R138 ;  /* 0x0000008a73727221 */ /* 0x000fe20000000000 */
[----:B------:R-:W-:Y:S01]  /*2670*/  FFMA R113, R135, R138, R112 ;  /* 0x0000008a87717223 */ /* 0x000fe20000000070 */
[----:B------:R-:W-:Y:S02]  /*2680*/  HADD2.F32 R118, -RZ, R118.H1_H1 ;  /* 0x30000076ff767230 */ /* 0x000fe40000004100 */
[----:B------:R-:W-:Y:S01]  /*2690*/  FADD R141, R141, -R192 ;  /* 0x800000c08d8d7221 */ /* 0x000fe20000000000 */
[----:B------:R-:W-:Y:S01]  /*26a0*/  FMUL R140, R30, R117 ;  /* 0x000000751e8c7220 */ /* 0x000fe20000400000 */
[----:B------:R-:W-:Y:S01]  /*26b0*/  FADD R115, R114, R139 ;  /* 0x0000008b72737221 */ /* 0x000fe20000000000 */
[----:B------:R-:W-:Y:S01]  /*26c0*/  FFMA R112, R136, R139, R113 ;  /* 0x0000008b88707223 */ /* 0x000fe20000000071 */
[----:B------:R-:W-:-:S02]  /*26d0*/  HADD2.F32 R145, -RZ, R119.H0_H0 ;  /* 0x20000077ff917230 */ /* 0x000fc40000004100 */
[----:B------:R-:W-:Y:S01]  /*26e0*/  FMUL R142, R141, R122 ;  /* 0x0000007a8d8e7220 */ /* 0x000fe20000400000 */
[----:B------:R-:W-:Y:S01]  /*26f0*/  FMUL R141, R29, R118 ;  /* 0x000000761d8d7220 */ /* 0x000fe20000400000 */
[----:B------:R-:W-:Y:S01]  /*2700*/  FADD R114, R115, R140 ;  /* 0x0000008c73727221 */ /* 0x000fe20000000000 */
[----:B------:R-:W-:Y:S01]  /*2710*/  FFMA R113, R137, R140, R112 ;  /* 0x0000008c89717223 */ /* 0x000fe20000000070 */
[----:B------:R-:W-:Y:S02]  /*2720*/  HADD2.F32 R196, -RZ, R119.H1_H1 ;  /* 0x30000077ffc47230 */ /* 0x000fe40000004100 */
[----:B------:R-:W-:Y:S01]  /*2730*/  FMUL R143, R143, R122 ;  /* 0x0000007a8f8f7220 */ /* 0x000fe20000400000 */
[----:B------:R-:W-:Y:S01]  /*2740*/  FADD R197, R197, -R192 ;  /* 0x800000c0c5c57221 */ /* 0x000fe20000000000 */
        /* <DEDUP_REMOVED lines=30> */
.L_x_461:
        /* <DEDUP_REMOVED lines=28> */
.L_x_462:
[----:B------:R-:W-:Y:S05]  /*2af0*/  BSYNC B1 ;  /* 0x0000000000017941 */ /* 0x000fea0003800000 */
.L_x_460:
        /* <DEDUP_REMOVED lines=9> */
.L_x_464:
        /* <DEDUP_REMOVED lines=28> */
.L_x_465:
[----:B------:R-:W-:Y:S05]  /*2d50*/  BSYNC B1 ;  /* 0x0000000000017941 */ /* 0x000fea0003800000 */
.L_x_463:
        /* <DEDUP_REMOVED lines=84> */
.L_x_467:
        /* <DEDUP_REMOVED lines=28> */
.L_x_468:
[----:B------:R-:W-:Y:S05]  /*3460*/  BSYNC B1 ;  /* 0x0000000000017941 */ /* 0x000fea0003800000 */
.L_x_466:
        /* <DEDUP_REMOVED lines=9> */
.L_x_470:
        /* <DEDUP_REMOVED lines=28> */
.L_x_471:
[----:B------:R-:W-:Y:S05]  /*36c0*/  BSYNC B1 ;  /* 0x0000000000017941 */ /* 0x000fea0003800000 */
.L_x_469:
[--C-:B-----5:R-:W-:Y:S02]  /*36d0*/  HADD2.F32 R167, -RZ, R113.reuse.H0_H0 ;  /* 0x20000071ffa77230 */ /* 0x120fe40000004100 */
[----:B------:R-:W-:Y:S02]  /*36e0*/  HADD2.F32 R169, -RZ, R113.H1_H1 ;  /* 0x30000071ffa97230 */ /* 0x000fe40000004100 */
[--C-:B------:R-:W-:Y:S02]  /*36f0*/  HADD2.F32 R153, -RZ, R112.reuse.H0_H0 ;  /* 0x20000070ff997230 */ /* 0x100fe40000004100 */
[--C-:B------:R-:W-:Y:S01]  /*3700*/  FADD R167, R167, -R192.reuse ;  /* 0x800000c0a7a77221 */ /* 0x100fe20000000000 */
[----:B------:R-:W-:Y:S02]  /*3710*/  HADD2.F32 R165, -RZ, R112.H1_H1 ;  /* 0x30000070ffa57230 */ /* 0x000fe40000004100 */
[--C-:B------:R-:W-:Y:S02]  /*3720*/  HADD2.F32 R171, -RZ, R117.reuse.H0_H0 ;  /* 0x20000075ffab7230 */ /* 0x100fe40000004100 */
[----:B------:R-:W-:Y:S01]  /*3730*/  FADD R153, R153, -R192 ;  /* 0x800000c099997221 */ /* 0x000fe20000000000 */
[----:B------:R-:W-:-:S02]  /*3740*/  HADD2.F32 R112, -RZ, R117.H1_H1 ;  /* 0x30000075ff707230 */ /* 0x000fc40000004100 */
[--C-:B------:R-:W-:Y:S01]  /*3750*/  FADD R117, R169, -R192.reuse ;  /* 0x800000c0a9757221 */ /* 0x100fe20000000000 */
[--C-:B------:R-:W-:Y:S02]  /*3760*/  HADD2.F32 R113, -RZ, R116.reuse.H0_H0 ;  /* 0x20000074ff717230 */ /* 0x100fe40000004100 */
[-C--:B------:R-:W-:Y:S01]  /*3770*/  FMUL R167, R167, R122.reuse ;  /* 0x0000007aa7a77220 */ /* 0x080fe20000400000 */
[--C-:B------:R-:W-:Y:S02]  /*3780*/  HADD2.F32 R179, -RZ, R115.reuse.H0_H0 ;  /* 0x20000073ffb37230 */ /* 0x100fe40000004100 */
[----:B------:R-:W-:Y:S01]  /*3790*/  FMUL R170, R117, R122 ;  /* 0x0000007a75aa7220 */ /* 0x000fe20000400000 */
[----:B------:R-:W-:Y:S02]  /*37a0*/  HADD2.F32 R193, -RZ, R115.H1_H1 ;  /* 0x30000073ffc17230 */ /* 0x000fe40000004100 */
[----:B------:R-:W-:Y:S01]  /*37b0*/  FADD R115, R165, -R192 ;  /* 0x800000c0a5737221 */ /* 0x000fe20000000000 */
[----:B------:R-:W-:-:S02]  /*37c0*/  HADD2.F32 R116, -RZ, R116.H1_H1 ;  /* 0x30000074ff747230 */ /* 0x000fc40000004100 */
[----:B------:R-:W-:Y:S01]  /*37d0*/  FMUL R165, R153, R122 ;  /* 0x0000007a99a57220 */ /* 0x000fe20000400000 */
[----:B------:R-:W-:Y:S01]  /*37e0*/  FMUL R168, R18, R113 ;  /* 0x0000007112a87220 */ /* 0x000fe20000400000 */
[----:B------:R-:W-:Y:S01]  /*37f0*/  FADD R54, R54, R171 ;  /* 0x000000ab36367221 */ /* 0x000fe20000000000 */
[-C--:B------:R-:W-:Y:S01]  /*3800*/  FFMA R86, R167, R171.reuse, R86 ;  /* 0x000000aba7567223 */ /* 0x080fe20000000056 */
        /* <DEDUP_REMOVED lines=8> */
[----:B------:R-:W-:Y:S01]  /*3890*/  FMUL R166, R115, R122 ;  /* 0x0000007a73a67220 */ /* 0x000fe20000400000 */
[----:B------:R-:W-:Y:S01]  /*38a0*/  FFMA R113, R165, R168, R194 ;  /* 0x000000a8a5717223 */ /* 0x000fe200000000c2 */
[----:B------:R-:W-:-:S02]  /*38b0*/  HADD2.F32 R173, -RZ, R114.H0_H0 ;  /* 0x20000072ffad7230 */ /* 0x000fc40000004100 */
[----:B------:R-:W-:Y:S01]  /*38c0*/  FADD R115, R112, R169 ;  /* 0x000000a970737221 */ /* 0x000fe20000000000 */
[----:B------:R-:W-:Y:S02]  /*38d0*/  HADD2.F32 R177, -RZ, R114.H1_H1 ;  /* 0x30000072ffb17230 */ /* 0x000fe40000004100 */
[----:B------:R-:W-:Y:S01]  /*38e0*/  FFMA R112, R166, R169, R113 ;  /* 0x000000a9a6707223 */ /* 0x000fe20000000071 */
[--C-:B------:R-:W-:Y:S02]  /*38f0*/  HADD2.F32 R175, -RZ, R118.reuse.H0_H0 ;  /* 0x20000076ffaf7230 */ /* 0x100fe40000004100 */
[----:B------:R-:W-:Y:S01]  /*3900*/  FADD R173, R173, -R192 ;  /* 0x800000c0adad7221 */ /* 0x000fe20000000000 */
        /* <DEDUP_REMOVED lines=8> */
[----:B------:R-:W-:-:S02]  /*3990*/  HADD2.F32 R191, -RZ, R119.H0_H0 ;  /* 0x20000077ffbf7230 */ /* 0x000fc40000004100 */
[----:B------:R-:W-:Y:S01]  /*39a0*/  FADD R48, R48, R175 ;  /* 0x000000af30307221 */ /* 0x000fe20000000000 */
[----:B------:R-:W-:Y:S01]  /*39b0*/  FFMA R80, R173, R175, R80 ;  /* 0x000000afad507223 */ /* 0x000fe20000000050 */
[----:B------:R-:W-:Y:S01]  /*39c0*/  FADD R179, R179, -R192 ;  /* 0x800000c0b3b37221 */ /* 0x000fe20000000000 */
[----:B------:R-:W-:Y:S01]  /*39d0*/  FMUL R176, R177, R122 ;  /* 0x0000007ab1b07220 */ /* 0x000fe20000400000 */
[----:B------:R-:W-:Y:S01]  /*39e0*/  FMUL R175, R13, R118 ;  /* 0x000000760daf7220 */ /* 0x000fe20000400000 */
[----:B------:R-:W-:Y:S01]  /*39f0*/  FADD R114, R115, R174 ;  /* 0x000000ae73727221 */ /* 0x000fe20000000000 */
[----:B------:R-:W-:Y:S01]  /*3a00*/  FFMA R113, R173, R174, R112 ;  /* 0x000000aead717223 */ /* 0x000fe20000000070 */
[----:B------:R-:W-:Y:S02]  /*3a10*/  HADD2.F32 R152, -RZ, R119.H1_H1 ;  /* 0x30000077ff987230 */ /* 0x000fe40000004100 */
[----:B------:R-:W-:Y:S01]  /*3a20*/  FADD R193, R193, -R192 ;  /* 0x800000c0c1c17221 */ /* 0x000fe20000000000 */
        /* <DEDUP_REMOVED lines=18> */
.L_x_447:
[----:B------:R-:W-:Y:S05]  /*3b50*/  BSYNC B0 ;  /* 0x0000000000007941 */ /* 0x000fea0003800000 */
.L_x_446:
        /* <DEDUP_REMOVED lines=65> */
.L_x_474:
[----:B------:R-:W-:Y:S05]  /*3f70*/  BSYNC B0 ;  /* 0x0000000000007941 */ /* 0x000fea0003800000 */
.L_x_473:
        /* <DEDUP_REMOVED lines=25> */
.L_x_476:
[----:B------:R-:W2:Y:S04]  /*4110*/  LDG.E.STRONG.GPU R114, desc[UR6][R112.64] ;  /* 0x0000000670727981 */ /* 0x000ea8000c1ef900 */
[----:B--2---:R-:W-:Y:S01]  /*4120*/  CCTL.IVALL ;  /* 0x00000000ff00798f */ /* 0x004fe20002000000 */
[----:B------:R-:W-:Y:S05]  /*4130*/  YIELD ;  /* 0x0000000000007946 */ /* 0x000fea0003800000 */
[----:B------:R-:W-:-:S13]  /*4140*/  ISETP.NE.AND P0, PT, R114, R117, PT ;  /* 0x000000757200720c */ /* 0x000fda0003f05270 */
[----:B------:R-:W-:Y:S05]  /*4150*/  @P0 BRA `(.L_x_476) ;  /* 0xfffffffc00ec0947 */ /* 0x000fea000383ffff */
.L_x_475:
        /* <DEDUP_REMOVED lines=15> */
.L_x_481:
        /* <DEDUP_REMOVED lines=34> */
.L_x_480:
[----:B------:R-:W-:Y:S05]  /*4470*/  BSYNC B1 ;  /* 0x0000000000017941 */ /* 0x000fea0003800000 */
.L_x_479:
        /* <DEDUP_REMOVED lines=22> */
.L_x_483:
[----:B------:R-:W-:Y:S05]  /*45e0*/  BSYNC B1 ;  /* 0x0000000000017941 */ /* 0x000fea0003800000 */
.L_x_482:
        /* <DEDUP_REMOVED lines=10> */
.L_x_478:
[----:B------:R-:W-:Y:S05]  /*4690*/  BSYNC B0 ;  /* 0x0000000000007941 */ /* 0x000fea0003800000 */
.L_x_477:
        /* <DEDUP_REMOVED lines=23> */
.L_x_472:
        /* <DEDUP_REMOVED lines=33> */
.L_x_484:
        /* <DEDUP_REMOVED lines=20> */
[----:B------:R-:W-:Y:S01]  /*4b60*/  F2FP.F16.F32.PACK_AB R192, RZ, R113 ;  /* 0x00000071ffc0723e */ /* 0x000fe200000000ff */
[--C-:B------:R-:W-:Y:S01]  /*4b70*/  FFMA R113, R181, R153, R152.reuse ;  /* 0x00000099b5717223 */ /* 0x100fe20000000098 */
[----:B------:R-:W-:Y:S01]  /*4b80*/  F2FP.F16.F32.PACK_AB R194, RZ, R119 ;  /* 0x00000077ffc2723e */ /* 0x000fe200000000ff */
[-CC-:B------:R-:W-:Y:S01]  /*4b90*/  FFMA R119, R127, R153.reuse, R152.reuse ;  /* 0x000000997f777223 */ /* 0x180fe20000000098 */
[----:B------:R-:W-:Y:S01]  /*4ba0*/  FFMA R114, R130, R153, R152 ;  /* 0x0000009982727223 */ /* 0x000fe20000000098 */
[----:B------:R-:W-:Y:S01]  /*4bb0*/  FADD R113, R124, -R113 ;  /* 0x800000717c717221 */ /* 0x000fe20000000000 */
[----:B------:R-:W-:Y:S01]  /*4bc0*/  F2FP.F16.F32.PACK_AB R193, RZ, R115 ;  /* 0x00000073ffc1723e */ /* 0x000fe200000000ff */
[----:B------:R-:W-:Y:S01]  /*4bd0*/  FADD R115, R125, -R112 ;  /* 0x800000707d737221 */ /* 0x000fe20000000000 */
[----:B------:R-:W-:Y:S01]  /*4be0*/  F2FP.F16.F32.PACK_AB R195, RZ, R191 ;  /* 0x000000bfffc3723e */ /* 0x000fe200000000ff */
[----:B------:R-:W-:Y:S01]  /*4bf0*/  FADD R119, R128, -R119 ;  /* 0x8000007780777221 */ /* 0x000fe20000000000 */
[-C--:B------:R-:W-:Y:S01]  /*4c00*/  FMUL R113, R113, R122.reuse ;  /* 0x0000007a71717220 */ /* 0x080fe20000400000 */
[----:B------:R-:W-:Y:S01]  /*4c10*/  FADD R191, R129, -R114 ;  /* 0x8000007281bf7221 */ /* 0x000fe20000000000 */
[-C--:B------:R-:W-:Y:S01]  /*4c20*/  FMUL R115, R115, R122.reuse ;  /* 0x0000007a73737220 */ /* 0x080fe20000400000 */
[-C--:B------:R-:W-:Y:S01]  /*4c30*/  FMUL R119, R119, R122.reuse ;  /* 0x0000007a77777220 */ /* 0x080fe20000400000 */
[----:B------:R-:W-:Y:S01]  /*4c40*/  BSSY B2, `(.L_x_488) ;  /* 0x0000015000027945 */ /* 0x000fe20003800000 */
[----:B------:R-:W-:Y:S01]  /*4c50*/  FMUL R191, R191, R122 ;  /* 0x0000007abfbf7220 */ /* 0x000fe20000400000 */
[----:B------:R-:W-:Y:S01]  /*4c60*/  F2FP.F16.F32.PACK_AB R114, RZ, R113 ;  /* 0x00000071ff72723e */ /* 0x000fe200000000ff */
[----:B------:R-:W-:Y:S01]  /*4c70*/  IMAD R113, R123, UR8, R44 ;  /* 0x000000087b717c24 */ /* 0x000fe2000f8e022c */
[----:B------:R-:W-:-:S02]  /*4c80*/  F2FP.F16.F32.PACK_AB R196, RZ, R115 ;  /* 0x00000073ffc4723e */ /* 0x000fc400000000ff */
[----:B------:R-:W-:Y:S01]  /*4c90*/  F2FP.F16.F32.PACK_AB R115, RZ, R119 ;  /* 0x00000077ff73723e */ /* 0x000fe200000000ff */
[----:B0-----:R-:W-:Y:S01]  /*4ca0*/  IMAD.WIDE R118, R113, 0x2, R116 ;  /* 0x0000000271767825 */ /* 0x001fe200078e0274 */
[----:B------:R-:W-:Y:S01]  /*4cb0*/  F2FP.F16.F32.PACK_AB R191, RZ, R191 ;  /* 0x000000bfffbf723e */ /* 0x000fe200000000ff */
        /* <DEDUP_REMOVED lines=13> */
.L_x_489:
[----:B------:R-:W-:Y:S05]  /*4d90*/  BSYNC B2 ;  /* 0x0000000000027941 */ /* 0x000fea0003800000 */
.L_x_488:
        /* <DEDUP_REMOVED lines=15> */
.L_x_490:
[----:B------:R-:W-:Y:S05]  /*4e90*/  BSYNC B1 ;  /* 0x0000000000017941 */ /* 0x000fea0003800000 */
.L_x_487:
        /* <DEDUP_REMOVED lines=19> */
[----:B------:R-:W-:Y:S01]  /*4fd0*/  ISETP.GE.U32.AND P0, PT, R3, 0x8, PT ;  /* 0x000000080300780c */ /* 0x000fe20003f06070 */
[----:B------:R-:W-:Y:S01]  /*4fe0*/  FADD R113, R140, -R113 ;  /* 0x800000718c717221 */ /* 0x000fe20000000000 */
[----:B------:R-:W-:Y:S01]  /*4ff0*/  FFMA R114, R146, R153, R152 ;  /* 0x0000009992727223 */ /* 0x000fe20000000098 */
        /* <DEDUP_REMOVED lines=12> */
[----:B------:R-:W-:Y:S01]  /*50c0*/  BSSY B2, `(.L_x_492) ;  /* 0x0000012000027945 */ /* 0x000fe20003800000 */
[----:B------:R-:W-:-:S02]  /*50d0*/  F2FP.F16.F32.PACK_AB R196, RZ, R115 ;  /* 0x00000073ffc4723e */ /* 0x000fc400000000ff */
[----:B------:R-:W-:Y:S01]  /*50e0*/  F2FP.F16.F32.PACK_AB R115, RZ, R119 ;  /* 0x00000077ff73723e */ /* 0x000fe200000000ff */
[----:B------:R-:W-:Y:S01]  /*50f0*/  IMAD.WIDE R118, R113, 0x2, R116 ;  /* 0x0000000271767825 */ /* 0x000fe200078e0274 */
        /* <DEDUP_REMOVED lines=14> */
.L_x_493:
[----:B------:R-:W-:Y:S05]  /*51e0*/  BSYNC B2 ;  /* 0x0000000000027941 */ /* 0x000fea0003800000 */
.L_x_492:
        /* <DEDUP_REMOVED lines=15> */
.L_x_494:
[----:B------:R-:W-:Y:S05]  /*52e0*/  BSYNC B1 ;  /* 0x0000000000017941 */ /* 0x000fea0003800000 */
.L_x_491:
        /* <DEDUP_REMOVED lines=52> */
.L_x_497:
[----:B------:R-:W-:Y:S05]  /*5630*/  BSYNC B2 ;  /* 0x0000000000027941 */ /* 0x000fea0003800000 */
.L_x_496:
        /* <DEDUP_REMOVED lines=15> */
.L_x_498:
[----:B------:R-:W-:Y:S05]  /*5730*/  BSYNC B1 ;  /* 0x0000000000017941 */ /* 0x000fea0003800000 */
.L_x_495:
        /* <DEDUP_REMOVED lines=30> */
[----:B------:R-:W-:-:S02]  /*5920*/  F2FP.F16.F32.PACK_AB R118, RZ, R113 ;  /* 0x00000071ff76723e */ /* 0x000fc400000000ff */
[----:B------:R-:W-:Y:S02]  /*5930*/  F2FP.F16.F32.PACK_AB R122, RZ, R115 ;  /* 0x00000073ff7a723e */ /* 0x000fe400000000ff */
[----:B------:R-:W-:Y:S02]  /*5940*/  F2FP.F16.F32.PACK_AB R113, RZ, R119 ;  /* 0x00000077ff71723e */ /* 0x000fe400000000ff */
[----:B------:R-:W-:Y:S02]  /*5950*/  F2FP.F16.F32.PACK_AB R123, RZ, R123 ;  /* 0x0000007bff7b723e */ /* 0x000fe400000000ff */
[----:B------:R-:W-:Y:S02]  /*5960*/  F2FP.F16.F32.PACK_AB R114, RZ, R191 ;  /* 0x000000bfff72723e */ /* 0x000fe400000000ff */
[----:B------:R-:W-:Y:S02]  /*5970*/  F2FP.F16.F32.PACK_AB R153, RZ, R153 ;  /* 0x00000099ff99723e */ /* 0x000fe400000000ff */
[----:B------:R-:W-:-:S02]  /*5980*/  F2FP.F16.F32.PACK_AB R115, RZ, R193 ;  /* 0x000000c1ff73723e */ /* 0x000fc400000000ff */
        /* <DEDUP_REMOVED lines=14> */
.L_x_500:
[----:B------:R-:W-:Y:S05]  /*5a70*/  BSYNC B1 ;  /* 0x0000000000017941 */ /* 0x000fea0003800000 */
.L_x_499:
        /* <DEDUP_REMOVED lines=15> */
.L_x_486:
[----:B------:R-:W-:Y:S05]  /*5b70*/  BSYNC B0 ;  /* 0x0000000000007941 */ /* 0x000fea0003800000 */
.L_x_485:
[----:B------:R-:W-:Y:S05]  /*5b80*/  WARPSYNC.ALL ;  /* 0x0000000000007948 */ /* 0x000fea0003800000 */
[----:B0-2---:R-:W0:Y:S01]  /*5b90*/  LDC R112, c[0x0][0x210] ;  /* 0x00008400ff707b82 */ /* 0x005e220000000800 */
[----:B------:R-:W-:-:S04]  /*5ba0*/  LOP3.LUT P1, RZ, R6, 0xff, RZ, 0xc0, !PT ;  /* 0x000000ff06ff7812 */ /* 0x000fc8000782c0ff */
[----:B------:R-:W-:Y:S01]  /*5bb0*/  SEL R6, RZ, 0x1, P1 ;  /* 0x00000001ff067807 */ /* 0x000fe20000800000 */
[----:B0-----:R-:W-:-:S05]  /*5bc0*/  IMAD.IADD R9, R9, 0x1, R112 ;  /* 0x0000000109097824 */ /* 0x001fca00078e0270 */
[----:B------:R-:W-:-:S13]  /*5bd0*/  ISETP.GE.AND P0, PT, R9, UR9, PT ;  /* 0x0000000909007c0c */ /* 0x000fda000bf06270 */
[----:B------:R-:W-:Y:S05]  /*5be0*/  @!P0 BRA `(.L_x_501) ;  /* 0xffffffb800208947 */ /* 0x000fea000383ffff */
.L_x_443:
        /* <DEDUP_REMOVED lines=17> */
.L_x_504:
[----:B------:R-:W-:Y:S05]  /*5d00*/  BSYNC B0 ;  /* 0x0000000000007941 */ /* 0x000fea0003800000 */
.L_x_503:
        /* <DEDUP_REMOVED lines=15> */
.L_x_505:
[----:B------:R-:W-:Y:S05]  /*5e00*/  BSYNC B1 ;  /* 0x0000000000017941 */ /* 0x000fea0003800000 */
.L_x_502:
        /* <DEDUP_REMOVED lines=27> */
.L_x_507:
[----:B------:R-:W-:Y:S05]  /*5fc0*/  BSYNC B1 ;  /* 0x0000000000017941 */ /* 0x000fea0003800000 */
.L_x_506:
        /* <DEDUP_REMOVED lines=15> */
.L_x_510:
[----:B------:R-:W-:Y:S05]  /*60c0*/  BSYNC B1 ;  /* 0x0000000000017941 */ /* 0x000fea0003800000 */
.L_x_509:
        /* <DEDUP_REMOVED lines=15> */
.L_x_511:
[----:B------:R-:W-:Y:S05]  /*61c0*/  BSYNC B2 ;  /* 0x0000000000027941 */ /* 0x000fea0003800000 */
.L_x_508:
        /* <DEDUP_REMOVED lines=26> */
.L_x_513:
[----:B------:R-:W-:Y:S05]  /*6370*/  BSYNC B2 ;  /* 0x0000000000027941 */ /* 0x000fea0003800000 */
.L_x_512:
        /* <DEDUP_REMOVED lines=15> */
.L_x_516:
[----:B------:R-:W-:Y:S05]  /*6470*/  BSYNC B2 ;  /* 0x0000000000027941 */ /* 0x000fea0003800000 */
.L_x_515:
        /* <DEDUP_REMOVED lines=15> */
.L_x_517:
[----:B------:R-:W-:Y:S05]  /*6570*/  BSYNC B3 ;  /* 0x0000000000037941 */ /* 0x000fea0003800000 */
.L_x_514:
        /* <DEDUP_REMOVED lines=26> */
.L_x_519:
[----:B------:R-:W-:Y:S05]  /*6720*/  BSYNC B3 ;  /* 0x0000000000037941 */ /* 0x000fea0003800000 */
.L_x_518:
        /* <DEDUP_REMOVED lines=15> */
.L_x_522:
[----:B------:R-:W-:Y:S05]  /*6820*/  BSYNC B4 ;  /* 0x0000000000047941 */ /* 0x000fea0003800000 */
.L_x_521:
        /* <DEDUP_REMOVED lines=15> */
.L_x_523:
[----:B------:R-:W-:Y:S05]  /*6920*/  BSYNC B3 ;  /* 0x0000000000037941 */ /* 0x000fea0003800000 */
.L_x_520:
        /* <DEDUP_REMOVED lines=25> */
        .weak           $__internal_3_$__cuda_sm20_rcp_rn_f32_slowpath
        .type           $__internal_3_$__cuda_sm20_rcp_rn_f32_slowpath,@function
        .size           $__internal_3_$__cuda_sm20_rcp_rn_f32_slowpath,(.L_x_7843 - $__internal_3_$__cuda_sm20_rcp_rn_f32_slowpath)
$__internal_3_$__cuda_sm20_rcp_rn_f32_slowpath:
        /* <DEDUP_REMOVED lines=15> */
.L_x_524:
        /* <DEDUP_REMOVED lines=33> */
.L_x_526:
[----:B------:R0:W1:Y:S02]  /*6dc0*/  MUFU.RCP R2, R0 ;  /* 0x0000000000027308 */ /* 0x0000640000001000 */
.L_x_525:
[----:B-1-3--:R-:W-:Y:S02]  /*6dd0*/  IMAD.MOV.U32 R43, RZ, RZ, R2 ;  /* 0x000000ffff2b7224 */ /* 0x00afe400078e0002 */
[----:B------:R-:W-:Y:S02]  /*6de0*/  IMAD.MOV.U32 R2, RZ, RZ, R8 ;  /* 0x000000ffff027224 */ /* 0x000fe400078e0008 */
[----:B------:R-:W-:-:S04]  /*6df0*/  IMAD.MOV.U32 R3, RZ, RZ, 0x0 ;  /* 0x00000000ff037424 */ /* 0x000fc800078e00ff */
[----:B0-2---:R-:W-:Y:S05]  /*6e00*/  RET.REL.NODEC R2 `(_ZN18transformer_engine13normalization21ln_bwd_general_kernelINS0_13Kernel_traitsI6__halfS3_S3_fjLj4096ELj1ELj1ELj4ELj16ENS0_18Kernel_traits_baseILj4096ES3_S3_S3_fjLj128EEEEEEEvNS0_20BackwardKernelParamsE) ;  /* 0xffffff90027c7950 */ /* 0x005fea0003c3ffff */
.L_x_527:
        /* <DEDUP_REMOVED lines=15> */
.L_x_7843:


//--------------------- .text._ZN18transformer_engine13normalization21ln_bwd_general_kernelINS0_13Kernel_traitsIffffjLj4096ELj1ELj1ELj4ELj16ENS0_18Kernel_traits_baseILj4096EffffjLj128EEEEEEEvNS0_20BackwardKernelParamsE --------------------------
	.section	.text._ZN18transformer_engine13normalization21ln_bwd_general_kernelINS0_13Kernel_traitsIffffjLj4096ELj1ELj1ELj4ELj16ENS0_18Kernel_traits_baseILj4096EffffjLj128EEEEEEEvNS0_20BackwardKernelParamsE,"ax",@progbits
	.align	128
        .global         _ZN18transformer_engine13normalization21ln_bwd_general_kernelINS0_13Kernel_traitsIffffjLj4096ELj1ELj1ELj4ELj16ENS0_18Kernel_traits_baseILj4096EffffjLj128EEEEEEEvNS0_20BackwardKernelParamsE
        .type           _ZN18transformer_engine13normalization21ln_bwd_general_kernelINS0_13Kernel_traitsIffffjLj4096ELj1ELj1ELj4ELj16ENS0_18Kernel_traits_baseILj4096EffffjLj128EEEEEEEvNS0_20BackwardKernelParamsE,@function
        .size           _ZN18transformer_engine13normalization21ln_bwd_general_kernelINS0_13Kernel_traitsIffffjLj4096ELj1ELj1ELj4ELj16ENS0_18Kernel_traits_baseILj4096EffffjLj128EEEEEEEvNS0_20BackwardKernelParamsE,(.L_x_7844 - _ZN18transformer_engine13normalization21ln_bwd_general_kernelINS0_13Kernel_traitsIffffjLj4096ELj1ELj1ELj4ELj16ENS0_18Kernel_traits_baseILj4096EffffjLj128EEEEEEEvNS0_20BackwardKernelParamsE)
        .other          _ZN18transformer_engine13normalization21ln_bwd_general_kernelINS0_13Kernel_traitsIffffjLj4096ELj1ELj1ELj4ELj16ENS0_18Kernel_traits_baseILj4096EffffjLj128EEEEEEEvNS0_20BackwardKernelParamsE,@"STO_CUDA_ENTRY STV_DEFAULT"
_ZN18transformer_engine13normalization21ln_bwd_general_kernelINS0_13Kernel_traitsIffffjLj4096ELj1ELj1ELj4ELj16ENS0_18Kernel_traits_baseILj4096EffffjLj128EEEEEEEvNS0_20BackwardKernelParamsE:
.text._ZN18transformer_engine13normalization21ln_bwd_general_kernelINS0_13Kernel_traitsIffffjLj4096ELj1ELj1ELj4ELj16ENS0_18Kernel_traits_baseILj4096EffffjLj128EEEEEEEvNS0_20BackwardKernelParamsE:
        /* <DEDUP_REMOVED lines=31> */
[----:B------:R-:W-:-:S05]  /*01f0*/  IMAD R0, R128, R193, R127 ;  /* 0x000000c180007224 */ /* 0x000fca00078e027f */
[----:B------:R-:W-:-:S04]  /*0200*/  SHF.L.U32 R125, R0, 0x5, RZ ;  /* 0x00000005007d7819 */ /* 0x000fc800000006ff */
[----:B------:R-:W-:-:S05]  /*0210*/  LOP3.LUT R125, R125, 0xffffffe0, R126, 0xe2, !PT ;  /* 0xffffffe07d7d7812 */ /* 0x000fca00078ee27e */
[----:B------:R-:W-:-:S05]  /*0220*/  IMAD.SHL.U32 R125, R125, 0x4, RZ ;  /* 0x000000047d7d7824 */ /* 0x000fca00078e00ff */
[----:B------:R-:W-:-:S13]  /*0230*/  ISETP.GE.AND P0, PT, R125, UR8, PT ;  /* 0x000000087d007c0c */ /* 0x000fda000bf06270 */
[----:B------:R-:W-:Y:S05]  /*0240*/  @P0 BRA `(.L_x_529) ;  /* 0x0000000800d00947 */ /* 0x000fea0003800000 */
[----:B------:R-:W0:Y:S01]  /*0250*/  LDC R7, c[0x0][0x238] ;  /* 0x00008e00ff077b82 */ /* 0x000e220000000800 */
[----:B------:R-:W-:Y:S01]  /*0260*/  IADD3 R0, -R125, UR8, RZ ;  /* 0x000000087d007c10 */ /* 0x000fe2000fffe1ff */
[----:B------:R-:W-:Y:S03]  /*0270*/  BSSY B1, `(.L_x_530) ;  /* 0x0000013000017945 */ /* 0x000fe60003800000 */
[----:B------:R-:W-:-:S03]  /*0280*/  ISETP.GE.U32.AND P3, PT, R0, 0x4, PT ;  /* 0x000000040000780c */ /* 0x000fc60003f66070 */
        /* <DEDUP_REMOVED lines=8> */
.L_x_531:
        /* <DEDUP_REMOVED lines=9> */
.L_x_532:
[----:B------:R-:W-:Y:S05]  /*03a0*/  BSYNC B1 ;  /* 0x0000000000017941 */ /* 0x000fea0003800000 */
.L_x_530:
[----:B------:R-:W-:-:S05]  /*03b0*/  IMAD R0, R193, 0x200, R125 ;  /* 0x00000200c1007824 */ /* 0x000fca00078e027d */
[----:B------:R-:W-:-:S13]  /*03c0*/  ISETP.GE.AND P0, PT, R0, UR8, PT ;  /* 0x0000000800007c0c */ /* 0x000fda000bf06270 */
[----:B------:R-:W-:Y:S05]  /*03d0*/  @P0 BRA `(.L_x_529) ;  /* 0x00000008006c0947 */ /* 0x000fea0003800000 */
[C---:B01----:R-:W-:Y:S01]  /*03e0*/  IMAD.U32 R2, R0.reuse, 0x4, R7 ;  /* 0x0000000400027824 */ /* 0x043fe200078e0007 */
[----:B------:R-:W-:Y:S01]  /*03f0*/  IADD3 R6, -R0, UR8, RZ ;  /* 0x0000000800067c10 */ /* 0x000fe2000fffe1ff */
[----:B------:R-:W-:Y:S03]  /*0400*/  BSSY B1, `(.L_x_533) ;  /* 0x0000011000017945 */ /* 0x000fe60003800000 */
[----:B------:R-:W-:Y:S01]  /*0410*/  LOP3.LUT P0, RZ, R2, 0xf, RZ, 0xc0, !PT ;  /* 0x0000000f02ff7812 */ /* 0x000fe2000780c0ff */
[----:B------:R-:W-:Y:S01]  /*0420*/  IMAD.WIDE R2, R0, 0x4, R4 ;  /* 0x0000000400027825 */ /* 0x000fe200078e0204 */
[C---:B------:R-:W-:Y:S02]  /*0430*/  ISETP.GE.U32.AND P3, PT, R6.reuse, 0x4, PT ;  /* 0x000000040600780c */ /* 0x040fe40003f66070 */
[----:B------:R-:W-:-:S13]  /*0440*/  ISETP.LT.U32.OR P0, PT, R6, 0x4, P0 ;  /* 0x000000040600780c */ /* 0x000fda0000701470 */
[----:B------:R-:W-:Y:S05]  /*0450*/  @P0 BRA `(.L_x_534) ;  /* 0x0000000000080947 */ /* 0x000fea0003800000 */
[----:B------:R1:W5:Y:S01]  /*0460*/  LDG.E.128 R28, desc[UR6][R2.64] ;  /* 0x00000006021c7981 */ /* 0x000362000c1e1d00 */
[----:B------:R-:W-:Y:S05]  /*0470*/  BRA `(.L_x_535) ;  /* 0x0000000000247947 */ /* 0x000fea0003800000 */
.L_x_534:
        /* <DEDUP_REMOVED lines=9> */
.L_x_535:
[----:B------:R-:W-:Y:S05]  /*0510*/  BSYNC B1 ;  /* 0x0000000000017941 */ /* 0x000fea0003800000 */
.L_x_533:
        /* <DEDUP_REMOVED lines=13> */
.L_x_537:
        /* <DEDUP_REMOVED lines=9> */
.L_x_538:
[----:B------:R-:W-:Y:S05]  /*0680*/  BSYNC B1 ;  /* 0x0000000000017941 */ /* 0x000fea0003800000 */
.L_x_536:
        /* <DEDUP_REMOVED lines=13> */
.L_x_540:
        /* <DEDUP_REMOVED lines=9> */
.L_x_541:
[----:B------:R-:W-:Y:S05]  /*07f0*/  BSYNC B1 ;  /* 0x0000000000017941 */ /* 0x000fea0003800000 */
.L_x_539:
[----:B------:R-:W-:-:S04]  /*0800*/  LEA R0, R193, R0, 0x9 ;  /* 0x00000000c1007211 */ /* 0x000fc800078e48ff */
        /* <DEDUP_REMOVED lines=12> */
.L_x_543:
        /* <DEDUP_REMOVED lines=9> */
.L_x_544:
[----:B------:R-:W-:Y:S05]  /*0960*/  BSYNC B1 ;  /* 0x0000000000017941 */ /* 0x000fea0003800000 */
.L_x_542:
        /* <DEDUP_REMOVED lines=13> */
.L_x_546:
        /* <DEDUP_REMOVED lines=9> */
.L_x_547:
[----:B------:R-:W-:Y:S05]  /*0ad0*/  BSYNC B1 ;  /* 0x0000000000017941 */ /* 0x000fea0003800000 */
.L_x_545:
        /* <DEDUP_REMOVED lines=13> */
.L_x_549:
        /* <DEDUP_REMOVED lines=9> */
.L_x_550:
[----:B------:R-:W-:Y:S05]  /*0c40*/  BSYNC B1 ;  /* 0x0000000000017941 */ /* 0x000fea0003800000 */
.L_x_548:
[----:B------:R-:W-:-:S05]  /*0c50*/  IMAD R7, R193, 0x200, R0 ;  /* 0x00000200c1077824 */ /* 0x000fca00078e0200 */
[----:B------:R-:W-:-:S13]  /*0c60*/  ISETP.GE.AND P0, PT, R7, UR8, PT ;  /* 0x0000000807007c0c */ /* 0x000fda000bf06270 */
[----:B------:R-:W-:Y:S05]  /*0c70*/  @P0 BRA `(.L_x_529) ;  /* 0x0000000000440947 */ /* 0x000fea0003800000 */
[C---:B01----:R-:W-:Y:S01]  /*0c80*/  IMAD.WIDE R2, R7.reuse, 0x4, R4 ;  /* 0x0000000407027825 */ /* 0x043fe200078e0204 */
[----:B------:R-:W-:Y:S02]  /*0c90*/  IADD3 R7, -R7, UR8, RZ ;  /* 0x0000000807077c10 */ /* 0x000fe4000fffe1ff */
[----:B------:R-:W-:Y:S02]  /*0ca0*/  LOP3.LUT P0, RZ, R2, 0xf, RZ, 0xc0, !PT ;  /* 0x0000000f02ff7812 */ /* 0x000fe4000780c0ff */
[C---:B------:R-:W-:Y:S02]  /*0cb0*/  ISETP.GE.U32.AND P3, PT, R7.reuse, 0x4, PT ;  /* 0x000000040700780c */ /* 0x040fe40003f66070 */
[----:B------:R-:W-:-:S13]  /*0cc0*/  ISETP.LT.U32.OR P0, PT, R7, 0x4, P0 ;  /* 0x000000040700780c */ /* 0x000fda0000701470 */
[----:B------:R-:W-:Y:S05]  /*0cd0*/  @P0 BRA `(.L_x_551) ;  /* 0x0000000000080947 */ /* 0x000fea0003800000 */
[----:B------:R3:W5:Y:S01]  /*0ce0*/  LDG.E.128 R4, desc[UR6][R2.64] ;  /* 0x0000000602047981 */ /* 0x000762000c1e1d00 */
[----:B------:R-:W-:Y:S05]  /*0cf0*/  BRA `(.L_x_529) ;  /* 0x0000000000247947 */ /* 0x000fea0003800000 */
.L_x_551:
[C---:B------:R-:W-:Y:S02]  /*0d00*/  ISETP.NE.AND P0, PT, R7.reuse, RZ, PT ;  /* 0x000000ff0700720c */ /* 0x040fe40003f05270 */
[----:B------:R-:W-:Y:S02]  /*0d10*/  CS2R R4, SRZ ;  /* 0x0000000000047805 */ /* 0x000fe4000001ff00 */
[C---:B------:R-:W-:Y:S02]  /*0d20*/  ISETP.GE.U32.AND P1, PT, R7.reuse, 0x2, PT ;  /* 0x000000020700780c */ /* 0x040fe40003f26070 */
[----:B------:R-:W-:Y:S02]  /*0d30*/  ISETP.GE.U32.AND P2, PT, R7, 0x3, PT ;  /* 0x000000030700780c */ /* 0x000fe40003f46070 */
[----:B------:R-:W-:-:S06]  /*0d40*/  CS2R R6, SRZ ;  /* 0x0000000000067805 */ /* 0x000fcc000001ff00 */
[----:B------:R2:W5:Y:S04]  /*0d50*/  @P3 LDG.E R7, desc[UR6][R2.64+0xc] ;  /* 0x00000c0602073981 */ /* 0x000568000c1e1900 */
[----:B------:R2:W5:Y:S04]  /*0d60*/  @P0 LDG.E R4, desc[UR6][R2.64] ;  /* 0x0000000602040981 */ /* 0x000568000c1e1900 */
[----:B------:R2:W5:Y:S04]  /*0d70*/  @P1 LDG.E R5, desc[UR6][R2.64+0x4] ;  /* 0x0000040602051981 */ /* 0x000568000c1e1900 */
[----:B------:R2:W5:Y:S02]  /*0d80*/  @P2 LDG.E R6, desc[UR6][R2.64+0x8] ;  /* 0x0000080602062981 */ /* 0x000564000c1e1900 */
.L_x_529:
[----:B------:R-:W-:Y:S05]  /*0d90*/  BSYNC B0 ;  /* 0x0000000000007941 */ /* 0x000fea0003800000 */
.L_x_528:
        /* <DEDUP_REMOVED lines=37> */
[----:B0123--:R-:W-:-:S05]  /*0ff0*/  VIADD R2, R0, 0x1800000 ;  /* 0x0180000000027836 */ /* 0x00ffca0000000000 */
[----:B------:R-:W-:-:S04]  /*1000*/  LOP3.LUT R2, R2, 0x7f800000, RZ, 0xc0, !PT ;  /* 0x7f80000002027812 */ /* 0x000fc800078ec0ff */
[----:B------:R-:W-:-:S13]  /*1010*/  ISETP.GT.U32.AND P0, PT, R2, 0x1ffffff, PT ;  /* 0x01ffffff0200780c */ /* 0x000fda0003f04070 */
[----:B------:R-:W-:Y:S05]  /*1020*/  @P0 BRA `(.L_x_553) ;  /* 0x00000000000c0947 */ /* 0x000fea0003800000 */
[----:B------:R-:W-:-:S07]  /*1030*/  MOV R40, 0x1050 ;  /* 0x0000105000287802 */ /* 0x000fce0000000f00 */
[----:B-----5:R-:W-:Y:S05]  /*1040*/  CALL.REL.NOINC `($__internal_4_$__cuda_sm20_rcp_rn_f32_slowpath) ;  /* 0x0000005c00487944 */ /* 0x020fea0003c00000 */
[----:B------:R-:W-:Y:S05]  /*1050*/  BRA `(.L_x_554) ;  /* 0x0000000000107947 */ /* 0x000fea0003800000 */
.L_x_553:
[----:B------:R-:W0:Y:S02]  /*1060*/  MUFU.RCP R3, R0 ;  /* 0x0000000000037308 */ /* 0x000e240000001000 */
[----:B0-----:R-:W-:-:S04]  /*1070*/  FFMA R2, R0, R3, -1 ;  /* 0xbf80000000027423 */ /* 0x001fc80000000003 */
[----:B------:R-:W-:-:S04]  /*1080*/  FADD.FTZ R2, -R2, -RZ ;  /* 0x800000ff02027221 */ /* 0x000fc80000010100 */
[----:B------:R-:W-:-:S07]  /*1090*/  FFMA R124, R3, R2, R3 ;  /* 0x00000002037c7223 */ /* 0x000fce0000000003 */
.L_x_554:
[----:B------:R-:W0:Y:S01]  /*10a0*/  LDC R2, c[0x0][0x214] ;  /* 0x00008500ff027b82 */ /* 0x000e220000000800 */
[----:B------:R-:W-:Y:S01]  /*10b0*/  ISETP.NE.AND P0, PT, RZ, UR4, PT ;  /* 0x00000004ff007c0c */ /* 0x000fe2000bf05270 */
[----:B------:R-:W-:Y:S01]  /*10c0*/  ULDC UR4, c[0x0][0x21c] ;  /* 0x0000870000047ab9 */ /* 0x000fe20000000800 */
[----:B------:R-:W-:Y:S02]  /*10d0*/  IMAD.MOV.U32 R109, RZ, RZ, RZ ;  /* 0x000000ffff6d7224 */ /* 0x000fe400078e00ff */
[----:B------:R-:W-:-:S05]  /*10e0*/  FSEL R0, RZ, 1, !P0 ;  /* 0x3f800000ff007808 */ /* 0x000fca0004000000 */
[C---:B-----5:R-:W-:Y:S01]  /*10f0*/  FADD R41, R0.reuse, R26 ;  /* 0x0000001a00297221 */ /* 0x060fe20000000000 */
[C---:B------:R-:W-:Y:S01]  /*1100*/  FADD R36, R0.reuse, R23 ;  /* 0x0000001700247221 */ /* 0x040fe20000000000 */
        /* <DEDUP_REMOVED lines=11> */
[----:B------:R-:W-:Y:S01]  /*11c0*/  FADD R122, R0, R33 ;  /* 0x00000021007a7221 */ /* 0x000fe20000000000 */
[----:B0-----:R-:W-:-:S02]  /*11d0*/  IMAD R26, R2, 0x200, R125 ;  /* 0x00000200021a7824 */ /* 0x001fc400078e027d */
[C---:B------:R-:W-:Y:S01]  /*11e0*/  FADD R47, R0.reuse, R28 ;  /* 0x0000001c002f7221 */ /* 0x040fe20000000000 */
[C---:B------:R-:W-:Y:S01]  /*11f0*/  FADD R46, R0.reuse, R29 ;  /* 0x0000001d002e7221 */ /* 0x040fe20000000000 */
[C---:B------:R-:W-:Y:S01]  /*1200*/  FADD R44, R0.reuse, R31 ;  /* 0x0000001f002c7221 */ /* 0x040fe20000000000 */
[----:B------:R-:W-:Y:S01]  /*1210*/  FADD R43, R0, R24 ;  /* 0x00000018002b7221 */ /* 0x000fe20000000000 */
[----:B------:R-:W-:Y:S01]  /*1220*/  LEA R23, R2, R26, 0x9 ;  /* 0x0000001a02177211 */ /* 0x000fe200078e48ff */
[C---:B------:R-:W-:Y:S01]  /*1230*/  FADD R40, R0.reuse, R27 ;  /* 0x0000001b00287221 */ /* 0x040fe20000000000 */
[C---:B------:R-:W-:Y:S01]  /*1240*/  FADD R39, R0.reuse, R20 ;  /* 0x0000001400277221 */ /* 0x040fe20000000000 */
[C---:B------:R-:W-:Y:S01]  /*1250*/  FADD R38, R0.reuse, R21 ;  /* 0x0000001500267221 */ /* 0x040fe20000000000 */
[----:B------:R-:W-:Y:S01]  /*1260*/  FADD R37, R0, R22 ;  /* 0x0000001600257221 */ /* 0x000fe20000000000 */
[----:B------:R-:W-:Y:S02]  /*1270*/  IMAD R19, R2, 0x200, R23 ;  /* 0x0000020002137824 */ /* 0x000fe400078e0217 */
[C---:B------:R-:W-:Y:S01]  /*1280*/  FADD R33, R0.reuse, R18 ;  /* 0x0000001200217221 */ /* 0x040fe20000000000 */
[C---:B------:R-:W-:Y:S01]  /*1290*/  FADD R31, R0.reuse, R12 ;  /* 0x0000000c001f7221 */ /* 0x040fe20000000000 */
[----:B------:R-:W-:Y:S01]  /*12a0*/  FADD R29, R0, R14 ;  /* 0x0000000e001d7221 */ /* 0x000fe20000000000 */
[----:B------:R-:W-:-:S02]  /*12b0*/  IMAD R16, R2, 0x200, R19 ;  /* 0x0000020002107824 */ /* 0x000fc400078e0213 */
[C---:B------:R-:W-:Y:S01]  /*12c0*/  FADD R28, R0.reuse, R15 ;  /* 0x0000000f001c7221 */ /* 0x040fe20000000000 */
[C---:B------:R-:W-:Y:S01]  /*12d0*/  FADD R27, R0.reuse, R8 ;  /* 0x00000008001b7221 */ /* 0x040fe20000000000 */
[----:B------:R-:W-:Y:S01]  /*12e0*/  FADD R24, R0, R9 ;  /* 0x0000000900187221 */ /* 0x000fe20000000000 */
[----:B------:R-:W-:Y:S02]  /*12f0*/  IMAD R13, R2, 0x200, R16 ;  /* 0x00000200020d7824 */ /* 0x000fe400078e0210 */
[C---:B------:R-:W-:Y:S01]  /*1300*/  FADD R22, R0.reuse, R11 ;  /* 0x0000000b00167221 */ /* 0x040fe20000000000 */
[C---:B------:R-:W-:Y:S01]  /*1310*/  FADD R21, R0.reuse, R4 ;  /* 0x0000000400157221 */ /* 0x040fe20000000000 */
[----:B------:R-:W-:Y:S01]  /*1320*/  FADD R20, R0, R5 ;  /* 0x0000000500147221 */ /* 0x000fe20000000000 */
[----:B------:R-:W-:Y:S02]  /*1330*/  IMAD R10, R2, 0x200, R13 ;  /* 0x00000200020a7824 */ /* 0x000fe400078e020d */
[----:B------:R-:W-:Y:S01]  /*1340*/  FADD R18, R0, R7 ;  /* 0x0000000700127221 */ /* 0x000fe20000000000 */
[----:B------:R-:W-:Y:S01]  /*1350*/  IMAD.MOV.U32 R12, RZ, RZ, 0x1 ;  /* 0x00000001ff0c7424 */ /* 0x000fe200078e00ff */
[----:B------:R-:W-:Y:S01]  /*1360*/  IADD3 R11, -R125, UR4, RZ ;  /* 0x000000047d0b7c10 */ /* 0x000fe2000fffe1ff */
[----:B------:R-:W-:Y:S01]  /*1370*/  IMAD.MOV.U32 R15, RZ, RZ, R131 ;  /* 0x000000ffff0f7224 */ /* 0x000fe200078e0083 */
[----:B------:R-:W-:Y:S01]  /*1380*/  LEA R6, R2, R10, 0x9 ;  /* 0x0000000a02067211 */ /* 0x000fe200078e48ff */
[----:B------:R-:W-:Y:S01]  /*1390*/  IMAD.MOV.U32 R14, RZ, RZ, RZ ;  /* 0x000000ffff0e7224 */ /* 0x000fe200078e00ff */
[----:B------:R-:W-:-:S02]  /*13a0*/  IADD3 R9, -R26, UR4, RZ ;  /* 0x000000041a097c10 */ /* 0x000fc4000fffe1ff */
[----:B------:R-:W-:Y:S02]  /*13b0*/  IADD3 R8, -R23, UR4, RZ ;  /* 0x0000000417087c10 */ /* 0x000fe4000fffe1ff */
[----:B------:R-:W-:Y:S02]  /*13c0*/  IADD3 R7, -R19, UR4, RZ ;  /* 0x0000000413077c10 */ /* 0x000fe4000fffe1ff */
[----:B------:R-:W-:Y:S02]  /*13d0*/  IADD3 R5, -R16, UR4, RZ ;  /* 0x0000000410057c10 */ /* 0x000fe4000fffe1ff */
[----:B------:R-:W-:Y:S02]  /*13e0*/  IADD3 R4, -R13, UR4, RZ ;  /* 0x000000040d047c10 */ /* 0x000fe4000fffe1ff */
[----:B------:R-:W-:Y:S02]  /*13f0*/  IADD3 R2, -R10, UR4, RZ ;  /* 0x000000040a027c10 */ /* 0x000fe4000fffe1ff */
[----:B------:R-:W-:-:S07]  /*1400*/  IADD3 R0, -R6, UR4, RZ ;  /* 0x0000000406007c10 */ /* 0x000fce000fffe1ff */
.L_x_648:
[----:B------:R-:W-:Y:S01]  /*1410*/  LEA.HI R149, R130, R15, RZ, 0x19 ;  /* 0x0000000f82957211 */ /* 0x000fe200078fc8ff */
[----:B------:R-:W-:Y:S01]  /*1420*/  ULDC UR9, c[0x0][0x218] ;  /* 0x0000860000097ab9 */ /* 0x000fe20000000800 */
[----:B0-----:R-:W0:Y:S01]  /*1430*/  LDC R206, c[0x0][0x210] ;  /* 0x00008400ffce7b82 */ /* 0x001e220000000800 */
[----:B------:R-:W-:Y:S01]  /*1440*/  IMAD.MOV.U32 R193, RZ, RZ, RZ ;  /* 0x000000ffffc17224 */ /* 0x000fe200078e00ff */
[----:B------:R-:W-:Y:S01]  /*1450*/  ISETP.GE.AND P0, PT, R149, UR9, PT ;  /* 0x0000000995007c0c */ /* 0x000fe2000bf06270 */
[----:B------:R-:W-:Y:S01]  /*1460*/  IMAD.MOV.U32 R132, RZ, RZ, RZ ;  /* 0x000000ffff847224 */ /* 0x000fe200078e00ff */
[----:B------:R-:W-:-:S11]  /*1470*/  ULDC UR8, c[0x0][0x21c] ;  /* 0x0000870000087ab9 */ /* 0x000fd60000000800 */
[----:B-1--4-:R-:W1:Y:S08]  /*1480*/  @!P0 LDC.64 R114, c[0x0][0x228] ;  /* 0x00008a00ff728b82 */ /* 0x012e700000000a00 */
[----:B--2---:R-:W2:Y:S01]  /*1490*/  @!P0 LDC.64 R112, c[0x0][0x230] ;  /* 0x00008c00ff708b82 */ /* 0x004ea20000000a00 */
        /* <DEDUP_REMOVED lines=8> */
[----:B------:R-:W-:Y:S02]  /*1520*/  IMAD.MOV.U32 R195, RZ, RZ, RZ ;  /* 0x000000ffffc37224 */ /* 0x000fe400078e00ff */
[----:B------:R-:W-:Y:S01]  /*1530*/  IMAD.MOV.U32 R208, RZ, RZ, RZ ;  /* 0x000000ffffd07224 */ /* 0x000fe200078e00ff */
[----:B------:R-:W-:-:S07]  /*1540*/  ISETP.GE.AND P2, PT, R15, UR9, PT ;  /* 0x000000090f007c0c */ /* 0x000fce000bf46270 */
[----:B-1-3--:R-:W-:Y:S06]  /*1550*/  @!P0 BRA `(.L_x_556) ;  /* 0x0000002000c48947 */ /* 0x00afec0003800000 */
        /* <DEDUP_REMOVED lines=13> */
.L_x_558:
        /* <DEDUP_REMOVED lines=9> */
.L_x_559:
[----:B------:R-:W-:Y:S05]  /*16c0*/  BSYNC B1 ;  /* 0x0000000000017941 */ /* 0x000fea0003800000 */
.L_x_557:
[----:B------:R-:W2:Y:S01]  /*16d0*/  LDC.64 R136, c[0x0][0x258] ;  /* 0x00009600ff887b82 */ /* 0x000ea20000000a00 */
[C---:B01----:R-:W-:Y:S01]  /*16e0*/  SHF.L.U64.HI R116, R3.reuse, 0x2, R118 ;  /* 0x0000000203747819 */ /* 0x043fe20000010276 */
[----:B------:R-:W-:Y:S01]  /*16f0*/  BSSY B1, `(.L_x_560) ;  /* 0x0000011000017945 */ /* 0x000fe20003800000 */
[----:B--2---:R-:W-:-:S04]  /*1700*/  LEA R202, P4, R3, R136, 0x2 ;  /* 0x0000008803ca7211 */ /* 0x004fc800078810ff */
[----:B------:R-:W-:Y:S01]  /*1710*/  LOP3.LUT P0, RZ, R202, 0xf, RZ, 0xc0, !PT ;  /* 0x0000000fcaff7812 */ /* 0x000fe2000780c0ff */
[----:B------:R-:W-:-:S03]  /*1720*/  IMAD.X R203, R116, 0x1, R137, P4 ;  /* 0x0000000174cb7824 */ /* 0x000fc600020e0689 */
[----:B------:R-:W-:-:S13]  /*1730*/  ISETP.LT.U32.OR P0, PT, R11, 0x4, P0 ;  /* 0x000000040b00780c */ /* 0x000fda0000701470 */
[----:B------:R-:W-:Y:S05]  /*1740*/  @P0 BRA `(.L_x_561) ;  /* 0x0000000000080947 */ /* 0x000fea0003800000 */
[----:B------:R1:W5:Y:S01]  /*1750*/  LDG.E.128 R116, desc[UR6][R202.64] ;  /* 0x00000006ca747981 */ /* 0x000362000c1e1d00 */
[----:B------:R-:W-:Y:S05]  /*1760*/  BRA `(.L_x_562) ;  /* 0x0000000000247947 */ /* 0x000fea0003800000 */
.L_x_561:
        /* <DEDUP_REMOVED lines=9> */
.L_x_562:
[----:B------:R-:W-:Y:S05]  /*1800*/  BSYNC B1 ;  /* 0x0000000000017941 */ /* 0x000fea0003800000 */
.L_x_560:
[--C-:B-----5:R-:W-:Y:S01]  /*1810*/  FADD R3, R112, -R193.reuse ;  /* 0x800000c170037221 */ /* 0x120fe20000000000 */
[--C-:B------:R-:W-:Y:S01]  /*1820*/  FADD R113, R113, -R193.reuse ;  /* 0x800000c171717221 */ /* 0x100fe20000000000 */
[----:B------:R-:W-:Y:S01]  /*1830*/  FMUL R166, R123, R116 ;  /* 0x000000747ba67220 */ /* 0x000fe20000400000 */
[----:B------:R-:W-:Y:S01]  /*1840*/  ISETP.GE.AND P0, PT, R26, UR8, PT ;  /* 0x000000081a007c0c */ /* 0x000fe2000bf06270 */
[-C--:B------:R-:W-:Y:S01]  /*1850*/  FMUL R3, R3, R132.reuse ;  /* 0x0000008403037220 */ /* 0x080fe20000400000 */
[----:B------:R-:W-:Y:S01]  /*1860*/  FMUL R150, R113, R132 ;  /* 0x0000008471967220 */ /* 0x000fe20000400000 */
[----:B------:R-:W-:Y:S01]  /*1870*/  FMUL R181, R122, R117 ;  /* 0x000000757ab57220 */ /* 0x000fe20000400000 */
[----:B------:R-:W-:Y:S01]  /*1880*/  FADD R112, RZ, R166 ;  /* 0x000000a6ff707221 */ /* 0x000fe20000000000 */
[--C-:B------:R-:W-:Y:S01]  /*1890*/  FADD R179, R114, -R193.reuse ;  /* 0x800000c172b37221 */ /* 0x100fe20000000000 */
[----:B------:R-:W-:Y:S01]  /*18a0*/  FFMA R113, R3, R166, RZ ;  /* 0x000000a603717223 */ /* 0x000fe200000000ff */
[----:B------:R-:W-:Y:S01]  /*18b0*/  FADD R195, R115, -R193 ;  /* 0x800000c173c37221 */ /* 0x000fe20000000000 */
[----:B------:R-:W-:Y:S01]  /*18c0*/  FADD R115, R112, R181 ;  /* 0x000000b570737221 */ /* 0x000fe20000000000 */
[----:B------:R-:W-:Y:S01]  /*18d0*/  FMUL R179, R179, R132 ;  /* 0x00000084b3b37220 */ /* 0x000fe20000400000 */
[----:B------:R-:W-:Y:S01]  /*18e0*/  FMUL R204, R121, R118 ;  /* 0x0000007679cc7220 */ /* 0x000fe20000400000 */
[----:B------:R-:W-:Y:S01]  /*18f0*/  FFMA R112, R150, R181, R113 ;  /* 0x000000b596707223 */ /* 0x000fe20000000071 */
[----:B------:R-:W-:Y:S01]  /*1900*/  FMUL R191, R120, R119 ;  /* 0x0000007778bf7220 */ /* 0x000fe20000400000 */
[----:B01----:R-:W-:Y:S01]  /*1910*/  FMUL R202, R195, R132 ;  /* 0x00000084c3ca7220 */ /* 0x003fe20000400000 */
        /* <DEDUP_REMOVED lines=24> */
.L_x_564:
        /* <DEDUP_REMOVED lines=9> */
.L_x_565:
[----:B------:R-:W-:Y:S05]  /*1b30*/  BSYNC B1 ;  /* 0x0000000000017941 */ /* 0x000fea0003800000 */
.L_x_563:
[C---:B------:R-:W-:Y:S01]  /*1b40*/  LEA R198, P4, R119.reuse, R136, 0x2 ;  /* 0x0000008877c67211 */ /* 0x040fe200078810ff */
[----:B------:R-:W-:Y:S01]  /*1b50*/  BSSY B1, `(.L_x_566) ;  /* 0x0000011000017945 */ /* 0x000fe20003800000 */
[----:B01----:R-:W-:Y:S02]  /*1b60*/  SHF.L.U64.HI R116, R119, 0x2, R118 ;  /* 0x0000000277747819 */ /* 0x003fe40000010276 */
[----:B------:R-:W-:Y:S02]  /*1b70*/  LOP3.LUT P0, RZ, R198, 0xf, RZ, 0xc0, !PT ;  /* 0x0000000fc6ff7812 */ /* 0x000fe4000780c0ff */
[----:B------:R-:W-:Y:S02]  /*1b80*/  IADD3.X R199, R116, R137, RZ, P4, !PT ;  /* 0x0000008974c77210 */ /* 0x000fe400027fe4ff */
[----:B------:R-:W-:-:S13]  /*1b90*/  ISETP.LT.U32.OR P0, PT, R9, 0x4, P0 ;  /* 0x000000040900780c */ /* 0x000fda0000701470 */
[----:B------:R-:W-:Y:S05]  /*1ba0*/  @P0 BRA `(.L_x_567) ;  /* 0x0000000000080947 */ /* 0x000fea0003800000 */
[----:B------:R0:W5:Y:S01]  /*1bb0*/  LDG.E.128 R116, desc[UR6][R198.64] ;  /* 0x00000006c6747981 */ /* 0x000162000c1e1d00 */
[----:B------:R-:W-:Y:S05]  /*1bc0*/  BRA `(.L_x_568) ;  /* 0x0000000000247947 */ /* 0x000fea0003800000 */
.L_x_567:
        /* <DEDUP_REMOVED lines=9> */
.L_x_568:
[----:B------:R-:W-:Y:S05]  /*1c60*/  BSYNC B1 ;  /* 0x0000000000017941 */ /* 0x000fea0003800000 */
.L_x_566:
[--C-:B-----5:R-:W-:Y:S01]  /*1c70*/  FADD R145, R112, -R193.reuse ;  /* 0x800000c170917221 */ /* 0x120fe20000000000 */
[--C-:B------:R-:W-:Y:S01]  /*1c80*/  FADD R113, R113, -R193.reuse ;  /* 0x800000c171717221 */ /* 0x100fe20000000000 */
[----:B------:R-:W-:Y:S01]  /*1c90*/  FMUL R164, R47, R116 ;  /* 0x000000742fa47220 */ /* 0x000fe20000400000 */
[----:B------:R-:W-:Y:S01]  /*1ca0*/  ISETP.GE.AND P0, PT, R23, UR8, PT ;  /* 0x0000000817007c0c */ /* 0x000fe2000bf06270 */
[-C--:B------:R-:W-:Y:S01]  /*1cb0*/  FMUL R145, R145, R132.reuse ;  /* 0x0000008491917220 */ /* 0x080fe20000400000 */
[----:B------:R-:W-:Y:S01]  /*1cc0*/  FMUL R148, R113, R132 ;  /* 0x0000008471947220 */ /* 0x000fe20000400000 */
[----:B------:R-:W-:Y:S01]  /*1cd0*/  FMUL R177, R46, R117 ;  /* 0x000000752eb17220 */ /* 0x000fe20000400000 */
[----:B------:R-:W-:Y:S01]  /*1ce0*/  FADD R112, R195, R164 ;  /* 0x000000a4c3707221 */ /* 0x000fe20000000000 */
[--C-:B------:R-:W-:Y:S01]  /*1cf0*/  FADD R175, R114, -R193.reuse ;  /* 0x800000c172af7221 */ /* 0x100fe20000000000 */
[----:B------:R-:W-:Y:S01]  /*1d00*/  FFMA R113, R145, R164, R208 ;  /* 0x000000a491717223 */ /* 0x000fe200000000d0 */
[----:B01----:R-:W-:Y:S01]  /*1d10*/  FADD R199, R115, -R193 ;  /* 0x800000c173c77221 */ /* 0x003fe20000000000 */
[----:B------:R-:W-:Y:S01]  /*1d20*/  FADD R115, R112, R177 ;  /* 0x000000b170737221 */ /* 0x000fe20000000000 */
[----:B------:R-:W-:Y:S01]  /*1d30*/  FMUL R175, R175, R132 ;  /* 0x00000084afaf7220 */ /* 0x000fe20000400000 */
        /* <DEDUP_REMOVED lines=28> */
.L_x_570:
        /* <DEDUP_REMOVED lines=9> */
.L_x_571:
[----:B------:R-:W-:Y:S05]  /*1f90*/  BSYNC B1 ;  /* 0x0000000000017941 */ /* 0x000fea0003800000 */
.L_x_569:
[C---:B------:R-:W-:Y:S01]  /*1fa0*/  LEA R212, P4, R119.reuse, R136, 0x2 ;  /* 0x0000008877d47211 */ /* 0x040fe200078810ff */
[----:B------:R-:W-:Y:S01]  /*1fb0*/  BSSY B1, `(.L_x_572) ;  /* 0x0000011000017945 */ /* 0x000fe20003800000 */
[----:B01----:R-:W-:Y:S02]  /*1fc0*/  SHF.L.U64.HI R116, R119, 0x2, R118 ;  /* 0x0000000277747819 */ /* 0x003fe40000010276 */
[----:B------:R-:W-:-:S03]  /*1fd0*/  LOP3.LUT P0, RZ, R212, 0xf, RZ, 0xc0, !PT ;  /* 0x0000000fd4ff7812 */ /* 0x000fc6000780c0ff */
[----:B------:R-:W-:Y:S01]  /*1fe0*/  IMAD.X R213, R116, 0x1, R137, P4 ;  /* 0x0000000174d57824 */ /* 0x000fe200020e0689 */
[----:B------:R-:W-:-:S13]  /*1ff0*/  ISETP.LT.U32.OR P0, PT, R8, 0x4, P0 ;  /* 0x000000040800780c */ /* 0x000fda0000701470 */
[----:B------:R-:W-:Y:S05]  /*2000*/  @P0 BRA `(.L_x_573) ;  /* 0x0000000000080947 */ /* 0x000fea0003800000 */
[----:B------:R1:W5:Y:S01]  /*2010*/  LDG.E.128 R116, desc[UR6][R212.64] ;  /* 0x00000006d4747981 */ /* 0x000362000c1e1d00 */
[----:B------:R-:W-:Y:S05]  /*2020*/  BRA `(.L_x_574) ;  /* 0x0000000000247947 */ /* 0x000fea0003800000 */
.L_x_573:
        /* <DEDUP_REMOVED lines=9> */
.L_x_574:
[----:B------:R-:W-:Y:S05]  /*20c0*/  BSYNC B1 ;  /* 0x0000000000017941 */ /* 0x000fea0003800000 */
.L_x_572:
        /* <DEDUP_REMOVED lines=10> */
[----:B------:R-:W-:Y:S01]  /*2170*/  FADD R199, R115, -R193 ;  /* 0x800000c173c77221 */ /* 0x000fe20000000000 */
        /* <DEDUP_REMOVED lines=30> */
.L_x_576:
        /* <DEDUP_REMOVED lines=9> */
.L_x_577:
[----:B------:R-:W-:Y:S05]  /*23f0*/  BSYNC B1 ;  /* 0x0000000000017941 */ /* 0x000fea0003800000 */
.L_x_575:
[C---:B01----:R-:W-:Y:S01]  /*2400*/  LEA R212, P4, R119.reuse, R136, 0x2 ;  /* 0x0000008877d47211 */ /* 0x043fe200078810ff */
[----:B------:R-:W-:Y:S01]  /*2410*/  BSSY B1, `(.L_x_578) ;  /* 0x0000011000017945 */ /* 0x000fe20003800000 */
[----:B--23--:R-:W-:Y:S02]  /*2420*/  SHF.L.U64.HI R116, R119, 0x2, R118 ;  /* 0x0000000277747819 */ /* 0x00cfe40000010276 */
[----:B------:R-:W-:-:S03]  /*2430*/  LOP3.LUT P0, RZ, R212, 0xf, RZ, 0xc0, !PT ;  /* 0x0000000fd4ff7812 */ /* 0x000fc6000780c0ff */
[----:B------:R-:W-:Y:S01]  /*2440*/  IMAD.X R213, R116, 0x1, R137, P4 ;  /* 0x0000000174d57824 */ /* 0x000fe200020e0689 */
[----:B------:R-:W-:-:S13]  /*2450*/  ISETP.LT.U32.OR P0, PT, R7, 0x4, P0 ;  /* 0x000000040700780c */ /* 0x000fda0000701470 */
[----:B------:R-:W-:Y:S05]  /*2460*/  @P0 BRA `(.L_x_579) ;  /* 0x0000000000080947 */ /* 0x000fea0003800000 */
[----:B------:R0:W5:Y:S01]  /*2470*/  LDG.E.128 R116, desc[UR6][R212.64] ;  /* 0x00000006d4747981 */ /* 0x000162000c1e1d00 */
[----:B------:R-:W-:Y:S05]  /*2480*/  BRA `(.L_x_580) ;  /* 0x0000000000247947 */ /* 0x000fea0003800000 */
.L_x_579:
        /* <DEDUP_REMOVED lines=9> */
.L_x_580:
[----:B------:R-:W-:Y:S05]  /*2520*/  BSYNC B1 ;  /* 0x0000000000017941 */ /* 0x000fea0003800000 */
.L_x_578:
        /* <DEDUP_REMOVED lines=41> */
.L_x_582:
        /* <DEDUP_REMOVED lines=9> */
.L_x_583:
[----:B------:R-:W-:Y:S05]  /*2850*/  BSYNC B1 ;  /* 0x0000000000017941 */ /* 0x000fea0003800000 */
.L_x_581:
        /* <DEDUP_REMOVED lines=9> */
.L_x_585:
        /* <DEDUP_REMOVED lines=9> */
.L_x_586:
[----:B------:R-:W-:Y:S05]  /*2980*/  BSYNC B1 ;  /* 0x0000000000017941 */ /* 0x000fea0003800000 */
.L_x_584:
        /* <DEDUP_REMOVED lines=41> */
.L_x_588:
        /* <DEDUP_REMOVED lines=9> */
.L_x_589:
[----:B------:R-:W-:Y:S05]  /*2cb0*/  BSYNC B1 ;  /* 0x0000000000017941 */ /* 0x000fea0003800000 */
.L_x_587:
[C---:B01----:R-:W-:Y:S01]  /*2cc0*/  LEA R212, P4, R119.reuse, R136, 0x2 ;  /* 0x0000008877d47211 */ /* 0x043fe200078810ff */
[----:B------:R-:W-:Y:S01]  /*2cd0*/  BSSY B1, `(.L_x_590) ;  /* 0x0000011000017945 */ /* 0x000fe20003800000 */
[----:B--23--:R-:W-:Y:S02]  /*2ce0*/  SHF.L.U64.HI R116, R119, 0x2, R118 ;  /* 0x0000000277747819 */ /* 0x00cfe40000010276 */
[----:B------:R-:W-:Y:S02]  /*2cf0*/  LOP3.LUT P0, RZ, R212, 0xf, RZ, 0xc0, !PT ;  /* 0x0000000fd4ff7812 */ /* 0x000fe4000780c0ff */
[----:B------:R-:W-:Y:S02]  /*2d00*/  IADD3.X R213, R116, R137, RZ, P4, !PT ;  /* 0x0000008974d57210 */ /* 0x000fe400027fe4ff */
[----:B------:R-:W-:-:S13]  /*2d10*/  ISETP.LT.U32.OR P0, PT, R4, 0x4, P0 ;  /* 0x000000040400780c */ /* 0x000fda0000701470 */
[----:B------:R-:W-:Y:S05]  /*2d20*/  @P0 BRA `(.L_x_591) ;  /* 0x0000000000080947 */ /* 0x000fea0003800000 */
[----:B------:R0:W5:Y:S01]  /*2d30*/  LDG.E.128 R116, desc[UR6][R212.64] ;  /* 0x00000006d4747981 */ /* 0x000162000c1e1d00 */
[----:B------:R-:W-:Y:S05]  /*2d40*/  BRA `(.L_x_592) ;  /* 0x0000000000247947 */ /* 0x000fea0003800000 */
.L_x_591:
        /* <DEDUP_REMOVED lines=9> */
.L_x_592:
[----:B------:R-:W-:Y:S05]  /*2de0*/  BSYNC B1 ;  /* 0x0000000000017941 */ /* 0x000fea0003800000 */
.L_x_590:
        /* <DEDUP_REMOVED lines=41> */
.L_x_594:
        /* <DEDUP_REMOVED lines=9> */
.L_x_595:
[----:B------:R-:W-:Y:S05]  /*3110*/  BSYNC B1 ;  /* 0x0000000000017941 */ /* 0x000fea0003800000 */
.L_x_593:
[C---:B------:R-:W-:Y:S01]  /*3120*/  LEA R154, P4, R119.reuse, R136, 0x2 ;  /* 0x00000088779a7211 */ /* 0x040fe200078810ff */
        /* <DEDUP_REMOVED lines=8> */
.L_x_597:
        /* <DEDUP_REMOVED lines=9> */
.L_x_598:
[----:B------:R-:W-:Y:S05]  /*3240*/  BSYNC B1 ;  /* 0x0000000000017941 */ /* 0x000fea0003800000 */
.L_x_596:
[--C-:B-----5:R-:W-:Y:S01]  /*3250*/  FADD R133, R112, -R193.reuse ;  /* 0x800000c170857221 */ /* 0x120fe20000000000 */
[--C-:B------:R-:W-:Y:S01]  /*3260*/  FADD R113, R113, -R193.reuse ;  /* 0x800000c171717221 */ /* 0x100fe20000000000 */
[----:B--23--:R-:W-:Y:S01]  /*3270*/  FMUL R154, R27, R116 ;  /* 0x000000741b9a7220 */ /* 0x00cfe20000400000 */
        /* <DEDUP_REMOVED lines=38> */
.L_x_600:
        /* <DEDUP_REMOVED lines=9> */
.L_x_601:
[----:B------:R-:W-:Y:S05]  /*3570*/  BSYNC B1 ;  /* 0x0000000000017941 */ /* 0x000fea0003800000 */
.L_x_599:
[C---:B------:R-:W-:Y:S01]  /*3580*/  LEA R136, P4, R117.reuse, R136, 0x2 ;  /* 0x0000008875887211 */ /* 0x040fe200078810ff */
[----:B------:R-:W-:Y:S01]  /*3590*/  BSSY B1, `(.L_x_602) ;  /* 0x0000011000017945 */ /* 0x000fe20003800000 */
[----:B------:R-:W-:Y:S02]  /*35a0*/  SHF.L.U64.HI R116, R117, 0x2, R116 ;  /* 0x0000000275747819 */ /* 0x000fe40000010274 */
[----:B------:R-:W-:-:S03]  /*35b0*/  LOP3.LUT P0, RZ, R136, 0xf, RZ, 0xc0, !PT ;  /* 0x0000000f88ff7812 */ /* 0x000fc6000780c0ff */
[----:B------:R-:W-:Y:S01]  /*35c0*/  IMAD.X R137, R116, 0x1, R137, P4 ;  /* 0x0000000174897824 */ /* 0x000fe200020e0689 */
[----:B------:R-:W-:-:S13]  /*35d0*/  ISETP.LT.U32.OR P0, PT, R0, 0x4, P0 ;  /* 0x000000040000780c */ /* 0x000fda0000701470 */
[----:B------:R-:W-:Y:S05]  /*35e0*/  @P0 BRA `(.L_x_603) ;  /* 0x0000000000080947 */ /* 0x000fea0003800000 */
[----:B------:R4:W5:Y:S01]  /*35f0*/  LDG.E.128 R116, desc[UR6][R136.64] ;  /* 0x0000000688747981 */ /* 0x000962000c1e1d00 */
[----:B------:R-:W-:Y:S05]  /*3600*/  BRA `(.L_x_604) ;  /* 0x0000000000247947 */ /* 0x000fea0003800000 */
.L_x_603:
        /* <DEDUP_REMOVED lines=9> */
.L_x_604:
[----:B------:R-:W-:Y:S05]  /*36a0*/  BSYNC B1 ;  /* 0x0000000000017941 */ /* 0x000fea0003800000 */
.L_x_602:
[--C-:B-----5:R-:W-:Y:S01]  /*36b0*/  FADD R147, R112, -R193.reuse ;  /* 0x800000c170937221 */ /* 0x120fe20000000000 */
[--C-:B------:R-:W-:Y:S01]  /*36c0*/  FADD R113, R113, -R193.reuse ;  /* 0x800000c171717221 */ /* 0x100fe20000000000 */
[----:B------:R-:W-:Y:S01]  /*36d0*/  FMUL R156, R21, R116 ;  /* 0x00000074159c7220 */ /* 0x000fe20000400000 */
[----:B------:R-:W-:Y:S01]  /*36e0*/  FMUL R153, R20, R117 ;  /* 0x0000007514997220 */ /* 0x000fe20000400000 */
[-C--:B------:R-:W-:Y:S01]  /*36f0*/  FMUL R147, R147, R132.reuse ;  /* 0x0000008493937220 */ /* 0x080fe20000400000 */
        /* <DEDUP_REMOVED lines=22> */
[----:B------:R-:W-:-:S07]  /*3860*/  FFMA R208, R170, R168, R113 ;  /* 0x000000a8aad07223 */ /* 0x000fce0000000071 */
.L_x_556:
[----:B------:R-:W-:Y:S05]  /*3870*/  BSYNC B0 ;  /* 0x0000000000007941 */ /* 0x000fea0003800000 */
.L_x_555:
[----:B-----5:R-:W0:Y:S01]  /*3880*/  LDC R193, c[0x0][0x214] ;  /* 0x00008500ffc17b82 */ /* 0x020e220000000800 */
[----:B------:R-:W-:Y:S01]  /*3890*/  LOP3.LUT P0, RZ, R12, 0xff, RZ, 0xc0, !PT ;  /* 0x000000ff0cff7812 */ /* 0x000fe2000780c0ff */
[----:B------:R-:W-:Y:S01]  /*38a0*/  UMOV UR4, 0x400 ;  /* 0x0000040000047882 */ /* 0x000fe20000000000 */
[----:B------:R-:W-:-:S05]  /*38b0*/  LOP3.LUT R112, R129, 0x7fffffc, RZ, 0xc0, !PT ;  /* 0x07fffffc81707812 */ /* 0x000fca00078ec0ff */
[----:B------:R-:W1:Y:S06]  /*38c0*/  S2UR UR5, SR_CgaCtaId ;  /* 0x00000000000579c3 */ /* 0x000e6c0000008800 */
[----:B------:R-:W-:-:S05]  /*38d0*/  @!P0 VIADD R112, R112, 0x4 ;  /* 0x0000000470708836 */ /* 0x000fca0000000000 */
[----:B------:R-:W-:Y:S02]  /*38e0*/  LOP3.LUT R113, R112, 0x3, R129, 0xf8, !PT ;  /* 0x0000000370717812 */ /* 0x000fe400078ef881 */
        /* <DEDUP_REMOVED lines=10> */
[----:B------:R-:W-:-:S03]  /*3990*/  ISETP.NE.AND P3, PT, R126, RZ, PT ;  /* 0x000000ff7e00720c */ /* 0x000fc60003f65270 */
[----:B----4-:R-:W-:Y:S02]  /*39a0*/  IMAD.MOV R137, RZ, RZ, -R199 ;  /* 0x000000ffff897224 */ /* 0x010fe400078e0ac7 */
[----:B0-----:R-:W-:Y:S01]  /*39b0*/  FADD R112, R112, R195 ;  /* 0x000000c370707221 */ /* 0x001fe20000000000 */
[----:B-1----:R-:W-:-:S04]  /*39c0*/  FADD R113, R113, R208 ;  /* 0x000000d071717221 */ /* 0x002fc80000000000 */
[----:B------:R-:W0:Y:S01]  /*39d0*/  SHFL.DOWN PT, R115, R112, 0x8, 0x1f ;  /* 0x09001f0070737f89 */ /* 0x000e2200000e0000 */
[----:B------:R-:W-:-:S03]  /*39e0*/  LEA.HI R208, R130, R131, RZ, 0x19 ;  /* 0x0000008382d07211 */ /* 0x000fc600078fc8ff */
[----:B------:R-:W1:Y:S01]  /*39f0*/  SHFL.DOWN PT, R114, R113, 0x8, 0x1f ;  /* 0x09001f0071727f89 */ /* 0x000e6200000e0000 */
[----:B0-----:R-:W-:Y:S01]  /*3a00*/  FADD R115, R112, R115 ;  /* 0x0000007370737221 */ /* 0x001fe20000000000 */
[----:B-1----:R-:W-:-:S04]  /*3a10*/  FADD R114, R113, R114 ;  /* 0x0000007271727221 */ /* 0x002fc80000000000 */
[----:B------:R-:W0:Y:S01]  /*3a20*/  SHFL.DOWN PT, R116, R115, 0x4, 0x1f ;  /* 0x08801f0073747f89 */ /* 0x000e2200000e0000 */
[----:B------:R-:W1:Y:S03]  /*3a30*/  @!P0 LDC.64 R112, c[0x0][0x240] ;  /* 0x00009000ff708b82 */ /* 0x000e660000000a00 */
[----:B------:R-:W4:Y:S01]  /*3a40*/  SHFL.DOWN PT, R117, R114, 0x4, 0x1f ;  /* 0x08801f0072757f89 */ /* 0x000f2200000e0000 */
[----:B0-----:R-:W-:Y:S01]  /*3a50*/  FADD R116, R115, R116 ;  /* 0x0000007473747221 */ /* 0x001fe20000000000 */
[----:B----4-:R-:W-:-:S04]  /*3a60*/  FADD R117, R114, R117 ;  /* 0x0000007572757221 */ /* 0x010fc80000000000 */
[----:B------:R-:W0:Y:S01]  /*3a70*/  SHFL.DOWN PT, R119, R116, 0x2, 0x1f ;  /* 0x08401f0074777f89 */ /* 0x000e2200000e0000 */
[----:B------:R-:W-:-:S03]  /*3a80*/  IMAD R114, R193, R206, RZ ;  /* 0x000000cec1727224 */ /* 0x000fc600078e02ff */
[----:B------:R-:W4:Y:S02]  /*3a90*/  SHFL.DOWN PT, R118, R117, 0x2, 0x1f ;  /* 0x08401f0075767f89 */ /* 0x000f2400000e0000 */
[----:B------:R-:W-:Y:S01]  /*3aa0*/  LOP3.LUT R114, R137, R114, RZ, 0xc0, !PT ;  /* 0x0000007289727212 */ /* 0x000fe200078ec0ff */
[----:B0-----:R-:W-:Y:S01]  /*3ab0*/  FADD R119, R116, R119 ;  /* 0x0000007774777221 */ /* 0x001fe20000000000 */
[----:B----4-:R-:W-:-:S04]  /*3ac0*/  FADD R118, R117, R118 ;  /* 0x0000007675767221 */ /* 0x010fc80000000000 */
[----:B------:R-:W0:Y:S01]  /*3ad0*/  SHFL.DOWN PT, R136, R119, 0x1, 0x1f ;  /* 0x08201f0077887f89 */ /* 0x000e2200000e0000 */
[----:B------:R-:W-:-:S03]  /*3ae0*/  IMAD R117, R208, R193, RZ ;  /* 0x000000c1d0757224 */ /* 0x000fc600078e02ff */
[----:B------:R-:W4:Y:S02]  /*3af0*/  SHFL.DOWN PT, R115, R118, 0x1, 0x1f ;  /* 0x08201f0076737f89 */ /* 0x000f2400000e0000 */
[----:B--23--:R-:W-:-:S04]  /*3b00*/  IADD3 R210, P4, R117, R114, RZ ;  /* 0x0000007275d27210 */ /* 0x00cfc80007f9e0ff */
[----:B------:R-:W-:Y:S01]  /*3b10*/  @!P0 IADD3 R116, P5, R127, R210, RZ ;  /* 0x000000d27f748210 */ /* 0x000fe20007fbe0ff */
[----:B------:R-:W-:Y:S01]  /*3b20*/  IMAD.X R208, RZ, RZ, RZ, P4 ;  /* 0x000000ffffd07224 */ /* 0x000fe200020e06ff */
[----:B------:R-:W-:-:S04]  /*3b30*/  ISETP.NE.AND P4, PT, R130, RZ, PT ;  /* 0x000000ff8200720c */ /* 0x000fc80003f85270 */
[----:B------:R-:W-:Y:S01]  /*3b40*/  @!P0 LEA.HI.X.SX32 R117, R127, R208, 0x1, P5 ;  /* 0x000000d07f758211 */ /* 0x000fe200028f0eff */
[----:B0-----:R-:W-:Y:S01]  /*3b50*/  FADD R114, R119, R136 ;  /* 0x0000008877727221 */ /* 0x001fe20000000000 */
[----:B-1----:R-:W-:Y:S01]  /*3b60*/  @!P0 LEA R136, P5, R116, R112, 0x3 ;  /* 0x0000007074888211 */ /* 0x002fe200078a18ff */
[----:B----4-:R-:W-:-:S03]  /*3b70*/  FADD R115, R118, R115 ;  /* 0x0000007376737221 */ /* 0x010fc60000000000 */
        /* <DEDUP_REMOVED lines=15> */
.L_x_607:
[----:B------:R-:W-:Y:S05]  /*3c70*/  BSYNC B0 ;  /* 0x0000000000007941 */ /* 0x000fea0003800000 */
.L_x_606:
        /* <DEDUP_REMOVED lines=8> */
[----:B------:R-:W-:Y:S01]  /*3d00*/  HFMA2.MMA R115, -RZ, RZ, 0, 5.9604644775390625e-08 ;  /* 0x00000001ff737435 */ /* 0x000fe200000001ff */
[----:B------:R-:W-:Y:S02]  /*3d10*/  SHF.R.S32.HI R114, RZ, 0x1f, R206 ;  /* 0x0000001fff727819 */ /* 0x000fe400000114ce */
[----:B------:R-:W-:-:S04]  /*3d20*/  IADD3 R206, P3, R131, R206, RZ ;  /* 0x000000ce83ce7210 */ /* 0x000fc80007f7e0ff */
[----:B------:R-:W-:-:S03]  /*3d30*/  LEA.HI.X.SX32 R114, R131, R114, 0x1, P3 ;  /* 0x0000007283727211 */ /* 0x000fc600018f0eff */
[----:B------:R-:W-:Y:S02]  /*3d40*/  SEL R115, R115, 0xffffffff, !P0 ;  /* 0xffffffff73737807 */ /* 0x000fe40004000000 */
        /* <DEDUP_REMOVED lines=12> */
.L_x_609:
[----:B------:R-:W2:Y:S04]  /*3e10*/  LDG.E.STRONG.GPU R114, desc[UR6][R112.64] ;  /* 0x0000000670727981 */ /* 0x000ea8000c1ef900 */
[----:B--2---:R-:W-:Y:S01]  /*3e20*/  CCTL.IVALL ;  /* 0x00000000ff00798f */ /* 0x004fe20002000000 */
[----:B------:R-:W-:Y:S05]  /*3e30*/  YIELD ;  /* 0x0000000000007946 */ /* 0x000fea0003800000 */
[----:B------:R-:W-:-:S13]  /*3e40*/  ISETP.NE.AND P0, PT, R114, R117, PT ;  /* 0x000000757200720c */ /* 0x000fda0003f05270 */
[----:B------:R-:W-:Y:S05]  /*3e50*/  @P0 BRA `(.L_x_609) ;  /* 0xfffffffc00ec0947 */ /* 0x000fea000383ffff */
.L_x_608:
        /* <DEDUP_REMOVED lines=15> */
.L_x_614:
[C---:B------:R-:W-:Y:S01]  /*3f50*/  IADD3 R113, P3, R195.reuse, R210, RZ ;  /* 0x000000d2c3717210 */ /* 0x040fe20007f7e0ff */
[C---:B0-----:R-:W-:Y:S02]  /*3f60*/  VIADD R115, R195.reuse, 0x20 ;  /* 0x00000020c3737836 */ /* 0x041fe40000000000 */
[C---:B------:R-:W-:Y:S01]  /*3f70*/  VIADD R117, R195.reuse, 0x40 ;  /* 0x00000040c3757836 */ /* 0x040fe20000000000 */
[C---:B------:R-:W-:Y:S01]  /*3f80*/  LEA.HI.X.SX32 R114, R195.reuse, R208, 0x1, P3 ;  /* 0x000000d0c3727211 */ /* 0x040fe200018f0eff */
[----:B------:R-:W-:Y:S01]  /*3f90*/  VIADD R119, R195, 0x60 ;  /* 0x00000060c3777836 */ /* 0x000fe20000000000 */
[----:B------:R-:W-:Y:S02]  /*3fa0*/  LEA R112, P4, R113, UR4, 0x3 ;  /* 0x0000000471707c11 */ /* 0x000fe4000f8818ff */
[-C--:B------:R-:W-:Y:S02]  /*3fb0*/  IADD3 R197, P5, R115, R210.reuse, RZ ;  /* 0x000000d273c57210 */ /* 0x080fe40007fbe0ff */
[----:B------:R-:W-:-:S02]  /*3fc0*/  IADD3 R118, P3, R117, R210, RZ ;  /* 0x000000d275767210 */ /* 0x000fc40007f7e0ff */
[----:B------:R-:W-:Y:S02]  /*3fd0*/  LEA.HI.X R113, R113, UR5, R114, 0x3, P4 ;  /* 0x0000000571717c11 */ /* 0x000fe4000a0f1c72 */
        /* <DEDUP_REMOVED lines=25> */
.L_x_613:
[----:B------:R-:W-:Y:S05]  /*4170*/  BSYNC B1 ;  /* 0x0000000000017941 */ /* 0x000fea0003800000 */
.L_x_612:
[----:B------:R-:W-:Y:S01]  /*4180*/  IADD3 R112, -R195, R193, RZ ;  /* 0x000000c1c3707210 */ /* 0x000fe20007ffe1ff */
[----:B------:R-:W-:Y:S03]  /*4190*/  BSSY B1, `(.L_x_615) ;  /* 0x0000015000017945 */ /* 0x000fe60003800000 */
[----:B------:R-:W-:-:S13]  /*41a0*/  ISETP.GT.AND P3, PT, R112, 0x20, PT ;  /* 0x000000207000780c */ /* 0x000fda0003f64270 */
[----:B------:R-:W-:Y:S05]  /*41b0*/  @!P3 BRA `(.L_x_616) ;  /* 0x000000000048b947 */ /* 0x000fea0003800000 */
[C---:B------:R-:W-:Y:S01]  /*41c0*/  IADD3 R113, P0, R195.reuse, R210, RZ ;  /* 0x000000d2c3717210 */ /* 0x040fe20007f1e0ff */
[C---:B0-----:R-:W-:Y:S01]  /*41d0*/  VIADD R115, R195.reuse, 0x20 ;  /* 0x00000020c3737836 */ /* 0x041fe20000000000 */
[----:B------:R-:W-:Y:S02]  /*41e0*/  ULDC.64 UR10, c[0x0][0x240] ;  /* 0x00009000000a7ab9 */ /* 0x000fe40000000a00 */
[----:B------:R-:W-:Y:S02]  /*41f0*/  LEA.HI.X.SX32 R114, R195, R208, 0x1, P0 ;  /* 0x000000d0c3727211 */ /* 0x000fe400000f0eff */
[----:B------:R-:W-:Y:S02]  /*4200*/  LEA R112, P0, R113, UR10, 0x3 ;  /* 0x0000000a71707c11 */ /* 0x000fe4000f8018ff */
        /* <DEDUP_REMOVED lines=13> */
.L_x_616:
[----:B------:R-:W-:Y:S05]  /*42e0*/  BSYNC B1 ;  /* 0x0000000000017941 */ /* 0x000fea0003800000 */
.L_x_615:
[----:B------:R-:W-:-:S13]  /*42f0*/  ISETP.LT.OR P0, PT, R195, R193, P0 ;  /* 0x000000c1c300720c */ /* 0x000fda0000701670 */
[----:B------:R-:W-:Y:S05]  /*4300*/  @!P0 BRA `(.L_x_611) ;  /* 0x0000000000208947 */ /* 0x000fea0003800000 */
[----:B------:R-:W-:Y:S01]  /*4310*/  IADD3 R210, P0, R195, R210, RZ ;  /* 0x000000d2c3d27210 */ /* 0x000fe20007f1e0ff */
[----:B------:R-:W-:-:S03]  /*4320*/  ULDC.64 UR10, c[0x0][0x240] ;  /* 0x00009000000a7ab9 */ /* 0x000fc60000000a00 */
[----:B------:R-:W-:Y:S02]  /*4330*/  LEA.HI.X.SX32 R113, R195, R208, 0x1, P0 ;  /* 0x000000d0c3717211 */ /* 0x000fe400000f0eff */
[----:B------:R-:W-:-:S04]  /*4340*/  LEA R112, P0, R210, UR10, 0x3 ;  /* 0x0000000ad2707c11 */ /* 0x000fc8000f8018ff */
[----:B------:R-:W-:-:S06]  /*4350*/  LEA.HI.X R113, R210, UR11, R113, 0x3, P0 ;  /* 0x0000000bd2717c11 */ /* 0x000fcc00080f1c71 */
[----:B------:R-:W2:Y:S02]  /*4360*/  LDG.E.64 R112, desc[UR6][R112.64] ;  /* 0x0000000670707981 */ /* 0x000ea4000c1e1b00 */
[----:B--2---:R-:W-:Y:S01]  /*4370*/  FADD R137, R137, R112 ;  /* 0x0000007089897221 */ /* 0x004fe20000000000 */
[----:B------:R-:W-:-:S07]  /*4380*/  FADD R136, R136, R113 ;  /* 0x0000007188887221 */ /* 0x000fce0000000000 */
.L_x_611:
[----:B------:R-:W-:Y:S05]  /*4390*/  BSYNC B0 ;  /* 0x0000000000007941 */ /* 0x000fea0003800000 */
.L_x_610:
        /* <DEDUP_REMOVED lines=23> */
.L_x_605:
        /* <DEDUP_REMOVED lines=17> */
[----:B----4-:R-:W0:Y:S04]  /*4620*/  SHFL.DOWN PT, R136, R195, 0x1, 0x1f ;  /* 0x08201f00c3887f89 */ /* 0x010e2800000e0000 */
        /* <DEDUP_REMOVED lines=15> */
.L_x_617:
        /* <DEDUP_REMOVED lines=30> */
.L_x_622:
[----:B------:R-:W-:Y:S05]  /*4900*/  BSYNC B2 ;  /* 0x0000000000027941 */ /* 0x000fea0003800000 */
.L_x_621:
[C---:B------:R-:W-:Y:S01]  /*4910*/  ISETP.NE.AND P0, PT, R11.reuse, RZ, PT ;  /* 0x000000ff0b00720c */ /* 0x040fe20003f05270 */
[----:B------:R1:W-:Y:S01]  /*4920*/  @P1 STG.E desc[UR6][R118.64+0xc], R115 ;  /* 0x00000c7376001986 */ /* 0x0003e2000c101906 */
[C---:B------:R-:W-:Y:S02]  /*4930*/  ISETP.GE.U32.AND P3, PT, R11.reuse, 0x2, PT ;  /* 0x000000020b00780c */ /* 0x040fe40003f66070 */
[----:B------:R-:W-:-:S09]  /*4940*/  ISETP.GE.U32.AND P4, PT, R11, 0x3, PT ;  /* 0x000000030b00780c */ /* 0x000fd20003f86070 */
[----:B------:R1:W-:Y:S04]  /*4950*/  @P0 STG.E desc[UR6][R118.64], R112 ;  /* 0x0000007076000986 */ /* 0x0003e8000c101906 */
[----:B------:R1:W-:Y:S04]  /*4960*/  @P3 STG.E desc[UR6][R118.64+0x4], R113 ;  /* 0x0000047176003986 */ /* 0x0003e8000c101906 */
[----:B------:R1:W-:Y:S02]  /*4970*/  @P4 STG.E desc[UR6][R118.64+0x8], R114 ;  /* 0x0000087276004986 */ /* 0x0003e4000c101906 */
.L_x_623:
[----:B------:R-:W-:Y:S05]  /*4980*/  BSYNC B1 ;  /* 0x0000000000017941 */ /* 0x000fea0003800000 */
.L_x_620:
        /* <DEDUP_REMOVED lines=26> */
.L_x_626:
[----:B------:R-:W-:Y:S05]  /*4b30*/  BSYNC B2 ;  /* 0x0000000000027941 */ /* 0x000fea0003800000 */
.L_x_625:
[C---:B------:R-:W-:Y:S01]  /*4b40*/  ISETP.NE.AND P0, PT, R9.reuse, RZ, PT ;  /* 0x000000ff0900720c */ /* 0x040fe20003f05270 */
[----:B------:R1:W-:Y:S01]  /*4b50*/  @P1 STG.E desc[UR6][R118.64+0xc], R115 ;  /* 0x00000c7376001986 */ /* 0x0003e2000c101906 */
[C---:B------:R-:W-:Y:S02]  /*4b60*/  ISETP.GE.U32.AND P3, PT, R9.reuse, 0x2, PT ;  /* 0x000000020900780c */ /* 0x040fe40003f66070 */
[----:B------:R-:W-:-:S09]  /*4b70*/  ISETP.GE.U32.AND P4, PT, R9, 0x3, PT ;  /* 0x000000030900780c */ /* 0x000fd20003f86070 */
[----:B------:R1:W-:Y:S04]  /*4b80*/  @P0 STG.E desc[UR6][R118.64], R112 ;  /* 0x0000007076000986 */ /* 0x0003e8000c101906 */
[----:B------:R1:W-:Y:S04]  /*4b90*/  @P3 STG.E desc[UR6][R118.64+0x4], R113 ;  /* 0x0000047176003986 */ /* 0x0003e8000c101906 */
[----:B------:R1:W-:Y:S02]  /*4ba0*/  @P4 STG.E desc[UR6][R118.64+0x8], R114 ;  /* 0x0000087276004986 */ /* 0x0003e4000c101906 */
.L_x_627:
[----:B------:R-:W-:Y:S05]  /*4bb0*/  BSYNC B1 ;  /* 0x0000000000017941 */ /* 0x000fea0003800000 */
.L_x_624:
        /* <DEDUP_REMOVED lines=26> */
.L_x_630:
[----:B------:R-:W-:Y:S05]  /*4d60*/  BSYNC B2 ;  /* 0x0000000000027941 */ /* 0x000fea0003800000 */
.L_x_629:
[C---:B------:R-:W-:Y:S01]  /*4d70*/  ISETP.NE.AND P0, PT, R8.reuse, RZ, PT ;  /* 0x000000ff0800720c */ /* 0x040fe20003f05270 */
[----:B------:R1:W-:Y:S01]  /*4d80*/  @P1 STG.E desc[UR6][R118.64+0xc], R115 ;  /* 0x00000c7376001986 */ /* 0x0003e2000c101906 */
[C---:B------:R-:W-:Y:S02]  /*4d90*/  ISETP.GE.U32.AND P3, PT, R8.reuse, 0x2, PT ;  /* 0x000000020800780c */ /* 0x040fe40003f66070 */
[----:B------:R-:W-:-:S09]  /*4da0*/  ISETP.GE.U32.AND P4, PT, R8, 0x3, PT ;  /* 0x000000030800780c */ /* 0x000fd20003f86070 */
[----:B------:R1:W-:Y:S04]  /*4db0*/  @P0 STG.E desc[UR6][R118.64], R112 ;  /* 0x0000007076000986 */ /* 0x0003e8000c101906 */
[----:B------:R1:W-:Y:S04]  /*4dc0*/  @P3 STG.E desc[UR6][R118.64+0x4], R113 ;  /* 0x0000047176003986 */ /* 0x0003e8000c101906 */
[----:B------:R1:W-:Y:S02]  /*4dd0*/  @P4 STG.E desc[UR6][R118.64+0x8], R114 ;  /* 0x0000087276004986 */ /* 0x0003e4000c101906 */
.L_x_631:
[----:B------:R-:W-:Y:S05]  /*4de0*/  BSYNC B1 ;  /* 0x0000000000017941 */ /* 0x000fea0003800000 */
.L_x_628:
        /* <DEDUP_REMOVED lines=26> */
.L_x_634:
[----:B------:R-:W-:Y:S05]  /*4f90*/  BSYNC B2 ;  /* 0x0000000000027941 */ /* 0x000fea0003800000 */
.L_x_633:
[C---:B------:R-:W-:Y:S01]  /*4fa0*/  ISETP.NE.AND P0, PT, R7.reuse, RZ, PT ;  /* 0x000000ff0700720c */ /* 0x040fe20003f05270 */
[----:B------:R1:W-:Y:S01]  /*4fb0*/  @P1 STG.E desc[UR6][R118.64+0xc], R115 ;  /* 0x00000c7376001986 */ /* 0x0003e2000c101906 */
[C---:B------:R-:W-:Y:S02]  /*4fc0*/  ISETP.GE.U32.AND P3, PT, R7.reuse, 0x2, PT ;  /* 0x000000020700780c */ /* 0x040fe40003f66070 */
[----:B------:R-:W-:-:S09]  /*4fd0*/  ISETP.GE.U32.AND P4, PT, R7, 0x3, PT ;  /* 0x000000030700780c */ /* 0x000fd20003f86070 */
[----:B------:R1:W-:Y:S04]  /*4fe0*/  @P0 STG.E desc[UR6][R118.64], R112 ;  /* 0x0000007076000986 */ /* 0x0003e8000c101906 */
[----:B------:R1:W-:Y:S04]  /*4ff0*/  @P3 STG.E desc[UR6][R118.64+0x4], R113 ;  /* 0x0000047176003986 */ /* 0x0003e8000c101906 */
[----:B------:R1:W-:Y:S02]  /*5000*/  @P4 STG.E desc[UR6][R118.64+0x8], R114 ;  /* 0x0000087276004986 */ /* 0x0003e4000c101906 */
.L_x_635:
[----:B------:R-:W-:Y:S05]  /*5010*/  BSYNC B1 ;  /* 0x0000000000017941 */ /* 0x000fea0003800000 */
.L_x_632:
        /* <DEDUP_REMOVED lines=26> */
.L_x_638:
[----:B------:R-:W-:Y:S05]  /*51c0*/  BSYNC B2 ;  /* 0x0000000000027941 */ /* 0x000fea0003800000 */
.L_x_637:
[C---:B------:R-:W-:Y:S01]  /*51d0*/  ISETP.NE.AND P0, PT, R5.reuse, RZ, PT ;  /* 0x000000ff0500720c */ /* 0x040fe20003f05270 */
[----:B------:R1:W-:Y:S01]  /*51e0*/  @P1 STG.E desc[UR6][R118.64+0xc], R115 ;  /* 0x00000c7376001986 */ /* 0x0003e2000c101906 */
[C---:B------:R-:W-:Y:S02]  /*51f0*/  ISETP.GE.U32.AND P3, PT, R5.reuse, 0x2, PT ;  /* 0x000000020500780c */ /* 0x040fe40003f66070 */
[----:B------:R-:W-:-:S09]  /*5200*/  ISETP.GE.U32.AND P4, PT, R5, 0x3, PT ;  /* 0x000000030500780c */ /* 0x000fd20003f86070 */
[----:B------:R1:W-:Y:S04]  /*5210*/  @P0 STG.E desc[UR6][R118.64], R112 ;  /* 0x0000007076000986 */ /* 0x0003e8000c101906 */
[----:B------:R1:W-:Y:S04]  /*5220*/  @P3 STG.E desc[UR6][R118.64+0x4], R113 ;  /* 0x0000047176003986 */ /* 0x0003e8000c101906 */
[----:B------:R1:W-:Y:S02]  /*5230*/  @P4 STG.E desc[UR6][R118.64+0x8], R114 ;  /* 0x0000087276004986 */ /* 0x0003e4000c101906 */
.L_x_639:
[----:B------:R-:W-:Y:S05]  /*5240*/  BSYNC B1 ;  /* 0x0000000000017941 */ /* 0x000fea0003800000 */
.L_x_636:
        /* <DEDUP_REMOVED lines=26> */
.L_x_642:
[----:B------:R-:W-:Y:S05]  /*53f0*/  BSYNC B2 ;  /* 0x0000000000027941 */ /* 0x000fea0003800000 */
.L_x_641:
[C---:B------:R-:W-:Y:S01]  /*5400*/  ISETP.NE.AND P0, PT, R4.reuse, RZ, PT ;  /* 0x000000ff0400720c */ /* 0x040fe20003f05270 */
[----:B------:R1:W-:Y:S01]  /*5410*/  @P1 STG.E desc[UR6][R118.64+0xc], R115 ;  /* 0x00000c7376001986 */ /* 0x0003e2000c101906 */
[C---:B------:R-:W-:Y:S02]  /*5420*/  ISETP.GE.U32.AND P3, PT, R4.reuse, 0x2, PT ;  /* 0x000000020400780c */ /* 0x040fe40003f66070 */
[----:B------:R-:W-:-:S09]  /*5430*/  ISETP.GE.U32.AND P4, PT, R4, 0x3, PT ;  /* 0x000000030400780c */ /* 0x000fd20003f86070 */
[----:B------:R1:W-:Y:S04]  /*5440*/  @P0 STG.E desc[UR6][R118.64], R112 ;  /* 0x0000007076000986 */ /* 0x0003e8000c101906 */
[----:B------:R1:W-:Y:S04]  /*5450*/  @P3 STG.E desc[UR6][R118.64+0x4], R113 ;  /* 0x0000047176003986 */ /* 0x0003e8000c101906 */
[----:B------:R1:W-:Y:S02]  /*5460*/  @P4 STG.E desc[UR6][R118.64+0x8], R114 ;  /* 0x0000087276004986 */ /* 0x0003e4000c101906 */
.L_x_643:
[----:B------:R-:W-:Y:S05]  /*5470*/  BSYNC B1 ;  /* 0x0000000000017941 */ /* 0x000fea0003800000 */
.L_x_640:
        /* <DEDUP_REMOVED lines=26> */
.L_x_646:
[----:B------:R-:W-:Y:S05]  /*5620*/  BSYNC B2 ;  /* 0x0000000000027941 */ /* 0x000fea0003800000 */
.L_x_645:
[C---:B------:R-:W-:Y:S01]  /*5630*/  ISETP.NE.AND P0, PT, R2.reuse, RZ, PT ;  /* 0x000000ff0200720c */ /* 0x040fe20003f05270 */
[----:B------:R1:W-:Y:S01]  /*5640*/  @P1 STG.E desc[UR6][R118.64+0xc], R115 ;  /* 0x00000c7376001986 */ /* 0x0003e2000c101906 */
[C---:B------:R-:W-:Y:S02]  /*5650*/  ISETP.GE.U32.AND P3, PT, R2.reuse, 0x2, PT ;  /* 0x000000020200780c */ /* 0x040fe40003f66070 */
[----:B------:R-:W-:-:S09]  /*5660*/  ISETP.GE.U32.AND P4, PT, R2, 0x3, PT ;  /* 0x000000030200780c */ /* 0x000fd20003f86070 */
[----:B------:R1:W-:Y:S04]  /*5670*/  @P0 STG.E desc[UR6][R118.64], R112 ;  /* 0x0000007076000986 */ /* 0x0003e8000c101906 */
[----:B------:R1:W-:Y:S04]  /*5680*/  @P3 STG.E desc[UR6][R118.64+0x4], R113 ;  /* 0x0000047176003986 */ /* 0x0003e8000c101906 */
[----:B------:R1:W-:Y:S02]  /*5690*/  @P4 STG.E desc[UR6][R118.64+0x8], R114 ;  /* 0x0000087276004986 */ /* 0x0003e4000c101906 */
.L_x_647:
[----:B------:R-:W-:Y:S05]  /*56a0*/  BSYNC B1 ;  /* 0x0000000000017941 */ /* 0x000fea0003800000 */
.L_x_644:
[----:B------:R-:W-:-:S13]  /*56b0*/  ISETP.GE.AND P0, PT, R6, UR8, PT ;  /* 0x0000000806007c0c */ /* 0x000fda000bf06270 */
[----:B------:R-:W-:Y:S05]  /*56c0*/  @P0 BRA `(.L_x_619) ;  /* 0x0000000000700947 */ /* 0x000fea0003800000 */
[----:B------:R-:W-:Y:S01]  /*56d0*/  IMAD R149, R149, UR8, R6 ;  /* 0x0000000895957c24 */ /* 0x000fe2000f8e0206 */
[----:B------:R-:W-:Y:S01]  /*56e0*/  ULDC UR4, c[0x0][0x278] ;  /* 0x00009e0000047ab9 */ /* 0x000fe20000000800 */
[-CC-:B01----:R-:W-:Y:S01]  /*56f0*/  FFMA R113, R147, R137.reuse, R136.reuse ;  /* 0x0000008993717223 */ /* 0x183fe20000000088 */
[-CC-:B------:R-:W-:Y:S01]  /*5700*/  FFMA R112, R134, R137.reuse, R136.reuse ;  /* 0x0000008986707223 */ /* 0x180fe20000000088 */
[-CC-:B------:R-:W-:Y:S01]  /*5710*/  FFMA R119, R151, R137.reuse, R136.reuse ;  /* 0x0000008997777223 */ /* 0x180fe20000000088 */
[----:B------:R-:W-:Y:S01]  /*5720*/  LEA R114, R149, UR4, 0x2 ;  /* 0x0000000495727c11 */ /* 0x000fe2000f8e10ff */
[----:B------:R-:W-:Y:S01]  /*5730*/  FFMA R137, R170, R137, R136 ;  /* 0x00000089aa897223 */ /* 0x000fe20000000088 */
[----:B------:R-:W-:Y:S01]  /*5740*/  FADD R113, R156, -R113 ;  /* 0x800000719c717221 */ /* 0x000fe20000000000 */
[----:B------:R-:W-:Y:S01]  /*5750*/  FADD R115, R153, -R112 ;  /* 0x8000007099737221 */ /* 0x000fe20000000000 */
[----:B------:R-:W-:Y:S01]  /*5760*/  LOP3.LUT P0, RZ, R114, 0xf, RZ, 0xc0, !PT ;  /* 0x0000000f72ff7812 */ /* 0x000fe2000780c0ff */
[----:B------:R-:W-:Y:S01]  /*5770*/  FADD R119, R172, -R119 ;  /* 0x80000077ac777221 */ /* 0x000fe20000000000 */
[----:B------:R-:W-:Y:S01]  /*5780*/  FADD R137, R168, -R137 ;  /* 0x80000089a8897221 */ /* 0x000fe20000000000 */
[-C--:B------:R-:W-:Y:S01]  /*5790*/  FMUL R112, R113, R132.reuse ;  /* 0x0000008471707220 */ /* 0x080fe20000400000 */
[----:B------:R-:W-:Y:S01]  /*57a0*/  ISETP.LT.U32.OR P0, PT, R0, 0x4, P0 ;  /* 0x000000040000780c */ /* 0x000fe20000701470 */
[----:B------:R-:W-:Y:S01]  /*57b0*/  FMUL R113, R115, R132 ;  /* 0x0000008473717220 */ /* 0x000fe20000400000 */
[----:B------:R-:W-:-:S04]  /*57c0*/  IMAD.WIDE R116, R149, 0x4, R116 ;  /* 0x0000000495747825 */ /* 0x000fc800078e0274 */
[-C--:B------:R-:W-:Y:S01]  /*57d0*/  FMUL R114, R119, R132.reuse ;  /* 0x0000008477727220 */ /* 0x080fe20000400000 */
[----:B------:R-:W-:-:S06]  /*57e0*/  FMUL R115, R137, R132 ;  /* 0x0000008489737220 */ /* 0x000fcc0000400000 */
        /* <DEDUP_REMOVED lines=10> */
.L_x_619:
[----:B------:R-:W-:Y:S05]  /*5890*/  BSYNC B0 ;  /* 0x0000000000007941 */ /* 0x000fea0003800000 */
.L_x_618:
[----:B------:R-:W-:Y:S05]  /*58a0*/  WARPSYNC.ALL ;  /* 0x0000000000007948 */ /* 0x000fea0003800000 */
[----:B------:R-:W-:-:S04]  /*58b0*/  LOP3.LUT P0, RZ, R12, 0xff, RZ, 0xc0, !PT ;  /* 0x000000ff0cff7812 */ /* 0x000fc8000780c0ff */
[----:B------:R-:W-:Y:S01]  /*58c0*/  SEL R12, RZ, 0x1, P0 ;  /* 0x00000001ff0c7807 */ /* 0x000fe20000000000 */
[----:B------:R-:W-:Y:S08]  /*58d0*/  @!P2 BRA `(.L_x_648) ;  /* 0xffffffb800cca947 */ /* 0x000ff0000383ffff */
.L_x_552:
[----:B------:R-:W-:-:S13]  /*58e0*/  ISETP.GE.AND P0, PT, R125, UR8, PT ;  /* 0x000000087d007c0c */ /* 0x000fda000bf06270 */
[----:B------:R-:W-:Y:S05]  /*58f0*/  @P0 EXIT ;  /* 0x000000000000094d */ /* 0x000fea0003800000 */
[----:B-----5:R-:W0:Y:S01]  /*5900*/  LDC.64 R4, c[0x0][0x268] ;  /* 0x00009a00ff047b82 */ /* 0x020e220000000a00 */
[----:B------:R-:W-:Y:S01]  /*5910*/  IADD3 R6, -R125, UR8, RZ ;  /* 0x000000087d067c10 */ /* 0x000fe2000fffe1ff */
[----:B------:R-:W-:Y:S01]  /*5920*/  IMAD R7, R131, UR8, R125 ;  /* 0x0000000883077c24 */ /* 0x000fe2000f8e027d */
[----:B------:R-:W-:Y:S04]  /*5930*/  BSSY B1, `(.L_x_649) ;  /* 0x0000013000017945 */ /* 0x000fe80003800000 */
[----:B------:R-:W-:Y:S01]  /*5940*/  BSSY B0, `(.L_x_650) ;  /* 0x000000a000007945 */ /* 0x000fe20003800000 */
[----:B------:R-:W-:Y:S01]  /*5950*/  ISETP.GE.U32.AND P1, PT, R6, 0x4, PT ;  /* 0x000000040600780c */ /* 0x000fe20003f26070 */
[----:B0123--:R-:W-:-:S12]  /*5960*/  IMAD.WIDE.U32 R2, R7, 0x4, R4 ;  /* 0x0000000407027825 */ /* 0x00ffd800078e0004 */
[----:B------:R-:W-:Y:S05]  /*5970*/  @!P1 BRA `(.L_x_651) ;  /* 0x0000000000189947 */ /* 0x000fea0003800000 */
[----:B------:R-:W-:Y:S02]  /*5980*/  ULDC UR4, c[0x0][0x268] ;  /* 0x00009a0000047ab9 */ /* 0x000fe40000000800 */
[----:B------:R-:W-:-:S04]  /*5990*/  LEA R0, R7, UR4, 0x2 ;  /* 0x0000000407007c11 */ /* 0x000fc8000f8e10ff */
[----:B------:R-:W-:-:S13]  /*59a0*/  LOP3.LUT P0, RZ, R0, 0xf, RZ, 0xc0, !PT ;  /* 0x0000000f00ff7812 */ /* 0x000fda000780c0ff */
[----:B------:R0:W-:Y:S01]  /*59b0*/  @!P0 STG.E.128 desc[UR6][R2.64], R76 ;  /* 0x0000004c02008986 */ /* 0x0001e2000c101d06 */
[----:B------:R-:W-:Y:S05]  /*59c0*/  @!P0 BREAK B0 ;  /* 0x0000000000008942 */ /* 0x000fea0003800000 */
[----:B------:R-:W-:Y:S05]  /*59d0*/  @!P0 BRA `(.L_x_652) ;  /* 0x0000000000208947 */ /* 0x000fea0003800000 */
.L_x_651:
[----:B------:R-:W-:Y:S05]  /*59e0*/  BSYNC B0 ;  /* 0x0000000000007941 */ /* 0x000fea0003800000 */
.L_x_650:
[C---:B------:R-:W-:Y:S01]  /*59f0*/  ISETP.NE.AND P0, PT, R6.reuse, RZ, PT ;  /* 0x000000ff0600720c */ /* 0x040fe20003f05270 */
[----:B------:R1:W-:Y:S01]  /*5a00*/  @P1 STG.E desc[UR6][R2.64+0xc], R79 ;  /* 0x00000c4f02001986 */ /* 0x0003e2000c101906 */
[C---:B------:R-:W-:Y:S02]  /*5a10*/  ISETP.GE.U32.AND P2, PT, R6.reuse, 0x2, PT ;  /* 0x000000020600780c */ /* 0x040fe40003f46070 */
[----:B------:R-:W-:-:S09]  /*5a20*/  ISETP.GE.U32.AND P3, PT, R6, 0x3, PT ;  /* 0x000000030600780c */ /* 0x000fd20003f66070 */
[----:B------:R1:W-:Y:S04]  /*5a30*/  @P0 STG.E desc[UR6][R2.64], R76 ;  /* 0x0000004c02000986 */ /* 0x0003e8000c101906 */
[----:B------:R1:W-:Y:S04]  /*5a40*/  @P2 STG.E desc[UR6][R2.64+0x4], R77 ;  /* 0x0000044d02002986 */ /* 0x0003e8000c101906 */
[----:B------:R1:W-:Y:S02]  /*5a50*/  @P3 STG.E desc[UR6][R2.64+0x8], R78 ;  /* 0x0000084e02003986 */ /* 0x0003e4000c101906 */
.L_x_652:
[----:B------:R-:W-:Y:S05]  /*5a60*/  BSYNC B1 ;  /* 0x0000000000017941 */ /* 0x000fea0003800000 */
.L_x_649:
[----:B------:R-:W-:Y:S05]  /*5a70*/  WARPSYNC.ALL ;  /* 0x0000000000007948 */ /* 0x000fea0003800000 */
[----:B------:R-:W-:Y:S01]  /*5a80*/  ULDC.64 UR4, c[0x0][0x270] ;  /* 0x00009c0000047ab9 */ /* 0x000fe20000000a00 */
[----:B------:R-:W-:Y:S01]  /*5a90*/  IMAD R0, R193, 0x200, R125 ;  /* 0x00000200c1007824 */ /* 0x000fe200078e027d */
[----:B01----:R-:W-:Y:S01]  /*5aa0*/  LEA R2, P3, R7, UR4, 0x2 ;  /* 0x0000000407027c11 */ /* 0x003fe2000f8610ff */
        /* <DEDUP_REMOVED lines=14> */
.L_x_654:
[----:B------:R-:W-:Y:S05]  /*5b90*/  BSYNC B1 ;  /* 0x0000000000017941 */ /* 0x000fea0003800000 */
.L_x_653:
[----:B------:R-:W-:Y:S05]  /*5ba0*/  @P2 EXIT ;  /* 0x000000000000294d */ /* 0x000fea0003800000 */
[----:B------:R-:W-:Y:S01]  /*5bb0*/  IADD3 R8, -R0, UR8, RZ ;  /* 0x0000000800087c10 */ /* 0x000fe2000fffe1ff */
[----:B------:R-:W-:Y:S01]  /*5bc0*/  IMAD R7, R131, UR8, R0 ;  /* 0x0000000883077c24 */ /* 0x000fe2000f8e0200 */
[----:B------:R-:W-:Y:S04]  /*5bd0*/  BSSY B2, `(.L_x_655) ;  /* 0x0000013000027945 */ /* 0x000fe80003800000 */
[----:B------:R-:W-:Y:S01]  /*5be0*/  BSSY B1, `(.L_x_656) ;  /* 0x000000a000017945 */ /* 0x000fe20003800000 */
[----:B------:R-:W-:Y:S01]  /*5bf0*/  ISETP.GE.U32.AND P1, PT, R8, 0x4, PT ;  /* 0x000000040800780c */ /* 0x000fe20003f26070 */
[----:B01----:R-:W-:-:S12]  /*5c00*/  IMAD.WIDE.U32 R2, R7, 0x4, R4 ;  /* 0x0000000407027825 */ /* 0x003fd800078e0004 */
[----:B------:R-:W-:Y:S05]  /*5c10*/  @!P1 BRA `(.L_x_657) ;  /* 0x0000000000189947 */ /* 0x000fea0003800000 */
[----:B------:R-:W-:Y:S02]  /*5c20*/  ULDC UR9, c[0x0][0x268] ;  /* 0x00009a0000097ab9 */ /* 0x000fe40000000800 */
[----:B------:R-:W-:-:S04]  /*5c30*/  LEA R6, R7, UR9, 0x2 ;  /* 0x0000000907067c11 */ /* 0x000fc8000f8e10ff */
[----:B------:R-:W-:-:S13]  /*5c40*/  LOP3.LUT P0, RZ, R6, 0xf, RZ, 0xc0, !PT ;  /* 0x0000000f06ff7812 */ /* 0x000fda000780c0ff */
[----:B------:R0:W-:Y:S01]  /*5c50*/  @!P0 STG.E.128 desc[UR6][R2.64], R72 ;  /* 0x0000004802008986 */ /* 0x0001e2000c101d06 */
[----:B------:R-:W-:Y:S05]  /*5c60*/  @!P0 BREAK B1 ;  /* 0x0000000000018942 */ /* 0x000fea0003800000 */
[----:B------:R-:W-:Y:S05]  /*5c70*/  @!P0 BRA `(.L_x_658) ;  /* 0x0000000000208947 */ /* 0x000fea0003800000 */
.L_x_657:
[----:B------:R-:W-:Y:S05]  /*5c80*/  BSYNC B1 ;  /* 0x0000000000017941 */ /* 0x000fea0003800000 */
.L_x_656:
[C---:B------:R-:W-:Y:S01]  /*5c90*/  ISETP.NE.AND P0, PT, R8.reuse, RZ, PT ;  /* 0x000000ff0800720c */ /* 0x040fe20003f05270 */
[----:B------:R1:W-:Y:S01]  /*5ca0*/  @P1 STG.E desc[UR6][R2.64+0xc], R75 ;  /* 0x00000c4b02001986 */ /* 0x0003e2000c101906 */
[C---:B------:R-:W-:Y:S02]  /*5cb0*/  ISETP.GE.U32.AND P2, PT, R8.reuse, 0x2, PT ;  /* 0x000000020800780c */ /* 0x040fe40003f46070 */
[----:B------:R-:W-:-:S09]  /*5cc0*/  ISETP.GE.U32.AND P3, PT, R8, 0x3, PT ;  /* 0x000000030800780c */ /* 0x000fd20003f66070 */
[----:B------:R1:W-:Y:S04]  /*5cd0*/  @P0 STG.E desc[UR6][R2.64], R72 ;  /* 0x0000004802000986 */ /* 0x0003e8000c101906 */
[----:B------:R1:W-:Y:S04]  /*5ce0*/  @P2 STG.E desc[UR6][R2.64+0x4], R73 ;  /* 0x0000044902002986 */ /* 0x0003e8000c101906 */
[----:B------:R1:W-:Y:S02]  /*5cf0*/  @P3 STG.E desc[UR6][R2.64+0x8], R74 ;  /* 0x0000084a02003986 */ /* 0x0003e4000c101906 */
.L_x_658:
[----:B------:R-:W-:Y:S05]  /*5d00*/  BSYNC B2 ;  /* 0x0000000000027941 */ /* 0x000fea0003800000 */
.L_x_655:
[----:B------:R-:W-:Y:S05]  /*5d10*/  WARPSYNC.ALL ;  /* 0x0000000000007948 */ /* 0x000fea0003800000 */
[----:B01----:R-:W-:Y:S01]  /*5d20*/  LEA R2, P3, R7, UR4, 0x2 ;  /* 0x0000000407027c11 */ /* 0x003fe2000f8610ff */
        /* <DEDUP_REMOVED lines=15> */
.L_x_660:
[----:B------:R-:W-:Y:S05]  /*5e20*/  BSYNC B2 ;  /* 0x0000000000027941 */ /* 0x000fea0003800000 */
.L_x_659:
        /* <DEDUP_REMOVED lines=14> */
.L_x_663:
[----:B------:R-:W-:Y:S05]  /*5f10*/  BSYNC B2 ;  /* 0x0000000000027941 */ /* 0x000fea0003800000 */
.L_x_662:
[C---:B------:R-:W-:Y:S01]  /*5f20*/  ISETP.NE.AND P0, PT, R8.reuse, RZ, PT ;  /* 0x000000ff0800720c */ /* 0x040fe20003f05270 */
[----:B------:R1:W-:Y:S01]  /*5f30*/  @P1 STG.E desc[UR6][R2.64+0xc], R71 ;  /* 0x00000c4702001986 */ /* 0x0003e2000c101906 */
[C---:B------:R-:W-:Y:S02]  /*5f40*/  ISETP.GE.U32.AND P2, PT, R8.reuse, 0x2, PT ;  /* 0x000000020800780c */ /* 0x040fe40003f46070 */
[----:B------:R-:W-:-:S09]  /*5f50*/  ISETP.GE.U32.AND P3, PT, R8, 0x3, PT ;  /* 0x000000030800780c */ /* 0x000fd20003f66070 */
[----:B------:R1:W-:Y:S04]  /*5f60*/  @P0 STG.E desc[UR6][R2.64], R68 ;  /* 0x0000004402000986 */ /* 0x0003e8000c101906 */
[----:B------:R1:W-:Y:S04]  /*5f70*/  @P2 STG.E desc[UR6][R2.64+0x4], R69 ;  /* 0x0000044502002986 */ /* 0x0003e8000c101906 */
[----:B------:R1:W-:Y:S02]  /*5f80*/  @P3 STG.E desc[UR6][R2.64+0x8], R70 ;  /* 0x0000084602003986 */ /* 0x0003e4000c101906 */
.L_x_664:
[----:B------:R-:W-:Y:S05]  /*5f90*/  BSYNC B3 ;  /* 0x0000000000037941 */ /* 0x000fea0003800000 */
.L_x_661:
        /* <DEDUP_REMOVED lines=17> */
.L_x_666:
[----:B------:R-:W-:Y:S05]  /*60b0*/  BSYNC B3 ;  /* 0x0000000000037941 */ /* 0x000fea0003800000 */
.L_x_665:
        /* <DEDUP_REMOVED lines=14> */
.L_x_669:
[----:B------:R-:W-:Y:S05]  /*61a0*/  BSYNC B3 ;  /* 0x0000000000037941 */ /* 0x000fea0003800000 */
.L_x_668:
[C---:B------:R-:W-:Y:S01]  /*61b0*/  ISETP.NE.AND P0, PT, R8.reuse, RZ, PT ;  /* 0x000000ff0800720c */ /* 0x040fe20003f05270 */
[----:B------:R1:W-:Y:S01]  /*61c0*/  @P1 STG.E desc[UR6][R2.64+0xc], R67 ;  /* 0x00000c4302001986 */ /* 0x0003e2000c101906 */
[C---:B------:R-:W-:Y:S02]  /*61d0*/  ISETP.GE.U32.AND P2, PT, R8.reuse, 0x2, PT ;  /* 0x000000020800780c */ /* 0x040fe40003f46070 */
[----:B------:R-:W-:-:S09]  /*61e0*/  ISETP.GE.U32.AND P3, PT, R8, 0x3, PT ;  /* 0x000000030800780c */ /* 0x000fd20003f66070 */
[----:B------:R1:W-:Y:S04]  /*61f0*/  @P0 STG.E desc[UR6][R2.64], R64 ;  /* 0x0000004002000986 */ /* 0x0003e8000c101906 */
[----:B------:R1:W-:Y:S04]  /*6200*/  @P2 STG.E desc[UR6][R2.64+0x4], R65 ;  /* 0x0000044102002986 */ /* 0x0003e8000c101906 */
[----:B------:R1:W-:Y:S02]  /*6210*/  @P3 STG.E desc[UR6][R2.64+0x8], R66 ;  /* 0x0000084202003986 */ /* 0x0003e4000c101906 */
.L_x_670:
[----:B------:R-:W-:Y:S05]  /*6220*/  BSYNC B4 ;  /* 0x0000000000047941 */ /* 0x000fea0003800000 */
.L_x_667:
        /* <DEDUP_REMOVED lines=17> */
.L_x_672:
[----:B------:R-:W-:Y:S05]  /*6340*/  BSYNC B4 ;  /* 0x0000000000047941 */ /* 0x000fea0003800000 */
.L_x_671:
        /* <DEDUP_REMOVED lines=14> */
.L_x_675:
[----:B------:R-:W-:Y:S05]  /*6430*/  BSYNC B4 ;  /* 0x0000000000047941 */ /* 0x000fea0003800000 */
.L_x_674:
[C---:B------:R-:W-:Y:S01]  /*6440*/  ISETP.NE.AND P0, PT, R8.reuse, RZ, PT ;  /* 0x000000ff0800720c */ /* 0x040fe20003f05270 */
[----:B------:R1:W-:Y:S01]  /*6450*/  @P1 STG.E desc[UR6][R2.64+0xc], R63 ;  /* 0x00000c3f02001986 */ /* 0x0003e2000c101906 */
[C---:B------:R-:W-:Y:S02]  /*6460*/  ISETP.GE.U32.AND P2, PT, R8.reuse, 0x2, PT ;  /* 0x000000020800780c */ /* 0x040fe40003f46070 */
[----:B------:R-:W-:-:S09]  /*6470*/  ISETP.GE.U32.AND P3, PT, R8, 0x3, PT ;  /* 0x000000030800780c */ /* 0x000fd20003f66070 */
[----:B------:R1:W-:Y:S04]  /*6480*/  @P0 STG.E desc[UR6][R2.64], R60 ;  /* 0x0000003c02000986 */ /* 0x0003e8000c101906 */
[----:B------:R1:W-:Y:S04]  /*6490*/  @P2 STG.E desc[UR6][R2.64+0x4], R61 ;  /* 0x0000043d02002986 */ /* 0x0003e8000c101906 */
[----:B------:R1:W-:Y:S02]  /*64a0*/  @P3 STG.E desc[UR6][R2.64+0x8], R62 ;  /* 0x0000083e02003986 */ /* 0x0003e4000c101906 */
.L_x_676:
[----:B------:R-:W-:Y:S05]  /*64b0*/  BSYNC B5 ;  /* 0x0000000000057941 */ /* 0x000fea0003800000 */
.L_x_673:
[----:B------:R-:W-:Y:S05]  /*64c0*/  WARPSYNC.ALL ;  /* 0x0000000000007948 */ /* 0x000fea0003800000 */
[----:B01----:R-:W-:Y:S01]  /*64d0*/  LEA R2, P3, R7, UR4, 0x2 ;  /* 0x0000000407027c11 */ /* 0x003fe2000f8610ff */
[----:B------:R-:W-:Y:S01]  /*64e0*/  BSSY B5, `(.L_x_677) ;  /* 0x000000f000057945 */ /* 0x000fe20003800000 */
[----:B------:R-:W-:Y:S02]  /*64f0*/  LEA R0, R193, R0, 0x9 ;  /* 0x00000000c1007211 */ /* 0x000fe400078e48ff */
        /* <DEDUP_REMOVED lines=13> */
.L_x_678:
[----:B------:R-:W-:Y:S05]  /*65d0*/  BSYNC B5 ;  /* 0x0000000000057941 */ /* 0x000fea0003800000 */
.L_x_677:
        /* <DEDUP_REMOVED lines=14> */
.L_x_681:
[----:B------:R-:W-:Y:S05]  /*66c0*/  BSYNC B5 ;  /* 0x0000000000057941 */ /* 0x000fea0003800000 */
.L_x_680:
[C---:B------:R-:W-:Y:S01]  /*66d0*/  ISETP.NE.AND P0, PT, R8.reuse, RZ, PT ;  /* 0x000000ff0800720c */ /* 0x040fe20003f05270 */
[----:B------:R1:W-:Y:S01]  /*66e0*/  @P1 STG.E desc[UR6][R2.64+0xc], R59 ;  /* 0x00000c3b02001986 */ /* 0x0003e2000c101906 */
[C---:B------:R-:W-:Y:S02]  /*66f0*/  ISETP.GE.U32.AND P2, PT, R8.reuse, 0x2, PT ;  /* 0x000000020800780c */ /* 0x040fe40003f46070 */
[----:B------:R-:W-:-:S09]  /*6700*/  ISETP.GE.U32.AND P3, PT, R8, 0x3, PT ;  /* 0x000000030800780c */ /* 0x000fd20003f66070 */
[----:B------:R1:W-:Y:S04]  /*6710*/  @P0 STG.E desc[UR6][R2.64], R56 ;  /* 0x0000003802000986 */ /* 0x0003e8000c101906 */
[----:B------:R1:W-:Y:S04]  /*6720*/  @P2 STG.E desc[UR6][R2.64+0x4], R57 ;  /* 0x0000043902002986 */ /* 0x0003e8000c101906 */
[----:B------:R1:W-:Y:S02]  /*6730*/  @P3 STG.E desc[UR6][R2.64+0x8], R58 ;  /* 0x0000083a02003986 */ /* 0x0003e4000c101906 */
.L_x_682:
[----:B------:R-:W-:Y:S05]  /*6740*/  BSYNC B6 ;  /* 0x0000000000067941 */ /* 0x000fea0003800000 */
.L_x_679:
        /* <DEDUP_REMOVED lines=17> */
.L_x_684:
[----:B------:R-:W-:Y:S05]  /*6860*/  BSYNC B6 ;  /* 0x0000000000067941 */ /* 0x000fea0003800000 */
.L_x_683:
        /* <DEDUP_REMOVED lines=14> */
.L_x_687:
[----:B------:R-:W-:Y:S05]  /*6950*/  BSYNC B6 ;  /* 0x0000000000067941 */ /* 0x000fea0003800000 */
.L_x_686:
[C---:B------:R-:W-:Y:S01]  /*6960*/  ISETP.NE.AND P0, PT, R8.reuse, RZ, PT ;  /* 0x000000ff0800720c */ /* 0x040fe20003f05270 */
[----:B------:R1:W-:Y:S01]  /*6970*/  @P1 STG.E desc[UR6][R2.64+0xc], R55 ;  /* 0x00000c3702001986 */ /* 0x0003e2000c101906 */
[C---:B------:R-:W-:Y:S02]  /*6980*/  ISETP.GE.U32.AND P2, PT, R8.reuse, 0x2, PT ;  /* 0x000000020800780c */ /* 0x040fe40003f46070 */
[----:B------:R-:W-:-:S09]  /*6990*/  ISETP.GE.U32.AND P3, PT, R8, 0x3, PT ;  /* 0x000000030800780c */ /* 0x000fd20003f66070 */
[----:B------:R1:W-:Y:S04]  /*69a0*/  @P0 STG.E desc[UR6][R2.64], R52 ;  /* 0x0000003402000986 */ /* 0x0003e8000c101906 */
[----:B------:R1:W-:Y:S04]  /*69b0*/  @P2 STG.E desc[UR6][R2.64+0x4], R53 ;  /* 0x0000043502002986 */ /* 0x0003e8000c101906 */
[----:B------:R1:W-:Y:S02]  /*69c0*/  @P3 STG.E desc[UR6][R2.64+0x8], R54 ;  /* 0x0000083602003986 */ /* 0x0003e4000c101906 */
.L_x_688:
[----:B------:R-:W-:Y:S05]  /*69d0*/  BSYNC B7 ;  /* 0x0000000000077941 */ /* 0x000fea0003800000 */
.L_x_685:
        /* <DEDUP_REMOVED lines=17> */
.L_x_690:
[----:B------:R-:W-:Y:S05]  /*6af0*/  BSYNC B7 ;  /* 0x0000000000077941 */ /* 0x000fea0003800000 */
.L_x_689:
        /* <DEDUP_REMOVED lines=14> */
.L_x_693:
[----:B------:R-:W-:Y:S05]  /*6be0*/  BSYNC B8 ;  /* 0x0000000000087941 */ /* 0x000fea0003800000 */
.L_x_692:
[C---:B------:R-:W-:Y:S01]  /*6bf0*/  ISETP.NE.AND P0, PT, R6.reuse, RZ, PT ;  /* 0x000000ff0600720c */ /* 0x040fe20003f05270 */
[----:B------:R1:W-:Y:S01]  /*6c00*/  @P1 STG.E desc[UR6][R2.64+0xc], R51 ;  /* 0x00000c3302001986 */ /* 0x0003e2000c101906 */
[C---:B------:R-:W-:Y:S02]  /*6c10*/  ISETP.GE.U32.AND P2, PT, R6.reuse, 0x2, PT ;  /* 0x000000020600780c */ /* 0x040fe40003f46070 */
[----:B------:R-:W-:-:S09]  /*6c20*/  ISETP.GE.U32.AND P3, PT, R6, 0x3, PT ;  /* 0x000000030600780c */ /* 0x000fd20003f66070 */
[----:B------:R1:W-:Y:S04]  /*6c30*/  @P0 STG.E desc[UR6][R2.64], R48 ;  /* 0x0000003002000986 */ /* 0x0003e8000c101906 */
[----:B------:R1:W-:Y:S04]  /*6c40*/  @P2 STG.E desc[UR6][R2.64+0x4], R49 ;  /* 0x0000043102002986 */ /* 0x0003e8000c101906 */
[----:B------:R1:W-:Y:S02]  /*6c50*/  @P3 STG.E desc[UR6][R2.64+0x8], R50 ;  /* 0x0000083202003986 */ /* 0x0003e4000c101906 */
.L_x_694:
[----:B------:R-:W-:Y:S05]  /*6c60*/  BSYNC B7 ;  /* 0x0000000000077941 */ /* 0x000fea0003800000 */
.L_x_691:
[----:B------:R-:W-:Y:S05]  /*6c70*/  WARPSYNC.ALL ;  /* 0x0000000000007948 */ /* 0x000fea0003800000 */
[----:B01----:R-:W-:-:S04]  /*6c80*/  LEA R2, P2, R131, UR4, 0x2 ;  /* 0x0000000483027c11 */ /* 0x003fc8000f8410ff */
        /* <DEDUP_REMOVED lines=14> */
        .weak           $__internal_4_$__cuda_sm20_rcp_rn_f32_slowpath
        .type           $__internal_4_$__cuda_sm20_rcp_rn_f32_slowpath,@function
        .size           $__internal_4_$__cuda_sm20_rcp_rn_f32_slowpath,(.L_x_7844 - $__internal_4_$__cuda_sm20_rcp_rn_f32_slowpath)
$__internal_4_$__cuda_sm20_rcp_rn_f32_slowpath:
        /* <DEDUP_REMOVED lines=15> */
.L_x_695:
        /* <DEDUP_REMOVED lines=24> */
[----:B------:R-:W-:-:S04]  /*6fe0*/  SEL R3, RZ, 0x1, !P0 ;  /* 0x00000001ff037807 */ /* 0x000fc80004000000 */
[----:B------:R-:W-:-:S04]  /*6ff0*/  IADD3 R3, -R3, RZ, RZ ;  /* 0x000000ff03037210 */ /* 0x000fc80007ffe1ff */
[----:B------:R-:W-:Y:S01]  /*7000*/  ISETP.GE.AND P0, PT, R3, RZ, PT ;  /* 0x000000ff0300720c */ /* 0x000fe20003f06270 */
[----:B------:R-:W-:-:S05]  /*7010*/  VIADD R3, R2, 0xffffff04 ;  /* 0xffffff0402037836 */ /* 0x000fca0000000000 */
[----:B------:R-:W-:-:S07]  /*7020*/  SHF.R.U32.HI R3, RZ, R3, R38 ;  /* 0x00000003ff037219 */ /* 0x000fce0000011626 */
[----:B------:R-:W-:-:S04]  /*7030*/  @!P0 VIADD R3, R3, 0x1 ;  /* 0x0000000103038836 */ /* 0x000fc80000000000 */
[----:B------:R-:W-:-:S05]  /*7040*/  @!P1 IMAD.SHL.U32 R3, R3, 0x2, RZ ;  /* 0x0000000203039824 */ /* 0x000fca00078e00ff */
[----:B------:R-:W-:Y:S01]  /*7050*/  LOP3.LUT R2, R3, 0x80000000, R0, 0xf8, !PT ;  /* 0x8000000003027812 */ /* 0x000fe200078ef800 */
[----:B------:R-:W-:Y:S06]  /*7060*/  BRA `(.L_x_696) ;  /* 0x0000000000047947 */ /* 0x000fec0003800000 */
.L_x_697:
[----:B------:R0:W1:Y:S02]  /*7070*/  MUFU.RCP R2, R0 ;  /* 0x0000000000027308 */ /* 0x0000640000001000 */
.L_x_696:
[----:B-1-3--:R-:W-:Y:S02]  /*7080*/  IMAD.MOV.U32 R124, RZ, RZ, R2 ;  /* 0x000000ffff7c7224 */ /* 0x00afe400078e0002 */
[----:B------:R-:W-:Y:S02]  /*7090*/  IMAD.MOV.U32 R2, RZ, RZ, R40 ;  /* 0x000000ffff027224 */ /* 0x000fe400078e0028 */
[----:B------:R-:W-:-:S04]  /*70a0*/  IMAD.MOV.U32 R3, RZ, RZ, 0x0 ;  /* 0x00000000ff037424 */ /* 0x000fc800078e00ff */
[----:B0-2---:R-:W-:Y:S05]  /*70b0*/  RET.REL.NODEC R2 `(_ZN18transformer_engine13normalization21ln_bwd_general_kernelINS0_13Kernel_traitsIffffjLj4096ELj1ELj1ELj4ELj16ENS0_18Kernel_traits_baseILj4096EffffjLj128EEEEEEEvNS0_20BackwardKernelParamsE) ;  /* 0xffffff8c02d07950 */ /* 0x005fea0003c3ffff */
.L_x_698:
        /* <DEDUP_REMOVED lines=12> */
.L_x_7844:


//--------------------- .text._ZN18transformer_engine13normalization21ln_bwd_general_kernelINS0_13Kernel_traitsI13__nv_bfloat16fS3_fjLj2048ELj1ELj1ELj4ELj16ENS0_18Kernel_traits_baseILj2048ES3_fS3_fjLj128EEEEEEEvNS0_20BackwardKernelParamsE --------------------------
	.section	.text._ZN18transformer_engine13normalization21ln_bwd_general_kernelINS0_13Kernel_traitsI13__nv_bfloat16fS3_fjLj2048ELj1ELj1ELj4ELj16ENS0_18Kernel_traits_baseILj2048ES3_fS3_fjLj128EEEEEEEvNS0_20BackwardKernelParamsE,"ax",@progbits
	.align	128
        .global         _ZN18transformer_engine13normalization21ln_bwd_general_kernelINS0_13Kernel_traitsI13__nv_bfloat16fS3_fjLj2048ELj1ELj1ELj4ELj16ENS0_18Kernel_traits_baseILj2048ES3_fS3_fjLj128EEEEEEEvNS0_20BackwardKernelParamsE
        .type           _ZN18transformer_engine13normalization21ln_bwd_general_kernelINS0_13Kernel_traitsI13__nv_bfloat16fS3_fjLj2048ELj1ELj1ELj4ELj16ENS0_18Kernel_traits_baseILj2048ES3_fS3_fjLj128EEEEEEEvNS0_20BackwardKernelParamsE,@function
        .size           _ZN18transformer_engine13normalization21ln_bwd_general_kernelINS0_13Kernel_traitsI13__nv_bfloat16fS3_fjLj2048ELj1ELj1ELj4ELj16ENS0_18Kernel_traits_baseILj2048ES3_fS3_fjLj128EEEEEEEvNS0_20BackwardKernelParamsE,(.L_x_7845 - _ZN18transformer_engine13normalization21ln_bwd_general_kernelINS0_13Kernel_traitsI13__nv_bfloat16fS3_fjLj2048ELj1ELj1ELj4ELj16ENS0_18Kernel_traits_baseILj2048ES3_fS3_fjLj128EEEEEEEvNS0_20BackwardKernelParamsE)
        .other          _ZN18transformer_engine13normalization21ln_bwd_general_kernelINS0_13Kernel_traitsI13__nv_bfloat16fS3_fjLj2048ELj1ELj1ELj4ELj16ENS0_18Kernel_traits_baseILj2048ES3_fS3_fjLj128EEEEEEEvNS0_20BackwardKernelParamsE,@"STO_CUDA_ENTRY STV_DEFAULT"
_ZN18transformer_engine13normalization21ln_bwd_general_kernelINS0_13Kernel_traitsI13__nv_bfloat16fS3_fjLj2048ELj1ELj1ELj4ELj16ENS0_18Kernel_traits_baseILj2048ES3_fS3_fjLj128EEEEEEEvNS0_20BackwardKernelParamsE:
.text._ZN18transformer_engine13normalization21ln_bwd_general_kernelINS0_13Kernel_traitsI13__nv_bfloat16fS3_fjLj2048ELj1ELj1ELj4ELj16ENS0_18Kernel_traits_baseILj2048ES3_fS3_fjLj128EEEEEEEvNS0_20BackwardKernelParamsE:
[----:B------:R-:W-:Y:S01]  /*0000*/  LDC R1, c[0x0][0x28] ;  /* 0x00000a00ff017b82 */ /* 0x000fe20000000800 */
[----:B------:R-:W-:Y:S01]  /*0010*/  ULDC UR4, c[0x0][0x214] ;  /* 0x0000850000047ab9 */ /* 0x000fe20000000800 */
[----:B------:R-:W-:Y:S01]  /*0020*/  ULDC UR8, c[0x0][0x21c] ;  /* 0x0000870000087ab9 */ /* 0x000fe20000000800 */
[----:B------:R-:W-:Y:S01]  /*0030*/  IMAD.U32 R110, RZ, RZ, UR4 ;  /* 0x00000004ff6e7e24 */ /* 0x000fe2000f8e00ff */
[----:B------:R-:W-:-:S04]  /*0040*/  ULDC.64 UR6, c[0x0][0x208] ;  /* 0x0000820000067ab9 */ /* 0x000fc80000000a00 */
[----:B------:R-:W0:Y:S01]  /*0050*/  S2UR UR4, SR_CTAID.X ;  /* 0x00000000000479c3 */ /* 0x000e220000002500 */
[----:B------:R-:W-:Y:S01]  /*0060*/  BSSY B0, `(.L_x_699) ;  /* 0x00000a1000007945 */ /* 0x000fe20003800000 */
[----:B------:R-:W1:Y:S01]  /*0070*/  I2F.U32.RP R4, R110 ;  /* 0x0000006e00047306 */ /* 0x000e620000209000 */
[----:B------:R-:W-:-:S07]  /*0080*/  ISETP.NE.U32.AND P2, PT, R110, RZ, PT ;  /* 0x000000ff6e00720c */ /* 0x000fce0003f45070 */
[----:B-1----:R-:W1:Y:S02]  /*0090*/  MUFU.RCP R4, R4 ;  /* 0x0000000400047308 */ /* 0x002e640000001000 */
[----:B-1----:R-:W-:-:S06]  /*00a0*/  VIADD R2, R4, 0xffffffe ;  /* 0x0ffffffe04027836 */ /* 0x002fcc0000000000 */
[----:B------:R1:W2:Y:S02]  /*00b0*/  F2I.FTZ.U32.TRUNC.NTZ R3, R2 ;  /* 0x0000000200037305 */ /* 0x0002a4000021f000 */
[----:B-1----:R-:W-:Y:S02]  /*00c0*/  IMAD.MOV.U32 R2, RZ, RZ, RZ ;  /* 0x000000ffff027224 */ /* 0x002fe400078e00ff */
[----:B--2---:R-:W-:-:S04]  /*00d0*/  IMAD R0, R3, R110, RZ ;  /* 0x0000006e03007224 */ /* 0x004fc800078e02ff */
[----:B------:R-:W-:-:S04]  /*00e0*/  IMAD.MOV R5, RZ, RZ, -R0 ;  /* 0x000000ffff057224 */ /* 0x000fc800078e0a00 */
[----:B------:R-:W-:Y:S02]  /*00f0*/  IMAD.HI.U32 R0, R3, R5, R2 ;  /* 0x0000000503007227 */ /* 0x000fe400078e0002 */
[----:B------:R-:W1:Y:S04]  /*0100*/  S2R R3, SR_TID.X ;  /* 0x0000000000037919 */ /* 0x000e680000002100 */
[----:B0-----:R-:W-:-:S04]  /*0110*/  IMAD.HI.U32 R0, R0, UR4, RZ ;  /* 0x0000000400007c27 */ /* 0x001fc8000f8e00ff */
[----:B------:R-:W-:-:S04]  /*0120*/  IMAD.MOV R5, RZ, RZ, -R0 ;  /* 0x000000ffff057224 */ /* 0x000fc800078e0a00 */
[----:B------:R-:W-:-:S05]  /*0130*/  IMAD R5, R110, R5, UR4 ;  /* 0x000000046e057e24 */ /* 0x000fca000f8e0205 */
[----:B------:R-:W-:-:S13]  /*0140*/  ISETP.GE.U32.AND P0, PT, R5, R110, PT ;  /* 0x0000006e0500720c */ /* 0x000fda0003f06070 */
[----:B------:R-:W-:Y:S02]  /*0150*/  @P0 IMAD.IADD R5, R5, 0x1, -R110 ;  /* 0x0000000105050824 */ /* 0x000fe400078e0a6e */
[----:B------:R-:W-:Y:S01]  /*0160*/  @P0 VIADD R0, R0, 0x1 ;  /* 0x0000000100000836 */ /* 0x000fe20000000000 */
[----:B-1----:R-:W-:Y:S02]  /*0170*/  SHF.R.U32.HI R2, RZ, 0x5, R3 ;  /* 0x00000005ff027819 */ /* 0x002fe40000011603 */
[----:B------:R-:W-:Y:S02]  /*0180*/  ISETP.GE.U32.AND P1, PT, R5, R110, PT ;  /* 0x0000006e0500720c */ /* 0x000fe40003f26070 */
[----:B------:R-:W-:Y:S02]  /*0190*/  LOP3.LUT R2, R2, 0x3, RZ, 0xc0, !PT ;  /* 0x0000000302027812 */ /* 0x000fe400078ec0ff */
[----:B------:R-:W-:-:S09]  /*01a0*/  LOP3.LUT R4, R3, 0x1f, RZ, 0xc0, !PT ;  /* 0x0000001f03047812 */ /* 0x000fd200078ec0ff */
        /* <DEDUP_REMOVED lines=25> */
.L_x_702:
        /* <DEDUP_REMOVED lines=12> */
.L_x_703:
[----:B------:R-:W-:Y:S05]  /*0400*/  BSYNC B1 ;  /* 0x0000000000017941 */ /* 0x000fea0003800000 */
.L_x_701:
        /* <DEDUP_REMOVED lines=20> */
.L_x_705:
        /* <DEDUP_REMOVED lines=12> */
.L_x_706:
[----:B------:R-:W-:Y:S05]  /*0610*/  BSYNC B1 ;  /* 0x0000000000017941 */ /* 0x000fea0003800000 */
.L_x_704:
[----:B------:R-:W-:Y:S01]  /*0620*/  IMAD R21, R110, 0x200, R15 ;  /* 0x000002006e157824 */ /* 0x000fe200078e020f */
[----:B-----5:R-:W-:Y:S01]  /*0630*/  SHF.L.U32 R13, R14, 0x10, RZ ;  /* 0x000000100e0d7819 */ /* 0x020fe200000006ff */
[----:B------:R-:W-:Y:S02]  /*0640*/  IMAD.U32 R12, R6, 0x10000, RZ ;  /* 0x00010000060c7824 */ /* 0x000fe400078e00ff */
[----:B------:R-:W-:Y:S01]  /*0650*/  IMAD.U32 R14, R16, 0x10000, RZ ;  /* 0x00010000100e7824 */ /* 0x000fe200078e00ff */
[----:B------:R-:W-:Y:S01]  /*0660*/  ISETP.GE.AND P0, PT, R21, UR8, PT ;  /* 0x0000000815007c0c */ /* 0x000fe2000bf06270 */
[----:B------:R-:W-:-:S12]  /*0670*/  IMAD.U32 R15, R17, 0x10000, RZ ;  /* 0x00010000110f7824 */ /* 0x000fd800078e00ff */
        /* <DEDUP_REMOVED lines=14> */
.L_x_708:
        /* <DEDUP_REMOVED lines=12> */
.L_x_709:
[----:B------:R-:W-:Y:S05]  /*0820*/  BSYNC B1 ;  /* 0x0000000000017941 */ /* 0x000fea0003800000 */
.L_x_707:
        /* <DEDUP_REMOVED lines=19> */
.L_x_711:
        /* <DEDUP_REMOVED lines=12> */
.L_x_712:
[----:B------:R-:W-:Y:S05]  /*0a20*/  BSYNC B1 ;  /* 0x0000000000017941 */ /* 0x000fea0003800000 */
.L_x_710:
[----:B-----5:R-:W-:Y:S02]  /*0a30*/  IMAD.U32 R66, R6, 0x10000, RZ ;  /* 0x0001000006427824 */ /* 0x020fe400078e00ff */
[----:B------:R-:W-:Y:S02]  /*0a40*/  IMAD.U32 R68, R18, 0x10000, RZ ;  /* 0x0001000012447824 */ /* 0x000fe400078e00ff */
[----:B------:R-:W-:Y:S02]  /*0a50*/  IMAD.U32 R70, R19, 0x10000, RZ ;  /* 0x0001000013467824 */ /* 0x000fe400078e00ff */
[----:B------:R-:W-:-:S07]  /*0a60*/  IMAD.U32 R72, R20, 0x10000, RZ ;  /* 0x0001000014487824 */ /* 0x000fce00078e00ff */
.L_x_700:
[----:B------:R-:W-:Y:S05]  /*0a70*/  BSYNC B0 ;  /* 0x0000000000007941 */ /* 0x000fea0003800000 */
.L_x_699:
        /* <DEDUP_REMOVED lines=26> */
[----:B------:R-:W-:Y:S05]  /*0c20*/  CALL.REL.NOINC `($__internal_5_$__cuda_sm20_rcp_rn_f32_slowpath) ;  /* 0x00000038006c7944 */ /* 0x000fea0003c00000 */
[----:B------:R-:W-:Y:S05]  /*0c30*/  BRA `(.L_x_715) ;  /* 0x0000000000107947 */ /* 0x000fea0003800000 */
.L_x_714:
[----:B------:R-:W0:Y:S02]  /*0c40*/  MUFU.RCP R17, R6 ;  /* 0x0000000600117308 */ /* 0x000e240000001000 */
[----:B0-----:R-:W-:-:S04]  /*0c50*/  FFMA R16, R6, R17, -1 ;  /* 0xbf80000006107423 */ /* 0x001fc80000000011 */
[----:B------:R-:W-:-:S04]  /*0c60*/  FADD.FTZ R16, -R16, -RZ ;  /* 0x800000ff10107221 */ /* 0x000fc80000010100 */
[----:B------:R-:W-:-:S07]  /*0c70*/  FFMA R6, R17, R16, R17 ;  /* 0x0000001011067223 */ /* 0x000fce0000000011 */
.L_x_715:
[----:B------:R-:W0:Y:S01]  /*0c80*/  LDC R56, c[0x0][0x214] ;  /* 0x00008500ff387b82 */ /* 0x000e220000000800 */
[----:B------:R-:W-:Y:S01]  /*0c90*/  ISETP.NE.AND P0, PT, RZ, UR4, PT ;  /* 0x00000004ff007c0c */ /* 0x000fe2000bf05270 */
[----:B------:R-:W-:Y:S01]  /*0ca0*/  ULDC UR4, c[0x0][0x21c] ;  /* 0x0000870000047ab9 */ /* 0x000fe20000000800 */
[----:B------:R-:W-:Y:S02]  /*0cb0*/  IMAD.MOV.U32 R67, RZ, RZ, RZ ;  /* 0x000000ffff437224 */ /* 0x000fe400078e00ff */
[----:B------:R-:W-:Y:S01]  /*0cc0*/  FSEL R23, RZ, 1, !P0 ;  /* 0x3f800000ff177808 */ /* 0x000fe20004000000 */
[----:B------:R-:W-:-:S04]  /*0cd0*/  IMAD.MOV.U32 R25, RZ, RZ, RZ ;  /* 0x000000ffff197224 */ /* 0x000fc800078e00ff */
        /* <DEDUP_REMOVED lines=16> */
[----:B------:R-:W-:Y:S01]  /*0de0*/  FADD R23, R72, R23 ;  /* 0x0000001748177221 */ /* 0x000fe20000000000 */
[----:B------:R-:W-:Y:S01]  /*0df0*/  IMAD.MOV.U32 R68, RZ, RZ, 0x1 ;  /* 0x00000001ff447424 */ /* 0x000fe200078e00ff */
[----:B------:R-:W-:Y:S01]  /*0e00*/  IADD3 R70, -R7, UR4, RZ ;  /* 0x0000000407467c10 */ /* 0x000fe2000fffe1ff */
[----:B------:R-:W-:Y:S01]  /*0e10*/  IMAD.MOV.U32 R66, RZ, RZ, R0 ;  /* 0x000000ffff427224 */ /* 0x000fe200078e0000 */
[----:B------:R-:W-:Y:S02]  /*0e20*/  LEA R65, R56, R64, 0x9 ;  /* 0x0000004038417211 */ /* 0x000fe400078e48ff */
[----:B------:R-:W-:Y:S02]  /*0e30*/  IADD3 R71, -R64, UR4, RZ ;  /* 0x0000000440477c10 */ /* 0x000fe4000fffe1ff */
[----:B------:R-:W-:Y:S01]  /*0e40*/  IADD3 R72, -R65, UR4, RZ ;  /* 0x0000000441487c10 */ /* 0x000fe2000fffe1ff */
[----:B------:R-:W-:-:S05]  /*0e50*/  IMAD R69, R56, 0x200, R65 ;  /* 0x0000020038457824 */ /* 0x000fca00078e0241 */
[----:B------:R-:W-:-:S07]  /*0e60*/  IADD3 R73, -R69, UR4, RZ ;  /* 0x0000000445497c10 */ /* 0x000fce000fffe1ff */
.L_x_765:
[----:B------:R-:W-:Y:S01]  /*0e70*/  LEA.HI R82, R3, R66, RZ, 0x19 ;  /* 0x0000004203527211 */ /* 0x000fe200078fc8ff */
[----:B------:R-:W-:Y:S01]  /*0e80*/  ULDC UR9, c[0x0][0x218] ;  /* 0x0000860000097ab9 */ /* 0x000fe20000000800 */
[----:B------:R-:W-:Y:S01]  /*0e90*/  IMAD.MOV.U32 R88, RZ, RZ, RZ ;  /* 0x000000ffff587224 */ /* 0x000fe200078e00ff */
        /* <DEDUP_REMOVED lines=12> */
[----:B------:R-:W-:Y:S02]  /*0f60*/  IMAD.MOV.U32 R114, RZ, RZ, RZ ;  /* 0x000000ffff727224 */ /* 0x000fe400078e00ff */
[----:B------:R-:W-:-:S09]  /*0f70*/  IMAD.MOV.U32 R112, RZ, RZ, RZ ;  /* 0x000000ffff707224 */ /* 0x000fd200078e00ff */
[----:B0-----:R-:W-:Y:S05]  /*0f80*/  @!P1 BRA `(.L_x_717) ;  /* 0x0000001000e49947 */ /* 0x001fea0003800000 */
        /* <DEDUP_REMOVED lines=13> */
.L_x_719:
        /* <DEDUP_REMOVED lines=9> */
.L_x_720:
[----:B------:R-:W-:Y:S05]  /*10f0*/  BSYNC B1 ;  /* 0x0000000000017941 */ /* 0x000fea0003800000 */
.L_x_718:
        /* <DEDUP_REMOVED lines=27> */
.L_x_722:
[----:B------:R-:W-:Y:S05]  /*12b0*/  BSYNC B1 ;  /* 0x0000000000017941 */ /* 0x000fea0003800000 */
.L_x_721:
[-C--:B------:R-:W-:Y:S01]  /*12c0*/  FMUL R109, R109, R74.reuse ;  /* 0x0000004a6d6d7220 */ /* 0x080fe20000400000 */
[----:B-----5:R-:W-:Y:S01]  /*12d0*/  IMAD.U32 R107, R62, 0x10000, RZ ;  /* 0x000100003e6b7824 */ /* 0x020fe200078e00ff */
[----:B------:R-:W-:Y:S01]  /*12e0*/  ISETP.GE.AND P0, PT, R64, UR8, PT ;  /* 0x0000000840007c0c */ /* 0x000fe2000bf06270 */
[----:B------:R-:W-:Y:S02]  /*12f0*/  IMAD.U32 R56, R56, 0x10000, RZ ;  /* 0x0001000038387824 */ /* 0x000fe400078e00ff */
[----:B------:R-:W-:Y:S01]  /*1300*/  FMUL R108, R105, R74 ;  /* 0x0000004a696c7220 */ /* 0x000fe20000400000 */
[----:B------:R-:W-:Y:S01]  /*1310*/  FADD R40, R40, R107 ;  /* 0x0000006b28287221 */ /* 0x000fe20000000000 */
[-C--:B------:R-:W-:Y:S01]  /*1320*/  FFMA R24, R109, R107.reuse, R24 ;  /* 0x0000006b6d187223 */ /* 0x080fe20000000018 */
[----:B------:R-:W-:Y:S01]  /*1330*/  FMUL R107, R8, R107 ;  /* 0x0000006b086b7220 */ /* 0x000fe20000400000 */
[----:B------:R-:W-:Y:S02]  /*1340*/  IMAD.U32 R62, R57, 0x10000, RZ ;  /* 0x00010000393e7824 */ /* 0x000fe400078e00ff */
[----:B------:R-:W-:Y:S01]  /*1350*/  FMUL R106, R9, R56 ;  /* 0x00000038096a7220 */ /* 0x000fe20000400000 */
[----:B------:R-:W-:-:S02]  /*1360*/  IMAD.U32 R63, R63, 0x10000, RZ ;  /* 0x000100003f3f7824 */ /* 0x000fc400078e00ff */
[----:B------:R-:W-:Y:S01]  /*1370*/  FADD R57, RZ, R107 ;  /* 0x0000006bff397221 */ /* 0x000fe20000000000 */
[----:B------:R-:W-:Y:S01]  /*1380*/  FFMA R59, R109, R107, RZ ;  /* 0x0000006b6d3b7223 */ /* 0x000fe200000000ff */
[----:B------:R-:W-:Y:S01]  /*1390*/  FADD R41, R41, R56 ;  /* 0x0000003829297221 */ /* 0x000fe20000000000 */
[----:B------:R-:W-:Y:S01]  /*13a0*/  FFMA R25, R108, R56, R25 ;  /* 0x000000386c197223 */ /* 0x000fe20000000019 */
[----:B------:R-:W-:Y:S01]  /*13b0*/  FMUL R105, R113, R74 ;  /* 0x0000004a71697220 */ /* 0x000fe20000400000 */
[----:B------:R-:W-:Y:S01]  /*13c0*/  FMUL R103, R10, R63 ;  /* 0x0000003f0a677220 */ /* 0x000fe20000400000 */
[----:B------:R-:W-:Y:S01]  /*13d0*/  FADD R56, R57, R106 ;  /* 0x0000006a39387221 */ /* 0x000fe20000000000 */
[----:B------:R-:W-:Y:S01]  /*13e0*/  FFMA R58, R108, R106, R59 ;  /* 0x0000006a6c3a7223 */ /* 0x000fe2000000003b */
[----:B------:R-:W-:Y:S01]  /*13f0*/  FMUL R104, R115, R74 ;  /* 0x0000004a73687220 */ /* 0x000fe20000400000 */
[-C--:B------:R-:W-:Y:S01]  /*1400*/  FMUL R102, R11, R62.reuse ;  /* 0x0000003e0b667220 */ /* 0x080fe20000400000 */
[----:B------:R-:W-:Y:S01]  /*1410*/  FADD R57, R56, R103 ;  /* 0x0000006738397221 */ /* 0x000fe20000000000 */
[C---:B------:R-:W-:Y:S01]  /*1420*/  FFMA R59, R105.reuse, R103, R58 ;  /* 0x00000067693b7223 */ /* 0x040fe2000000003a */
        /* <DEDUP_REMOVED lines=18> */
.L_x_724:
        /* <DEDUP_REMOVED lines=9> */
.L_x_725:
[----:B------:R-:W-:Y:S05]  /*15e0*/  BSYNC B1 ;  /* 0x0000000000017941 */ /* 0x000fea0003800000 */
.L_x_723:
        /* <DEDUP_REMOVED lines=26> */
.L_x_727:
[----:B------:R-:W-:Y:S05]  /*1790*/  BSYNC B1 ;  /* 0x0000000000017941 */ /* 0x000fea0003800000 */
.L_x_726:
[-C--:B------:R-:W-:Y:S01]  /*17a0*/  FMUL R101, R101, R74.reuse ;  /* 0x0000004a65657220 */ /* 0x080fe20000400000 */
[----:B-----5:R-:W-:Y:S01]  /*17b0*/  IMAD.U32 R99, R62, 0x10000, RZ ;  /* 0x000100003e637824 */ /* 0x020fe200078e00ff */
[----:B------:R-:W-:Y:S01]  /*17c0*/  SHF.L.U32 R56, R56, 0x10, RZ ;  /* 0x0000001038387819 */ /* 0x000fe200000006ff */
[-C--:B------:R-:W-:Y:S01]  /*17d0*/  FMUL R100, R97, R74.reuse ;  /* 0x0000004a61647220 */ /* 0x080fe20000400000 */
[----:B------:R-:W-:Y:S01]  /*17e0*/  ISETP.GE.AND P0, PT, R65, UR8, PT ;  /* 0x0000000841007c0c */ /* 0x000fe2000bf06270 */
[----:B------:R-:W-:Y:S01]  /*17f0*/  FADD R44, R44, R99 ;  /* 0x000000632c2c7221 */ /* 0x000fe20000000000 */
[-C--:B------:R-:W-:Y:S01]  /*1800*/  FFMA R28, R101, R99.reuse, R28 ;  /* 0x00000063651c7223 */ /* 0x080fe2000000001c */
[----:B------:R-:W-:Y:S01]  /*1810*/  FMUL R99, R12, R99 ;  /* 0x000000630c637220 */ /* 0x000fe20000400000 */
[----:B------:R-:W-:Y:S01]  /*1820*/  FMUL R97, R113, R74 ;  /* 0x0000004a71617220 */ /* 0x000fe20000400000 */
[----:B------:R-:W-:Y:S02]  /*1830*/  IMAD.U32 R95, R63, 0x10000, RZ ;  /* 0x000100003f5f7824 */ /* 0x000fe400078e00ff */
[----:B------:R-:W-:Y:S01]  /*1840*/  FMUL R98, R13, R56 ;  /* 0x000000380d627220 */ /* 0x000fe20000400000 */
[----:B------:R-:W-:-:S02]  /*1850*/  IMAD.U32 R62, R57, 0x10000, RZ ;  /* 0x00010000393e7824 */ /* 0x000fc400078e00ff */
[----:B------:R-:W-:Y:S01]  /*1860*/  FADD R57, R114, R99 ;  /* 0x0000006372397221 */ /* 0x000fe20000000000 */
[----:B------:R-:W-:Y:S01]  /*1870*/  FFMA R63, R101, R99, R112 ;  /* 0x00000063653f7223 */ /* 0x000fe20000000070 */
[----:B------:R-:W-:Y:S01]  /*1880*/  FADD R45, R45, R56 ;  /* 0x000000382d2d7221 */ /* 0x000fe20000000000 */
[----:B------:R-:W-:Y:S01]  /*1890*/  FFMA R29, R100, R56, R29 ;  /* 0x00000038641d7223 */ /* 0x000fe2000000001d */
[----:B------:R-:W-:Y:S01]  /*18a0*/  FADD R46, R46, R95 ;  /* 0x0000005f2e2e7221 */ /* 0x000fe20000000000 */
[-C--:B------:R-:W-:Y:S01]  /*18b0*/  FFMA R30, R97, R95.reuse, R30 ;  /* 0x0000005f611e7223 */ /* 0x080fe2000000001e */
        /* <DEDUP_REMOVED lines=23> */
.L_x_729:
        /* <DEDUP_REMOVED lines=9> */
.L_x_730:
[----:B------:R-:W-:Y:S05]  /*1ac0*/  BSYNC B1 ;  /* 0x0000000000017941 */ /* 0x000fea0003800000 */
.L_x_728:
        /* <DEDUP_REMOVED lines=26> */
.L_x_732:
[----:B------:R-:W-:Y:S05]  /*1c70*/  BSYNC B1 ;  /* 0x0000000000017941 */ /* 0x000fea0003800000 */
.L_x_731:
[-C--:B------:R-:W-:Y:S01]  /*1c80*/  FMUL R93, R93, R74.reuse ;  /* 0x0000004a5d5d7220 */ /* 0x080fe20000400000 */
[----:B-----5:R-:W-:Y:S01]  /*1c90*/  IMAD.U32 R91, R62, 0x10000, RZ ;  /* 0x000100003e5b7824 */ /* 0x020fe200078e00ff */
[----:B------:R-:W-:Y:S01]  /*1ca0*/  ISETP.GE.AND P0, PT, R69, UR8, PT ;  /* 0x0000000845007c0c */ /* 0x000fe2000bf06270 */
[----:B------:R-:W-:Y:S02]  /*1cb0*/  IMAD.U32 R56, R56, 0x10000, RZ ;  /* 0x0001000038387824 */ /* 0x000fe400078e00ff */
[-C--:B------:R-:W-:Y:S01]  /*1cc0*/  FMUL R92, R87, R74.reuse ;  /* 0x0000004a575c7220 */ /* 0x080fe20000400000 */
[----:B------:R-:W-:Y:S01]  /*1cd0*/  FADD R48, R48, R91 ;  /* 0x0000005b30307221 */ /* 0x000fe20000000000 */
[-C--:B------:R-:W-:Y:S01]  /*1ce0*/  FFMA R32, R93, R91.reuse, R32 ;  /* 0x0000005b5d207223 */ /* 0x080fe20000000020 */
[----:B------:R-:W-:Y:S01]  /*1cf0*/  FMUL R91, R16, R91 ;  /* 0x0000005b105b7220 */ /* 0x000fe20000400000 */
[----:B------:R-:W-:Y:S01]  /*1d00*/  FMUL R87, R113, R74 ;  /* 0x0000004a71577220 */ /* 0x000fe20000400000 */
[----:B------:R-:W-:-:S02]  /*1d10*/  IMAD.U32 R85, R63, 0x10000, RZ ;  /* 0x000100003f557824 */ /* 0x000fc400078e00ff */
[-C--:B------:R-:W-:Y:S01]  /*1d20*/  FMUL R90, R17, R56.reuse ;  /* 0x00000038115a7220 */ /* 0x080fe20000400000 */
[----:B------:R-:W-:Y:S02]  /*1d30*/  IMAD.U32 R62, R57, 0x10000, RZ ;  /* 0x00010000393e7824 */ /* 0x000fe400078e00ff */
        /* <DEDUP_REMOVED lines=29> */
.L_x_734:
        /* <DEDUP_REMOVED lines=9> */
.L_x_735:
[----:B------:R-:W-:Y:S05]  /*1fa0*/  BSYNC B1 ;  /* 0x0000000000017941 */ /* 0x000fea0003800000 */
.L_x_733:
        /* <DEDUP_REMOVED lines=26> */
.L_x_737:
[----:B------:R-:W-:Y:S05]  /*2150*/  BSYNC B1 ;  /* 0x0000000000017941 */ /* 0x000fea0003800000 */
.L_x_736:
[----:B-----5:R-:W-:Y:S02]  /*2160*/  IMAD.U32 R59, R60, 0x10000, RZ ;  /* 0x000100003c3b7824 */ /* 0x020fe400078e00ff */
[-C--:B------:R-:W-:Y:S01]  /*2170*/  FMUL R79, R79, R74.reuse ;  /* 0x0000004a4f4f7220 */ /* 0x080fe20000400000 */
[----:B------:R-:W-:Y:S02]  /*2180*/  IMAD.U32 R56, R56, 0x10000, RZ ;  /* 0x0001000038387824 */ /* 0x000fe400078e00ff */
        /* <DEDUP_REMOVED lines=9> */
[-C--:B------:R-:W-:Y:S01]  /*2220*/  FMUL R81, R81, R74.reuse ;  /* 0x0000004a51517220 */ /* 0x080fe20000400000 */
        /* <DEDUP_REMOVED lines=15> */
.L_x_717:
[----:B------:R-:W-:Y:S05]  /*2320*/  BSYNC B0 ;  /* 0x0000000000007941 */ /* 0x000fea0003800000 */
.L_x_716:
        /* <DEDUP_REMOVED lines=18> */
[----:B------:R-:W-:Y:S02]  /*2450*/  LOP3.LUT R116, R67, 0x1, RZ, 0xc0, !PT ;  /* 0x0000000143747812 */ /* 0x000fe400078ec0ff */
        /* <DEDUP_REMOVED lines=9> */
[----:B------:R-:W0:Y:S04]  /*24f0*/  SHFL.DOWN PT, R61, R56, 0x4, 0x1f ;  /* 0x08801f00383d7f89 */ /* 0x000e2800000e0000 */
[----:B------:R-:W2:Y:S01]  /*2500*/  SHFL.DOWN PT, R63, R58, 0x4, 0x1f ;  /* 0x08801f003a3f7f89 */ /* 0x000ea200000e0000 */
[----:B0-----:R-:W-:Y:S02]  /*2510*/  FADD R61, R56, R61 ;  /* 0x0000003d383d7221 */ /* 0x001fe40000000000 */
[----:B------:R-:W0:Y:S01]  /*2520*/  @!P0 LDC.64 R56, c[0x0][0x240] ;  /* 0x00009000ff388b82 */ /* 0x000e220000000a00 */
[----:B--2---:R-:W-:Y:S02]  /*2530*/  FADD R63, R58, R63 ;  /* 0x0000003f3a3f7221 */ /* 0x004fe40000000000 */
[----:B------:R-:W2:Y:S01]  /*2540*/  SHFL.DOWN PT, R60, R61, 0x2, 0x1f ;  /* 0x08401f003d3c7f89 */ /* 0x000ea200000e0000 */
[----:B-1----:R-:W-:-:S03]  /*2550*/  IMAD R58, R110, R89, RZ ;  /* 0x000000596e3a7224 */ /* 0x002fc600078e02ff */
[----:B------:R-:W1:Y:S01]  /*2560*/  SHFL.DOWN PT, R62, R63, 0x2, 0x1f ;  /* 0x08401f003f3e7f89 */ /* 0x000e6200000e0000 */
[----:B--2---:R-:W-:Y:S01]  /*2570*/  FADD R60, R61, R60 ;  /* 0x0000003c3d3c7221 */ /* 0x004fe20000000000 */
[----:B------:R-:W-:Y:S02]  /*2580*/  IMAD.MOV R61, RZ, RZ, -R116 ;  /* 0x000000ffff3d7224 */ /* 0x000fe400078e0a74 */
[----:B-1----:R-:W-:Y:S02]  /*2590*/  FADD R62, R63, R62 ;  /* 0x0000003e3f3e7221 */ /* 0x002fe40000000000 */
[----:B------:R-:W1:Y:S01]  /*25a0*/  SHFL.DOWN PT, R59, R60, 0x1, 0x1f ;  /* 0x08201f003c3b7f89 */ /* 0x000e6200000e0000 */
[----:B------:R-:W-:-:S03]  /*25b0*/  LOP3.LUT R58, R61, R58, RZ, 0xc0, !PT ;  /* 0x0000003a3d3a7212 */ /* 0x000fc600078ec0ff */
[----:B------:R-:W2:Y:S01]  /*25c0*/  SHFL.DOWN PT, R115, R62, 0x1, 0x1f ;  /* 0x08201f003e737f89 */ /* 0x000ea200000e0000 */
[----:B------:R-:W-:-:S04]  /*25d0*/  IADD3 R112, P3, R117, R58, RZ ;  /* 0x0000003a75707210 */ /* 0x000fc80007f7e0ff */
[----:B------:R-:W-:Y:S02]  /*25e0*/  @!P0 IADD3 R61, P4, R5, R112, RZ ;  /* 0x00000070053d8210 */ /* 0x000fe40007f9e0ff */
[----:B-----5:R-:W-:Y:S02]  /*25f0*/  IADD3.X R88, RZ, RZ, RZ, P3, !PT ;  /* 0x000000ffff587210 */ /* 0x020fe40001ffe4ff */
[----:B------:R-:W-:Y:S01]  /*2600*/  ISETP.NE.AND P3, PT, R3, RZ, PT ;  /* 0x000000ff0300720c */ /* 0x000fe20003f65270 */
[----:B-1----:R-:W-:Y:S01]  /*2610*/  FADD R58, R60, R59 ;  /* 0x0000003b3c3a7221 */ /* 0x002fe20000000000 */
[----:B------:R-:W-:Y:S02]  /*2620*/  @!P0 LEA.HI.X.SX32 R60, R5, R88, 0x1, P4 ;  /* 0x00000058053c8211 */ /* 0x000fe400020f0eff */
[----:B0-----:R-:W-:Y:S01]  /*2630*/  @!P0 LEA R114, P4, R61, R56, 0x3 ;  /* 0x000000383d728211 */ /* 0x001fe200078818ff */
[----:B--2---:R-:W-:Y:S01]  /*2640*/  FADD R59, R62, R115 ;  /* 0x000000733e3b7221 */ /* 0x004fe20000000000 */
[----:B------:R-:W-:-:S02]  /*2650*/  CS2R R62, SRZ ;  /* 0x00000000003e7805 */ /* 0x000fc4000001ff00 */
[----:B------:R-:W-:Y:S02]  /*2660*/  @!P0 LEA.HI.X R115, R61, R57, R60, 0x3, P4 ;  /* 0x000000393d738211 */ /* 0x000fe400020f1c3c */
        /* <DEDUP_REMOVED lines=13> */
.L_x_740:
[----:B------:R-:W-:Y:S05]  /*2740*/  BSYNC B0 ;  /* 0x0000000000007941 */ /* 0x000fea0003800000 */
.L_x_739:
[----:B------:R1:W-:Y:S01]  /*2750*/  @!P0 STG.E.64 desc[UR6][R114.64], R62 ;  /* 0x0000003e72008986 */ /* 0x0003e2000c101b06 */
[----:B------:R-:W-:Y:S01]  /*2760*/  ULDC.64 UR4, c[0x0][0x240] ;  /* 0x0000900000047ab9 */ /* 0x000fe20000000a00 */
[----:B------:R-:W-:Y:S05]  /*2770*/  @P3 BRA `(.L_x_741) ;  /* 0x00000000006c3947 */ /* 0x000fea0003800000 */
[----:B------:R-:W2:Y:S01]  /*2780*/  LDC.64 R56, c[0x0][0x248] ;  /* 0x00009200ff387b82 */ /* 0x000ea20000000a00 */
[----:B------:R-:W-:Y:S02]  /*2790*/  ISETP.NE.AND P0, PT, R116, RZ, PT ;  /* 0x000000ff7400720c */ /* 0x000fe40003f05270 */
[----:B0-----:R-:W-:Y:S02]  /*27a0*/  LOP3.LUT R58, R67, 0x2, RZ, 0xc0, !PT ;  /* 0x00000002433a7812 */ /* 0x001fe400078ec0ff */
[----:B------:R-:W-:Y:S02]  /*27b0*/  SEL R89, R89, RZ, P0 ;  /* 0x000000ff59597207 */ /* 0x000fe40000000000 */
[----:B------:R-:W-:Y:S02]  /*27c0*/  ISETP.NE.AND P0, PT, R58, RZ, PT ;  /* 0x000000ff3a00720c */ /* 0x000fe40003f05270 */
[----:B------:R-:W-:Y:S02]  /*27d0*/  SHF.R.S32.HI R59, RZ, 0x1f, R89 ;  /* 0x0000001fff3b7819 */ /* 0x000fe40000011459 */
[----:B------:R-:W-:-:S04]  /*27e0*/  IADD3 R89, P2, R0, R89, RZ ;  /* 0x0000005900597210 */ /* 0x000fc80007f5e0ff */
[----:B------:R-:W-:Y:S01]  /*27f0*/  LEA.HI.X.SX32 R58, R0, R59, 0x1, P2 ;  /* 0x0000003b003a7211 */ /* 0x000fe200010f0eff */
[----:B------:R-:W-:-:S05]  /*2800*/  IMAD.MOV.U32 R59, RZ, RZ, 0x1 ;  /* 0x00000001ff3b7424 */ /* 0x000fca00078e00ff */
        /* <DEDUP_REMOVED lines=13> */
.L_x_742:
[----:B------:R-:W2:Y:S04]  /*28e0*/  LDG.E.STRONG.GPU R58, desc[UR6][R56.64] ;  /* 0x00000006383a7981 */ /* 0x000ea8000c1ef900 */
[----:B--2---:R-:W-:Y:S01]  /*28f0*/  CCTL.IVALL ;  /* 0x00000000ff00798f */ /* 0x004fe20002000000 */
[----:B------:R-:W-:Y:S05]  /*2900*/  YIELD ;  /* 0x0000000000007946 */ /* 0x000fea0003800000 */
[----:B------:R-:W-:-:S13]  /*2910*/  ISETP.NE.AND P0, PT, R58, R61, PT ;  /* 0x0000003d3a00720c */ /* 0x000fda0003f05270 */
[----:B------:R-:W-:Y:S05]  /*2920*/  @P0 BRA `(.L_x_742) ;  /* 0xfffffffc00ec0947 */ /* 0x000fea000383ffff */
.L_x_741:
[----:B------:R-:W-:Y:S01]  /*2930*/  ISETP.GE.AND P0, PT, R4, R110, PT ;  /* 0x0000006e0400720c */ /* 0x000fe20003f06270 */
[----:B------:R-:W-:Y:S05]  /*2940*/  WARPSYNC.ALL ;  /* 0x0000000000007948 */ /* 0x000fea0003800000 */
[----:B------:R-:W-:Y:S01]  /*2950*/  BAR.SYNC.DEFER_BLOCKING 0x0 ;  /* 0x0000000000007b1d */ /* 0x000fe20000010000 */
[----:B------:R-:W-:Y:S02]  /*2960*/  IMAD.MOV.U32 R89, RZ, RZ, RZ ;  /* 0x000000ffff597224 */ /* 0x000fe400078e00ff */
[----:B-1----:R-:W-:-:S03]  /*2970*/  IMAD.MOV.U32 R114, RZ, RZ, RZ ;  /* 0x000000ffff727224 */ /* 0x002fc600078e00ff */
[----:B------:R-:W-:Y:S04]  /*2980*/  BSSY B0, `(.L_x_743) ;  /* 0x0000050000007945 */ /* 0x000fe80003800000 */
[----:B------:R-:W-:Y:S05]  /*2990*/  @P0 BRA `(.L_x_744) ;  /* 0x0000000400380947 */ /* 0x000fea0003800000 */
[--C-:B------:R-:W-:Y:S01]  /*29a0*/  IMAD.IADD R56, R110, 0x1, -R4.reuse ;  /* 0x000000016e387824 */ /* 0x100fe200078e0a04 */
[----:B------:R-:W-:Y:S01]  /*29b0*/  BSSY B1, `(.L_x_745) ;  /* 0x000002b000017945 */ /* 0x000fe20003800000 */
[----:B------:R-:W-:Y:S01]  /*29c0*/  PLOP3.LUT P0, PT, PT, PT, PT, 0x80, 0x0 ;  /* 0x000000000000781c */ /* 0x000fe20003f0f070 */
[----:B------:R-:W-:Y:S02]  /*29d0*/  IMAD.MOV.U32 R114, RZ, RZ, RZ ;  /* 0x000000ffff727224 */ /* 0x000fe400078e00ff */
[----:B------:R-:W-:Y:S01]  /*29e0*/  ISETP.GT.AND P2, PT, R56, 0x60, PT ;  /* 0x000000603800780c */ /* 0x000fe20003f44270 */
[----:B------:R-:W-:Y:S02]  /*29f0*/  IMAD.MOV.U32 R111, RZ, RZ, R4 ;  /* 0x000000ffff6f7224 */ /* 0x000fe400078e0004 */
[----:B------:R-:W-:-:S10]  /*2a00*/  IMAD.MOV.U32 R89, RZ, RZ, RZ ;  /* 0x000000ffff597224 */ /* 0x000fd400078e00ff */
[----:B------:R-:W-:Y:S05]  /*2a10*/  @!P2 BRA `(.L_x_746) ;  /* 0x000000000090a947 */ /* 0x000fea0003800000 */
[----:B------:R-:W-:Y:S01]  /*2a20*/  PLOP3.LUT P0, PT, PT, PT, PT, 0x8, 0x0 ;  /* 0x000000000000781c */ /* 0x000fe20003f0e170 */
[----:B------:R-:W-:-:S12]  /*2a30*/  VIADD R116, R110, 0xffffffa0 ;  /* 0xffffffa06e747836 */ /* 0x000fd80000000000 */
.L_x_747:
[C---:B------:R-:W-:Y:S01]  /*2a40*/  VIADD R57, R111.reuse, 0x20 ;  /* 0x000000206f397836 */ /* 0x040fe20000000000 */
[C---:B------:R-:W-:Y:S01]  /*2a50*/  IADD3 R63, P2, R111.reuse, R112, RZ ;  /* 0x000000706f3f7210 */ /* 0x040fe20007f5e0ff */
[----:B------:R-:W-:-:S03]  /*2a60*/  VIADD R61, R111, 0x40 ;  /* 0x000000406f3d7836 */ /* 0x000fc60000000000 */
[----:B0-----:R-:W-:Y:S02]  /*2a70*/  IADD3 R59, P3, R57, R112, RZ ;  /* 0x00000070393b7210 */ /* 0x001fe40007f7e0ff */
[-C--:B------:R-:W-:Y:S02]  /*2a80*/  LEA.HI.X.SX32 R118, R111, R88.reuse, 0x1, P2 ;  /* 0x000000586f767211 */ /* 0x080fe400010f0eff */
[----:B------:R-:W-:Y:S02]  /*2a90*/  LEA R56, P2, R63, UR4, 0x3 ;  /* 0x000000043f387c11 */ /* 0x000fe4000f8418ff */
[----:B------:R-:W-:Y:S02]  /*2aa0*/  LEA.HI.X.SX32 R60, R57, R88, 0x1, P3 ;  /* 0x00000058393c7211 */ /* 0x000fe400018f0eff */
[----:B------:R-:W-:Y:S02]  /*2ab0*/  LEA R58, P3, R59, UR4, 0x3 ;  /* 0x000000043b3a7c11 */ /* 0x000fe4000f8618ff */
[----:B------:R-:W-:Y:S01]  /*2ac0*/  LEA.HI.X R57, R63, UR5, R118, 0x3, P2 ;  /* 0x000000053f397c11 */ /* 0x000fe200090f1c76 */
[----:B------:R-:W-:Y:S01]  /*2ad0*/  VIADD R63, R111, 0x60 ;  /* 0x000000606f3f7836 */ /* 0x000fe20000000000 */
[----:B------:R-:W-:-:S02]  /*2ae0*/  IADD3 R62, P4, R61, R112, RZ ;  /* 0x000000703d3e7210 */ /* 0x000fc40007f9e0ff */
[----:B------:R-:W-:Y:S02]  /*2af0*/  LEA.HI.X R59, R59, UR5, R60, 0x3, P3 ;  /* 0x000000053b3b7c11 */ /* 0x000fe400098f1c3c */
[----:B------:R-:W-:Y:S01]  /*2b00*/  LEA.HI.X.SX32 R61, R61, R88, 0x1, P4 ;  /* 0x000000583d3d7211 */ /* 0x000fe200020f0eff */
[----:B------:R-:W2:Y:S01]  /*2b10*/  LDG.E.64 R56, desc[UR6][R56.64] ;  /* 0x0000000638387981 */ /* 0x000ea2000c1e1b00 */
[C---:B------:R-:W-:Y:S02]  /*2b20*/  LEA R60, P2, R62.reuse, UR4, 0x3 ;  /* 0x000000043e3c7c11 */ /* 0x040fe4000f8418ff */
[C---:B------:R-:W-:Y:S01]  /*2b30*/  IADD3 R113, P3, R63.reuse, R112, RZ ;  /* 0x000000703f717210 */ /* 0x040fe20007f7e0ff */
[----:B------:R-:W3:Y:S01]  /*2b40*/  LDG.E.64 R58, desc[UR6][R58.64] ;  /* 0x000000063a3a7981 */ /* 0x000ee2000c1e1b00 */
[----:B------:R-:W-:Y:S02]  /*2b50*/  LEA.HI.X R61, R62, UR5, R61, 0x3, P2 ;  /* 0x000000053e3d7c11 */ /* 0x000fe400090f1c3d */
[----:B------:R-:W-:-:S02]  /*2b60*/  LEA.HI.X.SX32 R118, R63, R88, 0x1, P3 ;  /* 0x000000583f767211 */ /* 0x000fc400018f0eff */
[C---:B------:R-:W-:Y:S02]  /*2b70*/  LEA R62, P2, R113.reuse, UR4, 0x3 ;  /* 0x00000004713e7c11 */ /* 0x040fe4000f8418ff */
[----:B------:R-:W4:Y:S02]  /*2b80*/  LDG.E.64 R60, desc[UR6][R60.64] ;  /* 0x000000063c3c7981 */ /* 0x000f24000c1e1b00 */
        /* <DEDUP_REMOVED lines=13> */
.L_x_746:
[----:B------:R-:W-:Y:S05]  /*2c60*/  BSYNC B1 ;  /* 0x0000000000017941 */ /* 0x000fea0003800000 */
.L_x_745:
        /* <DEDUP_REMOVED lines=22> */
.L_x_749:
[----:B------:R-:W-:Y:S05]  /*2dd0*/  BSYNC B1 ;  /* 0x0000000000017941 */ /* 0x000fea0003800000 */
.L_x_748:
        /* <DEDUP_REMOVED lines=10> */
.L_x_744:
[----:B------:R-:W-:Y:S05]  /*2e80*/  BSYNC B0 ;  /* 0x0000000000007941 */ /* 0x000fea0003800000 */
.L_x_743:
        /* <DEDUP_REMOVED lines=23> */
.L_x_738:
        /* <DEDUP_REMOVED lines=19> */
[----:B0----5:R-:W-:Y:S01]  /*3130*/  FADD R88, R112, R57 ;  /* 0x0000003970587221 */ /* 0x021fe20000000000 */
        /* <DEDUP_REMOVED lines=13> */
.L_x_750:
[----:B------:R-:W-:Y:S04]  /*3210*/  BSSY B0, `(.L_x_751) ;  /* 0x0000090000007945 */ /* 0x000fe80003800000 */
        /* <DEDUP_REMOVED lines=22> */
[----:B------:R-:W-:Y:S01]  /*3380*/  LEA.HI R112, R3, R66, RZ, 0x19 ;  /* 0x0000004203707211 */ /* 0x000fe200078fc8ff */
[----:B------:R-:W-:-:S04]  /*3390*/  ULDC UR4, c[0x0][0x278] ;  /* 0x00009e0000047ab9 */ /* 0x000fc80000000800 */
[----:B------:R-:W-:-:S05]  /*33a0*/  IMAD R111, R112, UR8, R7 ;  /* 0x00000008706f7c24 */ /* 0x000fca000f8e0207 */
[----:B------:R-:W-:-:S04]  /*33b0*/  LEA R111, R111, UR4, 0x2 ;  /* 0x000000046f6f7c11 */ /* 0x000fc8000f8e10ff */
[----:B------:R-:W-:-:S13]  /*33c0*/  LOP3.LUT P0, RZ, R111, 0xf, RZ, 0xc0, !PT ;  /* 0x0000000f6fff7812 */ /* 0x000fda000780c0ff */
[----:B------:R0:W-:Y:S01]  /*33d0*/  @!P0 STG.E.128 desc[UR6][R62.64], R56 ;  /* 0x000000383e008986 */ /* 0x0001e2000c101d06 */
[----:B------:R-:W-:Y:S05]  /*33e0*/  @!P0 BREAK B2 ;  /* 0x0000000000028942 */ /* 0x000fea0003800000 */
[----:B------:R-:W-:Y:S05]  /*33f0*/  @!P0 BRA `(.L_x_756) ;  /* 0x0000000000208947 */ /* 0x000fea0003800000 */
.L_x_755:
[----:B------:R-:W-:Y:S05]  /*3400*/  BSYNC B2 ;  /* 0x0000000000027941 */ /* 0x000fea0003800000 */
.L_x_754:
[C---:B------:R-:W-:Y:S01]  /*3410*/  ISETP.NE.AND P0, PT, R70.reuse, RZ, PT ;  /* 0x000000ff4600720c */ /* 0x040fe20003f05270 */
[----:B------:R1:W-:Y:S01]  /*3420*/  @P1 STG.E desc[UR6][R62.64+0xc], R59 ;  /* 0x00000c3b3e001986 */ /* 0x0003e2000c101906 */
[C---:B------:R-:W-:Y:S02]  /*3430*/  ISETP.GE.U32.AND P2, PT, R70.reuse, 0x2, PT ;  /* 0x000000024600780c */ /* 0x040fe40003f46070 */
[----:B------:R-:W-:-:S09]  /*3440*/  ISETP.GE.U32.AND P3, PT, R70, 0x3, PT ;  /* 0x000000034600780c */ /* 0x000fd20003f66070 */
[----:B------:R1:W-:Y:S04]  /*3450*/  @P0 STG.E desc[UR6][R62.64], R56 ;  /* 0x000000383e000986 */ /* 0x0003e8000c101906 */
[----:B------:R1:W-:Y:S04]  /*3460*/  @P2 STG.E desc[UR6][R62.64+0x4], R57 ;  /* 0x000004393e002986 */ /* 0x0003e8000c101906 */
[----:B------:R1:W-:Y:S02]  /*3470*/  @P3 STG.E desc[UR6][R62.64+0x8], R58 ;  /* 0x0000083a3e003986 */ /* 0x0003e4000c101906 */
.L_x_756:
[----:B------:R-:W-:Y:S05]  /*3480*/  BSYNC B1 ;  /* 0x0000000000017941 */ /* 0x000fea0003800000 */
.L_x_753:
        /* <DEDUP_REMOVED lines=28> */
.L_x_759:
[----:B------:R-:W-:Y:S05]  /*3650*/  BSYNC B2 ;  /* 0x0000000000027941 */ /* 0x000fea0003800000 */
.L_x_758:
[C---:B------:R-:W-:Y:S01]  /*3660*/  ISETP.NE.AND P0, PT, R71.reuse, RZ, PT ;  /* 0x000000ff4700720c */ /* 0x040fe20003f05270 */
[----:B------:R1:W-:Y:S01]  /*3670*/  @P1 STG.E desc[UR6][R62.64+0xc], R59 ;  /* 0x00000c3b3e001986 */ /* 0x0003e2000c101906 */
[C---:B------:R-:W-:Y:S02]  /*3680*/  ISETP.GE.U32.AND P2, PT, R71.reuse, 0x2, PT ;  /* 0x000000024700780c */ /* 0x040fe40003f46070 */
[----:B------:R-:W-:-:S09]  /*3690*/  ISETP.GE.U32.AND P3, PT, R71, 0x3, PT ;  /* 0x000000034700780c */ /* 0x000fd20003f66070 */
[----:B------:R1:W-:Y:S04]  /*36a0*/  @P0 STG.E desc[UR6][R62.64], R56 ;  /* 0x000000383e000986 */ /* 0x0003e8000c101906 */
[----:B------:R1:W-:Y:S04]  /*36b0*/  @P2 STG.E desc[UR6][R62.64+0x4], R57 ;  /* 0x000004393e002986 */ /* 0x0003e8000c101906 */
[----:B------:R1:W-:Y:S02]  /*36c0*/  @P3 STG.E desc[UR6][R62.64+0x8], R58 ;  /* 0x0000083a3e003986 */ /* 0x0003e4000c101906 */
.L_x_760:
[----:B------:R-:W-:Y:S05]  /*36d0*/  BSYNC B1 ;  /* 0x0000000000017941 */ /* 0x000fea0003800000 */
.L_x_757:
        /* <DEDUP_REMOVED lines=28> */
.L_x_763:
[----:B------:R-:W-:Y:S05]  /*38a0*/  BSYNC B2 ;  /* 0x0000000000027941 */ /* 0x000fea0003800000 */
.L_x_762:
[C---:B------:R-:W-:Y:S01]  /*38b0*/  ISETP.NE.AND P0, PT, R72.reuse, RZ, PT ;  /* 0x000000ff4800720c */ /* 0x040fe20003f05270 */
[----:B------:R1:W-:Y:S01]  /*38c0*/  @P1 STG.E desc[UR6][R62.64+0xc], R59 ;  /* 0x00000c3b3e001986 */ /* 0x0003e2000c101906 */
[C---:B------:R-:W-:Y:S02]  /*38d0*/  ISETP.GE.U32.AND P2, PT, R72.reuse, 0x2, PT ;  /* 0x000000024800780c */ /* 0x040fe40003f46070 */
[----:B------:R-:W-:-:S09]  /*38e0*/  ISETP.GE.U32.AND P3, PT, R72, 0x3, PT ;  /* 0x000000034800780c */ /* 0x000fd20003f66070 */
[----:B------:R1:W-:Y:S04]  /*38f0*/  @P0 STG.E desc[UR6][R62.64], R56 ;  /* 0x000000383e000986 */ /* 0x0003e8000c101906 */
[----:B------:R1:W-:Y:S04]  /*3900*/  @P2 STG.E desc[UR6][R62.64+0x4], R57 ;  /* 0x000004393e002986 */ /* 0x0003e8000c101906 */
[----:B------:R1:W-:Y:S02]  /*3910*/  @P3 STG.E desc[UR6][R62.64+0x8], R58 ;  /* 0x0000083a3e003986 */ /* 0x0003e4000c101906 */
.L_x_764:
[----:B------:R-:W-:Y:S05]  /*3920*/  BSYNC B1 ;  /* 0x0000000000017941 */ /* 0x000fea0003800000 */
.L_x_761:
[----:B------:R-:W-:-:S13]  /*3930*/  ISETP.GE.AND P0, PT, R69, UR8, PT ;  /* 0x0000000845007c0c */ /* 0x000fda000bf06270 */
[----:B------:R-:W-:Y:S05]  /*3940*/  @P0 BRA `(.L_x_752) ;  /* 0x0000000000700947 */ /* 0x000fea0003800000 */
[----:B01----:R-:W-:Y:S01]  /*3950*/  IMAD R59, R82, UR8, R69 ;  /* 0x00000008523b7c24 */ /* 0x003fe2000f8e0245 */
[----:B------:R-:W-:Y:S01]  /*3960*/  ULDC UR4, c[0x0][0x278] ;  /* 0x00009e0000047ab9 */ /* 0x000fe20000000800 */
[-CC-:B------:R-:W-:Y:S01]  /*3970*/  FFMA R57, R79, R89.reuse, R88.reuse ;  /* 0x000000594f397223 */ /* 0x180fe20000000058 */
[----:B------:R-:W-:Y:S01]  /*3980*/  FFMA R56, R78, R89, R88 ;  /* 0x000000594e387223 */ /* 0x000fe20000000058 */
[C---:B------:R-:W-:Y:S01]  /*3990*/  IMAD.WIDE R60, R59.reuse, 0x4, R60 ;  /* 0x000000043b3c7825 */ /* 0x040fe200078e023c */
[----:B------:R-:W-:-:S03]  /*39a0*/  LEA R58, R59, UR4, 0x2 ;  /* 0x000000043b3a7c11 */ /* 0x000fc6000f8e10ff */
[----:B------:R-:W-:Y:S01]  /*39b0*/  FADD R57, R80, -R57 ;  /* 0x8000003950397221 */ /* 0x000fe20000000000 */
[----:B------:R-:W-:Y:S01]  /*39c0*/  FADD R59, R83, -R56 ;  /* 0x80000038533b7221 */ /* 0x000fe20000000000 */
[----:B------:R-:W-:Y:S01]  /*39d0*/  LOP3.LUT P0, RZ, R58, 0xf, RZ, 0xc0, !PT ;  /* 0x0000000f3aff7812 */ /* 0x000fe2000780c0ff */
[-CC-:B------:R-:W-:Y:S01]  /*39e0*/  FFMA R58, R81, R89.reuse, R88.reuse ;  /* 0x00000059513a7223 */ /* 0x180fe20000000058 */
[----:B------:R-:W-:Y:S01]  /*39f0*/  FFMA R88, R76, R89, R88 ;  /* 0x000000594c587223 */ /* 0x000fe20000000058 */
[-C--:B------:R-:W-:Y:S01]  /*3a00*/  FMUL R56, R57, R74.reuse ;  /* 0x0000004a39387220 */ /* 0x080fe20000400000 */
[----:B------:R-:W-:Y:S01]  /*3a10*/  ISETP.LT.U32.OR P0, PT, R73, 0x4, P0 ;  /* 0x000000044900780c */ /* 0x000fe20000701470 */
[----:B------:R-:W-:Y:S01]  /*3a20*/  FADD R63, R75, -R58 ;  /* 0x8000003a4b3f7221 */ /* 0x000fe20000000000 */
[----:B------:R-:W-:Y:S01]  /*3a30*/  FADD R89, R77, -R88 ;  /* 0x800000584d597221 */ /* 0x000fe20000000000 */
[-C--:B------:R-:W-:Y:S02]  /*3a40*/  FMUL R57, R59, R74.reuse ;  /* 0x0000004a3b397220 */ /* 0x080fe40000400000 */
[-C--:B------:R-:W-:Y:S01]  /*3a50*/  FMUL R58, R63, R74.reuse ;  /* 0x0000004a3f3a7220 */ /* 0x080fe20000400000 */
[----:B------:R-:W-:-:S07]  /*3a60*/  FMUL R59, R89, R74 ;  /* 0x0000004a593b7220 */ /* 0x000fce0000400000 */
        /* <DEDUP_REMOVED lines=10> */
.L_x_752:
[----:B------:R-:W-:Y:S05]  /*3b10*/  BSYNC B0 ;  /* 0x0000000000007941 */ /* 0x000fea0003800000 */
.L_x_751:
[----:B------:R-:W-:Y:S05]  /*3b20*/  WARPSYNC.ALL ;  /* 0x0000000000007948 */ /* 0x000fea0003800000 */
[----:B0123--:R-:W0:Y:S01]  /*3b30*/  LDC R57, c[0x0][0x210] ;  /* 0x00008400ff397b82 */ /* 0x00fe220000000800 */
[----:B------:R-:W-:-:S04]  /*3b40*/  LOP3.LUT P1, RZ, R68, 0xff, RZ, 0xc0, !PT ;  /* 0x000000ff44ff7812 */ /* 0x000fc8000782c0ff */
[----:B------:R-:W-:Y:S02]  /*3b50*/  SEL R68, RZ, 0x1, P1 ;  /* 0x00000001ff447807 */ /* 0x000fe40000800000 */
[----:B0-----:R-:W-:-:S04]  /*3b60*/  IADD3 R66, R66, R57, RZ ;  /* 0x0000003942427210 */ /* 0x001fc80007ffe0ff */
[----:B------:R-:W-:-:S13]  /*3b70*/  ISETP.GE.AND P0, PT, R66, UR9, PT ;  /* 0x0000000942007c0c */ /* 0x000fda000bf06270 */
[----:B------:R-:W-:Y:S05]  /*3b80*/  @!P0 BRA `(.L_x_765) ;  /* 0xffffffd000b88947 */ /* 0x000fea000383ffff */
.L_x_713:
        /* <DEDUP_REMOVED lines=15> */
[----:B------:R-:W-:Y:S05]  /*3c80*/  @!P0 BRA `(.L_x_769) ;  /* 0x0000000000208947 */ /* 0x000fea0003800000 */
.L_x_768:
[----:B------:R-:W-:Y:S05]  /*3c90*/  BSYNC B0 ;  /* 0x0000000000007941 */ /* 0x000fea0003800000 */
.L_x_767:
[C---:B------:R-:W-:Y:S01]  /*3ca0*/  ISETP.NE.AND P0, PT, R8.reuse, RZ, PT ;  /* 0x000000ff0800720c */ /* 0x040fe20003f05270 */
[----:B------:R1:W-:Y:S01]  /*3cb0*/  @P1 STG.E desc[UR6][R2.64+0xc], R43 ;  /* 0x00000c2b02001986 */ /* 0x0003e2000c101906 */
[C---:B------:R-:W-:Y:S02]  /*3cc0*/  ISETP.GE.U32.AND P2, PT, R8.reuse, 0x2, PT ;  /* 0x000000020800780c */ /* 0x040fe40003f46070 */
[----:B------:R-:W-:-:S09]  /*3cd0*/  ISETP.GE.U32.AND P3, PT, R8, 0x3, PT ;  /* 0x000000030800780c */ /* 0x000fd20003f66070 */
[----:B------:R1:W-:Y:S04]  /*3ce0*/  @P0 STG.E desc[UR6][R2.64], R40 ;  /* 0x0000002802000986 */ /* 0x0003e8000c101906 */
[----:B------:R1:W-:Y:S04]  /*3cf0*/  @P2 STG.E desc[UR6][R2.64+0x4], R41 ;  /* 0x0000042902002986 */ /* 0x0003e8000c101906 */
[----:B------:R1:W-:Y:S02]  /*3d00*/  @P3 STG.E desc[UR6][R2.64+0x8], R42 ;  /* 0x0000082a02003986 */ /* 0x0003e4000c101906 */
.L_x_769:
[----:B------:R-:W-:Y:S05]  /*3d10*/  BSYNC B1 ;  /* 0x0000000000017941 */ /* 0x000fea0003800000 */
.L_x_766:
        /* <DEDUP_REMOVED lines=18> */
.L_x_771:
[----:B------:R-:W-:Y:S05]  /*3e40*/  BSYNC B1 ;  /* 0x0000000000017941 */ /* 0x000fea0003800000 */
.L_x_770:
        /* <DEDUP_REMOVED lines=14> */
.L_x_774:
[----:B------:R-:W-:Y:S05]  /*3f30*/  BSYNC B1 ;  /* 0x0000000000017941 */ /* 0x000fea0003800000 */
.L_x_773:
[C---:B------:R-:W-:Y:S01]  /*3f40*/  ISETP.NE.AND P0, PT, R8.reuse, RZ, PT ;  /* 0x000000ff0800720c */ /* 0x040fe20003f05270 */
[----:B------:R1:W-:Y:S01]  /*3f50*/  @P1 STG.E desc[UR6][R2.64+0xc], R47 ;  /* 0x00000c2f02001986 */ /* 0x0003e2000c101906 */
[C---:B------:R-:W-:Y:S02]  /*3f60*/  ISETP.GE.U32.AND P2, PT, R8.reuse, 0x2, PT ;  /* 0x000000020800780c */ /* 0x040fe40003f46070 */
[----:B------:R-:W-:-:S09]  /*3f70*/  ISETP.GE.U32.AND P3, PT, R8, 0x3, PT ;  /* 0x000000030800780c */ /* 0x000fd20003f66070 */
[----:B------:R1:W-:Y:S04]  /*3f80*/  @P0 STG.E desc[UR6][R2.64], R44 ;  /* 0x0000002c02000986 */ /* 0x0003e8000c101906 */
[----:B------:R1:W-:Y:S04]  /*3f90*/  @P2 STG.E desc[UR6][R2.64+0x4], R45 ;  /* 0x0000042d02002986 */ /* 0x0003e8000c101906 */
[----:B------:R1:W-:Y:S02]  /*3fa0*/  @P3 STG.E desc[UR6][R2.64+0x8], R46 ;  /* 0x0000082e02003986 */ /* 0x0003e4000c101906 */
.L_x_775:
[----:B------:R-:W-:Y:S05]  /*3fb0*/  BSYNC B2 ;  /* 0x0000000000027941 */ /* 0x000fea0003800000 */
.L_x_772:
[----:B------:R-:W-:Y:S05]  /*3fc0*/  WARPSYNC.ALL ;  /* 0x0000000000007948 */ /* 0x000fea0003800000 */
[C---:B01----:R-:W-:Y:S01]  /*3fd0*/  LEA R2, P3, R7.reuse, UR4, 0x2 ;  /* 0x0000000407027c11 */ /* 0x043fe2000f8610ff */
        /* <DEDUP_REMOVED lines=15> */
.L_x_777:
[----:B------:R-:W-:Y:S05]  /*40d0*/  BSYNC B2 ;  /* 0x0000000000027941 */ /* 0x000fea0003800000 */
.L_x_776:
        /* <DEDUP_REMOVED lines=14> */
.L_x_780:
[----:B------:R-:W-:Y:S05]  /*41c0*/  BSYNC B2 ;  /* 0x0000000000027941 */ /* 0x000fea0003800000 */
.L_x_779:
[C---:B------:R-:W-:Y:S01]  /*41d0*/  ISETP.NE.AND P0, PT, R8.reuse, RZ, PT ;  /* 0x000000ff0800720c */ /* 0x040fe20003f05270 */
[----:B------:R1:W-:Y:S01]  /*41e0*/  @P1 STG.E desc[UR6][R2.64+0xc], R51 ;  /* 0x00000c3302001986 */ /* 0x0003e2000c101906 */
[C---:B------:R-:W-:Y:S02]  /*41f0*/  ISETP.GE.U32.AND P2, PT, R8.reuse, 0x2, PT ;  /* 0x000000020800780c */ /* 0x040fe40003f46070 */
[----:B------:R-:W-:-:S09]  /*4200*/  ISETP.GE.U32.AND P3, PT, R8, 0x3, PT ;  /* 0x000000030800780c */ /* 0x000fd20003f66070 */
[----:B------:R1:W-:Y:S04]  /*4210*/  @P0 STG.E desc[UR6][R2.64], R48 ;  /* 0x0000003002000986 */ /* 0x0003e8000c101906 */
[----:B------:R1:W-:Y:S04]  /*4220*/  @P2 STG.E desc[UR6][R2.64+0x4], R49 ;  /* 0x0000043102002986 */ /* 0x0003e8000c101906 */
[----:B------:R1:W-:Y:S02]  /*4230*/  @P3 STG.E desc[UR6][R2.64+0x8], R50 ;  /* 0x0000083202003986 */ /* 0x0003e4000c101906 */
.L_x_781:
[----:B------:R-:W-:Y:S05]  /*4240*/  BSYNC B3 ;  /* 0x0000000000037941 */ /* 0x000fea0003800000 */
.L_x_778:
        /* <DEDUP_REMOVED lines=17> */
.L_x_783:
[----:B------:R-:W-:Y:S05]  /*4360*/  BSYNC B3 ;  /* 0x0000000000037941 */ /* 0x000fea0003800000 */
.L_x_782:
        /* <DEDUP_REMOVED lines=14> */
.L_x_786:
[----:B------:R-:W-:Y:S05]  /*4450*/  BSYNC B4 ;  /* 0x0000000000047941 */ /* 0x000fea0003800000 */
.L_x_785:
[C---:B------:R-:W-:Y:S01]  /*4460*/  ISETP.NE.AND P0, PT, R6.reuse, RZ, PT ;  /* 0x000000ff0600720c */ /* 0x040fe20003f05270 */
[----:B------:R1:W-:Y:S01]  /*4470*/  @P1 STG.E desc[UR6][R2.64+0xc], R55 ;  /* 0x00000c3702001986 */ /* 0x0003e2000c101906 */
[C---:B------:R-:W-:Y:S02]  /*4480*/  ISETP.GE.U32.AND P2, PT, R6.reuse, 0x2, PT ;  /* 0x000000020600780c */ /* 0x040fe40003f46070 */
[----:B------:R-:W-:-:S09]  /*4490*/  ISETP.GE.U32.AND P3, PT, R6, 0x3, PT ;  /* 0x000000030600780c */ /* 0x000fd20003f66070 */
[----:B------:R1:W-:Y:S04]  /*44a0*/  @P0 STG.E desc[UR6][R2.64], R52 ;  /* 0x0000003402000986 */ /* 0x0003e8000c101906 */
[----:B------:R1:W-:Y:S04]  /*44b0*/  @P2 STG.E desc[UR6][R2.64+0x4], R53 ;  /* 0x0000043502002986 */ /* 0x0003e8000c101906 */
[----:B------:R1:W-:Y:S02]  /*44c0*/  @P3 STG.E desc[UR6][R2.64+0x8], R54 ;  /* 0x0000083602003986 */ /* 0x0003e4000c101906 */
.L_x_787:
[----:B------:R-:W-:Y:S05]  /*44d0*/  BSYNC B3 ;  /* 0x0000000000037941 */ /* 0x000fea0003800000 */
.L_x_784:
        /* <DEDUP_REMOVED lines=16> */
        .weak           $__internal_5_$__cuda_sm20_rcp_rn_f32_slowpath
        .type           $__internal_5_$__cuda_sm20_rcp_rn_f32_slowpath,@function
        .size           $__internal_5_$__cuda_sm20_rcp_rn_f32_slowpath,(.L_x_7845 - $__internal_5_$__cuda_sm20_rcp_rn_f32_slowpath)
$__internal_5_$__cuda_sm20_rcp_rn_f32_slowpath:
        /* <DEDUP_REMOVED lines=15> */
.L_x_788:
        /* <DEDUP_REMOVED lines=33> */
.L_x_790:
[----:B------:R0:W1:Y:S02]  /*48e0*/  MUFU.RCP R16, R6 ;  /* 0x0000000600107308 */ /* 0x0000640000001000 */
.L_x_789:
[----:B0123--:R-:W-:Y:S02]  /*48f0*/  IMAD.MOV.U32 R6, RZ, RZ, R16 ;  /* 0x000000ffff067224 */ /* 0x00ffe400078e0010 */
[----:B------:R-:W-:Y:S02]  /*4900*/  IMAD.MOV.U32 R16, RZ, RZ, R22 ;  /* 0x000000ffff107224 */ /* 0x000fe400078e0016 */
[----:B------:R-:W-:-:S04]  /*4910*/  IMAD.MOV.U32 R17, RZ, RZ, 0x0 ;  /* 0x00000000ff117424 */ /* 0x000fc800078e00ff */
[----:B------:R-:W-:Y:S05]  /*4920*/  RET.REL.NODEC R16 `(_ZN18transformer_engine13normalization21ln_bwd_general_kernelINS0_13Kernel_traitsI13__nv_bfloat16fS3_fjLj2048ELj1ELj1ELj4ELj16ENS0_18Kernel_traits_baseILj2048ES3_fS3_fjLj128EEEEEEEvNS0_20BackwardKernelParamsE) ;  /* 0xffffffb410b47950 */ /* 0x000fea0003c3ffff */
.L_x_791:
        /* <DEDUP_REMOVED lines=13> */
.L_x_7845:


//--------------------- .text._ZN18transformer_engine13normalization21ln_bwd_general_kernelINS0_13Kernel_traitsI13__nv_bfloat16S3_S3_fjLj2048ELj1ELj1ELj4ELj16ENS0_18Kernel_traits_baseILj2048ES3_S3_S3_fjLj128EEEEEEEvNS0_20BackwardKernelParamsE --------------------------
	.section	.text._ZN18transformer_engine13normalization21ln_bwd_general_kernelINS0_13Kernel_traitsI13__nv_bfloat16S3_S3_fjLj2048ELj1ELj1ELj4ELj16ENS0_18Kernel_traits_baseILj2048ES3_S3_S3_fjLj128EEEEEEEvNS0_20BackwardKernelParamsE,"ax",@progbits
	.align	128
        .global         _ZN18transformer_engine13normalization21ln_bwd_general_kernelINS0_13Kernel_traitsI13__nv_bfloat16S3_S3_fjLj2048ELj1ELj1ELj4ELj16ENS0_18Kernel_traits_baseILj2048ES3_S3_S3_fjLj128EEEEEEEvNS0_20BackwardKernelParamsE
        .type           _ZN18transformer_engine13normalization21ln_bwd_general_kernelINS0_13Kernel_traitsI13__nv_bfloat16S3_S3_fjLj2048ELj1ELj1ELj4ELj16ENS0_18Kernel_traits_baseILj2048ES3_S3_S3_fjLj128EEEEEEEvNS0_20BackwardKernelParamsE,@function
        .size           _ZN18transformer_engine13normalization21ln_bwd_general_kernelINS0_13Kernel_traitsI13__nv_bfloat16S3_S3_fjLj2048ELj1ELj1ELj4ELj16ENS0_18Kernel_traits_baseILj2048ES3_S3_S3_fjLj128EEEEEEEvNS0_20BackwardKernelParamsE,(.L_x_7846 - _ZN18transformer_engine13normalization21ln_bwd_general_kernelINS0_13Kernel_traitsI13__nv_bfloat16S3_S3_fjLj2048ELj1ELj1ELj4ELj16ENS0_18Kernel_traits_baseILj2048ES3_S3_S3_fjLj128EEEEEEEvNS0_20BackwardKernelParamsE)
        .other          _ZN18transformer_engine13normalization21ln_bwd_general_kernelINS0_13Kernel_traitsI13__nv_bfloat16S3_S3_fjLj2048ELj1ELj1ELj4ELj16ENS0_18Kernel_traits_baseILj2048ES3_S3_S3_fjLj128EEEEEEEvNS0_20BackwardKernelParamsE,@"STO_CUDA_ENTRY STV_DEFAULT"
_ZN18transformer_engine13normalization21ln_bwd_general_kernelINS0_13Kernel_traitsI13__nv_bfloat16S3_S3_fjLj2048ELj1ELj1ELj4ELj16ENS0_18Kernel_traits_baseILj2048ES3_S3_S3_fjLj128EEEEEEEvNS0_20BackwardKernelParamsE:
.text._ZN18transformer_engine13normalization21ln_bwd_general_kernelINS0_13Kernel_traitsI13__nv_bfloat16S3_S3_fjLj2048ELj1ELj1ELj4ELj16ENS0_18Kernel_traits_baseILj2048ES3_S3_S3_fjLj128EEEEEEEvNS0_20BackwardKernelParamsE:
[----:B------:R-:W-:Y:S01]  /*0000*/  LDC R1, c[0x0][0x28] ;  /* 0x00000a00ff017b82 */ /* 0x000fe20000000800 */
[----:B------:R-:W-:-:S07]  /*0010*/  ULDC UR14, c[0x0][0x214] ;  /* 0x00008500000e7ab9 */ /* 0x000fce0000000800 */
[----:B------:R-:W0:Y:S01]  /*0020*/  S2UR UR6, SR_CTAID.X ;  /* 0x00000000000679c3 */ /* 0x000e220000002500 */
[----:B------:R-:W1:Y:S01]  /*0030*/  I2F.U32.RP R0, UR14 ;  /* 0x0000000e00007d06 */ /* 0x000e620008209000 */
[----:B------:R-:W-:Y:S02]  /*0040*/  UISETP.NE.U32.AND UP2, UPT, UR14, URZ, UPT ;  /* 0x0000003f0e00728c */ /* 0x000fe4000bf45070 */
[----:B------:R-:W-:Y:S01]  /*0050*/  IMAD.U32 R4, RZ, RZ, UR14 ;  /* 0x0000000eff047e24 */ /* 0x000fe2000f8e00ff */
[----:B------:R-:W-:Y:S01]  /*0060*/  ULDC.64 UR12, c[0x0][0x208] ;  /* 0x00008200000c7ab9 */ /* 0x000fe20000000a00 */
[----:B------:R-:W-:Y:S03]  /*0070*/  BSSY B0, `(.L_x_792) ;  /* 0x0000089000007945 */ /* 0x000fe60003800000 */
[----:B-1----:R-:W1:Y:S02]  /*0080*/  MUFU.RCP R0, R0 ;  /* 0x0000000000007308 */ /* 0x002e640000001000 */
[----:B-1----:R-:W-:-:S02]  /*0090*/  VIADD R2, R0, 0xffffffe ;  /* 0x0ffffffe00027836 */ /* 0x002fc40000000000 */
[----:B------:R-:W1:Y:S04]  /*00a0*/  S2R R0, SR_TID.X ;  /* 0x0000000000007919 */ /* 0x000e680000002100 */
[----:B------:R-:W2:Y:S02]  /*00b0*/  F2I.FTZ.U32.TRUNC.NTZ R2, R2 ;  /* 0x0000000200027305 */ /* 0x000ea4000021f000 */
[----:B--2---:R-:W-:-:S13]  /*00c0*/  R2UR UR5, R2 ;  /* 0x00000000020572ca */ /* 0x004fda00000e0000 */
[----:B------:R-:W-:Y:S01]  /*00d0*/  UIMAD UR4, UR5, UR14, URZ ;  /* 0x0000000e050472a4 */ /* 0x000fe2000f8e023f */
[----:B-1----:R-:W-:Y:S02]  /*00e0*/  SHF.R.U32.HI R3, RZ, 0x5, R0 ;  /* 0x00000005ff037819 */ /* 0x002fe40000011600 */
[----:B------:R-:W-:Y:S01]  /*00f0*/  LOP3.LUT R2, R0, 0x1f, RZ, 0xc0, !PT ;  /* 0x0000001f00027812 */ /* 0x000fe200078ec0ff */
[----:B------:R-:W-:Y:S01]  /*0100*/  UIADD3 UR7, -UR4, URZ, URZ ;  /* 0x0000003f04077290 */ /* 0x000fe2000fffe13f */
[----:B------:R-:W-:Y:S02]  /*0110*/  LOP3.LUT R3, R3, 0x3, RZ, 0xc0, !PT ;  /* 0x0000000303037812 */ /* 0x000fe400078ec0ff */
[----:B------:R-:W-:Y:S02]  /*0120*/  UMOV UR4, URZ ;  /* 0x0000003f00047c82 */ /* 0x000fe40008000000 */
[----:B------:R-:W-:-:S04]  /*0130*/  UIMAD.WIDE.U32 UR4, UR5, UR7, UR4 ;  /* 0x00000007050472a5 */ /* 0x000fc8000f8e0004 */
[----:B0-----:R-:W-:-:S04]  /*0140*/  UIMAD.WIDE.U32 UR4, UR5, UR6, URZ ;  /* 0x00000006050472a5 */ /* 0x001fc8000f8e003f */
[----:B------:R-:W-:-:S04]  /*0150*/  UIADD3 UR4, -UR5, URZ, URZ ;  /* 0x0000003f05047290 */ /* 0x000fc8000fffe13f */
[----:B------:R-:W-:-:S04]  /*0160*/  UIMAD UR4, UR14, UR4, UR6 ;  /* 0x000000040e0472a4 */ /* 0x000fc8000f8e0206 */
[----:B------:R-:W-:-:S11]  /*0170*/  UISETP.GE.U32.AND UP0, UPT, UR4, UR14, UPT ;  /* 0x0000000e0400728c */ /* 0x000fd6000bf06070 */
[----:B------:R-:W-:Y:S02]  /*0180*/  @UP0 UIADD3 UR4, UR4, -UR14, URZ ;  /* 0x8000000e04040290 */ /* 0x000fe4000fffe03f */
[----:B------:R-:W-:Y:S02]  /*0190*/  @UP0 UIADD3 UR5, UR5, 0x1, URZ ;  /* 0x0000000105050890 */ /* 0x000fe4000fffe03f */
[----:B------:R-:W-:-:S11]  /*01a0*/  UISETP.GE.U32.AND UP1, UPT, UR4, UR14, UPT ;  /* 0x0000000e0400728c */ /* 0x000fd6000bf26070 */
[----:B------:R-:W-:Y:S02]  /*01b0*/  @UP1 UIADD3 UR5, UR5, 0x1, URZ ;  /* 0x0000000105051890 */ /* 0x000fe4000fffe03f */
[----:B------:R-:W-:-:S04]  /*01c0*/  @!UP2 ULOP3.LUT UR5, URZ, UR14, URZ, 0x33, !UPT ;  /* 0x0000000e3f05a292 */ /* 0x000fc8000f8e333f */
[----:B------:R-:W-:-:S04]  /*01d0*/  UIADD3 UR4, -UR5, URZ, URZ ;  /* 0x0000003f05047290 */ /* 0x000fc8000fffe13f */
[----:B------:R-:W-:-:S03]  /*01e0*/  UIMAD UR6, UR14, UR4, UR6 ;  /* 0x000000040e0672a4 */ /* 0x000fc6000f8e0206 */
[----:B------:R-:W-:-:S03]  /*01f0*/  ULDC UR4, c[0x0][0x21c] ;  /* 0x0000870000047ab9 */ /* 0x000fc60000000800 */
[----:B------:R-:W-:-:S04]  /*0200*/  IMAD R4, R3, R4, UR6 ;  /* 0x0000000603047e24 */ /* 0x000fc8000f8e0204 */
[----:B------:R-:W-:Y:S02]  /*0210*/  IMAD.SHL.U32 R5, R4, 0x20, RZ ;  /* 0x0000002004057824 */ /* 0x000fe400078e00ff */
[----:B------:R-:W-:-:S03]  /*0220*/  IMAD.U32 R4, RZ, RZ, UR4 ;  /* 0x00000004ff047e24 */ /* 0x000fc6000f8e00ff */
[----:B------:R-:W-:-:S05]  /*0230*/  LOP3.LUT R5, R5, 0xffffffe0, R2, 0xe2, !PT ;  /* 0xffffffe005057812 */ /* 0x000fca00078ee202 */
[----:B------:R-:W-:-:S05]  /*0240*/  IMAD.SHL.U32 R5, R5, 0x8, RZ ;  /* 0x0000000805057824 */ /* 0x000fca00078e00ff */
[----:B------:R-:W-:-:S13]  /*0250*/  ISETP.GE.AND P0, PT, R5, R4, PT ;  /* 0x000000040500720c */ /* 0x000fda0003f06270 */
[----:B------:R-:W-:Y:S05]  /*0260*/  @P0 BRA `(.L_x_793) ;  /* 0x0000000400a40947 */ /* 0x000fea0003800000 */
[----:B------:R-:W-:Y:S01]  /*0270*/  ULDC UR4, c[0x0][0x238] ;  /* 0x00008e0000047ab9 */ /* 0x000fe20000000800 */
[----:B------:R-:W0:Y:S01]  /*0280*/  LDC.64 R16, c[0x0][0x238] ;  /* 0x00008e00ff107b82 */ /* 0x000e220000000a00 */
[----:B------:R-:W-:Y:S01]  /*0290*/  LEA R6, R5, UR4, 0x1 ;  /* 0x0000000405067c11 */ /* 0x000fe2000f8e08ff */
[----:B------:R-:W-:Y:S01]  /*02a0*/  IMAD.IADD R8, R4, 0x1, -R5 ;  /* 0x0000000104087824 */ /* 0x000fe200078e0a05 */
[----:B------:R-:W-:Y:S02]  /*02b0*/  BSSY B1, `(.L_x_794) ;  /* 0x0000023000017945 */ /* 0x000fe40003800000 */
[----:B------:R-:W-:-:S04]  /*02c0*/  LOP3.LUT P0, RZ, R6, 0xf, RZ, 0xc0, !PT ;  /* 0x0000000f06ff7812 */ /* 0x000fc8000780c0ff */
[----:B------:R-:W-:Y:S01]  /*02d0*/  ISETP.LT.U32.OR P0, PT, R8, 0x8, P0 ;  /* 0x000000080800780c */ /* 0x000fe20000701470 */
[----:B0-----:R-:W-:-:S12]  /*02e0*/  IMAD.WIDE R6, R5, 0x2, R16 ;  /* 0x0000000205067825 */ /* 0x001fd800078e0210 */
[----:B------:R-:W-:Y:S05]  /*02f0*/  @P0 BRA `(.L_x_795) ;  /* 0x0000000000080947 */ /* 0x000fea0003800000 */
[----:B------:R0:W5:Y:S01]  /*0300*/  LDG.E.128 R20, desc[UR12][R6.64] ;  /* 0x0000000c06147981 */ /* 0x000162000c1e1d00 */
[----:B------:R-:W-:Y:S05]  /*0310*/  BRA `(.L_x_796) ;  /* 0x0000000000707947 */ /* 0x000fea0003800000 */
.L_x_795:
        /* <DEDUP_REMOVED lines=28> */
.L_x_796:
[----:B------:R-:W-:Y:S05]  /*04e0*/  BSYNC B1 ;  /* 0x0000000000017941 */ /* 0x000fea0003800000 */
.L_x_794:
[----:B------:R-:W-:Y:S01]  /*04f0*/  IMAD.U32 R10, RZ, RZ, UR14 ;  /* 0x0000000eff0a7e24 */ /* 0x000fe2000f8e00ff */
[C---:B0----5:R-:W-:Y:S01]  /*0500*/  PRMT R6, R20.reuse, 0x7632, R6 ;  /* 0x0000763214067816 */ /* 0x061fe20000000006 */
[----:B------:R-:W-:Y:S01]  /*0510*/  IMAD.U32 R7, R20, 0x10000, RZ ;  /* 0x0001000014077824 */ /* 0x000fe200078e00ff */
[C---:B------:R-:W-:Y:S01]  /*0520*/  PRMT R8, R21.reuse, 0x7632, R8 ;  /* 0x0000763215087816 */ /* 0x040fe20000000008 */
[----:B------:R-:W-:Y:S01]  /*0530*/  IMAD R15, R10, 0x400, R5 ;  /* 0x000004000a0f7824 */ /* 0x000fe200078e0205 */
[C---:B------:R-:W-:Y:S01]  /*0540*/  PRMT R12, R22.reuse, 0x7632, R12 ;  /* 0x00007632160c7816 */ /* 0x040fe2000000000c */
[----:B------:R-:W-:Y:S01]  /*0550*/  IMAD.U32 R9, R21, 0x10000, RZ ;  /* 0x0001000015097824 */ /* 0x000fe200078e00ff */
[----:B------:R-:W-:Y:S01]  /*0560*/  PRMT R14, R23, 0x7632, R14 ;  /* 0x00007632170e7816 */ /* 0x000fe2000000000e */
[----:B------:R-:W-:Y:S01]  /*0570*/  IMAD.U32 R11, R22, 0x10000, RZ ;  /* 0x00010000160b7824 */ /* 0x000fe200078e00ff */
[----:B------:R-:W-:Y:S01]  /*0580*/  ISETP.GE.AND P0, PT, R15, R4, PT ;  /* 0x000000040f00720c */ /* 0x000fe20003f06270 */
[----:B------:R-:W-:-:S02]  /*0590*/  IMAD.U32 R13, R23, 0x10000, RZ ;  /* 0x00010000170d7824 */ /* 0x000fc400078e00ff */
[----:B------:R-:W-:Y:S02]  /*05a0*/  IMAD.U32 R57, R6, 0x10000, RZ ;  /* 0x0001000006397824 */ /* 0x000fe400078e00ff */
[----:B------:R-:W-:Y:S02]  /*05b0*/  IMAD.U32 R59, R8, 0x10000, RZ ;  /* 0x00010000083b7824 */ /* 0x000fe400078e00ff */
[----:B------:R-:W-:Y:S02]  /*05c0*/  IMAD.U32 R12, R12, 0x10000, RZ ;  /* 0x000100000c0c7824 */ /* 0x000fe400078e00ff */
[----:B------:R-:W-:-:S04]  /*05d0*/  IMAD.U32 R14, R14, 0x10000, RZ ;  /* 0x000100000e0e7824 */ /* 0x000fc800078e00ff */
[----:B------:R-:W-:Y:S05]  /*05e0*/  @P0 BRA `(.L_x_793) ;  /* 0x0000000000c40947 */ /* 0x000fea0003800000 */
[----:B------:R-:W-:Y:S01]  /*05f0*/  IMAD.WIDE R16, R15, 0x2, R16 ;  /* 0x000000020f107825 */ /* 0x000fe200078e0210 */
[----:B------:R-:W-:Y:S03]  /*0600*/  BSSY B1, `(.L_x_797) ;  /* 0x0000023000017945 */ /* 0x000fe60003800000 */
[----:B------:R-:W-:Y:S01]  /*0610*/  IMAD.IADD R15, R4, 0x1, -R15 ;  /* 0x00000001040f7824 */ /* 0x000fe200078e0a0f */
[----:B------:R-:W-:-:S04]  /*0620*/  LOP3.LUT P0, RZ, R16, 0xf, RZ, 0xc0, !PT ;  /* 0x0000000f10ff7812 */ /* 0x000fc8000780c0ff */
[----:B------:R-:W-:-:S13]  /*0630*/  ISETP.LT.U32.OR P0, PT, R15, 0x8, P0 ;  /* 0x000000080f00780c */ /* 0x000fda0000701470 */
[----:B------:R-:W-:Y:S05]  /*0640*/  @P0 BRA `(.L_x_798) ;  /* 0x0000000000080947 */ /* 0x000fea0003800000 */
[----:B------:R0:W5:Y:S01]  /*0650*/  LDG.E.128 R24, desc[UR12][R16.64] ;  /* 0x0000000c10187981 */ /* 0x000162000c1e1d00 */
[----:B------:R-:W-:Y:S05]  /*0660*/  BRA `(.L_x_799) ;  /* 0x0000000000707947 */ /* 0x000fea0003800000 */
.L_x_798:
        /* <DEDUP_REMOVED lines=28> */
.L_x_799:
[----:B------:R-:W-:Y:S05]  /*0830*/  BSYNC B1 ;  /* 0x0000000000017941 */ /* 0x000fea0003800000 */
.L_x_797:
[C---:B-----5:R-:W-:Y:S01]  /*0840*/  PRMT R6, R24.reuse, 0x7632, R6 ;  /* 0x0000763218067816 */ /* 0x060fe20000000006 */
[----:B------:R-:W-:Y:S01]  /*0850*/  IMAD.U32 R23, R24, 0x10000, RZ ;  /* 0x0001000018177824 */ /* 0x000fe200078e00ff */
[C---:B------:R-:W-:Y:S01]  /*0860*/  PRMT R8, R25.reuse, 0x7632, R8 ;  /* 0x0000763219087816 */ /* 0x040fe20000000008 */
[----:B------:R-:W-:Y:S01]  /*0870*/  IMAD.U32 R63, R25, 0x10000, RZ ;  /* 0x00010000193f7824 */ /* 0x000fe200078e00ff */
[C---:B------:R-:W-:Y:S01]  /*0880*/  PRMT R10, R26.reuse, 0x7632, R10 ;  /* 0x000076321a0a7816 */ /* 0x040fe2000000000a */
[----:B------:R-:W-:Y:S01]  /*0890*/  IMAD.U32 R67, R26, 0x10000, RZ ;  /* 0x000100001a437824 */ /* 0x000fe200078e00ff */
[C---:B------:R-:W-:Y:S01]  /*08a0*/  PRMT R15, R27.reuse, 0x7632, R15 ;  /* 0x000076321b0f7816 */ /* 0x040fe2000000000f */
[----:B------:R-:W-:Y:S02]  /*08b0*/  IMAD.U32 R71, R27, 0x10000, RZ ;  /* 0x000100001b477824 */ /* 0x000fe400078e00ff */
[----:B------:R-:W-:Y:S02]  /*08c0*/  IMAD.U32 R61, R6, 0x10000, RZ ;  /* 0x00010000063d7824 */ /* 0x000fe400078e00ff */
[----:B------:R-:W-:-:S02]  /*08d0*/  IMAD.U32 R65, R8, 0x10000, RZ ;  /* 0x0001000008417824 */ /* 0x000fc400078e00ff */
[----:B------:R-:W-:Y:S02]  /*08e0*/  IMAD.U32 R69, R10, 0x10000, RZ ;  /* 0x000100000a457824 */ /* 0x000fe400078e00ff */
[----:B------:R-:W-:-:S07]  /*08f0*/  IMAD.U32 R73, R15, 0x10000, RZ ;  /* 0x000100000f497824 */ /* 0x000fce00078e00ff */
.L_x_793:
[----:B------:R-:W-:Y:S05]  /*0900*/  BSYNC B0 ;  /* 0x0000000000007941 */ /* 0x000fea0003800000 */
.L_x_792:
[----:B------:R-:W-:Y:S01]  /*0910*/  ULDC UR4, c[0x0][0x218] ;  /* 0x0000860000047ab9 */ /* 0x000fe20000000800 */
[----:B------:R-:W-:Y:S01]  /*0920*/  CS2R R52, SRZ ;  /* 0x0000000000347805 */ /* 0x000fe2000001ff00 */
[----:B------:R-:W-:Y:S01]  /*0930*/  UISETP.GE.AND UP0, UPT, UR5, UR4, UPT ;  /* 0x000000040500728c */ /* 0x000fe2000bf06270 */
[----:B------:R-:W-:Y:S02]  /*0940*/  CS2R R54, SRZ ;  /* 0x0000000000367805 */ /* 0x000fe4000001ff00 */
[----:B------:R-:W-:Y:S02]  /*0950*/  CS2R R48, SRZ ;  /* 0x0000000000307805 */ /* 0x000fe4000001ff00 */
[----:B------:R-:W-:Y:S02]  /*0960*/  CS2R R50, SRZ ;  /* 0x0000000000327805 */ /* 0x000fe4000001ff00 */
[----:B------:R-:W-:Y:S02]  /*0970*/  CS2R R44, SRZ ;  /* 0x00000000002c7805 */ /* 0x000fe4000001ff00 */
[----:B------:R-:W-:-:S02]  /*0980*/  CS2R R46, SRZ ;  /* 0x00000000002e7805 */ /* 0x000fc4000001ff00 */
[----:B------:R-:W-:Y:S02]  /*0990*/  PLOP3.LUT P0, PT, PT, PT, UP0, 0x80, 0x0 ;  /* 0x000000000000781c */ /* 0x000fe40003f0f008 */
        /* <DEDUP_REMOVED lines=11> */
[----:B------:R-:W-:Y:S01]  /*0a50*/  I2FP.F32.S32 R4, R4 ;  /* 0x0000000400047245 */ /* 0x000fe20000201400 */
[----:B------:R-:W-:-:S04]  /*0a60*/  ULDC.U8 UR4, c[0x0][0x250] ;  /* 0x0000940000047ab9 */ /* 0x000fc80000000000 */
[----:B------:R-:W-:-:S05]  /*0a70*/  VIADD R6, R4, 0x1800000 ;  /* 0x0180000004067836 */ /* 0x000fca0000000000 */
[----:B------:R-:W-:-:S04]  /*0a80*/  LOP3.LUT R6, R6, 0x7f800000, RZ, 0xc0, !PT ;  /* 0x7f80000006067812 */ /* 0x000fc800078ec0ff */
[----:B------:R-:W-:-:S13]  /*0a90*/  ISETP.GT.U32.AND P0, PT, R6, 0x1ffffff, PT ;  /* 0x01ffffff0600780c */ /* 0x000fda0003f04070 */
[----:B------:R-:W-:Y:S05]  /*0aa0*/  @P0 BRA `(.L_x_801) ;  /* 0x00000000000c0947 */ /* 0x000fea0003800000 */
[----:B------:R-:W-:-:S07]  /*0ab0*/  MOV R19, 0xad0 ;  /* 0x00000ad000137802 */ /* 0x000fce0000000f00 */
[----:B0-----:R-:W-:Y:S05]  /*0ac0*/  CALL.REL.NOINC `($__internal_6_$__cuda_sm20_rcp_rn_f32_slowpath) ;  /* 0x00000038002c7944 */ /* 0x001fea0003c00000 */
[----:B------:R-:W-:Y:S05]  /*0ad0*/  BRA `(.L_x_802) ;  /* 0x0000000000107947 */ /* 0x000fea0003800000 */
.L_x_801:
[----:B------:R-:W1:Y:S02]  /*0ae0*/  MUFU.RCP R15, R4 ;  /* 0x00000004000f7308 */ /* 0x000e640000001000 */
[----:B-1----:R-:W-:-:S04]  /*0af0*/  FFMA R6, R4, R15, -1 ;  /* 0xbf80000004067423 */ /* 0x002fc8000000000f */
[----:B------:R-:W-:-:S04]  /*0b00*/  FADD.FTZ R6, -R6, -RZ ;  /* 0x800000ff06067221 */ /* 0x000fc80000010100 */
[----:B------:R-:W-:-:S07]  /*0b10*/  FFMA R6, R15, R6, R15 ;  /* 0x000000060f067223 */ /* 0x000fce000000000f */
.L_x_802:
[----:B------:R-:W1:Y:S01]  /*0b20*/  LDC R4, c[0x0][0x214] ;  /* 0x00008500ff047b82 */ /* 0x000e620000000800 */
[----:B------:R-:W-:Y:S01]  /*0b30*/  ISETP.NE.AND P0, PT, RZ, UR4, PT ;  /* 0x00000004ff007c0c */ /* 0x000fe2000bf05270 */
[----:B------:R-:W-:Y:S01]  /*0b40*/  IMAD.MOV.U32 R64, RZ, RZ, 0x1 ;  /* 0x00000001ff407424 */ /* 0x000fe200078e00ff */
[----:B------:R-:W-:Y:S01]  /*0b50*/  ULDC UR4, c[0x0][0x21c] ;  /* 0x0000870000047ab9 */ /* 0x000fe20000000800 */
[----:B------:R-:W-:Y:S01]  /*0b60*/  IMAD.MOV.U32 R53, RZ, RZ, RZ ;  /* 0x000000ffff357224 */ /* 0x000fe200078e00ff */
[----:B------:R-:W-:Y:S01]  /*0b70*/  FSEL R22, RZ, 1, !P0 ;  /* 0x3f800000ff167808 */ /* 0x000fe20004000000 */
[----:B------:R-:W-:-:S04]  /*0b80*/  UMOV UR7, UR5 ;  /* 0x0000000500077c82 */ /* 0x000fc80008000000 */
        /* <DEDUP_REMOVED lines=9> */
[--C-:B0-----:R-:W-:Y:S01]  /*0c20*/  FADD R16, R61, R22.reuse ;  /* 0x000000163d107221 */ /* 0x101fe20000000000 */
[--C-:B------:R-:W-:Y:S01]  /*0c30*/  FADD R17, R63, R22.reuse ;  /* 0x000000163f117221 */ /* 0x100fe20000000000 */
[--C-:B------:R-:W-:Y:S01]  /*0c40*/  FADD R18, R65, R22.reuse ;  /* 0x0000001641127221 */ /* 0x100fe20000000000 */
[--C-:B------:R-:W-:Y:S01]  /*0c50*/  FADD R19, R67, R22.reuse ;  /* 0x0000001643137221 */ /* 0x100fe20000000000 */
[----:B------:R-:W-:Y:S01]  /*0c60*/  FADD R20, R69, R22 ;  /* 0x0000001645147221 */ /* 0x000fe20000000000 */
[----:B-1----:R-:W-:-:S02]  /*0c70*/  IMAD R23, R4, 0x400, R5 ;  /* 0x0000040004177824 */ /* 0x002fc400078e0205 */
[--C-:B------:R-:W-:Y:S01]  /*0c80*/  FADD R21, R71, R22.reuse ;  /* 0x0000001647157221 */ /* 0x100fe20000000000 */
[----:B------:R-:W-:Y:S01]  /*0c90*/  FADD R22, R73, R22 ;  /* 0x0000001649167221 */ /* 0x000fe20000000000 */
[----:B------:R-:W-:Y:S02]  /*0ca0*/  IADD3 R65, -R5, UR4, RZ ;  /* 0x0000000405417c10 */ /* 0x000fe4000fffe1ff */
[----:B------:R-:W-:Y:S01]  /*0cb0*/  IADD3 R66, -R23, UR4, RZ ;  /* 0x0000000417427c10 */ /* 0x000fe2000fffe1ff */
[----:B------:R-:W-:-:S06]  /*0cc0*/  UMOV UR4, URZ ;  /* 0x0000003f00047c82 */ /* 0x000fcc0008000000 */
.L_x_838:
[----:B---3--:R-:W-:Y:S01]  /*0cd0*/  LEA.HI R67, R0, UR7, RZ, 0x19 ;  /* 0x0000000700437c11 */ /* 0x008fe2000f8fc8ff */
[----:B------:R-:W-:Y:S01]  /*0ce0*/  ULDC UR18, c[0x0][0x218] ;  /* 0x0000860000127ab9 */ /* 0x000fe20000000800 */
[----:B------:R-:W-:Y:S01]  /*0cf0*/  ULDC UR8, c[0x0][0x21c] ;  /* 0x0000870000087ab9 */ /* 0x000fe20000000800 */
[----:B------:R-:W-:Y:S01]  /*0d00*/  IMAD.MOV.U32 R102, RZ, RZ, RZ ;  /* 0x000000ffff667224 */ /* 0x000fe200078e00ff */
[----:B------:R-:W-:Y:S01]  /*0d10*/  ISETP.GE.AND P0, PT, R67, UR18, PT ;  /* 0x0000001243007c0c */ /* 0x000fe2000bf06270 */
[----:B------:R-:W-:-:S12]  /*0d20*/  IMAD.MOV.U32 R68, RZ, RZ, RZ ;  /* 0x000000ffff447224 */ /* 0x000fd800078e00ff */
[----:B012---:R-:W0:Y:S08]  /*0d30*/  @!P0 LDC.64 R58, c[0x0][0x228] ;  /* 0x00008a00ff3a8b82 */ /* 0x007e300000000a00 */
[----:B------:R-:W1:Y:S01]  /*0d40*/  @!P0 LDC.64 R56, c[0x0][0x230] ;  /* 0x00008c00ff388b82 */ /* 0x000e620000000a00 */
[----:B------:R-:W-:-:S05]  /*0d50*/  IMAD.U32 R4, RZ, RZ, UR8 ;  /* 0x00000008ff047e24 */ /* 0x000fca000f8e00ff */
[----:B------:R-:W-:Y:S01]  /*0d60*/  ISETP.GE.AND P1, PT, R5, R4, PT ;  /* 0x000000040500720c */ /* 0x000fe20003f26270 */
[----:B0-----:R-:W-:-:S05]  /*0d70*/  @!P0 IMAD.WIDE R58, R67, 0x4, R58 ;  /* 0x00000004433a8825 */ /* 0x001fca00078e023a */
[----:B------:R0:W5:Y:S01]  /*0d80*/  @!P0 LDG.E R102, desc[UR12][R58.64] ;  /* 0x0000000c3a668981 */ /* 0x000162000c1e1900 */
[----:B-1----:R-:W-:-:S05]  /*0d90*/  @!P0 IMAD.WIDE R56, R67, 0x4, R56 ;  /* 0x0000000443388825 */ /* 0x002fca00078e0238 */
[----:B------:R0:W5:Y:S01]  /*0da0*/  @!P0 LDG.E R68, desc[UR12][R56.64] ;  /* 0x0000000c38448981 */ /* 0x000162000c1e1900 */
[----:B------:R-:W-:Y:S01]  /*0db0*/  ISETP.LT.AND P0, PT, R67, UR18, !P1 ;  /* 0x0000001243007c0c */ /* 0x000fe2000cf01270 */
[----:B------:R-:W-:Y:S01]  /*0dc0*/  BSSY B0, `(.L_x_803) ;  /* 0x0000143000007945 */ /* 0x000fe20003800000 */
[----:B------:R-:W-:Y:S01]  /*0dd0*/  HFMA2.MMA R108, -RZ, RZ, 0, 0 ;  /* 0x00000000ff6c7435 */ /* 0x000fe200000001ff */
[----:B------:R-:W-:-:S10]  /*0de0*/  IMAD.MOV.U32 R107, RZ, RZ, RZ ;  /* 0x000000ffff6b7224 */ /* 0x000fd400078e00ff */
[----:B0-----:R-:W-:Y:S05]  /*0df0*/  @!P0 BRA `(.L_x_804) ;  /* 0x0000001000fc8947 */ /* 0x001fea0003800000 */
[----:B------:R-:W0:Y:S01]  /*0e00*/  LDC R106, c[0x0][0x220] ;  /* 0x00008800ff6a7b82 */ /* 0x000e220000000800 */
[----:B------:R-:W-:Y:S01]  /*0e10*/  IMAD R87, R67, R4, R5 ;  /* 0x0000000443577224 */ /* 0x000fe200078e0205 */
        /* <DEDUP_REMOVED lines=10> */
.L_x_806:
        /* <DEDUP_REMOVED lines=28> */
.L_x_807:
[----:B------:R-:W-:Y:S05]  /*1080*/  BSYNC B1 ;  /* 0x0000000000017941 */ /* 0x000fea0003800000 */
.L_x_805:
        /* <DEDUP_REMOVED lines=10> */
.L_x_809:
        /* <DEDUP_REMOVED lines=28> */
.L_x_810:
[----:B------:R-:W-:Y:S05]  /*12f0*/  BSYNC B1 ;  /* 0x0000000000017941 */ /* 0x000fea0003800000 */
.L_x_808:
[C---:B-----5:R-:W-:Y:S01]  /*1300*/  IMAD.U32 R89, R56.reuse, 0x10000, RZ ;  /* 0x0001000038597824 */ /* 0x060fe200078e00ff */
[----:B------:R-:W-:Y:S01]  /*1310*/  PRMT R87, R56, 0x7632, R87 ;  /* 0x0000763238577816 */ /* 0x000fe20000000057 */
[----:B------:R-:W-:Y:S01]  /*1320*/  IMAD.U32 R107, R59, 0x10000, RZ ;  /* 0x000100003b6b7824 */ /* 0x000fe200078e00ff */
[----:B------:R-:W-:Y:S01]  /*1330*/  PRMT R88, R57, 0x7632, R88 ;  /* 0x0000763239587816 */ /* 0x000fe20000000058 */
[----:B------:R-:W-:Y:S01]  /*1340*/  FADD R89, R89, -R102 ;  /* 0x8000006659597221 */ /* 0x000fe20000000000 */
[----:B------:R-:W-:Y:S01]  /*1350*/  IMAD.U32 R57, R57, 0x10000, RZ ;  /* 0x0001000039397824 */ /* 0x000fe200078e00ff */
[----:B------:R-:W-:Y:S01]  /*1360*/  PRMT R94, R59, 0x7632, R94 ;  /* 0x000076323b5e7816 */ /* 0x000fe2000000005e */
[----:B------:R-:W-:Y:S01]  /*1370*/  IMAD.U32 R87, R87, 0x10000, RZ ;  /* 0x0001000057577824 */ /* 0x000fe200078e00ff */
[----:B------:R-:W-:Y:S01]  /*1380*/  PRMT R56, R60, 0x7632, R56 ;  /* 0x000076323c387816 */ /* 0x000fe20000000038 */
[----:B------:R-:W-:Y:S01]  /*1390*/  IMAD.U32 R59, R88, 0x10000, RZ ;  /* 0x00010000583b7824 */ /* 0x000fe200078e00ff */
[C---:B------:R-:W-:Y:S01]  /*13a0*/  PRMT R90, R58.reuse, 0x7632, R90 ;  /* 0x000076323a5a7816 */ /* 0x040fe2000000005a */
[----:B------:R-:W-:Y:S01]  /*13b0*/  IMAD.U32 R91, R58, 0x10000, RZ ;  /* 0x000100003a5b7824 */ /* 0x000fe200078e00ff */
[----:B------:R-:W-:Y:S01]  /*13c0*/  PRMT R96, R63, 0x7632, R96 ;  /* 0x000076323f607816 */ /* 0x000fe20000000060 */
[----:B------:R-:W-:-:S02]  /*13d0*/  IMAD.U32 R60, R60, 0x10000, RZ ;  /* 0x000100003c3c7824 */ /* 0x000fc400078e00ff */
[----:B------:R-:W-:Y:S01]  /*13e0*/  FMUL R103, R89, R68 ;  /* 0x0000004459677220 */ /* 0x000fe20000400000 */
[----:B------:R-:W-:Y:S01]  /*13f0*/  PRMT R58, R61, 0x7632, R58 ;  /* 0x000076323d3a7816 */ /* 0x000fe2000000003a */
[--C-:B------:R-:W-:Y:S01]  /*1400*/  FADD R57, R57, -R102.reuse ;  /* 0x8000006639397221 */ /* 0x100fe20000000000 */
[--C-:B------:R-:W-:Y:S01]  /*1410*/  FADD R87, R87, -R102.reuse ;  /* 0x8000006657577221 */ /* 0x100fe20000000000 */
[--C-:B------:R-:W-:Y:S01]  /*1420*/  FADD R59, R59, -R102.reuse ;  /* 0x800000663b3b7221 */ /* 0x100fe20000000000 */
[----:B------:R-:W-:Y:S02]  /*1430*/  IMAD.U32 R56, R56, 0x10000, RZ ;  /* 0x0001000038387824 */ /* 0x000fe400078e00ff */
[-C--:B------:R-:W-:Y:S01]  /*1440*/  FMUL R101, R7, R60.reuse ;  /* 0x0000003c07657220 */ /* 0x080fe20000400000 */
[----:B------:R-:W-:Y:S01]  /*1450*/  FADD R91, R91, -R102 ;  /* 0x800000665b5b7221 */ /* 0x000fe20000000000 */
[----:B------:R-:W-:Y:S01]  /*1460*/  FADD R36, R36, R60 ;  /* 0x0000003c24247221 */ /* 0x000fe20000000000 */
[----:B------:R-:W-:Y:S01]  /*1470*/  FFMA R52, R103, R60, R52 ;  /* 0x0000003c67347223 */ /* 0x000fe20000000034 */
[----:B------:R-:W-:-:S02]  /*1480*/  IMAD.U32 R61, R61, 0x10000, RZ ;  /* 0x000100003d3d7824 */ /* 0x000fc400078e00ff */
[-C--:B------:R-:W-:Y:S01]  /*1490*/  FMUL R99, R57, R68.reuse ;  /* 0x0000004439637220 */ /* 0x080fe20000400000 */
[----:B------:R-:W-:Y:S02]  /*14a0*/  IMAD.U32 R60, R96, 0x10000, RZ ;  /* 0x00010000603c7824 */ /* 0x000fe400078e00ff */
[-C--:B------:R-:W-:Y:S01]  /*14b0*/  FMUL R100, R87, R68.reuse ;  /* 0x0000004457647220 */ /* 0x080fe20000400000 */
[----:B------:R-:W-:Y:S02]  /*14c0*/  IMAD.U32 R58, R58, 0x10000, RZ ;  /* 0x000100003a3a7824 */ /* 0x000fe400078e00ff */
[-C--:B------:R-:W-:Y:S01]  /*14d0*/  FMUL R96, R59, R68.reuse ;  /* 0x000000443b607220 */ /* 0x080fe20000400000 */
[----:B------:R-:W-:Y:S01]  /*14e0*/  FMUL R95, R91, R68 ;  /* 0x000000445b5f7220 */ /* 0x000fe20000400000 */
[----:B------:R-:W-:Y:S01]  /*14f0*/  FMUL R98, R8, R56 ;  /* 0x0000003808627220 */ /* 0x000fe20000400000 */
[----:B------:R-:W-:Y:S01]  /*1500*/  FADD R57, RZ, R101 ;  /* 0x00000065ff397221 */ /* 0x000fe20000000000 */
[----:B------:R-:W-:Y:S01]  /*1510*/  FFMA R59, R103, R101, RZ ;  /* 0x00000065673b7223 */ /* 0x000fe200000000ff */
[----:B------:R-:W-:Y:S01]  /*1520*/  FADD R91, R107, -R102 ;  /* 0x800000666b5b7221 */ /* 0x000fe20000000000 */
[----:B------:R-:W-:Y:S01]  /*1530*/  FADD R38, R38, R61 ;  /* 0x0000003d26267221 */ /* 0x000fe20000000000 */
[-C--:B------:R-:W-:Y:S01]  /*1540*/  FFMA R54, R99, R61.reuse, R54 ;  /* 0x0000003d63367223 */ /* 0x080fe20000000036 */
[----:B------:R-:W-:Y:S01]  /*1550*/  FMUL R97, R9, R61 ;  /* 0x0000003d09617220 */ /* 0x000fe20000400000 */
[----:B------:R-:W-:-:S02]  /*1560*/  IMAD.U32 R107, R94, 0x10000, RZ ;  /* 0x000100005e6b7824 */ /* 0x000fc400078e00ff */
[----:B------:R-:W-:Y:S01]  /*1570*/  FADD R37, R37, R56 ;  /* 0x0000003825257221 */ /* 0x000fe20000000000 */
[----:B------:R-:W-:Y:S02]  /*1580*/  IMAD.U32 R61, R90, 0x10000, RZ ;  /* 0x000100005a3d7824 */ /* 0x000fe400078e00ff */
[----:B------:R-:W-:Y:S01]  /*1590*/  FFMA R53, R100, R56, R53 ;  /* 0x0000003864357223 */ /* 0x000fe20000000035 */
[----:B------:R-:W-:Y:S01]  /*15a0*/  FADD R39, R39, R58 ;  /* 0x0000003a27277221 */ /* 0x000fe20000000000 */
[-C--:B------:R-:W-:Y:S01]  /*15b0*/  FFMA R55, R96, R58.reuse, R55 ;  /* 0x0000003a60377223 */ /* 0x080fe20000000037 */
[----:B------:R-:W-:Y:S01]  /*15c0*/  FMUL R94, R10, R58 ;  /* 0x0000003a0a5e7220 */ /* 0x000fe20000400000 */
[----:B------:R-:W-:Y:S01]  /*15d0*/  FADD R56, R57, R98 ;  /* 0x0000006239387221 */ /* 0x000fe20000000000 */
[----:B------:R-:W-:Y:S01]  /*15e0*/  FFMA R58, R100, R98, R59 ;  /* 0x00000062643a7223 */ /* 0x000fe2000000003b */
[C---:B------:R-:W-:Y:S01]  /*15f0*/  PRMT R92, R62.reuse, 0x7632, R92 ;  /* 0x000076323e5c7816 */ /* 0x040fe2000000005c */
[----:B------:R-:W-:Y:S01]  /*1600*/  FADD R61, R61, -R102 ;  /* 0x800000663d3d7221 */ /* 0x000fe20000000000 */
[----:B------:R-:W-:-:S02]  /*1610*/  IMAD.U32 R62, R62, 0x10000, RZ ;  /* 0x000100003e3e7824 */ /* 0x000fc400078e00ff */
[----:B------:R-:W-:Y:S01]  /*1620*/  FADD R57, R56, R97 ;  /* 0x0000006138397221 */ /* 0x000fe20000000000 */
[----:B------:R-:W-:Y:S01]  /*1630*/  FFMA R59, R99, R97, R58 ;  /* 0x00000061633b7223 */ /* 0x000fe2000000003a */
[----:B------:R-:W-:Y:S02]  /*1640*/  IMAD.U32 R90, R92, 0x10000, RZ ;  /* 0x000100005c5a7824 */ /* 0x000fe400078e00ff */
[----:B------:R-:W-:Y:S01]  /*1650*/  FMUL R92, R61, R68 ;  /* 0x000000443d5c7220 */ /* 0x000fe20000400000 */
[----:B------:R-:W-:Y:S01]  /*1660*/  FMUL R93, R11, R62 ;  /* 0x0000003e0b5d7220 */ /* 0x000fe20000400000 */
[----:B------:R-:W-:Y:S01]  /*1670*/  FADD R56, R57, R94 ;  /* 0x0000005e39387221 */ /* 0x000fe20000000000 */
[----:B------:R-:W-:Y:S01]  /*1680*/  FFMA R58, R96, R94, R59 ;  /* 0x0000005e603a7223 */ /* 0x000fe2000000003b */
[----:B------:R-:W-:Y:S01]  /*1690*/  ISETP.GE.AND P0, PT, R23, R4, PT ;  /* 0x000000041700720c */ /* 0x000fe20003f06270 */
[----:B------:R-:W-:Y:S01]  /*16a0*/  FADD R33, R33, R90 ;  /* 0x0000005a21217221 */ /* 0x000fe20000000000 */
[----:B------:R-:W-:Y:S01]  /*16b0*/  FFMA R49, R92, R90, R49 ;  /* 0x0000005a5c317223 */ /* 0x000fe20000000031 */
[----:B------:R-:W-:-:S02]  /*16c0*/  IMAD.U32 R63, R63, 0x10000, RZ ;  /* 0x000100003f3f7824 */ /* 0x000fc400078e00ff */
        /* <DEDUP_REMOVED lines=21> */
[----:B------:R-:W-:Y:S01]  /*1820*/  IMAD R71, R67, R4, R23 ;  /* 0x0000000443477224 */ /* 0x000fe200078e0217 */
        /* <DEDUP_REMOVED lines=9> */
.L_x_812:
        /* <DEDUP_REMOVED lines=28> */
.L_x_813:
[----:B------:R-:W-:Y:S05]  /*1a80*/  BSYNC B1 ;  /* 0x0000000000017941 */ /* 0x000fea0003800000 */
.L_x_811:
        /* <DEDUP_REMOVED lines=9> */
.L_x_815:
        /* <DEDUP_REMOVED lines=28> */
.L_x_816:
[----:B------:R-:W-:Y:S05]  /*1ce0*/  BSYNC B1 ;  /* 0x0000000000017941 */ /* 0x000fea0003800000 */
.L_x_814:
[----:B-----5:R-:W-:Y:S01]  /*1cf0*/  PRMT R69, R56, 0x7632, R69 ;  /* 0x0000763238457816 */ /* 0x020fe20000000045 */
[----:B------:R-:W-:Y:S01]  /*1d00*/  IMAD.U32 R73, R57, 0x10000, RZ ;  /* 0x0001000039497824 */ /* 0x000fe200078e00ff */
[----:B------:R-:W-:Y:S01]  /*1d10*/  SHF.L.U32 R75, R58, 0x10, RZ ;  /* 0x000000103a4b7819 */ /* 0x000fe200000006ff */
[----:B------:R-:W-:Y:S01]  /*1d20*/  IMAD.U32 R71, R56, 0x10000, RZ ;  /* 0x0001000038477824 */ /* 0x000fe200078e00ff */
[----:B------:R-:W-:Y:S01]  /*1d30*/  PRMT R72, R58, 0x7632, R72 ;  /* 0x000076323a487816 */ /* 0x000fe20000000048 */
[----:B------:R-:W-:Y:S01]  /*1d40*/  IMAD.U32 R79, R59, 0x10000, RZ ;  /* 0x000100003b4f7824 */ /* 0x000fe200078e00ff */
[----:B------:R-:W-:Y:S01]  /*1d50*/  PRMT R70, R57, 0x7632, R70 ;  /* 0x0000763239467816 */ /* 0x000fe20000000046 */
[----:B------:R-:W-:Y:S01]  /*1d60*/  IMAD.U32 R57, R69, 0x10000, RZ ;  /* 0x0001000045397824 */ /* 0x000fe200078e00ff */
[----:B------:R-:W-:Y:S01]  /*1d70*/  PRMT R76, R59, 0x7632, R76 ;  /* 0x000076323b4c7816 */ /* 0x000fe2000000004c */
[----:B------:R-:W-:Y:S01]  /*1d80*/  FADD R77, R75, -R102 ;  /* 0x800000664b4d7221 */ /* 0x000fe20000000000 */
[----:B------:R-:W-:Y:S01]  /*1d90*/  PRMT R56, R60, 0x7632, R56 ;  /* 0x000076323c387816 */ /* 0x000fe20000000038 */
[----:B------:R-:W-:-:S02]  /*1da0*/  IMAD.U32 R75, R72, 0x10000, RZ ;  /* 0x00010000484b7824 */ /* 0x000fc400078e00ff */
[--C-:B------:R-:W-:Y:S01]  /*1db0*/  FADD R57, R57, -R102.reuse ;  /* 0x8000006639397221 */ /* 0x100fe20000000000 */
[----:B------:R-:W-:Y:S02]  /*1dc0*/  IMAD.U32 R60, R60, 0x10000, RZ ;  /* 0x000100003c3c7824 */ /* 0x000fe400078e00ff */
[--C-:B------:R-:W-:Y:S01]  /*1dd0*/  FADD R71, R71, -R102.reuse ;  /* 0x8000006647477221 */ /* 0x100fe20000000000 */
[----:B------:R-:W-:Y:S02]  /*1de0*/  IMAD.U32 R83, R76, 0x10000, RZ ;  /* 0x000100004c537824 */ /* 0x000fe400078e00ff */
[----:B------:R-:W-:Y:S01]  /*1df0*/  FADD R81, R75, -R102 ;  /* 0x800000664b517221 */ /* 0x000fe20000000000 */
[----:B------:R-:W-:Y:S02]  /*1e00*/  IMAD.U32 R59, R70, 0x10000, RZ ;  /* 0x00010000463b7824 */ /* 0x000fe400078e00ff */
[----:B------:R-:W-:Y:S01]  /*1e10*/  FMUL R76, R57, R68 ;  /* 0x00000044394c7220 */ /* 0x000fe20000400000 */
[----:B------:R-:W-:-:S02]  /*1e20*/  IMAD.U32 R75, R56, 0x10000, RZ ;  /* 0x00010000384b7824 */ /* 0x000fc400078e00ff */
[----:B------:R-:W-:Y:S01]  /*1e30*/  FMUL R70, R15, R60 ;  /* 0x0000003c0f467220 */ /* 0x000fe20000400000 */
[----:B------:R-:W-:Y:S01]  /*1e40*/  PRMT R78, R63, 0x7632, R78 ;  /* 0x000076323f4e7816 */ /* 0x000fe2000000004e */
[----:B------:R-:W-:Y:S01]  /*1e50*/  FMUL R69, R71, R68 ;  /* 0x0000004447457220 */ /* 0x000fe20000400000 */
[----:B------:R-:W-:Y:S01]  /*1e60*/  PRMT R58, R61, 0x7632, R58 ;  /* 0x000076323d3a7816 */ /* 0x000fe2000000003a */
[----:B------:R-:W-:Y:S01]  /*1e70*/  FADD R59, R59, -R102 ;  /* 0x800000663b3b7221 */ /* 0x000fe20000000000 */
[----:B------:R-:W-:Y:S01]  /*1e80*/  FADD R29, R29, R75 ;  /* 0x0000004b1d1d7221 */ /* 0x000fe20000000000 */
[-C--:B------:R-:W-:Y:S01]  /*1e90*/  FFMA R45, R76, R75.reuse, R45 ;  /* 0x0000004b4c2d7223 */ /* 0x080fe2000000002d */
[----:B------:R-:W-:Y:S01]  /*1ea0*/  FADD R56, R107, R70 ;  /* 0x000000466b387221 */ /* 0x000fe20000000000 */
[----:B------:R-:W-:Y:S01]  /*1eb0*/  FMUL R75, R16, R75 ;  /* 0x0000004b104b7220 */ /* 0x000fe20000400000 */
[----:B------:R-:W-:Y:S02]  /*1ec0*/  IMAD.U32 R61, R61, 0x10000, RZ ;  /* 0x000100003d3d7824 */ /* 0x000fe400078e00ff */
[----:B------:R-:W-:Y:S01]  /*1ed0*/  FADD R73, R73, -R102 ;  /* 0x8000006649497221 */ /* 0x000fe20000000000 */
[----:B------:R-:W-:Y:S01]  /*1ee0*/  FADD R28, R28, R60 ;  /* 0x0000003c1c1c7221 */ /* 0x000fe20000000000 */
[C---:B------:R-:W-:Y:S01]  /*1ef0*/  FFMA R44, R69.reuse, R60, R44 ;  /* 0x0000003c452c7223 */ /* 0x040fe2000000002c */
[----:B------:R-:W-:Y:S01]  /*1f00*/  FFMA R57, R69, R70, R108 ;  /* 0x0000004645397223 */ /* 0x000fe2000000006c */
[----:B------:R-:W-:-:S02]  /*1f10*/  IMAD.U32 R60, R78, 0x10000, RZ ;  /* 0x000100004e3c7824 */ /* 0x000fc400078e00ff */
[-C--:B------:R-:W-:Y:S01]  /*1f20*/  FMUL R78, R59, R68.reuse ;  /* 0x000000443b4e7220 */ /* 0x080fe20000400000 */
[----:B------:R-:W-:Y:S02]  /*1f30*/  IMAD.U32 R58, R58, 0x10000, RZ ;  /* 0x000100003a3a7824 */ /* 0x000fe400078e00ff */
[----:B------:R-:W-:Y:S01]  /*1f40*/  FADD R59, R56, R75 ;  /* 0x0000004b383b7221 */ /* 0x000fe20000000000 */
[-C--:B------:R-:W-:Y:S01]  /*1f50*/  FMUL R71, R73, R68.reuse ;  /* 0x0000004449477220 */ /* 0x080fe20000400000 */
[----:B------:R-:W-:Y:S01]  /*1f60*/  FMUL R72, R17, R61 ;  /* 0x0000003d11487220 */ /* 0x000fe20000400000 */
[----:B------:R-:W-:Y:S01]  /*1f70*/  FFMA R56, R76, R75, R57 ;  /* 0x0000004b4c387223 */ /* 0x000fe20000000039 */
[----:B------:R-:W-:Y:S01]  /*1f80*/  PRMT R74, R62, 0x7632, R74 ;  /* 0x000076323e4a7816 */ /* 0x000fe2000000004a */
[----:B------:R-:W-:Y:S01]  /*1f90*/  FMUL R73, R77, R68 ;  /* 0x000000444d497220 */ /* 0x000fe20000400000 */
[----:B------:R-:W-:Y:S01]  /*1fa0*/  FADD R31, R31, R58 ;  /* 0x0000003a1f1f7221 */ /* 0x000fe20000000000 */
[-C--:B------:R-:W-:Y:S01]  /*1fb0*/  FFMA R47, R78, R58.reuse, R47 ;  /* 0x0000003a4e2f7223 */ /* 0x080fe2000000002f */
[----:B------:R-:W-:Y:S01]  /*1fc0*/  FMUL R77, R18, R58 ;  /* 0x0000003a124d7220 */ /* 0x000fe20000400000 */
[----:B------:R-:W-:-:S02]  /*1fd0*/  IMAD.U32 R62, R62, 0x10000, RZ ;  /* 0x000100003e3e7824 */ /* 0x000fc400078e00ff */
[----:B------:R-:W-:Y:S01]  /*1fe0*/  FADD R58, R59, R72 ;  /* 0x000000483b3a7221 */ /* 0x000fe20000000000 */
[----:B------:R-:W-:Y:S01]  /*1ff0*/  FFMA R57, R71, R72, R56 ;  /* 0x0000004847397223 */ /* 0x000fe20000000038 */
[----:B------:R-:W-:Y:S01]  /*2000*/  FADD R105, R83, -R102 ;  /* 0x8000006653697221 */ /* 0x000fe20000000000 */
[----:B------:R-:W-:Y:S02]  /*2010*/  IMAD.U32 R83, R74, 0x10000, RZ ;  /* 0x000100004a537824 */ /* 0x000fe400078e00ff */
[----:B------:R-:W-:Y:S01]  /*2020*/  FMUL R82, R81, R68 ;  /* 0x0000004451527220 */ /* 0x000fe20000400000 */
[----:B------:R-:W-:Y:S01]  /*2030*/  FMUL R74, R19, R62 ;  /* 0x0000003e134a7220 */ /* 0x000fe20000400000 */
[----:B------:R-:W-:Y:S01]  /*2040*/  FADD R59, R58, R77 ;  /* 0x0000004d3a3b7221 */ /* 0x000fe20000000000 */
[----:B------:R-:W-:Y:S01]  /*2050*/  FFMA R56, R78, R77, R57 ;  /* 0x0000004d4e387223 */ /* 0x000fe20000000039 */
[----:B------:R-:W-:Y:S01]  /*2060*/  FADD R25, R25, R83 ;  /* 0x0000005319197221 */ /* 0x000fe20000000000 */
[----:B------:R-:W-:Y:S01]  /*2070*/  FFMA R41, R82, R83, R41 ;  /* 0x0000005352297223 */ /* 0x000fe20000000029 */
[----:B------:R-:W-:-:S02]  /*2080*/  IMAD.U32 R63, R63, 0x10000, RZ ;  /* 0x000100003f3f7824 */ /* 0x000fc400078e00ff */
[----:B------:R-:W-:Y:S01]  /*2090*/  FADD R79, R79, -R102 ;  /* 0x800000664f4f7221 */ /* 0x000fe20000000000 */
[----:B------:R-:W-:Y:S01]  /*20a0*/  FMUL R83, R20, R83 ;  /* 0x0000005314537220 */ /* 0x000fe20000400000 */
        /* <DEDUP_REMOVED lines=20> */
.L_x_804:
[----:B------:R-:W-:Y:S05]  /*21f0*/  BSYNC B0 ;  /* 0x0000000000007941 */ /* 0x000fea0003800000 */
.L_x_803:
[----:B------:R-:W0:Y:S01]  /*2200*/  S2UR UR9, SR_CgaCtaId ;  /* 0x00000000000979c3 */ /* 0x000e220000008800 */
[----:B------:R-:W-:Y:S01]  /*2210*/  LOP3.LUT P0, RZ, R64, 0xff, RZ, 0xc0, !PT ;  /* 0x000000ff40ff7812 */ /* 0x000fe2000780c0ff */
[----:B------:R-:W-:Y:S01]  /*2220*/  ULDC UR14, c[0x0][0x214] ;  /* 0x00008500000e7ab9 */ /* 0x000fe20000000800 */
[----:B-----5:R-:W-:Y:S01]  /*2230*/  SHF.R.U32.HI R102, RZ, 0x5, R0 ;  /* 0x00000005ff667819 */ /* 0x020fe20000011600 */
[----:B------:R-:W-:Y:S01]  /*2240*/  UISETP.NE.AND UP0, UPT, UR14, 0x1, UPT ;  /* 0x000000010e00788c */ /* 0x000fe2000bf05270 */
[----:B------:R-:W-:Y:S02]  /*2250*/  UMOV UR8, 0x400 ;  /* 0x0000040000087882 */ /* 0x000fe40000000000 */
[----:B------:R-:W-:-:S07]  /*2260*/  LOP3.LUT R102, R102, 0x7fffffc, RZ, 0xc0, !PT ;  /* 0x07fffffc66667812 */ /* 0x000fce00078ec0ff */
[----:B------:R-:W-:Y:S01]  /*2270*/  @!P0 VIADD R102, R102, 0x4 ;  /* 0x0000000466668836 */ /* 0x000fe20000000000 */
[----:B------:R-:W-:-:S04]  /*2280*/  PLOP3.LUT P0, PT, PT, PT, UP0, 0x80, 0x0 ;  /* 0x000000000000781c */ /* 0x000fc80003f0f008 */
[----:B------:R-:W-:Y:S01]  /*2290*/  LOP3.LUT R104, R102, R3, RZ, 0xfc, !PT ;  /* 0x0000000366687212 */ /* 0x000fe200078efcff */
[----:B0-----:R-:W-:-:S06]  /*22a0*/  ULEA UR8, UR9, UR8, 0x18 ;  /* 0x0000000809087291 */ /* 0x001fcc000f8ec03f */
[----:B------:R-:W-:Y:S02]  /*22b0*/  LEA R102, R102, UR8, 0x3 ;  /* 0x0000000866667c11 */ /* 0x000fe4000f8e18ff */
[----:B------:R-:W-:Y:S01]  /*22c0*/  LEA R104, R104, UR8, 0x3 ;  /* 0x0000000868687c11 */ /* 0x000fe2000f8e18ff */
[----:B------:R-:W-:Y:S06]  /*22d0*/  @!P0 BRA `(.L_x_817) ;  /* 0x0000000c000c8947 */ /* 0x000fec0003800000 */
[----:B------:R-:W0:Y:S01]  /*22e0*/  SHFL.DOWN PT, R56, R107, 0x10, 0x1f ;  /* 0x0a001f006b387f89 */ /* 0x000e2200000e0000 */
[----:B------:R-:W-:Y:S01]  /*22f0*/  LOP3.LUT P0, RZ, R3, 0x1f, R0, 0xf8, !PT ;  /* 0x0000001f03ff7812 */ /* 0x000fe2000780f800 */
[----:B------:R-:W-:Y:S01]  /*2300*/  BSSY B0, `(.L_x_818) ;  /* 0x0000024000007945 */ /* 0x000fe20003800000 */
[----:B------:R-:W-:Y:S01]  /*2310*/  ISETP.NE.AND P2, PT, R2, RZ, PT ;  /* 0x000000ff0200720c */ /* 0x000fe20003f45270 */
[----:B------:R-:W1:Y:S10]  /*2320*/  SHFL.DOWN PT, R57, R108, 0x10, 0x1f ;  /* 0x0a001f006c397f89 */ /* 0x000e7400000e0000 */
[----:B------:R-:W2:Y:S01]  /*2330*/  @!P0 LDC.64 R80, c[0x0][0x240] ;  /* 0x00009000ff508b82 */ /* 0x000ea20000000a00 */
        /* <DEDUP_REMOVED lines=14> */
[----:B------:R-:W0:Y:S01]  /*2420*/  SHFL.DOWN PT, R56, R105, 0x1, 0x1f ;  /* 0x08201f0069387f89 */ /* 0x000e2200000e0000 */
[----:B------:R-:W-:-:S03]  /*2430*/  CS2R R62, SRZ ;  /* 0x00000000003e7805 */ /* 0x000fc6000001ff00 */
[----:B------:R-:W1:Y:S01]  /*2440*/  SHFL.DOWN PT, R57, R106, 0x1, 0x1f ;  /* 0x08201f006a397f89 */ /* 0x000e6200000e0000 */
[----:B0-----:R-:W-:Y:S01]  /*2450*/  FADD R56, R105, R56 ;  /* 0x0000003869387221 */ /* 0x001fe20000000000 */
[----:B-1----:R-:W-:-:S05]  /*2460*/  FADD R57, R106, R57 ;  /* 0x000000396a397221 */ /* 0x002fca0000000000 */
[----:B------:R0:W-:Y:S01]  /*2470*/  @!P2 STS.64 [R104], R56 ;  /* 0x000000386800a388 */ /* 0x0001e20000000a00 */
[----:B------:R-:W-:Y:S06]  /*2480*/  BAR.SYNC.DEFER_BLOCKING 0x0 ;  /* 0x0000000000007b1d */ /* 0x000fec0000010000 */
[----:B--2---:R-:W-:Y:S05]  /*2490*/  @P0 BRA `(.L_x_819) ;  /* 0x0000000000280947 */ /* 0x004fea0003800000 */
        /* <DEDUP_REMOVED lines=10> */
.L_x_819:
[----:B------:R-:W-:Y:S05]  /*2540*/  BSYNC B0 ;  /* 0x0000000000007941 */ /* 0x000fea0003800000 */
.L_x_818:
[----:B------:R-:W-:Y:S01]  /*2550*/  ULOP3.LUT UR16, UR4, 0x1, URZ, 0xc0, !UPT ;  /* 0x0000000104107892 */ /* 0x000fe2000f8ec03f */
[----:B0-----:R-:W-:Y:S01]  /*2560*/  LEA.HI R56, R0, UR5, RZ, 0x19 ;  /* 0x0000000500387c11 */ /* 0x001fe2000f8fc8ff */
[----:B------:R-:W-:Y:S01]  /*2570*/  ULDC UR15, c[0x0][0x210] ;  /* 0x00008400000f7ab9 */ /* 0x000fe20000000800 */
[----:B------:R-:W-:Y:S01]  /*2580*/  ULDC.64 UR20, c[0x0][0x240] ;  /* 0x0000900000147ab9 */ /* 0x000fe20000000a00 */
[----:B------:R-:W-:Y:S02]  /*2590*/  UIMAD UR8, UR14, UR15, URZ ;  /* 0x0000000f0e0872a4 */ /* 0x000fe4000f8e023f */
[----:B------:R-:W-:Y:S02]  /*25a0*/  IMAD R104, RZ, RZ, -UR16 ;  /* 0x80000010ff687e24 */ /* 0x000fe4000f8e02ff */
[----:B------:R-:W-:-:S03]  /*25b0*/  IMAD R57, R56, UR14, RZ ;  /* 0x0000000e38397c24 */ /* 0x000fc6000f8e02ff */
[----:B------:R-:W-:-:S04]  /*25c0*/  LOP3.LUT R104, R104, UR8, RZ, 0xc0, !PT ;  /* 0x0000000868687c12 */ /* 0x000fc8000f8ec0ff */
[----:B------:R-:W-:Y:S01]  /*25d0*/  IADD3 R104, P2, R57, R104, RZ ;  /* 0x0000006839687210 */ /* 0x000fe20007f5e0ff */
[----:B------:R-:W-:-:S04]  /*25e0*/  IMAD.U32 R57, RZ, RZ, UR6 ;  /* 0x00000006ff397e24 */ /* 0x000fc8000f8e00ff */
[----:B------:R-:W-:Y:S01]  /*25f0*/  IMAD.X R102, RZ, RZ, RZ, P2 ;  /* 0x000000ffff667224 */ /* 0x000fe200010e06ff */
[----:B------:R-:W-:-:S04]  /*2600*/  @!P0 IADD3 R56, P2, R104, UR6, RZ ;  /* 0x0000000668388c10 */ /* 0x000fc8000ff5e0ff */
[----:B------:R-:W-:Y:S02]  /*2610*/  @!P0 LEA.HI.X.SX32 R57, R57, R102, 0x1, P2 ;  /* 0x0000006639398211 */ /* 0x000fe400010f0eff */
[----:B------:R-:W-:Y:S02]  /*2620*/  @!P0 LEA R80, P3, R56, R80, 0x3 ;  /* 0x0000005038508211 */ /* 0x000fe400078618ff */
[----:B------:R-:W-:Y:S02]  /*2630*/  ISETP.NE.AND P2, PT, R0, RZ, PT ;  /* 0x000000ff0000720c */ /* 0x000fe40003f45270 */
[----:B------:R-:W-:-:S05]  /*2640*/  @!P0 LEA.HI.X R81, R56, R81, R57, 0x3, P3 ;  /* 0x0000005138518211 */ /* 0x000fca00018f1c39 */
[----:B------:R0:W-:Y:S06]  /*2650*/  @!P0 STG.E.64 desc[UR12][R80.64], R62 ;  /* 0x0000003e50008986 */ /* 0x0001ec000c101b0c */
[----:B------:R-:W-:Y:S05]  /*2660*/  @P2 BRA `(.L_x_820) ;  /* 0x0000000000782947 */ /* 0x000fea0003800000 */
[----:B------:R-:W-:Y:S01]  /*2670*/  UISETP.NE.AND UP0, UPT, UR16, URZ, UPT ;  /* 0x0000003f1000728c */ /* 0x000fe2000bf05270 */
[----:B------:R-:W-:Y:S01]  /*2680*/  IMAD.MOV.U32 R59, RZ, RZ, 0x1 ;  /* 0x00000001ff3b7424 */ /* 0x000fe200078e00ff */
[----:B------:R-:W-:Y:S01]  /*2690*/  ULDC.64 UR10, c[0x0][0x248] ;  /* 0x00009200000a7ab9 */ /* 0x000fe20000000a00 */
[----:B------:R-:W-:Y:S02]  /*26a0*/  ULOP3.LUT UR17, UR4, 0x2, URZ, 0xc0, !UPT ;  /* 0x0000000204117892 */ /* 0x000fe4000f8ec03f */
[----:B------:R-:W-:-:S04]  /*26b0*/  USEL UR8, UR15, URZ, UP0 ;  /* 0x0000003f0f087287 */ /* 0x000fc80008000000 */
[----:B------:R-:W-:Y:S01]  /*26c0*/  USHF.R.S32.HI UR9, URZ, 0x1f, UR8 ;  /* 0x0000001f3f097899 */ /* 0x000fe20008011408 */
[----:B------:R-:W-:Y:S01]  /*26d0*/  ISETP.NE.AND P0, PT, RZ, UR17, PT ;  /* 0x00000011ff007c0c */ /* 0x000fe2000bf05270 */
[----:B------:R-:W-:-:S03]  /*26e0*/  UIADD3 UR8, UP0, UR5, UR8, URZ ;  /* 0x0000000805087290 */ /* 0x000fc6000ff1e03f */
[----:B------:R-:W-:Y:S01]  /*26f0*/  SEL R59, R59, 0xffffffff, !P0 ;  /* 0xffffffff3b3b7807 */ /* 0x000fe20004000000 */
[----:B------:R-:W-:Y:S02]  /*2700*/  ULEA.HI.X.SX32 UR9, UR5, UR9, 0x1, UP0 ;  /* 0x0000000905097291 */ /* 0x000fe400080f0e3f */
[----:B------:R-:W-:-:S04]  /*2710*/  ULEA UR10, UP0, UR8, UR10, 0x2 ;  /* 0x0000000a080a7291 */ /* 0x000fc8000f80103f */
[----:B------:R-:W-:Y:S02]  /*2720*/  ULEA.HI.X UR9, UR8, UR11, UR9, 0x2, UP0 ;  /* 0x0000000b08097291 */ /* 0x000fe400080f1409 */
[----:B------:R-:W-:Y:S01]  /*2730*/  USHF.R.U32.HI UR8, URZ, 0x1, UR4 ;  /* 0x000000013f087899 */ /* 0x000fe20008011604 */
[----:B------:R-:W-:-:S03]  /*2740*/  IMAD.U32 R56, RZ, RZ, UR10 ;  /* 0x0000000aff387e24 */ /* 0x000fc6000f8e00ff */
[----:B------:R-:W-:Y:S01]  /*2750*/  ULOP3.LUT UR8, UR8, 0x1, URZ, 0xc0, !UPT ;  /* 0x0000000108087892 */ /* 0x000fe2000f8ec03f */
[----:B------:R-:W-:-:S03]  /*2760*/  IMAD.U32 R57, RZ, RZ, UR9 ;  /* 0x00000009ff397e24 */ /* 0x000fc6000f8e00ff */
[----:B------:R-:W-:Y:S01]  /*2770*/  UISETP.NE.U32.AND UP0, UPT, UR8, 0x1, UPT ;  /* 0x000000010800788c */ /* 0x000fe2000bf05070 */
[----:B------:R-:W-:Y:S06]  /*2780*/  MEMBAR.ALL.GPU ;  /* 0x0000000000007992 */ /* 0x000fec000000a000 */
[----:B------:R-:W-:-:S00]  /*2790*/  ERRBAR ;  /* 0x00000000000079ab */ /* 0x000fc00000000000 */
[----:B------:R-:W-:Y:S06]  /*27a0*/  CGAERRBAR ;  /* 0x00000000000075ab */ /* 0x000fec0000000000 */
[----:B------:R1:W-:Y:S01]  /*27b0*/  REDG.E.ADD.S32.STRONG.GPU desc[UR12][R56.64], R59 ;  /* 0x0000003b3800798e */ /* 0x0003e2000c10e38c */
[----:B------:R-:W-:-:S04]  /*27c0*/  PLOP3.LUT P0, PT, PT, PT, UP0, 0x80, 0x0 ;  /* 0x000000000000781c */ /* 0x000fc80003f0f008 */
[----:B------:R-:W-:-:S04]  /*27d0*/  SEL R61, RZ, UR14, !P0 ;  /* 0x0000000eff3d7c07 */ /* 0x000fc8000c000000 */
[----:B------:R-:W-:-:S13]  /*27e0*/  ISETP.NE.AND P0, PT, R61, -0x1, PT ;  /* 0xffffffff3d00780c */ /* 0x000fda0003f05270 */
[----:B-1----:R-:W-:Y:S05]  /*27f0*/  @!P0 BRA `(.L_x_820) ;  /* 0x0000000000148947 */ /* 0x002fea0003800000 */
.L_x_821:
[----:B------:R-:W2:Y:S04]  /*2800*/  LDG.E.STRONG.GPU R58, desc[UR12][R56.64] ;  /* 0x0000000c383a7981 */ /* 0x000ea8000c1ef900 */
[----:B--2---:R-:W-:Y:S01]  /*2810*/  CCTL.IVALL ;  /* 0x00000000ff00798f */ /* 0x004fe20002000000 */
[----:B------:R-:W-:Y:S05]  /*2820*/  YIELD ;  /* 0x0000000000007946 */ /* 0x000fea0003800000 */
[----:B------:R-:W-:-:S13]  /*2830*/  ISETP.NE.AND P0, PT, R58, R61, PT ;  /* 0x0000003d3a00720c */ /* 0x000fda0003f05270 */
[----:B------:R-:W-:Y:S05]  /*2840*/  @P0 BRA `(.L_x_821) ;  /* 0xfffffffc00ec0947 */ /* 0x000fea000383ffff */
.L_x_820:
[----:B------:R-:W-:Y:S01]  /*2850*/  ISETP.GE.AND P0, PT, R2, UR14, PT ;  /* 0x0000000e02007c0c */ /* 0x000fe2000bf06270 */
[----:B------:R-:W-:Y:S05]  /*2860*/  WARPSYNC.ALL ;  /* 0x0000000000007948 */ /* 0x000fea0003800000 */
[----:B------:R-:W-:Y:S01]  /*2870*/  BAR.SYNC.DEFER_BLOCKING 0x0 ;  /* 0x0000000000007b1d */ /* 0x000fe20000010000 */
[----:B0-----:R-:W-:-:S05]  /*2880*/  CS2R R80, SRZ ;  /* 0x0000000000507805 */ /* 0x001fca000001ff00 */
[----:B------:R-:W-:Y:S04]  /*2890*/  BSSY B0, `(.L_x_822) ;  /* 0x0000050000007945 */ /* 0x000fe80003800000 */
[----:B------:R-:W-:Y:S05]  /*28a0*/  @P0 BRA `(.L_x_823) ;  /* 0x0000000400380947 */ /* 0x000fea0003800000 */
[----:B------:R-:W-:Y:S01]  /*28b0*/  IADD3 R56, -R2, UR14, RZ ;  /* 0x0000000e02387c10 */ /* 0x000fe2000fffe1ff */
[----:B------:R-:W-:Y:S01]  /*28c0*/  BSSY B1, `(.L_x_824) ;  /* 0x000002b000017945 */ /* 0x000fe20003800000 */
[----:B------:R-:W-:Y:S02]  /*28d0*/  PLOP3.LUT P0, PT, PT, PT, PT, 0x80, 0x0 ;  /* 0x000000000000781c */ /* 0x000fe40003f0f070 */
[----:B------:R-:W-:Y:S02]  /*28e0*/  CS2R R80, SRZ ;  /* 0x0000000000507805 */ /* 0x000fe4000001ff00 */
[----:B------:R-:W-:Y:S01]  /*28f0*/  ISETP.GT.AND P2, PT, R56, 0x60, PT ;  /* 0x000000603800780c */ /* 0x000fe20003f44270 */
[----:B------:R-:W-:-:S12]  /*2900*/  IMAD.MOV.U32 R105, RZ, RZ, R2 ;  /* 0x000000ffff697224 */ /* 0x000fd800078e0002 */
[----:B------:R-:W-:Y:S05]  /*2910*/  @!P2 BRA `(.L_x_825) ;  /* 0x000000000094a947 */ /* 0x000fea0003800000 */
[----:B------:R-:W-:Y:S01]  /*2920*/  IMAD.U32 R106, RZ, RZ, UR14 ;  /* 0x0000000eff6a7e24 */ /* 0x000fe2000f8e00ff */
[----:B------:R-:W-:-:S04]  /*2930*/  PLOP3.LUT P0, PT, PT, PT, PT, 0x8, 0x0 ;  /* 0x000000000000781c */ /* 0x000fc80003f0e170 */
[----:B------:R-:W-:-:S09]  /*2940*/  IADD3 R106, R106, -0x60, RZ ;  /* 0xffffffa06a6a7810 */ /* 0x000fd20007ffe0ff */
.L_x_826:
[C---:B------:R-:W-:Y:S01]  /*2950*/  IADD3 R57, P2, R105.reuse, R104, RZ ;  /* 0x0000006869397210 */ /* 0x040fe20007f5e0ff */
[C---:B------:R-:W-:Y:S02]  /*2960*/  VIADD R59, R105.reuse, 0x20 ;  /* 0x00000020693b7836 */ /* 0x040fe40000000000 */
[C---:B------:R-:W-:Y:S01]  /*2970*/  VIADD R61, R105.reuse, 0x40 ;  /* 0x00000040693d7836 */ /* 0x040fe20000000000 */
[C---:B------:R-:W-:Y:S01]  /*2980*/  LEA.HI.X.SX32 R58, R105.reuse, R102, 0x1, P2 ;  /* 0x00000066693a7211 */ /* 0x040fe200010f0eff */
[----:B------:R-:W-:Y:S01]  /*2990*/  VIADD R63, R105, 0x60 ;  /* 0x00000060693f7836 */ /* 0x000fe20000000000 */
[----:B------:R-:W-:Y:S02]  /*29a0*/  LEA R56, P2, R57, UR20, 0x3 ;  /* 0x0000001439387c11 */ /* 0x000fe4000f8418ff */
[----:B------:R-:W-:Y:S02]  /*29b0*/  IADD3 R107, P3, R59, R104, RZ ;  /* 0x000000683b6b7210 */ /* 0x000fe40007f7e0ff */
[----:B------:R-:W-:-:S02]  /*29c0*/  LEA.HI.X R57, R57, UR21, R58, 0x3, P2 ;  /* 0x0000001539397c11 */ /* 0x000fc400090f1c3a */
[----:B------:R-:W-:Y:S02]  /*29d0*/  LEA.HI.X.SX32 R108, R59, R102, 0x1, P3 ;  /* 0x000000663b6c7211 */ /* 0x000fe400018f0eff */
[----:B------:R-:W-:Y:S02]  /*29e0*/  LEA R58, P2, R107, UR20, 0x3 ;  /* 0x000000146b3a7c11 */ /* 0x000fe4000f8418ff */
[----:B------:R-:W-:Y:S01]  /*29f0*/  IADD3 R62, P4, R61, R104, RZ ;  /* 0x000000683d3e7210 */ /* 0x000fe20007f9e0ff */
[----:B------:R-:W2:Y:S01]  /*2a00*/  LDG.E.64 R56, desc[UR12][R56.64] ;  /* 0x0000000c38387981 */ /* 0x000ea2000c1e1b00 */
[----:B------:R-:W-:Y:S02]  /*2a10*/  LEA.HI.X R59, R107, UR21, R108, 0x3, P2 ;  /* 0x000000156b3b7c11 */ /* 0x000fe400090f1c6c */
[----:B------:R-:W-:Y:S02]  /*2a20*/  LEA.HI.X.SX32 R61, R61, R102, 0x1, P4 ;  /* 0x000000663d3d7211 */ /* 0x000fe400020f0eff */
[----:B------:R-:W-:-:S02]  /*2a30*/  LEA R60, P3, R62, UR20, 0x3 ;  /* 0x000000143e3c7c11 */ /* 0x000fc4000f8618ff */
[C---:B------:R-:W-:Y:S01]  /*2a40*/  IADD3 R107, P2, R63.reuse, R104, RZ ;  /* 0x000000683f6b7210 */ /* 0x040fe20007f5e0ff */
[----:B------:R-:W3:Y:S01]  /*2a50*/  LDG.E.64 R58, desc[UR12][R58.64] ;  /* 0x0000000c3a3a7981 */ /* 0x000ee2000c1e1b00 */
[----:B------:R-:W-:Y:S02]  /*2a60*/  LEA.HI.X R61, R62, UR21, R61, 0x3, P3 ;  /* 0x000000153e3d7c11 */ /* 0x000fe400098f1c3d */
[----:B------:R-:W-:Y:S02]  /*2a70*/  LEA.HI.X.SX32 R108, R63, R102, 0x1, P2 ;  /* 0x000000663f6c7211 */ /* 0x000fe400010f0eff */
        /* <DEDUP_REMOVED lines=15> */
.L_x_825:
[----:B------:R-:W-:Y:S05]  /*2b70*/  BSYNC B1 ;  /* 0x0000000000017941 */ /* 0x000fea0003800000 */
.L_x_824:
[----:B------:R-:W-:Y:S01]  /*2b80*/  IADD3 R56, -R105, UR14, RZ ;  /* 0x0000000e69387c10 */ /* 0x000fe2000fffe1ff */
[----:B------:R-:W-:Y:S03]  /*2b90*/  BSSY B1, `(.L_x_827) ;  /* 0x0000015000017945 */ /* 0x000fe60003800000 */
[----:B------:R-:W-:-:S13]  /*2ba0*/  ISETP.GT.AND P2, PT, R56, 0x20, PT ;  /* 0x000000203800780c */ /* 0x000fda0003f44270 */
[----:B------:R-:W-:Y:S05]  /*2bb0*/  @!P2 BRA `(.L_x_828) ;  /* 0x000000000048a947 */ /* 0x000fea0003800000 */
[C---:B------:R-:W-:Y:S01]  /*2bc0*/  IADD3 R57, P0, R105.reuse, R104, RZ ;  /* 0x0000006869397210 */ /* 0x040fe20007f1e0ff */
[C---:B------:R-:W-:Y:S01]  /*2bd0*/  VIADD R59, R105.reuse, 0x20 ;  /* 0x00000020693b7836 */ /* 0x040fe20000000000 */
        /* <DEDUP_REMOVED lines=16> */
.L_x_828:
[----:B------:R-:W-:Y:S05]  /*2ce0*/  BSYNC B1 ;  /* 0x0000000000017941 */ /* 0x000fea0003800000 */
.L_x_827:
[----:B------:R-:W-:-:S13]  /*2cf0*/  ISETP.LT.OR P0, PT, R105, UR14, P0 ;  /* 0x0000000e69007c0c */ /* 0x000fda0008701670 */
        /* <DEDUP_REMOVED lines=9> */
.L_x_823:
[----:B------:R-:W-:Y:S05]  /*2d90*/  BSYNC B0 ;  /* 0x0000000000007941 */ /* 0x000fea0003800000 */
.L_x_822:
[----:B------:R-:W0:Y:S01]  /*2da0*/  SHFL.BFLY PT, R56, R81, 0x1, 0x1f ;  /* 0x0c201f0051387f89 */ /* 0x000e2200000e0000 */
[----:B------:R-:W-:-:S03]  /*2db0*/  UIADD3 UR4, UR4, 0x1, URZ ;  /* 0x0000000104047890 */ /* 0x000fc6000fffe03f */
[----:B------:R-:W1:Y:S01]  /*2dc0*/  SHFL.BFLY PT, R57, R80, 0x1, 0x1f ;  /* 0x0c201f0050397f89 */ /* 0x000e6200000e0000 */
[----:B------:R-:W-:Y:S01]  /*2dd0*/  ULOP3.LUT UR4, UR4, 0x3, URZ, 0xc0, !UPT ;  /* 0x0000000304047892 */ /* 0x000fe2000f8ec03f */
        /* <DEDUP_REMOVED lines=19> */
.L_x_817:
        /* <DEDUP_REMOVED lines=33> */
.L_x_829:
[----:B------:R-:W-:Y:S01]  /*3120*/  ISETP.LT.AND P1, PT, R67, UR18, !P1 ;  /* 0x0000001243007c0c */ /* 0x000fe2000cf21270 */
[----:B------:R-:W-:-:S12]  /*3130*/  BSSY B0, `(.L_x_830) ;  /* 0x00000a4000007945 */ /* 0x000fd80003800000 */
[----:B------:R-:W-:Y:S05]  /*3140*/  @!P1 BRA `(.L_x_831) ;  /* 0x0000000800889947 */ /* 0x000fea0003800000 */
[-C--:B------:R-:W-:Y:S01]  /*3150*/  FMUL R102, R57, R6.reuse ;  /* 0x0000000639667220 */ /* 0x080fe20000400000 */
[----:B------:R-:W-:Y:S01]  /*3160*/  FMUL R109, R109, R6 ;  /* 0x000000066d6d7220 */ /* 0x000fe20000400000 */
[----:B------:R-:W-:Y:S01]  /*3170*/  ISETP.GE.U32.AND P0, PT, R65, 0x8, PT ;  /* 0x000000084100780c */ /* 0x000fe20003f06070 */
[----:B------:R-:W-:Y:S04]  /*3180*/  BSSY B1, `(.L_x_832) ;  /* 0x000005a000017945 */ /* 0x000fe80003800000 */
        /* <DEDUP_REMOVED lines=8> */
[-CC-:B------:R-:W-:Y:S01]  /*3210*/  FFMA R56, R95, R109.reuse, R102.reuse ;  /* 0x0000006d5f387223 */ /* 0x180fe20000000066 */
[-C--:B------:R-:W-:Y:S01]  /*3220*/  FMUL R62, R57, R68.reuse ;  /* 0x00000044393e7220 */ /* 0x080fe20000400000 */
[-C--:B------:R-:W-:Y:S01]  /*3230*/  FMUL R114, R61, R68.reuse ;  /* 0x000000443d727220 */ /* 0x080fe20000400000 */
[-CC-:B------:R-:W-:Y:S01]  /*3240*/  FFMA R57, R96, R109.reuse, R102.reuse ;  /* 0x0000006d60397223 */ /* 0x180fe20000000066 */
[-CC-:B------:R-:W-:Y:S01]  /*3250*/  FFMA R61, R92, R109.reuse, R102.reuse ;  /* 0x0000006d5c3d7223 */ /* 0x180fe20000000066 */
[----:B------:R-:W-:Y:S01]  /*3260*/  FFMA R58, R91, R109, R102 ;  /* 0x0000006d5b3a7223 */ /* 0x000fe20000000066 */
[-C--:B------:R-:W-:Y:S01]  /*3270*/  FMUL R115, R59, R68.reuse ;  /* 0x000000443b737220 */ /* 0x080fe20000400000 */
        /* <DEDUP_REMOVED lines=9> */
[----:B------:R-:W-:Y:S01]  /*3310*/  FMUL R110, R81, R68 ;  /* 0x00000044516e7220 */ /* 0x000fe20000400000 */
        /* <DEDUP_REMOVED lines=9> */
[----:B------:R-:W-:Y:S01]  /*33b0*/  IMAD R57, R67, R4, R5 ;  /* 0x0000000443397224 */ /* 0x000fe200078e0205 */
[----:B------:R-:W-:-:S04]  /*33c0*/  ULDC UR8, c[0x0][0x278] ;  /* 0x00009e0000087ab9 */ /* 0x000fc80000000800 */
[----:B------:R-:W-:-:S04]  /*33d0*/  LEA R56, R57, UR8, 0x1 ;  /* 0x0000000839387c11 */ /* 0x000fc8000f8e08ff */
[----:B------:R-:W-:-:S13]  /*33e0*/  LOP3.LUT P1, RZ, R56, 0xf, RZ, 0xc0, !PT ;  /* 0x0000000f38ff7812 */ /* 0x000fda000782c0ff */
[----:B------:R-:W0:Y:S01]  /*33f0*/  @!P1 LDC.64 R60, c[0x0][0x278] ;  /* 0x00009e00ff3c9b82 */ /* 0x000e220000000a00 */
[----:B------:R-:W-:Y:S01]  /*3400*/  @!P1 PRMT R59, R111, 0x5410, R110 ;  /* 0x000054106f3b9816 */ /* 0x000fe2000000006e */
[----:B------:R-:W-:Y:S05]  /*3410*/  @!P1 BREAK B2 ;  /* 0x0000000000029942 */ /* 0x000fea0003800000 */
[----:B------:R-:W-:Y:S02]  /*3420*/  @!P1 PRMT R58, R113, 0x5410, R112 ;  /* 0x00005410713a9816 */ /* 0x000fe40000000070 */
[----:B------:R-:W-:Y:S01]  /*3430*/  @!P1 PRMT R56, R62, 0x5410, R115 ;  /* 0x000054103e389816 */ /* 0x000fe20000000073 */
[----:B0-----:R-:W-:Y:S01]  /*3440*/  @!P1 IMAD.WIDE R60, R57, 0x2, R60 ;  /* 0x00000002393c9825 */ /* 0x001fe200078e023c */
[----:B------:R-:W-:-:S05]  /*3450*/  @!P1 PRMT R57, R114, 0x5410, R108 ;  /* 0x0000541072399816 */ /* 0x000fca000000006c */
[----:B------:R0:W-:Y:S01]  /*3460*/  @!P1 STG.E.128 desc[UR12][R60.64], R56 ;  /* 0x000000383c009986 */ /* 0x0001e2000c101d0c */
[----:B------:R-:W-:Y:S05]  /*3470*/  @!P1 BRA `(.L_x_835) ;  /* 0x0000000000a89947 */ /* 0x000fea0003800000 */
.L_x_834:
[----:B------:R-:W-:Y:S05]  /*3480*/  BSYNC B2 ;  /* 0x0000000000027941 */ /* 0x000fea0003800000 */
.L_x_833:
[----:B------:R-:W-:Y:S01]  /*3490*/  ISETP.NE.AND P4, PT, R65, RZ, PT ;  /* 0x000000ff4100720c */ /* 0x000fe20003f85270 */
[----:B------:R-:W-:Y:S01]  /*34a0*/  @P0 IMAD R121, R67, R4, R5 ;  /* 0x0000000443790224 */ /* 0x000fe200078e0205 */
[C---:B------:R-:W-:Y:S02]  /*34b0*/  ISETP.GE.U32.AND P3, PT, R65.reuse, 0x4, PT ;  /* 0x000000044100780c */ /* 0x040fe40003f66070 */
[C---:B------:R-:W-:Y:S02]  /*34c0*/  ISETP.GE.U32.AND P1, PT, R65.reuse, 0x2, PT ;  /* 0x000000024100780c */ /* 0x040fe40003f26070 */
[C---:B------:R-:W-:Y:S02]  /*34d0*/  ISETP.GE.U32.AND P2, PT, R65.reuse, 0x3, PT ;  /* 0x000000034100780c */ /* 0x040fe40003f46070 */
[C---:B------:R-:W-:Y:S02]  /*34e0*/  ISETP.GE.U32.AND P5, PT, R65.reuse, 0x6, PT ;  /* 0x000000064100780c */ /* 0x040fe40003fa6070 */
[----:B------:R-:W-:-:S03]  /*34f0*/  ISETP.GE.U32.AND P6, PT, R65, 0x7, PT ;  /* 0x000000074100780c */ /* 0x000fc60003fc6070 */
[----:B0-----:R-:W0:Y:S01]  /*3500*/  @P4 LDC.64 R56, c[0x0][0x278] ;  /* 0x00009e00ff384b82 */ /* 0x001e220000000a00 */
[----:B------:R-:W-:-:S05]  /*3510*/  @P4 IMAD R117, R67, R4, R5 ;  /* 0x0000000443754224 */ /* 0x000fca00078e0205 */
[----:B------:R-:W-:Y:S02]  /*3520*/  @P2 IMAD R119, R67, R4, R5 ;  /* 0x0000000443772224 */ /* 0x000fe400078e0205 */
[----:B------:R-:W1:Y:S08]  /*3530*/  @P3 LDC.64 R80, c[0x0][0x278] ;  /* 0x00009e00ff503b82 */ /* 0x000e700000000a00 */
[----:B------:R-:W2:Y:S01]  /*3540*/  @P1 LDC.64 R106, c[0x0][0x278] ;  /* 0x00009e00ff6a1b82 */ /* 0x000ea20000000a00 */
[----:B0-----:R-:W-:Y:S01]  /*3550*/  @P4 IMAD.WIDE R116, R117, 0x2, R56 ;  /* 0x0000000275744825 */ /* 0x001fe200078e0238 */
[----:B------:R-:W-:-:S06]  /*3560*/  PRMT R57, R62, 0x7610, R57 ;  /* 0x000076103e397816 */ /* 0x000fcc0000000039 */
[----:B------:R-:W0:Y:S01]  /*3570*/  @P2 LDC.64 R104, c[0x0][0x278] ;  /* 0x00009e00ff682b82 */ /* 0x000e220000000a00 */
[----:B------:R3:W-:Y:S01]  /*3580*/  @P4 STG.E.U16 desc[UR12][R116.64], R57 ;  /* 0x0000003974004986 */ /* 0x0007e2000c10150c */
[----:B------:R-:W-:-:S06]  /*3590*/  ISETP.GE.U32.AND P4, PT, R65, 0x5, PT ;  /* 0x000000054100780c */ /* 0x000fcc0003f86070 */
[----:B------:R-:W4:Y:S08]  /*35a0*/  @P5 LDC.64 R60, c[0x0][0x278] ;  /* 0x00009e00ff3c5b82 */ /* 0x000f300000000a00 */
[----:B------:R-:W5:Y:S01]  /*35b0*/  @P6 LDC.64 R58, c[0x0][0x278] ;  /* 0x00009e00ff3a6b82 */ /* 0x000f620000000a00 */
[----:B---3--:R-:W-:Y:S01]  /*35c0*/  PRMT R116, R115, 0x7610, R116 ;  /* 0x0000761073747816 */ /* 0x008fe20000000074 */
[----:B------:R-:W-:-:S02]  /*35d0*/  @P3 IMAD R115, R67, R4, R5 ;  /* 0x0000000443733224 */ /* 0x000fc400078e0205 */
[----:B------:R-:W-:Y:S02]  /*35e0*/  @P1 IMAD R117, R67, R4, R5 ;  /* 0x0000000443751224 */ /* 0x000fe400078e0205 */
[----:B-1----:R-:W-:Y:S02]  /*35f0*/  @P3 IMAD.WIDE R80, R115, 0x2, R80 ;  /* 0x0000000273503825 */ /* 0x002fe400078e0250 */
[----:B------:R-:W1:Y:S02]  /*3600*/  @P4 LDC.64 R62, c[0x0][0x278] ;  /* 0x00009e00ff3e4b82 */ /* 0x000e640000000a00 */
[----:B--2---:R-:W-:-:S04]  /*3610*/  @P1 IMAD.WIDE R106, R117, 0x2, R106 ;  /* 0x00000002756a1825 */ /* 0x004fc800078e026a */
[----:B------:R-:W-:Y:S01]  /*3620*/  @P4 IMAD R115, R67, R4, R5 ;  /* 0x0000000443734224 */ /* 0x000fe200078e0205 */
[----:B------:R2:W-:Y:S01]  /*3630*/  @P1 STG.E.U16 desc[UR12][R106.64+0x2], R116 ;  /* 0x000002746a001986 */ /* 0x0005e2000c10150c */
[----:B------:R-:W3:Y:S01]  /*3640*/  @P0 LDC.64 R56, c[0x0][0x278] ;  /* 0x00009e00ff380b82 */ /* 0x000ee20000000a00 */
[----:B0-----:R-:W-:-:S04]  /*3650*/  @P2 IMAD.WIDE R104, R119, 0x2, R104 ;  /* 0x0000000277682825 */ /* 0x001fc800078e0268 */
[CCC-:B------:R-:W-:Y:S01]  /*3660*/  @P5 IMAD R117, R67.reuse, R4.reuse, R5.reuse ;  /* 0x0000000443755224 */ /* 0x1c0fe200078e0205 */
[----:B------:R2:W-:Y:S01]  /*3670*/  @P2 STG.E.U16 desc[UR12][R104.64+0x4], R114 ;  /* 0x0000047268002986 */ /* 0x0005e2000c10150c */
[----:B------:R-:W-:Y:S02]  /*3680*/  @P6 IMAD R119, R67, R4, R5 ;  /* 0x0000000443776224 */ /* 0x000fe400078e0205 */
[----:B----4-:R-:W-:Y:S01]  /*3690*/  @P5 IMAD.WIDE R60, R117, 0x2, R60 ;  /* 0x00000002753c5825 */ /* 0x010fe200078e023c */
[----:B------:R2:W-:Y:S03]  /*36a0*/  @P3 STG.E.U16 desc[UR12][R80.64+0x6], R108 ;  /* 0x0000066c50003986 */ /* 0x0005e6000c10150c */
[----:B-----5:R-:W-:-:S04]  /*36b0*/  @P6 IMAD.WIDE R58, R119, 0x2, R58 ;  /* 0x00000002773a6825 */ /* 0x020fc800078e023a */
[----:B-1----:R-:W-:-:S05]  /*36c0*/  @P4 IMAD.WIDE R62, R115, 0x2, R62 ;  /* 0x00000002733e4825 */ /* 0x002fca00078e023e */
[----:B------:R2:W-:Y:S01]  /*36d0*/  @P4 STG.E.U16 desc[UR12][R62.64+0x8], R113 ;  /* 0x000008713e004986 */ /* 0x0005e2000c10150c */
[----:B---3--:R-:W-:-:S03]  /*36e0*/  @P0 IMAD.WIDE R56, R121, 0x2, R56 ;  /* 0x0000000279380825 */ /* 0x008fc600078e0238 */
[----:B------:R2:W-:Y:S04]  /*36f0*/  @P5 STG.E.U16 desc[UR12][R60.64+0xa], R112 ;  /* 0x00000a703c005986 */ /* 0x0005e8000c10150c */
[----:B------:R2:W-:Y:S04]  /*3700*/  @P6 STG.E.U16 desc[UR12][R58.64+0xc], R111 ;  /* 0x00000c6f3a006986 */ /* 0x0005e8000c10150c */
[----:B------:R2:W-:Y:S02]  /*3710*/  @P0 STG.E.U16 desc[UR12][R56.64+0xe], R110 ;  /* 0x00000e6e38000986 */ /* 0x0005e4000c10150c */
.L_x_835:
[----:B------:R-:W-:Y:S05]  /*3720*/  BSYNC B1 ;  /* 0x0000000000017941 */ /* 0x000fea0003800000 */
.L_x_832:
[----:B------:R-:W-:-:S13]  /*3730*/  ISETP.GE.AND P0, PT, R23, R4, PT ;  /* 0x000000041700720c */ /* 0x000fda0003f06270 */
[----:B------:R-:W-:Y:S05]  /*3740*/  @P0 BRA `(.L_x_831) ;  /* 0x0000000400080947 */ /* 0x000fea0003800000 */
[----:B0-2---:R-:W0:Y:S01]  /*3750*/  LDC.64 R56, c[0x0][0x278] ;  /* 0x00009e00ff387b82 */ /* 0x005e220000000a00 */
[----:B------:R-:W-:Y:S01]  /*3760*/  ISETP.GE.U32.AND P0, PT, R66, 0x8, PT ;  /* 0x000000084200780c */ /* 0x000fe20003f06070 */
[-CC-:B------:R-:W-:Y:S01]  /*3770*/  FFMA R59, R69, R109.reuse, R102.reuse ;  /* 0x0000006d453b7223 */ /* 0x180fe20000000066 */
[-CC-:B------:R-:W-:Y:S01]  /*3780*/  FFMA R58, R76, R109.reuse, R102.reuse ;  /* 0x0000006d4c3a7223 */ /* 0x180fe20000000066 */
[-CC-:B------:R-:W-:Y:S01]  /*3790*/  FFMA R63, R71, R109.reuse, R102.reuse ;  /* 0x0000006d473f7223 */ /* 0x180fe20000000066 */
[-CC-:B------:R-:W-:Y:S01]  /*37a0*/  FFMA R60, R78, R109.reuse, R102.reuse ;  /* 0x0000006d4e3c7223 */ /* 0x180fe20000000066 */
[-CC-:B------:R-:W-:Y:S01]  /*37b0*/  FFMA R81, R73, R109.reuse, R102.reuse ;  /* 0x0000006d49517223 */ /* 0x180fe20000000066 */
[-CC-:B------:R-:W-:Y:S01]  /*37c0*/  FFMA R62, R82, R109.reuse, R102.reuse ;  /* 0x0000006d523e7223 */ /* 0x180fe20000000066 */
[-CC-:B------:R-:W-:Y:S01]  /*37d0*/  FFMA R107, R79, R109.reuse, R102.reuse ;  /* 0x0000006d4f6b7223 */ /* 0x180fe20000000066 */
[----:B------:R-:W-:Y:S01]  /*37e0*/  FFMA R102, R86, R109, R102 ;  /* 0x0000006d56667223 */ /* 0x000fe20000000066 */
[----:B------:R-:W-:-:S02]  /*37f0*/  IMAD R111, R67, R4, R23 ;  /* 0x00000004436f7224 */ /* 0x000fc400078e0217 */
        /* <DEDUP_REMOVED lines=17> */
[----:B0-----:R-:W-:Y:S01]  /*3910*/  IMAD.WIDE R60, R111, 0x2, R56 ;  /* 0x000000026f3c7825 */ /* 0x001fe200078e0238 */
        /* <DEDUP_REMOVED lines=9> */
[----:B------:R-:W-:Y:S01]  /*39b0*/  LEA.HI R56, R0, UR7, RZ, 0x19 ;  /* 0x0000000700387c11 */ /* 0x000fe2000f8fc8ff */
[----:B------:R-:W-:-:S04]  /*39c0*/  ULDC UR8, c[0x0][0x278] ;  /* 0x00009e0000087ab9 */ /* 0x000fc80000000800 */
[----:B------:R-:W-:-:S05]  /*39d0*/  IMAD R56, R4, R56, R23 ;  /* 0x0000003804387224 */ /* 0x000fca00078e0217 */
        /* <DEDUP_REMOVED lines=9> */
.L_x_837:
[----:B------:R-:W-:Y:S05]  /*3a70*/  BSYNC B1 ;  /* 0x0000000000017941 */ /* 0x000fea0003800000 */
.L_x_836:
        /* <DEDUP_REMOVED lines=15> */
.L_x_831:
[----:B------:R-:W-:Y:S05]  /*3b70*/  BSYNC B0 ;  /* 0x0000000000007941 */ /* 0x000fea0003800000 */
.L_x_830:
[----:B------:R-:W-:Y:S05]  /*3b80*/  WARPSYNC.ALL ;  /* 0x0000000000007948 */ /* 0x000fea0003800000 */
[----:B------:R-:W-:Y:S01]  /*3b90*/  ULDC UR8, c[0x0][0x210] ;  /* 0x0000840000087ab9 */ /* 0x000fe20000000800 */
[----:B------:R-:W-:Y:S01]  /*3ba0*/  LOP3.LUT P0, RZ, R64, 0xff, RZ, 0xc0, !PT ;  /* 0x000000ff40ff7812 */ /* 0x000fe2000780c0ff */
[----:B------:R-:W-:-:S03]  /*3bb0*/  UIADD3 UR7, UR7, UR8, URZ ;  /* 0x0000000807077290 */ /* 0x000fc6000fffe03f */
[----:B------:R-:W-:Y:S01]  /*3bc0*/  SEL R64, RZ, 0x1, P0 ;  /* 0x00000001ff407807 */ /* 0x000fe20000000000 */
[----:B------:R-:W-:-:S06]  /*3bd0*/  UISETP.GE.AND UP0, UPT, UR7, UR18, UPT ;  /* 0x000000120700728c */ /* 0x000fcc000bf06270 */
[----:B------:R-:W-:-:S13]  /*3be0*/  PLOP3.LUT P1, PT, PT, PT, UP0, 0x80, 0x0 ;  /* 0x000000000000781c */ /* 0x000fda0003f2f008 */
[----:B------:R-:W-:Y:S05]  /*3bf0*/  @!P1 BRA `(.L_x_838) ;  /* 0xffffffd000349947 */ /* 0x000fea000383ffff */
.L_x_800:
[----:B------:R-:W-:-:S13]  /*3c00*/  ISETP.GE.AND P0, PT, R5, R4, PT ;  /* 0x000000040500720c */ /* 0x000fda0003f06270 */
[----:B------:R-:W-:Y:S05]  /*3c10*/  @P0 EXIT ;  /* 0x000000000000094d */ /* 0x000fea0003800000 */
[----:B------:R-:W4:Y:S01]  /*3c20*/  LDC.64 R6, c[0x0][0x268] ;  /* 0x00009a00ff067b82 */ /* 0x000f220000000a00 */
[C-C-:B------:R-:W-:Y:S01]  /*3c30*/  IMAD.IADD R8, R4.reuse, 0x1, -R5.reuse ;  /* 0x0000000104087824 */ /* 0x140fe200078e0a05 */
[----:B------:R-:W-:Y:S01]  /*3c40*/  BSSY B1, `(.L_x_839) ;  /* 0x000001d000017945 */ /* 0x000fe20003800000 */
[----:B------:R-:W-:-:S03]  /*3c50*/  IMAD R9, R4, UR5, R5 ;  /* 0x0000000504097c24 */ /* 0x000fc6000f8e0205 */
        /* <DEDUP_REMOVED lines=11> */
.L_x_841:
[----:B------:R-:W-:Y:S05]  /*3d10*/  BSYNC B0 ;  /* 0x0000000000007941 */ /* 0x000fea0003800000 */
.L_x_840:
        /* <DEDUP_REMOVED lines=15> */
.L_x_842:
[----:B------:R-:W-:Y:S05]  /*3e10*/  BSYNC B1 ;  /* 0x0000000000017941 */ /* 0x000fea0003800000 */
.L_x_839:
[----:B------:R-:W-:Y:S05]  /*3e20*/  WARPSYNC.ALL ;  /* 0x0000000000007948 */ /* 0x000fea0003800000 */
[----:B------:R-:W-:Y:S01]  /*3e30*/  ULDC.64 UR6, c[0x0][0x270] ;  /* 0x00009c0000067ab9 */ /* 0x000fe20000000a00 */
[----:B------:R-:W-:Y:S01]  /*3e40*/  IMAD.U32 R0, RZ, RZ, UR14 ;  /* 0x0000000eff007e24 */ /* 0x000fe2000f8e00ff */
[----:B0---4-:R-:W-:Y:S01]  /*3e50*/  LEA R2, P2, R9, UR6, 0x2 ;  /* 0x0000000609027c11 */ /* 0x011fe2000f8410ff */
[----:B------:R-:W-:Y:S02]  /*3e60*/  BSSY B1, `(.L_x_843) ;  /* 0x0000018000017945 */ /* 0x000fe40003800000 */
[----:B------:R-:W-:Y:S01]  /*3e70*/  IMAD R5, R0, 0x400, R5 ;  /* 0x0000040000057824 */ /* 0x000fe200078e0205 */
[----:B------:R-:W-:-:S02]  /*3e80*/  LOP3.LUT P0, RZ, R2, 0x1f, RZ, 0xc0, !PT ;  /* 0x0000001f02ff7812 */ /* 0x000fc4000780c0ff */
[----:B------:R-:W-:Y:S02]  /*3e90*/  LEA.HI.X R3, R9, UR7, RZ, 0x2, P2 ;  /* 0x0000000709037c11 */ /* 0x000fe400090f14ff */
[----:B------:R-:W-:Y:S02]  /*3ea0*/  ISETP.LT.U32.OR P0, PT, R8, 0x8, P0 ;  /* 0x000000080800780c */ /* 0x000fe40000701470 */
[----:B------:R-:W-:-:S11]  /*3eb0*/  ISETP.GE.AND P2, PT, R5, R4, PT ;  /* 0x000000040500720c */ /* 0x000fd60003f46270 */
        /* <DEDUP_REMOVED lines=18> */
.L_x_844:
[----:B------:R-:W-:Y:S05]  /*3fe0*/  BSYNC B1 ;  /* 0x0000000000017941 */ /* 0x000fea0003800000 */
.L_x_843:
[----:B------:R-:W-:Y:S05]  /*3ff0*/  @P2 EXIT ;  /* 0x000000000000294d */ /* 0x000fea0003800000 */
[C-C-:B------:R-:W-:Y:S01]  /*4000*/  IMAD.IADD R8, R4.reuse, 0x1, -R5.reuse ;  /* 0x0000000104087824 */ /* 0x140fe200078e0a05 */
[----:B------:R-:W-:Y:S01]  /*4010*/  BSSY B1, `(.L_x_845) ;  /* 0x000001d000017945 */ /* 0x000fe20003800000 */
[----:B------:R-:W-:-:S03]  /*4020*/  IMAD R5, R4, UR5, R5 ;  /* 0x0000000504057c24 */ /* 0x000fc6000f8e0205 */
        /* <DEDUP_REMOVED lines=11> */
.L_x_847:
[----:B------:R-:W-:Y:S05]  /*40e0*/  BSYNC B2 ;  /* 0x0000000000027941 */ /* 0x000fea0003800000 */
.L_x_846:
        /* <DEDUP_REMOVED lines=15> */
.L_x_848:
[----:B------:R-:W-:Y:S05]  /*41e0*/  BSYNC B1 ;  /* 0x0000000000017941 */ /* 0x000fea0003800000 */
.L_x_845:
[----:B------:R-:W-:Y:S05]  /*41f0*/  WARPSYNC.ALL ;  /* 0x0000000000007948 */ /* 0x000fea0003800000 */
[----:B0---4-:R-:W-:-:S04]  /*4200*/  LEA R2, P2, R5, UR6, 0x2 ;  /* 0x0000000605027c11 */ /* 0x011fc8000f8410ff */
        /* <DEDUP_REMOVED lines=23> */
        .weak           $__internal_6_$__cuda_sm20_rcp_rn_f32_slowpath
        .type           $__internal_6_$__cuda_sm20_rcp_rn_f32_slowpath,@function
        .size           $__internal_6_$__cuda_sm20_rcp_rn_f32_slowpath,(.L_x_7846 - $__internal_6_$__cuda_sm20_rcp_rn_f32_slowpath)
$__internal_6_$__cuda_sm20_rcp_rn_f32_slowpath:
[----:B------:R-:W-:-:S05]  /*4380*/  IMAD.SHL.U32 R6, R4, 0x2, RZ ;  /* 0x0000000204067824 */ /* 0x000fca00078e00ff */
[----:B------:R-:W-:-:S04]  /*4390*/  SHF.R.U32.HI R6, RZ, 0x18, R6 ;  /* 0x00000018ff067819 */ /* 0x000fc80000011606 */
[----:B------:R-:W-:-:S13]  /*43a0*/  ISETP.NE.U32.AND P0, PT, R6, RZ, PT ;  /* 0x000000ff0600720c */ /* 0x000fda0003f05070 */
[----:B------:R-:W-:Y:S05]  /*43b0*/  @P0 BRA `(.L_x_849) ;  /* 0x00000000002c0947 */ /* 0x000fea0003800000 */
[----:B------:R-:W-:-:S05]  /*43c0*/  IMAD.SHL.U32 R6, R4, 0x2, RZ ;  /* 0x0000000204067824 */ /* 0x000fca00078e00ff */
[----:B------:R-:W-:-:S13]  /*43d0*/  ISETP.NE.AND P0, PT, R6, RZ, PT ;  /* 0x000000ff0600720c */ /* 0x000fda0003f05270 */
[----:B------:R0:W1:Y:S01]  /*43e0*/  @!P0 MUFU.RCP R6, R4 ;  /* 0x0000000400068308 */ /* 0x0000620000001000 */
[----:B------:R-:W-:Y:S05]  /*43f0*/  @!P0 BRA `(.L_x_850) ;  /* 0x0000000000a48947 */ /* 0x000fea0003800000 */
[----:B------:R-:W-:-:S04]  /*4400*/  FFMA R8, R4, 1.84467440737095516160e+19, RZ ;  /* 0x5f80000004087823 */ /* 0x000fc800000000ff */
[----:B------:R-:W0:Y:S02]  /*4410*/  MUFU.RCP R15, R8 ;  /* 0x00000008000f7308 */ /* 0x000e240000001000 */
[----:B0-----:R-:W-:-:S04]  /*4420*/  FFMA R4, R8, R15, -1 ;  /* 0xbf80000008047423 */ /* 0x001fc8000000000f */
[----:B------:R-:W-:-:S04]  /*4430*/  FADD.FTZ R4, -R4, -RZ ;  /* 0x800000ff04047221 */ /* 0x000fc80000010100 */
[----:B------:R-:W-:-:S04]  /*4440*/  FFMA R4, R15, R4, R15 ;  /* 0x000000040f047223 */ /* 0x000fc8000000000f */
[----:B-1----:R-:W-:Y:S01]  /*4450*/  FFMA R6, R4, 1.84467440737095516160e+19, RZ ;  /* 0x5f80000004067823 */ /* 0x002fe200000000ff */
[----:B------:R-:W-:Y:S06]  /*4460*/  BRA `(.L_x_850) ;  /* 0x0000000000887947 */ /* 0x000fec0003800000 */
.L_x_849:
[----:B------:R-:W-:-:S05]  /*4470*/  VIADD R8, R6, 0xffffff03 ;  /* 0xffffff0306087836 */ /* 0x000fca0000000000 */
[----:B------:R-:W-:-:S13]  /*4480*/  ISETP.GT.U32.AND P0, PT, R8, 0x1, PT ;  /* 0x000000010800780c */ /* 0x000fda0003f04070 */
[----:B------:R-:W-:Y:S05]  /*4490*/  @P0 BRA `(.L_x_851) ;  /* 0x0000000000780947 */ /* 0x000fea0003800000 */
[----:B------:R-:W-:Y:S01]  /*44a0*/  LOP3.LUT R10, R4, 0x7fffff, RZ, 0xc0, !PT ;  /* 0x007fffff040a7812 */ /* 0x000fe200078ec0ff */
[----:B------:R-:W-:Y:S02]  /*44b0*/  IMAD.MOV.U32 R21, RZ, RZ, 0x3 ;  /* 0x00000003ff157424 */ /* 0x000fe400078e00ff */
[----:B------:R-:W-:Y:S01]  /*44c0*/  VIADD R6, R6, 0xffffff04 ;  /* 0xffffff0406067836 */ /* 0x000fe20000000000 */
        /* <DEDUP_REMOVED lines=14> */
[--C-:B------:R-:W-:Y:S02]  /*45b0*/  LOP3.LUT P1, RZ, R16, R8, R15.reuse, 0xf8, !PT ;  /* 0x0000000810ff7212 */ /* 0x100fe4000782f80f */
[C---:B------:R-:W-:Y:S02]  /*45c0*/  LOP3.LUT P0, RZ, R17.reuse, 0x1, RZ, 0xc0, !PT ;  /* 0x0000000111ff7812 */ /* 0x040fe4000780c0ff */
[----:B------:R-:W-:Y:S02]  /*45d0*/  LOP3.LUT P2, RZ, R17, 0x2, RZ, 0xc0, !PT ;  /* 0x0000000211ff7812 */ /* 0x000fe4000784c0ff */
[----:B------:R-:W-:Y:S02]  /*45e0*/  SHF.R.U32.HI R15, RZ, R6, R15 ;  /* 0x00000006ff0f7219 */ /* 0x000fe4000001160f */
[----:B------:R-:W-:Y:S02]  /*45f0*/  PLOP3.LUT P0, PT, P0, P1, P2, 0xe0, 0x0 ;  /* 0x000000000000781c */ /* 0x000fe40000703c20 */
[----:B------:R-:W-:-:S02]  /*4600*/  LOP3.LUT P1, RZ, R4, 0x7fffff, RZ, 0xc0, !PT ;  /* 0x007fffff04ff7812 */ /* 0x000fc4000782c0ff */
[----:B------:R-:W-:-:S05]  /*4610*/  SEL R8, RZ, 0x1, !P0 ;  /* 0x00000001ff087807 */ /* 0x000fca0004000000 */
[----:B------:R-:W-:-:S05]  /*4620*/  IMAD.MOV R8, RZ, RZ, -R8 ;  /* 0x000000ffff087224 */ /* 0x000fca00078e0a08 */
[----:B------:R-:W-:-:S13]  /*4630*/  ISETP.GE.AND P0, PT, R8, RZ, PT ;  /* 0x000000ff0800720c */ /* 0x000fda0003f06270 */
[----:B------:R-:W-:-:S04]  /*4640*/  @!P0 VIADD R15, R15, 0x1 ;  /* 0x000000010f0f8836 */ /* 0x000fc80000000000 */
[----:B------:R-:W-:-:S05]  /*4650*/  @!P1 IMAD.SHL.U32 R15, R15, 0x2, RZ ;  /* 0x000000020f0f9824 */ /* 0x000fca00078e00ff */
[----:B------:R-:W-:Y:S01]  /*4660*/  LOP3.LUT R6, R15, 0x80000000, R4, 0xf8, !PT ;  /* 0x800000000f067812 */ /* 0x000fe200078ef804 */
[----:B------:R-:W-:Y:S06]  /*4670*/  BRA `(.L_x_850) ;  /* 0x0000000000047947 */ /* 0x000fec0003800000 */
.L_x_851:
[----:B------:R2:W3:Y:S02]  /*4680*/  MUFU.RCP R6, R4 ;  /* 0x0000000400067308 */ /* 0x0004e40000001000 */
.L_x_850:
[----:B------:R-:W-:Y:S02]  /*4690*/  IMAD.MOV.U32 R16, RZ, RZ, R19 ;  /* 0x000000ffff107224 */ /* 0x000fe400078e0013 */
[----:B------:R-:W-:-:S04]  /*46a0*/  IMAD.MOV.U32 R17, RZ, RZ, 0x0 ;  /* 0x00000000ff117424 */ /* 0x000fc800078e00ff */
[----:B0123--:R-:W-:Y:S05]  /*46b0*/  RET.REL.NODEC R16 `(_ZN18transformer_engine13normalization21ln_bwd_general_kernelINS0_13Kernel_traitsI13__nv_bfloat16S3_S3_fjLj2048ELj1ELj1ELj4ELj16ENS0_18Kernel_traits_baseILj2048ES3_S3_S3_fjLj128EEEEEEEvNS0_20BackwardKernelParamsE) ;  /* 0xffffffb810507950 */ /* 0x00ffea0003c3ffff */
.L_x_852:
        /* <DEDUP_REMOVED lines=12> */
.L_x_7846:


//--------------------- .text._ZN18transformer_engine13normalization21ln_bwd_general_kernelINS0_13Kernel_traitsI6__halffS3_fjLj2048ELj1ELj1ELj4ELj16ENS0_18Kernel_traits_baseILj2048ES3_fS3_fjLj128EEEEEEEvNS0_20BackwardKernelParamsE --------------------------
	.section	.text._ZN18transformer_engine13normalization21ln_bwd_general_kernelINS0_13Kernel_traitsI6__halffS3_fjLj2048ELj1ELj1ELj4ELj16ENS0_18Kernel_traits_baseILj2048ES3_fS3_fjLj128EEEEEEEvNS0_20BackwardKernelParamsE,"ax",@progbits
	.align	128
        .global         _ZN18transformer_engine13normalization21ln_bwd_general_kernelINS0_13Kernel_traitsI6__halffS3_fjLj2048ELj1ELj1ELj4ELj16ENS0_18Kernel_traits_baseILj2048ES3_fS3_fjLj128EEEEEEEvNS0_20BackwardKernelParamsE
        .type           _ZN18transformer_engine13normalization21ln_bwd_general_kernelINS0_13Kernel_traitsI6__halffS3_fjLj2048ELj1ELj1ELj4ELj16ENS0_18Kernel_traits_baseILj2048ES3_fS3_fjLj128EEEEEEEvNS0_20BackwardKernelParamsE,@function
        .size           _ZN18transformer_engine13normalization21ln_bwd_general_kernelINS0_13Kernel_traitsI6__halffS3_fjLj2048ELj1ELj1ELj4ELj16ENS0_18Kernel_traits_baseILj2048ES3_fS3_fjLj128EEEEEEEvNS0_20BackwardKernelParamsE,(.L_x_7847 - _ZN18transformer_engine13normalization21ln_bwd_general_kernelINS0_13Kernel_traitsI6__halffS3_fjLj2048ELj1ELj1ELj4ELj16ENS0_18Kernel_traits_baseILj2048ES3_fS3_fjLj128EEEEEEEvNS0_20BackwardKernelParamsE)
        .other          _ZN18transformer_engine13normalization21ln_bwd_general_kernelINS0_13Kernel_traitsI6__halffS3_fjLj2048ELj1ELj1ELj4ELj16ENS0_18Kernel_traits_baseILj2048ES3_fS3_fjLj128EEEEEEEvNS0_20BackwardKernelParamsE,@"STO_CUDA_ENTRY STV_DEFAULT"
_ZN18transformer_engine13normalization21ln_bwd_general_kernelINS0_13Kernel_traitsI6__halffS3_fjLj2048ELj1ELj1ELj4ELj16ENS0_18Kernel_traits_baseILj2048ES3_fS3_fjLj128EEEEEEEvNS0_20BackwardKernelParamsE:
.text._ZN18transformer_engine13normalization21ln_bwd_general_kernelINS0_13Kernel_traitsI6__halffS3_fjLj2048ELj1ELj1ELj4ELj16ENS0_18Kernel_traits_baseILj2048ES3_fS3_fjLj128EEEEEEEvNS0_20BackwardKernelParamsE:
        /* <DEDUP_REMOVED lines=52> */
.L_x_856:
        /* <DEDUP_REMOVED lines=12> */
.L_x_857:
[----:B------:R-:W-:Y:S05]  /*0400*/  BSYNC B1 ;  /* 0x0000000000017941 */ /* 0x000fea0003800000 */
.L_x_855:
        /* <DEDUP_REMOVED lines=20> */
.L_x_859:
        /* <DEDUP_REMOVED lines=12> */
.L_x_860:
[----:B------:R-:W-:Y:S05]  /*0610*/  BSYNC B1 ;  /* 0x0000000000017941 */ /* 0x000fea0003800000 */
.L_x_858:
[----:B------:R-:W-:Y:S01]  /*0620*/  LEA R21, R110, R15, 0x9 ;  /* 0x0000000f6e157211 */ /* 0x000fe200078e48ff */
        /* <DEDUP_REMOVED lines=19> */
.L_x_862:
        /* <DEDUP_REMOVED lines=12> */
.L_x_863:
[----:B------:R-:W-:Y:S05]  /*0820*/  BSYNC B1 ;  /* 0x0000000000017941 */ /* 0x000fea0003800000 */
.L_x_861:
        /* <DEDUP_REMOVED lines=19> */
.L_x_865:
        /* <DEDUP_REMOVED lines=12> */
.L_x_866:
[----:B------:R-:W-:Y:S05]  /*0a20*/  BSYNC B1 ;  /* 0x0000000000017941 */ /* 0x000fea0003800000 */
.L_x_864:
[----:B-----5:R-:W-:Y:S02]  /*0a30*/  HADD2.F32 R66, -RZ, R6.H0_H0 ;  /* 0x20000006ff427230 */ /* 0x020fe40000004100 */
[----:B------:R-:W-:Y:S02]  /*0a40*/  HADD2.F32 R68, -RZ, R18.H0_H0 ;  /* 0x20000012ff447230 */ /* 0x000fe40000004100 */
[----:B------:R-:W-:Y:S02]  /*0a50*/  HADD2.F32 R70, -RZ, R19.H0_H0 ;  /* 0x20000013ff467230 */ /* 0x000fe40000004100 */
[----:B------:R-:W-:-:S07]  /*0a60*/  HADD2.F32 R72, -RZ, R20.H0_H0 ;  /* 0x20000014ff487230 */ /* 0x000fce0000004100 */
.L_x_854:
[----:B------:R-:W-:Y:S05]  /*0a70*/  BSYNC B0 ;  /* 0x0000000000007941 */ /* 0x000fea0003800000 */
.L_x_853:
        /* <DEDUP_REMOVED lines=26> */
[----:B------:R-:W-:Y:S05]  /*0c20*/  CALL.REL.NOINC `($__internal_7_$__cuda_sm20_rcp_rn_f32_slowpath) ;  /* 0x00000038006c7944 */ /* 0x000fea0003c00000 */
[----:B------:R-:W-:Y:S05]  /*0c30*/  BRA `(.L_x_869) ;  /* 0x0000000000107947 */ /* 0x000fea0003800000 */
.L_x_868:
[----:B------:R-:W0:Y:S02]  /*0c40*/  MUFU.RCP R17, R6 ;  /* 0x0000000600117308 */ /* 0x000e240000001000 */
[----:B0-----:R-:W-:-:S04]  /*0c50*/  FFMA R16, R6, R17, -1 ;  /* 0xbf80000006107423 */ /* 0x001fc80000000011 */
[----:B------:R-:W-:-:S04]  /*0c60*/  FADD.FTZ R16, -R16, -RZ ;  /* 0x800000ff10107221 */ /* 0x000fc80000010100 */
[----:B------:R-:W-:-:S07]  /*0c70*/  FFMA R6, R17, R16, R17 ;  /* 0x0000001011067223 */ /* 0x000fce0000000011 */
.L_x_869:
        /* <DEDUP_REMOVED lines=25> */
[----:B------:R-:W-:Y:S01]  /*0e10*/  IMAD R65, R56, 0x200, R64 ;  /* 0x0000020038417824 */ /* 0x000fe200078e0240 */
[----:B------:R-:W-:Y:S01]  /*0e20*/  IADD3 R71, -R64, UR4, RZ ;  /* 0x0000000440477c10 */ /* 0x000fe2000fffe1ff */
[----:B------:R-:W-:Y:S02]  /*0e30*/  IMAD.MOV.U32 R66, RZ, RZ, R0 ;  /* 0x000000ffff427224 */ /* 0x000fe400078e0000 */
[----:B------:R-:W-:Y:S01]  /*0e40*/  IMAD R69, R56, 0x200, R65 ;  /* 0x0000020038457824 */ /* 0x000fe200078e0241 */
[----:B------:R-:W-:-:S04]  /*0e50*/  IADD3 R72, -R65, UR4, RZ ;  /* 0x0000000441487c10 */ /* 0x000fc8000fffe1ff */
[----:B------:R-:W-:-:S07]  /*0e60*/  IADD3 R73, -R69, UR4, RZ ;  /* 0x0000000445497c10 */ /* 0x000fce000fffe1ff */
.L_x_919:
[----:B------:R-:W-:Y:S01]  /*0e70*/  LEA.HI R82, R3, R66, RZ, 0x19 ;  /* 0x0000004203527211 */ /* 0x000fe200078fc8ff */
[----:B------:R-:W-:Y:S01]  /*0e80*/  ULDC UR9, c[0x0][0x218] ;  /* 0x0000860000097ab9 */ /* 0x000fe20000000800 */
[----:B------:R-:W-:Y:S01]  /*0e90*/  HFMA2.MMA R74, -RZ, RZ, 0, 0 ;  /* 0x00000000ff4a7435 */ /* 0x000fe200000001ff */
[----:B------:R-:W-:Y:S01]  /*0ea0*/  IMAD.MOV.U32 R88, RZ, RZ, RZ ;  /* 0x000000ffff587224 */ /* 0x000fe200078e00ff */
[----:B------:R-:W-:Y:S01]  /*0eb0*/  ISETP.GE.AND P0, PT, R82, UR9, PT ;  /* 0x0000000952007c0c */ /* 0x000fe2000bf06270 */
[----:B------:R-:W-:-:S12]  /*0ec0*/  ULDC UR8, c[0x0][0x21c] ;  /* 0x0000870000087ab9 */ /* 0x000fd80000000800 */
        /* <DEDUP_REMOVED lines=25> */
.L_x_873:
        /* <DEDUP_REMOVED lines=9> */
.L_x_874:
[----:B------:R-:W-:Y:S05]  /*10f0*/  BSYNC B1 ;  /* 0x0000000000017941 */ /* 0x000fea0003800000 */
.L_x_872:
        /* <DEDUP_REMOVED lines=27> */
.L_x_876:
[----:B------:R-:W-:Y:S05]  /*12b0*/  BSYNC B1 ;  /* 0x0000000000017941 */ /* 0x000fea0003800000 */
.L_x_875:
[----:B-----5:R-:W-:Y:S02]  /*12c0*/  HADD2.F32 R107, -RZ, R62.H0_H0 ;  /* 0x2000003eff6b7230 */ /* 0x020fe40000004100 */
[-C--:B------:R-:W-:Y:S01]  /*12d0*/  FMUL R109, R109, R74.reuse ;  /* 0x0000004a6d6d7220 */ /* 0x080fe20000400000 */
[----:B------:R-:W-:Y:S01]  /*12e0*/  HADD2.F32 R56, -RZ, R56.H0_H0 ;  /* 0x20000038ff387230 */ /* 0x000fe20000004100 */
[----:B------:R-:W-:Y:S01]  /*12f0*/  ISETP.GE.AND P0, PT, R64, UR8, PT ;  /* 0x0000000840007c0c */ /* 0x000fe2000bf06270 */
[----:B------:R-:W-:Y:S01]  /*1300*/  FMUL R108, R105, R74 ;  /* 0x0000004a696c7220 */ /* 0x000fe20000400000 */
[----:B------:R-:W-:Y:S01]  /*1310*/  FADD R40, R40, R107 ;  /* 0x0000006b28287221 */ /* 0x000fe20000000000 */
[-C--:B------:R-:W-:Y:S01]  /*1320*/  FFMA R24, R109, R107.reuse, R24 ;  /* 0x0000006b6d187223 */ /* 0x080fe20000000018 */
[----:B------:R-:W-:Y:S01]  /*1330*/  FMUL R107, R8, R107 ;  /* 0x0000006b086b7220 */ /* 0x000fe20000400000 */
[----:B------:R-:W-:Y:S02]  /*1340*/  HADD2.F32 R63, -RZ, R63.H0_H0 ;  /* 0x2000003fff3f7230 */ /* 0x000fe40000004100 */
[----:B------:R-:W-:Y:S01]  /*1350*/  FMUL R106, R9, R56 ;  /* 0x00000038096a7220 */ /* 0x000fe20000400000 */
[----:B------:R-:W-:-:S02]  /*1360*/  HADD2.F32 R62, -RZ, R57.H0_H0 ;  /* 0x20000039ff3e7230 */ /* 0x000fc40000004100 */
        /* <DEDUP_REMOVED lines=30> */
.L_x_878:
        /* <DEDUP_REMOVED lines=9> */
.L_x_879:
[----:B------:R-:W-:Y:S05]  /*15e0*/  BSYNC B1 ;  /* 0x0000000000017941 */ /* 0x000fea0003800000 */
.L_x_877:
        /* <DEDUP_REMOVED lines=26> */
.L_x_881:
[----:B------:R-:W-:Y:S05]  /*1790*/  BSYNC B1 ;  /* 0x0000000000017941 */ /* 0x000fea0003800000 */
.L_x_880:
[----:B-----5:R-:W-:Y:S02]  /*17a0*/  HADD2.F32 R99, -RZ, R62.H0_H0 ;  /* 0x2000003eff637230 */ /* 0x020fe40000004100 */
[-C--:B------:R-:W-:Y:S01]  /*17b0*/  FMUL R101, R101, R74.reuse ;  /* 0x0000004a65657220 */ /* 0x080fe20000400000 */
[----:B------:R-:W-:Y:S01]  /*17c0*/  HADD2.F32 R56, -RZ, R56.H0_H0 ;  /* 0x20000038ff387230 */ /* 0x000fe20000004100 */
[----:B------:R-:W-:Y:S01]  /*17d0*/  ISETP.GE.AND P0, PT, R65, UR8, PT ;  /* 0x0000000841007c0c */ /* 0x000fe2000bf06270 */
[-C--:B------:R-:W-:Y:S01]  /*17e0*/  FMUL R100, R97, R74.reuse ;  /* 0x0000004a61647220 */ /* 0x080fe20000400000 */
[----:B------:R-:W-:Y:S01]  /*17f0*/  FADD R44, R44, R99 ;  /* 0x000000632c2c7221 */ /* 0x000fe20000000000 */
[-C--:B------:R-:W-:Y:S01]  /*1800*/  FFMA R28, R101, R99.reuse, R28 ;  /* 0x00000063651c7223 */ /* 0x080fe2000000001c */
[----:B------:R-:W-:Y:S01]  /*1810*/  FMUL R99, R12, R99 ;  /* 0x000000630c637220 */ /* 0x000fe20000400000 */
[----:B------:R-:W-:Y:S02]  /*1820*/  HADD2.F32 R95, -RZ, R63.H0_H0 ;  /* 0x2000003fff5f7230 */ /* 0x000fe40000004100 */
[----:B------:R-:W-:Y:S01]  /*1830*/  FMUL R97, R113, R74 ;  /* 0x0000004a71617220 */ /* 0x000fe20000400000 */
[----:B------:R-:W-:-:S02]  /*1840*/  HADD2.F32 R62, -RZ, R57.H0_H0 ;  /* 0x20000039ff3e7230 */ /* 0x000fc40000004100 */
[-C--:B------:R-:W-:Y:S01]  /*1850*/  FMUL R98, R13, R56.reuse ;  /* 0x000000380d627220 */ /* 0x080fe20000400000 */
        /* <DEDUP_REMOVED lines=29> */
.L_x_883:
        /* <DEDUP_REMOVED lines=9> */
.L_x_884:
[----:B------:R-:W-:Y:S05]  /*1ac0*/  BSYNC B1 ;  /* 0x0000000000017941 */ /* 0x000fea0003800000 */
.L_x_882:
        /* <DEDUP_REMOVED lines=26> */
.L_x_886:
[----:B------:R-:W-:Y:S05]  /*1c70*/  BSYNC B1 ;  /* 0x0000000000017941 */ /* 0x000fea0003800000 */
.L_x_885:
        /* <DEDUP_REMOVED lines=41> */
.L_x_888:
        /* <DEDUP_REMOVED lines=9> */
.L_x_889:
[----:B------:R-:W-:Y:S05]  /*1fa0*/  BSYNC B1 ;  /* 0x0000000000017941 */ /* 0x000fea0003800000 */
.L_x_887:
        /* <DEDUP_REMOVED lines=26> */
.L_x_891:
[----:B------:R-:W-:Y:S05]  /*2150*/  BSYNC B1 ;  /* 0x0000000000017941 */ /* 0x000fea0003800000 */
.L_x_890:
[----:B-----5:R-:W-:Y:S02]  /*2160*/  HADD2.F32 R59, -RZ, R60.H0_H0 ;  /* 0x2000003cff3b7230 */ /* 0x020fe40000004100 */
[-C--:B------:R-:W-:Y:S01]  /*2170*/  FMUL R79, R79, R74.reuse ;  /* 0x0000004a4f4f7220 */ /* 0x080fe20000400000 */
[----:B------:R-:W-:Y:S02]  /*2180*/  HADD2.F32 R56, -RZ, R56.H0_H0 ;  /* 0x20000038ff387230 */ /* 0x000fe40000004100 */
[----:B------:R-:W-:Y:S01]  /*2190*/  FMUL R78, R75, R74 ;  /* 0x0000004a4b4e7220 */ /* 0x000fe20000400000 */
[----:B------:R-:W-:Y:S02]  /*21a0*/  HADD2.F32 R61, -RZ, R61.H0_H0 ;  /* 0x2000003dff3d7230 */ /* 0x000fe40000004100 */
[----:B------:R-:W-:Y:S01]  /*21b0*/  FMUL R80, R20, R59 ;  /* 0x0000003b14507220 */ /* 0x000fe20000400000 */
[----:B------:R-:W-:Y:S02]  /*21c0*/  HADD2.F32 R58, -RZ, R57.H0_H0 ;  /* 0x20000039ff3a7230 */ /* 0x000fe40000004100 */
[----:B------:R-:W-:Y:S01]  /*21d0*/  FMUL R83, R21, R56 ;  /* 0x0000003815537220 */ /* 0x000fe20000400000 */
[----:B------:R-:W-:Y:S01]  /*21e0*/  FADD R53, R53, R56 ;  /* 0x0000003835357221 */ /* 0x000fe20000000000 */
[----:B------:R-:W-:Y:S01]  /*21f0*/  FADD R114, R114, R80 ;  /* 0x0000005072727221 */ /* 0x000fe20000000000 */
[----:B------:R-:W-:Y:S01]  /*2200*/  FFMA R57, R79, R80, R112 ;  /* 0x000000504f397223 */ /* 0x000fe20000000070 */
        /* <DEDUP_REMOVED lines=17> */
.L_x_871:
[----:B------:R-:W-:Y:S05]  /*2320*/  BSYNC B0 ;  /* 0x0000000000007941 */ /* 0x000fea0003800000 */
.L_x_870:
        /* <DEDUP_REMOVED lines=37> */
[----:B------:R-:W-:Y:S01]  /*2580*/  IADD3 R61, -R116, RZ, RZ ;  /* 0x000000ff743d7210 */ /* 0x000fe20007ffe1ff */
[----:B-1----:R-:W-:-:S03]  /*2590*/  FADD R62, R63, R62 ;  /* 0x0000003e3f3e7221 */ /* 0x002fc60000000000 */
[----:B------:R-:W1:Y:S01]  /*25a0*/  SHFL.DOWN PT, R59, R60, 0x1, 0x1f ;  /* 0x08201f003c3b7f89 */ /* 0x000e6200000e0000 */
[----:B------:R-:W-:-:S03]  /*25b0*/  LOP3.LUT R58, R61, R58, RZ, 0xc0, !PT ;  /* 0x0000003a3d3a7212 */ /* 0x000fc600078ec0ff */
[----:B------:R-:W2:Y:S01]  /*25c0*/  SHFL.DOWN PT, R115, R62, 0x1, 0x1f ;  /* 0x08201f003e737f89 */ /* 0x000ea200000e0000 */
[----:B------:R-:W-:-:S04]  /*25d0*/  IADD3 R112, P3, R117, R58, RZ ;  /* 0x0000003a75707210 */ /* 0x000fc80007f7e0ff */
[----:B------:R-:W-:Y:S01]  /*25e0*/  @!P0 IADD3 R61, P4, R5, R112, RZ ;  /* 0x00000070053d8210 */ /* 0x000fe20007f9e0ff */
[----:B-----5:R-:W-:Y:S01]  /*25f0*/  IMAD.X R88, RZ, RZ, RZ, P3 ;  /* 0x000000ffff587224 */ /* 0x020fe200018e06ff */
[----:B------:R-:W-:Y:S01]  /*2600*/  ISETP.NE.AND P3, PT, R3, RZ, PT ;  /* 0x000000ff0300720c */ /* 0x000fe20003f65270 */
[----:B-1----:R-:W-:-:S03]  /*2610*/  FADD R58, R60, R59 ;  /* 0x0000003b3c3a7221 */ /* 0x002fc60000000000 */
[----:B------:R-:W-:Y:S02]  /*2620*/  @!P0 LEA.HI.X.SX32 R60, R5, R88, 0x1, P4 ;  /* 0x00000058053c8211 */ /* 0x000fe400020f0eff */
[C---:B0-----:R-:W-:Y:S01]  /*2630*/  @!P0 LEA R114, P4, R61.reuse, R56, 0x3 ;  /* 0x000000383d728211 */ /* 0x041fe200078818ff */
[----:B--2---:R-:W-:Y:S01]  /*2640*/  FADD R59, R62, R115 ;  /* 0x000000733e3b7221 */ /* 0x004fe20000000000 */
[----:B------:R-:W-:Y:S02]  /*2650*/  CS2R R62, SRZ ;  /* 0x00000000003e7805 */ /* 0x000fe4000001ff00 */
        /* <DEDUP_REMOVED lines=14> */
.L_x_894:
[----:B------:R-:W-:Y:S05]  /*2740*/  BSYNC B0 ;  /* 0x0000000000007941 */ /* 0x000fea0003800000 */
.L_x_893:
        /* <DEDUP_REMOVED lines=25> */
.L_x_896:
[----:B------:R-:W2:Y:S04]  /*28e0*/  LDG.E.STRONG.GPU R58, desc[UR6][R56.64] ;  /* 0x00000006383a7981 */ /* 0x000ea8000c1ef900 */
[----:B--2---:R-:W-:Y:S01]  /*28f0*/  CCTL.IVALL ;  /* 0x00000000ff00798f */ /* 0x004fe20002000000 */
[----:B------:R-:W-:Y:S05]  /*2900*/  YIELD ;  /* 0x0000000000007946 */ /* 0x000fea0003800000 */
[----:B------:R-:W-:-:S13]  /*2910*/  ISETP.NE.AND P0, PT, R58, R61, PT ;  /* 0x0000003d3a00720c */ /* 0x000fda0003f05270 */
[----:B------:R-:W-:Y:S05]  /*2920*/  @P0 BRA `(.L_x_896) ;  /* 0xfffffffc00ec0947 */ /* 0x000fea000383ffff */
.L_x_895:
        /* <DEDUP_REMOVED lines=17> */
.L_x_901:
        /* <DEDUP_REMOVED lines=8> */
[----:B------:R-:W-:-:S02]  /*2ac0*/  IADD3 R62, P4, R61, R112, RZ ;  /* 0x000000703d3e7210 */ /* 0x000fc40007f9e0ff */
[----:B------:R-:W-:Y:S02]  /*2ad0*/  LEA.HI.X R57, R63, UR5, R118, 0x3, P2 ;  /* 0x000000053f397c11 */ /* 0x000fe400090f1c76 */
[----:B------:R-:W-:Y:S02]  /*2ae0*/  IADD3 R63, R111, 0x60, RZ ;  /* 0x000000606f3f7810 */ /* 0x000fe40007ffe0ff */
[----:B------:R-:W-:Y:S02]  /*2af0*/  LEA.HI.X R59, R59, UR5, R60, 0x3, P3 ;  /* 0x000000053b3b7c11 */ /* 0x000fe400098f1c3c */
[----:B------:R-:W-:Y:S01]  /*2b00*/  LEA.HI.X.SX32 R61, R61, R88, 0x1, P4 ;  /* 0x000000583d3d7211 */ /* 0x000fe200020f0eff */
[----:B------:R-:W2:Y:S01]  /*2b10*/  LDG.E.64 R56, desc[UR6][R56.64] ;  /* 0x0000000638387981 */ /* 0x000ea2000c1e1b00 */
[C---:B------:R-:W-:Y:S02]  /*2b20*/  LEA R60, P2, R62.reuse, UR4, 0x3 ;  /* 0x000000043e3c7c11 */ /* 0x040fe4000f8418ff */
[----:B------:R-:W-:Y:S01]  /*2b30*/  IADD3 R113, P3, R63, R112, RZ ;  /* 0x000000703f717210 */ /* 0x000fe20007f7e0ff */
[----:B------:R-:W3:Y:S01]  /*2b40*/  LDG.E.64 R58, desc[UR6][R58.64] ;  /* 0x000000063a3a7981 */ /* 0x000ee2000c1e1b00 */
[----:B------:R-:W-:-:S02]  /*2b50*/  LEA.HI.X R61, R62, UR5, R61, 0x3, P2 ;  /* 0x000000053e3d7c11 */ /* 0x000fc400090f1c3d */
        /* <DEDUP_REMOVED lines=16> */
.L_x_900:
[----:B------:R-:W-:Y:S05]  /*2c60*/  BSYNC B1 ;  /* 0x0000000000017941 */ /* 0x000fea0003800000 */
.L_x_899:
        /* <DEDUP_REMOVED lines=22> */
.L_x_903:
[----:B------:R-:W-:Y:S05]  /*2dd0*/  BSYNC B1 ;  /* 0x0000000000017941 */ /* 0x000fea0003800000 */
.L_x_902:
        /* <DEDUP_REMOVED lines=10> */
.L_x_898:
[----:B------:R-:W-:Y:S05]  /*2e80*/  BSYNC B0 ;  /* 0x0000000000007941 */ /* 0x000fea0003800000 */
.L_x_897:
        /* <DEDUP_REMOVED lines=23> */
.L_x_892:
        /* <DEDUP_REMOVED lines=33> */
.L_x_904:
        /* <DEDUP_REMOVED lines=31> */
.L_x_909:
[----:B------:R-:W-:Y:S05]  /*3400*/  BSYNC B2 ;  /* 0x0000000000027941 */ /* 0x000fea0003800000 */
.L_x_908:
[C---:B------:R-:W-:Y:S01]  /*3410*/  ISETP.NE.AND P0, PT, R70.reuse, RZ, PT ;  /* 0x000000ff4600720c */ /* 0x040fe20003f05270 */
[----:B------:R1:W-:Y:S01]  /*3420*/  @P1 STG.E desc[UR6][R62.64+0xc], R59 ;  /* 0x00000c3b3e001986 */ /* 0x0003e2000c101906 */
[C---:B------:R-:W-:Y:S02]  /*3430*/  ISETP.GE.U32.AND P2, PT, R70.reuse, 0x2, PT ;  /* 0x000000024600780c */ /* 0x040fe40003f46070 */
[----:B------:R-:W-:-:S09]  /*3440*/  ISETP.GE.U32.AND P3, PT, R70, 0x3, PT ;  /* 0x000000034600780c */ /* 0x000fd20003f66070 */
[----:B------:R1:W-:Y:S04]  /*3450*/  @P0 STG.E desc[UR6][R62.64], R56 ;  /* 0x000000383e000986 */ /* 0x0003e8000c101906 */
[----:B------:R1:W-:Y:S04]  /*3460*/  @P2 STG.E desc[UR6][R62.64+0x4], R57 ;  /* 0x000004393e002986 */ /* 0x0003e8000c101906 */
[----:B------:R1:W-:Y:S02]  /*3470*/  @P3 STG.E desc[UR6][R62.64+0x8], R58 ;  /* 0x0000083a3e003986 */ /* 0x0003e4000c101906 */
.L_x_910:
[----:B------:R-:W-:Y:S05]  /*3480*/  BSYNC B1 ;  /* 0x0000000000017941 */ /* 0x000fea0003800000 */
.L_x_907:
        /* <DEDUP_REMOVED lines=28> */
.L_x_913:
[----:B------:R-:W-:Y:S05]  /*3650*/  BSYNC B2 ;  /* 0x0000000000027941 */ /* 0x000fea0003800000 */
.L_x_912:
[C---:B------:R-:W-:Y:S01]  /*3660*/  ISETP.NE.AND P0, PT, R71.reuse, RZ, PT ;  /* 0x000000ff4700720c */ /* 0x040fe20003f05270 */
[----:B------:R1:W-:Y:S01]  /*3670*/  @P1 STG.E desc[UR6][R62.64+0xc], R59 ;  /* 0x00000c3b3e001986 */ /* 0x0003e2000c101906 */
[C---:B------:R-:W-:Y:S02]  /*3680*/  ISETP.GE.U32.AND P2, PT, R71.reuse, 0x2, PT ;  /* 0x000000024700780c */ /* 0x040fe40003f46070 */
[----:B------:R-:W-:-:S09]  /*3690*/  ISETP.GE.U32.AND P3, PT, R71, 0x3, PT ;  /* 0x000000034700780c */ /* 0x000fd20003f66070 */
[----:B------:R1:W-:Y:S04]  /*36a0*/  @P0 STG.E desc[UR6][R62.64], R56 ;  /* 0x000000383e000986 */ /* 0x0003e8000c101906 */
[----:B------:R1:W-:Y:S04]  /*36b0*/  @P2 STG.E desc[UR6][R62.64+0x4], R57 ;  /* 0x000004393e002986 */ /* 0x0003e8000c101906 */
[----:B------:R1:W-:Y:S02]  /*36c0*/  @P3 STG.E desc[UR6][R62.64+0x8], R58 ;  /* 0x0000083a3e003986 */ /* 0x0003e4000c101906 */
.L_x_914:
[----:B------:R-:W-:Y:S05]  /*36d0*/  BSYNC B1 ;  /* 0x0000000000017941 */ /* 0x000fea0003800000 */
.L_x_911:
        /* <DEDUP_REMOVED lines=28> */
.L_x_917:
[----:B------:R-:W-:Y:S05]  /*38a0*/  BSYNC B2 ;  /* 0x0000000000027941 */ /* 0x000fea0003800000 */
.L_x_916:
[C---:B------:R-:W-:Y:S01]  /*38b0*/  ISETP.NE.AND P0, PT, R72.reuse, RZ, PT ;  /* 0x000000ff4800720c */ /* 0x040fe20003f05270 */
[----:B------:R1:W-:Y:S01]  /*38c0*/  @P1 STG.E desc[UR6][R62.64+0xc], R59 ;  /* 0x00000c3b3e001986 */ /* 0x0003e2000c101906 */
[C---:B------:R-:W-:Y:S02]  /*38d0*/  ISETP.GE.U32.AND P2, PT, R72.reuse, 0x2, PT ;  /* 0x000000024800780c */ /* 0x040fe40003f46070 */
[----:B------:R-:W-:-:S09]  /*38e0*/  ISETP.GE.U32.AND P3, PT, R72, 0x3, PT ;  /* 0x000000034800780c */ /* 0x000fd20003f66070 */
[----:B------:R1:W-:Y:S04]  /*38f0*/  @P0 STG.E desc[UR6][R62.64], R56 ;  /* 0x000000383e000986 */ /* 0x0003e8000c101906 */
[----:B------:R1:W-:Y:S04]  /*3900*/  @P2 STG.E desc[UR6][R62.64+0x4], R57 ;  /* 0x000004393e002986 */ /* 0x0003e8000c101906 */
[----:B------:R1:W-:Y:S02]  /*3910*/  @P3 STG.E desc[UR6][R62.64+0x8], R58 ;  /* 0x0000083a3e003986 */ /* 0x0003e4000c101906 */
.L_x_918:
[----:B------:R-:W-:Y:S05]  /*3920*/  BSYNC B1 ;  /* 0x0000000000017941 */ /* 0x000fea0003800000 */
.L_x_915:
        /* <DEDUP_REMOVED lines=30> */
.L_x_906:
[----:B------:R-:W-:Y:S05]  /*3b10*/  BSYNC B0 ;  /* 0x0000000000007941 */ /* 0x000fea0003800000 */
.L_x_905:
[----:B------:R-:W-:Y:S05]  /*3b20*/  WARPSYNC.ALL ;  /* 0x0000000000007948 */ /* 0x000fea0003800000 */
[----:B0123--:R-:W0:Y:S01]  /*3b30*/  LDC R57, c[0x0][0x210] ;  /* 0x00008400ff397b82 */ /* 0x00fe220000000800 */
[----:B------:R-:W-:-:S04]  /*3b40*/  LOP3.LUT P1, RZ, R68, 0xff, RZ, 0xc0, !PT ;  /* 0x000000ff44ff7812 */ /* 0x000fc8000782c0ff */
[----:B------:R-:W-:Y:S01]  /*3b50*/  SEL R68, RZ, 0x1, P1 ;  /* 0x00000001ff447807 */ /* 0x000fe20000800000 */
[----:B0-----:R-:W-:-:S05]  /*3b60*/  IMAD.IADD R66, R66, 0x1, R57 ;  /* 0x0000000142427824 */ /* 0x001fca00078e0239 */
[----:B------:R-:W-:-:S13]  /*3b70*/  ISETP.GE.AND P0, PT, R66, UR9, PT ;  /* 0x0000000942007c0c */ /* 0x000fda000bf06270 */
[----:B------:R-:W-:Y:S05]  /*3b80*/  @!P0 BRA `(.L_x_919) ;  /* 0xffffffd000b88947 */ /* 0x000fea000383ffff */
.L_x_867:
        /* <DEDUP_REMOVED lines=16> */
.L_x_922:
[----:B------:R-:W-:Y:S05]  /*3c90*/  BSYNC B0 ;  /* 0x0000000000007941 */ /* 0x000fea0003800000 */
.L_x_921:
[C---:B------:R-:W-:Y:S01]  /*3ca0*/  ISETP.NE.AND P0, PT, R8.reuse, RZ, PT ;  /* 0x000000ff0800720c */ /* 0x040fe20003f05270 */
[----:B------:R1:W-:Y:S01]  /*3cb0*/  @P1 STG.E desc[UR6][R2.64+0xc], R43 ;  /* 0x00000c2b02001986 */ /* 0x0003e2000c101906 */
[C---:B------:R-:W-:Y:S02]  /*3cc0*/  ISETP.GE.U32.AND P2, PT, R8.reuse, 0x2, PT ;  /* 0x000000020800780c */ /* 0x040fe40003f46070 */
[----:B------:R-:W-:-:S09]  /*3cd0*/  ISETP.GE.U32.AND P3, PT, R8, 0x3, PT ;  /* 0x000000030800780c */ /* 0x000fd20003f66070 */
[----:B------:R1:W-:Y:S04]  /*3ce0*/  @P0 STG.E desc[UR6][R2.64], R40 ;  /* 0x0000002802000986 */ /* 0x0003e8000c101906 */
[----:B------:R1:W-:Y:S04]  /*3cf0*/  @P2 STG.E desc[UR6][R2.64+0x4], R41 ;  /* 0x0000042902002986 */ /* 0x0003e8000c101906 */
[----:B------:R1:W-:Y:S02]  /*3d00*/  @P3 STG.E desc[UR6][R2.64+0x8], R42 ;  /* 0x0000082a02003986 */ /* 0x0003e4000c101906 */
.L_x_923:
[----:B------:R-:W-:Y:S05]  /*3d10*/  BSYNC B1 ;  /* 0x0000000000017941 */ /* 0x000fea0003800000 */
.L_x_920:
        /* <DEDUP_REMOVED lines=18> */
.L_x_925:
[----:B------:R-:W-:Y:S05]  /*3e40*/  BSYNC B1 ;  /* 0x0000000000017941 */ /* 0x000fea0003800000 */
.L_x_924:
        /* <DEDUP_REMOVED lines=14> */
.L_x_928:
[----:B------:R-:W-:Y:S05]  /*3f30*/  BSYNC B1 ;  /* 0x0000000000017941 */ /* 0x000fea0003800000 */
.L_x_927:
[C---:B------:R-:W-:Y:S01]  /*3f40*/  ISETP.NE.AND P0, PT, R8.reuse, RZ, PT ;  /* 0x000000ff0800720c */ /* 0x040fe20003f05270 */
[----:B------:R1:W-:Y:S01]  /*3f50*/  @P1 STG.E desc[UR6][R2.64+0xc], R47 ;  /* 0x00000c2f02001986 */ /* 0x0003e2000c101906 */
[C---:B------:R-:W-:Y:S02]  /*3f60*/  ISETP.GE.U32.AND P2, PT, R8.reuse, 0x2, PT ;  /* 0x000000020800780c */ /* 0x040fe40003f46070 */
[----:B------:R-:W-:-:S09]  /*3f70*/  ISETP.GE.U32.AND P3, PT, R8, 0x3, PT ;  /* 0x000000030800780c */ /* 0x000fd20003f66070 */
[----:B------:R1:W-:Y:S04]  /*3f80*/  @P0 STG.E desc[UR6][R2.64], R44 ;  /* 0x0000002c02000986 */ /* 0x0003e8000c101906 */
[----:B------:R1:W-:Y:S04]  /*3f90*/  @P2 STG.E desc[UR6][R2.64+0x4], R45 ;  /* 0x0000042d02002986 */ /* 0x0003e8000c101906 */
[----:B------:R1:W-:Y:S02]  /*3fa0*/  @P3 STG.E desc[UR6][R2.64+0x8], R46 ;  /* 0x0000082e02003986 */ /* 0x0003e4000c101906 */
.L_x_929:
[----:B------:R-:W-:Y:S05]  /*3fb0*/  BSYNC B2 ;  /* 0x0000000000027941 */ /* 0x000fea0003800000 */
.L_x_926:
        /* <DEDUP_REMOVED lines=17> */
.L_x_931:
[----:B------:R-:W-:Y:S05]  /*40d0*/  BSYNC B2 ;  /* 0x0000000000027941 */ /* 0x000fea0003800000 */
.L_x_930:
        /* <DEDUP_REMOVED lines=14> */
.L_x_934:
[----:B------:R-:W-:Y:S05]  /*41c0*/  BSYNC B2 ;  /* 0x0000000000027941 */ /* 0x000fea0003800000 */
.L_x_933:
[C---:B------:R-:W-:Y:S01]  /*41d0*/  ISETP.NE.AND P0, PT, R8.reuse, RZ, PT ;  /* 0x000000ff0800720c */ /* 0x040fe20003f05270 */
[----:B------:R1:W-:Y:S01]  /*41e0*/  @P1 STG.E desc[UR6][R2.64+0xc], R51 ;  /* 0x00000c3302001986 */ /* 0x0003e2000c101906 */
[C---:B------:R-:W-:Y:S02]  /*41f0*/  ISETP.GE.U32.AND P2, PT, R8.reuse, 0x2, PT ;  /* 0x000000020800780c */ /* 0x040fe40003f46070 */
[----:B------:R-:W-:-:S09]  /*4200*/  ISETP.GE.U32.AND P3, PT, R8, 0x3, PT ;  /* 0x000000030800780c */ /* 0x000fd20003f66070 */
[----:B------:R1:W-:Y:S04]  /*4210*/  @P0 STG.E desc[UR6][R2.64], R48 ;  /* 0x0000003002000986 */ /* 0x0003e8000c101906 */
[----:B------:R1:W-:Y:S04]  /*4220*/  @P2 STG.E desc[UR6][R2.64+0x4], R49 ;  /* 0x0000043102002986 */ /* 0x0003e8000c101906 */
[----:B------:R1:W-:Y:S02]  /*4230*/  @P3 STG.E desc[UR6][R2.64+0x8], R50 ;  /* 0x0000083202003986 */ /* 0x0003e4000c101906 */
.L_x_935:
[----:B------:R-:W-:Y:S05]  /*4240*/  BSYNC B3 ;  /* 0x0000000000037941 */ /* 0x000fea0003800000 */
.L_x_932:
        /* <DEDUP_REMOVED lines=17> */
.L_x_937:
[----:B------:R-:W-:Y:S05]  /*4360*/  BSYNC B3 ;  /* 0x0000000000037941 */ /* 0x000fea0003800000 */
.L_x_936:
        /* <DEDUP_REMOVED lines=14> */
.L_x_940:
[----:B------:R-:W-:Y:S05]  /*4450*/  BSYNC B4 ;  /* 0x0000000000047941 */ /* 0x000fea0003800000 */
.L_x_939:
[C---:B------:R-:W-:Y:S01]  /*4460*/  ISETP.NE.AND P0, PT, R6.reuse, RZ, PT ;  /* 0x000000ff0600720c */ /* 0x040fe20003f05270 */
[----:B------:R1:W-:Y:S01]  /*4470*/  @P1 STG.E desc[UR6][R2.64+0xc], R55 ;  /* 0x00000c3702001986 */ /* 0x0003e2000c101906 */
[C---:B------:R-:W-:Y:S02]  /*4480*/  ISETP.GE.U32.AND P2, PT, R6.reuse, 0x2, PT ;  /* 0x000000020600780c */ /* 0x040fe40003f46070 */
[----:B------:R-:W-:-:S09]  /*4490*/  ISETP.GE.U32.AND P3, PT, R6, 0x3, PT ;  /* 0x000000030600780c */ /* 0x000fd20003f66070 */
[----:B------:R1:W-:Y:S04]  /*44a0*/  @P0 STG.E desc[UR6][R2.64], R52 ;  /* 0x0000003402000986 */ /* 0x0003e8000c101906 */
[----:B------:R1:W-:Y:S04]  /*44b0*/  @P2 STG.E desc[UR6][R2.64+0x4], R53 ;  /* 0x0000043502002986 */ /* 0x0003e8000c101906 */
[----:B------:R1:W-:Y:S02]  /*44c0*/  @P3 STG.E desc[UR6][R2.64+0x8], R54 ;  /* 0x0000083602003986 */ /* 0x0003e4000c101906 */
.L_x_941:
[----:B------:R-:W-:Y:S05]  /*44d0*/  BSYNC B3 ;  /* 0x0000000000037941 */ /* 0x000fea0003800000 */
.L_x_938:
        /* <DEDUP_REMOVED lines=16> */
        .weak           $__internal_7_$__cuda_sm20_rcp_rn_f32_slowpath
        .type           $__internal_7_$__cuda_sm20_rcp_rn_f32_slowpath,@function
        .size           $__internal_7_$__cuda_sm20_rcp_rn_f32_slowpath,(.L_x_7847 - $__internal_7_$__cuda_sm20_rcp_rn_f32_slowpath)
$__internal_7_$__cuda_sm20_rcp_rn_f32_slowpath:
        /* <DEDUP_REMOVED lines=15> */
.L_x_942:
[----:B------:R-:W-:-:S04]  /*46d0*/  IADD3 R17, R16, -0xfd, RZ ;  /* 0xffffff0310117810 */ /* 0x000fc80007ffe0ff */
        /* <DEDUP_REMOVED lines=32> */
.L_x_944:
[----:B------:R0:W1:Y:S02]  /*48e0*/  MUFU.RCP R16, R6 ;  /* 0x0000000600107308 */ /* 0x0000640000001000 */
.L_x_943:
[----:B0123--:R-:W-:Y:S02]  /*48f0*/  IMAD.MOV.U32 R6, RZ, RZ, R16 ;  /* 0x000000ffff067224 */ /* 0x00ffe400078e0010 */
[----:B------:R-:W-:Y:S02]  /*4900*/  IMAD.MOV.U32 R16, RZ, RZ, R22 ;  /* 0x000000ffff107224 */ /* 0x000fe400078e0016 */
[----:B------:R-:W-:-:S04]  /*4910*/  IMAD.MOV.U32 R17, RZ, RZ, 0x0 ;  /* 0x00000000ff117424 */ /* 0x000fc800078e00ff */
[----:B------:R-:W-:Y:S05]  /*4920*/  RET.REL.NODEC R16 `(_ZN18transformer_engine13normalization21ln_bwd_general_kernelINS0_13Kernel_traitsI6__halffS3_fjLj2048ELj1ELj1ELj4ELj16ENS0_18Kernel_traits_baseILj2048ES3_fS3_fjLj128EEEEEEEvNS0_20BackwardKernelParamsE) ;  /* 0xffffffb410b47950 */ /* 0x000fea0003c3ffff */
.L_x_945:
        /* <DEDUP_REMOVED lines=13> */
.L_x_7847:


//--------------------- .text._ZN18transformer_engine13normalization21ln_bwd_general_kernelINS0_13Kernel_traitsI6__halfS3_S3_fjLj2048ELj1ELj1ELj4ELj16ENS0_18Kernel_traits_baseILj2048ES3_S3_S3_fjLj128EEEEEEEvNS0_20BackwardKernelParamsE --------------------------
	.section	.text._ZN18transformer_engine13normalization21ln_bwd_general_kernelINS0_13Kernel_traitsI6__halfS3_S3_fjLj2048ELj1ELj1ELj4ELj16ENS0_18Kernel_traits_baseILj2048ES3_S3_S3_fjLj128EEEEEEEvNS0_20BackwardKernelParamsE,"ax",@progbits
	.align	128
        .global         _ZN18transformer_engine13normalization21ln_bwd_general_kernelINS0_13Kernel_traitsI6__halfS3_S3_fjLj2048ELj1ELj1ELj4ELj16ENS0_18Kernel_traits_baseILj2048ES3_S3_S3_fjLj128EEEEEEEvNS0_20BackwardKernelParamsE
        .type           _ZN18transformer_engine13normalization21ln_bwd_general_kernelINS0_13Kernel_traitsI6__halfS3_S3_fjLj2048ELj1ELj1ELj4ELj16ENS0_18Kernel_traits_baseILj2048ES3_S3_S3_fjLj128EEEEEEEvNS0_20BackwardKernelParamsE,@function
        .size           _ZN18transformer_engine13normalization21ln_bwd_general_kernelINS0_13Kernel_traitsI6__halfS3_S3_fjLj2048ELj1ELj1ELj4ELj16ENS0_18Kernel_traits_baseILj2048ES3_S3_S3_fjLj128EEEEEEEvNS0_20BackwardKernelParamsE,(.L_x_7848 - _ZN18transformer_engine13normalization21ln_bwd_general_kernelINS0_13Kernel_traitsI6__halfS3_S3_fjLj2048ELj1ELj1ELj4ELj16ENS0_18Kernel_traits_baseILj2048ES3_S3_S3_fjLj128EEEEEEEvNS0_20BackwardKernelParamsE)
        .other          _ZN18transformer_engine13normalization21ln_bwd_general_kernelINS0_13Kernel_traitsI6__halfS3_S3_fjLj2048ELj1ELj1ELj4ELj16ENS0_18Kernel_traits_baseILj2048ES3_S3_S3_fjLj128EEEEEEEvNS0_20BackwardKernelParamsE,@"STO_CUDA_ENTRY STV_DEFAULT"
_ZN18transformer_engine13normalization21ln_bwd_general_kernelINS0_13Kernel_traitsI6__halfS3_S3_fjLj2048ELj1ELj1ELj4ELj16ENS0_18Kernel_traits_baseILj2048ES3_S3_S3_fjLj128EEEEEEEvNS0_20BackwardKernelParamsE:
.text._ZN18transformer_engine13normalization21ln_bwd_general_kernelINS0_13Kernel_traitsI6__halfS3_S3_fjLj2048ELj1ELj1ELj4ELj16ENS0_18Kernel_traits_baseILj2048ES3_S3_S3_fjLj128EEEEEEEvNS0_20BackwardKernelParamsE:
        /* <DEDUP_REMOVED lines=33> */
[----:B------:R-:W-:Y:S01]  /*0210*/  IMAD.SHL.U32 R5, R4, 0x20, RZ ;  /* 0x0000002004057824 */ /* 0x000fe200078e00ff */
[----:B------:R-:W-:-:S04]  /*0220*/  MOV R4, UR4 ;  /* 0x0000000400047c02 */ /* 0x000fc80008000f00 */
        /* <DEDUP_REMOVED lines=15> */
.L_x_949:
        /* <DEDUP_REMOVED lines=28> */
.L_x_950:
[----:B------:R-:W-:Y:S05]  /*04e0*/  BSYNC B1 ;  /* 0x0000000000017941 */ /* 0x000fea0003800000 */
.L_x_948:
[----:B0-----:R-:W-:Y:S02]  /*04f0*/  IMAD.U32 R6, RZ, RZ, UR14 ;  /* 0x0000000eff067e24 */ /* 0x001fe4000f8e00ff */
[----:B-----5:R-:W-:Y:S02]  /*0500*/  HADD2.F32 R57, -RZ, R21.H0_H0 ;  /* 0x20000015ff397230 */ /* 0x020fe40000004100 */
[----:B------:R-:W-:Y:S01]  /*0510*/  HADD2.F32 R63, -RZ, R23.H0_H0 ;  /* 0x20000017ff3f7230 */ /* 0x000fe20000004100 */
[----:B------:R-:W-:Y:S01]  /*0520*/  LEA R11, R6, R5, 0xa ;  /* 0x00000005060b7211 */ /* 0x000fe200078e50ff */
[--C-:B------:R-:W-:Y:S02]  /*0530*/  HADD2.F32 R17, -RZ, R20.reuse.H0_H0 ;  /* 0x20000014ff117230 */ /* 0x100fe40000004100 */
[----:B------:R-:W-:Y:S01]  /*0540*/  HADD2.F32 R19, -RZ, R20.H1_H1 ;  /* 0x30000014ff137230 */ /* 0x000fe20000004100 */
[----:B------:R-:W-:Y:S01]  /*0550*/  ISETP.GE.AND P0, PT, R11, R4, PT ;  /* 0x000000040b00720c */ /* 0x000fe20003f06270 */
[----:B------:R-:W-:-:S02]  /*0560*/  HADD2.F32 R21, -RZ, R21.H1_H1 ;  /* 0x30000015ff157230 */ /* 0x000fc40000004100 */
[--C-:B------:R-:W-:Y:S02]  /*0570*/  HADD2.F32 R59, -RZ, R22.reuse.H0_H0 ;  /* 0x20000016ff3b7230 */ /* 0x100fe40000004100 */
[----:B------:R-:W-:Y:S02]  /*0580*/  HADD2.F32 R61, -RZ, R22.H1_H1 ;  /* 0x30000016ff3d7230 */ /* 0x000fe40000004100 */
[----:B------:R-:W-:-:S06]  /*0590*/  HADD2.F32 R23, -RZ, R23.H1_H1 ;  /* 0x30000017ff177230 */ /* 0x000fcc0000004100 */
        /* <DEDUP_REMOVED lines=9> */
.L_x_952:
[C---:B------:R-:W-:Y:S02]  /*0630*/  ISETP.GT.U32.AND P6, PT, R11.reuse, 0x1, PT ;  /* 0x000000010b00780c */ /* 0x040fe40003fc4070 */
[C---:B------:R-:W-:Y:S02]  /*0640*/  ISETP.GT.U32.AND P5, PT, R11.reuse, 0x2, PT ;  /* 0x000000020b00780c */ /* 0x040fe40003fa4070 */
[C---:B------:R-:W-:Y:S02]  /*0650*/  ISETP.GT.U32.AND P4, PT, R11.reuse, 0x3, PT ;  /* 0x000000030b00780c */ /* 0x040fe40003f84070 */
[C---:B------:R-:W-:Y:S02]  /*0660*/  ISETP.NE.AND P0, PT, R11.reuse, RZ, PT ;  /* 0x000000ff0b00720c */ /* 0x040fe40003f05270 */
[C---:B------:R-:W-:Y:S02]  /*0670*/  ISETP.GT.U32.AND P3, PT, R11.reuse, 0x4, PT ;  /* 0x000000040b00780c */ /* 0x040fe40003f64070 */
[----:B------:R-:W-:-:S02]  /*0680*/  ISETP.GT.U32.AND P2, PT, R11, 0x5, PT ;  /* 0x000000050b00780c */ /* 0x000fc40003f44070 */
[----:B------:R-:W-:Y:S02]  /*0690*/  ISETP.GT.U32.AND P1, PT, R11, 0x6, PT ;  /* 0x000000060b00780c */ /* 0x000fe40003f24070 */
[----:B------:R-:W-:Y:S02]  /*06a0*/  @!P6 PRMT R9, RZ, 0x7610, R9 ;  /* 0x00007610ff09e816 */ /* 0x000fe40000000009 */
[----:B------:R-:W-:-:S03]  /*06b0*/  @!P5 PRMT R10, RZ, 0x7610, R10 ;  /* 0x00007610ff0ad816 */ /* 0x000fc6000000000a */
[----:B------:R-:W2:Y:S04]  /*06c0*/  @P0 LDG.E.U16 R8, desc[UR12][R6.64] ;  /* 0x0000000c06080981 */ /* 0x000ea8000c1e1500 */
[----:B------:R-:W2:Y:S01]  /*06d0*/  @P6 LDG.E.U16 R9, desc[UR12][R6.64+0x2] ;  /* 0x0000020c06096981 */ /* 0x000ea2000c1e1500 */
[----:B------:R-:W-:Y:S02]  /*06e0*/  ISETP.GT.U32.AND P6, PT, R11, 0x7, PT ;  /* 0x000000070b00780c */ /* 0x000fe40003fc4070 */
[----:B------:R-:W-:Y:S01]  /*06f0*/  @!P4 PRMT R11, RZ, 0x7610, R11 ;  /* 0x00007610ff0bc816 */ /* 0x000fe2000000000b */
[----:B------:R-:W3:Y:S01]  /*0700*/  @P5 LDG.E.U16 R10, desc[UR12][R6.64+0x4] ;  /* 0x0000040c060a5981 */ /* 0x000ee2000c1e1500 */
[----:B------:R-:W-:Y:S02]  /*0710*/  @!P3 PRMT R12, RZ, 0x7610, R12 ;  /* 0x00007610ff0cb816 */ /* 0x000fe4000000000c */
[----:B------:R-:W-:-:S02]  /*0720*/  @!P2 PRMT R13, RZ, 0x7610, R13 ;  /* 0x00007610ff0da816 */ /* 0x000fc4000000000d */
[----:B------:R-:W-:Y:S01]  /*0730*/  @!P1 PRMT R14, RZ, 0x7610, R14 ;  /* 0x00007610ff0e9816 */ /* 0x000fe2000000000e */
[----:B------:R-:W3:Y:S04]  /*0740*/  @P4 LDG.E.U16 R11, desc[UR12][R6.64+0x6] ;  /* 0x0000060c060b4981 */ /* 0x000ee8000c1e1500 */
[----:B------:R-:W-:Y:S01]  /*0750*/  @!P6 PRMT R15, RZ, 0x7610, R15 ;  /* 0x00007610ff0fe816 */ /* 0x000fe2000000000f */
        /* <DEDUP_REMOVED lines=9> */
.L_x_953:
[----:B------:R-:W-:Y:S05]  /*07f0*/  BSYNC B1 ;  /* 0x0000000000017941 */ /* 0x000fea0003800000 */
.L_x_951:
        /* <DEDUP_REMOVED lines=8> */
.L_x_947:
[----:B------:R-:W-:Y:S05]  /*0880*/  BSYNC B0 ;  /* 0x0000000000007941 */ /* 0x000fea0003800000 */
.L_x_946:
        /* <DEDUP_REMOVED lines=22> */
[----:B0-----:R-:W-:-:S05]  /*09f0*/  VIADD R6, R4, 0x1800000 ;  /* 0x0180000004067836 */ /* 0x001fca0000000000 */
[----:B------:R-:W-:-:S04]  /*0a00*/  LOP3.LUT R6, R6, 0x7f800000, RZ, 0xc0, !PT ;  /* 0x7f80000006067812 */ /* 0x000fc800078ec0ff */
[----:B------:R-:W-:-:S13]  /*0a10*/  ISETP.GT.U32.AND P0, PT, R6, 0x1ffffff, PT ;  /* 0x01ffffff0600780c */ /* 0x000fda0003f04070 */
[----:B------:R-:W-:Y:S05]  /*0a20*/  @P0 BRA `(.L_x_955) ;  /* 0x0000000000100947 */ /* 0x000fea0003800000 */
[----:B------:R-:W-:-:S07]  /*0a30*/  MOV R12, 0xa50 ;  /* 0x00000a50000c7802 */ /* 0x000fce0000000f00 */
[----:B------:R-:W-:Y:S05]  /*0a40*/  CALL.REL.NOINC `($__internal_8_$__cuda_sm20_rcp_rn_f32_slowpath) ;  /* 0x0000003400f07944 */ /* 0x000fea0003c00000 */
[----:B------:R-:W-:Y:S01]  /*0a50*/  IMAD.MOV.U32 R6, RZ, RZ, R4 ;  /* 0x000000ffff067224 */ /* 0x000fe200078e0004 */
[----:B------:R-:W-:Y:S06]  /*0a60*/  BRA `(.L_x_956) ;  /* 0x0000000000107947 */ /* 0x000fec0003800000 */
.L_x_955:
[----:B------:R-:W0:Y:S02]  /*0a70*/  MUFU.RCP R7, R4 ;  /* 0x0000000400077308 */ /* 0x000e240000001000 */
[----:B0-----:R-:W-:-:S04]  /*0a80*/  FFMA R6, R4, R7, -1 ;  /* 0xbf80000004067423 */ /* 0x001fc80000000007 */
[----:B------:R-:W-:-:S04]  /*0a90*/  FADD.FTZ R6, -R6, -RZ ;  /* 0x800000ff06067221 */ /* 0x000fc80000010100 */
[----:B------:R-:W-:-:S07]  /*0aa0*/  FFMA R6, R7, R6, R7 ;  /* 0x0000000607067223 */ /* 0x000fce0000000007 */
.L_x_956:
[----:B------:R-:W0:Y:S01]  /*0ab0*/  LDC R4, c[0x0][0x214] ;  /* 0x00008500ff047b82 */ /* 0x000e220000000800 */
[----:B------:R-:W-:Y:S01]  /*0ac0*/  ISETP.NE.AND P0, PT, RZ, UR4, PT ;  /* 0x00000004ff007c0c */ /* 0x000fe2000bf05270 */
[----:B------:R-:W-:Y:S01]  /*0ad0*/  HFMA2.MMA R64, -RZ, RZ, 0, 5.9604644775390625e-08 ;  /* 0x00000001ff407435 */ /* 0x000fe200000001ff */
        /* <DEDUP_REMOVED lines=21> */
[----:B------:R-:W-:Y:S02]  /*0c30*/  IADD3 R65, -R5, UR4, RZ ;  /* 0x0000000405417c10 */ /* 0x000fe4000fffe1ff */
[----:B------:R-:W-:Y:S01]  /*0c40*/  IADD3 R66, -R23, UR4, RZ ;  /* 0x0000000417427c10 */ /* 0x000fe2000fffe1ff */
[----:B------:R-:W-:-:S06]  /*0c50*/  UMOV UR4, URZ ;  /* 0x0000003f00047c82 */ /* 0x000fcc0008000000 */
.L_x_992:
[----:B---3--:R-:W-:Y:S01]  /*0c60*/  LEA.HI R67, R0, UR7, RZ, 0x19 ;  /* 0x0000000700437c11 */ /* 0x008fe2000f8fc8ff */
[----:B------:R-:W-:Y:S01]  /*0c70*/  ULDC UR18, c[0x0][0x218] ;  /* 0x0000860000127ab9 */ /* 0x000fe20000000800 */
[----:B------:R-:W-:Y:S01]  /*0c80*/  ULDC UR8, c[0x0][0x21c] ;  /* 0x0000870000087ab9 */ /* 0x000fe20000000800 */
[----:B------:R-:W-:Y:S01]  /*0c90*/  IMAD.MOV.U32 R102, RZ, RZ, RZ ;  /* 0x000000ffff667224 */ /* 0x000fe200078e00ff */
[----:B------:R-:W-:Y:S02]  /*0ca0*/  ISETP.GE.AND P0, PT, R67, UR18, PT ;  /* 0x0000001243007c0c */ /* 0x000fe4000bf06270 */
[----:B------:R-:W-:-:S11]  /*0cb0*/  MOV R68, RZ ;  /* 0x000000ff00447202 */ /* 0x000fd60000000f00 */
        /* <DEDUP_REMOVED lines=10> */
[----:B------:R-:W-:Y:S02]  /*0d60*/  IMAD.MOV.U32 R107, RZ, RZ, RZ ;  /* 0x000000ffff6b7224 */ /* 0x000fe400078e00ff */
[----:B------:R-:W-:-:S09]  /*0d70*/  IMAD.MOV.U32 R108, RZ, RZ, RZ ;  /* 0x000000ffff6c7224 */ /* 0x000fd200078e00ff */
[----:B0-----:R-:W-:Y:S05]  /*0d80*/  @!P0 BRA `(.L_x_958) ;  /* 0x0000001000bc8947 */ /* 0x001fea0003800000 */
[----:B------:R-:W0:Y:S01]  /*0d90*/  LDC R106, c[0x0][0x220] ;  /* 0x00008800ff6a7b82 */ /* 0x000e220000000800 */
[----:B------:R-:W-:Y:S01]  /*0da0*/  IMAD R87, R67, R4, R5 ;  /* 0x0000000443577224 */ /* 0x000fe200078e0205 */
[----:B------:R-:W-:Y:S04]  /*0db0*/  BSSY B1, `(.L_x_959) ;  /* 0x0000026000017945 */ /* 0x000fe80003800000 */
[----:B------:R-:W-:Y:S02]  /*0dc0*/  SHF.R.S32.HI R88, RZ, 0x1f, R87 ;  /* 0x0000001fff587819 */ /* 0x000fe40000011457 */
[----:B------:R-:W1:Y:S01]  /*0dd0*/  LDC.64 R104, c[0x0][0x220] ;  /* 0x00008800ff687b82 */ /* 0x000e620000000a00 */
[----:B0-----:R-:W-:-:S04]  /*0de0*/  LEA R56, R87, R106, 0x1 ;  /* 0x0000006a57387211 */ /* 0x001fc800078e08ff */
[----:B------:R-:W-:-:S04]  /*0df0*/  LOP3.LUT P0, RZ, R56, 0xf, RZ, 0xc0, !PT ;  /* 0x0000000f38ff7812 */ /* 0x000fc8000780c0ff */
[----:B------:R-:W-:Y:S01]  /*0e00*/  ISETP.LT.U32.OR P0, PT, R65, 0x8, P0 ;  /* 0x000000084100780c */ /* 0x000fe20000701470 */
[----:B-1----:R-:W-:-:S12]  /*0e10*/  IMAD.WIDE R56, R87, 0x2, R104 ;  /* 0x0000000257387825 */ /* 0x002fd800078e0268 */
[----:B------:R-:W-:Y:S05]  /*0e20*/  @P0 BRA `(.L_x_960) ;  /* 0x0000000000080947 */ /* 0x000fea0003800000 */
[----:B------:R-:W5:Y:S01]  /*0e30*/  LDG.E.128 R56, desc[UR12][R56.64] ;  /* 0x0000000c38387981 */ /* 0x000f62000c1e1d00 */
[----:B------:R-:W-:Y:S05]  /*0e40*/  BRA `(.L_x_961) ;  /* 0x0000000000707947 */ /* 0x000fea0003800000 */
.L_x_960:
        /* <DEDUP_REMOVED lines=28> */
.L_x_961:
[----:B------:R-:W-:Y:S05]  /*1010*/  BSYNC B1 ;  /* 0x0000000000017941 */ /* 0x000fea0003800000 */
.L_x_959:
        /* <DEDUP_REMOVED lines=10> */
.L_x_963:
        /* <DEDUP_REMOVED lines=28> */
.L_x_964:
[----:B------:R-:W-:Y:S05]  /*1280*/  BSYNC B1 ;  /* 0x0000000000017941 */ /* 0x000fea0003800000 */
.L_x_962:
[----:B-----5:R-:W-:Y:S01]  /*1290*/  HADD2.F32 R87, -RZ, R56.H0_H0 ;  /* 0x20000038ff577230 */ /* 0x020fe20000004100 */
[----:B------:R-:W-:Y:S01]  /*12a0*/  ISETP.GE.AND P0, PT, R23, R4, PT ;  /* 0x000000041700720c */ /* 0x000fe20003f06270 */
[--C-:B------:R-:W-:Y:S02]  /*12b0*/  HADD2.F32 R95, -RZ, R57.reuse.H1_H1 ;  /* 0x30000039ff5f7230 */ /* 0x100fe40000004100 */
[----:B------:R-:W-:Y:S02]  /*12c0*/  HADD2.F32 R93, -RZ, R57.H0_H0 ;  /* 0x20000039ff5d7230 */ /* 0x000fe40000004100 */
[--C-:B------:R-:W-:Y:S01]  /*12d0*/  FADD R87, R87, -R102.reuse ;  /* 0x8000006657577221 */ /* 0x100fe20000000000 */
[----:B------:R-:W-:Y:S02]  /*12e0*/  HADD2.F32 R107, -RZ, R58.H0_H0 ;  /* 0x2000003aff6b7230 */ /* 0x000fe40000004100 */
        /* <DEDUP_REMOVED lines=11> */
[-C--:B------:R-:W-:Y:S01]  /*13a0*/  FMUL R96, R95, R68.reuse ;  /* 0x000000445f607220 */ /* 0x080fe20000400000 */
[----:B------:R-:W-:Y:S01]  /*13b0*/  FADD R91, R91, -R102 ;  /* 0x800000665b5b7221 */ /* 0x000fe20000000000 */
[----:B------:R-:W-:Y:S01]  /*13c0*/  FMUL R101, R7, R101 ;  /* 0x0000006507657220 */ /* 0x000fe20000400000 */
[----:B------:R-:W-:Y:S02]  /*13d0*/  HADD2.F32 R56, -RZ, R62.H0_H0 ;  /* 0x2000003eff387230 */ /* 0x000fe40000004100 */
[-C--:B------:R-:W-:Y:S01]  /*13e0*/  FMUL R99, R93, R68.reuse ;  /* 0x000000445d637220 */ /* 0x080fe20000400000 */
[----:B------:R-:W-:Y:S01]  /*13f0*/  FADD R39, R39, R61 ;  /* 0x0000003d27277221 */ /* 0x000fe20000000000 */
[-C--:B------:R-:W-:Y:S01]  /*1400*/  FMUL R95, R107, R68.reuse ;  /* 0x000000446b5f7220 */ /* 0x080fe20000400000 */
[-C--:B------:R-:W-:Y:S01]  /*1410*/  FFMA R55, R96, R61.reuse, R55 ;  /* 0x0000003d60377223 */ /* 0x080fe20000000037 */
[----:B------:R-:W-:Y:S01]  /*1420*/  FMUL R94, R10, R61 ;  /* 0x0000003d0a5e7220 */ /* 0x000fe20000400000 */
[----:B------:R-:W-:Y:S01]  /*1430*/  FMUL R100, R91, R68 ;  /* 0x000000445b647220 */ /* 0x000fe20000400000 */
[----:B------:R-:W-:Y:S01]  /*1440*/  FMUL R98, R8, R60 ;  /* 0x0000003c08627220 */ /* 0x000fe20000400000 */
[----:B------:R-:W-:Y:S01]  /*1450*/  FADD R61, RZ, R101 ;  /* 0x00000065ff3d7221 */ /* 0x000fe20000000000 */
[----:B------:R-:W-:Y:S01]  /*1460*/  FFMA R87, R103, R101, RZ ;  /* 0x0000006567577223 */ /* 0x000fe200000000ff */
[----:B------:R-:W-:-:S02]  /*1470*/  HADD2.F32 R109, -RZ, R58.H1_H1 ;  /* 0x3000003aff6d7230 */ /* 0x000fc40000004100 */
[----:B------:R-:W-:Y:S01]  /*1480*/  FADD R38, R38, R97 ;  /* 0x0000006126267221 */ /* 0x000fe20000000000 */
[-C--:B------:R-:W-:Y:S01]  /*1490*/  FFMA R54, R99, R97.reuse, R54 ;  /* 0x0000006163367223 */ /* 0x080fe20000000036 */
[----:B------:R-:W-:Y:S01]  /*14a0*/  FADD R32, R32, R56 ;  /* 0x0000003820207221 */ /* 0x000fe20000000000 */
[-C--:B------:R-:W-:Y:S01]  /*14b0*/  FFMA R48, R95, R56.reuse, R48 ;  /* 0x000000385f307223 */ /* 0x080fe20000000030 */
[----:B------:R-:W-:Y:S01]  /*14c0*/  FMUL R93, R11, R56 ;  /* 0x000000380b5d7220 */ /* 0x000fe20000400000 */
[----:B------:R-:W-:Y:S01]  /*14d0*/  FMUL R97, R9, R97 ;  /* 0x0000006109617220 */ /* 0x000fe20000400000 */
[----:B------:R-:W-:Y:S01]  /*14e0*/  FADD R56, R61, R98 ;  /* 0x000000623d387221 */ /* 0x000fe20000000000 */
[----:B------:R-:W-:Y:S01]  /*14f0*/  FFMA R58, R100, R98, R87 ;  /* 0x00000062643a7223 */ /* 0x000fe20000000057 */
[--C-:B------:R-:W-:Y:S02]  /*1500*/  HADD2.F32 R57, -RZ, R59.reuse.H0_H0 ;  /* 0x2000003bff397230 */ /* 0x100fe40000004100 */
[----:B------:R-:W-:Y:S01]  /*1510*/  FADD R109, R109, -R102 ;  /* 0x800000666d6d7221 */ /* 0x000fe20000000000 */
[----:B------:R-:W-:Y:S01]  /*1520*/  FADD R61, R56, R97 ;  /* 0x00000061383d7221 */ /* 0x000fe20000000000 */
[----:B------:R-:W-:Y:S01]  /*1530*/  FFMA R87, R99, R97, R58 ;  /* 0x0000006163577223 */ /* 0x000fe2000000003a */
[----:B------:R-:W-:-:S02]  /*1540*/  HADD2.F32 R59, -RZ, R59.H1_H1 ;  /* 0x3000003bff3b7230 */ /* 0x000fc40000004100 */
[----:B------:R-:W-:Y:S01]  /*1550*/  FADD R57, R57, -R102 ;  /* 0x8000006639397221 */ /* 0x000fe20000000000 */
[----:B------:R-:W-:Y:S02]  /*1560*/  HADD2.F32 R62, -RZ, R62.H1_H1 ;  /* 0x3000003eff3e7230 */ /* 0x000fe40000004100 */
[----:B------:R-:W-:Y:S01]  /*1570*/  FADD R56, R61, R94 ;  /* 0x0000005e3d387221 */ /* 0x000fe20000000000 */
[----:B------:R-:W-:Y:S01]  /*1580*/  FFMA R58, R96, R94, R87 ;  /* 0x0000005e603a7223 */ /* 0x000fe20000000057 */
[--C-:B------:R-:W-:Y:S02]  /*1590*/  HADD2.F32 R89, -RZ, R63.reuse.H0_H0 ;  /* 0x2000003fff597230 */ /* 0x100fe40000004100 */
[----:B------:R-:W-:Y:S01]  /*15a0*/  FADD R107, R59, -R102 ;  /* 0x800000663b6b7221 */ /* 0x000fe20000000000 */
[-C--:B------:R-:W-:Y:S01]  /*15b0*/  FMUL R91, R57, R68.reuse ;  /* 0x00000044395b7220 */ /* 0x080fe20000400000 */
[----:B------:R-:W-:Y:S01]  /*15c0*/  FMUL R92, R109, R68 ;  /* 0x000000446d5c7220 */ /* 0x000fe20000400000 */
[----:B------:R-:W-:Y:S01]  /*15d0*/  FMUL R90, R12, R62 ;  /* 0x0000003e0c5a7220 */ /* 0x000fe20000400000 */
[----:B------:R-:W-:Y:S01]  /*15e0*/  FADD R57, R56, R93 ;  /* 0x0000005d38397221 */ /* 0x000fe20000000000 */
[----:B------:R-:W-:Y:S01]  /*15f0*/  FFMA R59, R95, R93, R58 ;  /* 0x0000005d5f3b7223 */ /* 0x000fe2000000003a */
[----:B------:R-:W-:-:S02]  /*1600*/  HADD2.F32 R63, -RZ, R63.H1_H1 ;  /* 0x3000003fff3f7230 */ /* 0x000fc40000004100 */
[----:B------:R-:W-:Y:S01]  /*1610*/  FADD R34, R34, R89 ;  /* 0x0000005922227221 */ /* 0x000fe20000000000 */
[-C--:B------:R-:W-:Y:S01]  /*1620*/  FFMA R50, R91, R89.reuse, R50 ;  /* 0x000000595b327223 */ /* 0x080fe20000000032 */
        /* <DEDUP_REMOVED lines=26> */
.L_x_966:
        /* <DEDUP_REMOVED lines=28> */
.L_x_967:
[----:B------:R-:W-:Y:S05]  /*1990*/  BSYNC B1 ;  /* 0x0000000000017941 */ /* 0x000fea0003800000 */
.L_x_965:
        /* <DEDUP_REMOVED lines=9> */
.L_x_969:
        /* <DEDUP_REMOVED lines=28> */
.L_x_970:
[----:B------:R-:W-:Y:S05]  /*1bf0*/  BSYNC B1 ;  /* 0x0000000000017941 */ /* 0x000fea0003800000 */
.L_x_968:
[--C-:B-----5:R-:W-:Y:S02]  /*1c00*/  HADD2.F32 R69, -RZ, R56.reuse.H0_H0 ;  /* 0x20000038ff457230 */ /* 0x120fe40000004100 */
[----:B------:R-:W-:Y:S02]  /*1c10*/  HADD2.F32 R71, -RZ, R56.H1_H1 ;  /* 0x30000038ff477230 */ /* 0x000fe40000004100 */
[--C-:B------:R-:W-:Y:S02]  /*1c20*/  HADD2.F32 R73, -RZ, R57.reuse.H0_H0 ;  /* 0x20000039ff497230 */ /* 0x100fe40000004100 */
[--C-:B------:R-:W-:Y:S01]  /*1c30*/  FADD R69, R69, -R102.reuse ;  /* 0x8000006645457221 */ /* 0x100fe20000000000 */
[----:B------:R-:W-:Y:S02]  /*1c40*/  HADD2.F32 R72, -RZ, R60.H0_H0 ;  /* 0x2000003cff487230 */ /* 0x000fe40000004100 */
[----:B------:R-:W-:Y:S01]  /*1c50*/  FADD R71, R71, -R102 ;  /* 0x8000006647477221 */ /* 0x000fe20000000000 */
[----:B------:R-:W-:-:S02]  /*1c60*/  HADD2.F32 R57, -RZ, R57.H1_H1 ;  /* 0x30000039ff397230 */ /* 0x000fc40000004100 */
[----:B------:R-:W-:Y:S01]  /*1c70*/  FMUL R69, R69, R68 ;  /* 0x0000004445457220 */ /* 0x000fe20000400000 */
[----:B------:R-:W-:Y:S02]  /*1c80*/  HADD2.F32 R60, -RZ, R60.H1_H1 ;  /* 0x3000003cff3c7230 */ /* 0x000fe40000004100 */
[----:B------:R-:W-:Y:S01]  /*1c90*/  FADD R73, R73, -R102 ;  /* 0x8000006649497221 */ /* 0x000fe20000000000 */
[----:B------:R-:W-:Y:S01]  /*1ca0*/  FADD R28, R28, R72 ;  /* 0x000000481c1c7221 */ /* 0x000fe20000000000 */
[-C--:B------:R-:W-:Y:S01]  /*1cb0*/  FFMA R44, R69, R72.reuse, R44 ;  /* 0x00000048452c7223 */ /* 0x080fe2000000002c */
[----:B------:R-:W-:Y:S01]  /*1cc0*/  FADD R57, R57, -R102 ;  /* 0x8000006639397221 */ /* 0x000fe20000000000 */
[----:B------:R-:W-:Y:S01]  /*1cd0*/  FMUL R72, R15, R72 ;  /* 0x000000480f487220 */ /* 0x000fe20000400000 */
[--C-:B------:R-:W-:Y:S02]  /*1ce0*/  HADD2.F32 R81, -RZ, R59.reuse.H0_H0 ;  /* 0x2000003bff517230 */ /* 0x100fe40000004100 */
[----:B------:R-:W-:Y:S01]  /*1cf0*/  FMUL R70, R71, R68 ;  /* 0x0000004447467220 */ /* 0x000fe20000400000 */
[----:B------:R-:W-:-:S02]  /*1d00*/  HADD2.F32 R59, -RZ, R59.H1_H1 ;  /* 0x3000003bff3b7230 */ /* 0x000fc40000004100 */
[----:B------:R-:W-:Y:S01]  /*1d10*/  FMUL R71, R73, R68 ;  /* 0x0000004449477220 */ /* 0x000fe20000400000 */
[----:B------:R-:W-:Y:S02]  /*1d20*/  HADD2.F32 R75, -RZ, R58.H0_H0 ;  /* 0x2000003aff4b7230 */ /* 0x000fe40000004100 */
[----:B------:R-:W-:Y:S01]  /*1d30*/  FMUL R73, R16, R60 ;  /* 0x0000003c10497220 */ /* 0x000fe20000400000 */
[--C-:B------:R-:W-:Y:S02]  /*1d40*/  HADD2.F32 R76, -RZ, R61.reuse.H0_H0 ;  /* 0x2000003dff4c7230 */ /* 0x100fe40000004100 */
[----:B------:R-:W-:Y:S01]  /*1d50*/  FMUL R74, R57, R68 ;  /* 0x00000044394a7220 */ /* 0x000fe20000400000 */
[----:B------:R-:W-:Y:S01]  /*1d60*/  FADD R56, R107, R72 ;  /* 0x000000486b387221 */ /* 0x000fe20000000000 */
[----:B------:R-:W-:Y:S01]  /*1d70*/  FFMA R57, R69, R72, R108 ;  /* 0x0000004845397223 */ /* 0x000fe2000000006c */
[----:B------:R-:W-:Y:S01]  /*1d80*/  FADD R83, R59, -R102 ;  /* 0x800000663b537221 */ /* 0x000fe20000000000 */
[----:B------:R-:W-:-:S02]  /*1d90*/  HADD2.F32 R61, -RZ, R61.H1_H1 ;  /* 0x3000003dff3d7230 */ /* 0x000fc40000004100 */
[----:B------:R-:W-:Y:S01]  /*1da0*/  FADD R77, R75, -R102 ;  /* 0x800000664b4d7221 */ /* 0x000fe20000000000 */
[----:B------:R-:W-:Y:S01]  /*1db0*/  FADD R30, R30, R76 ;  /* 0x0000004c1e1e7221 */ /* 0x000fe20000000000 */
[-C--:B------:R-:W-:Y:S01]  /*1dc0*/  FFMA R46, R71, R76.reuse, R46 ;  /* 0x0000004c472e7223 */ /* 0x080fe2000000002e */
[----:B------:R-:W-:Y:S01]  /*1dd0*/  FADD R59, R56, R73 ;  /* 0x00000049383b7221 */ /* 0x000fe20000000000 */
[----:B------:R-:W-:Y:S01]  /*1de0*/  FMUL R76, R17, R76 ;  /* 0x0000004c114c7220 */ /* 0x000fe20000400000 */
[----:B------:R-:W-:Y:S01]  /*1df0*/  FFMA R56, R70, R73, R57 ;  /* 0x0000004946387223 */ /* 0x000fe20000000039 */
[----:B------:R-:W-:Y:S02]  /*1e00*/  HADD2.F32 R79, -RZ, R58.H1_H1 ;  /* 0x3000003aff4f7230 */ /* 0x000fe40000004100 */
[----:B------:R-:W-:Y:S01]  /*1e10*/  FMUL R77, R77, R68 ;  /* 0x000000444d4d7220 */ /* 0x000fe20000400000 */
[--C-:B------:R-:W-:Y:S02]  /*1e20*/  HADD2.F32 R78, -RZ, R62.reuse.H0_H0 ;  /* 0x2000003eff4e7230 */ /* 0x100fe40000004100 */
[----:B------:R-:W-:Y:S01]  /*1e30*/  FMUL R75, R18, R61 ;  /* 0x0000003d124b7220 */ /* 0x000fe20000400000 */
[----:B------:R-:W-:Y:S01]  /*1e40*/  FADD R58, R59, R76 ;  /* 0x0000004c3b3a7221 */ /* 0x000fe20000000000 */
[----:B------:R-:W-:Y:S01]  /*1e50*/  FFMA R57, R71, R76, R56 ;  /* 0x0000004c47397223 */ /* 0x000fe20000000038 */
[----:B------:R-:W-:-:S02]  /*1e60*/  HADD2.F32 R62, -RZ, R62.H1_H1 ;  /* 0x3000003eff3e7230 */ /* 0x000fc40000004100 */
[--C-:B------:R-:W-:Y:S01]  /*1e70*/  FADD R79, R79, -R102.reuse ;  /* 0x800000664f4f7221 */ /* 0x100fe20000000000 */
[----:B------:R-:W-:Y:S01]  /*1e80*/  FADD R81, R81, -R102 ;  /* 0x8000006651517221 */ /* 0x000fe20000000000 */
[----:B------:R-:W-:Y:S01]  /*1e90*/  FADD R24, R24, R78 ;  /* 0x0000004e18187221 */ /* 0x000fe20000000000 */
[-C--:B------:R-:W-:Y:S01]  /*1ea0*/  FFMA R40, R77, R78.reuse, R40 ;  /* 0x0000004e4d287223 */ /* 0x080fe20000000028 */
[----:B------:R-:W-:Y:S01]  /*1eb0*/  FMUL R78, R19, R78 ;  /* 0x0000004e134e7220 */ /* 0x000fe20000400000 */
[----:B------:R-:W-:Y:S01]  /*1ec0*/  FADD R59, R58, R75 ;  /* 0x0000004b3a3b7221 */ /* 0x000fe20000000000 */
[----:B------:R-:W-:Y:S01]  /*1ed0*/  FFMA R56, R74, R75, R57 ;  /* 0x0000004b4a387223 */ /* 0x000fe20000000039 */
[--C-:B------:R-:W-:Y:S02]  /*1ee0*/  HADD2.F32 R84, -RZ, R63.reuse.H0_H0 ;  /* 0x2000003fff547230 */ /* 0x100fe40000004100 */
        /* <DEDUP_REMOVED lines=25> */
.L_x_958:
[----:B------:R-:W-:Y:S05]  /*2080*/  BSYNC B0 ;  /* 0x0000000000007941 */ /* 0x000fea0003800000 */
.L_x_957:
[----:B------:R-:W0:Y:S01]  /*2090*/  S2UR UR9, SR_CgaCtaId ;  /* 0x00000000000979c3 */ /* 0x000e220000008800 */
[----:B------:R-:W-:Y:S01]  /*20a0*/  LOP3.LUT P0, RZ, R64, 0xff, RZ, 0xc0, !PT ;  /* 0x000000ff40ff7812 */ /* 0x000fe2000780c0ff */
[----:B------:R-:W-:Y:S01]  /*20b0*/  ULDC UR14, c[0x0][0x214] ;  /* 0x00008500000e7ab9 */ /* 0x000fe20000000800 */
[----:B-----5:R-:W-:Y:S01]  /*20c0*/  SHF.R.U32.HI R102, RZ, 0x5, R0 ;  /* 0x00000005ff667819 */ /* 0x020fe20000011600 */
[----:B------:R-:W-:Y:S01]  /*20d0*/  UISETP.NE.AND UP0, UPT, UR14, 0x1, UPT ;  /* 0x000000010e00788c */ /* 0x000fe2000bf05270 */
[----:B------:R-:W-:Y:S02]  /*20e0*/  UMOV UR8, 0x400 ;  /* 0x0000040000087882 */ /* 0x000fe40000000000 */
[----:B------:R-:W-:-:S07]  /*20f0*/  LOP3.LUT R102, R102, 0x7fffffc, RZ, 0xc0, !PT ;  /* 0x07fffffc66667812 */ /* 0x000fce00078ec0ff */
[----:B------:R-:W-:Y:S02]  /*2100*/  @!P0 IADD3 R102, R102, 0x4, RZ ;  /* 0x0000000466668810 */ /* 0x000fe40007ffe0ff */
[----:B------:R-:W-:Y:S02]  /*2110*/  PLOP3.LUT P0, PT, PT, PT, UP0, 0x80, 0x0 ;  /* 0x000000000000781c */ /* 0x000fe40003f0f008 */
[----:B------:R-:W-:Y:S01]  /*2120*/  LOP3.LUT R104, R102, R3, RZ, 0xfc, !PT ;  /* 0x0000000366687212 */ /* 0x000fe200078efcff */
[----:B0-----:R-:W-:-:S06]  /*2130*/  ULEA UR8, UR9, UR8, 0x18 ;  /* 0x0000000809087291 */ /* 0x001fcc000f8ec03f */
[----:B------:R-:W-:Y:S02]  /*2140*/  LEA R102, R102, UR8, 0x3 ;  /* 0x0000000866667c11 */ /* 0x000fe4000f8e18ff */
[----:B------:R-:W-:Y:S02]  /*2150*/  LEA R104, R104, UR8, 0x3 ;  /* 0x0000000868687c11 */ /* 0x000fe4000f8e18ff */
[----:B------:R-:W-:Y:S05]  /*2160*/  @!P0 BRA `(.L_x_971) ;  /* 0x0000000c000c8947 */ /* 0x000fea0003800000 */
        /* <DEDUP_REMOVED lines=38> */
.L_x_973:
[----:B------:R-:W-:Y:S05]  /*23d0*/  BSYNC B0 ;  /* 0x0000000000007941 */ /* 0x000fea0003800000 */
.L_x_972:
        /* <DEDUP_REMOVED lines=9> */
[----:B------:R-:W-:-:S03]  /*2470*/  IMAD.U32 R57, RZ, RZ, UR6 ;  /* 0x00000006ff397e24 */ /* 0x000fc6000f8e00ff */
[----:B------:R-:W-:Y:S02]  /*2480*/  IADD3.X R102, RZ, RZ, RZ, P2, !PT ;  /* 0x000000ffff667210 */ /* 0x000fe400017fe4ff */
        /* <DEDUP_REMOVED lines=22> */
[----:B------:R-:W-:-:S03]  /*25f0*/  MOV R57, UR9 ;  /* 0x0000000900397c02 */ /* 0x000fc60008000f00 */
        /* <DEDUP_REMOVED lines=9> */
.L_x_975:
[----:B------:R-:W2:Y:S04]  /*2690*/  LDG.E.STRONG.GPU R58, desc[UR12][R56.64] ;  /* 0x0000000c383a7981 */ /* 0x000ea8000c1ef900 */
[----:B--2---:R-:W-:Y:S01]  /*26a0*/  CCTL.IVALL ;  /* 0x00000000ff00798f */ /* 0x004fe20002000000 */
[----:B------:R-:W-:Y:S05]  /*26b0*/  YIELD ;  /* 0x0000000000007946 */ /* 0x000fea0003800000 */
[----:B------:R-:W-:-:S13]  /*26c0*/  ISETP.NE.AND P0, PT, R58, R61, PT ;  /* 0x0000003d3a00720c */ /* 0x000fda0003f05270 */
[----:B------:R-:W-:Y:S05]  /*26d0*/  @P0 BRA `(.L_x_975) ;  /* 0xfffffffc00ec0947 */ /* 0x000fea000383ffff */
.L_x_974:
        /* <DEDUP_REMOVED lines=16> */
.L_x_980:
[C---:B------:R-:W-:Y:S01]  /*27e0*/  IADD3 R57, P2, R105.reuse, R104, RZ ;  /* 0x0000006869397210 */ /* 0x040fe20007f5e0ff */
[C---:B------:R-:W-:Y:S01]  /*27f0*/  VIADD R59, R105.reuse, 0x20 ;  /* 0x00000020693b7836 */ /* 0x040fe20000000000 */
[C---:B------:R-:W-:Y:S01]  /*2800*/  IADD3 R63, R105.reuse, 0x60, RZ ;  /* 0x00000060693f7810 */ /* 0x040fe20007ffe0ff */
[C---:B------:R-:W-:Y:S01]  /*2810*/  VIADD R61, R105.reuse, 0x40 ;  /* 0x00000040693d7836 */ /* 0x040fe20000000000 */
[----:B------:R-:W-:Y:S02]  /*2820*/  LEA.HI.X.SX32 R58, R105, R102, 0x1, P2 ;  /* 0x00000066693a7211 */ /* 0x000fe400010f0eff */
        /* <DEDUP_REMOVED lines=29> */
.L_x_979:
[----:B------:R-:W-:Y:S05]  /*2a00*/  BSYNC B1 ;  /* 0x0000000000017941 */ /* 0x000fea0003800000 */
.L_x_978:
        /* <DEDUP_REMOVED lines=16> */
[----:B------:R-:W-:Y:S02]  /*2b10*/  PLOP3.LUT P0, PT, PT, PT, PT, 0x8, 0x0 ;  /* 0x000000000000781c */ /* 0x000fe40003f0e170 */
[----:B------:R-:W-:Y:S01]  /*2b20*/  IADD3 R105, R105, 0x40, RZ ;  /* 0x0000004069697810 */ /* 0x000fe20007ffe0ff */
[----:B--2---:R-:W-:Y:S01]  /*2b30*/  FADD R83, R83, R56 ;  /* 0x0000003853537221 */ /* 0x004fe20000000000 */
[----:B------:R-:W-:-:S03]  /*2b40*/  FADD R82, R82, R57 ;  /* 0x0000003952527221 */ /* 0x000fc60000000000 */
[----:B---3--:R-:W-:Y:S01]  /*2b50*/  FADD R83, R83, R58 ;  /* 0x0000003a53537221 */ /* 0x008fe20000000000 */
[----:B------:R-:W-:-:S07]  /*2b60*/  FADD R82, R82, R59 ;  /* 0x0000003b52527221 */ /* 0x000fce0000000000 */
.L_x_982:
[----:B------:R-:W-:Y:S05]  /*2b70*/  BSYNC B1 ;  /* 0x0000000000017941 */ /* 0x000fea0003800000 */
.L_x_981:
        /* <DEDUP_REMOVED lines=10> */
.L_x_977:
[----:B------:R-:W-:Y:S05]  /*2c20*/  BSYNC B0 ;  /* 0x0000000000007941 */ /* 0x000fea0003800000 */
.L_x_976:
        /* <DEDUP_REMOVED lines=23> */
.L_x_971:
        /* <DEDUP_REMOVED lines=33> */
.L_x_983:
        /* <DEDUP_REMOVED lines=54> */
.L_x_988:
[----:B------:R-:W-:Y:S05]  /*3310*/  BSYNC B2 ;  /* 0x0000000000027941 */ /* 0x000fea0003800000 */
.L_x_987:
        /* <DEDUP_REMOVED lines=41> */
.L_x_989:
[----:B------:R-:W-:Y:S05]  /*35b0*/  BSYNC B1 ;  /* 0x0000000000017941 */ /* 0x000fea0003800000 */
.L_x_986:
        /* <DEDUP_REMOVED lines=52> */
.L_x_991:
[----:B------:R-:W-:Y:S05]  /*3900*/  BSYNC B1 ;  /* 0x0000000000017941 */ /* 0x000fea0003800000 */
.L_x_990:
        /* <DEDUP_REMOVED lines=15> */
.L_x_985:
[----:B------:R-:W-:Y:S05]  /*3a00*/  BSYNC B0 ;  /* 0x0000000000007941 */ /* 0x000fea0003800000 */
.L_x_984:
        /* <DEDUP_REMOVED lines=8> */
.L_x_954:
[----:B------:R-:W-:-:S13]  /*3a90*/  ISETP.GE.AND P0, PT, R5, R4, PT ;  /* 0x000000040500720c */ /* 0x000fda0003f06270 */
[----:B------:R-:W-:Y:S05]  /*3aa0*/  @P0 EXIT ;  /* 0x000000000000094d */ /* 0x000fea0003800000 */
[----:B0-----:R-:W0:Y:S01]  /*3ab0*/  LDC.64 R6, c[0x0][0x268] ;  /* 0x00009a00ff067b82 */ /* 0x001e220000000a00 */
[C-C-:B------:R-:W-:Y:S01]  /*3ac0*/  IMAD.IADD R8, R4.reuse, 0x1, -R5.reuse ;  /* 0x0000000104087824 */ /* 0x140fe200078e0a05 */
[----:B------:R-:W-:Y:S01]  /*3ad0*/  BSSY B1, `(.L_x_993) ;  /* 0x000001d000017945 */ /* 0x000fe20003800000 */
[----:B------:R-:W-:-:S03]  /*3ae0*/  IMAD R9, R4, UR5, R5 ;  /* 0x0000000504097c24 */ /* 0x000fc6000f8e0205 */
        /* <DEDUP_REMOVED lines=11> */
.L_x_995:
[----:B------:R-:W-:Y:S05]  /*3ba0*/  BSYNC B0 ;  /* 0x0000000000007941 */ /* 0x000fea0003800000 */
.L_x_994:
        /* <DEDUP_REMOVED lines=15> */
.L_x_996:
[----:B------:R-:W-:Y:S05]  /*3ca0*/  BSYNC B1 ;  /* 0x0000000000017941 */ /* 0x000fea0003800000 */
.L_x_993:
[----:B------:R-:W-:Y:S05]  /*3cb0*/  WARPSYNC.ALL ;  /* 0x0000000000007948 */ /* 0x000fea0003800000 */
[----:B------:R-:W-:Y:S01]  /*3cc0*/  ULDC.64 UR6, c[0x0][0x270] ;  /* 0x00009c0000067ab9 */ /* 0x000fe20000000a00 */
[----:B------:R-:W-:Y:S01]  /*3cd0*/  IMAD.U32 R0, RZ, RZ, UR14 ;  /* 0x0000000eff007e24 */ /* 0x000fe2000f8e00ff */
[----:B0---4-:R-:W-:Y:S01]  /*3ce0*/  LEA R2, P2, R9, UR6, 0x2 ;  /* 0x0000000609027c11 */ /* 0x011fe2000f8410ff */
[----:B------:R-:W-:Y:S03]  /*3cf0*/  BSSY B1, `(.L_x_997) ;  /* 0x0000018000017945 */ /* 0x000fe60003800000 */
[----:B------:R-:W-:-:S02]  /*3d00*/  LOP3.LUT P0, RZ, R2, 0x1f, RZ, 0xc0, !PT ;  /* 0x0000001f02ff7812 */ /* 0x000fc4000780c0ff */
[----:B------:R-:W-:Y:S02]  /*3d10*/  LEA.HI.X R3, R9, UR7, RZ, 0x2, P2 ;  /* 0x0000000709037c11 */ /* 0x000fe400090f14ff */
[----:B------:R-:W-:Y:S02]  /*3d20*/  ISETP.LT.U32.OR P0, PT, R8, 0x8, P0 ;  /* 0x000000080800780c */ /* 0x000fe40000701470 */
[----:B------:R-:W-:-:S04]  /*3d30*/  LEA R5, R0, R5, 0xa ;  /* 0x0000000500057211 */ /* 0x000fc800078e50ff */
[----:B------:R-:W-:-:S07]  /*3d40*/  ISETP.GE.AND P2, PT, R5, R4, PT ;  /* 0x000000040500720c */ /* 0x000fce0003f46270 */
        /* <DEDUP_REMOVED lines=18> */
.L_x_998:
[----:B------:R-:W-:Y:S05]  /*3e70*/  BSYNC B1 ;  /* 0x0000000000017941 */ /* 0x000fea0003800000 */
.L_x_997:
        /* <DEDUP_REMOVED lines=15> */
.L_x_1001:
[----:B------:R-:W-:Y:S05]  /*3f70*/  BSYNC B2 ;  /* 0x0000000000027941 */ /* 0x000fea0003800000 */
.L_x_1000:
        /* <DEDUP_REMOVED lines=15> */
.L_x_1002:
[----:B------:R-:W-:Y:S05]  /*4070*/  BSYNC B1 ;  /* 0x0000000000017941 */ /* 0x000fea0003800000 */
.L_x_999:
        /* <DEDUP_REMOVED lines=25> */
        .weak           $__internal_8_$__cuda_sm20_rcp_rn_f32_slowpath
        .type           $__internal_8_$__cuda_sm20_rcp_rn_f32_slowpath,@function
        .size           $__internal_8_$__cuda_sm20_rcp_rn_f32_slowpath,(.L_x_7848 - $__internal_8_$__cuda_sm20_rcp_rn_f32_slowpath)
$__internal_8_$__cuda_sm20_rcp_rn_f32_slowpath:
[----:B------:R-:W-:-:S05]  /*4210*/  IMAD.SHL.U32 R6, R4, 0x2, RZ ;  /* 0x0000000204067824 */ /* 0x000fca00078e00ff */
[----:B------:R-:W-:-:S04]  /*4220*/  SHF.R.U32.HI R6, RZ, 0x18, R6 ;  /* 0x00000018ff067819 */ /* 0x000fc80000011606 */
[----:B------:R-:W-:-:S13]  /*4230*/  ISETP.NE.U32.AND P0, PT, R6, RZ, PT ;  /* 0x000000ff0600720c */ /* 0x000fda0003f05070 */
[----:B------:R-:W-:Y:S05]  /*4240*/  @P0 BRA `(.L_x_1003) ;  /* 0x00000000002c0947 */ /* 0x000fea0003800000 */
[----:B------:R-:W-:-:S04]  /*4250*/  SHF.L.U32 R6, R4, 0x1, RZ ;  /* 0x0000000104067819 */ /* 0x000fc800000006ff */
[----:B------:R-:W-:-:S13]  /*4260*/  ISETP.NE.AND P0, PT, R6, RZ, PT ;  /* 0x000000ff0600720c */ /* 0x000fda0003f05270 */
[----:B------:R0:W1:Y:S01]  /*4270*/  @!P0 MUFU.RCP R6, R4 ;  /* 0x0000000400068308 */ /* 0x0000620000001000 */
[----:B------:R-:W-:Y:S05]  /*4280*/  @!P0 BRA `(.L_x_1004) ;  /* 0x0000000000a48947 */ /* 0x000fea0003800000 */
[----:B------:R-:W-:-:S04]  /*4290*/  FFMA R7, R4, 1.84467440737095516160e+19, RZ ;  /* 0x5f80000004077823 */ /* 0x000fc800000000ff */
[----:B0-----:R-:W1:Y:S02]  /*42a0*/  MUFU.RCP R4, R7 ;  /* 0x0000000700047308 */ /* 0x001e640000001000 */
[----:B-1----:R-:W-:-:S04]  /*42b0*/  FFMA R6, R7, R4, -1 ;  /* 0xbf80000007067423 */ /* 0x002fc80000000004 */
[----:B------:R-:W-:-:S04]  /*42c0*/  FADD.FTZ R9, -R6, -RZ ;  /* 0x800000ff06097221 */ /* 0x000fc80000010100 */
[----:B------:R-:W-:-:S04]  /*42d0*/  FFMA R4, R4, R9, R4 ;  /* 0x0000000904047223 */ /* 0x000fc80000000004 */
[----:B------:R-:W-:Y:S01]  /*42e0*/  FFMA R6, R4, 1.84467440737095516160e+19, RZ ;  /* 0x5f80000004067823 */ /* 0x000fe200000000ff */
[----:B------:R-:W-:Y:S06]  /*42f0*/  BRA `(.L_x_1004) ;  /* 0x0000000000887947 */ /* 0x000fec0003800000 */
.L_x_1003:
        /* <DEDUP_REMOVED lines=16> */
[----:B------:R-:W-:Y:S02]  /*4400*/  LOP3.LUT R8, R13, R10, RZ, 0xc0, !PT ;  /* 0x0000000a0d087212 */ /* 0x000fe400078ec0ff */
[----:B------:R-:W-:-:S02]  /*4410*/  IADD3 R9, -R9, RZ, RZ ;  /* 0x000000ff09097210 */ /* 0x000fc40007ffe1ff */
[-C--:B------:R-:W-:Y:S02]  /*4420*/  SHF.R.U32.HI R8, RZ, R7.reuse, R8 ;  /* 0x00000007ff087219 */ /* 0x080fe40000011608 */
        /* <DEDUP_REMOVED lines=10> */
[----:B------:R-:W-:-:S05]  /*44d0*/  @!P0 IADD3 R7, R7, 0x1, RZ ;  /* 0x0000000107078810 */ /* 0x000fca0007ffe0ff */
[----:B------:R-:W-:-:S05]  /*44e0*/  @!P1 IMAD.SHL.U32 R7, R7, 0x2, RZ ;  /* 0x0000000207079824 */ /* 0x000fca00078e00ff */
[----:B------:R-:W-:Y:S01]  /*44f0*/  LOP3.LUT R6, R7, 0x80000000, R4, 0xf8, !PT ;  /* 0x8000000007067812 */ /* 0x000fe200078ef804 */
[----:B------:R-:W-:Y:S06]  /*4500*/  BRA `(.L_x_1004) ;  /* 0x0000000000047947 */ /* 0x000fec0003800000 */
.L_x_1005:
[----:B------:R2:W3:Y:S02]  /*4510*/  MUFU.RCP R6, R4 ;  /* 0x0000000400067308 */ /* 0x0004e40000001000 */
.L_x_1004:
[----:B0123--:R-:W-:Y:S01]  /*4520*/  IMAD.MOV.U32 R4, RZ, RZ, R6 ;  /* 0x000000ffff047224 */ /* 0x00ffe200078e0006 */
[----:B------:R-:W-:Y:S01]  /*4530*/  MOV R6, R12 ;  /* 0x0000000c00067202 */ /* 0x000fe20000000f00 */
[----:B------:R-:W-:-:S04]  /*4540*/  IMAD.MOV.U32 R7, RZ, RZ, 0x0 ;  /* 0x00000000ff077424 */ /* 0x000fc800078e00ff */
[----:B------:R-:W-:Y:S05]  /*4550*/  RET.REL.NODEC R6 `(_ZN18transformer_engine13normalization21ln_bwd_general_kernelINS0_13Kernel_traitsI6__halfS3_S3_fjLj2048ELj1ELj1ELj4ELj16ENS0_18Kernel_traits_baseILj2048ES3_S3_S3_fjLj128EEEEEEEvNS0_20BackwardKernelParamsE) ;  /* 0xffffffb806a87950 */ /* 0x000fea0003c3ffff */
.L_x_1006:
        /* <DEDUP_REMOVED lines=10> */
.L_x_7848:


//--------------------- .text._ZN18transformer_engine13normalization21ln_bwd_general_kernelINS0_13Kernel_traitsIffffjLj2048ELj1ELj1ELj4ELj16ENS0_18Kernel_traits_baseILj2048EffffjLj128EEEEEEEvNS0_20BackwardKernelParamsE --------------------------
	.section	.text._ZN18transformer_engine13normalization21ln_bwd_general_kernelINS0_13Kernel_traitsIffffjLj2048ELj1ELj1ELj4ELj16ENS0_18Kernel_traits_baseILj2048EffffjLj128EEEEEEEvNS0_20BackwardKernelParamsE,"ax",@progbits
	.align	128
        .global         _ZN18transformer_engine13normalization21ln_bwd_general_kernelINS0_13Kernel_traitsIffffjLj2048ELj1ELj1ELj4ELj16ENS0_18Kernel_traits_baseILj2048EffffjLj128EEEEEEEvNS0_20BackwardKernelParamsE
        .type           _ZN18transformer_engine13normalization21ln_bwd_general_kernelINS0_13Kernel_traitsIffffjLj2048ELj1ELj1ELj4ELj16ENS0_18Kernel_traits_baseILj2048EffffjLj128EEEEEEEvNS0_20BackwardKernelParamsE,@function
        .size           _ZN18transformer_engine13normalization21ln_bwd_general_kernelINS0_13Kernel_traitsIffffjLj2048ELj1ELj1ELj4ELj16ENS0_18Kernel_traits_baseILj2048EffffjLj128EEEEEEEvNS0_20BackwardKernelParamsE,(.L_x_7849 - _ZN18transformer_engine13normalization21ln_bwd_general_kernelINS0_13Kernel_traitsIffffjLj2048ELj1ELj1ELj4ELj16ENS0_18Kernel_traits_baseILj2048EffffjLj128EEEEEEEvNS0_20BackwardKernelParamsE)
        .other          _ZN18transformer_engine13normalization21ln_bwd_general_kernelINS0_13Kernel_traitsIffffjLj2048ELj1ELj1ELj4ELj16ENS0_18Kernel_traits_baseILj2048EffffjLj128EEEEEEEvNS0_20BackwardKernelParamsE,@"STO_CUDA_ENTRY STV_DEFAULT"
_ZN18transformer_engine13normalization21ln_bwd_general_kernelINS0_13Kernel_traitsIffffjLj2048ELj1ELj1ELj4ELj16ENS0_18Kernel_traits_baseILj2048EffffjLj128EEEEEEEvNS0_20BackwardKernelParamsE:
.text._ZN18transformer_engine13normalization21ln_bwd_general_kernelINS0_13Kernel_traitsIffffjLj2048ELj1ELj1ELj4ELj16ENS0_18Kernel_traits_baseILj2048EffffjLj128EEEEEEEvNS0_20BackwardKernelParamsE:
        /* <DEDUP_REMOVED lines=24> */
[----:B------:R-:W-:Y:S01]  /*0180*/  @P0 IMAD.IADD R4, R4, 0x1, -R109 ;  /* 0x0000000104040824 */ /* 0x000fe200078e0a6d */
[----:B------:R-:W-:-:S04]  /*0190*/  @P0 IADD3 R19, R19, 0x1, RZ ;  /* 0x0000000113130810 */ /* 0x000fc80007ffe0ff */
        /* <DEDUP_REMOVED lines=23> */
.L_x_1010:
        /* <DEDUP_REMOVED lines=9> */
.L_x_1011:
[----:B------:R-:W-:Y:S05]  /*03a0*/  BSYNC B1 ;  /* 0x0000000000017941 */ /* 0x000fea0003800000 */
.L_x_1009:
        /* <DEDUP_REMOVED lines=13> */
.L_x_1013:
        /* <DEDUP_REMOVED lines=9> */
.L_x_1014:
[----:B------:R-:W-:Y:S05]  /*0510*/  BSYNC B1 ;  /* 0x0000000000017941 */ /* 0x000fea0003800000 */
.L_x_1012:
        /* <DEDUP_REMOVED lines=13> */
.L_x_1016:
        /* <DEDUP_REMOVED lines=9> */
.L_x_1017:
[----:B------:R-:W-:Y:S05]  /*0680*/  BSYNC B1 ;  /* 0x0000000000017941 */ /* 0x000fea0003800000 */
.L_x_1015:
        /* <DEDUP_REMOVED lines=11> */
.L_x_1018:
        /* <DEDUP_REMOVED lines=9> */
.L_x_1008:
[----:B------:R-:W-:Y:S05]  /*07d0*/  BSYNC B0 ;  /* 0x0000000000007941 */ /* 0x000fea0003800000 */
.L_x_1007:
        /* <DEDUP_REMOVED lines=26> */
[----:B-----5:R-:W-:Y:S05]  /*0980*/  CALL.REL.NOINC `($__internal_9_$__cuda_sm20_rcp_rn_f32_slowpath) ;  /* 0x0000003400e87944 */ /* 0x020fea0003c00000 */
[----:B------:R-:W-:Y:S05]  /*0990*/  BRA `(.L_x_1021) ;  /* 0x0000000000107947 */ /* 0x000fea0003800000 */
.L_x_1020:
[----:B------:R-:W0:Y:S02]  /*09a0*/  MUFU.RCP R3, R0 ;  /* 0x0000000000037308 */ /* 0x000e240000001000 */
[----:B0-----:R-:W-:-:S04]  /*09b0*/  FFMA R2, R0, R3, -1 ;  /* 0xbf80000000027423 */ /* 0x001fc80000000003 */
[----:B------:R-:W-:-:S04]  /*09c0*/  FADD.FTZ R2, -R2, -RZ ;  /* 0x800000ff02027221 */ /* 0x000fc80000010100 */
[----:B------:R-:W-:-:S07]  /*09d0*/  FFMA R12, R3, R2, R3 ;  /* 0x00000002030c7223 */ /* 0x000fce0000000003 */
.L_x_1021:
        /* <DEDUP_REMOVED lines=22> */
[C---:B0-----:R-:W-:Y:S01]  /*0b40*/  LEA R66, R69.reuse, R14, 0x9 ;  /* 0x0000000e45427211 */ /* 0x041fe200078e48ff */
[C---:B------:R-:W-:Y:S01]  /*0b50*/  FADD R22, R72.reuse, R57 ;  /* 0x0000003948167221 */ /* 0x040fe20000000000 */
[C---:B------:R-:W-:Y:S01]  /*0b60*/  FADD R23, R72.reuse, R58 ;  /* 0x0000003a48177221 */ /* 0x040fe20000000000 */
[----:B------:R-:W-:Y:S01]  /*0b70*/  FADD R72, R72, R59 ;  /* 0x0000003b48487221 */ /* 0x000fe20000000000 */
[----:B------:R-:W-:Y:S01]  /*0b80*/  IADD3 R67, -R66, UR4, RZ ;  /* 0x0000000442437c10 */ /* 0x000fe2000fffe1ff */
[----:B------:R-:W-:-:S05]  /*0b90*/  IMAD R65, R69, 0x200, R66 ;  /* 0x0000020045417824 */ /* 0x000fca00078e0242 */
[----:B------:R-:W-:Y:S02]  /*0ba0*/  LEA R64, R69, R65, 0x9 ;  /* 0x0000004145407211 */ /* 0x000fe400078e48ff */
[----:B------:R-:W-:Y:S02]  /*0bb0*/  IADD3 R68, -R65, UR4, RZ ;  /* 0x0000000441447c10 */ /* 0x000fe4000fffe1ff */
[----:B------:R-:W-:-:S07]  /*0bc0*/  IADD3 R69, -R64, UR4, RZ ;  /* 0x0000000440457c10 */ /* 0x000fce000fffe1ff */
.L_x_1075:
        /* <DEDUP_REMOVED lines=31> */
.L_x_1025:
        /* <DEDUP_REMOVED lines=9> */
.L_x_1026:
[----:B------:R-:W-:Y:S05]  /*0e50*/  BSYNC B1 ;  /* 0x0000000000017941 */ /* 0x000fea0003800000 */
.L_x_1024:
[----:B------:R-:W2:Y:S01]  /*0e60*/  LDC.64 R74, c[0x0][0x258] ;  /* 0x00009600ff4a7b82 */ /* 0x000ea20000000a00 */
[C---:B01----:R-:W-:Y:S01]  /*0e70*/  SHF.L.U64.HI R60, R63.reuse, 0x2, R62 ;  /* 0x000000023f3c7819 */ /* 0x043fe2000001023e */
[----:B------:R-:W-:Y:S01]  /*0e80*/  BSSY B1, `(.L_x_1027) ;  /* 0x0000011000017945 */ /* 0x000fe20003800000 */
[----:B--2---:R-:W-:-:S04]  /*0e90*/  LEA R84, P3, R63, R74, 0x2 ;  /* 0x0000004a3f547211 */ /* 0x004fc800078610ff */
[----:B------:R-:W-:Y:S02]  /*0ea0*/  LOP3.LUT P0, RZ, R84, 0xf, RZ, 0xc0, !PT ;  /* 0x0000000f54ff7812 */ /* 0x000fe4000780c0ff */
[----:B------:R-:W-:Y:S02]  /*0eb0*/  IADD3.X R85, R60, R75, RZ, P3, !PT ;  /* 0x0000004b3c557210 */ /* 0x000fe40001ffe4ff */
[----:B------:R-:W-:-:S13]  /*0ec0*/  ISETP.LT.U32.OR P0, PT, R70, 0x4, P0 ;  /* 0x000000044600780c */ /* 0x000fda0000701470 */
[----:B------:R-:W-:Y:S05]  /*0ed0*/  @P0 BRA `(.L_x_1028) ;  /* 0x0000000000080947 */ /* 0x000fea0003800000 */
[----:B------:R1:W5:Y:S01]  /*0ee0*/  LDG.E.128 R60, desc[UR6][R84.64] ;  /* 0x00000006543c7981 */ /* 0x000362000c1e1d00 */
[----:B------:R-:W-:Y:S05]  /*0ef0*/  BRA `(.L_x_1029) ;  /* 0x0000000000247947 */ /* 0x000fea0003800000 */
.L_x_1028:
        /* <DEDUP_REMOVED lines=9> */
.L_x_1029:
[----:B------:R-:W-:Y:S05]  /*0f90*/  BSYNC B1 ;  /* 0x0000000000017941 */ /* 0x000fea0003800000 */
.L_x_1027:
[--C-:B-----5:R-:W-:Y:S01]  /*0fa0*/  FADD R56, R56, -R109.reuse ;  /* 0x8000006d38387221 */ /* 0x120fe20000000000 */
[----:B------:R-:W-:Y:S01]  /*0fb0*/  FMUL R92, R13, R60 ;  /* 0x0000003c0d5c7220 */ /* 0x000fe20000400000 */
[--C-:B01----:R-:W-:Y:S01]  /*0fc0*/  FADD R84, R57, -R109.reuse ;  /* 0x8000006d39547221 */ /* 0x103fe20000000000 */
[----:B------:R-:W-:Y:S01]  /*0fd0*/  ISETP.GE.AND P0, PT, R66, UR8, PT ;  /* 0x0000000842007c0c */ /* 0x000fe2000bf06270 */
[----:B------:R-:W-:Y:S01]  /*0fe0*/  FMUL R85, R56, R77 ;  /* 0x0000004d38557220 */ /* 0x000fe20000400000 */
[----:B------:R-:W-:Y:S01]  /*0ff0*/  FMUL R103, R10, R61 ;  /* 0x0000003d0a677220 */ /* 0x000fe20000400000 */
[----:B------:R-:W-:Y:S01]  /*1000*/  FADD R56, RZ, R92 ;  /* 0x0000005cff387221 */ /* 0x000fe20000000000 */
[--C-:B------:R-:W-:Y:S01]  /*1010*/  FADD R58, R58, -R109.reuse ;  /* 0x8000006d3a3a7221 */ /* 0x100fe20000000000 */
[-C--:B------:R-:W-:Y:S01]  /*1020*/  FMUL R84, R84, R77.reuse ;  /* 0x0000004d54547220 */ /* 0x080fe20000400000 */
[----:B------:R-:W-:Y:S01]  /*1030*/  FFMA R57, R85, R92, RZ ;  /* 0x0000005c55397223 */ /* 0x000fe200000000ff */
        /* <DEDUP_REMOVED lines=31> */
.L_x_1031:
        /* <DEDUP_REMOVED lines=9> */
.L_x_1032:
[----:B------:R-:W-:Y:S05]  /*12c0*/  BSYNC B1 ;  /* 0x0000000000017941 */ /* 0x000fea0003800000 */
.L_x_1030:
        /* <DEDUP_REMOVED lines=9> */
.L_x_1034:
        /* <DEDUP_REMOVED lines=9> */
.L_x_1035:
[----:B------:R-:W-:Y:S05]  /*13f0*/  BSYNC B1 ;  /* 0x0000000000017941 */ /* 0x000fea0003800000 */
.L_x_1033:
[--C-:B-----5:R-:W-:Y:S01]  /*1400*/  FADD R56, R56, -R109.reuse ;  /* 0x8000006d38387221 */ /* 0x120fe20000000000 */
[----:B------:R-:W-:Y:S01]  /*1410*/  FMUL R90, R9, R60 ;  /* 0x0000003c095a7220 */ /* 0x000fe20000400000 */
[--C-:B01----:R-:W-:Y:S01]  /*1420*/  FADD R82, R57, -R109.reuse ;  /* 0x8000006d39527221 */ /* 0x103fe20000000000 */
[----:B------:R-:W-:Y:S01]  /*1430*/  ISETP.GE.AND P0, PT, R65, UR8, PT ;  /* 0x0000000841007c0c */ /* 0x000fe2000bf06270 */
[----:B------:R-:W-:Y:S01]  /*1440*/  FMUL R83, R56, R77 ;  /* 0x0000004d38537220 */ /* 0x000fe20000400000 */
[----:B------:R-:W-:Y:S01]  /*1450*/  FMUL R99, R6, R61 ;  /* 0x0000003d06637220 */ /* 0x000fe20000400000 */
[----:B------:R-:W-:Y:S01]  /*1460*/  FADD R56, R111, R90 ;  /* 0x0000005a6f387221 */ /* 0x000fe20000000000 */
[--C-:B------:R-:W-:Y:S01]  /*1470*/  FADD R58, R58, -R109.reuse ;  /* 0x8000006d3a3a7221 */ /* 0x100fe20000000000 */
[-C--:B------:R-:W-:Y:S01]  /*1480*/  FMUL R82, R82, R77.reuse ;  /* 0x0000004d52527220 */ /* 0x080fe20000400000 */
        /* <DEDUP_REMOVED lines=32> */
.L_x_1037:
        /* <DEDUP_REMOVED lines=9> */
.L_x_1038:
[----:B------:R-:W-:Y:S05]  /*1720*/  BSYNC B1 ;  /* 0x0000000000017941 */ /* 0x000fea0003800000 */
.L_x_1036:
        /* <DEDUP_REMOVED lines=9> */
.L_x_1040:
        /* <DEDUP_REMOVED lines=9> */
.L_x_1041:
[----:B------:R-:W-:Y:S05]  /*1850*/  BSYNC B1 ;  /* 0x0000000000017941 */ /* 0x000fea0003800000 */
.L_x_1039:
        /* <DEDUP_REMOVED lines=41> */
.L_x_1043:
        /* <DEDUP_REMOVED lines=9> */
.L_x_1044:
[----:B------:R-:W-:Y:S05]  /*1b80*/  BSYNC B1 ;  /* 0x0000000000017941 */ /* 0x000fea0003800000 */
.L_x_1042:
[C---:B------:R-:W-:Y:S01]  /*1b90*/  LEA R74, P3, R61.reuse, R74, 0x2 ;  /* 0x0000004a3d4a7211 */ /* 0x040fe200078610ff */
[----:B------:R-:W-:Y:S01]  /*1ba0*/  BSSY B1, `(.L_x_1045) ;  /* 0x0000011000017945 */ /* 0x000fe20003800000 */
[----:B------:R-:W-:Y:S02]  /*1bb0*/  SHF.L.U64.HI R60, R61, 0x2, R60 ;  /* 0x000000023d3c7819 */ /* 0x000fe4000001023c */
[----:B------:R-:W-:Y:S02]  /*1bc0*/  LOP3.LUT P0, RZ, R74, 0xf, RZ, 0xc0, !PT ;  /* 0x0000000f4aff7812 */ /* 0x000fe4000780c0ff */
[----:B------:R-:W-:Y:S02]  /*1bd0*/  IADD3.X R75, R60, R75, RZ, P3, !PT ;  /* 0x0000004b3c4b7210 */ /* 0x000fe40001ffe4ff */
[----:B------:R-:W-:-:S13]  /*1be0*/  ISETP.LT.U32.OR P0, PT, R69, 0x4, P0 ;  /* 0x000000044500780c */ /* 0x000fda0000701470 */
[----:B------:R-:W-:Y:S05]  /*1bf0*/  @P0 BRA `(.L_x_1046) ;  /* 0x0000000000080947 */ /* 0x000fea0003800000 */
[----:B------:R2:W5:Y:S01]  /*1c00*/  LDG.E.128 R60, desc[UR6][R74.64] ;  /* 0x000000064a3c7981 */ /* 0x000562000c1e1d00 */
[----:B------:R-:W-:Y:S05]  /*1c10*/  BRA `(.L_x_1047) ;  /* 0x0000000000247947 */ /* 0x000fea0003800000 */
.L_x_1046:
        /* <DEDUP_REMOVED lines=9> */
.L_x_1047:
[----:B------:R-:W-:Y:S05]  /*1cb0*/  BSYNC B1 ;  /* 0x0000000000017941 */ /* 0x000fea0003800000 */
.L_x_1045:
[--C-:B-----5:R-:W-:Y:S01]  /*1cc0*/  FADD R56, R56, -R109.reuse ;  /* 0x8000006d38387221 */ /* 0x120fe20000000000 */
[----:B------:R-:W-:Y:S01]  /*1cd0*/  FMUL R86, R21, R60 ;  /* 0x0000003c15567220 */ /* 0x000fe20000400000 */
[--C-:B------:R-:W-:Y:S01]  /*1ce0*/  FADD R78, R57, -R109.reuse ;  /* 0x8000006d394e7221 */ /* 0x100fe20000000000 */
[----:B------:R-:W-:Y:S01]  /*1cf0*/  FMUL R91, R22, R61 ;  /* 0x0000003d165b7220 */ /* 0x000fe20000400000 */
[-C--:B------:R-:W-:Y:S01]  /*1d00*/  FMUL R79, R56, R77.reuse ;  /* 0x0000004d384f7220 */ /* 0x080fe20000400000 */
        /* <DEDUP_REMOVED lines=23> */
.L_x_1023:
[----:B------:R-:W-:Y:S05]  /*1e80*/  BSYNC B0 ;  /* 0x0000000000007941 */ /* 0x000fea0003800000 */
.L_x_1022:
[----:B-----5:R-:W4:Y:S01]  /*1e90*/  LDC R109, c[0x0][0x214] ;  /* 0x00008500ff6d7b82 */ /* 0x020f220000000800 */
[----:B------:R-:W-:Y:S01]  /*1ea0*/  LOP3.LUT P0, RZ, R76, 0xff, RZ, 0xc0, !PT ;  /* 0x000000ff4cff7812 */ /* 0x000fe2000780c0ff */
[----:B------:R-:W-:Y:S01]  /*1eb0*/  UMOV UR4, 0x400 ;  /* 0x0000040000047882 */ /* 0x000fe20000000000 */
[----:B------:R-:W-:-:S05]  /*1ec0*/  LOP3.LUT R113, R18, 0x7fffffc, RZ, 0xc0, !PT ;  /* 0x07fffffc12717812 */ /* 0x000fca00078ec0ff */
[----:B------:R-:W2:Y:S06]  /*1ed0*/  S2UR UR5, SR_CgaCtaId ;  /* 0x00000000000579c3 */ /* 0x000eac0000008800 */
[----:B------:R-:W-:-:S05]  /*1ee0*/  @!P0 VIADD R113, R113, 0x4 ;  /* 0x0000000471718836 */ /* 0x000fca0000000000 */
[----:B01----:R-:W-:Y:S02]  /*1ef0*/  LOP3.LUT R116, R113, 0x3, R18, 0xf8, !PT ;  /* 0x0000000371747812 */ /* 0x003fe400078ef812 */
[----:B----4-:R-:W-:Y:S01]  /*1f00*/  ISETP.NE.AND P0, PT, R109, 0x1, PT ;  /* 0x000000016d00780c */ /* 0x010fe20003f05270 */
[----:B--2---:R-:W-:-:S06]  /*1f10*/  ULEA UR4, UR5, UR4, 0x18 ;  /* 0x0000000405047291 */ /* 0x004fcc000f8ec03f */
[----:B------:R-:W-:Y:S02]  /*1f20*/  LEA R113, R113, UR4, 0x3 ;  /* 0x0000000471717c11 */ /* 0x000fe4000f8e18ff */
[----:B------:R-:W-:-:S04]  /*1f30*/  LEA R116, R116, UR4, 0x3 ;  /* 0x0000000474747c11 */ /* 0x000fc8000f8e18ff */
[----:B------:R-:W-:Y:S05]  /*1f40*/  @!P0 BRA `(.L_x_1048) ;  /* 0x0000000c00008947 */ /* 0x000fea0003800000 */
[----:B------:R-:W0:Y:S01]  /*1f50*/  SHFL.DOWN PT, R56, R111, 0x10, 0x1f ;  /* 0x0a001f006f387f89 */ /* 0x000e2200000e0000 */
[----:B---3--:R-:W1:Y:S01]  /*1f60*/  LDC R74, c[0x0][0x210] ;  /* 0x00008400ff4a7b82 */ /* 0x008e620000000800 */
[----:B------:R-:W-:Y:S01]  /*1f70*/  LOP3.LUT P0, RZ, R17, 0x1f, R20, 0xf8, !PT ;  /* 0x0000001f11ff7812 */ /* 0x000fe2000780f814 */
[----:B------:R-:W-:Y:S01]  /*1f80*/  BSSY B0, `(.L_x_1049) ;  /* 0x0000031000007945 */ /* 0x000fe20003800000 */
[----:B------:R-:W2:Y:S01]  /*1f90*/  SHFL.DOWN PT, R57, R114, 0x10, 0x1f ;  /* 0x0a001f0072397f89 */ /* 0x000ea200000e0000 */
[----:B------:R-:W-:Y:S02]  /*1fa0*/  LOP3.LUT R117, R71, 0x1, RZ, 0xc0, !PT ;  /* 0x0000000147757812 */ /* 0x000fe400078ec0ff */
[----:B------:R-:W-:Y:S02]  /*1fb0*/  LEA.HI R118, R20, R19, RZ, 0x19 ;  /* 0x0000001314767211 */ /* 0x000fe400078fc8ff */
[----:B------:R-:W-:Y:S01]  /*1fc0*/  ISETP.NE.AND P2, PT, R15, RZ, PT ;  /* 0x000000ff0f00720c */ /* 0x000fe20003f45270 */
[----:B0-----:R-:W-:-:S02]  /*1fd0*/  FADD R56, R56, R111 ;  /* 0x0000006f38387221 */ /* 0x001fc40000000000 */
[----:B------:R-:W-:Y:S02]  /*1fe0*/  IMAD R111, R118, R109, RZ ;  /* 0x0000006d766f7224 */ /* 0x000fe400078e02ff */
[----:B--2---:R-:W-:Y:S01]  /*1ff0*/  FADD R57, R57, R114 ;  /* 0x0000007239397221 */ /* 0x004fe20000000000 */
        /* <DEDUP_REMOVED lines=20> */
[----:B------:R-:W-:Y:S02]  /*2140*/  IMAD.X R75, RZ, RZ, RZ, P3 ;  /* 0x000000ffff4b7224 */ /* 0x000fe400018e06ff */
[----:B0-----:R-:W-:Y:S01]  /*2150*/  FADD R58, R63, R114 ;  /* 0x000000723f3a7221 */ /* 0x001fe20000000000 */
[----:B--2---:R-:W-:Y:S02]  /*2160*/  @!P0 LEA R114, P3, R60, R56, 0x3 ;  /* 0x000000383c728211 */ /* 0x004fe400078618ff */
[----:B------:R-:W-:Y:S01]  /*2170*/  @!P0 LEA.HI.X.SX32 R56, R16, R75, 0x1, P4 ;  /* 0x0000004b10388211 */ /* 0x000fe200020f0eff */
[----:B-1----:R-:W-:Y:S01]  /*2180*/  FADD R59, R62, R59 ;  /* 0x0000003b3e3b7221 */ /* 0x002fe20000000000 */
[----:B------:R-:W-:Y:S02]  /*2190*/  ISETP.NE.AND P4, PT, R20, RZ, PT ;  /* 0x000000ff1400720c */ /* 0x000fe40003f85270 */
[----:B------:R-:W-:-:S02]  /*21a0*/  CS2R R62, SRZ ;  /* 0x00000000003e7805 */ /* 0x000fc4000001ff00 */
[----:B------:R-:W-:Y:S01]  /*21b0*/  @!P0 LEA.HI.X R115, R60, R57, R56, 0x3, P3 ;  /* 0x000000393c738211 */ /* 0x000fe200018f1c38 */
        /* <DEDUP_REMOVED lines=13> */
.L_x_1050:
[----:B------:R-:W-:Y:S05]  /*2290*/  BSYNC B0 ;  /* 0x0000000000007941 */ /* 0x000fea0003800000 */
.L_x_1049:
        /* <DEDUP_REMOVED lines=25> */
.L_x_1052:
[----:B------:R-:W2:Y:S04]  /*2430*/  LDG.E.STRONG.GPU R58, desc[UR6][R56.64] ;  /* 0x00000006383a7981 */ /* 0x000ea8000c1ef900 */
[----:B--2---:R-:W-:Y:S01]  /*2440*/  CCTL.IVALL ;  /* 0x00000000ff00798f */ /* 0x004fe20002000000 */
[----:B------:R-:W-:Y:S05]  /*2450*/  YIELD ;  /* 0x0000000000007946 */ /* 0x000fea0003800000 */
[----:B------:R-:W-:-:S13]  /*2460*/  ISETP.NE.AND P0, PT, R58, R61, PT ;  /* 0x0000003d3a00720c */ /* 0x000fda0003f05270 */
[----:B------:R-:W-:Y:S05]  /*2470*/  @P0 BRA `(.L_x_1052) ;  /* 0xfffffffc00ec0947 */ /* 0x000fea000383ffff */
.L_x_1051:
[----:B------:R-:W-:Y:S01]  /*2480*/  ISETP.GE.AND P0, PT, R15, R109, PT ;  /* 0x0000006d0f00720c */ /* 0x000fe20003f06270 */
[----:B------:R-:W-:Y:S05]  /*2490*/  WARPSYNC.ALL ;  /* 0x0000000000007948 */ /* 0x000fea0003800000 */
[----:B------:R-:W-:Y:S01]  /*24a0*/  BAR.SYNC.DEFER_BLOCKING 0x0 ;  /* 0x0000000000007b1d */ /* 0x000fe20000010000 */
[----:B------:R-:W-:Y:S01]  /*24b0*/  HFMA2.MMA R74, -RZ, RZ, 0, 0 ;  /* 0x00000000ff4a7435 */ /* 0x000fe200000001ff */
[----:B------:R-:W-:-:S04]  /*24c0*/  IMAD.MOV.U32 R113, RZ, RZ, RZ ;  /* 0x000000ffff717224 */ /* 0x000fc800078e00ff */
[----:B------:R-:W-:Y:S04]  /*24d0*/  BSSY B0, `(.L_x_1053) ;  /* 0x0000050000007945 */ /* 0x000fe80003800000 */
[----:B------:R-:W-:Y:S05]  /*24e0*/  @P0 BRA `(.L_x_1054) ;  /* 0x0000000400380947 */ /* 0x000fea0003800000 */
[--C-:B------:R-:W-:Y:S01]  /*24f0*/  IMAD.IADD R56, R109, 0x1, -R15.reuse ;  /* 0x000000016d387824 */ /* 0x100fe200078e0a0f */
[----:B------:R-:W-:Y:S01]  /*2500*/  BSSY B1, `(.L_x_1055) ;  /* 0x000002b000017945 */ /* 0x000fe20003800000 */
[----:B------:R-:W-:Y:S01]  /*2510*/  PLOP3.LUT P0, PT, PT, PT, PT, 0x80, 0x0 ;  /* 0x000000000000781c */ /* 0x000fe20003f0f070 */
[----:B------:R-:W-:Y:S02]  /*2520*/  IMAD.MOV.U32 R74, RZ, RZ, RZ ;  /* 0x000000ffff4a7224 */ /* 0x000fe400078e00ff */
[----:B------:R-:W-:Y:S01]  /*2530*/  ISETP.GT.AND P2, PT, R56, 0x60, PT ;  /* 0x000000603800780c */ /* 0x000fe20003f44270 */
[----:B-1----:R-:W-:Y:S02]  /*2540*/  IMAD.MOV.U32 R114, RZ, RZ, R15 ;  /* 0x000000ffff727224 */ /* 0x002fe400078e000f */
[----:B------:R-:W-:-:S10]  /*2550*/  IMAD.MOV.U32 R113, RZ, RZ, RZ ;  /* 0x000000ffff717224 */ /* 0x000fd400078e00ff */
[----:B------:R-:W-:Y:S05]  /*2560*/  @!P2 BRA `(.L_x_1056) ;  /* 0x000000000090a947 */ /* 0x000fea0003800000 */
[----:B------:R-:W-:Y:S01]  /*2570*/  PLOP3.LUT P0, PT, PT, PT, PT, 0x8, 0x0 ;  /* 0x000000000000781c */ /* 0x000fe20003f0e170 */
[----:B------:R-:W-:-:S12]  /*2580*/  VIADD R115, R109, 0xffffffa0 ;  /* 0xffffffa06d737836 */ /* 0x000fd80000000000 */
.L_x_1057:
[C---:B------:R-:W-:Y:S01]  /*2590*/  IADD3 R57, P2, R114.reuse, R111, RZ ;  /* 0x0000006f72397210 */ /* 0x040fe20007f5e0ff */
[C---:B------:R-:W-:Y:S01]  /*25a0*/  VIADD R60, R114.reuse, 0x40 ;  /* 0x00000040723c7836 */ /* 0x040fe20000000000 */
[C---:B0-----:R-:W-:Y:S02]  /*25b0*/  IADD3 R58, R114.reuse, 0x20, RZ ;  /* 0x00000020723a7810 */ /* 0x041fe40007ffe0ff */
[----:B------:R-:W-:Y:S02]  /*25c0*/  LEA.HI.X.SX32 R62, R114, R75, 0x1, P2 ;  /* 0x0000004b723e7211 */ /* 0x000fe400010f0eff */
[C---:B------:R-:W-:Y:S02]  /*25d0*/  LEA R56, P2, R57.reuse, UR4, 0x3 ;  /* 0x0000000439387c11 */ /* 0x040fe4000f8418ff */
[----:B------:R-:W-:Y:S02]  /*25e0*/  IADD3 R59, P3, R58, R111, RZ ;  /* 0x0000006f3a3b7210 */ /* 0x000fe40007f7e0ff */
[----:B------:R-:W-:-:S02]  /*25f0*/  LEA.HI.X R57, R57, UR5, R62, 0x3, P2 ;  /* 0x0000000539397c11 */ /* 0x000fc400090f1c3e */
[----:B------:R-:W-:Y:S02]  /*2600*/  LEA.HI.X.SX32 R62, R58, R75, 0x1, P3 ;  /* 0x0000004b3a3e7211 */ /* 0x000fe400018f0eff */
[C---:B------:R-:W-:Y:S02]  /*2610*/  LEA R58, P2, R59.reuse, UR4, 0x3 ;  /* 0x000000043b3a7c11 */ /* 0x040fe4000f8418ff */
[----:B------:R-:W-:Y:S01]  /*2620*/  IADD3 R61, P3, R60, R111, RZ ;  /* 0x0000006f3c3d7210 */ /* 0x000fe20007f7e0ff */
[----:B------:R-:W2:Y:S01]  /*2630*/  LDG.E.64 R56, desc[UR6][R56.64] ;  /* 0x0000000638387981 */ /* 0x000ea2000c1e1b00 */
[----:B------:R-:W-:Y:S01]  /*2640*/  LEA.HI.X R59, R59, UR5, R62, 0x3, P2 ;  /* 0x000000053b3b7c11 */ /* 0x000fe200090f1c3e */
[----:B------:R-:W-:Y:S01]  /*2650*/  VIADD R62, R114, 0x60 ;  /* 0x00000060723e7836 */ /* 0x000fe20000000000 */
[----:B------:R-:W-:Y:S02]  /*2660*/  LEA.HI.X.SX32 R116, R60, R75, 0x1, P3 ;  /* 0x0000004b3c747211 */ /* 0x000fe400018f0eff */
[----:B------:R-:W-:-:S02]  /*2670*/  LEA R60, P2, R61, UR4, 0x3 ;  /* 0x000000043d3c7c11 */ /* 0x000fc4000f8418ff */
[----:B------:R-:W3:Y:S02]  /*2680*/  LDG.E.64 R58, desc[UR6][R58.64] ;  /* 0x000000063a3a7981 */ /* 0x000ee4000c1e1b00 */
[----:B------:R-:W-:Y:S02]  /*2690*/  LEA.HI.X R61, R61, UR5, R116, 0x3, P2 ;  /* 0x000000053d3d7c11 */ /* 0x000fe400090f1c74 */
[----:B------:R-:W-:-:S04]  /*26a0*/  IADD3 R63, P2, R62, R111, RZ ;  /* 0x0000006f3e3f7210 */ /* 0x000fc80007f5e0ff */
[----:B------:R-:W-:Y:S01]  /*26b0*/  LEA.HI.X.SX32 R116, R62, R75, 0x1, P2 ;  /* 0x0000004b3e747211 */ /* 0x000fe200010f0eff */
[----:B------:R-:W4:Y:S01]  /*26c0*/  LDG.E.64 R60, desc[UR6][R60.64] ;  /* 0x000000063c3c7981 */ /* 0x000f22000c1e1b00 */
[----:B------:R-:W-:-:S04]  /*26d0*/  LEA R62, P2, R63, UR4, 0x3 ;  /* 0x000000043f3e7c11 */ /* 0x000fc8000f8418ff */
        /* <DEDUP_REMOVED lines=13> */
.L_x_1056:
[----:B------:R-:W-:Y:S05]  /*27b0*/  BSYNC B1 ;  /* 0x0000000000017941 */ /* 0x000fea0003800000 */
.L_x_1055:
[----:B------:R-:W-:Y:S01]  /*27c0*/  IMAD.IADD R56, R109, 0x1, -R114 ;  /* 0x000000016d387824 */ /* 0x000fe200078e0a72 */
[----:B------:R-:W-:Y:S04]  /*27d0*/  BSSY B1, `(.L_x_1058) ;  /* 0x0000015000017945 */ /* 0x000fe80003800000 */
[----:B------:R-:W-:-:S13]  /*27e0*/  ISETP.GT.AND P2, PT, R56, 0x20, PT ;  /* 0x000000203800780c */ /* 0x000fda0003f44270 */
[----:B------:R-:W-:Y:S05]  /*27f0*/  @!P2 BRA `(.L_x_1059) ;  /* 0x000000000048a947 */ /* 0x000fea0003800000 */
[C---:B------:R-:W-:Y:S01]  /*2800*/  IADD3 R57, P0, R114.reuse, R111, RZ ;  /* 0x0000006f72397210 */ /* 0x040fe20007f1e0ff */
[----:B------:R-:W-:Y:S01]  /*2810*/  ULDC.64 UR10, c[0x0][0x240] ;  /* 0x00009000000a7ab9 */ /* 0x000fe20000000a00 */
[C---:B0-----:R-:W-:Y:S02]  /*2820*/  IADD3 R58, R114.reuse, 0x20, RZ ;  /* 0x00000020723a7810 */ /* 0x041fe40007ffe0ff */
        /* <DEDUP_REMOVED lines=15> */
.L_x_1059:
[----:B------:R-:W-:Y:S05]  /*2920*/  BSYNC B1 ;  /* 0x0000000000017941 */ /* 0x000fea0003800000 */
.L_x_1058:
        /* <DEDUP_REMOVED lines=10> */
.L_x_1054:
[----:B------:R-:W-:Y:S05]  /*29d0*/  BSYNC B0 ;  /* 0x0000000000007941 */ /* 0x000fea0003800000 */
.L_x_1053:
        /* <DEDUP_REMOVED lines=23> */
.L_x_1048:
        /* <DEDUP_REMOVED lines=17> */
[----:B---3--:R-:W0:Y:S04]  /*2c60*/  SHFL.DOWN PT, R74, R111, 0x1, 0x1f ;  /* 0x08201f006f4a7f89 */ /* 0x008e2800000e0000 */
        /* <DEDUP_REMOVED lines=15> */
.L_x_1060:
        /* <DEDUP_REMOVED lines=31> */
.L_x_1065:
[----:B------:R-:W-:Y:S05]  /*2f50*/  BSYNC B2 ;  /* 0x0000000000027941 */ /* 0x000fea0003800000 */
.L_x_1064:
[C---:B------:R-:W-:Y:S01]  /*2f60*/  ISETP.NE.AND P0, PT, R70.reuse, RZ, PT ;  /* 0x000000ff4600720c */ /* 0x040fe20003f05270 */
[----:B------:R1:W-:Y:S01]  /*2f70*/  @P1 STG.E desc[UR6][R62.64+0xc], R59 ;  /* 0x00000c3b3e001986 */ /* 0x0003e2000c101906 */
[C---:B------:R-:W-:Y:S02]  /*2f80*/  ISETP.GE.U32.AND P2, PT, R70.reuse, 0x2, PT ;  /* 0x000000024600780c */ /* 0x040fe40003f46070 */
[----:B------:R-:W-:-:S09]  /*2f90*/  ISETP.GE.U32.AND P3, PT, R70, 0x3, PT ;  /* 0x000000034600780c */ /* 0x000fd20003f66070 */
[----:B------:R1:W-:Y:S04]  /*2fa0*/  @P0 STG.E desc[UR6][R62.64], R56 ;  /* 0x000000383e000986 */ /* 0x0003e8000c101906 */
[----:B------:R1:W-:Y:S04]  /*2fb0*/  @P2 STG.E desc[UR6][R62.64+0x4], R57 ;  /* 0x000004393e002986 */ /* 0x0003e8000c101906 */
[----:B------:R1:W-:Y:S02]  /*2fc0*/  @P3 STG.E desc[UR6][R62.64+0x8], R58 ;  /* 0x0000083a3e003986 */ /* 0x0003e4000c101906 */
.L_x_1066:
[----:B------:R-:W-:Y:S05]  /*2fd0*/  BSYNC B1 ;  /* 0x0000000000017941 */ /* 0x000fea0003800000 */
.L_x_1063:
        /* <DEDUP_REMOVED lines=8> */
[----:B------:R-:W-:Y:S02]  /*3060*/  IMAD R63, R87, UR8, R66 ;  /* 0x00000008573f7c24 */ /* 0x000fe4000f8e0242 */
[----:B------:R-:W-:Y:S01]  /*3070*/  FADD R56, R90, -R57 ;  /* 0x800000395a387221 */ /* 0x000fe20000000000 */
[----:B------:R-:W-:Y:S01]  /*3080*/  FADD R114, R108, -R59 ;  /* 0x8000003b6c727221 */ /* 0x000fe20000000000 */
[----:B------:R-:W-:Y:S01]  /*3090*/  FADD R116, R105, -R62 ;  /* 0x8000003e69747221 */ /* 0x000fe20000000000 */
[----:B------:R-:W-:Y:S04]  /*30a0*/  BSSY B1, `(.L_x_1067) ;  /* 0x0000018000017945 */ /* 0x000fe80003800000 */
[----:B------:R-:W-:Y:S01]  /*30b0*/  BSSY B2, `(.L_x_1068) ;  /* 0x000000f000027945 */ /* 0x000fe20003800000 */
[----:B------:R-:W-:Y:S01]  /*30c0*/  FMUL R57, R58, R77 ;  /* 0x0000004d3a397220 */ /* 0x000fe20000400000 */
[----:B------:R-:W-:-:S04]  /*30d0*/  IMAD.WIDE R62, R63, 0x4, R60 ;  /* 0x000000043f3e7825 */ /* 0x000fc800078e023c */
[-C--:B------:R-:W-:Y:S01]  /*30e0*/  FMUL R56, R56, R77.reuse ;  /* 0x0000004d38387220 */ /* 0x080fe20000400000 */
        /* <DEDUP_REMOVED lines=11> */
.L_x_1069:
[----:B------:R-:W-:Y:S05]  /*31a0*/  BSYNC B2 ;  /* 0x0000000000027941 */ /* 0x000fea0003800000 */
.L_x_1068:
[C---:B------:R-:W-:Y:S01]  /*31b0*/  ISETP.NE.AND P0, PT, R67.reuse, RZ, PT ;  /* 0x000000ff4300720c */ /* 0x040fe20003f05270 */
[----:B------:R1:W-:Y:S01]  /*31c0*/  @P1 STG.E desc[UR6][R62.64+0xc], R59 ;  /* 0x00000c3b3e001986 */ /* 0x0003e2000c101906 */
[C---:B------:R-:W-:Y:S02]  /*31d0*/  ISETP.GE.U32.AND P2, PT, R67.reuse, 0x2, PT ;  /* 0x000000024300780c */ /* 0x040fe40003f46070 */
[----:B------:R-:W-:-:S09]  /*31e0*/  ISETP.GE.U32.AND P3, PT, R67, 0x3, PT ;  /* 0x000000034300780c */ /* 0x000fd20003f66070 */
[----:B------:R1:W-:Y:S04]  /*31f0*/  @P0 STG.E desc[UR6][R62.64], R56 ;  /* 0x000000383e000986 */ /* 0x0003e8000c101906 */
[----:B------:R1:W-:Y:S04]  /*3200*/  @P2 STG.E desc[UR6][R62.64+0x4], R57 ;  /* 0x000004393e002986 */ /* 0x0003e8000c101906 */
[----:B------:R1:W-:Y:S02]  /*3210*/  @P3 STG.E desc[UR6][R62.64+0x8], R58 ;  /* 0x0000083a3e003986 */ /* 0x0003e4000c101906 */
.L_x_1070:
[----:B------:R-:W-:Y:S05]  /*3220*/  BSYNC B1 ;  /* 0x0000000000017941 */ /* 0x000fea0003800000 */
.L_x_1067:
        /* <DEDUP_REMOVED lines=28> */
.L_x_1073:
[----:B------:R-:W-:Y:S05]  /*33f0*/  BSYNC B2 ;  /* 0x0000000000027941 */ /* 0x000fea0003800000 */
.L_x_1072:
[C---:B------:R-:W-:Y:S01]  /*3400*/  ISETP.NE.AND P0, PT, R68.reuse, RZ, PT ;  /* 0x000000ff4400720c */ /* 0x040fe20003f05270 */
[----:B------:R1:W-:Y:S01]  /*3410*/  @P1 STG.E desc[UR6][R62.64+0xc], R59 ;  /* 0x00000c3b3e001986 */ /* 0x0003e2000c101906 */
[C---:B------:R-:W-:Y:S02]  /*3420*/  ISETP.GE.U32.AND P2, PT, R68.reuse, 0x2, PT ;  /* 0x000000024400780c */ /* 0x040fe40003f46070 */
[----:B------:R-:W-:-:S09]  /*3430*/  ISETP.GE.U32.AND P3, PT, R68, 0x3, PT ;  /* 0x000000034400780c */ /* 0x000fd20003f66070 */
[----:B------:R1:W-:Y:S04]  /*3440*/  @P0 STG.E desc[UR6][R62.64], R56 ;  /* 0x000000383e000986 */ /* 0x0003e8000c101906 */
[----:B------:R1:W-:Y:S04]  /*3450*/  @P2 STG.E desc[UR6][R62.64+0x4], R57 ;  /* 0x000004393e002986 */ /* 0x0003e8000c101906 */
[----:B------:R1:W-:Y:S02]  /*3460*/  @P3 STG.E desc[UR6][R62.64+0x8], R58 ;  /* 0x0000083a3e003986 */ /* 0x0003e4000c101906 */
.L_x_1074:
[----:B------:R-:W-:Y:S05]  /*3470*/  BSYNC B1 ;  /* 0x0000000000017941 */ /* 0x000fea0003800000 */
.L_x_1071:
        /* <DEDUP_REMOVED lines=14> */
[----:B------:R-:W-:Y:S01]  /*3560*/  FMUL R57, R58, R77 ;  /* 0x0000004d3a397220 */ /* 0x000fe20000400000 */
[----:B------:R-:W-:Y:S01]  /*3570*/  ISETP.LT.U32.OR P0, PT, R69, 0x4, P0 ;  /* 0x000000044500780c */ /* 0x000fe20000701470 */
[----:B------:R-:W-:-:S04]  /*3580*/  IMAD.WIDE R60, R87, 0x4, R60 ;  /* 0x00000004573c7825 */ /* 0x000fc800078e023c */
[-C--:B------:R-:W-:Y:S01]  /*3590*/  FMUL R56, R56, R77.reuse ;  /* 0x0000004d38387220 */ /* 0x080fe20000400000 */
        /* <DEDUP_REMOVED lines=12> */
.L_x_1062:
[----:B------:R-:W-:Y:S05]  /*3660*/  BSYNC B0 ;  /* 0x0000000000007941 */ /* 0x000fea0003800000 */
.L_x_1061:
[----:B------:R-:W-:Y:S05]  /*3670*/  WARPSYNC.ALL ;  /* 0x0000000000007948 */ /* 0x000fea0003800000 */
[----:B0123--:R-:W0:Y:S01]  /*3680*/  LDC R56, c[0x0][0x210] ;  /* 0x00008400ff387b82 */ /* 0x00fe220000000800 */
[----:B------:R-:W-:-:S04]  /*3690*/  LOP3.LUT P1, RZ, R76, 0xff, RZ, 0xc0, !PT ;  /* 0x000000ff4cff7812 */ /* 0x000fc8000782c0ff */
[----:B------:R-:W-:Y:S01]  /*36a0*/  SEL R76, RZ, 0x1, P1 ;  /* 0x00000001ff4c7807 */ /* 0x000fe20000800000 */
[----:B0-----:R-:W-:-:S05]  /*36b0*/  IMAD.IADD R73, R73, 0x1, R56 ;  /* 0x0000000149497824 */ /* 0x001fca00078e0238 */
[----:B------:R-:W-:-:S13]  /*36c0*/  ISETP.GE.AND P0, PT, R73, UR9, PT ;  /* 0x0000000949007c0c */ /* 0x000fda000bf06270 */
[----:B------:R-:W-:Y:S05]  /*36d0*/  @!P0 BRA `(.L_x_1075) ;  /* 0xffffffd4003c8947 */ /* 0x000fea000383ffff */
.L_x_1019:
        /* <DEDUP_REMOVED lines=16> */
.L_x_1078:
[----:B------:R-:W-:Y:S05]  /*37e0*/  BSYNC B0 ;  /* 0x0000000000007941 */ /* 0x000fea0003800000 */
.L_x_1077:
[C---:B------:R-:W-:Y:S01]  /*37f0*/  ISETP.NE.AND P0, PT, R6.reuse, RZ, PT ;  /* 0x000000ff0600720c */ /* 0x040fe20003f05270 */
[----:B------:R1:W-:Y:S01]  /*3800*/  @P1 STG.E desc[UR6][R2.64+0xc], R39 ;  /* 0x00000c2702001986 */ /* 0x0003e2000c101906 */
[C---:B------:R-:W-:Y:S02]  /*3810*/  ISETP.GE.U32.AND P2, PT, R6.reuse, 0x2, PT ;  /* 0x000000020600780c */ /* 0x040fe40003f46070 */
[----:B------:R-:W-:-:S09]  /*3820*/  ISETP.GE.U32.AND P3, PT, R6, 0x3, PT ;  /* 0x000000030600780c */ /* 0x000fd20003f66070 */
[----:B------:R1:W-:Y:S04]  /*3830*/  @P0 STG.E desc[UR6][R2.64], R36 ;  /* 0x0000002402000986 */ /* 0x0003e8000c101906 */
[----:B------:R1:W-:Y:S04]  /*3840*/  @P2 STG.E desc[UR6][R2.64+0x4], R37 ;  /* 0x0000042502002986 */ /* 0x0003e8000c101906 */
[----:B------:R1:W-:Y:S02]  /*3850*/  @P3 STG.E desc[UR6][R2.64+0x8], R38 ;  /* 0x0000082602003986 */ /* 0x0003e4000c101906 */
.L_x_1079:
[----:B------:R-:W-:Y:S05]  /*3860*/  BSYNC B1 ;  /* 0x0000000000017941 */ /* 0x000fea0003800000 */
.L_x_1076:
        /* <DEDUP_REMOVED lines=18> */
.L_x_1081:
[----:B------:R-:W-:Y:S05]  /*3990*/  BSYNC B1 ;  /* 0x0000000000017941 */ /* 0x000fea0003800000 */
.L_x_1080:
        /* <DEDUP_REMOVED lines=14> */
.L_x_1084:
[----:B------:R-:W-:Y:S05]  /*3a80*/  BSYNC B1 ;  /* 0x0000000000017941 */ /* 0x000fea0003800000 */
.L_x_1083:
[C---:B------:R-:W-:Y:S01]  /*3a90*/  ISETP.NE.AND P0, PT, R6.reuse, RZ, PT ;  /* 0x000000ff0600720c */ /* 0x040fe20003f05270 */
[----:B------:R1:W-:Y:S01]  /*3aa0*/  @P1 STG.E desc[UR6][R2.64+0xc], R35 ;  /* 0x00000c2302001986 */ /* 0x0003e2000c101906 */
[C---:B------:R-:W-:Y:S02]  /*3ab0*/  ISETP.GE.U32.AND P2, PT, R6.reuse, 0x2, PT ;  /* 0x000000020600780c */ /* 0x040fe40003f46070 */
[----:B------:R-:W-:-:S09]  /*3ac0*/  ISETP.GE.U32.AND P3, PT, R6, 0x3, PT ;  /* 0x000000030600780c */ /* 0x000fd20003f66070 */
[----:B------:R1:W-:Y:S04]  /*3ad0*/  @P0 STG.E desc[UR6][R2.64], R32 ;  /* 0x0000002002000986 */ /* 0x0003e8000c101906 */
[----:B------:R1:W-:Y:S04]  /*3ae0*/  @P2 STG.E desc[UR6][R2.64+0x4], R33 ;  /* 0x0000042102002986 */ /* 0x0003e8000c101906 */
[----:B------:R1:W-:Y:S02]  /*3af0*/  @P3 STG.E desc[UR6][R2.64+0x8], R34 ;  /* 0x0000082202003986 */ /* 0x0003e4000c101906 */
.L_x_1085:
[----:B------:R-:W-:Y:S05]  /*3b00*/  BSYNC B2 ;  /* 0x0000000000027941 */ /* 0x000fea0003800000 */
.L_x_1082:
        /* <DEDUP_REMOVED lines=17> */
.L_x_1087:
[----:B------:R-:W-:Y:S05]  /*3c20*/  BSYNC B2 ;  /* 0x0000000000027941 */ /* 0x000fea0003800000 */
.L_x_1086:
        /* <DEDUP_REMOVED lines=14> */
.L_x_1090:
[----:B------:R-:W-:Y:S05]  /*3d10*/  BSYNC B2 ;  /* 0x0000000000027941 */ /* 0x000fea0003800000 */
.L_x_1089:
[C---:B------:R-:W-:Y:S01]  /*3d20*/  ISETP.NE.AND P0, PT, R6.reuse, RZ, PT ;  /* 0x000000ff0600720c */ /* 0x040fe20003f05270 */
[----:B------:R1:W-:Y:S01]  /*3d30*/  @P1 STG.E desc[UR6][R2.64+0xc], R31 ;  /* 0x00000c1f02001986 */ /* 0x0003e2000c101906 */
[C---:B------:R-:W-:Y:S02]  /*3d40*/  ISETP.GE.U32.AND P2, PT, R6.reuse, 0x2, PT ;  /* 0x000000020600780c */ /* 0x040fe40003f46070 */
[----:B------:R-:W-:-:S09]  /*3d50*/  ISETP.GE.U32.AND P3, PT, R6, 0x3, PT ;  /* 0x000000030600780c */ /* 0x000fd20003f66070 */
[----:B------:R1:W-:Y:S04]  /*3d60*/  @P0 STG.E desc[UR6][R2.64], R28 ;  /* 0x0000001c02000986 */ /* 0x0003e8000c101906 */
[----:B------:R1:W-:Y:S04]  /*3d70*/  @P2 STG.E desc[UR6][R2.64+0x4], R29 ;  /* 0x0000041d02002986 */ /* 0x0003e8000c101906 */
[----:B------:R1:W-:Y:S02]  /*3d80*/  @P3 STG.E desc[UR6][R2.64+0x8], R30 ;  /* 0x0000081e02003986 */ /* 0x0003e4000c101906 */
.L_x_1091:
[----:B------:R-:W-:Y:S05]  /*3d90*/  BSYNC B3 ;  /* 0x0000000000037941 */ /* 0x000fea0003800000 */
.L_x_1088:
        /* <DEDUP_REMOVED lines=17> */
.L_x_1093:
[----:B------:R-:W-:Y:S05]  /*3eb0*/  BSYNC B3 ;  /* 0x0000000000037941 */ /* 0x000fea0003800000 */
.L_x_1092:
        /* <DEDUP_REMOVED lines=14> */
.L_x_1096:
[----:B------:R-:W-:Y:S05]  /*3fa0*/  BSYNC B4 ;  /* 0x0000000000047941 */ /* 0x000fea0003800000 */
.L_x_1095:
[C---:B------:R-:W-:Y:S01]  /*3fb0*/  ISETP.NE.AND P0, PT, R6.reuse, RZ, PT ;  /* 0x000000ff0600720c */ /* 0x040fe20003f05270 */
[----:B------:R1:W-:Y:S01]  /*3fc0*/  @P1 STG.E desc[UR6][R2.64+0xc], R27 ;  /* 0x00000c1b02001986 */ /* 0x0003e2000c101906 */
[C---:B------:R-:W-:Y:S02]  /*3fd0*/  ISETP.GE.U32.AND P2, PT, R6.reuse, 0x2, PT ;  /* 0x000000020600780c */ /* 0x040fe40003f46070 */
[----:B------:R-:W-:-:S09]  /*3fe0*/  ISETP.GE.U32.AND P3, PT, R6, 0x3, PT ;  /* 0x000000030600780c */ /* 0x000fd20003f66070 */
[----:B------:R1:W-:Y:S04]  /*3ff0*/  @P0 STG.E desc[UR6][R2.64], R24 ;  /* 0x0000001802000986 */ /* 0x0003e8000c101906 */
[----:B------:R1:W-:Y:S04]  /*4000*/  @P2 STG.E desc[UR6][R2.64+0x4], R25 ;  /* 0x0000041902002986 */ /* 0x0003e8000c101906 */
[----:B------:R1:W-:Y:S02]  /*4010*/  @P3 STG.E desc[UR6][R2.64+0x8], R26 ;  /* 0x0000081a02003986 */ /* 0x0003e4000c101906 */
.L_x_1097:
[----:B------:R-:W-:Y:S05]  /*4020*/  BSYNC B3 ;  /* 0x0000000000037941 */ /* 0x000fea0003800000 */
.L_x_1094:
        /* <DEDUP_REMOVED lines=16> */
        .weak           $__internal_9_$__cuda_sm20_rcp_rn_f32_slowpath
        .type           $__internal_9_$__cuda_sm20_rcp_rn_f32_slowpath,@function
        .size           $__internal_9_$__cuda_sm20_rcp_rn_f32_slowpath,(.L_x_7849 - $__internal_9_$__cuda_sm20_rcp_rn_f32_slowpath)
$__internal_9_$__cuda_sm20_rcp_rn_f32_slowpath:
        /* <DEDUP_REMOVED lines=15> */
.L_x_1098:
[----:B------:R-:W-:-:S05]  /*4220*/  VIADD R3, R2, 0xffffff03 ;  /* 0xffffff0302037836 */ /* 0x000fca0000000000 */
[----:B------:R-:W-:-:S13]  /*4230*/  ISETP.GT.U32.AND P0, PT, R3, 0x1, PT ;  /* 0x000000010300780c */ /* 0x000fda0003f04070 */
[----:B------:R-:W-:Y:S05]  /*4240*/  @P0 BRA `(.L_x_1100) ;  /* 0x0000000000780947 */ /* 0x000fea0003800000 */
[----:B------:R-:W-:Y:S01]  /*4250*/  LOP3.LUT R8, R0, 0x7fffff, RZ, 0xc0, !PT ;  /* 0x007fffff00087812 */ /* 0x000fe200078ec0ff */
[----:B------:R-:W-:-:S03]  /*4260*/  HFMA2.MMA R12, -RZ, RZ, 0, 1.78813934326171875e-07 ;  /* 0x00000003ff0c7435 */ /* 0x000fc600000001ff */
[----:B------:R-:W-:-:S04]  /*4270*/  LOP3.LUT R8, R8, 0x3f800000, RZ, 0xfc, !PT ;  /* 0x3f80000008087812 */ /* 0x000fc800078efcff */
[----:B------:R-:W0:Y:S03]  /*4280*/  MUFU.RCP R9, R8 ;  /* 0x0000000800097308 */ /* 0x000e260000001000 */
[----:B------:R-:W-:Y:S01]  /*4290*/  SHF.L.U32 R13, R12, R3, RZ ;  /* 0x000000030c0d7219 */ /* 0x000fe200000006ff */
        /* <DEDUP_REMOVED lines=21> */
[----:B------:R-:W-:-:S05]  /*43f0*/  @!P0 VIADD R3, R3, 0x1 ;  /* 0x0000000103038836 */ /* 0x000fca0000000000 */
[----:B------:R-:W-:-:S04]  /*4400*/  @!P1 SHF.L.U32 R3, R3, 0x1, RZ ;  /* 0x0000000103039819 */ /* 0x000fc800000006ff */
[----:B------:R-:W-:Y:S01]  /*4410*/  LOP3.LUT R2, R3, 0x80000000, R0, 0xf8, !PT ;  /* 0x8000000003027812 */ /* 0x000fe200078ef800 */
[----:B------:R-:W-:Y:S06]  /*4420*/  BRA `(.L_x_1099) ;  /* 0x0000000000047947 */ /* 0x000fec0003800000 */
.L_x_1100:
[----:B------:R0:W1:Y:S02]  /*4430*/  MUFU.RCP R2, R0 ;  /* 0x0000000000027308 */ /* 0x0000640000001000 */
.L_x_1099:
[----:B-1-3--:R-:W-:Y:S02]  /*4440*/  IMAD.MOV.U32 R12, RZ, RZ, R2 ;  /* 0x000000ffff0c7224 */ /* 0x00afe400078e0002 */
[----:B------:R-:W-:Y:S02]  /*4450*/  IMAD.MOV.U32 R2, RZ, RZ, R21 ;  /* 0x000000ffff027224 */ /* 0x000fe400078e0015 */
[----:B------:R-:W-:-:S04]  /*4460*/  IMAD.MOV.U32 R3, RZ, RZ, 0x0 ;  /* 0x00000000ff037424 */ /* 0x000fc800078e00ff */
[----:B0-2---:R-:W-:Y:S05]  /*4470*/  RET.REL.NODEC R2 `(_ZN18transformer_engine13normalization21ln_bwd_general_kernelINS0_13Kernel_traitsIffffjLj2048ELj1ELj1ELj4ELj16ENS0_18Kernel_traits_baseILj2048EffffjLj128EEEEEEEvNS0_20BackwardKernelParamsE) ;  /* 0xffffffb802e07950 */ /* 0x005fea0003c3ffff */
.L_x_1101:
        /* <DEDUP_REMOVED lines=16> */
.L_x_7849:


//--------------------- .text._ZN18transformer_engine13normalization21ln_bwd_general_kernelINS0_13Kernel_traitsI13__nv_bfloat16fS3_fjLj1024ELj1ELj4ELj1ELj16ENS0_18Kernel_traits_baseILj1024ES3_fS3_fjLj128EEEEEEEvNS0_20BackwardKernelParamsE --------------------------
	.section	.text._ZN18transformer_engine13normalization21ln_bwd_general_kernelINS0_13Kernel_traitsI13__nv_bfloat16fS3_fjLj1024ELj1ELj4ELj1ELj16ENS0_18Kernel_traits_baseILj1024ES3_fS3_fjLj128EEEEEEEvNS0_20BackwardKernelParamsE,"ax",@progbits
	.align	128
        .global         _ZN18transformer_engine13normalization21ln_bwd_general_kernelINS0_13Kernel_traitsI13__nv_bfloat16fS3_fjLj1024ELj1ELj4ELj1ELj16ENS0_18Kernel_traits_baseILj1024ES3_fS3_fjLj128EEEEEEEvNS0_20BackwardKernelParamsE
        .type           _ZN18transformer_engine13normalization21ln_bwd_general_kernelINS0_13Kernel_traitsI13__nv_bfloat16fS3_fjLj1024ELj1ELj4ELj1ELj16ENS0_18Kernel_traits_baseILj1024ES3_fS3_fjLj128EEEEEEEvNS0_20BackwardKernelParamsE,@function
        .size           _ZN18transformer_engine13normalization21ln_bwd_general_kernelINS0_13Kernel_traitsI13__nv_bfloat16fS3_fjLj1024ELj1ELj4ELj1ELj16ENS0_18Kernel_traits_baseILj1024ES3_fS3_fjLj128EEEEEEEvNS0_20BackwardKernelParamsE,(.L_x_7850 - _ZN18transformer_engine13normalization21ln_bwd_general_kernelINS0_13Kernel_traitsI13__nv_bfloat16fS3_fjLj1024ELj1ELj4ELj1ELj16ENS0_18Kernel_traits_baseILj1024ES3_fS3_fjLj128EEEEEEEvNS0_20BackwardKernelParamsE)
        .other          _ZN18transformer_engine13normalization21ln_bwd_general_kernelINS0_13Kernel_traitsI13__nv_bfloat16fS3_fjLj1024ELj1ELj4ELj1ELj16ENS0_18Kernel_traits_baseILj1024ES3_fS3_fjLj128EEEEEEEvNS0_20BackwardKernelParamsE,@"STO_CUDA_ENTRY STV_DEFAULT"
_ZN18transformer_engine13normalization21ln_bwd_general_kernelINS0_13Kernel_traitsI13__nv_bfloat16fS3_fjLj1024ELj1ELj4ELj1ELj16ENS0_18Kernel_traits_baseILj1024ES3_fS3_fjLj128EEEEEEEvNS0_20BackwardKernelParamsE:
.text._ZN18transformer_engine13normalization21ln_bwd_general_kernelINS0_13Kernel_traitsI13__nv_bfloat16fS3_fjLj1024ELj1ELj4ELj1ELj16ENS0_18Kernel_traits_baseILj1024ES3_fS3_fjLj128EEEEEEEvNS0_20BackwardKernelParamsE:
[----:B------:R-:W0:Y:S01]  /*0000*/  LDC R1, c[0x0][0x28] ;  /* 0x00000a00ff017b82 */ /* 0x000e220000000800 */
[----:B------:R-:W-:Y:S01]  /*0010*/  ULDC UR4, c[0x0][0x214] ;  /* 0x0000850000047ab9 */ /* 0x000fe20000000800 */
[----:B------:R-:W1:Y:S01]  /*0020*/  S2R R125, SR_TID.X ;  /* 0x00000000007d7919 */ /* 0x000e620000002100 */
[----:B------:R-:W-:Y:S01]  /*0030*/  IMAD.U32 R197, RZ, RZ, UR4 ;  /* 0x00000004ffc57e24 */ /* 0x000fe2000f8e00ff */
[----:B------:R-:W-:-:S04]  /*0040*/  ULDC UR6, c[0x0][0x21c] ;  /* 0x0000870000067ab9 */ /* 0x000fc80000000800 */
[----:B------:R-:W2:Y:S01]  /*0050*/  S2UR UR4, SR_CTAID.X ;  /* 0x00000000000479c3 */ /* 0x000ea20000002500 */
[----:B0-----:R-:W-:Y:S01]  /*0060*/  VIADD R1, R1, 0xffffff00 ;  /* 0xffffff0001017836 */ /* 0x001fe20000000000 */
[----:B------:R-:W0:Y:S01]  /*0070*/  I2F.U32.RP R0, R197 ;  /* 0x000000c500007306 */ /* 0x000e220000209000 */
[----:B------:R-:W-:Y:S01]  /*0080*/  ISETP.NE.U32.AND P2, PT, R197, RZ, PT ;  /* 0x000000ffc500720c */ /* 0x000fe20003f45070 */
[----:B------:R-:W-:Y:S01]  /*0090*/  BSSY B0, `(.L_x_1102) ;  /* 0x0000134000007945 */ /* 0x000fe20003800000 */
[----:B------:R-:W-:Y:S01]  /*00a0*/  IMAD.MOV.U32 R72, RZ, RZ, R1 ;  /* 0x000000ffff487224 */ /* 0x000fe200078e0001 */
[----:B------:R3:W-:Y:S01]  /*00b0*/  STL.128 [R1], RZ ;  /* 0x000000ff01007387 */ /* 0x0007e20000100c00 */
[----:B------:R-:W-:-:S03]  /*00c0*/  IMAD.MOV.U32 R64, RZ, RZ, RZ ;  /* 0x000000ffff407224 */ /* 0x000fc600078e00ff */
[----:B------:R3:W-:Y:S04]  /*00d0*/  STL.128 [R1+0x10], RZ ;  /* 0x000010ff01007387 */ /* 0x0007e80000100c00 */
[----:B------:R3:W-:Y:S01]  /*00e0*/  STL.128 [R1+0x20], RZ ;  /* 0x000020ff01007387 */ /* 0x0007e20000100c00 */
[----:B0-----:R-:W0:Y:S03]  /*00f0*/  MUFU.RCP R0, R0 ;  /* 0x0000000000007308 */ /* 0x001e260000001000 */
[----:B------:R3:W-:Y:S04]  /*0100*/  STL.128 [R1+0x30], RZ ;  /* 0x000030ff01007387 */ /* 0x0007e80000100c00 */
[----:B------:R3:W-:Y:S04]  /*0110*/  STL.128 [R1+0x40], RZ ;  /* 0x000040ff01007387 */ /* 0x0007e80000100c00 */
[----:B------:R3:W-:Y:S01]  /*0120*/  STL.128 [R1+0x50], RZ ;  /* 0x000050ff01007387 */ /* 0x0007e20000100c00 */
[----:B-1----:R-:W-:-:S03]  /*0130*/  LOP3.LUT R68, R125, 0x1f, RZ, 0xc0, !PT ;  /* 0x0000001f7d447812 */ /* 0x002fc600078ec0ff */
[----:B------:R3:W-:Y:S01]  /*0140*/  STL.128 [R1+0x60], RZ ;  /* 0x000060ff01007387 */ /* 0x0007e20000100c00 */
[----:B0-----:R-:W-:-:S03]  /*0150*/  VIADD R2, R0, 0xffffffe ;  /* 0x0ffffffe00027836 */ /* 0x001fc60000000000 */
[----:B------:R3:W-:Y:S01]  /*0160*/  STL.128 [R1+0x70], RZ ;  /* 0x000070ff01007387 */ /* 0x0007e20000100c00 */
[----:B------:R0:W1:Y:S03]  /*0170*/  F2I.FTZ.U32.TRUNC.NTZ R3, R2 ;  /* 0x0000000200037305 */ /* 0x000066000021f000 */
[----:B------:R3:W-:Y:S04]  /*0180*/  STL.128 [R1+0x80], RZ ;  /* 0x000080ff01007387 */ /* 0x0007e80000100c00 */
[----:B------:R3:W-:Y:S01]  /*0190*/  STL.128 [R1+0x90], RZ ;  /* 0x000090ff01007387 */ /* 0x0007e20000100c00 */
[----:B0-----:R-:W-:-:S03]  /*01a0*/  IMAD.MOV.U32 R2, RZ, RZ, RZ ;  /* 0x000000ffff027224 */ /* 0x001fc600078e00ff */
[----:B------:R3:W-:Y:S04]  /*01b0*/  STL.128 [R1+0xa0], RZ ;  /* 0x0000a0ff01007387 */ /* 0x0007e80000100c00 */
[----:B------:R3:W-:Y:S01]  /*01c0*/  STL.128 [R1+0xb0], RZ ;  /* 0x0000b0ff01007387 */ /* 0x0007e20000100c00 */
[----:B-1----:R-:W-:-:S03]  /*01d0*/  IMAD R4, R3, R197, RZ ;  /* 0x000000c503047224 */ /* 0x002fc600078e02ff */
[----:B------:R3:W-:Y:S02]  /*01e0*/  STL.128 [R1+0xc0], RZ ;  /* 0x0000c0ff01007387 */ /* 0x0007e40000100c00 */
[----:B------:R-:W-:Y:S02]  /*01f0*/  IADD3 R5, -R4, RZ, RZ ;  /* 0x000000ff04057210 */ /* 0x000fe40007ffe1ff */
[----:B------:R3:W-:Y:S03]  /*0200*/  STL.128 [R1+0xd0], RZ ;  /* 0x0000d0ff01007387 */ /* 0x0007e60000100c00 */
[----:B------:R-:W-:Y:S01]  /*0210*/  IMAD.HI.U32 R3, R3, R5, R2 ;  /* 0x0000000503037227 */ /* 0x000fe200078e0002 */
[----:B------:R3:W-:Y:S04]  /*0220*/  STL.128 [R1+0xe0], RZ ;  /* 0x0000e0ff01007387 */ /* 0x0007e80000100c00 */
[----:B------:R3:W-:Y:S01]  /*0230*/  STL.128 [R1+0xf0], RZ ;  /* 0x0000f0ff01007387 */ /* 0x0007e20000100c00 */
[----:B--2---:R-:W-:-:S04]  /*0240*/  IMAD.HI.U32 R70, R3, UR4, RZ ;  /* 0x0000000403467c27 */ /* 0x004fc8000f8e00ff */
        /* <DEDUP_REMOVED lines=9> */
[----:B------:R-:W-:Y:S01]  /*02e0*/  IMAD R69, R197, R0, UR4 ;  /* 0x00000004c5457e24 */ /* 0x000fe2000f8e0200 */
[----:B------:R-:W-:Y:S01]  /*02f0*/  ULDC.64 UR4, c[0x0][0x208] ;  /* 0x0000820000047ab9 */ /* 0x000fe20000000a00 */
[----:B------:R-:W-:Y:S02]  /*0300*/  IMAD.SHL.U32 R0, R70, 0x4, RZ ;  /* 0x0000000446007824 */ /* 0x000fe400078e00ff */
[----:B------:R-:W-:-:S05]  /*0310*/  IMAD.SHL.U32 R3, R69, 0x20, RZ ;  /* 0x0000002045037824 */ /* 0x000fca00078e00ff */
[----:B------:R-:W-:Y:S02]  /*0320*/  LOP3.LUT R2, R3, 0xffffffe0, R68, 0xe2, !PT ;  /* 0xffffffe003027812 */ /* 0x000fe400078ee244 */
[----:B------:R-:W-:Y:S02]  /*0330*/  SHF.R.U32.HI R3, RZ, 0x5, R125 ;  /* 0x00000005ff037819 */ /* 0x000fe4000001167d */
[----:B------:R-:W-:-:S04]  /*0340*/  SHF.L.U32 R2, R2, 0x2, RZ ;  /* 0x0000000202027819 */ /* 0x000fc800000006ff */
[----:B------:R-:W-:-:S13]  /*0350*/  ISETP.GE.AND P0, PT, R2, UR6, PT ;  /* 0x0000000602007c0c */ /* 0x000fda000bf06270 */
[----:B---3--:R-:W-:Y:S05]  /*0360*/  @P0 BRA `(.L_x_1103) ;  /* 0x0000001000180947 */ /* 0x008fea0003800000 */
[----:B------:R-:W0:Y:S01]  /*0370*/  LDC R13, c[0x0][0x238] ;  /* 0x00008e00ff0d7b82 */ /* 0x000e220000000800 */
[C---:B------:R-:W-:Y:S01]  /*0380*/  IADD3 R8, -R2.reuse, UR6, RZ ;  /* 0x0000000602087c10 */ /* 0x040fe2000fffe1ff */
[----:B------:R-:W-:Y:S06]  /*0390*/  BSSY B1, `(.L_x_1104) ;  /* 0x0000019000017945 */ /* 0x000fec0003800000 */
[----:B------:R-:W1:Y:S01]  /*03a0*/  LDC.64 R6, c[0x0][0x238] ;  /* 0x00008e00ff067b82 */ /* 0x000e620000000a00 */
[----:B0-----:R-:W-:-:S04]  /*03b0*/  LEA R4, R2, R13, 0x1 ;  /* 0x0000000d02047211 */ /* 0x001fc800078e08ff */
[----:B------:R-:W-:-:S04]  /*03c0*/  LOP3.LUT P0, RZ, R4, 0x7, RZ, 0xc0, !PT ;  /* 0x0000000704ff7812 */ /* 0x000fc8000780c0ff */
[----:B------:R-:W-:Y:S01]  /*03d0*/  ISETP.LT.U32.OR P0, PT, R8, 0x4, P0 ;  /* 0x000000040800780c */ /* 0x000fe20000701470 */
[----:B-1----:R-:W-:-:S12]  /*03e0*/  IMAD.WIDE R4, R2, 0x2, R6 ;  /* 0x0000000202047825 */ /* 0x002fd800078e0206 */
[----:B------:R-:W-:Y:S05]  /*03f0*/  @P0 BRA `(.L_x_1105) ;  /* 0x0000000000180947 */ /* 0x000fea0003800000 */
[----:B------:R-:W2:Y:S02]  /*0400*/  LDG.E.64 R4, desc[UR4][R4.64] ;  /* 0x0000000404047981 */ /* 0x000ea4000c1e1b00 */
[C-C-:B--2---:R-:W-:Y:S02]  /*0410*/  SHF.R.U64 R9, R4.reuse, 0x10, R5.reuse ;  /* 0x0000001004097819 */ /* 0x144fe40000001205 */
[----:B------:R-:W-:Y:S02]  /*0420*/  SHF.R.U32.HI R11, RZ, 0x10, R5 ;  /* 0x00000010ff0b7819 */ /* 0x000fe40000011605 */
[----:B------:R-:W-:Y:S02]  /*0430*/  PRMT R8, R4, 0x7610, R8 ;  /* 0x0000761004087816 */ /* 0x000fe40000000008 */
[----:B------:R-:W-:Y:S01]  /*0440*/  PRMT R10, R5, 0x7610, R10 ;  /* 0x00007610050a7816 */ /* 0x000fe2000000000a */
[----:B------:R-:W-:Y:S06]  /*0450*/  BRA `(.L_x_1106) ;  /* 0x0000000000307947 */ /* 0x000fec0003800000 */
.L_x_1105:
        /* <DEDUP_REMOVED lines=12> */
.L_x_1106:
[----:B------:R-:W-:Y:S05]  /*0520*/  BSYNC B1 ;  /* 0x0000000000017941 */ /* 0x000fea0003800000 */
.L_x_1104:
        /* <DEDUP_REMOVED lines=8> */
[----:B------:R-:W-:Y:S01]  /*05b0*/  IADD3 R8, -R12, UR6, RZ ;  /* 0x000000060c087c10 */ /* 0x000fe2000fffe1ff */
        /* <DEDUP_REMOVED lines=11> */
.L_x_1108:
        /* <DEDUP_REMOVED lines=12> */
.L_x_1109:
[----:B------:R-:W-:Y:S05]  /*0730*/  BSYNC B1 ;  /* 0x0000000000017941 */ /* 0x000fea0003800000 */
.L_x_1107:
[----:B------:R-:W-:Y:S01]  /*0740*/  IMAD R12, R197, 0x80, R12 ;  /* 0x00000080c50c7824 */ /* 0x000fe200078e020c */
[----:B-----5:R-:W-:Y:S01]  /*0750*/  SHF.L.U32 R119, R8, 0x10, RZ ;  /* 0x0000001008777819 */ /* 0x020fe200000006ff */
[----:B------:R-:W-:Y:S02]  /*0760*/  IMAD.U32 R33, R9, 0x10000, RZ ;  /* 0x0001000009217824 */ /* 0x000fe400078e00ff */
[----:B------:R-:W-:Y:S01]  /*0770*/  IMAD.U32 R117, R10, 0x10000, RZ ;  /* 0x000100000a757824 */ /* 0x000fe200078e00ff */
[----:B------:R-:W-:Y:S01]  /*0780*/  ISETP.GE.AND P0, PT, R12, UR6, PT ;  /* 0x000000060c007c0c */ /* 0x000fe2000bf06270 */
[----:B------:R-:W-:-:S12]  /*0790*/  IMAD.U32 R35, R11, 0x10000, RZ ;  /* 0x000100000b237824 */ /* 0x000fd800078e00ff */
[----:B------:R-:W-:Y:S05]  /*07a0*/  @P0 BRA `(.L_x_1103) ;  /* 0x0000000c00080947 */ /* 0x000fea0003800000 */
[C---:B------:R-:W-:Y:S01]  /*07b0*/  LEA R4, R12.reuse, R13, 0x1 ;  /* 0x0000000d0c047211 */ /* 0x040fe200078e08ff */
[----:B------:R-:W-:Y:S01]  /*07c0*/  BSSY B1, `(.L_x_1110) ;  /* 0x0000018000017945 */ /* 0x000fe20003800000 */
[----:B------:R-:W-:Y:S02]  /*07d0*/  IADD3 R8, -R12, UR6, RZ ;  /* 0x000000060c087c10 */ /* 0x000fe4000fffe1ff */
        /* <DEDUP_REMOVED lines=10> */
.L_x_1111:
        /* <DEDUP_REMOVED lines=12> */
.L_x_1112:
[----:B------:R-:W-:Y:S05]  /*0940*/  BSYNC B1 ;  /* 0x0000000000017941 */ /* 0x000fea0003800000 */
.L_x_1110:
        /* <DEDUP_REMOVED lines=20> */
.L_x_1114:
        /* <DEDUP_REMOVED lines=12> */
.L_x_1115:
[----:B------:R-:W-:Y:S05]  /*0b50*/  BSYNC B1 ;  /* 0x0000000000017941 */ /* 0x000fea0003800000 */
.L_x_1113:
        /* <DEDUP_REMOVED lines=20> */
.L_x_1117:
        /* <DEDUP_REMOVED lines=12> */
.L_x_1118:
[----:B------:R-:W-:Y:S05]  /*0d60*/  BSYNC B1 ;  /* 0x0000000000017941 */ /* 0x000fea0003800000 */
.L_x_1116:
        /* <DEDUP_REMOVED lines=20> */
.L_x_1120:
        /* <DEDUP_REMOVED lines=12> */
.L_x_1121:
[----:B------:R-:W-:Y:S05]  /*0f70*/  BSYNC B1 ;  /* 0x0000000000017941 */ /* 0x000fea0003800000 */
.L_x_1119:
        /* <DEDUP_REMOVED lines=20> */
.L_x_1123:
        /* <DEDUP_REMOVED lines=12> */
.L_x_1124:
[----:B------:R-:W-:Y:S05]  /*1180*/  BSYNC B1 ;  /* 0x0000000000017941 */ /* 0x000fea0003800000 */
.L_x_1122:
[----:B------:R-:W-:Y:S01]  /*1190*/  IMAD R13, R197, 0x80, R12 ;  /* 0x00000080c50d7824 */ /* 0x000fe200078e020c */
[----:B-----5:R-:W-:Y:S01]  /*11a0*/  SHF.L.U32 R115, R10, 0x10, RZ ;  /* 0x000000100a737819 */ /* 0x020fe200000006ff */
[----:B------:R-:W-:Y:S02]  /*11b0*/  IMAD.U32 R75, R8, 0x10000, RZ ;  /* 0x00010000084b7824 */ /* 0x000fe400078e00ff */
[----:B------:R-:W-:Y:S01]  /*11c0*/  IMAD.U32 R113, R9, 0x10000, RZ ;  /* 0x0001000009717824 */ /* 0x000fe200078e00ff */
[----:B------:R-:W-:Y:S01]  /*11d0*/  ISETP.GE.AND P0, PT, R13, UR6, PT ;  /* 0x000000060d007c0c */ /* 0x000fe2000bf06270 */
[----:B------:R-:W-:-:S12]  /*11e0*/  IMAD.U32 R127, R11, 0x10000, RZ ;  /* 0x000100000b7f7824 */ /* 0x000fd800078e00ff */
        /* <DEDUP_REMOVED lines=13> */
.L_x_1126:
        /* <DEDUP_REMOVED lines=12> */
.L_x_1127:
[----:B------:R-:W-:Y:S05]  /*1380*/  BSYNC B1 ;  /* 0x0000000000017941 */ /* 0x000fea0003800000 */
.L_x_1125:
[----:B-----5:R-:W-:Y:S01]  /*1390*/  IMAD.U32 R129, R6, 0x10000, RZ ;  /* 0x0001000006817824 */ /* 0x020fe200078e00ff */
[----:B------:R-:W-:Y:S01]  /*13a0*/  SHF.L.U32 R133, R8, 0x10, RZ ;  /* 0x0000001008857819 */ /* 0x000fe200000006ff */
[----:B------:R-:W-:Y:S02]  /*13b0*/  IMAD.U32 R131, R7, 0x10000, RZ ;  /* 0x0001000007837824 */ /* 0x000fe400078e00ff */
[----:B------:R-:W-:-:S07]  /*13c0*/  IMAD.U32 R135, R9, 0x10000, RZ ;  /* 0x0001000009877824 */ /* 0x000fce00078e00ff */
.L_x_1103:
[----:B------:R-:W-:Y:S05]  /*13d0*/  BSYNC B0 ;  /* 0x0000000000007941 */ /* 0x000fea0003800000 */
.L_x_1102:
[----:B------:R-:W-:Y:S01]  /*13e0*/  ULDC UR7, c[0x0][0x218] ;  /* 0x0000860000077ab9 */ /* 0x000fe20000000800 */
[----:B------:R-:W-:Y:S01]  /*13f0*/  IMAD.MOV.U32 R65, RZ, RZ, RZ ;  /* 0x000000ffff417224 */ /* 0x000fe200078e00ff */
        /* <DEDUP_REMOVED lines=40> */
[----:B------:R-:W-:Y:S05]  /*1680*/  CALL.REL.NOINC `($__internal_10_$__cuda_sm20_rcp_rn_f32_slowpath) ;  /* 0x0000006c00387944 */ /* 0x000fea0003c00000 */
[----:B------:R-:W-:Y:S05]  /*1690*/  BRA `(.L_x_1130) ;  /* 0x0000000000107947 */ /* 0x000fea0003800000 */
.L_x_1129:
[----:B------:R-:W0:Y:S02]  /*16a0*/  MUFU.RCP R5, R4 ;  /* 0x0000000400057308 */ /* 0x000e240000001000 */
[----:B0-----:R-:W-:-:S04]  /*16b0*/  FFMA R6, R4, R5, -1 ;  /* 0xbf80000004067423 */ /* 0x001fc80000000005 */
[----:B------:R-:W-:-:S04]  /*16c0*/  FADD.FTZ R6, -R6, -RZ ;  /* 0x800000ff06067221 */ /* 0x000fc80000010100 */
[----:B------:R-:W-:-:S07]  /*16d0*/  FFMA R124, R5, R6, R5 ;  /* 0x00000006057c7223 */ /* 0x000fce0000000005 */
.L_x_1130:
[----:B------:R-:W-:Y:S01]  /*16e0*/  ISETP.NE.AND P0, PT, RZ, UR6, PT ;  /* 0x00000006ff007c0c */ /* 0x000fe2000bf05270 */
[----:B------:R-:W-:Y:S01]  /*16f0*/  ULDC UR6, c[0x0][0x21c] ;  /* 0x0000870000067ab9 */ /* 0x000fe20000000800 */
[----:B------:R-:W-:Y:S01]  /*1700*/  HFMA2.MMA R87, -RZ, RZ, 0, 0 ;  /* 0x00000000ff577435 */ /* 0x000fe200000001ff */
[----:B------:R-:W-:Y:S02]  /*1710*/  CS2R R66, SRZ ;  /* 0x0000000000427805 */ /* 0x000fe4000001ff00 */
[----:B------:R-:W-:Y:S02]  /*1720*/  FSEL R88, RZ, 1, !P0 ;  /* 0x3f800000ff587808 */ /* 0x000fe40004000000 */
[----:B------:R-:W-:Y:S02]  /*1730*/  CS2R R64, SRZ ;  /* 0x0000000000407805 */ /* 0x000fe4000001ff00 */
[----:B------:R-:W-:Y:S02]  /*1740*/  CS2R R58, SRZ ;  /* 0x00000000003a7805 */ /* 0x000fe4000001ff00 */
[----:B------:R-:W-:-:S02]  /*1750*/  CS2R R56, SRZ ;  /* 0x0000000000387805 */ /* 0x000fc4000001ff00 */
[----:B------:R-:W-:Y:S01]  /*1760*/  CS2R R50, SRZ ;  /* 0x0000000000327805 */ /* 0x000fe2000001ff00 */
[--C-:B------:R-:W-:Y:S01]  /*1770*/  FADD R98, R71, R88.reuse ;  /* 0x0000005847627221 */ /* 0x100fe20000000000 */
[--C-:B------:R-:W-:Y:S01]  /*1780*/  FADD R123, R123, R88.reuse ;  /* 0x000000587b7b7221 */ /* 0x100fe20000000000 */
[----:B------:R-:W0:Y:S01]  /*1790*/  LDC R71, c[0x0][0x214] ;  /* 0x00008500ff477b82 */ /* 0x000e220000000800 */
        /* <DEDUP_REMOVED lines=30> */
[--C-:B------:R-:W-:Y:S01]  /*1980*/  FADD R89, R133, R88.reuse ;  /* 0x0000005885597221 */ /* 0x100fe20000000000 */
[----:B------:R-:W-:Y:S02]  /*1990*/  IMAD R84, R71, 0x80, R85 ;  /* 0x0000008047547824 */ /* 0x000fe400078e0255 */
[----:B------:R-:W-:Y:S01]  /*19a0*/  FADD R88, R135, R88 ;  /* 0x0000005887587221 */ /* 0x000fe20000000000 */
[----:B------:R-:W-:-:S02]  /*19b0*/  CS2R R62, SRZ ;  /* 0x00000000003e7805 */ /* 0x000fc4000001ff00 */
[----:B------:R-:W-:Y:S02]  /*19c0*/  CS2R R60, SRZ ;  /* 0x00000000003c7805 */ /* 0x000fe4000001ff00 */
[----:B------:R-:W-:Y:S02]  /*19d0*/  CS2R R54, SRZ ;  /* 0x0000000000367805 */ /* 0x000fe4000001ff00 */
[----:B------:R-:W-:Y:S02]  /*19e0*/  LEA R83, R71, R84, 0x7 ;  /* 0x0000005447537211 */ /* 0x000fe400078e38ff */
[----:B------:R-:W-:Y:S02]  /*19f0*/  CS2R R52, SRZ ;  /* 0x0000000000347805 */ /* 0x000fe4000001ff00 */
[----:B------:R-:W-:Y:S02]  /*1a00*/  CS2R R46, SRZ ;  /* 0x00000000002e7805 */ /* 0x000fe4000001ff00 */
[----:B------:R-:W-:-:S02]  /*1a10*/  CS2R R48, SRZ ;  /* 0x0000000000307805 */ /* 0x000fc4000001ff00 */
[----:B------:R-:W-:Y:S01]  /*1a20*/  CS2R R44, SRZ ;  /* 0x00000000002c7805 */ /* 0x000fe2000001ff00 */
[C---:B------:R-:W-:Y:S01]  /*1a30*/  IMAD R82, R71.reuse, 0x80, R83 ;  /* 0x0000008047527824 */ /* 0x040fe200078e0253 */
[----:B------:R-:W-:Y:S02]  /*1a40*/  CS2R R42, SRZ ;  /* 0x00000000002a7805 */ /* 0x000fe4000001ff00 */
[----:B------:R-:W-:Y:S02]  /*1a50*/  CS2R R38, SRZ ;  /* 0x0000000000267805 */ /* 0x000fe4000001ff00 */
[----:B------:R-:W-:Y:S01]  /*1a60*/  CS2R R40, SRZ ;  /* 0x0000000000287805 */ /* 0x000fe2000001ff00 */
[----:B------:R-:W-:Y:S01]  /*1a70*/  IMAD R80, R71, 0x80, R82 ;  /* 0x0000008047507824 */ /* 0x000fe200078e0252 */
[----:B------:R-:W-:Y:S02]  /*1a80*/  CS2R R36, SRZ ;  /* 0x0000000000247805 */ /* 0x000fe4000001ff00 */
[----:B------:R-:W-:-:S02]  /*1a90*/  CS2R R34, SRZ ;  /* 0x0000000000227805 */ /* 0x000fc4000001ff00 */
[----:B------:R-:W-:Y:S01]  /*1aa0*/  CS2R R30, SRZ ;  /* 0x00000000001e7805 */ /* 0x000fe2000001ff00 */
[----:B------:R-:W-:Y:S01]  /*1ab0*/  IMAD R76, R71, 0x80, R80 ;  /* 0x00000080474c7824 */ /* 0x000fe200078e0250 */
        /* <DEDUP_REMOVED lines=14> */
[----:B------:R-:W-:Y:S02]  /*1ba0*/  IADD3 R81, -R2, UR6, RZ ;  /* 0x0000000602517c10 */ /* 0x000fe4000fffe1ff */
[----:B------:R-:W-:Y:S02]  /*1bb0*/  IADD3 R79, -R86, UR6, RZ ;  /* 0x00000006564f7c10 */ /* 0x000fe4000fffe1ff */
[----:B------:R-:W-:-:S02]  /*1bc0*/  IADD3 R78, -R85, UR6, RZ ;  /* 0x00000006554e7c10 */ /* 0x000fc4000fffe1ff */
[----:B------:R-:W-:Y:S02]  /*1bd0*/  IADD3 R77, -R84, UR6, RZ ;  /* 0x00000006544d7c10 */ /* 0x000fe4000fffe1ff */
[----:B------:R-:W-:Y:S02]  /*1be0*/  IADD3 R75, -R83, UR6, RZ ;  /* 0x00000006534b7c10 */ /* 0x000fe4000fffe1ff */
[----:B------:R-:W-:Y:S02]  /*1bf0*/  IADD3 R74, -R82, UR6, RZ ;  /* 0x00000006524a7c10 */ /* 0x000fe4000fffe1ff */
[----:B------:R-:W-:Y:S02]  /*1c00*/  IADD3 R73, -R80, UR6, RZ ;  /* 0x0000000650497c10 */ /* 0x000fe4000fffe1ff */
[----:B------:R-:W-:-:S07]  /*1c10*/  IADD3 R71, -R76, UR6, RZ ;  /* 0x000000064c477c10 */ /* 0x000fce000fffe1ff */
.L_x_1214:
[----:B------:R-:W-:Y:S01]  /*1c20*/  IADD3 R127, R3, R0, RZ ;  /* 0x00000000037f7210 */ /* 0x000fe20007ffe0ff */
[----:B------:R-:W-:Y:S01]  /*1c30*/  ULDC UR8, c[0x0][0x218] ;  /* 0x0000860000087ab9 */ /* 0x000fe20000000800 */
[----:B-----5:R-:W-:Y:S01]  /*1c40*/  CS2R R198, SRZ ;  /* 0x0000000000c67805 */ /* 0x020fe2000001ff00 */
[----:B------:R-:W-:Y:S01]  /*1c50*/  IMAD.MOV.U32 R126, RZ, RZ, RZ ;  /* 0x000000ffff7e7224 */ /* 0x000fe200078e00ff */
[----:B------:R-:W-:Y:S01]  /*1c60*/  ISETP.GE.AND P0, PT, R127, UR8, PT ;  /* 0x000000087f007c0c */ /* 0x000fe2000bf06270 */
[----:B------:R-:W-:-:S12]  /*1c70*/  ULDC UR6, c[0x0][0x21c] ;  /* 0x0000870000067ab9 */ /* 0x000fd80000000800 */
[----:B------:R-:W0:Y:S08]  /*1c80*/  @!P0 LDC.64 R114, c[0x0][0x228] ;  /* 0x00008a00ff728b82 */ /* 0x000e300000000a00 */
[----:B------:R-:W1:Y:S01]  /*1c90*/  @!P0 LDC.64 R112, c[0x0][0x230] ;  /* 0x00008c00ff708b82 */ /* 0x000e620000000a00 */
[----:B------:R-:W-:Y:S01]  /*1ca0*/  ISETP.GE.AND P1, PT, R2, UR6, PT ;  /* 0x0000000602007c0c */ /* 0x000fe2000bf26270 */
[----:B0-----:R-:W-:-:S05]  /*1cb0*/  @!P0 IMAD.WIDE R114, R127, 0x4, R114 ;  /* 0x000000047f728825 */ /* 0x001fca00078e0272 */
[----:B------:R0:W5:Y:S01]  /*1cc0*/  @!P0 LDG.E R198, desc[UR4][R114.64] ;  /* 0x0000000472c68981 */ /* 0x000162000c1e1900 */
[----:B-1----:R-:W-:-:S05]  /*1cd0*/  @!P0 IMAD.WIDE R112, R127, 0x4, R112 ;  /* 0x000000047f708825 */ /* 0x002fca00078e0270 */
[----:B------:R0:W5:Y:S01]  /*1ce0*/  @!P0 LDG.E R126, desc[UR4][R112.64] ;  /* 0x00000004707e8981 */ /* 0x000162000c1e1900 */
[----:B------:R-:W-:Y:S01]  /*1cf0*/  ISETP.LT.AND P0, PT, R127, UR8, !P1 ;  /* 0x000000087f007c0c */ /* 0x000fe2000cf01270 */
[----:B------:R-:W-:Y:S01]  /*1d00*/  BSSY B0, `(.L_x_1131) ;  /* 0x000027a000007945 */ /* 0x000fe20003800000 */
[----:B------:R-:W-:-:S11]  /*1d10*/  IMAD.MOV.U32 R200, RZ, RZ, RZ ;  /* 0x000000ffffc87224 */ /* 0x000fd600078e00ff */
        /* <DEDUP_REMOVED lines=14> */
.L_x_1134:
        /* <DEDUP_REMOVED lines=9> */
.L_x_1135:
[----:B------:R-:W-:Y:S05]  /*1e90*/  BSYNC B1 ;  /* 0x0000000000017941 */ /* 0x000fea0003800000 */
.L_x_1133:
[----:B01----:R-:W0:Y:S01]  /*1ea0*/  LDC.64 R146, c[0x0][0x258] ;  /* 0x00009600ff927b82 */ /* 0x003e220000000a00 */
[C---:B------:R-:W-:Y:S02]  /*1eb0*/  SHF.L.U64.HI R160, R161.reuse, 0x1, R160 ;  /* 0x00000001a1a07819 */ /* 0x040fe400000102a0 */
[----:B0-----:R-:W-:-:S04]  /*1ec0*/  LEA R188, P2, R161, R146, 0x1 ;  /* 0x00000092a1bc7211 */ /* 0x001fc800078408ff */
[----:B------:R-:W-:Y:S02]  /*1ed0*/  LOP3.LUT P0, RZ, R188, 0x7, RZ, 0xc0, !PT ;  /* 0x00000007bcff7812 */ /* 0x000fe4000780c0ff */
[----:B------:R-:W-:Y:S02]  /*1ee0*/  IADD3.X R189, R160, R147, RZ, P2, !PT ;  /* 0x00000093a0bd7210 */ /* 0x000fe400017fe4ff */
        /* <DEDUP_REMOVED lines=22> */
.L_x_1137:
[----:B------:R-:W-:Y:S05]  /*2050*/  BSYNC B1 ;  /* 0x0000000000017941 */ /* 0x000fea0003800000 */
.L_x_1136:
[----:B-----5:R-:W-:Y:S02]  /*2060*/  IMAD.U32 R160, R160, 0x10000, RZ ;  /* 0x00010000a0a07824 */ /* 0x020fe400078e00ff */
[-C--:B------:R-:W-:Y:S01]  /*2070*/  FMUL R194, R191, R126.reuse ;  /* 0x0000007ebfc27220 */ /* 0x080fe20000400000 */
[-C--:B------:R-:W-:Y:S01]  /*2080*/  FMUL R191, R193, R126.reuse ;  /* 0x0000007ec1bf7220 */ /* 0x080fe20000400000 */
[----:B------:R-:W-:Y:S01]  /*2090*/  FMUL R195, R195, R126 ;  /* 0x0000007ec3c37220 */ /* 0x000fe20000400000 */
[----:B------:R-:W-:Y:S02]  /*20a0*/  IMAD.U32 R112, R112, 0x10000, RZ ;  /* 0x0001000070707824 */ /* 0x000fe400078e00ff */
[----:B------:R-:W-:Y:S01]  /*20b0*/  FMUL R193, R123, R160 ;  /* 0x000000a07bc17220 */ /* 0x000fe20000400000 */
[----:B------:R-:W-:Y:S01]  /*20c0*/  ISETP.GE.AND P0, PT, R86, UR6, PT ;  /* 0x0000000656007c0c */ /* 0x000fe2000bf06270 */
[----:B------:R-:W-:Y:S01]  /*20d0*/  IMAD.U32 R161, R161, 0x10000, RZ ;  /* 0x00010000a1a17824 */ /* 0x000fe200078e00ff */
[----:B------:R-:W-:Y:S01]  /*20e0*/  SHF.L.U32 R200, R113, 0x10, RZ ;  /* 0x0000001071c87819 */ /* 0x000fe200000006ff */
[-C--:B------:R-:W-:Y:S01]  /*20f0*/  FMUL R192, R122, R112.reuse ;  /* 0x000000707ac07220 */ /* 0x080fe20000400000 */
        /* <DEDUP_REMOVED lines=31> */
.L_x_1139:
        /* <DEDUP_REMOVED lines=9> */
.L_x_1140:
[----:B------:R-:W-:Y:S05]  /*2380*/  BSYNC B1 ;  /* 0x0000000000017941 */ /* 0x000fea0003800000 */
.L_x_1138:
        /* <DEDUP_REMOVED lines=26> */
.L_x_1142:
[----:B------:R-:W-:Y:S05]  /*2530*/  BSYNC B1 ;  /* 0x0000000000017941 */ /* 0x000fea0003800000 */
.L_x_1141:
[----:B-----5:R-:W-:Y:S01]  /*2540*/  SHF.L.U32 R160, R160, 0x10, RZ ;  /* 0x00000010a0a07819 */ /* 0x020fe200000006ff */
        /* <DEDUP_REMOVED lines=40> */
.L_x_1144:
        /* <DEDUP_REMOVED lines=9> */
.L_x_1145:
[----:B------:R-:W-:Y:S05]  /*2860*/  BSYNC B1 ;  /* 0x0000000000017941 */ /* 0x000fea0003800000 */
.L_x_1143:
        /* <DEDUP_REMOVED lines=26> */
.L_x_1147:
[----:B------:R-:W-:Y:S05]  /*2a10*/  BSYNC B1 ;  /* 0x0000000000017941 */ /* 0x000fea0003800000 */
.L_x_1146:
        /* <DEDUP_REMOVED lines=41> */
.L_x_1149:
        /* <DEDUP_REMOVED lines=9> */
.L_x_1150:
[----:B------:R-:W-:Y:S05]  /*2d40*/  BSYNC B1 ;  /* 0x0000000000017941 */ /* 0x000fea0003800000 */
.L_x_1148:
        /* <DEDUP_REMOVED lines=26> */
.L_x_1152:
[----:B------:R-:W-:Y:S05]  /*2ef0*/  BSYNC B1 ;  /* 0x0000000000017941 */ /* 0x000fea0003800000 */
.L_x_1151:
[----:B-----5:R-:W-:Y:S01]  /*2f00*/  SHF.L.U32 R160, R160, 0x10, RZ ;  /* 0x00000010a0a07819 */ /* 0x020fe200000006ff */
[-C--:B------:R-:W-:Y:S01]  /*2f10*/  FMUL R164, R167, R126.reuse ;  /* 0x0000007ea7a47220 */ /* 0x080fe20000400000 */
[----:B------:R-:W-:Y:S02]  /*2f20*/  IMAD.U32 R112, R112, 0x10000, RZ ;  /* 0x0001000070707824 */ /* 0x000fe400078e00ff */
[----:B------:R-:W-:Y:S01]  /*2f30*/  FMUL R171, R171, R126 ;  /* 0x0000007eabab7220 */ /* 0x000fe20000400000 */
[----:B------:R-:W-:Y:S01]  /*2f40*/  ISETP.GE.AND P0, PT, R83, UR6, PT ;  /* 0x0000000653007c0c */ /* 0x000fe2000bf06270 */
[----:B------:R-:W-:Y:S01]  /*2f50*/  FMUL R170, R107, R160 ;  /* 0x000000a06baa7220 */ /* 0x000fe20000400000 */
[----:B------:R-:W-:Y:S01]  /*2f60*/  FADD R29, R29, R112 ;  /* 0x000000701d1d7221 */ /* 0x000fe20000000000 */
[-C--:B------:R-:W-:Y:S01]  /*2f70*/  FFMA R33, R164, R112.reuse, R33 ;  /* 0x00000070a4217223 */ /* 0x080fe20000000021 */
[----:B------:R-:W-:Y:S01]  /*2f80*/  FMUL R167, R106, R112 ;  /* 0x000000706aa77220 */ /* 0x000fe20000400000 */
[----:B------:R-:W-:Y:S01]  /*2f90*/  SHF.L.U32 R202, R113, 0x10, RZ ;  /* 0x0000001071ca7819 */ /* 0x000fe200000006ff */
[----:B------:R-:W-:Y:S01]  /*2fa0*/  FADD R112, R199, R170 ;  /* 0x000000aac7707221 */ /* 0x000fe20000000000 */
[----:B------:R-:W-:-:S02]  /*2fb0*/  IMAD.U32 R161, R161, 0x10000, RZ ;  /* 0x00010000a1a17824 */ /* 0x000fc400078e00ff */
        /* <DEDUP_REMOVED lines=29> */
.L_x_1154:
        /* <DEDUP_REMOVED lines=9> */
.L_x_1155:
[----:B------:R-:W-:Y:S05]  /*3220*/  BSYNC B1 ;  /* 0x0000000000017941 */ /* 0x000fea0003800000 */
.L_x_1153:
        /* <DEDUP_REMOVED lines=11> */
[C-C-:B--2---:R-:W-:Y:S02]  /*32e0*/  @!P0 SHF.R.U64 R113, R154.reuse, 0x10, R155.reuse ;  /* 0x000000109a718819 */ /* 0x144fe4000000129b */
[----:B------:R-:W-:Y:S02]  /*32f0*/  @!P0 SHF.R.U32.HI R115, RZ, 0x10, R155 ;  /* 0x00000010ff738819 */ /* 0x000fe4000001169b */
[----:B------:R-:W-:-:S02]  /*3300*/  @!P0 PRMT R112, R154, 0x7610, R112 ;  /* 0x000076109a708816 */ /* 0x000fc40000000070 */
[----:B------:R-:W-:Y:S01]  /*3310*/  @!P0 PRMT R114, R155, 0x7610, R114 ;  /* 0x000076109b728816 */ /* 0x000fe20000000072 */
        /* <DEDUP_REMOVED lines=13> */
.L_x_1157:
[----:B------:R-:W-:Y:S05]  /*33f0*/  BSYNC B1 ;  /* 0x0000000000017941 */ /* 0x000fea0003800000 */
.L_x_1156:
[----:B-----5:R-:W-:Y:S01]  /*3400*/  SHF.L.U32 R112, R112, 0x10, RZ ;  /* 0x0000001070707819 */ /* 0x020fe200000006ff */
[-C--:B------:R-:W-:Y:S01]  /*3410*/  FMUL R155, R159, R126.reuse ;  /* 0x0000007e9f9b7220 */ /* 0x080fe20000400000 */
[----:B------:R-:W-:Y:S01]  /*3420*/  FMUL R154, R161, R126 ;  /* 0x0000007ea19a7220 */ /* 0x000fe20000400000 */
[----:B------:R-:W-:Y:S01]  /*3430*/  IMAD.U32 R113, R113, 0x10000, RZ ;  /* 0x0001000071717824 */ /* 0x000fe200078e00ff */
[----:B------:R-:W-:Y:S01]  /*3440*/  ISETP.GE.AND P0, PT, R82, UR6, PT ;  /* 0x0000000652007c0c */ /* 0x000fe2000bf06270 */
[-C--:B------:R-:W-:Y:S01]  /*3450*/  FMUL R156, R103, R112.reuse ;  /* 0x00000070679c7220 */ /* 0x080fe20000400000 */
[----:B------:R-:W-:Y:S01]  /*3460*/  FADD R36, R36, R112 ;  /* 0x0000007024247221 */ /* 0x000fe20000000000 */
[----:B------:R-:W-:Y:S01]  /*3470*/  FFMA R40, R155, R112, R40 ;  /* 0x000000709b287223 */ /* 0x000fe20000000028 */
[----:B------:R-:W-:Y:S01]  /*3480*/  FADD R37, R37, R113 ;  /* 0x0000007125257221 */ /* 0x000fe20000000000 */
[-C--:B------:R-:W-:Y:S01]  /*3490*/  FFMA R41, R154, R113.reuse, R41 ;  /* 0x000000719a297223 */ /* 0x080fe20000000029 */
[----:B------:R-:W-:Y:S01]  /*34a0*/  FMUL R159, R102, R113 ;  /* 0x00000071669f7220 */ /* 0x000fe20000400000 */
[----:B------:R-:W-:Y:S01]  /*34b0*/  FADD R112, R199, R156 ;  /* 0x0000009cc7707221 */ /* 0x000fe20000000000 */
[----:B------:R-:W-:-:S02]  /*34c0*/  IMAD.U32 R114, R114, 0x10000, RZ ;  /* 0x0001000072727824 */ /* 0x000fc400078e00ff */
[----:B------:R-:W-:Y:S01]  /*34d0*/  FFMA R113, R155, R156, R200 ;  /* 0x0000009c9b717223 */ /* 0x000fe200000000c8 */
[----:B------:R-:W-:Y:S01]  /*34e0*/  SHF.L.U32 R160, R115, 0x10, RZ ;  /* 0x0000001073a07819 */ /* 0x000fe200000006ff */
[----:B------:R-:W-:Y:S01]  /*34f0*/  FMUL R157, R163, R126 ;  /* 0x0000007ea39d7220 */ /* 0x000fe20000400000 */
[----:B------:R-:W-:Y:S01]  /*3500*/  FADD R115, R112, R159 ;  /* 0x0000009f70737221 */ /* 0x000fe20000000000 */
[-C--:B------:R-:W-:Y:S01]  /*3510*/  FMUL R158, R101, R114.reuse ;  /* 0x00000072659e7220 */ /* 0x080fe20000400000 */
        /* <DEDUP_REMOVED lines=23> */
.L_x_1159:
        /* <DEDUP_REMOVED lines=9> */
.L_x_1160:
[----:B------:R-:W-:Y:S05]  /*3720*/  BSYNC B1 ;  /* 0x0000000000017941 */ /* 0x000fea0003800000 */
.L_x_1158:
        /* <DEDUP_REMOVED lines=28> */
.L_x_1162:
[----:B------:R-:W-:Y:S05]  /*38f0*/  BSYNC B1 ;  /* 0x0000000000017941 */ /* 0x000fea0003800000 */
.L_x_1161:
        /* <DEDUP_REMOVED lines=41> */
.L_x_1164:
        /* <DEDUP_REMOVED lines=9> */
.L_x_1165:
[----:B------:R-:W-:Y:S05]  /*3c20*/  BSYNC B1 ;  /* 0x0000000000017941 */ /* 0x000fea0003800000 */
.L_x_1163:
        /* <DEDUP_REMOVED lines=28> */
.L_x_1167:
[----:B------:R-:W-:Y:S05]  /*3df0*/  BSYNC B1 ;  /* 0x0000000000017941 */ /* 0x000fea0003800000 */
.L_x_1166:
        /* <DEDUP_REMOVED lines=41> */
.L_x_1169:
        /* <DEDUP_REMOVED lines=9> */
.L_x_1170:
[----:B------:R-:W-:Y:S05]  /*4120*/  BSYNC B1 ;  /* 0x0000000000017941 */ /* 0x000fea0003800000 */
.L_x_1168:
        /* <DEDUP_REMOVED lines=26> */
.L_x_1172:
[----:B------:R-:W-:Y:S05]  /*42d0*/  BSYNC B1 ;  /* 0x0000000000017941 */ /* 0x000fea0003800000 */
.L_x_1171:
[----:B-----5:R-:W-:Y:S01]  /*42e0*/  SHF.L.U32 R128, R128, 0x10, RZ ;  /* 0x0000001080807819 */ /* 0x020fe200000006ff */
        /* <DEDUP_REMOVED lines=8> */
[----:B------:R-:W-:Y:S01]  /*4370*/  SHF.L.U32 R146, R113, 0x10, RZ ;  /* 0x0000001071927819 */ /* 0x000fe200000006ff */
[----:B------:R-:W-:Y:S01]  /*4380*/  FADD R112, R199, R152 ;  /* 0x00000098c7707221 */ /* 0x000fe20000000000 */
[----:B------:R-:W-:-:S02]  /*4390*/  IMAD.U32 R129, R129, 0x10000, RZ ;  /* 0x0001000081817824 */ /* 0x000fc400078e00ff */
[C---:B------:R-:W-:Y:S01]  /*43a0*/  FFMA R113, R149.reuse, R152, R200 ;  /* 0x0000009895717223 */ /* 0x040fe200000000c8 */
[----:B------:R-:W-:Y:S01]  /*43b0*/  FADD R60, R60, R128 ;  /* 0x000000803c3c7221 */ /* 0x000fe20000000000 */
[----:B------:R-:W-:Y:S01]  /*43c0*/  FFMA R64, R149, R128, R64 ;  /* 0x0000008095407223 */ /* 0x000fe20000000040 */
[----:B------:R-:W-:Y:S01]  /*43d0*/  FADD R115, R112, R153 ;  /* 0x0000009970737221 */ /* 0x000fe20000000000 */
[----:B------:R-:W-:Y:S01]  /*43e0*/  FMUL R128, R89, R129 ;  /* 0x0000008159807220 */ /* 0x000fe20000400000 */
        /* <DEDUP_REMOVED lines=10> */
[----:B------:R-:W-:-:S07]  /*4490*/  FFMA R200, R130, R129, R112 ;  /* 0x0000008182c87223 */ /* 0x000fce0000000070 */
.L_x_1132:
[----:B------:R-:W-:Y:S05]  /*44a0*/  BSYNC B0 ;  /* 0x0000000000007941 */ /* 0x000fea0003800000 */
.L_x_1131:
[----:B01----:R-:W0:Y:S02]  /*44b0*/  LDC R197, c[0x0][0x214] ;  /* 0x00008500ffc57b82 */ /* 0x003e240000000800 */
[----:B0-----:R-:W-:-:S13]  /*44c0*/  ISETP.NE.AND P0, PT, R197, 0x1, PT ;  /* 0x00000001c500780c */ /* 0x001fda0003f05270 */
[----:B------:R-:W-:Y:S05]  /*44d0*/  @!P0 BRA `(.L_x_1173) ;  /* 0x0000000800c08947 */ /* 0x000fea0003800000 */
[----:B------:R-:W0:Y:S01]  /*44e0*/  SHFL.DOWN PT, R112, R199, 0x10, 0x1f ;  /* 0x0a001f00c7707f89 */ /* 0x000e2200000e0000 */
[----:B------:R-:W1:Y:S01]  /*44f0*/  LDC R202, c[0x0][0x210] ;  /* 0x00008400ffca7b82 */ /* 0x000e620000000800 */
[----:B------:R-:W-:Y:S01]  /*4500*/  ISETP.NE.AND P0, PT, R68, RZ, PT ;  /* 0x000000ff4400720c */ /* 0x000fe20003f05270 */
[----:B------:R-:W-:Y:S01]  /*4510*/  ULDC.64 UR10, c[0x0][0x240] ;  /* 0x00009000000a7ab9 */ /* 0x000fe20000000a00 */
[----:B------:R-:W2:Y:S01]  /*4520*/  SHFL.DOWN PT, R113, R200, 0x10, 0x1f ;  /* 0x0a001f00c8717f89 */ /* 0x000ea200000e0000 */
[----:B------:R-:W-:Y:S01]  /*4530*/  LOP3.LUT R196, R87, 0x1, RZ, 0xc0, !PT ;  /* 0x0000000157c47812 */ /* 0x000fe200078ec0ff */
[----:B0-----:R-:W-:Y:S01]  /*4540*/  FADD R112, R112, R199 ;  /* 0x000000c770707221 */ /* 0x001fe20000000000 */
[----:B-1---5:R-:W-:Y:S02]  /*4550*/  IMAD R198, R197, R202, RZ ;  /* 0x000000cac5c67224 */ /* 0x022fe400078e02ff */
[----:B--2---:R-:W-:Y:S02]  /*4560*/  FADD R113, R113, R200 ;  /* 0x000000c871717221 */ /* 0x004fe40000000000 */
[----:B------:R-:W0:Y:S01]  /*4570*/  SHFL.DOWN PT, R115, R112, 0x8, 0x1f ;  /* 0x09001f0070737f89 */ /* 0x000e2200000e0000 */
[----:B------:R-:W-:-:S03]  /*4580*/  SHF.L.U32 R198, R198, 0x2, RZ ;  /* 0x00000002c6c67819 */ /* 0x000fc600000006ff */
[----:B------:R-:W1:Y:S01]  /*4590*/  SHFL.DOWN PT, R114, R113, 0x8, 0x1f ;  /* 0x09001f0071727f89 */ /* 0x000e6200000e0000 */
[----:B0-----:R-:W-:Y:S01]  /*45a0*/  FADD R115, R112, R115 ;  /* 0x0000007370737221 */ /* 0x001fe20000000000 */
[----:B-1----:R-:W-:-:S04]  /*45b0*/  FADD R114, R113, R114 ;  /* 0x0000007271727221 */ /* 0x002fc80000000000 */
[----:B------:R-:W0:Y:S01]  /*45c0*/  SHFL.DOWN PT, R146, R115, 0x4, 0x1f ;  /* 0x08801f0073927f89 */ /* 0x000e2200000e0000 */
[----:B------:R-:W1:Y:S03]  /*45d0*/  @!P0 LDC.64 R112, c[0x0][0x240] ;  /* 0x00009000ff708b82 */ /* 0x000e660000000a00 */
[----:B------:R-:W2:Y:S01]  /*45e0*/  SHFL.DOWN PT, R147, R114, 0x4, 0x1f ;  /* 0x08801f0072937f89 */ /* 0x000ea200000e0000 */
[----:B0-----:R-:W-:Y:S01]  /*45f0*/  FADD R146, R115, R146 ;  /* 0x0000009273927221 */ /* 0x001fe20000000000 */
[----:B------:R-:W-:Y:S02]  /*4600*/  IMAD.MOV R115, RZ, RZ, -R196 ;  /* 0x000000ffff737224 */ /* 0x000fe400078e0ac4 */
[----:B--2---:R-:W-:Y:S02]  /*4610*/  FADD R147, R114, R147 ;  /* 0x0000009372937221 */ /* 0x004fe40000000000 */
[----:B------:R-:W0:Y:S01]  /*4620*/  SHFL.DOWN PT, R161, R146, 0x2, 0x1f ;  /* 0x08401f0092a17f89 */ /* 0x000e2200000e0000 */
[----:B------:R-:W-:Y:S01]  /*4630*/  IMAD R114, R70, 0x4, R3 ;  /* 0x0000000446727824 */ /* 0x000fe200078e0203 */
[----:B------:R-:W-:-:S02]  /*4640*/  LOP3.LUT R196, R115, R198, RZ, 0xc0, !PT ;  /* 0x000000c673c47212 */ /* 0x000fc400078ec0ff */
[----:B------:R-:W2:Y:S01]  /*4650*/  SHFL.DOWN PT, R160, R147, 0x2, 0x1f ;  /* 0x08401f0093a07f89 */ /* 0x000ea200000e0000 */
[----:B------:R-:W-:-:S05]  /*4660*/  IMAD R199, R114, R197, RZ ;  /* 0x000000c572c77224 */ /* 0x000fca00078e02ff */
[----:B------:R-:W-:-:S04]  /*4670*/  IADD3 R196, P2, R199, R196, RZ ;  /* 0x000000c4c7c47210 */ /* 0x000fc80007f5e0ff */
[----:B------:R-:W-:Y:S01]  /*4680*/  @!P0 IADD3 R115, P3, R69, R196, RZ ;  /* 0x000000c445738210 */ /* 0x000fe20007f7e0ff */
[----:B------:R-:W-:Y:S01]  /*4690*/  IMAD.X R198, RZ, RZ, RZ, P2 ;  /* 0x000000ffffc67224 */ /* 0x000fe200010e06ff */
[----:B------:R-:W-:-:S04]  /*46a0*/  ISETP.NE.AND P2, PT, R125, RZ, PT ;  /* 0x000000ff7d00720c */ /* 0x000fc80003f45270 */
[----:B------:R-:W-:Y:S02]  /*46b0*/  @!P0 LEA.HI.X.SX32 R200, R69, R198, 0x1, P3 ;  /* 0x000000c645c88211 */ /* 0x000fe400018f0eff */
[----:B-1----:R-:W-:Y:S01]  /*46c0*/  @!P0 LEA R114, P3, R115, R112, 0x3 ;  /* 0x0000007073728211 */ /* 0x002fe200078618ff */
[----:B0-----:R-:W-:-:S03]  /*46d0*/  FADD R161, R146, R161 ;  /* 0x000000a192a17221 */ /* 0x001fc60000000000 */
[----:B------:R-:W-:Y:S01]  /*46e0*/  @!P0 LEA.HI.X R115, R115, R113, R200, 0x3, P3 ;  /* 0x0000007173738211 */ /* 0x000fe200018f1cc8 */
[----:B--2---:R-:W-:Y:S01]  /*46f0*/  FADD R160, R147, R160 ;  /* 0x000000a093a07221 */ /* 0x004fe20000000000 */
[----:B------:R-:W0:Y:S04]  /*4700*/  SHFL.DOWN PT, R146, R161, 0x1, 0x1f ;  /* 0x08201f00a1927f89 */ /* 0x000e2800000e0000 */
[----:B------:R-:W1:Y:S01]  /*4710*/  SHFL.DOWN PT, R147, R160, 0x1, 0x1f ;  /* 0x08201f00a0937f89 */ /* 0x000e6200000e0000 */
[----:B0-----:R-:W-:Y:S01]  /*4720*/  FADD R112, R161, R146 ;  /* 0x00000092a1707221 */ /* 0x001fe20000000000 */
[----:B-1----:R-:W-:-:S05]  /*4730*/  FADD R113, R160, R147 ;  /* 0x00000093a0717221 */ /* 0x002fca0000000000 */
[----:B------:R0:W-:Y:S01]  /*4740*/  @!P0 STG.E.64 desc[UR4][R114.64], R112 ;  /* 0x0000007072008986 */ /* 0x0001e2000c101b04 */
[----:B------:R-:W-:Y:S05]  /*4750*/  @P2 BRA `(.L_x_1174) ;  /* 0x00000000006c2947 */ /* 0x000fea0003800000 */
[----:B0-----:R-:W0:Y:S01]  /*4760*/  LDC.64 R112, c[0x0][0x248] ;  /* 0x00009200ff707b82 */ /* 0x001e220000000a00 */
[C---:B------:R-:W-:Y:S01]  /*4770*/  LOP3.LUT P0, RZ, R87.reuse, 0x1, RZ, 0xc0, !PT ;  /* 0x0000000157ff7812 */ /* 0x040fe2000780c0ff */
[----:B------:R-:W-:Y:S01]  /*4780*/  IMAD.MOV.U32 R146, RZ, RZ, -0x1 ;  /* 0xffffffffff927424 */ /* 0x000fe200078e00ff */
[----:B------:R-:W-:Y:S02]  /*4790*/  LOP3.LUT R114, R87, 0x2, RZ, 0xc0, !PT ;  /* 0x0000000257727812 */ /* 0x000fe400078ec0ff */
[----:B------:R-:W-:Y:S02]  /*47a0*/  SEL R115, R202, RZ, P0 ;  /* 0x000000ffca737207 */ /* 0x000fe40000000000 */
[----:B------:R-:W-:Y:S02]  /*47b0*/  ISETP.NE.AND P0, PT, R114, RZ, PT ;  /* 0x000000ff7200720c */ /* 0x000fe40003f05270 */
[----:B------:R-:W-:Y:S02]  /*47c0*/  SHF.R.S32.HI R147, RZ, 0x1f, R115 ;  /* 0x0000001fff937819 */ /* 0x000fe40000011473 */
[----:B------:R-:W-:-:S04]  /*47d0*/  IADD3 R115, P2, R70, R115, RZ ;  /* 0x0000007346737210 */ /* 0x000fc80007f5e0ff */
[----:B------:R-:W-:Y:S02]  /*47e0*/  LEA.HI.X.SX32 R114, R70, R147, 0x1, P2 ;  /* 0x0000009346727211 */ /* 0x000fe400010f0eff */
[----:B0-----:R-:W-:-:S04]  /*47f0*/  LEA R112, P2, R115, R112, 0x2 ;  /* 0x0000007073707211 */ /* 0x001fc800078410ff */
[----:B------:R-:W-:Y:S02]  /*4800*/  LEA.HI.X R113, R115, R113, R114, 0x2, P2 ;  /* 0x0000007173717211 */ /* 0x000fe400010f1472 */
[----:B------:R-:W-:Y:S02]  /*4810*/  SHF.R.U32.HI R114, RZ, 0x1, R87 ;  /* 0x00000001ff727819 */ /* 0x000fe40000011657 */
[----:B------:R-:W-:Y:S02]  /*4820*/  SEL R115, R146, 0x1, P0 ;  /* 0x0000000192737807 */ /* 0x000fe40000000000 */
[----:B------:R-:W-:Y:S01]  /*4830*/  LOP3.LUT R114, R114, 0x1, RZ, 0xc0, !PT ;  /* 0x0000000172727812 */ /* 0x000fe200078ec0ff */
[----:B------:R-:W-:Y:S06]  /*4840*/  MEMBAR.ALL.GPU ;  /* 0x0000000000007992 */ /* 0x000fec000000a000 */
[----:B------:R-:W-:-:S00]  /*4850*/  ERRBAR ;  /* 0x00000000000079ab */ /* 0x000fc00000000000 */
[----:B------:R-:W-:Y:S06]  /*4860*/  CGAERRBAR ;  /* 0x00000000000075ab */ /* 0x000fec0000000000 */
[----:B------:R1:W-:Y:S01]  /*4870*/  REDG.E.ADD.S32.STRONG.GPU desc[UR4][R112.64], R115 ;  /* 0x000000737000798e */ /* 0x0003e2000c10e384 */
[----:B------:R-:W-:-:S04]  /*4880*/  ISETP.NE.U32.AND P0, PT, R114, 0x1, PT ;  /* 0x000000017200780c */ /* 0x000fc80003f05070 */
[----:B------:R-:W-:-:S04]  /*4890*/  SEL R147, R197, RZ, P0 ;  /* 0x000000ffc5937207 */ /* 0x000fc80000000000 */
[----:B------:R-:W-:-:S13]  /*48a0*/  ISETP.NE.AND P0, PT, R147, -0x1, PT ;  /* 0xffffffff9300780c */ /* 0x000fda0003f05270 */
[----:B-1----:R-:W-:Y:S05]  /*48b0*/  @!P0 BRA `(.L_x_1174) ;  /* 0x0000000000148947 */ /* 0x002fea0003800000 */
.L_x_1175:
[----:B------:R-:W2:Y:S04]  /*48c0*/  LDG.E.STRONG.GPU R114, desc[UR4][R112.64] ;  /* 0x0000000470727981 */ /* 0x000ea8000c1ef900 */
[----:B--2---:R-:W-:Y:S01]  /*48d0*/  CCTL.IVALL ;  /* 0x00000000ff00798f */ /* 0x004fe20002000000 */
[----:B------:R-:W-:Y:S05]  /*48e0*/  YIELD ;  /* 0x0000000000007946 */ /* 0x000fea0003800000 */
[----:B------:R-:W-:-:S13]  /*48f0*/  ISETP.NE.AND P0, PT, R114, R147, PT ;  /* 0x000000937200720c */ /* 0x000fda0003f05270 */
[----:B------:R-:W-:Y:S05]  /*4900*/  @P0 BRA `(.L_x_1175) ;  /* 0xfffffffc00ec0947 */ /* 0x000fea000383ffff */
.L_x_1174:
[----:B------:R-:W-:Y:S01]  /*4910*/  ISETP.GE.AND P0, PT, R68, R197, PT ;  /* 0x000000c54400720c */ /* 0x000fe20003f06270 */
[----:B------:R-:W-:Y:S05]  /*4920*/  WARPSYNC.ALL ;  /* 0x0000000000007948 */ /* 0x000fea0003800000 */
[----:B------:R-:W-:Y:S01]  /*4930*/  BAR.SYNC.DEFER_BLOCKING 0x0 ;  /* 0x0000000000007b1d */ /* 0x000fe20000010000 */
[----:B------:R-:W-:Y:S01]  /*4940*/  MOV R199, RZ ;  /* 0x000000ff00c77202 */ /* 0x000fe20000000f00 */
[----:B------:R-:W-:-:S04]  /*4950*/  IMAD.MOV.U32 R200, RZ, RZ, RZ ;  /* 0x000000ffffc87224 */ /* 0x000fc800078e00ff */
[----:B------:R-:W-:Y:S04]  /*4960*/  BSSY B0, `(.L_x_1176) ;  /* 0x0000050000007945 */ /* 0x000fe80003800000 */
[----:B------:R-:W-:Y:S05]  /*4970*/  @P0 BRA `(.L_x_1177) ;  /* 0x0000000400380947 */ /* 0x000fea0003800000 */
[--C-:B0-----:R-:W-:Y:S01]  /*4980*/  IMAD.IADD R112, R197, 0x1, -R68.reuse ;  /* 0x00000001c5707824 */ /* 0x101fe200078e0a44 */
[----:B------:R-:W-:Y:S01]  /*4990*/  BSSY B1, `(.L_x_1178) ;  /* 0x000002b000017945 */ /* 0x000fe20003800000 */
[----:B------:R-:W-:Y:S01]  /*49a0*/  HFMA2.MMA R200, -RZ, RZ, 0, 0 ;  /* 0x00000000ffc87435 */ /* 0x000fe200000001ff */
[----:B------:R-:W-:Y:S01]  /*49b0*/  PLOP3.LUT P0, PT, PT, PT, PT, 0x80, 0x0 ;  /* 0x000000000000781c */ /* 0x000fe20003f0f070 */
[----:B------:R-:W-:Y:S01]  /*49c0*/  IMAD.MOV.U32 R201, RZ, RZ, R68 ;  /* 0x000000ffffc97224 */ /* 0x000fe200078e0044 */
[----:B------:R-:W-:Y:S01]  /*49d0*/  ISETP.GT.AND P2, PT, R112, 0x60, PT ;  /* 0x000000607000780c */ /* 0x000fe20003f44270 */
[----:B------:R-:W-:-:S12]  /*49e0*/  IMAD.MOV.U32 R199, RZ, RZ, RZ ;  /* 0x000000ffffc77224 */ /* 0x000fd800078e00ff */
[----:B------:R-:W-:Y:S05]  /*49f0*/  @!P2 BRA `(.L_x_1179) ;  /* 0x000000000090a947 */ /* 0x000fea0003800000 */
[----:B------:R-:W-:Y:S02]  /*4a00*/  PLOP3.LUT P0, PT, PT, PT, PT, 0x8, 0x0 ;  /* 0x000000000000781c */ /* 0x000fe40003f0e170 */
[----:B------:R-:W-:-:S11]  /*4a10*/  IADD3 R202, R197, -0x60, RZ ;  /* 0xffffffa0c5ca7810 */ /* 0x000fd60007ffe0ff */
.L_x_1180:
        /* <DEDUP_REMOVED lines=34> */
.L_x_1179:
[----:B------:R-:W-:Y:S05]  /*4c40*/  BSYNC B1 ;  /* 0x0000000000017941 */ /* 0x000fea0003800000 */
.L_x_1178:
[----:B------:R-:W-:Y:S01]  /*4c50*/  IMAD.IADD R112, R197, 0x1, -R201 ;  /* 0x00000001c5707824 */ /* 0x000fe200078e0ac9 */
[----:B------:R-:W-:Y:S04]  /*4c60*/  BSSY B1, `(.L_x_1181) ;  /* 0x0000015000017945 */ /* 0x000fe80003800000 */
[----:B------:R-:W-:-:S13]  /*4c70*/  ISETP.GT.AND P2, PT, R112, 0x20, PT ;  /* 0x000000207000780c */ /* 0x000fda0003f44270 */
[----:B------:R-:W-:Y:S05]  /*4c80*/  @!P2 BRA `(.L_x_1182) ;  /* 0x000000000048a947 */ /* 0x000fea0003800000 */
[C---:B------:R-:W-:Y:S01]  /*4c90*/  IADD3 R113, P0, R201.reuse, R196, RZ ;  /* 0x000000c4c9717210 */ /* 0x040fe20007f1e0ff */
[----:B------:R-:W-:Y:S01]  /*4ca0*/  ULDC.64 UR12, c[0x0][0x240] ;  /* 0x00009000000c7ab9 */ /* 0x000fe20000000a00 */
[C---:B------:R-:W-:Y:S02]  /*4cb0*/  IADD3 R115, R201.reuse, 0x20, RZ ;  /* 0x00000020c9737810 */ /* 0x040fe40007ffe0ff */
        /* <DEDUP_REMOVED lines=15> */
.L_x_1182:
[----:B------:R-:W-:Y:S05]  /*4db0*/  BSYNC B1 ;  /* 0x0000000000017941 */ /* 0x000fea0003800000 */
.L_x_1181:
        /* <DEDUP_REMOVED lines=10> */
.L_x_1177:
[----:B------:R-:W-:Y:S05]  /*4e60*/  BSYNC B0 ;  /* 0x0000000000007941 */ /* 0x000fea0003800000 */
.L_x_1176:
[----:B0-----:R-:W0:Y:S01]  /*4e70*/  SHFL.BFLY PT, R112, R199, 0x1, 0x1f ;  /* 0x0c201f00c7707f89 */ /* 0x001e2200000e0000 */
[----:B------:R-:W-:-:S03]  /*4e80*/  VIADD R87, R87, 0x1 ;  /* 0x0000000157577836 */ /* 0x000fc60000000000 */
[----:B------:R-:W1:Y:S02]  /*4e90*/  SHFL.BFLY PT, R113, R200, 0x1, 0x1f ;  /* 0x0c201f00c8717f89 */ /* 0x000e6400000e0000 */
[----:B------:R-:W-:Y:S01]  /*4ea0*/  LOP3.LUT R87, R87, 0x3, RZ, 0xc0, !PT ;  /* 0x0000000357577812 */ /* 0x000fe200078ec0ff */
        /* <DEDUP_REMOVED lines=19> */
.L_x_1173:
        /* <DEDUP_REMOVED lines=19> */
[----:B-1----:R-:W-:-:S07]  /*5110*/  FADD R113, R160, R113 ;  /* 0x00000071a0717221 */ /* 0x002fce0000000000 */
.L_x_1183:
[----:B------:R-:W-:Y:S01]  /*5120*/  ISETP.LT.AND P1, PT, R127, UR8, !P1 ;  /* 0x000000087f007c0c */ /* 0x000fe2000cf21270 */
[----:B------:R-:W-:-:S12]  /*5130*/  BSSY B0, `(.L_x_1184) ;  /* 0x0000116000007945 */ /* 0x000fd80003800000 */
[----:B------:R-:W-:Y:S05]  /*5140*/  @!P1 BRA `(.L_x_1185) ;  /* 0x0000001000509947 */ /* 0x000fea0003800000 */
[----:B------:R-:W0:Y:S01]  /*5150*/  LDC.64 R146, c[0x0][0x278] ;  /* 0x00009e00ff927b82 */ /* 0x000e220000000a00 */
[-C--:B------:R-:W-:Y:S01]  /*5160*/  FMUL R196, R199, R124.reuse ;  /* 0x0000007cc7c47220 */ /* 0x080fe20000400000 */
[----:B------:R-:W-:Y:S01]  /*5170*/  ISETP.GE.U32.AND P1, PT, R81, 0x4, PT ;  /* 0x000000045100780c */ /* 0x000fe20003f26070 */
        /* <DEDUP_REMOVED lines=12> */
[-C--:B-----5:R-:W-:Y:S01]  /*5240*/  FMUL R112, R113, R126.reuse ;  /* 0x0000007e71707220 */ /* 0x0a0fe20000400000 */
        /* <DEDUP_REMOVED lines=11> */
.L_x_1188:
[----:B------:R-:W-:Y:S05]  /*5300*/  BSYNC B2 ;  /* 0x0000000000027941 */ /* 0x000fea0003800000 */
.L_x_1187:
[C---:B------:R-:W-:Y:S01]  /*5310*/  ISETP.NE.AND P0, PT, R81.reuse, RZ, PT ;  /* 0x000000ff5100720c */ /* 0x040fe20003f05270 */
[----:B------:R1:W-:Y:S01]  /*5320*/  @P1 STG.E desc[UR4][R160.64+0xc], R115 ;  /* 0x00000c73a0001986 */ /* 0x0003e2000c101904 */
[C---:B------:R-:W-:Y:S02]  /*5330*/  ISETP.GE.U32.AND P2, PT, R81.reuse, 0x2, PT ;  /* 0x000000025100780c */ /* 0x040fe40003f46070 */
[----:B------:R-:W-:-:S09]  /*5340*/  ISETP.GE.U32.AND P3, PT, R81, 0x3, PT ;  /* 0x000000035100780c */ /* 0x000fd20003f66070 */
[----:B------:R1:W-:Y:S04]  /*5350*/  @P0 STG.E desc[UR4][R160.64], R112 ;  /* 0x00000070a0000986 */ /* 0x0003e8000c101904 */
[----:B------:R1:W-:Y:S04]  /*5360*/  @P2 STG.E desc[UR4][R160.64+0x4], R113 ;  /* 0x00000471a0002986 */ /* 0x0003e8000c101904 */
[----:B------:R1:W-:Y:S02]  /*5370*/  @P3 STG.E desc[UR4][R160.64+0x8], R114 ;  /* 0x00000872a0003986 */ /* 0x0003e4000c101904 */
.L_x_1189:
[----:B------:R-:W-:Y:S05]  /*5380*/  BSYNC B1 ;  /* 0x0000000000017941 */ /* 0x000fea0003800000 */
.L_x_1186:
        /* <DEDUP_REMOVED lines=26> */
.L_x_1192:
[----:B------:R-:W-:Y:S05]  /*5530*/  BSYNC B2 ;  /* 0x0000000000027941 */ /* 0x000fea0003800000 */
.L_x_1191:
[C---:B------:R-:W-:Y:S01]  /*5540*/  ISETP.NE.AND P0, PT, R79.reuse, RZ, PT ;  /* 0x000000ff4f00720c */ /* 0x040fe20003f05270 */
[----:B------:R1:W-:Y:S01]  /*5550*/  @P1 STG.E desc[UR4][R160.64+0xc], R115 ;  /* 0x00000c73a0001986 */ /* 0x0003e2000c101904 */
[C---:B------:R-:W-:Y:S02]  /*5560*/  ISETP.GE.U32.AND P2, PT, R79.reuse, 0x2, PT ;  /* 0x000000024f00780c */ /* 0x040fe40003f46070 */
[----:B------:R-:W-:-:S09]  /*5570*/  ISETP.GE.U32.AND P3, PT, R79, 0x3, PT ;  /* 0x000000034f00780c */ /* 0x000fd20003f66070 */
[----:B------:R1:W-:Y:S04]  /*5580*/  @P0 STG.E desc[UR4][R160.64], R112 ;  /* 0x00000070a0000986 */ /* 0x0003e8000c101904 */
[----:B------:R1:W-:Y:S04]  /*5590*/  @P2 STG.E desc[UR4][R160.64+0x4], R113 ;  /* 0x00000471a0002986 */ /* 0x0003e8000c101904 */
[----:B------:R1:W-:Y:S02]  /*55a0*/  @P3 STG.E desc[UR4][R160.64+0x8], R114 ;  /* 0x00000872a0003986 */ /* 0x0003e4000c101904 */
.L_x_1193:
[----:B------:R-:W-:Y:S05]  /*55b0*/  BSYNC B1 ;  /* 0x0000000000017941 */ /* 0x000fea0003800000 */
.L_x_1190:
        /* <DEDUP_REMOVED lines=26> */
.L_x_1196:
[----:B------:R-:W-:Y:S05]  /*5760*/  BSYNC B2 ;  /* 0x0000000000027941 */ /* 0x000fea0003800000 */
.L_x_1195:
[C---:B------:R-:W-:Y:S01]  /*5770*/  ISETP.NE.AND P0, PT, R78.reuse, RZ, PT ;  /* 0x000000ff4e00720c */ /* 0x040fe20003f05270 */
[----:B------:R1:W-:Y:S01]  /*5780*/  @P1 STG.E desc[UR4][R160.64+0xc], R115 ;  /* 0x00000c73a0001986 */ /* 0x0003e2000c101904 */
[C---:B------:R-:W-:Y:S02]  /*5790*/  ISETP.GE.U32.AND P2, PT, R78.reuse, 0x2, PT ;  /* 0x000000024e00780c */ /* 0x040fe40003f46070 */
[----:B------:R-:W-:-:S09]  /*57a0*/  ISETP.GE.U32.AND P3, PT, R78, 0x3, PT ;  /* 0x000000034e00780c */ /* 0x000fd20003f66070 */
[----:B------:R1:W-:Y:S04]  /*57b0*/  @P0 STG.E desc[UR4][R160.64], R112 ;  /* 0x00000070a0000986 */ /* 0x0003e8000c101904 */
[----:B------:R1:W-:Y:S04]  /*57c0*/  @P2 STG.E desc[UR4][R160.64+0x4], R113 ;  /* 0x00000471a0002986 */ /* 0x0003e8000c101904 */
[----:B------:R1:W-:Y:S02]  /*57d0*/  @P3 STG.E desc[UR4][R160.64+0x8], R114 ;  /* 0x00000872a0003986 */ /* 0x0003e4000c101904 */
.L_x_1197:
[----:B------:R-:W-:Y:S05]  /*57e0*/  BSYNC B1 ;  /* 0x0000000000017941 */ /* 0x000fea0003800000 */
.L_x_1194:
        /* <DEDUP_REMOVED lines=26> */
.L_x_1200:
[----:B------:R-:W-:Y:S05]  /*5990*/  BSYNC B2 ;  /* 0x0000000000027941 */ /* 0x000fea0003800000 */
.L_x_1199:
[C---:B------:R-:W-:Y:S01]  /*59a0*/  ISETP.NE.AND P0, PT, R77.reuse, RZ, PT ;  /* 0x000000ff4d00720c */ /* 0x040fe20003f05270 */
[----:B------:R1:W-:Y:S01]  /*59b0*/  @P1 STG.E desc[UR4][R160.64+0xc], R115 ;  /* 0x00000c73a0001986 */ /* 0x0003e2000c101904 */
[C---:B------:R-:W-:Y:S02]  /*59c0*/  ISETP.GE.U32.AND P2, PT, R77.reuse, 0x2, PT ;  /* 0x000000024d00780c */ /* 0x040fe40003f46070 */
[----:B------:R-:W-:-:S09]  /*59d0*/  ISETP.GE.U32.AND P3, PT, R77, 0x3, PT ;  /* 0x000000034d00780c */ /* 0x000fd20003f66070 */
[----:B------:R1:W-:Y:S04]  /*59e0*/  @P0 STG.E desc[UR4][R160.64], R112 ;  /* 0x00000070a0000986 */ /* 0x0003e8000c101904 */
[----:B------:R1:W-:Y:S04]  /*59f0*/  @P2 STG.E desc[UR4][R160.64+0x4], R113 ;  /* 0x00000471a0002986 */ /* 0x0003e8000c101904 */
[----:B------:R1:W-:Y:S02]  /*5a00*/  @P3 STG.E desc[UR4][R160.64+0x8], R114 ;  /* 0x00000872a0003986 */ /* 0x0003e4000c101904 */
.L_x_1201:
[----:B------:R-:W-:Y:S05]  /*5a10*/  BSYNC B1 ;  /* 0x0000000000017941 */ /* 0x000fea0003800000 */
.L_x_1198:
        /* <DEDUP_REMOVED lines=26> */
.L_x_1204:
[----:B------:R-:W-:Y:S05]  /*5bc0*/  BSYNC B2 ;  /* 0x0000000000027941 */ /* 0x000fea0003800000 */
.L_x_1203:
[C---:B------:R-:W-:Y:S01]  /*5bd0*/  ISETP.NE.AND P0, PT, R75.reuse, RZ, PT ;  /* 0x000000ff4b00720c */ /* 0x040fe20003f05270 */
[----:B------:R1:W-:Y:S01]  /*5be0*/  @P1 STG.E desc[UR4][R160.64+0xc], R115 ;  /* 0x00000c73a0001986 */ /* 0x0003e2000c101904 */
[C---:B------:R-:W-:Y:S02]  /*5bf0*/  ISETP.GE.U32.AND P2, PT, R75.reuse, 0x2, PT ;  /* 0x000000024b00780c */ /* 0x040fe40003f46070 */
[----:B------:R-:W-:-:S09]  /*5c00*/  ISETP.GE.U32.AND P3, PT, R75, 0x3, PT ;  /* 0x000000034b00780c */ /* 0x000fd20003f66070 */
[----:B------:R1:W-:Y:S04]  /*5c10*/  @P0 STG.E desc[UR4][R160.64], R112 ;  /* 0x00000070a0000986 */ /* 0x0003e8000c101904 */
[----:B------:R1:W-:Y:S04]  /*5c20*/  @P2 STG.E desc[UR4][R160.64+0x4], R113 ;  /* 0x00000471a0002986 */ /* 0x0003e8000c101904 */
[----:B------:R1:W-:Y:S02]  /*5c30*/  @P3 STG.E desc[UR4][R160.64+0x8], R114 ;  /* 0x00000872a0003986 */ /* 0x0003e4000c101904 */
.L_x_1205:
[----:B------:R-:W-:Y:S05]  /*5c40*/  BSYNC B1 ;  /* 0x0000000000017941 */ /* 0x000fea0003800000 */
.L_x_1202:
        /* <DEDUP_REMOVED lines=26> */
.L_x_1208:
[----:B------:R-:W-:Y:S05]  /*5df0*/  BSYNC B2 ;  /* 0x0000000000027941 */ /* 0x000fea0003800000 */
.L_x_1207:
[C---:B------:R-:W-:Y:S01]  /*5e00*/  ISETP.NE.AND P0, PT, R74.reuse, RZ, PT ;  /* 0x000000ff4a00720c */ /* 0x040fe20003f05270 */
[----:B------:R1:W-:Y:S01]  /*5e10*/  @P1 STG.E desc[UR4][R160.64+0xc], R115 ;  /* 0x00000c73a0001986 */ /* 0x0003e2000c101904 */
[C---:B------:R-:W-:Y:S02]  /*5e20*/  ISETP.GE.U32.AND P2, PT, R74.reuse, 0x2, PT ;  /* 0x000000024a00780c */ /* 0x040fe40003f46070 */
[----:B------:R-:W-:-:S09]  /*5e30*/  ISETP.GE.U32.AND P3, PT, R74, 0x3, PT ;  /* 0x000000034a00780c */ /* 0x000fd20003f66070 */
[----:B------:R1:W-:Y:S04]  /*5e40*/  @P0 STG.E desc[UR4][R160.64], R112 ;  /* 0x00000070a0000986 */ /* 0x0003e8000c101904 */
[----:B------:R1:W-:Y:S04]  /*5e50*/  @P2 STG.E desc[UR4][R160.64+0x4], R113 ;  /* 0x00000471a0002986 */ /* 0x0003e8000c101904 */
[----:B------:R1:W-:Y:S02]  /*5e60*/  @P3 STG.E desc[UR4][R160.64+0x8], R114 ;  /* 0x00000872a0003986 */ /* 0x0003e4000c101904 */
.L_x_1209:
[----:B------:R-:W-:Y:S05]  /*5e70*/  BSYNC B1 ;  /* 0x0000000000017941 */ /* 0x000fea0003800000 */
.L_x_1206:
        /* <DEDUP_REMOVED lines=26> */
.L_x_1212:
[----:B------:R-:W-:Y:S05]  /*6020*/  BSYNC B2 ;  /* 0x0000000000027941 */ /* 0x000fea0003800000 */
.L_x_1211:
[C---:B------:R-:W-:Y:S01]  /*6030*/  ISETP.NE.AND P0, PT, R73.reuse, RZ, PT ;  /* 0x000000ff4900720c */ /* 0x040fe20003f05270 */
[----:B------:R1:W-:Y:S01]  /*6040*/  @P1 STG.E desc[UR4][R160.64+0xc], R115 ;  /* 0x00000c73a0001986 */ /* 0x0003e2000c101904 */
[C---:B------:R-:W-:Y:S02]  /*6050*/  ISETP.GE.U32.AND P2, PT, R73.reuse, 0x2, PT ;  /* 0x000000024900780c */ /* 0x040fe40003f46070 */
[----:B------:R-:W-:-:S09]  /*6060*/  ISETP.GE.U32.AND P3, PT, R73, 0x3, PT ;  /* 0x000000034900780c */ /* 0x000fd20003f66070 */
[----:B------:R1:W-:Y:S04]  /*6070*/  @P0 STG.E desc[UR4][R160.64], R112 ;  /* 0x00000070a0000986 */ /* 0x0003e8000c101904 */
[----:B------:R1:W-:Y:S04]  /*6080*/  @P2 STG.E desc[UR4][R160.64+0x4], R113 ;  /* 0x00000471a0002986 */ /* 0x0003e8000c101904 */
[----:B------:R1:W-:Y:S02]  /*6090*/  @P3 STG.E desc[UR4][R160.64+0x8], R114 ;  /* 0x00000872a0003986 */ /* 0x0003e4000c101904 */
.L_x_1213:
[----:B------:R-:W-:Y:S05]  /*60a0*/  BSYNC B1 ;  /* 0x0000000000017941 */ /* 0x000fea0003800000 */
.L_x_1210:
[----:B------:R-:W-:-:S13]  /*60b0*/  ISETP.GE.AND P0, PT, R76, UR6, PT ;  /* 0x000000064c007c0c */ /* 0x000fda000bf06270 */
[----:B------:R-:W-:Y:S05]  /*60c0*/  @P0 BRA `(.L_x_1185) ;  /* 0x0000000000700947 */ /* 0x000fea0003800000 */
[----:B01----:R-:W-:Y:S01]  /*60d0*/  IMAD R115, R127, UR6, R76 ;  /* 0x000000067f737c24 */ /* 0x003fe2000f8e024c */
[----:B------:R-:W-:Y:S01]  /*60e0*/  ULDC UR7, c[0x0][0x278] ;  /* 0x00009e0000077ab9 */ /* 0x000fe20000000800 */
[-CC-:B------:R-:W-:Y:S01]  /*60f0*/  FFMA R113, R149, R199.reuse, R196.reuse ;  /* 0x000000c795717223 */ /* 0x180fe200000000c4 */
[-CC-:B------:R-:W-:Y:S01]  /*6100*/  FFMA R112, R150, R199.reuse, R196.reuse ;  /* 0x000000c796707223 */ /* 0x180fe200000000c4 */
[-CC-:B------:R-:W-:Y:S01]  /*6110*/  FFMA R127, R151, R199.reuse, R196.reuse ;  /* 0x000000c7977f7223 */ /* 0x180fe200000000c4 */
[C---:B------:R-:W-:Y:S01]  /*6120*/  LEA R114, R115.reuse, UR7, 0x2 ;  /* 0x0000000773727c11 */ /* 0x040fe2000f8e10ff */
[----:B------:R-:W-:Y:S01]  /*6130*/  FFMA R196, R130, R199, R196 ;  /* 0x000000c782c47223 */ /* 0x000fe200000000c4 */
[----:B------:R-:W-:-:S04]  /*6140*/  IMAD.WIDE R146, R115, 0x4, R146 ;  /* 0x0000000473927825 */ /* 0x000fc800078e0292 */
[----:B------:R-:W-:Y:S01]  /*6150*/  FADD R113, R152, -R113 ;  /* 0x8000007198717221 */ /* 0x000fe20000000000 */
[----:B------:R-:W-:Y:S01]  /*6160*/  LOP3.LUT P0, RZ, R114, 0xf, RZ, 0xc0, !PT ;  /* 0x0000000f72ff7812 */ /* 0x000fe2000780c0ff */
        /* <DEDUP_REMOVED lines=18> */
.L_x_1185:
[----:B------:R-:W-:Y:S05]  /*6290*/  BSYNC B0 ;  /* 0x0000000000007941 */ /* 0x000fea0003800000 */
.L_x_1184:
[----:B------:R-:W-:Y:S05]  /*62a0*/  WARPSYNC.ALL ;  /* 0x0000000000007948 */ /* 0x000fea0003800000 */
[----:B0123--:R-:W0:Y:S02]  /*62b0*/  LDC R113, c[0x0][0x210] ;  /* 0x00008400ff717b82 */ /* 0x00fe240000000800 */
[----:B0-----:R-:W-:-:S04]  /*62c0*/  LEA R0, R113, R0, 0x2 ;  /* 0x0000000071007211 */ /* 0x001fc800078e10ff */
[----:B------:R-:W-:-:S13]  /*62d0*/  ISETP.GE.AND P0, PT, R0, UR8, PT ;  /* 0x0000000800007c0c */ /* 0x000fda000bf06270 */
[----:B------:R-:W-:Y:S05]  /*62e0*/  @!P0 BRA `(.L_x_1214) ;  /* 0xffffffb8004c8947 */ /* 0x000fea000383ffff */
[----:B------:R-:W-:Y:S01]  /*62f0*/  STL.128 [R1+0xe0], R52 ;  /* 0x0000e03401007387 */ /* 0x000fe20000100c00 */
[----:B------:R-:W-:Y:S01]  /*6300*/  IMAD.MOV.U32 R79, RZ, RZ, R7 ;  /* 0x000000ffff4f7224 */ /* 0x000fe200078e0007 */
[----:B------:R-:W-:Y:S01]  /*6310*/  MOV R77, R5 ;  /* 0x00000005004d7202 */ /* 0x000fe20000000f00 */
[----:B------:R-:W-:Y:S01]  /*6320*/  IMAD.MOV.U32 R78, RZ, RZ, R6 ;  /* 0x000000ffff4e7224 */ /* 0x000fe200078e0006 */
        /* <DEDUP_REMOVED lines=21> */
[----:B------:R-:W-:-:S02]  /*6480*/  IMAD.MOV.U32 R93, RZ, RZ, R37 ;  /* 0x000000ffff5d7224 */ /* 0x000fc400078e0025 */
[----:B------:R-:W-:Y:S01]  /*6490*/  IMAD.MOV.U32 R92, RZ, RZ, R36 ;  /* 0x000000ffff5c7224 */ /* 0x000fe200078e0024 */
[----:B------:R-:W-:Y:S04]  /*64a0*/  STL.128 [R1+0x70], R64 ;  /* 0x0000704001007387 */ /* 0x000fe80000100c00 */
[----:B------:R0:W-:Y:S04]  /*64b0*/  STL.128 [R1+0x80], R4 ;  /* 0x0000800401007387 */ /* 0x0001e80000100c00 */
[----:B------:R1:W-:Y:S04]  /*64c0*/  STL.128 [R1+0x90], R12 ;  /* 0x0000900c01007387 */ /* 0x0003e80000100c00 */
[----:B------:R2:W-:Y:S04]  /*64d0*/  STL.128 [R1+0xb0], R28 ;  /* 0x0000b01c01007387 */ /* 0x0005e80000100c00 */
[----:B------:R3:W-:Y:S04]  /*64e0*/  STL.128 [R1+0xa0], R20 ;  /* 0x0000a01401007387 */ /* 0x0007e80000100c00 */
[----:B------:R4:W-:Y:S01]  /*64f0*/  STL.128 [R1+0xc0], R36 ;  /* 0x0000c02401007387 */ /* 0x0009e20000100c00 */
[----:B0-----:R-:W-:Y:S01]  /*6500*/  MOV R7, R11 ;  /* 0x0000000b00077202 */ /* 0x001fe20000000f00 */
[----:B------:R-:W-:Y:S01]  /*6510*/  IMAD.MOV.U32 R6, RZ, RZ, R10 ;  /* 0x000000ffff067224 */ /* 0x000fe200078e000a */
[----:B------:R-:W-:Y:S01]  /*6520*/  MOV R4, R8 ;  /* 0x0000000800047202 */ /* 0x000fe20000000f00 */
[----:B------:R0:W-:Y:S01]  /*6530*/  STL.128 [R1+0xd0], R44 ;  /* 0x0000d02c01007387 */ /* 0x0001e20000100c00 */
[----:B------:R-:W-:Y:S01]  /*6540*/  IMAD.MOV.U32 R5, RZ, RZ, R9 ;  /* 0x000000ffff057224 */ /* 0x000fe200078e0009 */
[----:B-1----:R-:W-:Y:S01]  /*6550*/  MOV R13, R17 ;  /* 0x00000011000d7202 */ /* 0x002fe20000000f00 */
[----:B------:R-:W-:Y:S01]  /*6560*/  IMAD.MOV.U32 R15, RZ, RZ, R19 ;  /* 0x000000ffff0f7224 */ /* 0x000fe200078e0013 */
[----:B--2---:R-:W-:Y:S01]  /*6570*/  MOV R31, R47 ;  /* 0x0000002f001f7202 */ /* 0x004fe20000000f00 */
[----:B------:R-:W-:Y:S01]  /*6580*/  IMAD.MOV.U32 R30, RZ, RZ, R46 ;  /* 0x000000ffff1e7224 */ /* 0x000fe200078e002e */
[----:B------:R-:W-:Y:S01]  /*6590*/  MOV R28, R44 ;  /* 0x0000002c001c7202 */ /* 0x000fe20000000f00 */
[----:B------:R-:W-:Y:S01]  /*65a0*/  IMAD.MOV.U32 R29, RZ, RZ, R45 ;  /* 0x000000ffff1d7224 */ /* 0x000fe200078e002d */
[----:B------:R1:W-:Y:S01]  /*65b0*/  STL.128 [R1], R8 ;  /* 0x0000000801007387 */ /* 0x0003e20000100c00 */
[----:B------:R-:W-:Y:S01]  /*65c0*/  IMAD.MOV.U32 R14, RZ, RZ, R18 ;  /* 0x000000ffff0e7224 */ /* 0x000fe200078e0012 */
[----:B---3--:R-:W-:Y:S01]  /*65d0*/  MOV R21, R41 ;  /* 0x0000002900157202 */ /* 0x008fe20000000f00 */
[----:B------:R-:W-:Y:S01]  /*65e0*/  IMAD.MOV.U32 R12, RZ, RZ, R16 ;  /* 0x000000ffff0c7224 */ /* 0x000fe200078e0010 */
[----:B------:R2:W-:Y:S01]  /*65f0*/  STL.128 [R1+0x10], R16 ;  /* 0x0000101001007387 */ /* 0x0005e20000100c00 */
[----:B----4-:R-:W-:Y:S01]  /*6600*/  IMAD.MOV.U32 R39, RZ, RZ, R55 ;  /* 0x000000ffff277224 */ /* 0x010fe200078e0037 */
[----:B------:R-:W-:Y:S01]  /*6610*/  MOV R37, R53 ;  /* 0x0000003500257202 */ /* 0x000fe20000000f00 */
[----:B------:R-:W-:Y:S01]  /*6620*/  IMAD.MOV.U32 R38, RZ, RZ, R54 ;  /* 0x000000ffff267224 */ /* 0x000fe200078e0036 */
[----:B0-----:R-:W-:Y:S01]  /*6630*/  MOV R46, R62 ;  /* 0x0000003e002e7202 */ /* 0x001fe20000000f00 */
[----:B------:R-:W-:-:S02]  /*6640*/  IMAD.MOV.U32 R36, RZ, RZ, R52 ;  /* 0x000000ffff247224 */ /* 0x000fc400078e0034 */
[----:B------:R-:W-:Y:S02]  /*6650*/  IMAD.MOV.U32 R47, RZ, RZ, R63 ;  /* 0x000000ffff2f7224 */ /* 0x000fe400078e003f */
[----:B------:R-:W-:Y:S02]  /*6660*/  IMAD.MOV.U32 R45, RZ, RZ, R61 ;  /* 0x000000ffff2d7224 */ /* 0x000fe400078e003d */
[----:B------:R-:W-:Y:S01]  /*6670*/  IMAD.MOV.U32 R44, RZ, RZ, R60 ;  /* 0x000000ffff2c7224 */ /* 0x000fe200078e003c */
[----:B-1----:R-:W-:Y:S01]  /*6680*/  MOV R10, R26 ;  /* 0x0000001a000a7202 */ /* 0x002fe20000000f00 */
[----:B------:R-:W-:Y:S02]  /*6690*/  IMAD.MOV.U32 R11, RZ, RZ, R27 ;  /* 0x000000ffff0b7224 */ /* 0x000fe400078e001b */
[----:B------:R-:W-:Y:S01]  /*66a0*/  IMAD.MOV.U32 R9, RZ, RZ, R25 ;  /* 0x000000ffff097224 */ /* 0x000fe200078e0019 */
[----:B--2---:R-:W-:Y:S01]  /*66b0*/  MOV R19, R35 ;  /* 0x0000002300137202 */ /* 0x004fe20000000f00 */
[----:B------:R-:W-:Y:S01]  /*66c0*/  IMAD.MOV.U32 R8, RZ, RZ, R24 ;  /* 0x000000ffff087224 */ /* 0x000fe200078e0018 */
[----:B------:R-:W-:Y:S01]  /*66d0*/  MOV R16, R32 ;  /* 0x0000002000107202 */ /* 0x000fe20000000f00 */
[----:B------:R-:W-:-:S02]  /*66e0*/  IMAD.MOV.U32 R18, RZ, RZ, R34 ;  /* 0x000000ffff127224 */ /* 0x000fc400078e0022 */
[----:B------:R-:W-:Y:S02]  /*66f0*/  IMAD.MOV.U32 R17, RZ, RZ, R33 ;  /* 0x000000ffff117224 */ /* 0x000fe400078e0021 */
[----:B------:R-:W-:Y:S02]  /*6700*/  IMAD.MOV.U32 R23, RZ, RZ, R43 ;  /* 0x000000ffff177224 */ /* 0x000fe400078e002b */
[----:B------:R-:W-:Y:S02]  /*6710*/  IMAD.MOV.U32 R22, RZ, RZ, R42 ;  /* 0x000000ffff167224 */ /* 0x000fe400078e002a */
[----:B------:R-:W-:-:S07]  /*6720*/  IMAD.MOV.U32 R20, RZ, RZ, R40 ;  /* 0x000000ffff147224 */ /* 0x000fce00078e0028 */
.L_x_1128:
[----:B------:R-:W0:Y:S01]  /*6730*/  S2R R25, SR_CgaCtaId ;  /* 0x0000000000197919 */ /* 0x000e220000008800 */
[----:B------:R-:W-:Y:S01]  /*6740*/  ISETP.GE.AND P0, PT, R2, UR6, PT ;  /* 0x0000000602007c0c */ /* 0x000fe2000bf06270 */
[----:B------:R-:W-:Y:S01]  /*6750*/  BSSY B0, `(.L_x_1215) ;  /* 0x0000024000007945 */ /* 0x000fe20003800000 */
[----:B------:R-:W-:-:S04]  /*6760*/  MOV R0, 0x400 ;  /* 0x0000040000007802 */ /* 0x000fc80000000f00 */
[----:B0-----:R-:W-:Y:S01]  /*6770*/  LEA R0, R25, R0, 0x18 ;  /* 0x0000000019007211 */ /* 0x001fe200078ec0ff */
[----:B------:R-:W-:-:S04]  /*6780*/  IMAD.SHL.U32 R25, R125, 0x10, RZ ;  /* 0x000000107d197824 */ /* 0x000fc800078e00ff */
[----:B------:R-:W-:Y:S01]  /*6790*/  IMAD R24, R3, 0x210, R0 ;  /* 0x0000021003187824 */ /* 0x000fe200078e0200 */
[----:B------:R-:W-:-:S04]  /*67a0*/  LOP3.LUT R25, R25, 0x1f0, RZ, 0xc0, !PT ;  /* 0x000001f019197812 */ /* 0x000fc800078ec0ff */
[----:B------:R-:W-:Y:S01]  /*67b0*/  IADD3 R32, R24, R25, RZ ;  /* 0x0000001918207210 */ /* 0x000fe20007ffe0ff */
[----:B------:R-:W-:Y:S06]  /*67c0*/  @P0 BRA `(.L_x_1216) ;  /* 0x0000000000700947 */ /* 0x000fec0003800000 */
[----:B------:R0:W-:Y:S01]  /*67d0*/  STS.128 [R32], R76 ;  /* 0x0000004c20007388 */ /* 0x0001e20000000c00 */
[----:B------:R-:W-:-:S05]  /*67e0*/  IMAD R24, R197, 0x80, R2 ;  /* 0x00000080c5187824 */ /* 0x000fca00078e0202 */
[----:B------:R-:W-:-:S13]  /*67f0*/  ISETP.GE.AND P1, PT, R24, UR6, PT ;  /* 0x0000000618007c0c */ /* 0x000fda000bf26270 */
[----:B0-----:R-:W-:Y:S05]  /*6800*/  @P1 BRA `(.L_x_1216) ;  /* 0x0000000000601947 */ /* 0x001fea0003800000 */
[----:B------:R0:W-:Y:S01]  /*6810*/  STS.128 [R32+0x840], R80 ;  /* 0x0008405020007388 */ /* 0x0001e20000000c00 */
[----:B------:R-:W-:-:S05]  /*6820*/  IMAD R24, R197, 0x80, R24 ;  /* 0x00000080c5187824 */ /* 0x000fca00078e0218 */
[----:B------:R-:W-:-:S13]  /*6830*/  ISETP.GE.AND P1, PT, R24, UR6, PT ;  /* 0x0000000618007c0c */ /* 0x000fda000bf26270 */
[----:B0-----:R-:W-:Y:S05]  /*6840*/  @P1 BRA `(.L_x_1216) ;  /* 0x0000000000501947 */ /* 0x001fea0003800000 */
[----:B------:R0:W-:Y:S01]  /*6850*/  STS.128 [R32+0x1080], R84 ;  /* 0x0010805420007388 */ /* 0x0001e20000000c00 */
[----:B------:R-:W-:-:S04]  /*6860*/  LEA R24, R197, R24, 0x7 ;  /* 0x00000018c5187211 */ /* 0x000fc800078e38ff */
[----:B------:R-:W-:-:S13]  /*6870*/  ISETP.GE.AND P1, PT, R24, UR6, PT ;  /* 0x0000000618007c0c */ /* 0x000fda000bf26270 */
[----:B0-----:R-:W-:Y:S05]  /*6880*/  @P1 BRA `(.L_x_1216) ;  /* 0x0000000000401947 */ /* 0x001fea0003800000 */
[----:B------:R0:W-:Y:S01]  /*6890*/  STS.128 [R32+0x18c0], R88 ;  /* 0x0018c05820007388 */ /* 0x0001e20000000c00 */
        /* <DEDUP_REMOVED lines=11> */
[----:B------:R-:W-:Y:S01]  /*6950*/  IMAD R24, R197, 0x80, R24 ;  /* 0x00000080c5187824 */ /* 0x000fe200078e0218 */
[----:B------:R0:W-:Y:S04]  /*6960*/  STS.128 [R32+0x3180], R36 ;  /* 0x0031802420007388 */ /* 0x0001e80000000c00 */
[----:B------:R-:W-:-:S13]  /*6970*/  ISETP.GE.AND P1, PT, R24, UR6, PT ;  /* 0x0000000618007c0c */ /* 0x000fda000bf26270 */
[----:B------:R0:W-:Y:S02]  /*6980*/  @!P1 STS.128 [R32+0x39c0], R44 ;  /* 0x0039c02c20009388 */ /* 0x0001e40000000c00 */
.L_x_1216:
[----:B------:R-:W-:Y:S05]  /*6990*/  BSYNC B0 ;  /* 0x0000000000007941 */ /* 0x000fea0003800000 */
.L_x_1215:
[----:B------:R-:W1:Y:S01]  /*69a0*/  S2UR UR7, SR_CTAID.X ;  /* 0x00000000000779c3 */ /* 0x000e620000002500 */
[----:B------:R-:W-:-:S07]  /*69b0*/  IMAD.MOV R24, RZ, RZ, -R70 ;  /* 0x000000ffff187224 */ /* 0x000fce00078e0a46 */
[----:B------:R-:W-:Y:S01]  /*69c0*/  BAR.SYNC.DEFER_BLOCKING 0x0 ;  /* 0x0000000000007b1d */ /* 0x000fe20000010000 */
[----:B------:R-:W-:-:S04]  /*69d0*/  IMAD R0, R3, 0x840, R0 ;  /* 0x0000084003007824 */ /* 0x000fc800078e0200 */
[----:B------:R-:W-:Y:S01]  /*69e0*/  IMAD.IADD R0, R25, 0x1, R0 ;  /* 0x0000000119007824 */ /* 0x000fe200078e0200 */
[----:B------:R-:W-:Y:S01]  /*69f0*/  BSSY B0, `(.L_x_1217) ;  /* 0x00000ba000007945 */ /* 0x000fe20003800000 */
[----:B-1----:R-:W-:-:S05]  /*6a00*/  IMAD R24, R197, R24, UR7 ;  /* 0x00000007c5187e24 */ /* 0x002fca000f8e0218 */
[----:B------:R-:W-:Y:S02]  /*6a10*/  SHF.L.U32 R27, R24, 0x5, RZ ;  /* 0x00000005181b7819 */ /* 0x000fe400000006ff */
[----:B------:R-:W-:Y:S02]  /*6a20*/  LOP3.LUT R24, R125, 0x3fffffe0, RZ, 0xc0, !PT ;  /* 0x3fffffe07d187812 */ /* 0x000fe400078ec0ff */
[----:B------:R-:W-:-:S05]  /*6a30*/  LOP3.LUT R68, R27, 0xffffffe0, R68, 0xe2, !PT ;  /* 0xffffffe01b447812 */ /* 0x000fca00078ee244 */
[----:B------:R-:W-:-:S04]  /*6a40*/  IMAD R24, R24, R197, R68 ;  /* 0x000000c518187224 */ /* 0x000fc800078e0244 */
[----:B------:R-:W-:-:S05]  /*6a50*/  IMAD.SHL.U32 R24, R24, 0x4, RZ ;  /* 0x0000000418187824 */ /* 0x000fca00078e00ff */
[----:B------:R-:W-:-:S04]  /*6a60*/  ISETP.GE.AND P1, PT, R24, UR6, PT ;  /* 0x0000000618007c0c */ /* 0x000fc8000bf26270 */
[----:B------:R-:W-:-:S04]  /*6a70*/  ISETP.LT.U32.AND P2, PT, R125, 0x100, !P1 ;  /* 0x000001007d00780c */ /* 0x000fc80004f41070 */
[----:B------:R-:W-:-:S09]  /*6a80*/  P2R R42, PR, RZ, 0x4 ;  /* 0x00000004ff2a7803 */ /* 0x000fd20000000000 */
[----:B------:R-:W-:Y:S05]  /*6a90*/  @!P2 BRA `(.L_x_1218) ;  /* 0x0000000800bca947 */ /* 0x000fea0003800000 */
[----:B------:R-:W-:Y:S01]  /*6aa0*/  ISETP.NE.AND P1, PT, R3, RZ, PT ;  /* 0x000000ff0300720c */ /* 0x000fe20003f25270 */
[----:B------:R-:W-:Y:S01]  /*6ab0*/  BSSY B1, `(.L_x_1219) ;  /* 0x0000013000017945 */ /* 0x000fe20003800000 */
[----:B------:R-:W-:Y:S02]  /*6ac0*/  IADD3 R26, R1, 0x80, RZ ;  /* 0x00000080011a7810 */ /* 0x000fe40007ffe0ff */
[C---:B------:R-:W-:Y:S02]  /*6ad0*/  ISETP.NE.AND P2, PT, R3.reuse, 0x1, PT ;  /* 0x000000010300780c */ /* 0x040fe40003f45270 */
[C---:B------:R-:W-:Y:S01]  /*6ae0*/  ISETP.NE.AND P3, PT, R3.reuse, 0x2, PT ;  /* 0x000000020300780c */ /* 0x040fe20003f65270 */
[C---:B------:R-:W-:Y:S01]  /*6af0*/  IMAD R25, R3.reuse, 0x10, R26 ;  /* 0x0000001003197824 */ /* 0x040fe200078e021a */
[----:B------:R-:W-:-:S05]  /*6b00*/  ISETP.NE.AND P4, PT, R3, 0x3, PT ;  /* 0x000000030300780c */ /* 0x000fca0003f85270 */
[----:B------:R-:W-:Y:S08]  /*6b10*/  @!P1 BRA `(.L_x_1220) ;  /* 0x0000000000309947 */ /* 0x000ff00003800000 */
[----:B------:R-:W2:Y:S04]  /*6b20*/  LDL R34, [R25+0x8] ;  /* 0x0000080019227983 */ /* 0x000ea80000100800 */
[----:B------:R-:W3:Y:S04]  /*6b30*/  LDL.64 R26, [R25] ;  /* 0x00000000191a7983 */ /* 0x000ee80000100a00 */
[----:B0-----:R-:W4:Y:S04]  /*6b40*/  LDL R36, [R25+0xc] ;  /* 0x00000c0019247983 */ /* 0x001f280000100800 */
[----:B------:R-:W2:Y:S04]  /*6b50*/  LDS R33, [R0+0x8] ;  /* 0x0000080000217984 */ /* 0x000ea80000000800 */
[----:B------:R-:W3:Y:S01]  /*6b60*/  LDS.128 R28, [R0] ;  /* 0x00000000001c7984 */ /* 0x000ee20000000c00 */
[----:B--2---:R-:W-:Y:S01]  /*6b70*/  FADD R34, R33, R34 ;  /* 0x0000002221227221 */ /* 0x004fe20000000000 */
[----:B---3--:R-:W-:Y:S01]  /*6b80*/  FADD R27, R29, R27 ;  /* 0x0000001b1d1b7221 */ /* 0x008fe20000000000 */
[----:B------:R-:W-:-:S03]  /*6b90*/  FADD R26, R28, R26 ;  /* 0x0000001a1c1a7221 */ /* 0x000fc60000000000 */
[----:B------:R1:W-:Y:S01]  /*6ba0*/  STL [R25+0x8], R34 ;  /* 0x0000082219007387 */ /* 0x0003e20000100800 */
[----:B----4-:R-:W-:-:S03]  /*6bb0*/  FADD R36, R31, R36 ;  /* 0x000000241f247221 */ /* 0x010fc60000000000 */
[----:B------:R1:W-:Y:S04]  /*6bc0*/  STL.64 [R25], R26 ;  /* 0x0000001a19007387 */ /* 0x0003e80000100a00 */
[----:B------:R1:W-:Y:S02]  /*6bd0*/  STL [R25+0xc], R36 ;  /* 0x00000c2419007387 */ /* 0x0003e40000100800 */
.L_x_1220:
[----:B------:R-:W-:Y:S05]  /*6be0*/  BSYNC B1 ;  /* 0x0000000000017941 */ /* 0x000fea0003800000 */
.L_x_1219:
[----:B------:R-:W-:Y:S04]  /*6bf0*/  BSSY B1, `(.L_x_1221) ;  /* 0x000000e000017945 */ /* 0x000fe80003800000 */
[----:B------:R-:W-:Y:S05]  /*6c00*/  @!P2 BRA `(.L_x_1222) ;  /* 0x000000000030a947 */ /* 0x000fea0003800000 */
[----:B-1----:R-:W2:Y:S04]  /*6c10*/  LDL R27, [R25+0x8] ;  /* 0x00000800191b7983 */ /* 0x002ea80000100800 */
[----:B0-----:R-:W3:Y:S04]  /*6c20*/  LDL.64 R36, [R25] ;  /* 0x0000000019247983 */ /* 0x001ee80000100a00 */
[----:B------:R-:W4:Y:S04]  /*6c30*/  LDL R34, [R25+0xc] ;  /* 0x00000c0019227983 */ /* 0x000f280000100800 */
[----:B------:R-:W2:Y:S04]  /*6c40*/  LDS R26, [R0+0x218] ;  /* 0x00021800001a7984 */ /* 0x000ea80000000800 */
[----:B------:R-:W3:Y:S01]  /*6c50*/  LDS.128 R28, [R0+0x210] ;  /* 0x00021000001c7984 */ /* 0x000ee20000000c00 */
[----:B--2---:R-:W-:Y:S01]  /*6c60*/  FADD R26, R26, R27 ;  /* 0x0000001b1a1a7221 */ /* 0x004fe20000000000 */
[----:B---3--:R-:W-:Y:S01]  /*6c70*/  FADD R29, R29, R37 ;  /* 0x000000251d1d7221 */ /* 0x008fe20000000000 */
[----:B------:R-:W-:-:S03]  /*6c80*/  FADD R28, R28, R36 ;  /* 0x000000241c1c7221 */ /* 0x000fc60000000000 */
[----:B------:R2:W-:Y:S01]  /*6c90*/  STL [R25+0x8], R26 ;  /* 0x0000081a19007387 */ /* 0x0005e20000100800 */
[----:B----4-:R-:W-:-:S03]  /*6ca0*/  FADD R34, R31, R34 ;  /* 0x000000221f227221 */ /* 0x010fc60000000000 */
[----:B------:R2:W-:Y:S04]  /*6cb0*/  STL.64 [R25], R28 ;  /* 0x0000001c19007387 */ /* 0x0005e80000100a00 */
[----:B------:R2:W-:Y:S02]  /*6cc0*/  STL [R25+0xc], R34 ;  /* 0x00000c2219007387 */ /* 0x0005e40000100800 */
.L_x_1222:
[----:B------:R-:W-:Y:S05]  /*6cd0*/  BSYNC B1 ;  /* 0x0000000000017941 */ /* 0x000fea0003800000 */
.L_x_1221:
[----:B------:R-:W-:Y:S04]  /*6ce0*/  BSSY B1, `(.L_x_1223) ;  /* 0x000000e000017945 */ /* 0x000fe80003800000 */
[----:B------:R-:W-:Y:S05]  /*6cf0*/  @!P3 BRA `(.L_x_1224) ;  /* 0x000000000030b947 */ /* 0x000fea0003800000 */
[----:B-1----:R-:W3:Y:S04]  /*6d00*/  LDL R27, [R25+0x8] ;  /* 0x00000800191b7983 */ /* 0x002ee80000100800 */
[----:B0-----:R-:W4:Y:S04]  /*6d10*/  LDL.64 R36, [R25] ;  /* 0x0000000019247983 */ /* 0x001f280000100a00 */
[----:B--2---:R-:W2:Y:S04]  /*6d20*/  LDL R34, [R25+0xc] ;  /* 0x00000c0019227983 */ /* 0x004ea80000100800 */
[----:B------:R-:W3:Y:S04]  /*6d30*/  LDS R26, [R0+0x428] ;  /* 0x00042800001a7984 */ /* 0x000ee80000000800 */
[----:B------:R-:W4:Y:S01]  /*6d40*/  LDS.128 R28, [R0+0x420] ;  /* 0x00042000001c7984 */ /* 0x000f220000000c00 */
[----:B---3--:R-:W-:Y:S01]  /*6d50*/  FADD R26, R26, R27 ;  /* 0x0000001b1a1a7221 */ /* 0x008fe20000000000 */
[----:B----4-:R-:W-:Y:S01]  /*6d60*/  FADD R29, R29, R37 ;  /* 0x000000251d1d7221 */ /* 0x010fe20000000000 */
[----:B------:R-:W-:-:S03]  /*6d70*/  FADD R28, R28, R36 ;  /* 0x000000241c1c7221 */ /* 0x000fc60000000000 */
[----:B------:R3:W-:Y:S01]  /*6d80*/  STL [R25+0x8], R26 ;  /* 0x0000081a19007387 */ /* 0x0007e20000100800 */
[----:B--2---:R-:W-:-:S03]  /*6d90*/  FADD R34, R31, R34 ;  /* 0x000000221f227221 */ /* 0x004fc60000000000 */
[----:B------:R3:W-:Y:S04]  /*6da0*/  STL.64 [R25], R28 ;  /* 0x0000001c19007387 */ /* 0x0007e80000100a00 */
[----:B------:R3:W-:Y:S02]  /*6db0*/  STL [R25+0xc], R34 ;  /* 0x00000c2219007387 */ /* 0x0007e40000100800 */
.L_x_1224:
[----:B------:R-:W-:Y:S05]  /*6dc0*/  BSYNC B1 ;  /* 0x0000000000017941 */ /* 0x000fea0003800000 */
.L_x_1223:
[----:B-1----:R-:W4:Y:S01]  /*6dd0*/  @P4 LDL R27, [R25+0x8] ;  /* 0x00000800191b4983 */ /* 0x002f220000100800 */
[----:B--23--:R-:W1:Y:S03]  /*6de0*/  LDC.64 R28, c[0x0][0x268] ;  /* 0x00009a00ff1c7b82 */ /* 0x00ce660000000a00 */
[----:B------:R-:W2:Y:S04]  /*6df0*/  @P4 LDL.64 R40, [R25] ;  /* 0x0000000019284983 */ /* 0x000ea80000100a00 */
[----:B------:R-:W3:Y:S01]  /*6e00*/  @P4 LDL R34, [R25+0xc] ;  /* 0x00000c0019224983 */ /* 0x000ee20000100800 */
[----:B------:R-:W-:Y:S01]  /*6e10*/  IADD3 R33, -R24, UR6, RZ ;  /* 0x0000000618217c10 */ /* 0x000fe2000fffe1ff */
[----:B------:R-:W-:Y:S01]  /*6e20*/  IMAD R31, R70, UR6, R24 ;  /* 0x00000006461f7c24 */ /* 0x000fe2000f8e0218 */
[----:B------:R-:W-:Y:S01]  /*6e30*/  BSSY B1, `(.L_x_1225) ;  /* 0x0000022000017945 */ /* 0x000fe20003800000 */
[----:B------:R-:W4:Y:S01]  /*6e40*/  @P4 LDS R26, [R0+0x638] ;  /* 0x00063800001a4984 */ /* 0x000f220000000800 */
[----:B------:R-:W-:-:S02]  /*6e50*/  ISETP.GE.U32.AND P5, PT, R33, 0x4, PT ;  /* 0x000000042100780c */ /* 0x000fc40003fa6070 */
[----:B------:R-:W-:Y:S01]  /*6e60*/  BSSY B2, `(.L_x_1226) ;  /* 0x0000013000027945 */ /* 0x000fe20003800000 */
[----:B0-----:R-:W2:Y:S01]  /*6e70*/  @P4 LDS.128 R36, [R0+0x630] ;  /* 0x0006300000244984 */ /* 0x001ea20000000c00 */
[----:B----4-:R-:W-:Y:S01]  /*6e80*/  @P4 FADD R30, R26, R27 ;  /* 0x0000001b1a1e4221 */ /* 0x010fe20000000000 */
[----:B-1----:R-:W-:-:S04]  /*6e90*/  IMAD.WIDE.U32 R26, R31, 0x4, R28 ;  /* 0x000000041f1a7825 */ /* 0x002fc800078e001c */
[----:B--2---:R-:W-:Y:S01]  /*6ea0*/  @P4 FADD R37, R37, R41 ;  /* 0x0000002925254221 */ /* 0x004fe20000000000 */
[----:B------:R-:W-:Y:S01]  /*6eb0*/  @P4 FADD R36, R36, R40 ;  /* 0x0000002824244221 */ /* 0x000fe20000000000 */
[----:B------:R0:W-:Y:S01]  /*6ec0*/  @P4 STL [R25+0x8], R30 ;  /* 0x0000081e19004387 */ /* 0x0001e20000100800 */
[----:B---3--:R-:W-:-:S03]  /*6ed0*/  @P4 FADD R34, R39, R34 ;  /* 0x0000002227224221 */ /* 0x008fc60000000000 */
[----:B------:R0:W-:Y:S04]  /*6ee0*/  @P4 STL.64 [R25], R36 ;  /* 0x0000002419004387 */ /* 0x0001e80000100a00 */
[----:B------:R0:W-:Y:S01]  /*6ef0*/  @P4 STL [R25+0xc], R34 ;  /* 0x00000c2219004387 */ /* 0x0001e20000100800 */
[----:B------:R-:W-:Y:S05]  /*6f00*/  @!P5 BRA `(.L_x_1227) ;  /* 0x000000000020d947 */ /* 0x000fea0003800000 */
[----:B------:R-:W-:Y:S02]  /*6f10*/  ULDC UR7, c[0x0][0x268] ;  /* 0x00009a0000077ab9 */ /* 0x000fe40000000800 */
[----:B------:R-:W-:-:S04]  /*6f20*/  LEA R31, R31, UR7, 0x2 ;  /* 0x000000071f1f7c11 */ /* 0x000fc8000f8e10ff */
[----:B------:R-:W-:-:S13]  /*6f30*/  LOP3.LUT P6, RZ, R31, 0xf, RZ, 0xc0, !PT ;  /* 0x0000000f1fff7812 */ /* 0x000fda00078cc0ff */
[----:B------:R-:W-:Y:S05]  /*6f40*/  @!P6 BREAK B2 ;  /* 0x000000000002e942 */ /* 0x000fea0003800000 */
[----:B------:R-:W-:Y:S05]  /*6f50*/  @P6 BRA `(.L_x_1227) ;  /* 0x00000000000c6947 */ /* 0x000fea0003800000 */
[----:B0-----:R-:W2:Y:S04]  /*6f60*/  LDL.128 R36, [R25] ;  /* 0x0000000019247983 */ /* 0x001ea80000100c00 */
[----:B--2---:R1:W-:Y:S01]  /*6f70*/  STG.E.128 desc[UR4][R26.64], R36 ;  /* 0x000000241a007986 */ /* 0x0043e2000c101d04 */
[----:B------:R-:W-:Y:S05]  /*6f80*/  BRA `(.L_x_1228) ;  /* 0x0000000000307947 */ /* 0x000fea0003800000 */
.L_x_1227:
[----:B------:R-:W-:Y:S05]  /*6f90*/  BSYNC B2 ;  /* 0x0000000000027941 */ /* 0x000fea0003800000 */
.L_x_1226:
[----:B------:R-:W-:Y:S01]  /*6fa0*/  ISETP.NE.AND P6, PT, R33, RZ, PT ;  /* 0x000000ff2100720c */ /* 0x000fe20003fc5270 */
[----:B0-----:R-:W2:-:S12]  /*6fb0*/  @P5 LDL R37, [R25+0xc] ;  /* 0x00000c0019255983 */ /* 0x001e980000100800 */
[----:B------:R-:W3:Y:S04]  /*6fc0*/  @P6 LDL R31, [R25] ;  /* 0x00000000191f6983 */ /* 0x000ee80000100800 */
[----:B---3--:R0:W-:Y:S01]  /*6fd0*/  @P6 STG.E desc[UR4][R26.64], R31 ;  /* 0x0000001f1a006986 */ /* 0x0081e2000c101904 */
[----:B------:R-:W-:-:S13]  /*6fe0*/  ISETP.GE.U32.AND P6, PT, R33, 0x2, PT ;  /* 0x000000022100780c */ /* 0x000fda0003fc6070 */
[----:B------:R-:W3:Y:S04]  /*6ff0*/  @P6 LDL R35, [R25+0x4] ;  /* 0x0000040019236983 */ /* 0x000ee80000100800 */
[----:B---3--:R0:W-:Y:S01]  /*7000*/  @P6 STG.E desc[UR4][R26.64+0x4], R35 ;  /* 0x000004231a006986 */ /* 0x0081e2000c101904 */
[----:B------:R-:W-:-:S13]  /*7010*/  ISETP.GE.U32.AND P6, PT, R33, 0x3, PT ;  /* 0x000000032100780c */ /* 0x000fda0003fc6070 */
[----:B------:R-:W3:Y:S04]  /*7020*/  @P6 LDL R33, [R25+0x8] ;  /* 0x0000080019216983 */ /* 0x000ee80000100800 */
[----:B--2---:R0:W-:Y:S04]  /*7030*/  @P5 STG.E desc[UR4][R26.64+0xc], R37 ;  /* 0x00000c251a005986 */ /* 0x0041e8000c101904 */
[----:B---3--:R0:W-:Y:S02]  /*7040*/  @P6 STG.E desc[UR4][R26.64+0x8], R33 ;  /* 0x000008211a006986 */ /* 0x0081e4000c101904 */
.L_x_1228:
[----:B------:R-:W-:Y:S05]  /*7050*/  BSYNC B1 ;  /* 0x0000000000017941 */ /* 0x000fea0003800000 */
.L_x_1225:
[----:B0-----:R-:W-:Y:S01]  /*7060*/  IMAD R31, R197, 0x200, R24 ;  /* 0x00000200c51f7824 */ /* 0x001fe200078e0218 */
[----:B-1----:R-:W-:-:S04]  /*7070*/  IADD3 R26, R3, 0x4, RZ ;  /* 0x00000004031a7810 */ /* 0x002fc80007ffe0ff */
[----:B------:R-:W-:-:S04]  /*7080*/  ISETP.GE.AND P5, PT, R31, UR6, PT ;  /* 0x000000061f007c0c */ /* 0x000fc8000bfa6270 */
[----:B------:R-:W-:-:S13]  /*7090*/  ISETP.GT.U32.OR P5, PT, R26, 0x7, P5 ;  /* 0x000000071a00780c */ /* 0x000fda0002fa4470 */
[----:B------:R-:W-:Y:S05]  /*70a0*/  @P5 BRA `(.L_x_1218) ;  /* 0x0000000400385947 */ /* 0x000fea0003800000 */
[----:B------:R-:W-:Y:S04]  /*70b0*/  BSSY B1, `(.L_x_1229) ;  /* 0x000000e000017945 */ /* 0x000fe80003800000 */
[----:B------:R-:W-:Y:S05]  /*70c0*/  @!P1 BRA `(.L_x_1230) ;  /* 0x0000000000309947 */ /* 0x000fea0003800000 */
[----:B------:R-:W2:Y:S04]  /*70d0*/  LDL R33, [R25+0x48] ;  /* 0x0000480019217983 */ /* 0x000ea80000100800 */
[----:B------:R-:W3:Y:S04]  /*70e0*/  LDL.64 R26, [R25+0x40] ;  /* 0x00004000191a7983 */ /* 0x000ee80000100a00 */
        /* <DEDUP_REMOVED lines=8> */
[----:B------:R0:W-:Y:S04]  /*7170*/  STL.64 [R25+0x40], R26 ;  /* 0x0000401a19007387 */ /* 0x0001e80000100a00 */
[----:B------:R0:W-:Y:S02]  /*7180*/  STL [R25+0x4c], R34 ;  /* 0x00004c2219007387 */ /* 0x0001e40000100800 */
.L_x_1230:
[----:B------:R-:W-:Y:S05]  /*7190*/  BSYNC B1 ;  /* 0x0000000000017941 */ /* 0x000fea0003800000 */
.L_x_1229:
[----:B------:R-:W-:Y:S04]  /*71a0*/  BSSY B1, `(.L_x_1231) ;  /* 0x000000e000017945 */ /* 0x000fe80003800000 */
[----:B------:R-:W-:Y:S05]  /*71b0*/  @!P2 BRA `(.L_x_1232) ;  /* 0x000000000030a947 */ /* 0x000fea0003800000 */
[----:B0-----:R-:W2:Y:S04]  /*71c0*/  LDL R27, [R25+0x48] ;  /* 0x00004800191b7983 */ /* 0x001ea80000100800 */
        /* <DEDUP_REMOVED lines=11> */
.L_x_1232:
[----:B------:R-:W-:Y:S05]  /*7280*/  BSYNC B1 ;  /* 0x0000000000017941 */ /* 0x000fea0003800000 */
.L_x_1231:
[----:B------:R-:W-:Y:S04]  /*7290*/  BSSY B1, `(.L_x_1233) ;  /* 0x000000e000017945 */ /* 0x000fe80003800000 */
[----:B------:R-:W-:Y:S05]  /*72a0*/  @!P3 BRA `(.L_x_1234) ;  /* 0x000000000030b947 */ /* 0x000fea0003800000 */
[----:B0-----:R-:W2:Y:S04]  /*72b0*/  LDL R27, [R25+0x48] ;  /* 0x00004800191b7983 */ /* 0x001ea80000100800 */
[----:B------:R-:W3:Y:S04]  /*72c0*/  LDL.64 R34, [R25+0x40] ;  /* 0x0000400019227983 */ /* 0x000ee80000100a00 */
[----:B-1----:R-:W4:Y:S04]  /*72d0*/  LDL R30, [R25+0x4c] ;  /* 0x00004c00191e7983 */ /* 0x002f280000100800 */
        /* <DEDUP_REMOVED lines=9> */
.L_x_1234:
[----:B------:R-:W-:Y:S05]  /*7370*/  BSYNC B1 ;  /* 0x0000000000017941 */ /* 0x000fea0003800000 */
.L_x_1233:
[----:B0-----:R-:W3:Y:S04]  /*7380*/  @P4 LDL R27, [R25+0x48] ;  /* 0x00004800191b4983 */ /* 0x001ee80000100800 */
[----:B------:R-:W4:Y:S04]  /*7390*/  @P4 LDL.64 R40, [R25+0x40] ;  /* 0x0000400019284983 */ /* 0x000f280000100a00 */
[----:B------:R-:W4:Y:S04]  /*73a0*/  @P4 LDL R34, [R25+0x4c] ;  /* 0x00004c0019224983 */ /* 0x000f280000100800 */
[----:B-12---:R-:W3:Y:S04]  /*73b0*/  @P4 LDS R26, [R0+0x2738] ;  /* 0x00273800001a4984 */ /* 0x006ee80000000800 */
[----:B------:R-:W4:Y:S01]  /*73c0*/  @P4 LDS.128 R36, [R0+0x2730] ;  /* 0x0027300000244984 */ /* 0x000f220000000c00 */
[----:B---3--:R-:W-:Y:S01]  /*73d0*/  @P4 FADD R30, R26, R27 ;  /* 0x0000001b1a1e4221 */ /* 0x008fe20000000000 */
[----:B------:R-:W-:Y:S01]  /*73e0*/  IMAD R27, R70, UR6, R31 ;  /* 0x00000006461b7c24 */ /* 0x000fe2000f8e021f */
[----:B------:R-:W-:Y:S01]  /*73f0*/  IADD3 R31, -R31, UR6, RZ ;  /* 0x000000061f1f7c10 */ /* 0x000fe2000fffe1ff */
[----:B----4-:R-:W-:Y:S01]  /*7400*/  @P4 FADD R37, R37, R41 ;  /* 0x0000002925254221 */ /* 0x010fe20000000000 */
[----:B------:R-:W-:Y:S01]  /*7410*/  @P4 FADD R36, R36, R40 ;  /* 0x0000002824244221 */ /* 0x000fe20000000000 */
[----:B------:R-:W-:Y:S01]  /*7420*/  IMAD.WIDE.U32 R26, R27, 0x4, R28 ;  /* 0x000000041b1a7825 */ /* 0x000fe200078e001c */
[----:B------:R0:W-:Y:S03]  /*7430*/  @P4 STL [R25+0x48], R30 ;  /* 0x0000481e19004387 */ /* 0x0001e60000100800 */
[----:B------:R-:W-:Y:S01]  /*7440*/  @P4 FADD R34, R39, R34 ;  /* 0x0000002227224221 */ /* 0x000fe20000000000 */
[----:B------:R-:W-:Y:S01]  /*7450*/  ISETP.GE.U32.AND P2, PT, R31, 0x4, PT ;  /* 0x000000041f00780c */ /* 0x000fe20003f46070 */
[----:B------:R0:W-:Y:S01]  /*7460*/  @P4 STL.64 [R25+0x40], R36 ;  /* 0x0000402419004387 */ /* 0x0001e20000100a00 */
[----:B------:R-:W-:-:S03]  /*7470*/  LOP3.LUT P1, RZ, R26, 0xf, RZ, 0xc0, !PT ;  /* 0x0000000f1aff7812 */ /* 0x000fc6000782c0ff */
[----:B------:R0:W-:Y:S01]  /*7480*/  @P4 STL [R25+0x4c], R34 ;  /* 0x00004c2219004387 */ /* 0x0001e20000100800 */
[----:B------:R-:W-:-:S13]  /*7490*/  ISETP.LT.U32.OR P1, PT, R31, 0x4, P1 ;  /* 0x000000041f00780c */ /* 0x000fda0000f21470 */
[----:B0-----:R-:W-:Y:S05]  /*74a0*/  @P1 BRA `(.L_x_1235) ;  /* 0x00000000000c1947 */ /* 0x001fea0003800000 */
[----:B------:R-:W2:Y:S04]  /*74b0*/  LDL.128 R28, [R25+0x40] ;  /* 0x00004000191c7983 */ /* 0x000ea80000100c00 */
[----:B--2---:R1:W-:Y:S01]  /*74c0*/  STG.E.128 desc[UR4][R26.64], R28 ;  /* 0x0000001c1a007986 */ /* 0x0043e2000c101d04 */
[----:B------:R-:W-:Y:S05]  /*74d0*/  BRA `(.L_x_1218) ;  /* 0x00000000002c7947 */ /* 0x000fea0003800000 */
.L_x_1235:
[C---:B------:R-:W-:Y:S01]  /*74e0*/  ISETP.NE.AND P1, PT, R31.reuse, RZ, PT ;  /* 0x000000ff1f00720c */ /* 0x040fe20003f25270 */
[----:B------:R-:W2:Y:S01]  /*74f0*/  @P2 LDL R35, [R25+0x4c] ;  /* 0x00004c0019232983 */ /* 0x000ea20000100800 */
[C---:B------:R-:W-:Y:S02]  /*7500*/  ISETP.GE.U32.AND P3, PT, R31.reuse, 0x2, PT ;  /* 0x000000021f00780c */ /* 0x040fe40003f66070 */
[----:B------:R-:W-:-:S09]  /*7510*/  ISETP.GE.U32.AND P4, PT, R31, 0x3, PT ;  /* 0x000000031f00780c */ /* 0x000fd20003f86070 */
[----:B------:R-:W3:Y:S04]  /*7520*/  @P1 LDL R29, [R25+0x40] ;  /* 0x00004000191d1983 */ /* 0x000ee80000100800 */
[----:B------:R-:W4:Y:S04]  /*7530*/  @P3 LDL R31, [R25+0x44] ;  /* 0x00004400191f3983 */ /* 0x000f280000100800 */
[----:B------:R-:W4:Y:S04]  /*7540*/  @P4 LDL R33, [R25+0x48] ;  /* 0x0000480019214983 */ /* 0x000f280000100800 */
[----:B--2---:R2:W-:Y:S04]  /*7550*/  @P2 STG.E desc[UR4][R26.64+0xc], R35 ;  /* 0x00000c231a002986 */ /* 0x0045e8000c101904 */
[----:B---3--:R2:W-:Y:S04]  /*7560*/  @P1 STG.E desc[UR4][R26.64], R29 ;  /* 0x0000001d1a001986 */ /* 0x0085e8000c101904 */
[----:B----4-:R2:W-:Y:S04]  /*7570*/  @P3 STG.E desc[UR4][R26.64+0x4], R31 ;  /* 0x0000041f1a003986 */ /* 0x0105e8000c101904 */
[----:B------:R2:W-:Y:S02]  /*7580*/  @P4 STG.E desc[UR4][R26.64+0x8], R33 ;  /* 0x000008211a004986 */ /* 0x0005e4000c101904 */
.L_x_1218:
[----:B------:R-:W-:Y:S05]  /*7590*/  BSYNC B0 ;  /* 0x0000000000007941 */ /* 0x000fea0003800000 */
.L_x_1217:
[----:B------:R-:W-:Y:S05]  /*75a0*/  WARPSYNC.ALL ;  /* 0x0000000000007948 */ /* 0x000fea0003800000 */
[----:B------:R-:W-:Y:S06]  /*75b0*/  BAR.SYNC.DEFER_BLOCKING 0x0 ;  /* 0x0000000000007b1d */ /* 0x000fec0000010000 */
[----:B------:R-:W-:Y:S04]  /*75c0*/  BSSY B0, `(.L_x_1236) ;  /* 0x0000026000007945 */ /* 0x000fe80003800000 */
[----:B------:R-:W-:Y:S05]  /*75d0*/  @P0 BRA `(.L_x_1237) ;  /* 0x0000000000900947 */ /* 0x000fea0003800000 */
[----:B------:R-:W-:Y:S01]  /*75e0*/  ISETP.NE.AND P0, PT, R3, RZ, PT ;  /* 0x000000ff0300720c */ /* 0x000fe20003f05270 */
[----:B------:R-:W-:-:S12]  /*75f0*/  IMAD R2, R197, 0x80, R2 ;  /* 0x00000080c5027824 */ /* 0x000fd800078e0202 */
[----:B------:R3:W-:Y:S01]  /*7600*/  @P0 STS.128 [R32], R4 ;  /* 0x0000000420000388 */ /* 0x0007e20000000c00 */
[----:B------:R-:W-:-:S13]  /*7610*/  ISETP.GE.AND P0, PT, R2, UR6, PT ;  /* 0x0000000602007c0c */ /* 0x000fda000bf06270 */
[----:B------:R-:W-:Y:S05]  /*7620*/  @P0 BRA `(.L_x_1237) ;  /* 0x00000000007c0947 */ /* 0x000fea0003800000 */
[----:B------:R-:W-:Y:S01]  /*7630*/  ISETP.NE.AND P0, PT, R3, 0x1, PT ;  /* 0x000000010300780c */ /* 0x000fe20003f05270 */
[----:B------:R-:W-:-:S12]  /*7640*/  IMAD R2, R197, 0x80, R2 ;  /* 0x00000080c5027824 */ /* 0x000fd800078e0202 */
[----:B------:R4:W-:Y:S01]  /*7650*/  @P0 STS.128 [R32+0x840], R12 ;  /* 0x0008400c20000388 */ /* 0x0009e20000000c00 */
[----:B------:R-:W-:-:S13]  /*7660*/  ISETP.GE.AND P0, PT, R2, UR6, PT ;  /* 0x0000000602007c0c */ /* 0x000fda000bf06270 */
[----:B------:R-:W-:Y:S05]  /*7670*/  @P0 BRA `(.L_x_1237) ;  /* 0x0000000000680947 */ /* 0x000fea0003800000 */
[----:B------:R-:W-:Y:S02]  /*7680*/  ISETP.NE.AND P0, PT, R3, 0x2, PT ;  /* 0x000000020300780c */ /* 0x000fe40003f05270 */
[----:B------:R-:W-:-:S11]  /*7690*/  LEA R2, R197, R2, 0x7 ;  /* 0x00000002c5027211 */ /* 0x000fd600078e38ff */
[----:B------:R0:W-:Y:S01]  /*76a0*/  @P0 STS.128 [R32+0x1080], R8 ;  /* 0x0010800820000388 */ /* 0x0001e20000000c00 */
[----:B------:R-:W-:-:S13]  /*76b0*/  ISETP.GE.AND P0, PT, R2, UR6, PT ;  /* 0x0000000602007c0c */ /* 0x000fda000bf06270 */
[----:B------:R-:W-:Y:S05]  /*76c0*/  @P0 BRA `(.L_x_1237) ;  /* 0x0000000000540947 */ /* 0x000fea0003800000 */
[----:B------:R-:W-:Y:S01]  /*76d0*/  ISETP.NE.AND P0, PT, R3, 0x3, PT ;  /* 0x000000030300780c */ /* 0x000fe20003f05270 */
[----:B------:R-:W-:-:S12]  /*76e0*/  IMAD R2, R197, 0x80, R2 ;  /* 0x00000080c5027824 */ /* 0x000fd800078e0202 */
        /* <DEDUP_REMOVED lines=13> */
[----:B------:R-:W-:Y:S01]  /*77c0*/  IMAD R2, R197, 0x80, R2 ;  /* 0x00000080c5027824 */ /* 0x000fe200078e0202 */
[C---:B------:R-:W-:Y:S02]  /*77d0*/  ISETP.NE.AND P0, PT, R3.reuse, 0x7, PT ;  /* 0x000000070300780c */ /* 0x040fe40003f05270 */
[----:B------:R-:W-:Y:S02]  /*77e0*/  ISETP.NE.AND P1, PT, R3, 0x6, PT ;  /* 0x000000060300780c */ /* 0x000fe40003f25270 */
[----:B------:R-:W-:-:S11]  /*77f0*/  ISETP.GE.OR P0, PT, R2, UR6, !P0 ;  /* 0x0000000602007c0c */ /* 0x000fd6000c706670 */
[----:B------:R0:W-:Y:S04]  /*7800*/  @P1 STS.128 [R32+0x3180], R56 ;  /* 0x0031803820001388 */ /* 0x0001e80000000c00 */
[----:B------:R0:W-:Y:S02]  /*7810*/  @!P0 STS.128 [R32+0x39c0], R64 ;  /* 0x0039c04020008388 */ /* 0x0001e40000000c00 */
.L_x_1237:
[----:B------:R-:W-:Y:S05]  /*7820*/  BSYNC B0 ;  /* 0x0000000000007941 */ /* 0x000fea0003800000 */
.L_x_1236:
[----:B------:R-:W-:Y:S01]  /*7830*/  BAR.SYNC.DEFER_BLOCKING 0x0 ;  /* 0x0000000000007b1d */ /* 0x000fe20000010000 */
[----:B------:R-:W-:-:S13]  /*7840*/  ISETP.NE.AND P0, PT, R42, RZ, PT ;  /* 0x000000ff2a00720c */ /* 0x000fda0003f05270 */
[----:B------:R-:W-:Y:S05]  /*7850*/  @!P0 EXIT ;  /* 0x000000000000894d */ /* 0x000fea0003800000 */
[C---:B------:R-:W-:Y:S01]  /*7860*/  ISETP.NE.AND P2, PT, R3.reuse, RZ, PT ;  /* 0x000000ff0300720c */ /* 0x040fe20003f45270 */
[----:B------:R-:W-:Y:S01]  /*7870*/  BSSY B0, `(.L_x_1238) ;  /* 0x0000012000007945 */ /* 0x000fe20003800000 */
[C---:B------:R-:W-:Y:S01]  /*7880*/  ISETP.NE.AND P3, PT, R3.reuse, 0x1, PT ;  /* 0x000000010300780c */ /* 0x040fe20003f65270 */
[C---:B0-----:R-:W-:Y:S01]  /*7890*/  IMAD R8, R3.reuse, 0x10, R72 ;  /* 0x0000001003087824 */ /* 0x041fe200078e0248 */
[C---:B------:R-:W-:Y:S02]  /*78a0*/  ISETP.NE.AND P4, PT, R3.reuse, 0x2, PT ;  /* 0x000000020300780c */ /* 0x040fe40003f85270 */
[----:B------:R-:W-:-:S07]  /*78b0*/  ISETP.NE.AND P1, PT, R3, 0x3, PT ;  /* 0x000000030300780c */ /* 0x000fce0003f25270 */
[----:B------:R-:W-:Y:S06]  /*78c0*/  @!P2 BRA `(.L_x_1239) ;  /* 0x000000000030a947 */ /* 0x000fec0003800000 */
[----:B------:R-:W2:Y:S04]  /*78d0*/  LDL R9, [R8+0x8] ;  /* 0x0000080008097983 */ /* 0x000ea80000100800 */
[----:B------:R-:W2:Y:S04]  /*78e0*/  LDL.64 R10, [R8] ;  /* 0x00000000080a7983 */ /* 0x000ea80000100a00 */
[----:B----4-:R-:W4:Y:S04]  /*78f0*/  LDL R12, [R8+0xc] ;  /* 0x00000c00080c7983 */ /* 0x010f280000100800 */
[----:B------:R-:W2:Y:S04]  /*7900*/  LDS R2, [R0+0x8] ;  /* 0x0000080000027984 */ /* 0x000ea80000000800 */
[----:B---3--:R-:W0:Y:S01]  /*7910*/  LDS.128 R4, [R0] ;  /* 0x0000000000047984 */ /* 0x008e220000000c00 */
[----:B--2---:R-:W-:Y:S01]  /*7920*/  FADD R9, R2, R9 ;  /* 0x0000000902097221 */ /* 0x004fe20000000000 */
[----:B0-----:R-:W-:Y:S01]  /*7930*/  FADD R5, R5, R11 ;  /* 0x0000000b05057221 */ /* 0x001fe20000000000 */
[----:B------:R-:W-:-:S03]  /*7940*/  FADD R4, R4, R10 ;  /* 0x0000000a04047221 */ /* 0x000fc60000000000 */
[----:B------:R0:W-:Y:S01]  /*7950*/  STL [R8+0x8], R9 ;  /* 0x0000080908007387 */ /* 0x0001e20000100800 */
[----:B----4-:R-:W-:-:S03]  /*7960*/  FADD R7, R7, R12 ;  /* 0x0000000c07077221 */ /* 0x010fc60000000000 */
[----:B------:R0:W-:Y:S04]  /*7970*/  STL.64 [R8], R4 ;  /* 0x0000000408007387 */ /* 0x0001e80000100a00 */
[----:B------:R0:W-:Y:S02]  /*7980*/  STL [R8+0xc], R7 ;  /* 0x00000c0708007387 */ /* 0x0001e40000100800 */
.L_x_1239:
[----:B------:R-:W-:Y:S05]  /*7990*/  BSYNC B0 ;  /* 0x0000000000007941 */ /* 0x000fea0003800000 */
.L_x_1238:
[----:B------:R-:W-:Y:S04]  /*79a0*/  BSSY B0, `(.L_x_1240) ;  /* 0x000000e000007945 */ /* 0x000fe80003800000 */
[----:B------:R-:W-:Y:S05]  /*79b0*/  @!P3 BRA `(.L_x_1241) ;  /* 0x000000000030b947 */ /* 0x000fea0003800000 */
[----:B0-----:R-:W2:Y:S04]  /*79c0*/  LDL R9, [R8+0x8] ;  /* 0x0000080008097983 */ /* 0x001ea80000100800 */
[----:B----4-:R-:W4:Y:S04]  /*79d0*/  LDL.64 R12, [R8] ;  /* 0x00000000080c7983 */ /* 0x010f280000100a00 */
[----:B------:R-:W4:Y:S04]  /*79e0*/  LDL R10, [R8+0xc] ;  /* 0x00000c00080a7983 */ /* 0x000f280000100800 */
[----:B------:R-:W2:Y:S04]  /*79f0*/  LDS R2, [R0+0x218] ;  /* 0x0002180000027984 */ /* 0x000ea80000000800 */
[----:B---3--:R-:W4:Y:S01]  /*7a00*/  LDS.128 R4, [R0+0x210] ;  /* 0x0002100000047984 */ /* 0x008f220000000c00 */
[----:B--2---:R-:W-:Y:S01]  /*7a10*/  FADD R9, R2, R9 ;  /* 0x0000000902097221 */ /* 0x004fe20000000000 */
[----:B----4-:R-:W-:Y:S01]  /*7a20*/  FADD R5, R5, R13 ;  /* 0x0000000d05057221 */ /* 0x010fe20000000000 */
[----:B------:R-:W-:-:S03]  /*7a30*/  FADD R4, R4, R12 ;  /* 0x0000000c04047221 */ /* 0x000fc60000000000 */
[----:B------:R0:W-:Y:S01]  /*7a40*/  STL [R8+0x8], R9 ;  /* 0x0000080908007387 */ /* 0x0001e20000100800 */
[----:B------:R-:W-:-:S03]  /*7a50*/  FADD R7, R7, R10 ;  /* 0x0000000a07077221 */ /* 0x000fc60000000000 */
[----:B------:R0:W-:Y:S04]  /*7a60*/  STL.64 [R8], R4 ;  /* 0x0000000408007387 */ /* 0x0001e80000100a00 */
[----:B------:R0:W-:Y:S02]  /*7a70*/  STL [R8+0xc], R7 ;  /* 0x00000c0708007387 */ /* 0x0001e40000100800 */
.L_x_1241:
[----:B------:R-:W-:Y:S05]  /*7a80*/  BSYNC B0 ;  /* 0x0000000000007941 */ /* 0x000fea0003800000 */
.L_x_1240:
        /* <DEDUP_REMOVED lines=14> */
.L_x_1243:
[----:B------:R-:W-:Y:S05]  /*7b70*/  BSYNC B0 ;  /* 0x0000000000007941 */ /* 0x000fea0003800000 */
.L_x_1242:
[----:B0-----:R-:W2:Y:S01]  /*7b80*/  @P1 LDL R9, [R8+0x8] ;  /* 0x0000080008091983 */ /* 0x001ea20000100800 */
[----:B---3--:R-:W0:Y:S03]  /*7b90*/  LDC.64 R6, c[0x0][0x270] ;  /* 0x00009c00ff067b82 */ /* 0x008e260000000a00 */
[----:B------:R-:W3:Y:S04]  /*7ba0*/  @P1 LDL.64 R10, [R8] ;  /* 0x00000000080a1983 */ /* 0x000ee80000100a00 */
[----:B------:R-:W3:Y:S01]  /*7bb0*/  @P1 LDL R4, [R8+0xc] ;  /* 0x00000c0008041983 */ /* 0x000ee20000100800 */
[----:B------:R-:W-:Y:S04]  /*7bc0*/  BSSY B1, `(.L_x_1244) ;  /* 0x0000024000017945 */ /* 0x000fe80003800000 */
[----:B------:R-:W-:Y:S01]  /*7bd0*/  BSSY B0, `(.L_x_1245) ;  /* 0x0000017000007945 */ /* 0x000fe20003800000 */
[----:B------:R-:W2:Y:S04]  /*7be0*/  @P1 LDS R2, [R0+0x638] ;  /* 0x0006380000021984 */ /* 0x000ea80000000800 */
[----:B----4-:R-:W3:Y:S01]  /*7bf0*/  @P1 LDS.128 R12, [R0+0x630] ;  /* 0x00063000000c1984 */ /* 0x010ee20000000c00 */
[----:B--2---:R-:W-:Y:S01]  /*7c00*/  @P1 FADD R9, R2, R9 ;  /* 0x0000000902091221 */ /* 0x004fe20000000000 */
[----:B---3--:R-:W-:Y:S01]  /*7c10*/  @P1 FADD R13, R13, R11 ;  /* 0x0000000b0d0d1221 */ /* 0x008fe20000000000 */
[----:B------:R-:W-:-:S03]  /*7c20*/  @P1 FADD R12, R12, R10 ;  /* 0x0000000a0c0c1221 */ /* 0x000fc60000000000 */
[----:B------:R2:W-:Y:S01]  /*7c30*/  @P1 STL [R8+0x8], R9 ;  /* 0x0000080908001387 */ /* 0x0005e20000100800 */
[----:B------:R-:W-:Y:S01]  /*7c40*/  IADD3 R10, -R24, UR6, RZ ;  /* 0x00000006180a7c10 */ /* 0x000fe2000fffe1ff */
[----:B------:R-:W-:Y:S01]  /*7c50*/  @P1 FADD R15, R15, R4 ;  /* 0x000000040f0f1221 */ /* 0x000fe20000000000 */
[----:B------:R-:W-:Y:S01]  /*7c60*/  IMAD R11, R70, UR6, R24 ;  /* 0x00000006460b7c24 */ /* 0x000fe2000f8e0218 */
[----:B------:R2:W-:Y:S01]  /*7c70*/  @P1 STL.64 [R8], R12 ;  /* 0x0000000c08001387 */ /* 0x0005e20000100a00 */
[----:B------:R-:W-:Y:S02]  /*7c80*/  ISETP.GE.U32.AND P0, PT, R10, 0x4, PT ;  /* 0x000000040a00780c */ /* 0x000fe40003f06070 */
[----:B0-----:R-:W-:Y:S01]  /*7c90*/  IMAD.WIDE.U32 R4, R11, 0x4, R6 ;  /* 0x000000040b047825 */ /* 0x001fe200078e0006 */
[----:B------:R2:W-:Y:S10]  /*7ca0*/  @P1 STL [R8+0xc], R15 ;  /* 0x00000c0f08001387 */ /* 0x0005f40000100800 */
[----:B--2---:R-:W-:Y:S05]  /*7cb0*/  @!P0 BRA `(.L_x_1246) ;  /* 0x0000000000208947 */ /* 0x004fea0003800000 */
[----:B------:R-:W-:Y:S02]  /*7cc0*/  ULDC UR7, c[0x0][0x270] ;  /* 0x00009c0000077ab9 */ /* 0x000fe40000000800 */
[----:B------:R-:W-:-:S04]  /*7cd0*/  LEA R2, R11, UR7, 0x2 ;  /* 0x000000070b027c11 */ /* 0x000fc8000f8e10ff */
[----:B------:R-:W-:-:S13]  /*7ce0*/  LOP3.LUT P5, RZ, R2, 0xf, RZ, 0xc0, !PT ;  /* 0x0000000f02ff7812 */ /* 0x000fda00078ac0ff */
[----:B------:R-:W-:Y:S05]  /*7cf0*/  @!P5 BREAK B0 ;  /* 0x000000000000d942 */ /* 0x000fea0003800000 */
[----:B------:R-:W-:Y:S05]  /*7d00*/  @P5 BRA `(.L_x_1246) ;  /* 0x00000000000c5947 */ /* 0x000fea0003800000 */
[----:B------:R-:W2:Y:S04]  /*7d10*/  LDL.128 R12, [R8] ;  /* 0x00000000080c7983 */ /* 0x000ea80000100c00 */
[----:B--2---:R0:W-:Y:S01]  /*7d20*/  STG.E.128 desc[UR4][R4.64], R12 ;  /* 0x0000000c04007986 */ /* 0x0041e2000c101d04 */
[----:B------:R-:W-:Y:S05]  /*7d30*/  BRA `(.L_x_1247) ;  /* 0x0000000000307947 */ /* 0x000fea0003800000 */
.L_x_1246:
[----:B------:R-:W-:Y:S05]  /*7d40*/  BSYNC B0 ;  /* 0x0000000000007941 */ /* 0x000fea0003800000 */
.L_x_1245:
[----:B------:R-:W-:Y:S01]  /*7d50*/  ISETP.NE.AND P6, PT, R10, RZ, PT ;  /* 0x000000ff0a00720c */ /* 0x000fe20003fc5270 */
[----:B------:R-:W2:-:S12]  /*7d60*/  @P0 LDL R15, [R8+0xc] ;  /* 0x00000c00080f0983 */ /* 0x000e980000100800 */
[----:B------:R-:W3:Y:S01]  /*7d70*/  @P6 LDL R9, [R8] ;  /* 0x0000000008096983 */ /* 0x000ee20000100800 */
[----:B------:R-:W-:-:S13]  /*7d80*/  ISETP.GE.U32.AND P5, PT, R10, 0x2, PT ;  /* 0x000000020a00780c */ /* 0x000fda0003fa6070 */
[----:B------:R-:W4:Y:S04]  /*7d90*/  @P5 LDL R11, [R8+0x4] ;  /* 0x00000400080b5983 */ /* 0x000f280000100800 */
[----:B---3--:R3:W-:Y:S01]  /*7da0*/  @P6 STG.E desc[UR4][R4.64], R9 ;  /* 0x0000000904006986 */ /* 0x0087e2000c101904 */
[----:B------:R-:W-:-:S13]  /*7db0*/  ISETP.GE.U32.AND P6, PT, R10, 0x3, PT ;  /* 0x000000030a00780c */ /* 0x000fda0003fc6070 */
[----:B------:R-:W3:Y:S04]  /*7dc0*/  @P6 LDL R13, [R8+0x8] ;  /* 0x00000800080d6983 */ /* 0x000ee80000100800 */
[----:B----4-:R4:W-:Y:S04]  /*7dd0*/  @P5 STG.E desc[UR4][R4.64+0x4], R11 ;  /* 0x0000040b04005986 */ /* 0x0109e8000c101904 */
[----:B--2---:R4:W-:Y:S04]  /*7de0*/  @P0 STG.E desc[UR4][R4.64+0xc], R15 ;  /* 0x00000c0f04000986 */ /* 0x0049e8000c101904 */
[----:B---3--:R4:W-:Y:S02]  /*7df0*/  @P6 STG.E desc[UR4][R4.64+0x8], R13 ;  /* 0x0000080d04006986 */ /* 0x0089e4000c101904 */
.L_x_1247:
[----:B------:R-:W-:Y:S05]  /*7e00*/  BSYNC B1 ;  /* 0x0000000000017941 */ /* 0x000fea0003800000 */
.L_x_1244:
[----:B------:R-:W-:Y:S05]  /*7e10*/  WARPSYNC.ALL ;  /* 0x0000000000007948 */ /* 0x000fea0003800000 */
[----:B------:R-:W-:Y:S01]  /*7e20*/  LEA R197, R197, R24, 0x9 ;  /* 0x00000018c5c57211 */ /* 0x000fe200078e48ff */
[----:B------:R-:W-:-:S03]  /*7e30*/  VIADD R3, R3, 0x4 ;  /* 0x0000000403037836 */ /* 0x000fc60000000000 */
[----:B------:R-:W-:-:S04]  /*7e40*/  ISETP.GE.AND P0, PT, R197, UR6, PT ;  /* 0x00000006c5007c0c */ /* 0x000fc8000bf06270 */
[----:B------:R-:W-:-:S13]  /*7e50*/  ISETP.GT.U32.OR P0, PT, R3, 0x7, P0 ;  /* 0x000000070300780c */ /* 0x000fda0000704470 */
[----:B------:R-:W-:Y:S05]  /*7e60*/  @P0 EXIT ;  /* 0x000000000000094d */ /* 0x000fea0003800000 */
[----:B------:R-:W-:Y:S04]  /*7e70*/  BSSY B1, `(.L_x_1248) ;  /* 0x000000e000017945 */ /* 0x000fe80003800000 */
[----:B------:R-:W-:Y:S05]  /*7e80*/  @!P2 BRA `(.L_x_1249) ;  /* 0x000000000030a947 */ /* 0x000fea0003800000 */
[----:B0---4-:R-:W2:Y:S04]  /*7e90*/  LDL R5, [R8+0x48] ;  /* 0x0000480008057983 */ /* 0x011ea80000100800 */
        /* <DEDUP_REMOVED lines=11> */
.L_x_1249:
[----:B------:R-:W-:Y:S05]  /*7f50*/  BSYNC B1 ;  /* 0x0000000000017941 */ /* 0x000fea0003800000 */
.L_x_1248:
[----:B------:R-:W-:Y:S04]  /*7f60*/  BSSY B1, `(.L_x_1250) ;  /* 0x000000e000017945 */ /* 0x000fe80003800000 */
[----:B------:R-:W-:Y:S05]  /*7f70*/  @!P3 BRA `(.L_x_1251) ;  /* 0x000000000030b947 */ /* 0x000fea0003800000 */
[----:B--2---:R-:W2:Y:S04]  /*7f80*/  LDL R3, [R8+0x48] ;  /* 0x0000480008037983 */ /* 0x004ea80000100800 */
[----:B----4-:R-:W3:Y:S04]  /*7f90*/  LDL.64 R10, [R8+0x40] ;  /* 0x00004000080a7983 */ /* 0x010ee80000100a00 */
[----:B0-----:R-:W4:Y:S04]  /*7fa0*/  LDL R4, [R8+0x4c] ;  /* 0x00004c0008047983 */ /* 0x001f280000100800 */
        /* <DEDUP_REMOVED lines=9> */
.L_x_1251:
[----:B------:R-:W-:Y:S05]  /*8040*/  BSYNC B1 ;  /* 0x0000000000017941 */ /* 0x000fea0003800000 */
.L_x_1250:
[----:B------:R-:W-:Y:S04]  /*8050*/  BSSY B1, `(.L_x_1252) ;  /* 0x000000e000017945 */ /* 0x000fe80003800000 */
[----:B------:R-:W-:Y:S05]  /*8060*/  @!P4 BRA `(.L_x_1253) ;  /* 0x000000000030c947 */ /* 0x000fea0003800000 */
[----:B--23--:R-:W2:Y:S04]  /*8070*/  LDL R3, [R8+0x48] ;  /* 0x0000480008037983 */ /* 0x00cea80000100800 */
        /* <DEDUP_REMOVED lines=11> */
.L_x_1253:
[----:B------:R-:W-:Y:S05]  /*8130*/  BSYNC B1 ;  /* 0x0000000000017941 */ /* 0x000fea0003800000 */
.L_x_1252:
[----:B------:R-:W3:Y:S04]  /*8140*/  @P1 LDL.64 R16, [R8+0x40] ;  /* 0x0000400008101983 */ /* 0x000ee80000100a00 */
[----:B0-2-4-:R-:W2:Y:S04]  /*8150*/  @P1 LDL R5, [R8+0x48] ;  /* 0x0000480008051983 */ /* 0x015ea80000100800 */
[----:B------:R-:W4:Y:S01]  /*8160*/  @P1 LDL R10, [R8+0x4c] ;  /* 0x00004c00080a1983 */ /* 0x000f220000100800 */
[----:B---3--:R-:W-:Y:S01]  /*8170*/  IMAD R3, R70, UR6, R197 ;  /* 0x0000000646037c24 */ /* 0x008fe2000f8e02c5 */
[----:B------:R-:W-:-:S02]  /*8180*/  IADD3 R197, -R197, UR6, RZ ;  /* 0x00000006c5c57c10 */ /* 0x000fc4000fffe1ff */
[----:B------:R-:W0:Y:S01]  /*8190*/  @P1 LDS.128 R12, [R0+0x2730] ;  /* 0x00273000000c1984 */ /* 0x000e220000000c00 */
[----:B------:R-:W-:-:S03]  /*81a0*/  IMAD.WIDE.U32 R2, R3, 0x4, R6 ;  /* 0x0000000403027825 */ /* 0x000fc600078e0006 */
[----:B------:R-:W2:Y:S01]  /*81b0*/  @P1 LDS R4, [R0+0x2738] ;  /* 0x0027380000041984 */ /* 0x000ea20000000800 */
[----:B------:R-:W-:-:S04]  /*81c0*/  LOP3.LUT P0, RZ, R2, 0xf, RZ, 0xc0, !PT ;  /* 0x0000000f02ff7812 */ /* 0x000fc8000780c0ff */
[----:B------:R-:W-:Y:S01]  /*81d0*/  ISETP.LT.U32.OR P0, PT, R197, 0x4, P0 ;  /* 0x00000004c500780c */ /* 0x000fe20000701470 */
[----:B0-----:R-:W-:Y:S01]  /*81e0*/  @P1 FADD R13, R13, R17 ;  /* 0x000000110d0d1221 */ /* 0x001fe20000000000 */
[----:B------:R-:W-:Y:S01]  /*81f0*/  @P1 FADD R12, R12, R16 ;  /* 0x000000100c0c1221 */ /* 0x000fe20000000000 */
[----:B--2---:R-:W-:-:S04]  /*8200*/  @P1 FADD R5, R4, R5 ;  /* 0x0000000504051221 */ /* 0x004fc80000000000 */
[----:B------:R0:W-:Y:S01]  /*8210*/  @P1 STL.64 [R8+0x40], R12 ;  /* 0x0000400c08001387 */ /* 0x0001e20000100a00 */
[----:B----4-:R-:W-:-:S03]  /*8220*/  @P1 FADD R15, R15, R10 ;  /* 0x0000000a0f0f1221 */ /* 0x010fc60000000000 */
[----:B------:R0:W-:Y:S04]  /*8230*/  @P1 STL [R8+0x48], R5 ;  /* 0x0000480508001387 */ /* 0x0001e80000100800 */
[----:B------:R0:W-:Y:S01]  /*8240*/  @P1 STL [R8+0x4c], R15 ;  /* 0x00004c0f08001387 */ /* 0x0001e20000100800 */
[----:B------:R-:W-:Y:S05]  /*8250*/  @P0 BRA `(.L_x_1254) ;  /* 0x00000000000c0947 */ /* 0x000fea0003800000 */
[----:B0-----:R-:W2:Y:S04]  /*8260*/  LDL.128 R8, [R8+0x40] ;  /* 0x0000400008087983 */ /* 0x001ea80000100c00 */
[----:B--2---:R-:W-:Y:S01]  /*8270*/  STG.E.128 desc[UR4][R2.64], R8 ;  /* 0x0000000802007986 */ /* 0x004fe2000c101d04 */
[----:B------:R-:W-:Y:S05]  /*8280*/  EXIT ;  /* 0x000000000000794d */ /* 0x000fea0003800000 */
.L_x_1254:
[C---:B------:R-:W-:Y:S02]  /*8290*/  ISETP.NE.AND P1, PT, R197.reuse, RZ, PT ;  /* 0x000000ffc500720c */ /* 0x040fe40003f25270 */
[C---:B------:R-:W-:Y:S02]  /*82a0*/  ISETP.GE.U32.AND P2, PT, R197.reuse, 0x2, PT ;  /* 0x00000002c500780c */ /* 0x040fe40003f46070 */
[----:B------:R-:W-:-:S09]  /*82b0*/  ISETP.GE.U32.AND P3, PT, R197, 0x3, PT ;  /* 0x00000003c500780c */ /* 0x000fd20003f66070 */
[----:B0-----:R-:W2:Y:S04]  /*82c0*/  @P1 LDL R5, [R8+0x40] ;  /* 0x0000400008051983 */ /* 0x001ea80000100800 */
[----:B------:R-:W3:Y:S04]  /*82d0*/  @P2 LDL R7, [R8+0x44] ;  /* 0x0000440008072983 */ /* 0x000ee80000100800 */
[----:B------:R-:W4:Y:S01]  /*82e0*/  @P3 LDL R9, [R8+0x48] ;  /* 0x0000480008093983 */ /* 0x000f220000100800 */
[----:B------:R-:W-:-:S03]  /*82f0*/  ISETP.GE.U32.AND P0, PT, R197, 0x4, PT ;  /* 0x00000004c500780c */ /* 0x000fc60003f06070 */
[----:B--2---:R0:W-:Y:S04]  /*8300*/  @P1 STG.E desc[UR4][R2.64], R5 ;  /* 0x0000000502001986 */ /* 0x0041e8000c101904 */
[----:B---3--:R0:W-:Y:S04]  /*8310*/  @P2 STG.E desc[UR4][R2.64+0x4], R7 ;  /* 0x0000040702002986 */ /* 0x0081e8000c101904 */
[----:B----4-:R0:W-:Y:S02]  /*8320*/  @P3 STG.E desc[UR4][R2.64+0x8], R9 ;  /* 0x0000080902003986 */ /* 0x0101e4000c101904 */
[----:B------:R-:W-:Y:S05]  /*8330*/  @!P0 EXIT ;  /* 0x000000000000894d */ /* 0x000fea0003800000 */
[----:B0-----:R-:W2:Y:S04]  /*8340*/  LDL R5, [R8+0x4c] ;  /* 0x00004c0008057983 */ /* 0x001ea80000100800 */
[----:B--2---:R-:W-:Y:S01]  /*8350*/  STG.E desc[UR4][R2.64+0xc], R5 ;  /* 0x00000c0502007986 */ /* 0x004fe2000c101904 */
[----:B------:R-:W-:Y:S05]  /*8360*/  EXIT ;  /* 0x000000000000794d */ /* 0x000fea0003800000 */
        .weak           $__internal_10_$__cuda_sm20_rcp_rn_f32_slowpath
        .type           $__internal_10_$__cuda_sm20_rcp_rn_f32_slowpath,@function
        .size           $__internal_10_$__cuda_sm20_rcp_rn_f32_slowpath,(.L_x_7850 - $__internal_10_$__cuda_sm20_rcp_rn_f32_slowpath)
$__internal_10_$__cuda_sm20_rcp_rn_f32_slowpath:
[----:B------:R-:W-:-:S05]  /*8370*/  IMAD.SHL.U32 R5, R4, 0x2, RZ ;  /* 0x0000000204057824 */ /* 0x000fca00078e00ff */
[----:B------:R-:W-:-:S04]  /*8380*/  SHF.R.U32.HI R5, RZ, 0x18, R5 ;  /* 0x00000018ff057819 */ /* 0x000fc80000011605 */
[----:B------:R-:W-:-:S13]  /*8390*/  ISETP.NE.U32.AND P0, PT, R5, RZ, PT ;  /* 0x000000ff0500720c */ /* 0x000fda0003f05070 */
[----:B------:R-:W-:Y:S05]  /*83a0*/  @P0 BRA `(.L_x_1255) ;  /* 0x00000000002c0947 */ /* 0x000fea0003800000 */
[----:B------:R-:W-:-:S04]  /*83b0*/  SHF.L.U32 R5, R4, 0x1, RZ ;  /* 0x0000000104057819 */ /* 0x000fc800000006ff */
[----:B------:R-:W-:-:S13]  /*83c0*/  ISETP.NE.AND P0, PT, R5, RZ, PT ;  /* 0x000000ff0500720c */ /* 0x000fda0003f05270 */
[----:B------:R2:W3:Y:S01]  /*83d0*/  @!P0 MUFU.RCP R5, R4 ;  /* 0x0000000400058308 */ /* 0x0004e20000001000 */
[----:B------:R-:W-:Y:S05]  /*83e0*/  @!P0 BRA `(.L_x_1256) ;  /* 0x0000000000a48947 */ /* 0x000fea0003800000 */
[----:B------:R-:W-:-:S04]  /*83f0*/  FFMA R6, R4, 1.84467440737095516160e+19, RZ ;  /* 0x5f80000004067823 */ /* 0x000fc800000000ff */
[----:B---3--:R-:W2:Y:S02]  /*8400*/  MUFU.RCP R5, R6 ;  /* 0x0000000600057308 */ /* 0x008ea40000001000 */
[----:B--2---:R-:W-:-:S04]  /*8410*/  FFMA R4, R6, R5, -1 ;  /* 0xbf80000006047423 */ /* 0x004fc80000000005 */
[----:B------:R-:W-:-:S04]  /*8420*/  FADD.FTZ R4, -R4, -RZ ;  /* 0x800000ff04047221 */ /* 0x000fc80000010100 */
[----:B------:R-:W-:-:S04]  /*8430*/  FFMA R4, R5, R4, R5 ;  /* 0x0000000405047223 */ /* 0x000fc80000000005 */
[----:B------:R-:W-:Y:S01]  /*8440*/  FFMA R5, R4, 1.84467440737095516160e+19, RZ ;  /* 0x5f80000004057823 */ /* 0x000fe200000000ff */
[----:B------:R-:W-:Y:S06]  /*8450*/  BRA `(.L_x_1256) ;  /* 0x0000000000887947 */ /* 0x000fec0003800000 */
.L_x_1255:
        /* <DEDUP_REMOVED lines=33> */
.L_x_1257:
[----:B------:R0:W1:Y:S02]  /*8670*/  MUFU.RCP R5, R4 ;  /* 0x0000000400057308 */ /* 0x0000640000001000 */
.L_x_1256:
[----:B-1-3--:R-:W-:Y:S01]  /*8680*/  IMAD.MOV.U32 R124, RZ, RZ, R5 ;  /* 0x000000ffff7c7224 */ /* 0x00afe200078e0005 */
[----:B0-2---:R-:W-:Y:S01]  /*8690*/  MOV R4, R11 ;  /* 0x0000000b00047202 */ /* 0x005fe20000000f00 */
[----:B------:R-:W-:-:S04]  /*86a0*/  IMAD.MOV.U32 R5, RZ, RZ, 0x0 ;  /* 0x00000000ff057424 */ /* 0x000fc800078e00ff */
[----:B------:R-:W-:Y:S05]  /*86b0*/  RET.REL.NODEC R4 `(_ZN18transformer_engine13normalization21ln_bwd_general_kernelINS0_13Kernel_traitsI13__nv_bfloat16fS3_fjLj1024ELj1ELj4ELj1ELj16ENS0_18Kernel_traits_baseILj1024ES3_fS3_fjLj128EEEEEEEvNS0_20BackwardKernelParamsE) ;  /* 0xffffff7804507950 */ /* 0x000fea0003c3ffff */
.L_x_1258:
        /* <DEDUP_REMOVED lines=12> */
.L_x_7850:


//--------------------- .text._ZN18transformer_engine13normalization21ln_bwd_general_kernelINS0_13Kernel_traitsI13__nv_bfloat16S3_S3_fjLj1024ELj1ELj4ELj1ELj16ENS0_18Kernel_traits_baseILj1024ES3_S3_S3_fjLj128EEEEEEEvNS0_20BackwardKernelParamsE --------------------------
	.section	.text._ZN18transformer_engine13normalization21ln_bwd_general_kernelINS0_13Kernel_traitsI13__nv_bfloat16S3_S3_fjLj1024ELj1ELj4ELj1ELj16ENS0_18Kernel_traits_baseILj1024ES3_S3_S3_fjLj128EEEEEEEvNS0_20BackwardKernelParamsE,"ax",@progbits
	.align	128
        .global         _ZN18transformer_engine13normalization21ln_bwd_general_kernelINS0_13Kernel_traitsI13__nv_bfloat16S3_S3_fjLj1024ELj1ELj4ELj1ELj16ENS0_18Kernel_traits_baseILj1024ES3_S3_S3_fjLj128EEEEEEEvNS0_20BackwardKernelParamsE
        .type           _ZN18transformer_engine13normalization21ln_bwd_general_kernelINS0_13Kernel_traitsI13__nv_bfloat16S3_S3_fjLj1024ELj1ELj4ELj1ELj16ENS0_18Kernel_traits_baseILj1024ES3_S3_S3_fjLj128EEEEEEEvNS0_20BackwardKernelParamsE,@function
        .size           _ZN18transformer_engine13normalization21ln_bwd_general_kernelINS0_13Kernel_traitsI13__nv_bfloat16S3_S3_fjLj1024ELj1ELj4ELj1ELj16ENS0_18Kernel_traits_baseILj1024ES3_S3_S3_fjLj128EEEEEEEvNS0_20BackwardKernelParamsE,(.L_x_7851 - _ZN18transformer_engine13normalization21ln_bwd_general_kernelINS0_13Kernel_traitsI13__nv_bfloat16S3_S3_fjLj1024ELj1ELj4ELj1ELj16ENS0_18Kernel_traits_baseILj1024ES3_S3_S3_fjLj128EEEEEEEvNS0_20BackwardKernelParamsE)
        .other          _ZN18transformer_engine13normalization21ln_bwd_general_kernelINS0_13Kernel_traitsI13__nv_bfloat16S3_S3_fjLj1024ELj1ELj4ELj1ELj16ENS0_18Kernel_traits_baseILj1024ES3_S3_S3_fjLj128EEEEEEEvNS0_20BackwardKernelParamsE,@"STO_CUDA_ENTRY STV_DEFAULT"
_ZN18transformer_engine13normalization21ln_bwd_general_kernelINS0_13Kernel_traitsI13__nv_bfloat16S3_S3_fjLj1024ELj1ELj4ELj1ELj16ENS0_18Kernel_traits_baseILj1024ES3_S3_S3_fjLj128EEEEEEEvNS0_20BackwardKernelParamsE:
.text._ZN18transformer_engine13normalization21ln_bwd_general_kernelINS0_13Kernel_traitsI13__nv_bfloat16S3_S3_fjLj1024ELj1ELj4ELj1ELj16ENS0_18Kernel_traits_baseILj1024ES3_S3_S3_fjLj128EEEEEEEvNS0_20BackwardKernelParamsE:
        /* <DEDUP_REMOVED lines=10> */
[----:B------:R-:W-:Y:S01]  /*00a0*/  IMAD.MOV.U32 R64, RZ, RZ, RZ ;  /* 0x000000ffff407224 */ /* 0x000fe200078e00ff */
[----:B------:R3:W-:Y:S04]  /*00b0*/  STL.128 [R1], RZ ;  /* 0x000000ff01007387 */ /* 0x0007e80000100c00 */
[----:B------:R3:W-:Y:S04]  /*00c0*/  STL.128 [R1+0x10], RZ ;  /* 0x000010ff01007387 */ /* 0x0007e80000100c00 */
[----:B------:R3:W-:Y:S01]  /*00d0*/  STL.128 [R1+0x20], RZ ;  /* 0x000020ff01007387 */ /* 0x0007e20000100c00 */
[----:B0-----:R-:W0:Y:S03]  /*00e0*/  MUFU.RCP R0, R0 ;  /* 0x0000000000007308 */ /* 0x001e260000001000 */
[----:B------:R3:W-:Y:S04]  /*00f0*/  STL.128 [R1+0x30], RZ ;  /* 0x000030ff01007387 */ /* 0x0007e80000100c00 */
[----:B------:R3:W-:Y:S04]  /*0100*/  STL.128 [R1+0x40], RZ ;  /* 0x000040ff01007387 */ /* 0x0007e80000100c00 */
[----:B------:R3:W-:Y:S04]  /*0110*/  STL.128 [R1+0x50], RZ ;  /* 0x000050ff01007387 */ /* 0x0007e80000100c00 */
[----:B------:R3:W-:Y:S01]  /*0120*/  STL.128 [R1+0x60], RZ ;  /* 0x000060ff01007387 */ /* 0x0007e20000100c00 */
[----:B0-----:R-:W-:-:S03]  /*0130*/  VIADD R2, R0, 0xffffffe ;  /* 0x0ffffffe00027836 */ /* 0x001fc60000000000 */
[----:B------:R3:W-:Y:S01]  /*0140*/  STL.128 [R1+0x70], RZ ;  /* 0x000070ff01007387 */ /* 0x0007e20000100c00 */
[----:B------:R0:W4:Y:S03]  /*0150*/  F2I.FTZ.U32.TRUNC.NTZ R3, R2 ;  /* 0x0000000200037305 */ /* 0x000126000021f000 */
[----:B------:R3:W-:Y:S04]  /*0160*/  STL.128 [R1+0x80], RZ ;  /* 0x000080ff01007387 */ /* 0x0007e80000100c00 */
[----:B------:R3:W-:Y:S01]  /*0170*/  STL.128 [R1+0x90], RZ ;  /* 0x000090ff01007387 */ /* 0x0007e20000100c00 */
[----:B0-----:R-:W-:-:S03]  /*0180*/  HFMA2.MMA R2, -RZ, RZ, 0, 0 ;  /* 0x00000000ff027435 */ /* 0x001fc600000001ff */
[----:B------:R3:W-:Y:S04]  /*0190*/  STL.128 [R1+0xa0], RZ ;  /* 0x0000a0ff01007387 */ /* 0x0007e80000100c00 */
[----:B------:R3:W-:Y:S01]  /*01a0*/  STL.128 [R1+0xb0], RZ ;  /* 0x0000b0ff01007387 */ /* 0x0007e20000100c00 */
[----:B----4-:R-:W-:-:S03]  /*01b0*/  IMAD R4, R3, R153, RZ ;  /* 0x0000009903047224 */ /* 0x010fc600078e02ff */
[----:B------:R3:W-:Y:S01]  /*01c0*/  STL.128 [R1+0xc0], RZ ;  /* 0x0000c0ff01007387 */ /* 0x0007e20000100c00 */
[----:B------:R-:W-:-:S03]  /*01d0*/  IMAD.MOV R5, RZ, RZ, -R4 ;  /* 0x000000ffff057224 */ /* 0x000fc600078e0a04 */
[----:B------:R3:W-:Y:S01]  /*01e0*/  STL.128 [R1+0xd0], RZ ;  /* 0x0000d0ff01007387 */ /* 0x0007e20000100c00 */
[----:B------:R-:W-:-:S03]  /*01f0*/  IMAD.HI.U32 R3, R3, R5, R2 ;  /* 0x0000000503037227 */ /* 0x000fc600078e0002 */
[----:B------:R3:W-:Y:S03]  /*0200*/  STL.128 [R1+0xe0], RZ ;  /* 0x0000e0ff01007387 */ /* 0x0007e60000100c00 */
[----:B--2---:R-:W-:Y:S01]  /*0210*/  IMAD.HI.U32 R69, R3, UR4, RZ ;  /* 0x0000000403457c27 */ /* 0x004fe2000f8e00ff */
[----:B-1----:R-:W-:Y:S01]  /*0220*/  LOP3.LUT R3, R121, 0x1f, RZ, 0xc0, !PT ;  /* 0x0000001f79037812 */ /* 0x002fe200078ec0ff */
[----:B------:R3:W-:Y:S02]  /*0230*/  STL.128 [R1+0xf0], RZ ;  /* 0x0000f0ff01007387 */ /* 0x0007e40000100c00 */
[----:B------:R-:W-:-:S04]  /*0240*/  IMAD.MOV R4, RZ, RZ, -R69 ;  /* 0x000000ffff047224 */ /* 0x000fc800078e0a45 */
[----:B------:R-:W-:-:S05]  /*0250*/  IMAD R4, R153, R4, UR4 ;  /* 0x0000000499047e24 */ /* 0x000fca000f8e0204 */
[----:B------:R-:W-:-:S13]  /*0260*/  ISETP.GE.U32.AND P0, PT, R4, R153, PT ;  /* 0x000000990400720c */ /* 0x000fda0003f06070 */
[----:B------:R-:W-:Y:S02]  /*0270*/  @P0 IMAD.IADD R4, R4, 0x1, -R153 ;  /* 0x0000000104040824 */ /* 0x000fe400078e0a99 */
[----:B------:R-:W-:-:S03]  /*0280*/  @P0 VIADD R69, R69, 0x1 ;  /* 0x0000000145450836 */ /* 0x000fc60000000000 */
[----:B------:R-:W-:-:S13]  /*0290*/  ISETP.GE.U32.AND P1, PT, R4, R153, PT ;  /* 0x000000990400720c */ /* 0x000fda0003f26070 */
[----:B------:R-:W-:Y:S01]  /*02a0*/  @P1 VIADD R69, R69, 0x1 ;  /* 0x0000000145451836 */ /* 0x000fe20000000000 */
[----:B------:R-:W-:-:S04]  /*02b0*/  @!P2 LOP3.LUT R69, RZ, R153, RZ, 0x33, !PT ;  /* 0x00000099ff45a212 */ /* 0x000fc800078e33ff */
[C---:B------:R-:W-:Y:S01]  /*02c0*/  IADD3 R68, -R69.reuse, RZ, RZ ;  /* 0x000000ff45447210 */ /* 0x040fe20007ffe1ff */
[----:B------:R-:W-:-:S04]  /*02d0*/  IMAD.SHL.U32 R0, R69, 0x4, RZ ;  /* 0x0000000445007824 */ /* 0x000fc800078e00ff */
[----:B------:R-:W-:Y:S01]  /*02e0*/  IMAD R68, R153, R68, UR4 ;  /* 0x0000000499447e24 */ /* 0x000fe2000f8e0244 */
[----:B------:R-:W-:-:S03]  /*02f0*/  ULDC.64 UR4, c[0x0][0x208] ;  /* 0x0000820000047ab9 */ /* 0x000fc60000000a00 */
[----:B------:R-:W-:-:S05]  /*0300*/  IMAD.SHL.U32 R2, R68, 0x20, RZ ;  /* 0x0000002044027824 */ /* 0x000fca00078e00ff */
[----:B------:R-:W-:-:S05]  /*0310*/  LOP3.LUT R2, R2, 0xffffffe0, R3, 0xe2, !PT ;  /* 0xffffffe002027812 */ /* 0x000fca00078ee203 */
[----:B------:R-:W-:-:S05]  /*0320*/  IMAD.SHL.U32 R2, R2, 0x8, RZ ;  /* 0x0000000802027824 */ /* 0x000fca00078e00ff */
        /* <DEDUP_REMOVED lines=11> */
[----:B------:R0:W5:Y:S01]  /*03e0*/  LDG.E.128 R8, desc[UR4][R4.64] ;  /* 0x0000000404087981 */ /* 0x000162000c1e1d00 */
[----:B------:R-:W-:Y:S05]  /*03f0*/  BRA `(.L_x_1263) ;  /* 0x0000000000707947 */ /* 0x000fea0003800000 */
.L_x_1262:
[C---:B------:R-:W-:Y:S02]  /*0400*/  ISETP.GT.U32.AND P6, PT, R8.reuse, 0x1, PT ;  /* 0x000000010800780c */ /* 0x040fe40003fc4070 */
[C---:B------:R-:W-:Y:S02]  /*0410*/  ISETP.GT.U32.AND P5, PT, R8.reuse, 0x2, PT ;  /* 0x000000020800780c */ /* 0x040fe40003fa4070 */
[C---:B------:R-:W-:Y:S02]  /*0420*/  ISETP.GT.U32.AND P4, PT, R8.reuse, 0x3, PT ;  /* 0x000000030800780c */ /* 0x040fe40003f84070 */
[C---:B------:R-:W-:Y:S02]  /*0430*/  ISETP.NE.AND P0, PT, R8.reuse, RZ, PT ;  /* 0x000000ff0800720c */ /* 0x040fe40003f05270 */
[C---:B------:R-:W-:Y:S02]  /*0440*/  ISETP.GT.U32.AND P3, PT, R8.reuse, 0x4, PT ;  /* 0x000000040800780c */ /* 0x040fe40003f64070 */
[----:B------:R-:W-:-:S02]  /*0450*/  ISETP.GT.U32.AND P2, PT, R8, 0x5, PT ;  /* 0x000000050800780c */ /* 0x000fc40003f44070 */
[----:B------:R-:W-:Y:S02]  /*0460*/  ISETP.GT.U32.AND P1, PT, R8, 0x6, PT ;  /* 0x000000060800780c */ /* 0x000fe40003f24070 */
[----:B------:R-:W-:-:S06]  /*0470*/  @!P6 PRMT R9, RZ, 0x7610, R9 ;  /* 0x00007610ff09e816 */ /* 0x000fcc0000000009 */
[----:B------:R-:W2:Y:S01]  /*0480*/  @P6 LDG.E.U16 R9, desc[UR4][R4.64+0x2] ;  /* 0x0000020404096981 */ /* 0x000ea2000c1e1500 */
[----:B------:R-:W-:Y:S02]  /*0490*/  ISETP.GT.U32.AND P6, PT, R8, 0x7, PT ;  /* 0x000000070800780c */ /* 0x000fe40003fc4070 */
[----:B------:R-:W-:Y:S01]  /*04a0*/  @!P5 PRMT R10, RZ, 0x7610, R10 ;  /* 0x00007610ff0ad816 */ /* 0x000fe2000000000a */
[----:B------:R-:W2:Y:S01]  /*04b0*/  @P0 LDG.E.U16 R8, desc[UR4][R4.64] ;  /* 0x0000000404080981 */ /* 0x000ea2000c1e1500 */
[----:B------:R-:W-:Y:S02]  /*04c0*/  @!P4 PRMT R11, RZ, 0x7610, R11 ;  /* 0x00007610ff0bc816 */ /* 0x000fe4000000000b */
        /* <DEDUP_REMOVED lines=15> */
.L_x_1263:
[----:B------:R-:W-:Y:S05]  /*05c0*/  BSYNC B1 ;  /* 0x0000000000017941 */ /* 0x000fea0003800000 */
.L_x_1261:
[----:B------:R-:W-:Y:S01]  /*05d0*/  IMAD R12, R153, 0x100, R2 ;  /* 0x00000100990c7824 */ /* 0x000fe200078e0202 */
[C---:B0----5:R-:W-:Y:S01]  /*05e0*/  PRMT R4, R8.reuse, 0x7632, R4 ;  /* 0x0000763208047816 */ /* 0x061fe20000000004 */
[----:B------:R-:W-:Y:S01]  /*05f0*/  IMAD.U32 R110, R8, 0x10000, RZ ;  /* 0x00010000086e7824 */ /* 0x000fe200078e00ff */
[C---:B------:R-:W-:Y:S01]  /*0600*/  PRMT R5, R9.reuse, 0x7632, R5 ;  /* 0x0000763209057816 */ /* 0x040fe20000000005 */
[----:B------:R-:W-:Y:S01]  /*0610*/  IMAD.U32 R108, R9, 0x10000, RZ ;  /* 0x00010000096c7824 */ /* 0x000fe200078e00ff */
[----:B------:R-:W-:Y:S01]  /*0620*/  ISETP.GE.AND P0, PT, R12, UR6, PT ;  /* 0x000000060c007c0c */ /* 0x000fe2000bf06270 */
[C---:B------:R-:W-:Y:S01]  /*0630*/  IMAD.U32 R106, R10.reuse, 0x10000, RZ ;  /* 0x000100000a6a7824 */ /* 0x040fe200078e00ff */
[----:B------:R-:W-:Y:S01]  /*0640*/  PRMT R8, R10, 0x7632, R8 ;  /* 0x000076320a087816 */ /* 0x000fe20000000008 */
[----:B------:R-:W-:Y:S01]  /*0650*/  IMAD.U32 R24, R4, 0x10000, RZ ;  /* 0x0001000004187824 */ /* 0x000fe200078e00ff */
[----:B------:R-:W-:Y:S01]  /*0660*/  PRMT R9, R11, 0x7632, R9 ;  /* 0x000076320b097816 */ /* 0x000fe20000000009 */
[----:B------:R-:W-:Y:S01]  /*0670*/  IMAD.U32 R26, R5, 0x10000, RZ ;  /* 0x00010000051a7824 */ /* 0x000fe200078e00ff */
[----:B------:R-:W-:Y:S01]  /*0680*/  SHF.L.U32 R104, R11, 0x10, RZ ;  /* 0x000000100b687819 */ /* 0x000fe200000006ff */
[----:B------:R-:W-:-:S02]  /*0690*/  IMAD.U32 R32, R8, 0x10000, RZ ;  /* 0x0001000008207824 */ /* 0x000fc400078e00ff */
[----:B------:R-:W-:-:S04]  /*06a0*/  IMAD.U32 R34, R9, 0x10000, RZ ;  /* 0x0001000009227824 */ /* 0x000fc800078e00ff */
        /* <DEDUP_REMOVED lines=8> */
[----:B------:R0:W5:Y:S01]  /*0730*/  LDG.E.128 R8, desc[UR4][R4.64] ;  /* 0x0000000404087981 */ /* 0x000162000c1e1d00 */
[----:B------:R-:W-:Y:S05]  /*0740*/  BRA `(.L_x_1266) ;  /* 0x0000000000707947 */ /* 0x000fea0003800000 */
.L_x_1265:
        /* <DEDUP_REMOVED lines=28> */
.L_x_1266:
[----:B------:R-:W-:Y:S05]  /*0910*/  BSYNC B1 ;  /* 0x0000000000017941 */ /* 0x000fea0003800000 */
.L_x_1264:
        /* <DEDUP_REMOVED lines=24> */
.L_x_1268:
        /* <DEDUP_REMOVED lines=28> */
.L_x_1269:
[----:B------:R-:W-:Y:S05]  /*0c60*/  BSYNC B1 ;  /* 0x0000000000017941 */ /* 0x000fea0003800000 */
.L_x_1267:
        /* <DEDUP_REMOVED lines=15> */
[C---:B------:R-:W-:Y:S01]  /*0d60*/  IMAD.WIDE R4, R13.reuse, 0x2, R6 ;  /* 0x000000020d047825 */ /* 0x040fe200078e0206 */
[----:B------:R-:W-:Y:S01]  /*0d70*/  IADD3 R13, -R13, UR6, RZ ;  /* 0x000000060d0d7c10 */ /* 0x000fe2000fffe1ff */
[----:B------:R-:W-:Y:S01]  /*0d80*/  BSSY B1, `(.L_x_1270) ;  /* 0x0000022000017945 */ /* 0x000fe20003800000 */
[----:B------:R-:W-:-:S04]  /*0d90*/  LOP3.LUT P0, RZ, R4, 0xf, RZ, 0xc0, !PT ;  /* 0x0000000f04ff7812 */ /* 0x000fc8000780c0ff */
[----:B------:R-:W-:-:S13]  /*0da0*/  ISETP.LT.U32.OR P0, PT, R13, 0x8, P0 ;  /* 0x000000080d00780c */ /* 0x000fda0000701470 */
[----:B------:R-:W-:Y:S05]  /*0db0*/  @P0 BRA `(.L_x_1271) ;  /* 0x0000000000080947 */ /* 0x000fea0003800000 */
[----:B------:R-:W5:Y:S01]  /*0dc0*/  LDG.E.128 R4, desc[UR4][R4.64] ;  /* 0x0000000404047981 */ /* 0x000f62000c1e1d00 */
[----:B------:R-:W-:Y:S05]  /*0dd0*/  BRA `(.L_x_1272) ;  /* 0x0000000000707947 */ /* 0x000fea0003800000 */
.L_x_1271:
        /* <DEDUP_REMOVED lines=28> */
.L_x_1272:
[----:B------:R-:W-:Y:S05]  /*0fa0*/  BSYNC B1 ;  /* 0x0000000000017941 */ /* 0x000fea0003800000 */
.L_x_1270:
[C---:B-----5:R-:W-:Y:S01]  /*0fb0*/  PRMT R8, R4.reuse, 0x7632, R8 ;  /* 0x0000763204087816 */ /* 0x060fe20000000008 */
[C---:B------:R-:W-:Y:S01]  /*0fc0*/  IMAD.U32 R122, R5.reuse, 0x10000, RZ ;  /* 0x00010000057a7824 */ /* 0x040fe200078e00ff */
[----:B------:R-:W-:Y:S01]  /*0fd0*/  SHF.L.U32 R118, R4, 0x10, RZ ;  /* 0x0000001004767819 */ /* 0x000fe200000006ff */
[C---:B------:R-:W-:Y:S01]  /*0fe0*/  IMAD.U32 R126, R6.reuse, 0x10000, RZ ;  /* 0x00010000067e7824 */ /* 0x040fe200078e00ff */
[----:B------:R-:W-:Y:S01]  /*0ff0*/  PRMT R4, R5, 0x7632, R4 ;  /* 0x0000763205047816 */ /* 0x000fe20000000004 */
[C---:B------:R-:W-:Y:S01]  /*1000*/  IMAD.U32 R130, R7.reuse, 0x10000, RZ ;  /* 0x0001000007827824 */ /* 0x040fe200078e00ff */
[----:B------:R-:W-:Y:S01]  /*1010*/  PRMT R5, R6, 0x7632, R5 ;  /* 0x0000763206057816 */ /* 0x000fe20000000005 */
[----:B------:R-:W-:Y:S01]  /*1020*/  IMAD.U32 R120, R8, 0x10000, RZ ;  /* 0x0001000008787824 */ /* 0x000fe200078e00ff */
[----:B------:R-:W-:Y:S02]  /*1030*/  PRMT R6, R7, 0x7632, R6 ;  /* 0x0000763207067816 */ /* 0x000fe40000000006 */
[----:B------:R-:W-:Y:S01]  /*1040*/  SHF.L.U32 R124, R4, 0x10, RZ ;  /* 0x00000010047c7819 */ /* 0x000fe200000006ff */
[----:B------:R-:W-:-:S02]  /*1050*/  IMAD.U32 R128, R5, 0x10000, RZ ;  /* 0x0001000005807824 */ /* 0x000fc400078e00ff */
[----:B------:R-:W-:-:S07]  /*1060*/  IMAD.U32 R132, R6, 0x10000, RZ ;  /* 0x0001000006847824 */ /* 0x000fce00078e00ff */
.L_x_1260:
[----:B------:R-:W-:Y:S05]  /*1070*/  BSYNC B0 ;  /* 0x0000000000007941 */ /* 0x000fea0003800000 */
.L_x_1259:
        /* <DEDUP_REMOVED lines=42> */
[----:B------:R-:W-:Y:S05]  /*1320*/  CALL.REL.NOINC `($__internal_11_$__cuda_sm20_rcp_rn_f32_slowpath) ;  /* 0x0000006400f07944 */ /* 0x000fea0003c00000 */
[----:B------:R-:W-:Y:S05]  /*1330*/  BRA `(.L_x_1275) ;  /* 0x0000000000107947 */ /* 0x000fea0003800000 */
.L_x_1274:
[----:B------:R-:W0:Y:S02]  /*1340*/  MUFU.RCP R111, R4 ;  /* 0x00000004006f7308 */ /* 0x000e240000001000 */
[----:B0-----:R-:W-:-:S04]  /*1350*/  FFMA R5, R4, R111, -1 ;  /* 0xbf80000004057423 */ /* 0x001fc8000000006f */
[----:B------:R-:W-:-:S04]  /*1360*/  FADD.FTZ R6, -R5, -RZ ;  /* 0x800000ff05067221 */ /* 0x000fc80000010100 */
[----:B------:R-:W-:-:S07]  /*1370*/  FFMA R111, R111, R6, R111 ;  /* 0x000000066f6f7223 */ /* 0x000fce000000006f */
.L_x_1275:
[----:B------:R-:W0:Y:S01]  /*1380*/  LDC R75, c[0x0][0x214] ;  /* 0x00008500ff4b7b82 */ /* 0x000e220000000800 */
[----:B------:R-:W-:Y:S01]  /*1390*/  ISETP.NE.AND P0, PT, RZ, UR6, PT ;  /* 0x00000006ff007c0c */ /* 0x000fe2000bf05270 */
[----:B------:R-:W-:Y:S01]  /*13a0*/  ULDC UR6, c[0x0][0x21c] ;  /* 0x0000870000067ab9 */ /* 0x000fe20000000800 */
[----:B------:R-:W-:Y:S02]  /*13b0*/  MOV R78, RZ ;  /* 0x000000ff004e7202 */ /* 0x000fe40000000f00 */
[----:B------:R-:W-:Y:S02]  /*13c0*/  CS2R R66, SRZ ;  /* 0x0000000000427805 */ /* 0x000fe4000001ff00 */
[----:B------:R-:W-:Y:S02]  /*13d0*/  FSEL R79, RZ, 1, !P0 ;  /* 0x3f800000ff4f7808 */ /* 0x000fe40004000000 */
[----:B------:R-:W-:Y:S02]  /*13e0*/  CS2R R64, SRZ ;  /* 0x0000000000407805 */ /* 0x000fe4000001ff00 */
[----:B------:R-:W-:-:S02]  /*13f0*/  CS2R R58, SRZ ;  /* 0x00000000003a7805 */ /* 0x000fc4000001ff00 */
[----:B------:R-:W-:Y:S02]  /*1400*/  CS2R R56, SRZ ;  /* 0x0000000000387805 */ /* 0x000fe4000001ff00 */
[----:B------:R-:W-:Y:S01]  /*1410*/  CS2R R50, SRZ ;  /* 0x0000000000327805 */ /* 0x000fe2000001ff00 */
        /* <DEDUP_REMOVED lines=62> */
[----:B------:R-:W-:Y:S02]  /*1800*/  IADD3 R74, -R2, UR6, RZ ;  /* 0x00000006024a7c10 */ /* 0x000fe4000fffe1ff */
[----:B------:R-:W-:Y:S02]  /*1810*/  IADD3 R73, -R77, UR6, RZ ;  /* 0x000000064d497c10 */ /* 0x000fe4000fffe1ff */
[----:B------:R-:W-:Y:S02]  /*1820*/  IADD3 R72, -R76, UR6, RZ ;  /* 0x000000064c487c10 */ /* 0x000fe4000fffe1ff */
[----:B------:R-:W-:-:S07]  /*1830*/  IADD3 R70, -R75, UR6, RZ ;  /* 0x000000064b467c10 */ /* 0x000fce000fffe1ff */
.L_x_1329:
[----:B-1----:R-:W-:Y:S01]  /*1840*/  SHF.R.U32.HI R189, RZ, 0x5, R121 ;  /* 0x00000005ffbd7819 */ /* 0x002fe20000011679 */
[----:B------:R-:W-:Y:S01]  /*1850*/  ULDC UR8, c[0x0][0x218] ;  /* 0x0000860000087ab9 */ /* 0x000fe20000000800 */
[----:B-----5:R-:W-:Y:S01]  /*1860*/  HFMA2.MMA R191, -RZ, RZ, 0, 0 ;  /* 0x00000000ffbf7435 */ /* 0x020fe200000001ff */
[----:B------:R-:W-:Y:S01]  /*1870*/  IMAD.MOV.U32 R120, RZ, RZ, RZ ;  /* 0x000000ffff787224 */ /* 0x000fe200078e00ff */
[----:B------:R-:W-:Y:S01]  /*1880*/  ULDC UR6, c[0x0][0x21c] ;  /* 0x0000870000067ab9 */ /* 0x000fe20000000800 */
[----:B------:R-:W-:-:S05]  /*1890*/  IMAD.IADD R122, R189, 0x1, R0 ;  /* 0x00000001bd7a7824 */ /* 0x000fca00078e0200 */
[----:B------:R-:W-:-:S13]  /*18a0*/  ISETP.GE.AND P0, PT, R122, UR8, PT ;  /* 0x000000087a007c0c */ /* 0x000fda000bf06270 */
        /* <DEDUP_REMOVED lines=24> */
.L_x_1279:
        /* <DEDUP_REMOVED lines=28> */
.L_x_1280:
[----:B------:R-:W-:Y:S05]  /*1bf0*/  BSYNC B1 ;  /* 0x0000000000017941 */ /* 0x000fea0003800000 */
.L_x_1278:
[----:B------:R-:W0:Y:S01]  /*1c00*/  LDC.64 R152, c[0x0][0x258] ;  /* 0x00009600ff987b82 */ /* 0x000e220000000a00 */
[C---:B------:R-:W-:Y:S01]  /*1c10*/  SHF.L.U64.HI R118, R123.reuse, 0x1, R126 ;  /* 0x000000017b767819 */ /* 0x040fe2000001027e */
[----:B------:R-:W-:Y:S01]  /*1c20*/  BSSY B1, `(.L_x_1281) ;  /* 0x0000024000017945 */ /* 0x000fe20003800000 */
[----:B0-----:R-:W-:-:S04]  /*1c30*/  LEA R116, P2, R123, R152, 0x1 ;  /* 0x000000987b747211 */ /* 0x001fc800078408ff */
[----:B------:R-:W-:Y:S02]  /*1c40*/  LOP3.LUT P0, RZ, R116, 0xf, RZ, 0xc0, !PT ;  /* 0x0000000f74ff7812 */ /* 0x000fe4000780c0ff */
[----:B------:R-:W-:Y:S02]  /*1c50*/  IADD3.X R117, R118, R153, RZ, P2, !PT ;  /* 0x0000009976757210 */ /* 0x000fe400017fe4ff */
[----:B------:R-:W-:-:S13]  /*1c60*/  ISETP.LT.U32.OR P0, PT, R74, 0x8, P0 ;  /* 0x000000084a00780c */ /* 0x000fda0000701470 */
[----:B------:R-:W-:Y:S05]  /*1c70*/  @P0 BRA `(.L_x_1282) ;  /* 0x0000000000080947 */ /* 0x000fea0003800000 */
[----:B------:R-:W5:Y:S01]  /*1c80*/  LDG.E.128 R116, desc[UR4][R116.64] ;  /* 0x0000000474747981 */ /* 0x000f62000c1e1d00 */
[----:B------:R-:W-:Y:S05]  /*1c90*/  BRA `(.L_x_1283) ;  /* 0x0000000000707947 */ /* 0x000fea0003800000 */
.L_x_1282:
        /* <DEDUP_REMOVED lines=28> */
.L_x_1283:
[----:B------:R-:W-:Y:S05]  /*1e60*/  BSYNC B1 ;  /* 0x0000000000017941 */ /* 0x000fea0003800000 */
.L_x_1281:
[C---:B-----5:R-:W-:Y:S01]  /*1e70*/  PRMT R71, R112.reuse, 0x7632, R71 ;  /* 0x0000763270477816 */ /* 0x060fe20000000047 */
[----:B------:R-:W-:Y:S01]  /*1e80*/  IMAD.U32 R112, R112, 0x10000, RZ ;  /* 0x0001000070707824 */ /* 0x000fe200078e00ff */
[C---:B------:R-:W-:Y:S01]  /*1e90*/  PRMT R123, R113.reuse, 0x7632, R123 ;  /* 0x00007632717b7816 */ /* 0x040fe2000000007b */
[----:B------:R-:W-:Y:S01]  /*1ea0*/  IMAD.U32 R124, R113, 0x10000, RZ ;  /* 0x00010000717c7824 */ /* 0x000fe200078e00ff */
[----:B------:R-:W-:Y:S01]  /*1eb0*/  PRMT R128, R118, 0x7632, R128 ;  /* 0x0000763276807816 */ /* 0x000fe20000000080 */
[----:B------:R-:W-:Y:S01]  /*1ec0*/  FADD R113, R112, -R191 ;  /* 0x800000bf70717221 */ /* 0x000fe20000000000 */
[----:B------:R-:W-:Y:S01]  /*1ed0*/  IMAD.U32 R112, R71, 0x10000, RZ ;  /* 0x0001000047707824 */ /* 0x000fe200078e00ff */
[----:B------:R-:W-:Y:S01]  /*1ee0*/  PRMT R127, R114, 0x7632, R127 ;  /* 0x00007632727f7816 */ /* 0x000fe2000000007f */
[----:B------:R-:W-:Y:S02]  /*1ef0*/  IMAD.U32 R129, R118, 0x10000, RZ ;  /* 0x0001000076817824 */ /* 0x000fe400078e00ff */
[----:B------:R-:W-:Y:S01]  /*1f00*/  FMUL R71, R113, R120 ;  /* 0x0000007871477220 */ /* 0x000fe20000400000 */
[----:B------:R-:W-:Y:S01]  /*1f10*/  FADD R113, R124, -R191 ;  /* 0x800000bf7c717221 */ /* 0x000fe20000000000 */
[----:B------:R-:W-:Y:S01]  /*1f20*/  IMAD.U32 R118, R123, 0x10000, RZ ;  /* 0x000100007b767824 */ /* 0x000fe200078e00ff */
[----:B------:R-:W-:Y:S01]  /*1f30*/  PRMT R130, R115, 0x7632, R130 ;  /* 0x0000763273827816 */ /* 0x000fe20000000082 */
[----:B------:R-:W-:-:S02]  /*1f40*/  IMAD.U32 R126, R114, 0x10000, RZ ;  /* 0x00010000727e7824 */ /* 0x000fc400078e00ff */
[-C--:B------:R-:W-:Y:S01]  /*1f50*/  FMUL R123, R113, R120.reuse ;  /* 0x00000078717b7220 */ /* 0x080fe20000400000 */
[----:B------:R-:W-:Y:S01]  /*1f60*/  IMAD.U32 R132, R115, 0x10000, RZ ;  /* 0x0001000073847824 */ /* 0x000fe200078e00ff */
[----:B------:R-:W-:Y:S01]  /*1f70*/  PRMT R114, R116, 0x7632, R114 ;  /* 0x0000763274727816 */ /* 0x000fe20000000072 */
[--C-:B------:R-:W-:Y:S01]  /*1f80*/  FADD R113, R112, -R191.reuse ;  /* 0x800000bf70717221 */ /* 0x100fe20000000000 */
[----:B------:R-:W-:Y:S01]  /*1f90*/  SHF.L.U32 R115, R116, 0x10, RZ ;  /* 0x0000001074737819 */ /* 0x000fe200000006ff */
[----:B------:R-:W-:Y:S01]  /*1fa0*/  IMAD.U32 R134, R127, 0x10000, RZ ;  /* 0x000100007f867824 */ /* 0x000fe200078e00ff */
[----:B------:R-:W-:Y:S01]  /*1fb0*/  SHF.L.U32 R138, R130, 0x10, RZ ;  /* 0x00000010828a7819 */ /* 0x000fe200000006ff */
[----:B------:R-:W-:Y:S01]  /*1fc0*/  FMUL R130, R113, R120 ;  /* 0x0000007871827220 */ /* 0x000fe20000400000 */
[----:B------:R-:W-:Y:S01]  /*1fd0*/  SHF.L.U32 R114, R114, 0x10, RZ ;  /* 0x0000001072727819 */ /* 0x000fe200000006ff */
[----:B------:R-:W-:Y:S01]  /*1fe0*/  FMUL R124, R110, R115 ;  /* 0x000000736e7c7220 */ /* 0x000fe20000400000 */
[--C-:B------:R-:W-:Y:S01]  /*1ff0*/  FADD R113, R118, -R191.reuse ;  /* 0x800000bf76717221 */ /* 0x100fe20000000000 */
[--C-:B------:R-:W-:Y:S01]  /*2000*/  FADD R131, R132, -R191.reuse ;  /* 0x800000bf84837221 */ /* 0x100fe20000000000 */
[----:B------:R-:W-:Y:S01]  /*2010*/  PRMT R116, R117, 0x7632, R116 ;  /* 0x0000763275747816 */ /* 0x000fe20000000074 */
[----:B------:R-:W-:Y:S01]  /*2020*/  FADD R125, R126, -R191 ;  /* 0x800000bf7e7d7221 */ /* 0x000fe20000000000 */
[----:B------:R-:W-:Y:S01]  /*2030*/  FMUL R127, R109, R114 ;  /* 0x000000726d7f7220 */ /* 0x000fe20000400000 */
[----:B------:R-:W-:Y:S01]  /*2040*/  FMUL R132, R113, R120 ;  /* 0x0000007871847220 */ /* 0x000fe20000400000 */
[----:B------:R-:W-:Y:S01]  /*2050*/  FADD R112, RZ, R124 ;  /* 0x0000007cff707221 */ /* 0x000fe20000000000 */
[----:B------:R-:W-:-:S02]  /*2060*/  IMAD.U32 R117, R117, 0x10000, RZ ;  /* 0x0001000075757824 */ /* 0x000fc400078e00ff */
[C---:B------:R-:W-:Y:S01]  /*2070*/  FFMA R113, R71.reuse, R124, RZ ;  /* 0x0000007c47717223 */ /* 0x040fe200000000ff */
[----:B------:R-:W-:Y:S01]  /*2080*/  FADD R4, R4, R115 ;  /* 0x0000007304047221 */ /* 0x000fe20000000000 */
[----:B------:R-:W-:Y:S01]  /*2090*/  FFMA R8, R71, R115, R8 ;  /* 0x0000007347087223 */ /* 0x000fe20000000008 */
[----:B------:R-:W-:Y:S01]  /*20a0*/  FMUL R125, R125, R120 ;  /* 0x000000787d7d7220 */ /* 0x000fe20000400000 */
[----:B------:R-:W-:Y:S01]  /*20b0*/  FADD R115, R112, R127 ;  /* 0x0000007f70737221 */ /* 0x000fe20000000000 */
[----:B------:R-:W-:Y:S02]  /*20c0*/  IMAD.U32 R116, R116, 0x10000, RZ ;  /* 0x0001000074747824 */ /* 0x000fe400078e00ff */
[----:B------:R-:W-:Y:S01]  /*20d0*/  FMUL R126, R108, R117 ;  /* 0x000000756c7e7220 */ /* 0x000fe20000400000 */
        /* <DEDUP_REMOVED lines=11> */
[----:B------:R-:W-:Y:S01]  /*2190*/  FADD R6, R6, R117 ;  /* 0x0000007506067221 */ /* 0x000fe20000000000 */
[----:B------:R-:W-:Y:S01]  /*21a0*/  FFMA R10, R123, R117, R10 ;  /* 0x000000757b0a7223 */ /* 0x000fe2000000000a */
[----:B------:R-:W-:Y:S01]  /*21b0*/  FADD R117, R134, -R191 ;  /* 0x800000bf86757221 */ /* 0x000fe20000000000 */
[----:B------:R-:W-:Y:S01]  /*21c0*/  FADD R115, R114, R129 ;  /* 0x0000008172737221 */ /* 0x000fe20000000000 */
[----:B------:R-:W-:Y:S01]  /*21d0*/  FFMA R112, R132, R129, R113 ;  /* 0x0000008184707223 */ /* 0x000fe20000000071 */
[----:B------:R-:W-:Y:S01]  /*21e0*/  ISETP.GE.AND P0, PT, R77, UR6, PT ;  /* 0x000000064d007c0c */ /* 0x000fe2000bf06270 */
[----:B------:R-:W-:-:S02]  /*21f0*/  IMAD.U32 R194, R133, 0x10000, RZ ;  /* 0x0001000085c27824 */ /* 0x000fc400078e00ff */
[----:B------:R-:W-:Y:S01]  /*2200*/  FMUL R134, R117, R120 ;  /* 0x0000007875867220 */ /* 0x000fe20000400000 */
[----:B------:R-:W-:Y:S02]  /*2210*/  IMAD.U32 R119, R119, 0x10000, RZ ;  /* 0x0001000077777824 */ /* 0x000fe400078e00ff */
[----:B------:R-:W-:Y:S01]  /*2220*/  FMUL R133, R105, R136 ;  /* 0x0000008869857220 */ /* 0x000fe20000400000 */
[----:B------:R-:W-:Y:S01]  /*2230*/  FADD R114, R115, R128 ;  /* 0x0000008073727221 */ /* 0x000fe20000000000 */
[----:B------:R-:W-:Y:S01]  /*2240*/  FFMA R113, R125, R128, R112 ;  /* 0x000000807d717223 */ /* 0x000fe20000000070 */
[----:B------:R-:W-:Y:S01]  /*2250*/  FADD R13, R13, R136 ;  /* 0x000000880d0d7221 */ /* 0x000fe20000000000 */
[----:B------:R-:W-:Y:S01]  /*2260*/  FFMA R17, R134, R136, R17 ;  /* 0x0000008886117223 */ /* 0x000fe20000000011 */
        /* <DEDUP_REMOVED lines=28> */
.L_x_1285:
        /* <DEDUP_REMOVED lines=28> */
.L_x_1286:
[----:B------:R-:W-:Y:S05]  /*25f0*/  BSYNC B1 ;  /* 0x0000000000017941 */ /* 0x000fea0003800000 */
.L_x_1284:
        /* <DEDUP_REMOVED lines=9> */
.L_x_1288:
        /* <DEDUP_REMOVED lines=28> */
.L_x_1289:
[----:B------:R-:W-:Y:S05]  /*2850*/  BSYNC B1 ;  /* 0x0000000000017941 */ /* 0x000fea0003800000 */
.L_x_1287:
[C---:B-----5:R-:W-:Y:S01]  /*2860*/  PRMT R137, R112.reuse, 0x7632, R137 ;  /* 0x0000763270897816 */ /* 0x060fe20000000089 */
[----:B------:R-:W-:Y:S01]  /*2870*/  IMAD.U32 R112, R112, 0x10000, RZ ;  /* 0x0001000070707824 */ /* 0x000fe200078e00ff */
[C---:B------:R-:W-:Y:S01]  /*2880*/  PRMT R139, R113.reuse, 0x7632, R139 ;  /* 0x00007632718b7816 */ /* 0x040fe2000000008b */
[----:B------:R-:W-:Y:S01]  /*2890*/  IMAD.U32 R142, R114, 0x10000, RZ ;  /* 0x00010000728e7824 */ /* 0x000fe200078e00ff */
[----:B------:R-:W-:Y:S01]  /*28a0*/  SHF.L.U32 R140, R113, 0x10, RZ ;  /* 0x00000010718c7819 */ /* 0x000fe200000006ff */
[----:B------:R-:W-:Y:S01]  /*28b0*/  FADD R113, R112, -R191 ;  /* 0x800000bf70717221 */ /* 0x000fe20000000000 */
[----:B------:R-:W-:Y:S01]  /*28c0*/  IMAD.U32 R112, R137, 0x10000, RZ ;  /* 0x0001000089707824 */ /* 0x000fe200078e00ff */
[----:B------:R-:W-:Y:S01]  /*28d0*/  PRMT R143, R114, 0x7632, R143 ;  /* 0x00007632728f7816 */ /* 0x000fe2000000008f */
[----:B------:R-:W-:Y:S02]  /*28e0*/  IMAD.U32 R148, R115, 0x10000, RZ ;  /* 0x0001000073947824 */ /* 0x000fe400078e00ff */
[----:B------:R-:W-:Y:S01]  /*28f0*/  FMUL R137, R113, R120 ;  /* 0x0000007871897220 */ /* 0x000fe20000400000 */
[----:B------:R-:W-:Y:S01]  /*2900*/  PRMT R146, R115, 0x7632, R146 ;  /* 0x0000763273927816 */ /* 0x000fe20000000092 */
[----:B------:R-:W-:Y:S01]  /*2910*/  FADD R113, R140, -R191 ;  /* 0x800000bf8c717221 */ /* 0x000fe20000000000 */
[C---:B------:R-:W-:Y:S01]  /*2920*/  PRMT R114, R116.reuse, 0x7632, R114 ;  /* 0x0000763274727816 */ /* 0x040fe20000000072 */
[----:B------:R-:W-:Y:S01]  /*2930*/  IMAD.U32 R115, R116, 0x10000, RZ ;  /* 0x0001000074737824 */ /* 0x000fe200078e00ff */
[C---:B------:R-:W-:Y:S01]  /*2940*/  PRMT R144, R118.reuse, 0x7632, R144 ;  /* 0x0000763276907816 */ /* 0x040fe20000000090 */
[----:B------:R-:W-:Y:S01]  /*2950*/  IMAD.U32 R150, R143, 0x10000, RZ ;  /* 0x000100008f967824 */ /* 0x000fe200078e00ff */
[----:B------:R-:W-:Y:S01]  /*2960*/  SHF.L.U32 R145, R118, 0x10, RZ ;  /* 0x0000001076917819 */ /* 0x000fe200000006ff */
[----:B------:R-:W-:-:S02]  /*2970*/  IMAD.U32 R118, R139, 0x10000, RZ ;  /* 0x000100008b767824 */ /* 0x000fc400078e00ff */
[-C--:B------:R-:W-:Y:S01]  /*2980*/  FMUL R139, R113, R120.reuse ;  /* 0x00000078718b7220 */ /* 0x080fe20000400000 */
[----:B------:R-:W-:Y:S02]  /*2990*/  IMAD.U32 R114, R114, 0x10000, RZ ;  /* 0x0001000072727824 */ /* 0x000fe400078e00ff */
[-C--:B------:R-:W-:Y:S01]  /*29a0*/  FMUL R140, R102, R115.reuse ;  /* 0x00000073668c7220 */ /* 0x080fe20000400000 */
[----:B------:R-:W-:Y:S01]  /*29b0*/  FADD R113, R112, -R191 ;  /* 0x800000bf70717221 */ /* 0x000fe20000000000 */
[----:B------:R-:W-:Y:S01]  /*29c0*/  FADD R20, R20, R115 ;  /* 0x0000007314147221 */ /* 0x000fe20000000000 */
[----:B------:R-:W-:Y:S01]  /*29d0*/  FFMA R24, R137, R115, R24 ;  /* 0x0000007389187223 */ /* 0x000fe20000000018 */
[----:B------:R-:W-:Y:S02]  /*29e0*/  IMAD.U32 R158, R146, 0x10000, RZ ;  /* 0x00010000929e7824 */ /* 0x000fe400078e00ff */
[--C-:B------:R-:W-:Y:S01]  /*29f0*/  FADD R115, R118, -R191.reuse ;  /* 0x800000bf76737221 */ /* 0x100fe20000000000 */
[----:B------:R-:W-:Y:S01]  /*2a00*/  PRMT R116, R117, 0x7632, R116 ;  /* 0x0000763275747816 */ /* 0x000fe20000000074 */
[----:B------:R-:W-:Y:S01]  /*2a10*/  FADD R141, R142, -R191 ;  /* 0x800000bf8e8d7221 */ /* 0x000fe20000000000 */
[----:B------:R-:W-:Y:S01]  /*2a20*/  FMUL R146, R113, R120 ;  /* 0x0000007871927220 */ /* 0x000fe20000400000 */
[----:B------:R-:W-:Y:S01]  /*2a30*/  FADD R112, R193, R140 ;  /* 0x0000008cc1707221 */ /* 0x000fe20000000000 */
[----:B------:R-:W-:Y:S01]  /*2a40*/  FMUL R143, R101, R114 ;  /* 0x00000072658f7220 */ /* 0x000fe20000400000 */
[----:B------:R-:W-:-:S02]  /*2a50*/  IMAD.U32 R117, R117, 0x10000, RZ ;  /* 0x0001000075757824 */ /* 0x000fc400078e00ff */
[----:B------:R-:W-:Y:S01]  /*2a60*/  FFMA R113, R137, R140, R194 ;  /* 0x0000008c89717223 */ /* 0x000fe200000000c2 */
[----:B------:R-:W-:Y:S01]  /*2a70*/  FADD R147, R148, -R191 ;  /* 0x800000bf94937221 */ /* 0x000fe20000000000 */
[-C--:B------:R-:W-:Y:S01]  /*2a80*/  FMUL R148, R115, R120.reuse ;  /* 0x0000007873947220 */ /* 0x080fe20000400000 */
[----:B------:R-:W-:Y:S01]  /*2a90*/  SHF.L.U32 R116, R116, 0x10, RZ ;  /* 0x0000001074747819 */ /* 0x000fe200000006ff */
[----:B------:R-:W-:Y:S01]  /*2aa0*/  FMUL R141, R141, R120 ;  /* 0x000000788d8d7220 */ /* 0x000fe20000400000 */
[----:B------:R-:W-:Y:S01]  /*2ab0*/  FADD R115, R112, R143 ;  /* 0x0000008f70737221 */ /* 0x000fe20000000000 */
        /* <DEDUP_REMOVED lines=45> */
[----:B------:R-:W-:Y:S04]  /*2d90*/  BSSY B1, `(.L_x_1290) ;  /* 0x0000025000017945 */ /* 0x000fe80003800000 */
[C---:B------:R-:W-:Y:S02]  /*2da0*/  LEA R112, R159.reuse, R192, 0x1 ;  /* 0x000000c09f707211 */ /* 0x040fe400078e08ff */
[----:B------:R-:W-:Y:S02]  /*2db0*/  SHF.R.S32.HI R162, RZ, 0x1f, R159 ;  /* 0x0000001fffa27819 */ /* 0x000fe4000001149f */
[----:B------:R-:W-:Y:S01]  /*2dc0*/  LOP3.LUT P0, RZ, R112, 0xf, RZ, 0xc0, !PT ;  /* 0x0000000f70ff7812 */ /* 0x000fe2000780c0ff */
[----:B------:R-:W-:-:S03]  /*2dd0*/  IMAD.WIDE R112, R159, 0x2, R156 ;  /* 0x000000029f707825 */ /* 0x000fc600078e029c */
[----:B------:R-:W-:-:S13]  /*2de0*/  ISETP.LT.U32.OR P0, PT, R72, 0x8, P0 ;  /* 0x000000084800780c */ /* 0x000fda0000701470 */
[----:B------:R-:W-:Y:S05]  /*2df0*/  @P0 BRA `(.L_x_1291) ;  /* 0x0000000000080947 */ /* 0x000fea0003800000 */
[----:B------:R-:W5:Y:S01]  /*2e00*/  LDG.E.128 R112, desc[UR4][R112.64] ;  /* 0x0000000470707981 */ /* 0x000f62000c1e1d00 */
[----:B------:R-:W-:Y:S05]  /*2e10*/  BRA `(.L_x_1292) ;  /* 0x0000000000707947 */ /* 0x000fea0003800000 */
.L_x_1291:
        /* <DEDUP_REMOVED lines=28> */
.L_x_1292:
[----:B------:R-:W-:Y:S05]  /*2fe0*/  BSYNC B1 ;  /* 0x0000000000017941 */ /* 0x000fea0003800000 */
.L_x_1290:
        /* <DEDUP_REMOVED lines=9> */
.L_x_1294:
        /* <DEDUP_REMOVED lines=28> */
.L_x_1295:
[----:B------:R-:W-:Y:S05]  /*3240*/  BSYNC B1 ;  /* 0x0000000000017941 */ /* 0x000fea0003800000 */
.L_x_1293:
[C---:B-----5:R-:W-:Y:S01]  /*3250*/  PRMT R155, R112.reuse, 0x7632, R155 ;  /* 0x00007632709b7816 */ /* 0x060fe2000000009b */
[----:B------:R-:W-:Y:S01]  /*3260*/  IMAD.U32 R112, R112, 0x10000, RZ ;  /* 0x0001000070707824 */ /* 0x000fe200078e00ff */
[C---:B------:R-:W-:Y:S01]  /*3270*/  PRMT R159, R113.reuse, 0x7632, R159 ;  /* 0x00007632719f7816 */ /* 0x040fe2000000009f */
[----:B------:R-:W-:Y:S01]  /*3280*/  IMAD.U32 R160, R113, 0x10000, RZ ;  /* 0x0001000071a07824 */ /* 0x000fe200078e00ff */
[----:B------:R-:W-:Y:S01]  /*3290*/  PRMT R163, R114, 0x7632, R163 ;  /* 0x0000763272a37816 */ /* 0x000fe200000000a3 */
[--C-:B------:R-:W-:Y:S01]  /*32a0*/  FADD R113, R112, -R191.reuse ;  /* 0x800000bf70717221 */ /* 0x100fe20000000000 */
[----:B------:R-:W-:Y:S01]  /*32b0*/  SHF.L.U32 R112, R155, 0x10, RZ ;  /* 0x000000109b707819 */ /* 0x000fe200000006ff */
[----:B------:R-:W-:Y:S01]  /*32c0*/  IMAD.U32 R162, R114, 0x10000, RZ ;  /* 0x0001000072a27824 */ /* 0x000fe200078e00ff */
[----:B------:R-:W-:Y:S01]  /*32d0*/  PRMT R166, R115, 0x7632, R166 ;  /* 0x0000763273a67816 */ /* 0x000fe200000000a6 */
[----:B------:R-:W-:Y:S01]  /*32e0*/  FMUL R155, R113, R120 ;  /* 0x00000078719b7220 */ /* 0x000fe20000400000 */
[----:B------:R-:W-:Y:S01]  /*32f0*/  SHF.L.U32 R168, R115, 0x10, RZ ;  /* 0x0000001073a87819 */ /* 0x000fe200000006ff */
[----:B------:R-:W-:Y:S01]  /*3300*/  FADD R113, R160, -R191 ;  /* 0x800000bfa0717221 */ /* 0x000fe20000000000 */
[C---:B------:R-:W-:Y:S01]  /*3310*/  PRMT R114, R116.reuse, 0x7632, R114 ;  /* 0x0000763274727816 */ /* 0x040fe20000000072 */
[----:B------:R-:W-:Y:S01]  /*3320*/  IMAD.U32 R115, R116, 0x10000, RZ ;  /* 0x0001000074737824 */ /* 0x000fe200078e00ff */
[C---:B------:R-:W-:Y:S01]  /*3330*/  PRMT R164, R118.reuse, 0x7632, R164 ;  /* 0x0000763276a47816 */ /* 0x040fe200000000a4 */
[----:B------:R-:W-:Y:S01]  /*3340*/  IMAD.U32 R165, R118, 0x10000, RZ ;  /* 0x0001000076a57824 */ /* 0x000fe200078e00ff */
[----:B------:R-:W-:Y:S01]  /*3350*/  PRMT R116, R117, 0x7632, R116 ;  /* 0x0000763275747816 */ /* 0x000fe20000000074 */
[----:B------:R-:W-:-:S02]  /*3360*/  IMAD.U32 R118, R159, 0x10000, RZ ;  /* 0x000100009f767824 */ /* 0x000fc400078e00ff */
[----:B------:R-:W-:Y:S01]  /*3370*/  FMUL R159, R113, R120 ;  /* 0x00000078719f7220 */ /* 0x000fe20000400000 */
[----:B------:R-:W-:Y:S02]  /*3380*/  IMAD.U32 R114, R114, 0x10000, RZ ;  /* 0x0001000072727824 */ /* 0x000fe400078e00ff */
[-C--:B------:R-:W-:Y:S01]  /*3390*/  FMUL R160, R94, R115.reuse ;  /* 0x000000735ea07220 */ /* 0x080fe20000400000 */
[----:B------:R-:W-:Y:S01]  /*33a0*/  FADD R113, R112, -R191 ;  /* 0x800000bf70717221 */ /* 0x000fe20000000000 */
[----:B------:R-:W-:Y:S01]  /*33b0*/  FADD R36, R36, R115 ;  /* 0x0000007324247221 */ /* 0x000fe20000000000 */
[----:B------:R-:W-:Y:S01]  /*33c0*/  FFMA R40, R155, R115, R40 ;  /* 0x000000739b287223 */ /* 0x000fe20000000028 */
[----:B------:R-:W-:Y:S02]  /*33d0*/  IMAD.U32 R170, R163, 0x10000, RZ ;  /* 0x00010000a3aa7824 */ /* 0x000fe400078e00ff */
[----:B------:R-:W-:Y:S01]  /*33e0*/  FADD R115, R118, -R191 ;  /* 0x800000bf76737221 */ /* 0x000fe20000000000 */
[----:B------:R-:W-:-:S02]  /*33f0*/  IMAD.U32 R174, R166, 0x10000, RZ ;  /* 0x00010000a6ae7824 */ /* 0x000fc400078e00ff */
[--C-:B------:R-:W-:Y:S01]  /*3400*/  FADD R161, R162, -R191.reuse ;  /* 0x800000bfa2a17221 */ /* 0x100fe20000000000 */
[----:B------:R-:W-:Y:S01]  /*3410*/  FMUL R166, R113, R120 ;  /* 0x0000007871a67220 */ /* 0x000fe20000400000 */
[----:B------:R-:W-:Y:S01]  /*3420*/  FADD R112, R193, R160 ;  /* 0x000000a0c1707221 */ /* 0x000fe20000000000 */
[----:B------:R-:W-:Y:S01]  /*3430*/  FMUL R163, R93, R114 ;  /* 0x000000725da37220 */ /* 0x000fe20000400000 */
[----:B------:R-:W-:Y:S02]  /*3440*/  IMAD.U32 R117, R117, 0x10000, RZ ;  /* 0x0001000075757824 */ /* 0x000fe400078e00ff */
[----:B------:R-:W-:Y:S01]  /*3450*/  FFMA R113, R155, R160, R194 ;  /* 0x000000a09b717223 */ /* 0x000fe200000000c2 */
[----:B------:R-:W-:Y:S01]  /*3460*/  FADD R167, R168, -R191 ;  /* 0x800000bfa8a77221 */ /* 0x000fe20000000000 */
[-C--:B------:R-:W-:Y:S01]  /*3470*/  FMUL R168, R115, R120.reuse ;  /* 0x0000007873a87220 */ /* 0x080fe20000400000 */
[----:B------:R-:W-:Y:S01]  /*3480*/  FMUL R161, R161, R120 ;  /* 0x00000078a1a17220 */ /* 0x000fe20000400000 */
[----:B------:R-:W-:Y:S01]  /*3490*/  FADD R115, R112, R163 ;  /* 0x000000a370737221 */ /* 0x000fe20000000000 */
[----:B------:R-:W-:-:S02]  /*34a0*/  IMAD.U32 R116, R116, 0x10000, RZ ;  /* 0x0001000074747824 */ /* 0x000fc400078e00ff */
[----:B------:R-:W-:Y:S01]  /*34b0*/  FMUL R162, R92, R117 ;  /* 0x000000755ca27220 */ /* 0x000fe20000400000 */
[----:B------:R-:W-:Y:S01]  /*34c0*/  FFMA R112, R166, R163, R113 ;  /* 0x000000a3a6707223 */ /* 0x000fe20000000071 */
[----:B------:R-:W-:Y:S01]  /*34d0*/  SHF.L.U32 R172, R164, 0x10, RZ ;  /* 0x00000010a4ac7819 */ /* 0x000fe200000006ff */
        /* <DEDUP_REMOVED lines=51> */
.L_x_1297:
        /* <DEDUP_REMOVED lines=28> */
.L_x_1298:
[----:B------:R-:W-:Y:S05]  /*39d0*/  BSYNC B1 ;  /* 0x0000000000017941 */ /* 0x000fea0003800000 */
.L_x_1296:
        /* <DEDUP_REMOVED lines=9> */
.L_x_1300:
        /* <DEDUP_REMOVED lines=28> */
.L_x_1301:
[----:B------:R-:W-:Y:S05]  /*3c30*/  BSYNC B1 ;  /* 0x0000000000017941 */ /* 0x000fea0003800000 */
.L_x_1299:
[----:B-----5:R-:W-:Y:S01]  /*3c40*/  PRMT R176, R114, 0x7632, R176 ;  /* 0x0000763272b07816 */ /* 0x020fe200000000b0 */
[----:B------:R-:W-:Y:S01]  /*3c50*/  IMAD.U32 R156, R113, 0x10000, RZ ;  /* 0x00010000719c7824 */ /* 0x000fe200078e00ff */
[----:B------:R-:W-:Y:S01]  /*3c60*/  PRMT R152, R112, 0x7632, R152 ;  /* 0x0000763270987816 */ /* 0x000fe20000000098 */
[----:B------:R-:W-:Y:S01]  /*3c70*/  IMAD.U32 R114, R114, 0x10000, RZ ;  /* 0x0001000072727824 */ /* 0x000fe200078e00ff */
[----:B------:R-:W-:Y:S01]  /*3c80*/  SHF.L.U32 R112, R112, 0x10, RZ ;  /* 0x0000001070707819 */ /* 0x000fe200000006ff */
[----:B------:R-:W-:Y:S01]  /*3c90*/  IMAD.U32 R180, R115, 0x10000, RZ ;  /* 0x0001000073b47824 */ /* 0x000fe200078e00ff */
[----:B------:R-:W-:Y:S01]  /*3ca0*/  PRMT R153, R113, 0x7632, R153 ;  /* 0x0000763271997816 */ /* 0x000fe20000000099 */
[----:B------:R-:W-:Y:S01]  /*3cb0*/  IMAD.U32 R152, R152, 0x10000, RZ ;  /* 0x0001000098987824 */ /* 0x000fe200078e00ff */
[----:B------:R-:W-:Y:S01]  /*3cc0*/  SHF.L.U32 R176, R176, 0x10, RZ ;  /* 0x00000010b0b07819 */ /* 0x000fe200000006ff */
[----:B------:R-:W-:Y:S01]  /*3cd0*/  FADD R173, R112, -R191 ;  /* 0x800000bf70ad7221 */ /* 0x000fe20000000000 */
[----:B------:R-:W-:Y:S01]  /*3ce0*/  PRMT R178, R115, 0x7632, R178 ;  /* 0x0000763273b27816 */ /* 0x000fe200000000b2 */
[C---:B------:R-:W-:Y:S01]  /*3cf0*/  IMAD.U32 R115, R116.reuse, 0x10000, RZ ;  /* 0x0001000074737824 */ /* 0x040fe200078e00ff */
[----:B------:R-:W-:Y:S01]  /*3d00*/  PRMT R113, R116, 0x7632, R113 ;  /* 0x0000763274717816 */ /* 0x000fe20000000071 */
[----:B------:R-:W-:Y:S01]  /*3d10*/  IMAD.U32 R112, R153, 0x10000, RZ ;  /* 0x0001000099707824 */ /* 0x000fe200078e00ff */
[----:B------:R-:W-:Y:S01]  /*3d20*/  PRMT R179, R118, 0x7632, R179 ;  /* 0x0000763276b37816 */ /* 0x000fe200000000b3 */
[--C-:B------:R-:W-:Y:S01]  /*3d30*/  FADD R177, R114, -R191.reuse ;  /* 0x800000bf72b17221 */ /* 0x100fe20000000000 */
[--C-:B------:R-:W-:Y:S01]  /*3d40*/  FADD R153, R176, -R191.reuse ;  /* 0x800000bfb0997221 */ /* 0x100fe20000000000 */
[----:B------:R-:W-:Y:S01]  /*3d50*/  PRMT R116, R117, 0x7632, R116 ;  /* 0x0000763275747816 */ /* 0x000fe20000000074 */
[----:B------:R-:W-:Y:S01]  /*3d60*/  IMAD.U32 R114, R113, 0x10000, RZ ;  /* 0x0001000071727824 */ /* 0x000fe200078e00ff */
[----:B------:R-:W-:Y:S01]  /*3d70*/  SHF.L.U32 R157, R117, 0x10, RZ ;  /* 0x00000010759d7819 */ /* 0x000fe200000006ff */
[----:B------:R-:W-:Y:S01]  /*3d80*/  FMUL R176, R86, R115 ;  /* 0x0000007356b07220 */ /* 0x000fe20000400000 */
[----:B------:R-:W-:Y:S01]  /*3d90*/  PRMT R182, R119, 0x7632, R182 ;  /* 0x0000763277b67816 */ /* 0x000fe200000000b6 */
[----:B------:R-:W-:Y:S01]  /*3da0*/  FMUL R173, R173, R120 ;  /* 0x00000078adad7220 */ /* 0x000fe20000400000 */
[----:B------:R-:W-:Y:S01]  /*3db0*/  FADD R117, R152, -R191 ;  /* 0x800000bf98757221 */ /* 0x000fe20000000000 */
[----:B------:R-:W-:Y:S01]  /*3dc0*/  IMAD.U32 R181, R118, 0x10000, RZ ;  /* 0x0001000076b57824 */ /* 0x000fe200078e00ff */
[----:B------:R-:W-:Y:S01]  /*3dd0*/  SHF.L.U32 R152, R182, 0x10, RZ ;  /* 0x00000010b6987819 */ /* 0x000fe200000006ff */
[----:B------:R-:W-:-:S02]  /*3de0*/  IMAD.U32 R187, R119, 0x10000, RZ ;  /* 0x0001000077bb7824 */ /* 0x000fc400078e00ff */
[--C-:B------:R-:W-:Y:S01]  /*3df0*/  FADD R119, R112, -R191.reuse ;  /* 0x800000bf70777221 */ /* 0x100fe20000000000 */
[----:B------:R-:W-:Y:S02]  /*3e00*/  IMAD.U32 R118, R179, 0x10000, RZ ;  /* 0x00010000b3767824 */ /* 0x000fe400078e00ff */
[----:B------:R-:W-:Y:S01]  /*3e10*/  FADD R112, R193, R176 ;  /* 0x000000b0c1707221 */ /* 0x000fe20000000000 */
[----:B------:R-:W-:Y:S02]  /*3e20*/  IMAD.U32 R178, R178, 0x10000, RZ ;  /* 0x00010000b2b27824 */ /* 0x000fe400078e00ff */
[----:B------:R-:W-:Y:S01]  /*3e30*/  FMUL R179, R85, R114 ;  /* 0x0000007255b37220 */ /* 0x000fe20000400000 */
[--C-:B------:R-:W-:Y:S01]  /*3e40*/  FADD R175, R156, -R191.reuse ;  /* 0x800000bf9caf7221 */ /* 0x100fe20000000000 */
[----:B------:R-:W-:Y:S01]  /*3e50*/  FMUL R182, R117, R120 ;  /* 0x0000007875b67220 */ /* 0x000fe20000400000 */
[C---:B------:R-:W-:Y:S01]  /*3e60*/  FFMA R113, R173.reuse, R176, R194 ;  /* 0x000000b0ad717223 */ /* 0x040fe200000000c2 */
[----:B------:R-:W-:Y:S01]  /*3e70*/  FADD R183, R180, -R191 ;  /* 0x800000bfb4b77221 */ /* 0x000fe20000000000 */
[----:B------:R-:W-:Y:S01]  /*3e80*/  FADD R52, R52, R115 ;  /* 0x0000007334347221 */ /* 0x000fe20000000000 */
[----:B------:R-:W-:Y:S01]  /*3e90*/  FFMA R56, R173, R115, R56 ;  /* 0x00000073ad387223 */ /* 0x000fe20000000038 */
[----:B------:R-:W-:Y:S01]  /*3ea0*/  FADD R191, R178, -R191 ;  /* 0x800000bfb2bf7221 */ /* 0x000fe20000000000 */
[-C--:B------:R-:W-:Y:S01]  /*3eb0*/  FMUL R177, R177, R120.reuse ;  /* 0x00000078b1b17220 */ /* 0x080fe20000400000 */
[----:B------:R-:W-:Y:S01]  /*3ec0*/  FADD R115, R112, R179 ;  /* 0x000000b370737221 */ /* 0x000fe20000000000 */
[----:B------:R-:W-:Y:S01]  /*3ed0*/  FMUL R175, R175, R120 ;  /* 0x00000078afaf7220 */ /* 0x000fe20000400000 */
[----:B------:R-:W-:-:S02]  /*3ee0*/  IMAD.U32 R116, R116, 0x10000, RZ ;  /* 0x0001000074747824 */ /* 0x000fc400078e00ff */
[----:B------:R-:W-:Y:S01]  /*3ef0*/  FMUL R178, R84, R157 ;  /* 0x0000009d54b27220 */ /* 0x000fe20000400000 */
[----:B------:R-:W-:Y:S01]  /*3f00*/  FFMA R112, R182, R179, R113 ;  /* 0x000000b3b6707223 */ /* 0x000fe20000000071 */
        /* <DEDUP_REMOVED lines=35> */
.L_x_1277:
[----:B------:R-:W-:Y:S05]  /*4140*/  BSYNC B0 ;  /* 0x0000000000007941 */ /* 0x000fea0003800000 */
.L_x_1276:
[----:B------:R-:W0:Y:S02]  /*4150*/  LDC R153, c[0x0][0x214] ;  /* 0x00008500ff997b82 */ /* 0x000e240000000800 */
        /* <DEDUP_REMOVED lines=9> */
[----:B-1----:R-:W-:Y:S02]  /*41f0*/  IMAD R156, R153, R192, RZ ;  /* 0x000000c0999c7224 */ /* 0x002fe400078e02ff */
[----:B--2---:R-:W-:Y:S02]  /*4200*/  FADD R113, R113, R194 ;  /* 0x000000c271717221 */ /* 0x004fe40000000000 */
[----:B------:R-:W0:Y:S01]  /*4210*/  SHFL.DOWN PT, R115, R112, 0x8, 0x1f ;  /* 0x09001f0070737f89 */ /* 0x000e2200000e0000 */
[----:B------:R-:W-:-:S03]  /*4220*/  IMAD.SHL.U32 R156, R156, 0x4, RZ ;  /* 0x000000049c9c7824 */ /* 0x000fc600078e00ff */
        /* <DEDUP_REMOVED lines=30> */
[C---:B------:R-:W-:Y:S02]  /*4410*/  LOP3.LUT P0, RZ, R78.reuse, 0x1, RZ, 0xc0, !PT ;  /* 0x000000014eff7812 */ /* 0x040fe4000780c0ff */
[----:B------:R-:W-:Y:S02]  /*4420*/  LOP3.LUT R115, R78, 0x2, RZ, 0xc0, !PT ;  /* 0x000000024e737812 */ /* 0x000fe400078ec0ff */
[----:B------:R-:W-:Y:S02]  /*4430*/  SEL R114, R192, RZ, P0 ;  /* 0x000000ffc0727207 */ /* 0x000fe40000000000 */
[----:B------:R-:W-:Y:S02]  /*4440*/  ISETP.NE.AND P0, PT, R115, RZ, PT ;  /* 0x000000ff7300720c */ /* 0x000fe40003f05270 */
[----:B------:R-:W-:Y:S02]  /*4450*/  SHF.R.S32.HI R116, RZ, 0x1f, R114 ;  /* 0x0000001fff747819 */ /* 0x000fe40000011472 */
[----:B------:R-:W-:-:S02]  /*4460*/  IADD3 R114, P2, R69, R114, RZ ;  /* 0x0000007245727210 */ /* 0x000fc40007f5e0ff */
[----:B------:R-:W-:Y:S02]  /*4470*/  MOV R115, 0xffffffff ;  /* 0xffffffff00737802 */ /* 0x000fe40000000f00 */
[----:B------:R-:W-:Y:S02]  /*4480*/  LEA.HI.X.SX32 R116, R69, R116, 0x1, P2 ;  /* 0x0000007445747211 */ /* 0x000fe400010f0eff */
[----:B------:R-:W-:Y:S02]  /*4490*/  SEL R115, R115, 0x1, P0 ;  /* 0x0000000173737807 */ /* 0x000fe40000000000 */
[----:B0-----:R-:W-:-:S04]  /*44a0*/  LEA R112, P2, R114, R112, 0x2 ;  /* 0x0000007072707211 */ /* 0x001fc800078410ff */
        /* <DEDUP_REMOVED lines=10> */
[----:B-1----:R-:W-:Y:S05]  /*4550*/  @!P0 BRA `(.L_x_1303) ;  /* 0x0000000000148947 */ /* 0x002fea0003800000 */
.L_x_1304:
[----:B------:R-:W2:Y:S04]  /*4560*/  LDG.E.STRONG.GPU R114, desc[UR4][R112.64] ;  /* 0x0000000470727981 */ /* 0x000ea8000c1ef900 */
[----:B--2---:R-:W-:Y:S01]  /*4570*/  CCTL.IVALL ;  /* 0x00000000ff00798f */ /* 0x004fe20002000000 */
[----:B------:R-:W-:Y:S05]  /*4580*/  YIELD ;  /* 0x0000000000007946 */ /* 0x000fea0003800000 */
[----:B------:R-:W-:-:S13]  /*4590*/  ISETP.NE.AND P0, PT, R114, R117, PT ;  /* 0x000000757200720c */ /* 0x000fda0003f05270 */
[----:B------:R-:W-:Y:S05]  /*45a0*/  @P0 BRA `(.L_x_1304) ;  /* 0xfffffffc00ec0947 */ /* 0x000fea000383ffff */
.L_x_1303:
[----:B------:R-:W-:Y:S01]  /*45b0*/  ISETP.GE.AND P0, PT, R3, R153, PT ;  /* 0x000000990300720c */ /* 0x000fe20003f06270 */
[----:B------:R-:W-:Y:S05]  /*45c0*/  WARPSYNC.ALL ;  /* 0x0000000000007948 */ /* 0x000fea0003800000 */
[----:B------:R-:W-:Y:S01]  /*45d0*/  BAR.SYNC.DEFER_BLOCKING 0x0 ;  /* 0x0000000000007b1d */ /* 0x000fe20000010000 */
[----:B-----5:R-:W-:Y:S02]  /*45e0*/  IMAD.MOV.U32 R191, RZ, RZ, RZ ;  /* 0x000000ffffbf7224 */ /* 0x020fe400078e00ff */
[----:B------:R-:W-:-:S03]  /*45f0*/  IMAD.MOV.U32 R152, RZ, RZ, RZ ;  /* 0x000000ffff987224 */ /* 0x000fc600078e00ff */
[----:B------:R-:W-:Y:S04]  /*4600*/  BSSY B0, `(.L_x_1305) ;  /* 0x0000050000007945 */ /* 0x000fe80003800000 */
[----:B------:R-:W-:Y:S05]  /*4610*/  @P0 BRA `(.L_x_1306) ;  /* 0x0000000400380947 */ /* 0x000fea0003800000 */
[----:B0-----:R-:W-:Y:S01]  /*4620*/  IMAD.IADD R112, R153, 0x1, -R3 ;  /* 0x0000000199707824 */ /* 0x001fe200078e0a03 */
[----:B------:R-:W-:Y:S01]  /*4630*/  BSSY B1, `(.L_x_1307) ;  /* 0x000002b000017945 */ /* 0x000fe20003800000 */
[----:B------:R-:W-:Y:S01]  /*4640*/  PLOP3.LUT P0, PT, PT, PT, PT, 0x80, 0x0 ;  /* 0x000000000000781c */ /* 0x000fe20003f0f070 */
[----:B------:R-:W-:Y:S01]  /*4650*/  IMAD.MOV.U32 R152, RZ, RZ, RZ ;  /* 0x000000ffff987224 */ /* 0x000fe200078e00ff */
[----:B------:R-:W-:Y:S01]  /*4660*/  MOV R156, R3 ;  /* 0x00000003009c7202 */ /* 0x000fe20000000f00 */
[----:B------:R-:W-:Y:S01]  /*4670*/  IMAD.MOV.U32 R191, RZ, RZ, RZ ;  /* 0x000000ffffbf7224 */ /* 0x000fe200078e00ff */
[----:B------:R-:W-:-:S13]  /*4680*/  ISETP.GT.AND P2, PT, R112, 0x60, PT ;  /* 0x000000607000780c */ /* 0x000fda0003f44270 */
[----:B------:R-:W-:Y:S05]  /*4690*/  @!P2 BRA `(.L_x_1308) ;  /* 0x000000000090a947 */ /* 0x000fea0003800000 */
[----:B------:R-:W-:Y:S01]  /*46a0*/  PLOP3.LUT P0, PT, PT, PT, PT, 0x8, 0x0 ;  /* 0x000000000000781c */ /* 0x000fe20003f0e170 */
[----:B------:R-:W-:-:S12]  /*46b0*/  VIADD R193, R153, 0xffffffa0 ;  /* 0xffffffa099c17836 */ /* 0x000fd80000000000 */
.L_x_1309:
[C---:B------:R-:W-:Y:S01]  /*46c0*/  IADD3 R117, P2, R156.reuse, R189, RZ ;  /* 0x000000bd9c757210 */ /* 0x040fe20007f5e0ff */
[C---:B------:R-:W-:Y:S02]  /*46d0*/  VIADD R112, R156.reuse, 0x20 ;  /* 0x000000209c707836 */ /* 0x040fe40000000000 */
[C---:B------:R-:W-:Y:S01]  /*46e0*/  VIADD R114, R156.reuse, 0x40 ;  /* 0x000000409c727836 */ /* 0x040fe20000000000 */
[----:B------:R-:W-:Y:S02]  /*46f0*/  LEA.HI.X.SX32 R118, R156, R157, 0x1, P2 ;  /* 0x0000009d9c767211 */ /* 0x000fe400010f0eff */
[----:B------:R-:W-:Y:S02]  /*4700*/  LEA R116, P2, R117, UR10, 0x3 ;  /* 0x0000000a75747c11 */ /* 0x000fe4000f8418ff */
[-C--:B------:R-:W-:Y:S02]  /*4710*/  IADD3 R113, P3, R112, R189.reuse, RZ ;  /* 0x000000bd70717210 */ /* 0x080fe40007f7e0ff */
[----:B------:R-:W-:-:S02]  /*4720*/  IADD3 R115, P4, R114, R189, RZ ;  /* 0x000000bd72737210 */ /* 0x000fc40007f9e0ff */
[----:B------:R-:W-:Y:S02]  /*4730*/  LEA.HI.X R117, R117, UR11, R118, 0x3, P2 ;  /* 0x0000000b75757c11 */ /* 0x000fe400090f1c76 */
[-C--:B------:R-:W-:Y:S02]  /*4740*/  LEA.HI.X.SX32 R194, R112, R157.reuse, 0x1, P3 ;  /* 0x0000009d70c27211 */ /* 0x080fe400018f0eff */
[----:B------:R-:W-:Y:S02]  /*4750*/  LEA R112, P2, R113, UR10, 0x3 ;  /* 0x0000000a71707c11 */ /* 0x000fe4000f8418ff */
[----:B------:R-:W-:Y:S01]  /*4760*/  IADD3 R118, R156, 0x60, RZ ;  /* 0x000000609c767810 */ /* 0x000fe20007ffe0ff */
[----:B------:R-:W2:Y:S01]  /*4770*/  LDG.E.64 R116, desc[UR4][R116.64] ;  /* 0x0000000474747981 */ /* 0x000ea2000c1e1b00 */
[----:B------:R-:W-:Y:S02]  /*4780*/  LEA.HI.X.SX32 R192, R114, R157, 0x1, P4 ;  /* 0x0000009d72c07211 */ /* 0x000fe400020f0eff */
[----:B------:R-:W-:-:S02]  /*4790*/  LEA R114, P3, R115, UR10, 0x3 ;  /* 0x0000000a73727c11 */ /* 0x000fc4000f8618ff */
[----:B------:R-:W-:Y:S02]  /*47a0*/  LEA.HI.X R113, R113, UR11, R194, 0x3, P2 ;  /* 0x0000000b71717c11 */ /* 0x000fe400090f1cc2 */
        /* <DEDUP_REMOVED lines=19> */
.L_x_1308:
[----:B------:R-:W-:Y:S05]  /*48e0*/  BSYNC B1 ;  /* 0x0000000000017941 */ /* 0x000fea0003800000 */
.L_x_1307:
[----:B------:R-:W-:Y:S01]  /*48f0*/  IMAD.IADD R112, R153, 0x1, -R156 ;  /* 0x0000000199707824 */ /* 0x000fe200078e0a9c */
[----:B------:R-:W-:Y:S04]  /*4900*/  BSSY B1, `(.L_x_1310) ;  /* 0x0000015000017945 */ /* 0x000fe80003800000 */
[----:B------:R-:W-:-:S13]  /*4910*/  ISETP.GT.AND P2, PT, R112, 0x20, PT ;  /* 0x000000207000780c */ /* 0x000fda0003f44270 */
[----:B------:R-:W-:Y:S05]  /*4920*/  @!P2 BRA `(.L_x_1311) ;  /* 0x000000000048a947 */ /* 0x000fea0003800000 */
[C---:B------:R-:W-:Y:S01]  /*4930*/  IADD3 R113, P0, R156.reuse, R189, RZ ;  /* 0x000000bd9c717210 */ /* 0x040fe20007f1e0ff */
[C---:B------:R-:W-:Y:S01]  /*4940*/  VIADD R114, R156.reuse, 0x20 ;  /* 0x000000209c727836 */ /* 0x040fe20000000000 */
        /* <DEDUP_REMOVED lines=16> */
.L_x_1311:
[----:B------:R-:W-:Y:S05]  /*4a50*/  BSYNC B1 ;  /* 0x0000000000017941 */ /* 0x000fea0003800000 */
.L_x_1310:
        /* <DEDUP_REMOVED lines=10> */
.L_x_1306:
[----:B------:R-:W-:Y:S05]  /*4b00*/  BSYNC B0 ;  /* 0x0000000000007941 */ /* 0x000fea0003800000 */
.L_x_1305:
[----:B0-----:R-:W0:Y:S01]  /*4b10*/  SHFL.BFLY PT, R112, R191, 0x1, 0x1f ;  /* 0x0c201f00bf707f89 */ /* 0x001e2200000e0000 */
[----:B------:R-:W-:-:S03]  /*4b20*/  IADD3 R78, R78, 0x1, RZ ;  /* 0x000000014e4e7810 */ /* 0x000fc60007ffe0ff */
[----:B------:R-:W1:Y:S01]  /*4b30*/  SHFL.BFLY PT, R113, R152, 0x1, 0x1f ;  /* 0x0c201f0098717f89 */ /* 0x000e6200000e0000 */
        /* <DEDUP_REMOVED lines=20> */
.L_x_1302:
        /* <DEDUP_REMOVED lines=20> */
.L_x_1312:
        /* <DEDUP_REMOVED lines=15> */
[-C--:B-----5:R-:W-:Y:S01]  /*4eb0*/  FMUL R113, R113, R120.reuse ;  /* 0x0000007871717220 */ /* 0x0a0fe20000400000 */
        /* <DEDUP_REMOVED lines=39> */
.L_x_1317:
[----:B------:R-:W-:Y:S05]  /*5130*/  BSYNC B2 ;  /* 0x0000000000027941 */ /* 0x000fea0003800000 */
.L_x_1316:
        /* <DEDUP_REMOVED lines=15> */
.L_x_1318:
[----:B------:R-:W-:Y:S05]  /*5230*/  BSYNC B1 ;  /* 0x0000000000017941 */ /* 0x000fea0003800000 */
.L_x_1315:
        /* <DEDUP_REMOVED lines=52> */
.L_x_1321:
[----:B------:R-:W-:Y:S05]  /*5580*/  BSYNC B2 ;  /* 0x0000000000027941 */ /* 0x000fea0003800000 */
.L_x_1320:
        /* <DEDUP_REMOVED lines=15> */
.L_x_1322:
[----:B------:R-:W-:Y:S05]  /*5680*/  BSYNC B1 ;  /* 0x0000000000017941 */ /* 0x000fea0003800000 */
.L_x_1319:
        /* <DEDUP_REMOVED lines=52> */
.L_x_1325:
[----:B------:R-:W-:Y:S05]  /*59d0*/  BSYNC B2 ;  /* 0x0000000000027941 */ /* 0x000fea0003800000 */
.L_x_1324:
        /* <DEDUP_REMOVED lines=15> */
.L_x_1326:
[----:B------:R-:W-:Y:S05]  /*5ad0*/  BSYNC B1 ;  /* 0x0000000000017941 */ /* 0x000fea0003800000 */
.L_x_1323:
[----:B------:R-:W-:-:S13]  /*5ae0*/  ISETP.GE.AND P0, PT, R75, UR6, PT ;  /* 0x000000064b007c0c */ /* 0x000fda000bf06270 */
[----:B------:R-:W-:Y:S05]  /*5af0*/  @P0 BRA `(.L_x_1314) ;  /* 0x0000000400040947 */ /* 0x000fea0003800000 */
[----:B01----:R-:W-:Y:S01]  /*5b00*/  IMAD R115, R122, UR6, R75 ;  /* 0x000000067a737c24 */ /* 0x003fe2000f8e024b */
        /* <DEDUP_REMOVED lines=48> */
.L_x_1328:
[----:B------:R-:W-:Y:S05]  /*5e10*/  BSYNC B1 ;  /* 0x0000000000017941 */ /* 0x000fea0003800000 */
.L_x_1327:
        /* <DEDUP_REMOVED lines=15> */
.L_x_1314:
[----:B------:R-:W-:Y:S05]  /*5f10*/  BSYNC B0 ;  /* 0x0000000000007941 */ /* 0x000fea0003800000 */
.L_x_1313:
[----:B------:R-:W-:Y:S05]  /*5f20*/  WARPSYNC.ALL ;  /* 0x0000000000007948 */ /* 0x000fea0003800000 */
[----:B0-23--:R-:W0:Y:S02]  /*5f30*/  LDC R113, c[0x0][0x210] ;  /* 0x00008400ff717b82 */ /* 0x00de240000000800 */
[----:B0-----:R-:W-:-:S05]  /*5f40*/  IMAD R0, R113, 0x4, R0 ;  /* 0x0000000471007824 */ /* 0x001fca00078e0200 */
        /* <DEDUP_REMOVED lines=25> */
[----:B------:R-:W-:Y:S01]  /*60e0*/  STL.128 [R1+0x60], R56 ;  /* 0x0000603801007387 */ /* 0x000fe20000100c00 */
[----:B------:R-:W-:Y:S02]  /*60f0*/  IMAD.MOV.U32 R91, RZ, RZ, R39 ;  /* 0x000000ffff5b7224 */ /* 0x000fe400078e0027 */
[----:B------:R-:W-:Y:S01]  /*6100*/  IMAD.MOV.U32 R90, RZ, RZ, R38 ;  /* 0x000000ffff5a7224 */ /* 0x000fe200078e0026 */
[----:B------:R-:W-:Y:S01]  /*6110*/  STL.128 [R1+0x70], R64 ;  /* 0x0000704001007387 */ /* 0x000fe20000100c00 */
[----:B------:R-:W-:-:S03]  /*6120*/  IMAD.MOV.U32 R89, RZ, RZ, R37 ;  /* 0x000000ffff597224 */ /* 0x000fc600078e0025 */
[----:B------:R0:W-:Y:S04]  /*6130*/  STL.128 [R1+0x80], R4 ;  /* 0x0000800401007387 */ /* 0x0001e80000100c00 */
[----:B------:R2:W-:Y:S04]  /*6140*/  STL.128 [R1+0x90], R12 ;  /* 0x0000900c01007387 */ /* 0x0005e80000100c00 */
[----:B------:R3:W-:Y:S04]  /*6150*/  STL.128 [R1+0xb0], R28 ;  /* 0x0000b01c01007387 */ /* 0x0007e80000100c00 */
[----:B------:R4:W-:Y:S04]  /*6160*/  STL.128 [R1+0xa0], R20 ;  /* 0x0000a01401007387 */ /* 0x0009e80000100c00 */
[----:B------:R1:W-:Y:S01]  /*6170*/  STL.128 [R1+0xc0], R36 ;  /* 0x0000c02401007387 */ /* 0x0003e20000100c00 */
[----:B0-----:R-:W-:Y:S01]  /*6180*/  IMAD.MOV.U32 R7, RZ, RZ, R11 ;  /* 0x000000ffff077224 */ /* 0x001fe200078e000b */
[----:B------:R-:W-:Y:S01]  /*6190*/  MOV R4, R8 ;  /* 0x0000000800047202 */ /* 0x000fe20000000f00 */
[----:B------:R-:W-:Y:S01]  /*61a0*/  IMAD.MOV.U32 R6, RZ, RZ, R10 ;  /* 0x000000ffff067224 */ /* 0x000fe200078e000a */
[----:B------:R0:W-:Y:S01]  /*61b0*/  STL.128 [R1+0xd0], R44 ;  /* 0x0000d02c01007387 */ /* 0x0001e20000100c00 */
[----:B------:R-:W-:Y:S01]  /*61c0*/  IMAD.MOV.U32 R5, RZ, RZ, R9 ;  /* 0x000000ffff057224 */ /* 0x000fe200078e0009 */
[----:B--2---:R-:W-:Y:S01]  /*61d0*/  MOV R12, R16 ;  /* 0x00000010000c7202 */ /* 0x004fe20000000f00 */
[----:B------:R-:W-:Y:S01]  /*61e0*/  IMAD.MOV.U32 R15, RZ, RZ, R19 ;  /* 0x000000ffff0f7224 */ /* 0x000fe200078e0013 */
[----:B---3--:R-:W-:Y:S01]  /*61f0*/  MOV R28, R44 ;  /* 0x0000002c001c7202 */ /* 0x008fe20000000f00 */
[----:B------:R-:W-:Y:S01]  /*6200*/  IMAD.MOV.U32 R31, RZ, RZ, R47 ;  /* 0x000000ffff1f7224 */ /* 0x000fe200078e002f */
[----:B------:R2:W-:Y:S01]  /*6210*/  STL.128 [R1], R8 ;  /* 0x0000000801007387 */ /* 0x0005e20000100c00 */
[----:B------:R-:W-:Y:S01]  /*6220*/  IMAD.MOV.U32 R30, RZ, RZ, R46 ;  /* 0x000000ffff1e7224 */ /* 0x000fe200078e002e */
[----:B----4-:R-:W-:Y:S01]  /*6230*/  MOV R20, R40 ;  /* 0x0000002800147202 */ /* 0x010fe20000000f00 */
[----:B------:R-:W-:Y:S01]  /*6240*/  IMAD.MOV.U32 R29, RZ, RZ, R45 ;  /* 0x000000ffff1d7224 */ /* 0x000fe200078e002d */
[----:B------:R3:W-:Y:S01]  /*6250*/  STL.128 [R1+0x10], R16 ;  /* 0x0000101001007387 */ /* 0x0007e20000100c00 */
[----:B------:R-:W-:Y:S01]  /*6260*/  IMAD.MOV.U32 R14, RZ, RZ, R18 ;  /* 0x000000ffff0e7224 */ /* 0x000fe200078e0012 */
[----:B-1----:R-:W-:Y:S01]  /*6270*/  MOV R36, R52 ;  /* 0x0000003400247202 */ /* 0x002fe20000000f00 */
[----:B------:R-:W-:-:S02]  /*6280*/  IMAD.MOV.U32 R13, RZ, RZ, R17 ;  /* 0x000000ffff0d7224 */ /* 0x000fc400078e0011 */
[----:B------:R-:W-:Y:S01]  /*6290*/  IMAD.MOV.U32 R39, RZ, RZ, R55 ;  /* 0x000000ffff277224 */ /* 0x000fe200078e0037 */
[----:B0-----:R-:W-:Y:S01]  /*62a0*/  MOV R44, R60 ;  /* 0x0000003c002c7202 */ /* 0x001fe20000000f00 */
[----:B------:R-:W-:Y:S02]  /*62b0*/  IMAD.MOV.U32 R38, RZ, RZ, R54 ;  /* 0x000000ffff267224 */ /* 0x000fe400078e0036 */
[----:B------:R-:W-:Y:S02]  /*62c0*/  IMAD.MOV.U32 R37, RZ, RZ, R53 ;  /* 0x000000ffff257224 */ /* 0x000fe400078e0035 */
[----:B------:R-:W-:Y:S01]  /*62d0*/  IMAD.MOV.U32 R47, RZ, RZ, R63 ;  /* 0x000000ffff2f7224 */ /* 0x000fe200078e003f */
[----:B--2---:R-:W-:Y:S01]  /*62e0*/  MOV R8, R24 ;  /* 0x0000001800087202 */ /* 0x004fe20000000f00 */
[----:B------:R-:W-:Y:S02]  /*62f0*/  IMAD.MOV.U32 R46, RZ, RZ, R62 ;  /* 0x000000ffff2e7224 */ /* 0x000fe400078e003e */
[----:B------:R-:W-:Y:S01]  /*6300*/  IMAD.MOV.U32 R45, RZ, RZ, R61 ;  /* 0x000000ffff2d7224 */ /* 0x000fe200078e003d */
[----:B---3--:R-:W-:Y:S01]  /*6310*/  MOV R16, R32 ;  /* 0x0000002000107202 */ /* 0x008fe20000000f00 */
[----:B------:R-:W-:-:S02]  /*6320*/  IMAD.MOV.U32 R11, RZ, RZ, R27 ;  /* 0x000000ffff0b7224 */ /* 0x000fc400078e001b */
[----:B------:R-:W-:Y:S02]  /*6330*/  IMAD.MOV.U32 R10, RZ, RZ, R26 ;  /* 0x000000ffff0a7224 */ /* 0x000fe400078e001a */
[----:B------:R-:W-:Y:S02]  /*6340*/  IMAD.MOV.U32 R9, RZ, RZ, R25 ;  /* 0x000000ffff097224 */ /* 0x000fe400078e0019 */
[----:B------:R-:W-:Y:S02]  /*6350*/  IMAD.MOV.U32 R19, RZ, RZ, R35 ;  /* 0x000000ffff137224 */ /* 0x000fe400078e0023 */
[----:B------:R-:W-:Y:S02]  /*6360*/  IMAD.MOV.U32 R18, RZ, RZ, R34 ;  /* 0x000000ffff127224 */ /* 0x000fe400078e0022 */
[----:B------:R-:W-:Y:S02]  /*6370*/  IMAD.MOV.U32 R17, RZ, RZ, R33 ;  /* 0x000000ffff117224 */ /* 0x000fe400078e0021 */
[----:B------:R-:W-:-:S02]  /*6380*/  IMAD.MOV.U32 R23, RZ, RZ, R43 ;  /* 0x000000ffff177224 */ /* 0x000fc400078e002b */
[----:B------:R-:W-:Y:S02]  /*6390*/  IMAD.MOV.U32 R22, RZ, RZ, R42 ;  /* 0x000000ffff167224 */ /* 0x000fe400078e002a */
[----:B------:R-:W-:-:S07]  /*63a0*/  IMAD.MOV.U32 R21, RZ, RZ, R41 ;  /* 0x000000ffff157224 */ /* 0x000fce00078e0029 */
.L_x_1273:
[----:B------:R-:W0:Y:S01]  /*63b0*/  S2R R25, SR_CgaCtaId ;  /* 0x0000000000197919 */ /* 0x000e220000008800 */
[----:B------:R-:W-:Y:S01]  /*63c0*/  ISETP.GE.AND P0, PT, R2, UR6, PT ;  /* 0x0000000602007c0c */ /* 0x000fe2000bf06270 */
[----:B------:R-:W-:Y:S01]  /*63d0*/  IMAD.SHL.U32 R26, R121, 0x20, RZ ;  /* 0x00000020791a7824 */ /* 0x000fe200078e00ff */
[----:B------:R-:W-:Y:S01]  /*63e0*/  MOV R24, 0x400 ;  /* 0x0000040000187802 */ /* 0x000fe20000000f00 */
[----:B------:R-:W-:Y:S01]  /*63f0*/  BSSY B0, `(.L_x_1330) ;  /* 0x0000017000007945 */ /* 0x000fe20003800000 */
[----:B------:R-:W-:Y:S02]  /*6400*/  SHF.R.U32.HI R0, RZ, 0x5, R121 ;  /* 0x00000005ff007819 */ /* 0x000fe40000011679 */
[----:B------:R-:W-:Y:S02]  /*6410*/  LOP3.LUT R27, R26, 0x3e0, RZ, 0xc0, !PT ;  /* 0x000003e01a1b7812 */ /* 0x000fe400078ec0ff */
[----:B0-----:R-:W-:-:S05]  /*6420*/  LEA R25, R25, R24, 0x18 ;  /* 0x0000001819197211 */ /* 0x001fca00078ec0ff */
[----:B------:R-:W-:-:S04]  /*6430*/  IMAD R24, R0, 0x420, R25 ;  /* 0x0000042000187824 */ /* 0x000fc800078e0219 */
[----:B------:R-:W-:Y:S01]  /*6440*/  IMAD.IADD R26, R24, 0x1, R27 ;  /* 0x00000001181a7824 */ /* 0x000fe200078e021b */
[----:B------:R-:W-:Y:S06]  /*6450*/  @P0 BRA `(.L_x_1331) ;  /* 0x0000000000400947 */ /* 0x000fec0003800000 */
[----:B------:R0:W-:Y:S01]  /*6460*/  STS.128 [R26], R72 ;  /* 0x000000481a007388 */ /* 0x0001e20000000c00 */
[----:B------:R-:W-:-:S03]  /*6470*/  IMAD R24, R153, 0x100, R2 ;  /* 0x0000010099187824 */ /* 0x000fc600078e0202 */
[----:B------:R0:W-:Y:S02]  /*6480*/  STS.128 [R26+0x10], R76 ;  /* 0x0000104c1a007388 */ /* 0x0001e40000000c00 */
[----:B------:R-:W-:-:S13]  /*6490*/  ISETP.GE.AND P1, PT, R24, UR6, PT ;  /* 0x0000000618007c0c */ /* 0x000fda000bf26270 */
[----:B------:R-:W-:Y:S05]  /*64a0*/  @P1 BRA `(.L_x_1331) ;  /* 0x00000000002c1947 */ /* 0x000fea0003800000 */
[----:B------:R1:W-:Y:S01]  /*64b0*/  STS.128 [R26+0x1080], R80 ;  /* 0x001080501a007388 */ /* 0x0003e20000000c00 */
[----:B------:R-:W-:-:S03]  /*64c0*/  LEA R24, R153, R24, 0x8 ;  /* 0x0000001899187211 */ /* 0x000fc600078e40ff */
[----:B------:R1:W-:Y:S01]  /*64d0*/  STS.128 [R26+0x1090], R84 ;  /* 0x001090541a007388 */ /* 0x0003e20000000c00 */
[----:B------:R-:W-:-:S13]  /*64e0*/  ISETP.GE.AND P1, PT, R24, UR6, PT ;  /* 0x0000000618007c0c */ /* 0x000fda000bf26270 */
[----:B------:R-:W-:Y:S05]  /*64f0*/  @P1 BRA `(.L_x_1331) ;  /* 0x0000000000181947 */ /* 0x000fea0003800000 */
[----:B------:R-:W-:Y:S01]  /*6500*/  IMAD R24, R153, 0x100, R24 ;  /* 0x0000010099187824 */ /* 0x000fe200078e0218 */
[----:B------:R2:W-:Y:S04]  /*6510*/  STS.128 [R26+0x2100], R88 ;  /* 0x002100581a007388 */ /* 0x0005e80000000c00 */
[----:B------:R-:W-:Y:S01]  /*6520*/  ISETP.GE.AND P1, PT, R24, UR6, PT ;  /* 0x0000000618007c0c */ /* 0x000fe2000bf26270 */
[----:B------:R2:W-:-:S12]  /*6530*/  STS.128 [R26+0x2110], R28 ;  /* 0x0021101c1a007388 */ /* 0x0005d80000000c00 */
[----:B------:R2:W-:Y:S04]  /*6540*/  @!P1 STS.128 [R26+0x3180], R36 ;  /* 0x003180241a009388 */ /* 0x0005e80000000c00 */
[----:B------:R2:W-:Y:S02]  /*6550*/  @!P1 STS.128 [R26+0x3190], R44 ;  /* 0x0031902c1a009388 */ /* 0x0005e40000000c00 */
.L_x_1331:
[----:B------:R-:W-:Y:S05]  /*6560*/  BSYNC B0 ;  /* 0x0000000000007941 */ /* 0x000fea0003800000 */
.L_x_1330:
[----:B------:R-:W3:Y:S01]  /*6570*/  S2UR UR7, SR_CTAID.X ;  /* 0x00000000000779c3 */ /* 0x000ee20000002500 */
[----:B------:R-:W-:-:S07]  /*6580*/  IMAD.MOV R24, RZ, RZ, -R69 ;  /* 0x000000ffff187224 */ /* 0x000fce00078e0a45 */
[----:B------:R-:W-:Y:S06]  /*6590*/  BAR.SYNC.DEFER_BLOCKING 0x0 ;  /* 0x0000000000007b1d */ /* 0x000fec0000010000 */
[----:B------:R-:W-:Y:S01]  /*65a0*/  BSSY B0, `(.L_x_1332) ;  /* 0x00000a3000007945 */ /* 0x000fe20003800000 */
[----:B---3--:R-:W-:-:S04]  /*65b0*/  IMAD R24, R153, R24, UR7 ;  /* 0x0000000799187e24 */ /* 0x008fc8000f8e0218 */
[----:B--2---:R-:W-:Y:S01]  /*65c0*/  IMAD.SHL.U32 R28, R24, 0x20, RZ ;  /* 0x00000020181c7824 */ /* 0x004fe200078e00ff */
[----:B------:R-:W-:-:S04]  /*65d0*/  LOP3.LUT R24, R121, 0x1fffffe0, RZ, 0xc0, !PT ;  /* 0x1fffffe079187812 */ /* 0x000fc800078ec0ff */
[----:B------:R-:W-:-:S05]  /*65e0*/  LOP3.LUT R3, R28, 0xffffffe0, R3, 0xe2, !PT ;  /* 0xffffffe01c037812 */ /* 0x000fca00078ee203 */
[----:B------:R-:W-:-:S05]  /*65f0*/  IMAD R24, R24, R153, R3 ;  /* 0x0000009918187224 */ /* 0x000fca00078e0203 */
[----:B------:R-:W-:Y:S01]  /*6600*/  SHF.L.U32 R28, R24, 0x3, RZ ;  /* 0x00000003181c7819 */ /* 0x000fe200000006ff */
[----:B------:R-:W-:-:S03]  /*6610*/  IMAD R24, R0, 0x1080, R25 ;  /* 0x0000108000187824 */ /* 0x000fc600078e0219 */
[----:B------:R-:W-:Y:S01]  /*6620*/  ISETP.GE.AND P1, PT, R28, UR6, PT ;  /* 0x000000061c007c0c */ /* 0x000fe2000bf26270 */
[----:B------:R-:W-:-:S03]  /*6630*/  IMAD.IADD R3, R27, 0x1, R24 ;  /* 0x000000011b037824 */ /* 0x000fc600078e0218 */
[----:B------:R-:W-:-:S13]  /*6640*/  ISETP.LT.U32.AND P1, PT, R121, 0x80, !P1 ;  /* 0x000000807900780c */ /* 0x000fda0004f21070 */
[----:B------:R-:W-:Y:S05]  /*6650*/  @!P1 BRA `(.L_x_1333) ;  /* 0x00000008005c9947 */ /* 0x000fea0003800000 */
[----:B------:R-:W2:Y:S01]  /*6660*/  LDC.64 R24, c[0x0][0x268] ;  /* 0x00009a00ff187b82 */ /* 0x000ea20000000a00 */
[C---:B------:R-:W-:Y:S01]  /*6670*/  ISETP.NE.AND P6, PT, R0.reuse, RZ, PT ;  /* 0x000000ff0000720c */ /* 0x040fe20003fc5270 */
[----:B------:R-:W-:Y:S01]  /*6680*/  IMAD R27, R69, UR6, R28 ;  /* 0x00000006451b7c24 */ /* 0x000fe2000f8e021c */
[----:B------:R-:W-:Y:S01]  /*6690*/  ISETP.NE.AND P2, PT, R0, 0x1, PT ;  /* 0x000000010000780c */ /* 0x000fe20003f45270 */
[----:B------:R-:W-:Y:S01]  /*66a0*/  BSSY B1, `(.L_x_1334) ;  /* 0x0000023000017945 */ /* 0x000fe20003800000 */
[----:B------:R-:W-:Y:S01]  /*66b0*/  IADD3 R37, -R28, UR6, RZ ;  /* 0x000000061c257c10 */ /* 0x000fe2000fffe1ff */
[C---:B------:R-:W-:Y:S01]  /*66c0*/  IMAD.U32 R44, R0.reuse, 0x20, R1 ;  /* 0x00000020002c7824 */ /* 0x040fe200078e0001 */
[----:B------:R-:W-:Y:S02]  /*66d0*/  ISETP.NE.AND P3, PT, R0, 0x3, PT ;  /* 0x000000030000780c */ /* 0x000fe40003f65270 */
[----:B------:R-:W-:Y:S01]  /*66e0*/  ISETP.GE.U32.AND P5, PT, R37, 0x8, PT ;  /* 0x000000082500780c */ /* 0x000fe20003fa6070 */
[----:B--2---:R-:W-:Y:S01]  /*66f0*/  IMAD.WIDE.U32 R24, R27, 0x4, R24 ;  /* 0x000000041b187825 */ /* 0x004fe200078e0018 */
[----:B------:R-:W-:-:S02]  /*6700*/  P2R R27, PR, RZ, 0x4 ;  /* 0x00000004ff1b7803 */ /* 0x000fc40000000000 */
[----:B------:R-:W-:Y:S02]  /*6710*/  ISETP.NE.AND P2, PT, R0, 0x2, PT ;  /* 0x000000020000780c */ /* 0x000fe40003f45270 */
[----:B------:R-:W-:-:S04]  /*6720*/  LOP3.LUT P4, RZ, R24, 0x1f, RZ, 0xc0, !PT ;  /* 0x0000001f18ff7812 */ /* 0x000fc8000788c0ff */
[----:B------:R-:W-:Y:S01]  /*6730*/  ISETP.LT.U32.OR P4, PT, R37, 0x8, P4 ;  /* 0x000000082500780c */ /* 0x000fe20002781470 */
[----:B------:R-:W-:-:S12]  /*6740*/  @!P6 BRA `(.L_x_1335) ;  /* 0x000000000060e947 */ /* 0x000fd80003800000 */
[----:B------:R-:W2:Y:S04]  /*6750*/  LDL R46, [R44+0x88] ;  /* 0x000088002c2e7983 */ /* 0x000ea80000100800 */
[----:B------:R-:W3:Y:S04]  /*6760*/  LDL.64 R30, [R44+0x80] ;  /* 0x000080002c1e7983 */ /* 0x000ee80000100a00 */
[----:B------:R-:W4:Y:S04]  /*6770*/  LDL R36, [R44+0x8c] ;  /* 0x00008c002c247983 */ /* 0x000f280000100800 */
[----:B------:R-:W4:Y:S04]  /*6780*/  LDL R29, [R44+0x90] ;  /* 0x000090002c1d7983 */ /* 0x000f280000100800 */
[----:B------:R-:W4:Y:S04]  /*6790*/  LDL R40, [R44+0x94] ;  /* 0x000094002c287983 */ /* 0x000f280000100800 */
[----:B------:R-:W4:Y:S04]  /*67a0*/  LDL.64 R42, [R44+0x98] ;  /* 0x000098002c2a7983 */ /* 0x000f280000100a00 */
[----:B------:R-:W2:Y:S04]  /*67b0*/  LDS R27, [R3+0x8] ;  /* 0x00000800031b7984 */ /* 0x000ea80000000800 */
[----:B------:R-:W3:Y:S04]  /*67c0*/  LDS.128 R32, [R3] ;  /* 0x0000000003207984 */ /* 0x000ee80000000c00 */
[----:B------:R-:W0:Y:S04]  /*67d0*/  LDS R38, [R3+0x10] ;  /* 0x0000100003267984 */ /* 0x000e280000000800 */
[----:B------:R-:W1:Y:S01]  /*67e0*/  LDS.128 R52, [R3+0x10] ;  /* 0x0000100003347984 */ /* 0x000e620000000c00 */
[----:B--2---:R-:W-:Y:S01]  /*67f0*/  FADD R27, R27, R46 ;  /* 0x0000002e1b1b7221 */ /* 0x004fe20000000000 */
[----:B---3--:R-:W-:Y:S01]  /*6800*/  FADD R31, R33, R31 ;  /* 0x0000001f211f7221 */ /* 0x008fe20000000000 */
[----:B------:R-:W-:-:S03]  /*6810*/  FADD R30, R32, R30 ;  /* 0x0000001e201e7221 */ /* 0x000fc60000000000 */
[----:B------:R2:W-:Y:S01]  /*6820*/  STL [R44+0x88], R27 ;  /* 0x0000881b2c007387 */ /* 0x0005e20000100800 */
[----:B----4-:R-:W-:-:S03]  /*6830*/  FADD R35, R35, R36 ;  /* 0x0000002423237221 */ /* 0x010fc60000000000 */
[----:B------:R2:W-:Y:S01]  /*6840*/  STL.64 [R44+0x80], R30 ;  /* 0x0000801e2c007387 */ /* 0x0005e20000100a00 */
[----:B0-----:R-:W-:-:S03]  /*6850*/  FADD R29, R29, R38 ;  /* 0x000000261d1d7221 */ /* 0x001fc60000000000 */
[----:B------:R2:W-:Y:S01]  /*6860*/  STL [R44+0x8c], R35 ;  /* 0x00008c232c007387 */ /* 0x0005e20000100800 */
[----:B-1----:R-:W-:-:S03]  /*6870*/  FADD R40, R53, R40 ;  /* 0x0000002835287221 */ /* 0x002fc60000000000 */
[----:B------:R2:W-:Y:S01]  /*6880*/  STL [R44+0x90], R29 ;  /* 0x0000901d2c007387 */ /* 0x0005e20000100800 */
[----:B------:R-:W-:Y:S01]  /*6890*/  FADD R42, R54, R42 ;  /* 0x0000002a362a7221 */ /* 0x000fe20000000000 */
[----:B------:R-:W-:Y:S02]  /*68a0*/  FADD R43, R55, R43 ;  /* 0x0000002b372b7221 */ /* 0x000fe40000000000 */
[----:B------:R2:W-:Y:S04]  /*68b0*/  STL [R44+0x94], R40 ;  /* 0x000094282c007387 */ /* 0x0005e80000100800 */
[----:B------:R2:W-:Y:S02]  /*68c0*/  STL.64 [R44+0x98], R42 ;  /* 0x0000982a2c007387 */ /* 0x0005e40000100a00 */
.L_x_1335:
[----:B------:R-:W-:Y:S05]  /*68d0*/  BSYNC B1 ;  /* 0x0000000000017941 */ /* 0x000fea0003800000 */
.L_x_1334:
[----:B------:R-:W-:Y:S01]  /*68e0*/  ISETP.NE.AND P6, PT, R0, 0x1, PT ;  /* 0x000000010000780c */ /* 0x000fe20003fc5270 */
[----:B------:R-:W-:-:S12]  /*68f0*/  BSSY B1, `(.L_x_1336) ;  /* 0x000001a000017945 */ /* 0x000fd80003800000 */
[----:B------:R-:W-:Y:S05]  /*6900*/  @!P6 BRA `(.L_x_1337) ;  /* 0x000000000060e947 */ /* 0x000fea0003800000 */
[----:B------:R-:W3:Y:S04]  /*6910*/  LDL R46, [R44+0x88] ;  /* 0x000088002c2e7983 */ /* 0x000ee80000100800 */
[----:B--2---:R-:W2:Y:S04]  /*6920*/  LDL.64 R30, [R44+0x80] ;  /* 0x000080002c1e7983 */ /* 0x004ea80000100a00 */
[----:B------:R-:W4:Y:S04]  /*6930*/  LDL R36, [R44+0x8c] ;  /* 0x00008c002c247983 */ /* 0x000f280000100800 */
[----:B------:R-:W4:Y:S04]  /*6940*/  LDL R29, [R44+0x90] ;  /* 0x000090002c1d7983 */ /* 0x000f280000100800 */
[----:B------:R-:W4:Y:S04]  /*6950*/  LDL R40, [R44+0x94] ;  /* 0x000094002c287983 */ /* 0x000f280000100800 */
[----:B------:R-:W4:Y:S04]  /*6960*/  LDL.64 R42, [R44+0x98] ;  /* 0x000098002c2a7983 */ /* 0x000f280000100a00 */
[----:B------:R-:W3:Y:S04]  /*6970*/  LDS R27, [R3+0x428] ;  /* 0x00042800031b7984 */ /* 0x000ee80000000800 */
[----:B------:R-:W2:Y:S04]  /*6980*/  LDS.128 R32, [R3+0x420] ;  /* 0x0004200003207984 */ /* 0x000ea80000000c00 */
[----:B------:R-:W0:Y:S04]  /*6990*/  LDS R38, [R3+0x430] ;  /* 0x0004300003267984 */ /* 0x000e280000000800 */
[----:B------:R-:W1:Y:S01]  /*69a0*/  LDS.128 R52, [R3+0x430] ;  /* 0x0004300003347984 */ /* 0x000e620000000c00 */
[----:B---3--:R-:W-:Y:S01]  /*69b0*/  FADD R27, R27, R46 ;  /* 0x0000002e1b1b7221 */ /* 0x008fe20000000000 */
[----:B--2---:R-:W-:Y:S01]  /*69c0*/  FADD R31, R33, R31 ;  /* 0x0000001f211f7221 */ /* 0x004fe20000000000 */
        /* <DEDUP_REMOVED lines=12> */
.L_x_1337:
[----:B------:R-:W-:Y:S05]  /*6a90*/  BSYNC B1 ;  /* 0x0000000000017941 */ /* 0x000fea0003800000 */
.L_x_1336:
[----:B------:R-:W-:Y:S04]  /*6aa0*/  BSSY B1, `(.L_x_1338) ;  /* 0x000001a000017945 */ /* 0x000fe80003800000 */
[----:B------:R-:W-:Y:S05]  /*6ab0*/  @!P2 BRA `(.L_x_1339) ;  /* 0x000000000060a947 */ /* 0x000fea0003800000 */
[----:B------:R-:W4:Y:S04]  /*6ac0*/  LDL R46, [R44+0x88] ;  /* 0x000088002c2e7983 */ /* 0x000f280000100800 */
[----:B--23--:R-:W2:Y:S04]  /*6ad0*/  LDL.64 R30, [R44+0x80] ;  /* 0x000080002c1e7983 */ /* 0x00cea80000100a00 */
[----:B------:R-:W3:Y:S04]  /*6ae0*/  LDL R36, [R44+0x8c] ;  /* 0x00008c002c247983 */ /* 0x000ee80000100800 */
[----:B------:R-:W3:Y:S04]  /*6af0*/  LDL R29, [R44+0x90] ;  /* 0x000090002c1d7983 */ /* 0x000ee80000100800 */
[----:B------:R-:W3:Y:S04]  /*6b00*/  LDL R40, [R44+0x94] ;  /* 0x000094002c287983 */ /* 0x000ee80000100800 */
[----:B------:R-:W3:Y:S04]  /*6b10*/  LDL.64 R42, [R44+0x98] ;  /* 0x000098002c2a7983 */ /* 0x000ee80000100a00 */
[----:B------:R-:W4:Y:S04]  /*6b20*/  LDS R27, [R3+0x848] ;  /* 0x00084800031b7984 */ /* 0x000f280000000800 */
[----:B------:R-:W2:Y:S04]  /*6b30*/  LDS.128 R32, [R3+0x840] ;  /* 0x0008400003207984 */ /* 0x000ea80000000c00 */
[----:B------:R-:W0:Y:S04]  /*6b40*/  LDS R38, [R3+0x850] ;  /* 0x0008500003267984 */ /* 0x000e280000000800 */
[----:B------:R-:W1:Y:S01]  /*6b50*/  LDS.128 R52, [R3+0x850] ;  /* 0x0008500003347984 */ /* 0x000e620000000c00 */
[----:B----4-:R-:W-:Y:S01]  /*6b60*/  FADD R27, R27, R46 ;  /* 0x0000002e1b1b7221 */ /* 0x010fe20000000000 */
[----:B--2---:R-:W-:Y:S01]  /*6b70*/  FADD R31, R33, R31 ;  /* 0x0000001f211f7221 */ /* 0x004fe20000000000 */
[----:B------:R-:W-:-:S03]  /*6b80*/  FADD R30, R32, R30 ;  /* 0x0000001e201e7221 */ /* 0x000fc60000000000 */
[----:B------:R4:W-:Y:S01]  /*6b90*/  STL [R44+0x88], R27 ;  /* 0x0000881b2c007387 */ /* 0x0009e20000100800 */
[----:B---3--:R-:W-:-:S03]  /*6ba0*/  FADD R35, R35, R36 ;  /* 0x0000002423237221 */ /* 0x008fc60000000000 */
        /* <DEDUP_REMOVED lines=9> */
.L_x_1339:
[----:B------:R-:W-:Y:S05]  /*6c40*/  BSYNC B1 ;  /* 0x0000000000017941 */ /* 0x000fea0003800000 */
.L_x_1338:
[----:B------:R-:W-:Y:S04]  /*6c50*/  BSSY B1, `(.L_x_1340) ;  /* 0x000001a000017945 */ /* 0x000fe80003800000 */
[----:B------:R-:W-:Y:S05]  /*6c60*/  @!P3 BRA `(.L_x_1341) ;  /* 0x000000000060b947 */ /* 0x000fea0003800000 */
[----:B------:R-:W2:Y:S04]  /*6c70*/  LDL R46, [R44+0x88] ;  /* 0x000088002c2e7983 */ /* 0x000ea80000100800 */
[----:B--234-:R-:W2:Y:S04]  /*6c80*/  LDL.64 R30, [R44+0x80] ;  /* 0x000080002c1e7983 */ /* 0x01cea80000100a00 */
[----:B------:R-:W3:Y:S04]  /*6c90*/  LDL R36, [R44+0x8c] ;  /* 0x00008c002c247983 */ /* 0x000ee80000100800 */
[----:B------:R-:W4:Y:S04]  /*6ca0*/  LDL R29, [R44+0x90] ;  /* 0x000090002c1d7983 */ /* 0x000f280000100800 */
[----:B------:R-:W4:Y:S04]  /*6cb0*/  LDL R40, [R44+0x94] ;  /* 0x000094002c287983 */ /* 0x000f280000100800 */
[----:B------:R-:W4:Y:S04]  /*6cc0*/  LDL.64 R42, [R44+0x98] ;  /* 0x000098002c2a7983 */ /* 0x000f280000100a00 */
[----:B------:R-:W0:Y:S04]  /*6cd0*/  LDS R27, [R3+0xc68] ;  /* 0x000c6800031b7984 */ /* 0x000e280000000800 */
[----:B------:R-:W2:Y:S04]  /*6ce0*/  LDS.128 R32, [R3+0xc60] ;  /* 0x000c600003207984 */ /* 0x000ea80000000c00 */
[----:B------:R-:W4:Y:S04]  /*6cf0*/  LDS R38, [R3+0xc70] ;  /* 0x000c700003267984 */ /* 0x000f280000000800 */
[----:B------:R-:W1:Y:S01]  /*6d00*/  LDS.128 R52, [R3+0xc70] ;  /* 0x000c700003347984 */ /* 0x000e620000000c00 */
[----:B0-----:R-:W-:Y:S01]  /*6d10*/  FADD R27, R27, R46 ;  /* 0x0000002e1b1b7221 */ /* 0x001fe20000000000 */
[----:B--2---:R-:W-:Y:S01]  /*6d20*/  FADD R31, R33, R31 ;  /* 0x0000001f211f7221 */ /* 0x004fe20000000000 */
[----:B------:R-:W-:-:S03]  /*6d30*/  FADD R30, R32, R30 ;  /* 0x0000001e201e7221 */ /* 0x000fc60000000000 */
[----:B------:R0:W-:Y:S01]  /*6d40*/  STL [R44+0x88], R27 ;  /* 0x0000881b2c007387 */ /* 0x0001e20000100800 */
[----:B---3--:R-:W-:-:S03]  /*6d50*/  FADD R35, R35, R36 ;  /* 0x0000002423237221 */ /* 0x008fc60000000000 */
[----:B------:R0:W-:Y:S01]  /*6d60*/  STL.64 [R44+0x80], R30 ;  /* 0x0000801e2c007387 */ /* 0x0001e20000100a00 */
[----:B----4-:R-:W-:-:S03]  /*6d70*/  FADD R29, R29, R38 ;  /* 0x000000261d1d7221 */ /* 0x010fc60000000000 */
[----:B------:R0:W-:Y:S01]  /*6d80*/  STL [R44+0x8c], R35 ;  /* 0x00008c232c007387 */ /* 0x0001e20000100800 */
[----:B-1----:R-:W-:-:S03]  /*6d90*/  FADD R40, R53, R40 ;  /* 0x0000002835287221 */ /* 0x002fc60000000000 */
[----:B------:R0:W-:Y:S01]  /*6da0*/  STL [R44+0x90], R29 ;  /* 0x0000901d2c007387 */ /* 0x0001e20000100800 */
[----:B------:R-:W-:Y:S01]  /*6db0*/  FADD R42, R54, R42 ;  /* 0x0000002a362a7221 */ /* 0x000fe20000000000 */
[----:B------:R-:W-:Y:S02]  /*6dc0*/  FADD R43, R55, R43 ;  /* 0x0000002b372b7221 */ /* 0x000fe40000000000 */
[----:B------:R0:W-:Y:S04]  /*6dd0*/  STL [R44+0x94], R40 ;  /* 0x000094282c007387 */ /* 0x0001e80000100800 */
[----:B------:R0:W-:Y:S02]  /*6de0*/  STL.64 [R44+0x98], R42 ;  /* 0x0000982a2c007387 */ /* 0x0001e40000100a00 */
.L_x_1341:
[----:B------:R-:W-:Y:S05]  /*6df0*/  BSYNC B1 ;  /* 0x0000000000017941 */ /* 0x000fea0003800000 */
.L_x_1340:
[----:B------:R-:W-:Y:S05]  /*6e00*/  @P4 BRA `(.L_x_1342) ;  /* 0x0000000000144947 */ /* 0x000fea0003800000 */
[----:B0-234-:R-:W2:Y:S04]  /*6e10*/  LDL.128 R32, [R44+0x80] ;  /* 0x000080002c207983 */ /* 0x01dea80000100c00 */
[----:B------:R-:W3:Y:S04]  /*6e20*/  LDL.128 R36, [R44+0x90] ;  /* 0x000090002c247983 */ /* 0x000ee80000100c00 */
[----:B--2---:R2:W-:Y:S04]  /*6e30*/  STG.E.128 desc[UR4][R24.64], R32 ;  /* 0x0000002018007986 */ /* 0x0045e8000c101d04 */
[----:B---3--:R2:W-:Y:S01]  /*6e40*/  STG.E.128 desc[UR4][R24.64+0x10], R36 ;  /* 0x0000102418007986 */ /* 0x0085e2000c101d04 */
[----:B------:R-:W-:Y:S05]  /*6e50*/  BRA `(.L_x_1333) ;  /* 0x00000000005c7947 */ /* 0x000fea0003800000 */
.L_x_1342:
[C---:B------:R-:W-:Y:S02]  /*6e60*/  ISETP.NE.AND P2, PT, R37.reuse, RZ, PT ;  /* 0x000000ff2500720c */ /* 0x040fe40003f45270 */
[C---:B------:R-:W-:Y:S02]  /*6e70*/  ISETP.GE.U32.AND P3, PT, R37.reuse, 0x2, PT ;  /* 0x000000022500780c */ /* 0x040fe40003f66070 */
[----:B------:R-:W-:-:S09]  /*6e80*/  ISETP.GE.U32.AND P4, PT, R37, 0x3, PT ;  /* 0x000000032500780c */ /* 0x000fd20003f86070 */
[----:B0-234-:R-:W2:Y:S04]  /*6e90*/  @P2 LDL R27, [R44+0x80] ;  /* 0x000080002c1b2983 */ /* 0x01dea80000100800 */
[----:B------:R-:W3:Y:S04]  /*6ea0*/  @P3 LDL R29, [R44+0x84] ;  /* 0x000084002c1d3983 */ /* 0x000ee80000100800 */
[----:B------:R-:W4:Y:S01]  /*6eb0*/  @P4 LDL R31, [R44+0x88] ;  /* 0x000088002c1f4983 */ /* 0x000f220000100800 */
[----:B------:R-:W-:-:S13]  /*6ec0*/  ISETP.GE.U32.AND P6, PT, R37, 0x7, PT ;  /* 0x000000072500780c */ /* 0x000fda0003fc6070 */
[----:B------:R-:W4:Y:S04]  /*6ed0*/  @P6 LDL R39, [R44+0x98] ;  /* 0x000098002c276983 */ /* 0x000f280000100800 */
[----:B--2---:R0:W-:Y:S01]  /*6ee0*/  @P2 STG.E desc[UR4][R24.64], R27 ;  /* 0x0000001b18002986 */ /* 0x0041e2000c101904 */
[----:B------:R-:W-:-:S03]  /*6ef0*/  ISETP.GE.U32.AND P2, PT, R37, 0x4, PT ;  /* 0x000000042500780c */ /* 0x000fc60003f46070 */
[----:B---3--:R2:W-:Y:S01]  /*6f00*/  @P3 STG.E desc[UR4][R24.64+0x4], R29 ;  /* 0x0000041d18003986 */ /* 0x0085e2000c101904 */
[----:B------:R-:W-:-:S03]  /*6f10*/  ISETP.GE.U32.AND P3, PT, R37, 0x5, PT ;  /* 0x000000052500780c */ /* 0x000fc60003f66070 */
[----:B----4-:R2:W-:Y:S01]  /*6f20*/  @P4 STG.E desc[UR4][R24.64+0x8], R31 ;  /* 0x0000081f18004986 */ /* 0x0105e2000c101904 */
[----:B------:R-:W-:-:S03]  /*6f30*/  ISETP.GE.U32.AND P4, PT, R37, 0x6, PT ;  /* 0x000000062500780c */ /* 0x000fc60003f86070 */
[----:B0-----:R-:W3:Y:S04]  /*6f40*/  @P5 LDL R27, [R44+0x9c] ;  /* 0x00009c002c1b5983 */ /* 0x001ee80000100800 */
[----:B------:R-:W4:Y:S04]  /*6f50*/  @P2 LDL R33, [R44+0x8c] ;  /* 0x00008c002c212983 */ /* 0x000f280000100800 */
[----:B------:R-:W2:Y:S04]  /*6f60*/  @P3 LDL R35, [R44+0x90] ;  /* 0x000090002c233983 */ /* 0x000ea80000100800 */
[----:B------:R-:W2:Y:S04]  /*6f70*/  @P4 LDL R37, [R44+0x94] ;  /* 0x000094002c254983 */ /* 0x000ea80000100800 */
[----:B------:R0:W-:Y:S04]  /*6f80*/  @P6 STG.E desc[UR4][R24.64+0x18], R39 ;  /* 0x0000182718006986 */ /* 0x0001e8000c101904 */
[----:B---3--:R0:W-:Y:S04]  /*6f90*/  @P5 STG.E desc[UR4][R24.64+0x1c], R27 ;  /* 0x00001c1b18005986 */ /* 0x0081e8000c101904 */
[----:B----4-:R0:W-:Y:S04]  /*6fa0*/  @P2 STG.E desc[UR4][R24.64+0xc], R33 ;  /* 0x00000c2118002986 */ /* 0x0101e8000c101904 */
[----:B--2---:R0:W-:Y:S04]  /*6fb0*/  @P3 STG.E desc[UR4][R24.64+0x10], R35 ;  /* 0x0000102318003986 */ /* 0x0041e8000c101904 */
[----:B------:R0:W-:Y:S02]  /*6fc0*/  @P4 STG.E desc[UR4][R24.64+0x14], R37 ;  /* 0x0000142518004986 */ /* 0x0001e4000c101904 */
.L_x_1333:
[----:B------:R-:W-:Y:S05]  /*6fd0*/  BSYNC B0 ;  /* 0x0000000000007941 */ /* 0x000fea0003800000 */
.L_x_1332:
[----:B------:R-:W-:Y:S06]  /*6fe0*/  BAR.SYNC.DEFER_BLOCKING 0x0 ;  /* 0x0000000000007b1d */ /* 0x000fec0000010000 */
[----:B------:R-:W-:Y:S04]  /*6ff0*/  BSSY B0, `(.L_x_1343) ;  /* 0x0000016000007945 */ /* 0x000fe80003800000 */
[----:B------:R-:W-:Y:S05]  /*7000*/  @P0 BRA `(.L_x_1344) ;  /* 0x0000000000500947 */ /* 0x000fea0003800000 */
[----:B------:R-:W-:Y:S01]  /*7010*/  ISETP.NE.AND P0, PT, R0, RZ, PT ;  /* 0x000000ff0000720c */ /* 0x000fe20003f05270 */
[----:B------:R-:W-:-:S12]  /*7020*/  IMAD R2, R153, 0x100, R2 ;  /* 0x0000010099027824 */ /* 0x000fd800078e0202 */
[----:B------:R3:W-:Y:S04]  /*7030*/  @P0 STS.128 [R26], R4 ;  /* 0x000000041a000388 */ /* 0x0007e80000000c00 */
[----:B------:R3:W-:Y:S01]  /*7040*/  @P0 STS.128 [R26+0x10], R12 ;  /* 0x0000100c1a000388 */ /* 0x0007e20000000c00 */
[----:B------:R-:W-:-:S13]  /*7050*/  ISETP.GE.AND P0, PT, R2, UR6, PT ;  /* 0x0000000602007c0c */ /* 0x000fda000bf06270 */
[----:B------:R-:W-:Y:S05]  /*7060*/  @P0 BRA `(.L_x_1344) ;  /* 0x0000000000380947 */ /* 0x000fea0003800000 */
[----:B------:R-:W-:Y:S02]  /*7070*/  ISETP.NE.AND P0, PT, R0, 0x1, PT ;  /* 0x000000010000780c */ /* 0x000fe40003f05270 */
[----:B------:R-:W-:-:S11]  /*7080*/  LEA R2, R153, R2, 0x8 ;  /* 0x0000000299027211 */ /* 0x000fd600078e40ff */
[----:B------:R4:W-:Y:S04]  /*7090*/  @P0 STS.128 [R26+0x1080], R8 ;  /* 0x001080081a000388 */ /* 0x0009e80000000c00 */
        /* <DEDUP_REMOVED lines=8> */
[----:B------:R0:W-:Y:S04]  /*7120*/  @P2 STS.128 [R26+0x2110], R48 ;  /* 0x002110301a002388 */ /* 0x0001e80000000c00 */
[----:B------:R0:W-:Y:S04]  /*7130*/  @!P0 STS.128 [R26+0x3180], R56 ;  /* 0x003180381a008388 */ /* 0x0001e80000000c00 */
[----:B------:R0:W-:Y:S02]  /*7140*/  @!P0 STS.128 [R26+0x3190], R64 ;  /* 0x003190401a008388 */ /* 0x0001e40000000c00 */
.L_x_1344:
[----:B------:R-:W-:Y:S05]  /*7150*/  BSYNC B0 ;  /* 0x0000000000007941 */ /* 0x000fea0003800000 */
.L_x_1343:
[----:B------:R-:W-:Y:S06]  /*7160*/  BAR.SYNC.DEFER_BLOCKING 0x0 ;  /* 0x0000000000007b1d */ /* 0x000fec0000010000 */
[----:B------:R-:W-:Y:S05]  /*7170*/  @!P1 EXIT ;  /* 0x000000000000994d */ /* 0x000fea0003800000 */
[----:B---3--:R-:W3:Y:S01]  /*7180*/  LDC.64 R4, c[0x0][0x270] ;  /* 0x00009c00ff047b82 */ /* 0x008ee20000000a00 */
[----:B------:R-:W-:Y:S01]  /*7190*/  ISETP.NE.AND P1, PT, R0, RZ, PT ;  /* 0x000000ff0000720c */ /* 0x000fe20003f25270 */
[----:B------:R-:W-:Y:S01]  /*71a0*/  IMAD R69, R69, UR6, R28 ;  /* 0x0000000645457c24 */ /* 0x000fe2000f8e021c */
[----:B------:R-:W-:Y:S01]  /*71b0*/  IADD3 R28, -R28, UR6, RZ ;  /* 0x000000061c1c7c10 */ /* 0x000fe2000fffe1ff */
[----:B------:R-:W-:Y:S01]  /*71c0*/  BSSY B0, `(.L_x_1345) ;  /* 0x0000021000007945 */ /* 0x000fe20003800000 */
[C---:B------:R-:W-:Y:S01]  /*71d0*/  ISETP.NE.AND P2, PT, R0.reuse, 0x1, PT ;  /* 0x000000010000780c */ /* 0x040fe20003f45270 */
[C---:B----4-:R-:W-:Y:S01]  /*71e0*/  IMAD.U32 R19, R0.reuse, 0x20, R1 ;  /* 0x0000002000137824 */ /* 0x050fe200078e0001 */
[C---:B------:R-:W-:Y:S02]  /*71f0*/  ISETP.NE.AND P3, PT, R0.reuse, 0x2, PT ;  /* 0x000000020000780c */ /* 0x040fe40003f65270 */
[----:B------:R-:W-:Y:S01]  /*7200*/  ISETP.NE.AND P4, PT, R0, 0x3, PT ;  /* 0x000000030000780c */ /* 0x000fe20003f85270 */
[----:B---3--:R-:W-:-:S03]  /*7210*/  IMAD.WIDE.U32 R4, R69, 0x4, R4 ;  /* 0x0000000445047825 */ /* 0x008fc600078e0004 */
[----:B------:R-:W-:-:S04]  /*7220*/  LOP3.LUT P0, RZ, R4, 0x1f, RZ, 0xc0, !PT ;  /* 0x0000001f04ff7812 */ /* 0x000fc8000780c0ff */
[----:B------:R-:W-:Y:S01]  /*7230*/  ISETP.LT.U32.OR P0, PT, R28, 0x8, P0 ;  /* 0x000000081c00780c */ /* 0x000fe20000701470 */
[----:B------:R-:W-:-:S12]  /*7240*/  @!P1 BRA `(.L_x_1346) ;  /* 0x0000000000609947 */ /* 0x000fd80003800000 */
[----:B------:R-:W3:Y:S04]  /*7250*/  LDL R15, [R19+0x8] ;  /* 0x00000800130f7983 */ /* 0x000ee80000100800 */
[----:B------:R-:W4:Y:S04]  /*7260*/  LDL.64 R6, [R19] ;  /* 0x0000000013067983 */ /* 0x000f280000100a00 */
[----:B------:R-:W2:Y:S04]  /*7270*/  LDL R2, [R19+0xc] ;  /* 0x00000c0013027983 */ /* 0x000ea80000100800 */
[----:B------:R-:W2:Y:S04]  /*7280*/  LDL R12, [R19+0x10] ;  /* 0x00001000130c7983 */ /* 0x000ea80000100800 */
[----:B------:R-:W2:Y:S04]  /*7290*/  LDL R14, [R19+0x14] ;  /* 0x00001400130e7983 */ /* 0x000ea80000100800 */
[----:B------:R-:W2:Y:S04]  /*72a0*/  LDL.64 R16, [R19+0x18] ;  /* 0x0000180013107983 */ /* 0x000ea80000100a00 */
[----:B------:R-:W3:Y:S04]  /*72b0*/  LDS R0, [R3+0x8] ;  /* 0x0000080003007984 */ /* 0x000ee80000000800 */
[----:B------:R-:W4:Y:S04]  /*72c0*/  LDS.128 R8, [R3] ;  /* 0x0000000003087984 */ /* 0x000f280000000c00 */
[----:B------:R-:W1:Y:S04]  /*72d0*/  LDS R13, [R3+0x10] ;  /* 0x00001000030d7984 */ /* 0x000e680000000800 */
[----:B0-----:R-:W0:Y:S01]  /*72e0*/  LDS.128 R20, [R3+0x10] ;  /* 0x0000100003147984 */ /* 0x001e220000000c00 */
[----:B---3--:R-:W-:Y:S01]  /*72f0*/  FADD R0, R0, R15 ;  /* 0x0000000f00007221 */ /* 0x008fe20000000000 */
[----:B----4-:R-:W-:Y:S01]  /*7300*/  FADD R7, R9, R7 ;  /* 0x0000000709077221 */ /* 0x010fe20000000000 */
[----:B------:R-:W-:-:S03]  /*7310*/  FADD R6, R8, R6 ;  /* 0x0000000608067221 */ /* 0x000fc60000000000 */
[----:B------:R3:W-:Y:S01]  /*7320*/  STL [R19+0x8], R0 ;  /* 0x0000080013007387 */ /* 0x0007e20000100800 */
[----:B--2---:R-:W-:-:S03]  /*7330*/  FADD R2, R11, R2 ;  /* 0x000000020b027221 */ /* 0x004fc60000000000 */
[----:B------:R3:W-:Y:S01]  /*7340*/  STL.64 [R19], R6 ;  /* 0x0000000613007387 */ /* 0x0007e20000100a00 */
[----:B-1----:R-:W-:-:S03]  /*7350*/  FADD R12, R12, R13 ;  /* 0x0000000d0c0c7221 */ /* 0x002fc60000000000 */
[----:B------:R3:W-:Y:S01]  /*7360*/  STL [R19+0xc], R2 ;  /* 0x00000c0213007387 */ /* 0x0007e20000100800 */
[----:B0-----:R-:W-:-:S03]  /*7370*/  FADD R14, R21, R14 ;  /* 0x0000000e150e7221 */ /* 0x001fc60000000000 */
[----:B------:R3:W-:Y:S01]  /*7380*/  STL [R19+0x10], R12 ;  /* 0x0000100c13007387 */ /* 0x0007e20000100800 */
[----:B------:R-:W-:Y:S01]  /*7390*/  FADD R16, R22, R16 ;  /* 0x0000001016107221 */ /* 0x000fe20000000000 */
[----:B------:R-:W-:Y:S02]  /*73a0*/  FADD R17, R23, R17 ;  /* 0x0000001117117221 */ /* 0x000fe40000000000 */
[----:B------:R3:W-:Y:S04]  /*73b0*/  STL [R19+0x14], R14 ;  /* 0x0000140e13007387 */ /* 0x0007e80000100800 */
[----:B------:R3:W-:Y:S02]  /*73c0*/  STL.64 [R19+0x18], R16 ;  /* 0x0000181013007387 */ /* 0x0007e40000100a00 */
.L_x_1346:
[----:B------:R-:W-:Y:S05]  /*73d0*/  BSYNC B0 ;  /* 0x0000000000007941 */ /* 0x000fea0003800000 */
.L_x_1345:
[----:B------:R-:W-:Y:S04]  /*73e0*/  BSSY B0, `(.L_x_1347) ;  /* 0x000001a000007945 */ /* 0x000fe80003800000 */
[----:B------:R-:W-:Y:S05]  /*73f0*/  @!P2 BRA `(.L_x_1348) ;  /* 0x000000000060a947 */ /* 0x000fea0003800000 */
[----:B------:R-:W4:Y:S04]  /*7400*/  LDL R15, [R19+0x8] ;  /* 0x00000800130f7983 */ /* 0x000f280000100800 */
[----:B---3--:R-:W3:Y:S04]  /*7410*/  LDL.64 R6, [R19] ;  /* 0x0000000013067983 */ /* 0x008ee80000100a00 */
[----:B------:R-:W2:Y:S04]  /*7420*/  LDL R2, [R19+0xc] ;  /* 0x00000c0013027983 */ /* 0x000ea80000100800 */
[----:B------:R-:W2:Y:S04]  /*7430*/  LDL R12, [R19+0x10] ;  /* 0x00001000130c7983 */ /* 0x000ea80000100800 */
[----:B------:R-:W2:Y:S04]  /*7440*/  LDL R14, [R19+0x14] ;  /* 0x00001400130e7983 */ /* 0x000ea80000100800 */
[----:B------:R-:W2:Y:S04]  /*7450*/  LDL.64 R16, [R19+0x18] ;  /* 0x0000180013107983 */ /* 0x000ea80000100a00 */
[----:B------:R-:W4:Y:S04]  /*7460*/  LDS R0, [R3+0x428] ;  /* 0x0004280003007984 */ /* 0x000f280000000800 */
[----:B------:R-:W3:Y:S04]  /*7470*/  LDS.128 R8, [R3+0x420] ;  /* 0x0004200003087984 */ /* 0x000ee80000000c00 */
[----:B------:R-:W1:Y:S04]  /*7480*/  LDS R13, [R3+0x430] ;  /* 0x00043000030d7984 */ /* 0x000e680000000800 */
[----:B0-----:R-:W0:Y:S01]  /*7490*/  LDS.128 R20, [R3+0x430] ;  /* 0x0004300003147984 */ /* 0x001e220000000c00 */
[----:B----4-:R-:W-:Y:S01]  /*74a0*/  FADD R0, R0, R15 ;  /* 0x0000000f00007221 */ /* 0x010fe20000000000 */
[----:B---3--:R-:W-:Y:S01]  /*74b0*/  FADD R7, R9, R7 ;  /* 0x0000000709077221 */ /* 0x008fe20000000000 */
        /* <DEDUP_REMOVED lines=12> */
.L_x_1348:
[----:B------:R-:W-:Y:S05]  /*7580*/  BSYNC B0 ;  /* 0x0000000000007941 */ /* 0x000fea0003800000 */
.L_x_1347:
[----:B------:R-:W-:Y:S04]  /*7590*/  BSSY B0, `(.L_x_1349) ;  /* 0x000001a000007945 */ /* 0x000fe80003800000 */
[----:B------:R-:W-:Y:S05]  /*75a0*/  @!P3 BRA `(.L_x_1350) ;  /* 0x000000000060b947 */ /* 0x000fea0003800000 */
[----:B------:R-:W2:Y:S04]  /*75b0*/  LDL R15, [R19+0x8] ;  /* 0x00000800130f7983 */ /* 0x000ea80000100800 */
[----:B---34-:R-:W3:Y:S04]  /*75c0*/  LDL.64 R6, [R19] ;  /* 0x0000000013067983 */ /* 0x018ee80000100a00 */
[----:B------:R-:W4:Y:S04]  /*75d0*/  LDL R2, [R19+0xc] ;  /* 0x00000c0013027983 */ /* 0x000f280000100800 */
[----:B------:R-:W4:Y:S04]  /*75e0*/  LDL R12, [R19+0x10] ;  /* 0x00001000130c7983 */ /* 0x000f280000100800 */
[----:B------:R-:W4:Y:S04]  /*75f0*/  LDL R14, [R19+0x14] ;  /* 0x00001400130e7983 */ /* 0x000f280000100800 */
[----:B------:R-:W4:Y:S04]  /*7600*/  LDL.64 R16, [R19+0x18] ;  /* 0x0000180013107983 */ /* 0x000f280000100a00 */
[----:B------:R-:W2:Y:S04]  /*7610*/  LDS R0, [R3+0x848] ;  /* 0x0008480003007984 */ /* 0x000ea80000000800 */
[----:B------:R-:W3:Y:S04]  /*7620*/  LDS.128 R8, [R3+0x840] ;  /* 0x0008400003087984 */ /* 0x000ee80000000c00 */
[----:B------:R-:W1:Y:S04]  /*7630*/  LDS R13, [R3+0x850] ;  /* 0x00085000030d7984 */ /* 0x000e680000000800 */
[----:B0-----:R-:W0:Y:S01]  /*7640*/  LDS.128 R20, [R3+0x850] ;  /* 0x0008500003147984 */ /* 0x001e220000000c00 */
[----:B--2---:R-:W-:Y:S01]  /*7650*/  FADD R0, R0, R15 ;  /* 0x0000000f00007221 */ /* 0x004fe20000000000 */
[----:B---3--:R-:W-:Y:S01]  /*7660*/  FADD R7, R9, R7 ;  /* 0x0000000709077221 */ /* 0x008fe20000000000 */
[----:B------:R-:W-:-:S03]  /*7670*/  FADD R6, R8, R6 ;  /* 0x0000000608067221 */ /* 0x000fc60000000000 */
[----:B------:R2:W-:Y:S01]  /*7680*/  STL [R19+0x8], R0 ;  /* 0x0000080013007387 */ /* 0x0005e20000100800 */
[----:B----4-:R-:W-:-:S03]  /*7690*/  FADD R2, R11, R2 ;  /* 0x000000020b027221 */ /* 0x010fc60000000000 */
        /* <DEDUP_REMOVED lines=9> */
.L_x_1350:
[----:B------:R-:W-:Y:S05]  /*7730*/  BSYNC B0 ;  /* 0x0000000000007941 */ /* 0x000fea0003800000 */
.L_x_1349:
[----:B------:R-:W-:Y:S04]  /*7740*/  BSSY B0, `(.L_x_1351) ;  /* 0x000001a000007945 */ /* 0x000fe80003800000 */
[----:B------:R-:W-:Y:S05]  /*7750*/  @!P4 BRA `(.L_x_1352) ;  /* 0x000000000060c947 */ /* 0x000fea0003800000 */
[----:B------:R-:W2:Y:S04]  /*7760*/  LDL R15, [R19+0x8] ;  /* 0x00000800130f7983 */ /* 0x000ea80000100800 */
[----:B--234-:R-:W2:Y:S04]  /*7770*/  LDL.64 R6, [R19] ;  /* 0x0000000013067983 */ /* 0x01cea80000100a00 */
[----:B------:R-:W3:Y:S04]  /*7780*/  LDL R2, [R19+0xc] ;  /* 0x00000c0013027983 */ /* 0x000ee80000100800 */
[----:B------:R-:W4:Y:S04]  /*7790*/  LDL R12, [R19+0x10] ;  /* 0x00001000130c7983 */ /* 0x000f280000100800 */
[----:B------:R-:W4:Y:S04]  /*77a0*/  LDL R14, [R19+0x14] ;  /* 0x00001400130e7983 */ /* 0x000f280000100800 */
[----:B------:R-:W4:Y:S04]  /*77b0*/  LDL.64 R16, [R19+0x18] ;  /* 0x0000180013107983 */ /* 0x000f280000100a00 */
[----:B------:R-:W1:Y:S04]  /*77c0*/  LDS R0, [R3+0xc68] ;  /* 0x000c680003007984 */ /* 0x000e680000000800 */
[----:B------:R-:W2:Y:S04]  /*77d0*/  LDS.128 R8, [R3+0xc60] ;  /* 0x000c600003087984 */ /* 0x000ea80000000c00 */
[----:B------:R-:W4:Y:S04]  /*77e0*/  LDS R13, [R3+0xc70] ;  /* 0x000c7000030d7984 */ /* 0x000f280000000800 */
[----:B0-----:R-:W0:Y:S01]  /*77f0*/  LDS.128 R20, [R3+0xc70] ;  /* 0x000c700003147984 */ /* 0x001e220000000c00 */
[----:B-1----:R-:W-:Y:S01]  /*7800*/  FADD R0, R0, R15 ;  /* 0x0000000f00007221 */ /* 0x002fe20000000000 */
[----:B--2---:R-:W-:Y:S01]  /*7810*/  FADD R7, R9, R7 ;  /* 0x0000000709077221 */ /* 0x004fe20000000000 */
[----:B------:R-:W-:-:S03]  /*7820*/  FADD R6, R8, R6 ;  /* 0x0000000608067221 */ /* 0x000fc60000000000 */
[----:B------:R1:W-:Y:S01]  /*7830*/  STL [R19+0x8], R0 ;  /* 0x0000080013007387 */ /* 0x0003e20000100800 */
[----:B---3--:R-:W-:-:S03]  /*7840*/  FADD R2, R11, R2 ;  /* 0x000000020b027221 */ /* 0x008fc60000000000 */
[----:B------:R1:W-:Y:S01]  /*7850*/  STL.64 [R19], R6 ;  /* 0x0000000613007387 */ /* 0x0003e20000100a00 */
[----:B----4-:R-:W-:-:S03]  /*7860*/  FADD R12, R12, R13 ;  /* 0x0000000d0c0c7221 */ /* 0x010fc60000000000 */
[----:B------:R1:W-:Y:S01]  /*7870*/  STL [R19+0xc], R2 ;  /* 0x00000c0213007387 */ /* 0x0003e20000100800 */
[----:B0-----:R-:W-:-:S03]  /*7880*/  FADD R14, R21, R14 ;  /* 0x0000000e150e7221 */ /* 0x001fc60000000000 */
[----:B------:R1:W-:Y:S01]  /*7890*/  STL [R19+0x10], R12 ;  /* 0x0000100c13007387 */ /* 0x0003e20000100800 */
[----:B------:R-:W-:Y:S01]  /*78a0*/  FADD R16, R22, R16 ;  /* 0x0000001016107221 */ /* 0x000fe20000000000 */
[----:B------:R-:W-:Y:S02]  /*78b0*/  FADD R17, R23, R17 ;  /* 0x0000001117117221 */ /* 0x000fe40000000000 */
[----:B------:R1:W-:Y:S04]  /*78c0*/  STL [R19+0x14], R14 ;  /* 0x0000140e13007387 */ /* 0x0003e80000100800 */
[----:B------:R1:W-:Y:S02]  /*78d0*/  STL.64 [R19+0x18], R16 ;  /* 0x0000181013007387 */ /* 0x0003e40000100a00 */
.L_x_1352:
[----:B------:R-:W-:Y:S05]  /*78e0*/  BSYNC B0 ;  /* 0x0000000000007941 */ /* 0x000fea0003800000 */
.L_x_1351:
[----:B------:R-:W-:Y:S05]  /*78f0*/  @P0 BRA `(.L_x_1353) ;  /* 0x0000000000140947 */ /* 0x000fea0003800000 */
[----:B------:R-:W2:Y:S04]  /*7900*/  LDL.128 R8, [R19] ;  /* 0x0000000013087983 */ /* 0x000ea80000100c00 */
[----:B-1234-:R-:W2:Y:S04]  /*7910*/  LDL.128 R12, [R19+0x10] ;  /* 0x00001000130c7983 */ /* 0x01eea80000100c00 */
[----:B------:R-:W-:Y:S04]  /*7920*/  STG.E.128 desc[UR4][R4.64], R8 ;  /* 0x0000000804007986 */ /* 0x000fe8000c101d04 */
[----:B--2---:R-:W-:Y:S01]  /*7930*/  STG.E.128 desc[UR4][R4.64+0x10], R12 ;  /* 0x0000100c04007986 */ /* 0x004fe2000c101d04 */
[----:B------:R-:W-:Y:S05]  /*7940*/  EXIT ;  /* 0x000000000000794d */ /* 0x000fea0003800000 */
.L_x_1353:
[C---:B------:R-:W-:Y:S02]  /*7950*/  ISETP.NE.AND P6, PT, R28.reuse, RZ, PT ;  /* 0x000000ff1c00720c */ /* 0x040fe40003fc5270 */
[C---:B------:R-:W-:Y:S02]  /*7960*/  ISETP.GE.U32.AND P0, PT, R28.reuse, 0x2, PT ;  /* 0x000000021c00780c */ /* 0x040fe40003f06070 */
[C---:B------:R-:W-:Y:S02]  /*7970*/  ISETP.GE.U32.AND P1, PT, R28.reuse, 0x3, PT ;  /* 0x000000031c00780c */ /* 0x040fe40003f26070 */
[C---:B------:R-:W-:Y:S02]  /*7980*/  ISETP.GE.U32.AND P2, PT, R28.reuse, 0x4, PT ;  /* 0x000000041c00780c */ /* 0x040fe40003f46070 */
[C---:B------:R-:W-:Y:S02]  /*7990*/  ISETP.GE.U32.AND P3, PT, R28.reuse, 0x5, PT ;  /* 0x000000051c00780c */ /* 0x040fe40003f66070 */
[----:B------:R-:W-:-:S02]  /*79a0*/  ISETP.GE.U32.AND P4, PT, R28, 0x6, PT ;  /* 0x000000061c00780c */ /* 0x000fc40003f86070 */
[C---:B------:R-:W-:Y:S01]  /*79b0*/  ISETP.GE.U32.AND P5, PT, R28.reuse, 0x7, PT ;  /* 0x000000071c00780c */ /* 0x040fe20003fa6070 */
[----:B------:R-:W2:Y:S04]  /*79c0*/  @P6 LDL R3, [R19] ;  /* 0x0000000013036983 */ /* 0x000ea80000100800 */
[----:B-1234-:R-:W2:Y:S04]  /*79d0*/  @P0 LDL R7, [R19+0x4] ;  /* 0x0000040013070983 */ /* 0x01eea80000100800 */
[----:B------:R-:W3:Y:S04]  /*79e0*/  @P1 LDL R9, [R19+0x8] ;  /* 0x0000080013091983 */ /* 0x000ee80000100800 */
[----:B------:R-:W4:Y:S04]  /*79f0*/  @P2 LDL R11, [R19+0xc] ;  /* 0x00000c00130b2983 */ /* 0x000f280000100800 */
[----:B------:R-:W4:Y:S04]  /*7a00*/  @P3 LDL R13, [R19+0x10] ;  /* 0x00001000130d3983 */ /* 0x000f280000100800 */
[----:B------:R-:W4:Y:S04]  /*7a10*/  @P4 LDL R15, [R19+0x14] ;  /* 0x00001400130f4983 */ /* 0x000f280000100800 */
[----:B------:R-:W4:Y:S04]  /*7a20*/  @P5 LDL R17, [R19+0x18] ;  /* 0x0000180013115983 */ /* 0x000f280000100800 */
[----:B------:R1:W-:Y:S01]  /*7a30*/  @P6 STG.E desc[UR4][R4.64], R3 ;  /* 0x0000000304006986 */ /* 0x0003e2000c101904 */
[----:B------:R-:W-:-:S03]  /*7a40*/  ISETP.GE.U32.AND P6, PT, R28, 0x8, PT ;  /* 0x000000081c00780c */ /* 0x000fc60003fc6070 */
[----:B--2---:R1:W-:Y:S04]  /*7a50*/  @P0 STG.E desc[UR4][R4.64+0x4], R7 ;  /* 0x0000040704000986 */ /* 0x0043e8000c101904 */
[----:B---3--:R1:W-:Y:S04]  /*7a60*/  @P1 STG.E desc[UR4][R4.64+0x8], R9 ;  /* 0x0000080904001986 */ /* 0x0083e8000c101904 */
[----:B----4-:R1:W-:Y:S04]  /*7a70*/  @P2 STG.E desc[UR4][R4.64+0xc], R11 ;  /* 0x00000c0b04002986 */ /* 0x0103e8000c101904 */
[----:B------:R1:W-:Y:S04]  /*7a80*/  @P3 STG.E desc[UR4][R4.64+0x10], R13 ;  /* 0x0000100d04003986 */ /* 0x0003e8000c101904 */
[----:B------:R1:W-:Y:S04]  /*7a90*/  @P4 STG.E desc[UR4][R4.64+0x14], R15 ;  /* 0x0000140f04004986 */ /* 0x0003e8000c101904 */
[----:B------:R1:W-:Y:S01]  /*7aa0*/  @P5 STG.E desc[UR4][R4.64+0x18], R17 ;  /* 0x0000181104005986 */ /* 0x0003e2000c101904 */
[----:B------:R-:W-:Y:S05]  /*7ab0*/  @!P6 EXIT ;  /* 0x000000000000e94d */ /* 0x000fea0003800000 */
[----:B------:R-:W2:Y:S04]  /*7ac0*/  LDL R19, [R19+0x1c] ;  /* 0x00001c0013137983 */ /* 0x000ea80000100800 */
[----:B--2---:R-:W-:Y:S01]  /*7ad0*/  STG.E desc[UR4][R4.64+0x1c], R19 ;  /* 0x00001c1304007986 */ /* 0x004fe2000c101904 */
[----:B------:R-:W-:Y:S05]  /*7ae0*/  EXIT ;  /* 0x000000000000794d */ /* 0x000fea0003800000 */
        .weak           $__internal_11_$__cuda_sm20_rcp_rn_f32_slowpath
        .type           $__internal_11_$__cuda_sm20_rcp_rn_f32_slowpath,@function
        .size           $__internal_11_$__cuda_sm20_rcp_rn_f32_slowpath,(.L_x_7851 - $__internal_11_$__cuda_sm20_rcp_rn_f32_slowpath)
$__internal_11_$__cuda_sm20_rcp_rn_f32_slowpath:
        /* <DEDUP_REMOVED lines=9> */
[----:B-1----:R-:W0:Y:S02]  /*7b80*/  MUFU.RCP R5, R6 ;  /* 0x0000000600057308 */ /* 0x002e240000001000 */
[----:B0-----:R-:W-:-:S04]  /*7b90*/  FFMA R4, R6, R5, -1 ;  /* 0xbf80000006047423 */ /* 0x001fc80000000005 */
[----:B------:R-:W-:-:S04]  /*7ba0*/  FADD.FTZ R4, -R4, -RZ ;  /* 0x800000ff04047221 */ /* 0x000fc80000010100 */
[----:B------:R-:W-:-:S04]  /*7bb0*/  FFMA R4, R5, R4, R5 ;  /* 0x0000000405047223 */ /* 0x000fc80000000005 */
[----:B------:R-:W-:Y:S01]  /*7bc0*/  FFMA R5, R4, 1.84467440737095516160e+19, RZ ;  /* 0x5f80000004057823 */ /* 0x000fe200000000ff */
[----:B------:R-:W-:Y:S06]  /*7bd0*/  BRA `(.L_x_1355) ;  /* 0x0000000000887947 */ /* 0x000fec0003800000 */
.L_x_1354:
        /* <DEDUP_REMOVED lines=33> */
.L_x_1356:
[----:B------:R2:W3:Y:S02]  /*7df0*/  MUFU.RCP R5, R4 ;  /* 0x0000000400057308 */ /* 0x0004e40000001000 */
.L_x_1355:
[----:B-1-3--:R-:W-:Y:S01]  /*7e00*/  MOV R111, R5 ;  /* 0x00000005006f7202 */ /* 0x00afe20000000f00 */
[----:B0-2---:R-:W-:Y:S02]  /*7e10*/  IMAD.MOV.U32 R4, RZ, RZ, R11 ;  /* 0x000000ffff047224 */ /* 0x005fe400078e000b */
[----:B------:R-:W-:-:S04]  /*7e20*/  IMAD.MOV.U32 R5, RZ, RZ, 0x0 ;  /* 0x00000000ff057424 */ /* 0x000fc800078e00ff */
[----:B------:R-:W-:Y:S05]  /*7e30*/  RET.REL.NODEC R4 `(_ZN18transformer_engine13normalization21ln_bwd_general_kernelINS0_13Kernel_traitsI13__nv_bfloat16S3_S3_fjLj1024ELj1ELj4ELj1ELj16ENS0_18Kernel_traits_baseILj1024ES3_S3_S3_fjLj128EEEEEEEvNS0_20BackwardKernelParamsE) ;  /* 0xffffff8004707950 */ /* 0x000fea0003c3ffff */
.L_x_1357:
        /* <DEDUP_REMOVED lines=12> */
.L_x_7851:


//--------------------- .text._ZN18transformer_engine13normalization21ln_bwd_general_kernelINS0_13Kernel_traitsI6__halffS3_fjLj1024ELj1ELj4ELj1ELj16ENS0_18Kernel_traits_baseILj1024ES3_fS3_fjLj128EEEEEEEvNS0_20BackwardKernelParamsE --------------------------
	.section	.text._ZN18transformer_engine13normalization21ln_bwd_general_kernelINS0_13Kernel_traitsI6__halffS3_fjLj1024ELj1ELj4ELj1ELj16ENS0_18Kernel_traits_baseILj1024ES3_fS3_fjLj128EEEEEEEvNS0_20BackwardKernelParamsE,"ax",@progbits
	.align	128
        .global         _ZN18transformer_engine13normalization21ln_bwd_general_kernelINS0_13Kernel_traitsI6__halffS3_fjLj1024ELj1ELj4ELj1ELj16ENS0_18Kernel_traits_baseILj1024ES3_fS3_fjLj128EEEEEEEvNS0_20BackwardKernelParamsE
        .type           _ZN18transformer_engine13normalization21ln_bwd_general_kernelINS0_13Kernel_traitsI6__halffS3_fjLj1024ELj1ELj4ELj1ELj16ENS0_18Kernel_traits_baseILj1024ES3_fS3_fjLj128EEEEEEEvNS0_20BackwardKernelParamsE,@function
        .size           _ZN18transformer_engine13normalization21ln_bwd_general_kernelINS0_13Kernel_traitsI6__halffS3_fjLj1024ELj1ELj4ELj1ELj16ENS0_18Kernel_traits_baseILj1024ES3_fS3_fjLj128EEEEEEEvNS0_20BackwardKernelParamsE,(.L_x_7852 - _ZN18transformer_engine13normalization21ln_bwd_general_kernelINS0_13Kernel_traitsI6__halffS3_fjLj1024ELj1ELj4ELj1ELj16ENS0_18Kernel_traits_baseILj1024ES3_fS3_fjLj128EEEEEEEvNS0_20BackwardKernelParamsE)
        .other          _ZN18transformer_engine13normalization21ln_bwd_general_kernelINS0_13Kernel_traitsI6__halffS3_fjLj1024ELj1ELj4ELj1ELj16ENS0_18Kernel_traits_baseILj1024ES3_fS3_fjLj128EEEEEEEvNS0_20BackwardKernelParamsE,@"STO_CUDA_ENTRY STV_DEFAULT"
_ZN18transformer_engine13normalization21ln_bwd_general_kernelINS0_13Kernel_traitsI6__halffS3_fjLj1024ELj1ELj4ELj1ELj16ENS0_18Kernel_traits_baseILj1024ES3_fS3_fjLj128EEEEEEEvNS0_20BackwardKernelParamsE:
.text._ZN18transformer_engine13normalization21ln_bwd_general_kernelINS0_13Kernel_traitsI6__halffS3_fjLj1024ELj1ELj4ELj1ELj16ENS0_18Kernel_traits_baseILj1024ES3_fS3_fjLj128EEEEEEEvNS0_20BackwardKernelParamsE:
        /* <DEDUP_REMOVED lines=21> */
[----:B0-----:R-:W-:-:S03]  /*0150*/  IADD3 R2, R0, 0xffffffe, RZ ;  /* 0x0ffffffe00027810 */ /* 0x001fc60007ffe0ff */
        /* <DEDUP_REMOVED lines=8> */
[----:B------:R3:W-:Y:S01]  /*01e0*/  STL.128 [R1+0xc0], RZ ;  /* 0x0000c0ff01007387 */ /* 0x0007e20000100c00 */
[----:B------:R-:W-:-:S03]  /*01f0*/  IMAD.MOV R5, RZ, RZ, -R4 ;  /* 0x000000ffff057224 */ /* 0x000fc600078e0a04 */
[----:B------:R3:W-:Y:S01]  /*0200*/  STL.128 [R1+0xd0], RZ ;  /* 0x0000d0ff01007387 */ /* 0x0007e20000100c00 */
[----:B------:R-:W-:-:S03]  /*0210*/  IMAD.HI.U32 R3, R3, R5, R2 ;  /* 0x0000000503037227 */ /* 0x000fc600078e0002 */
[----:B------:R3:W-:Y:S03]  /*0220*/  STL.128 [R1+0xe0], RZ ;  /* 0x0000e0ff01007387 */ /* 0x0007e60000100c00 */
[----:B--2---:R-:W-:Y:S01]  /*0230*/  IMAD.HI.U32 R70, R3, UR4, RZ ;  /* 0x0000000403467c27 */ /* 0x004fe2000f8e00ff */
[----:B------:R3:W-:Y:S04]  /*0240*/  STL.128 [R1+0xf0], RZ ;  /* 0x0000f0ff01007387 */ /* 0x0007e80000100c00 */
[----:B------:R-:W-:-:S05]  /*0250*/  IADD3 R4, -R70, RZ, RZ ;  /* 0x000000ff46047210 */ /* 0x000fca0007ffe1ff */
[----:B------:R-:W-:-:S05]  /*0260*/  IMAD R4, R197, R4, UR4 ;  /* 0x00000004c5047e24 */ /* 0x000fca000f8e0204 */
[----:B------:R-:W-:-:S13]  /*0270*/  ISETP.GE.U32.AND P0, PT, R4, R197, PT ;  /* 0x000000c50400720c */ /* 0x000fda0003f06070 */
[----:B------:R-:W-:Y:S02]  /*0280*/  @P0 IMAD.IADD R4, R4, 0x1, -R197 ;  /* 0x0000000104040824 */ /* 0x000fe400078e0ac5 */
[----:B------:R-:W-:-:S03]  /*0290*/  @P0 VIADD R70, R70, 0x1 ;  /* 0x0000000146460836 */ /* 0x000fc60000000000 */
[----:B------:R-:W-:-:S13]  /*02a0*/  ISETP.GE.U32.AND P1, PT, R4, R197, PT ;  /* 0x000000c50400720c */ /* 0x000fda0003f26070 */
[----:B------:R-:W-:Y:S02]  /*02b0*/  @P1 IADD3 R70, R70, 0x1, RZ ;  /* 0x0000000146461810 */ /* 0x000fe40007ffe0ff */
[----:B------:R-:W-:-:S05]  /*02c0*/  @!P2 LOP3.LUT R70, RZ, R197, RZ, 0x33, !PT ;  /* 0x000000c5ff46a212 */ /* 0x000fca00078e33ff */
[----:B------:R-:W-:-:S04]  /*02d0*/  IMAD.MOV R0, RZ, RZ, -R70 ;  /* 0x000000ffff007224 */ /* 0x000fc800078e0a46 */
[----:B------:R-:W-:Y:S01]  /*02e0*/  IMAD R69, R197, R0, UR4 ;  /* 0x00000004c5457e24 */ /* 0x000fe2000f8e0200 */
[----:B------:R-:W-:Y:S01]  /*02f0*/  ULDC.64 UR4, c[0x0][0x208] ;  /* 0x0000820000047ab9 */ /* 0x000fe20000000a00 */
[----:B------:R-:W-:Y:S02]  /*0300*/  SHF.L.U32 R0, R70, 0x2, RZ ;  /* 0x0000000246007819 */ /* 0x000fe400000006ff */
        /* <DEDUP_REMOVED lines=21> */
.L_x_1361:
        /* <DEDUP_REMOVED lines=12> */
.L_x_1362:
[----:B------:R-:W-:Y:S05]  /*0520*/  BSYNC B1 ;  /* 0x0000000000017941 */ /* 0x000fea0003800000 */
.L_x_1360:
[----:B------:R-:W-:Y:S02]  /*0530*/  IMAD R12, R197, 0x80, R2 ;  /* 0x00000080c50c7824 */ /* 0x000fe400078e0202 */
[----:B-----5:R-:W-:Y:S02]  /*0540*/  HADD2.F32 R123, -RZ, R8.H0_H0 ;  /* 0x20000008ff7b7230 */ /* 0x020fe40000004100 */
[----:B------:R-:W-:Y:S01]  /*0550*/  HADD2.F32 R25, -RZ, R9.H0_H0 ;  /* 0x20000009ff197230 */ /* 0x000fe20000004100 */
[----:B------:R-:W-:Y:S01]  /*0560*/  ISETP.GE.AND P0, PT, R12, UR6, PT ;  /* 0x000000060c007c0c */ /* 0x000fe2000bf06270 */
[----:B------:R-:W-:Y:S02]  /*0570*/  HADD2.F32 R121, -RZ, R10.H0_H0 ;  /* 0x2000000aff797230 */ /* 0x000fe40000004100 */
[----:B------:R-:W-:-:S10]  /*0580*/  HADD2.F32 R27, -RZ, R11.H0_H0 ;  /* 0x2000000bff1b7230 */ /* 0x000fd40000004100 */
        /* <DEDUP_REMOVED lines=14> */
.L_x_1364:
        /* <DEDUP_REMOVED lines=12> */
.L_x_1365:
[----:B------:R-:W-:Y:S05]  /*0730*/  BSYNC B1 ;  /* 0x0000000000017941 */ /* 0x000fea0003800000 */
.L_x_1363:
        /* <DEDUP_REMOVED lines=20> */
.L_x_1367:
        /* <DEDUP_REMOVED lines=12> */
.L_x_1368:
[----:B------:R-:W-:Y:S05]  /*0940*/  BSYNC B1 ;  /* 0x0000000000017941 */ /* 0x000fea0003800000 */
.L_x_1366:
        /* <DEDUP_REMOVED lines=20> */
.L_x_1370:
        /* <DEDUP_REMOVED lines=12> */
.L_x_1371:
[----:B------:R-:W-:Y:S05]  /*0b50*/  BSYNC B1 ;  /* 0x0000000000017941 */ /* 0x000fea0003800000 */
.L_x_1369:
        /* <DEDUP_REMOVED lines=20> */
.L_x_1373:
        /* <DEDUP_REMOVED lines=12> */
.L_x_1374:
[----:B------:R-:W-:Y:S05]  /*0d60*/  BSYNC B1 ;  /* 0x0000000000017941 */ /* 0x000fea0003800000 */
.L_x_1372:
        /* <DEDUP_REMOVED lines=20> */
.L_x_1376:
        /* <DEDUP_REMOVED lines=12> */
.L_x_1377:
[----:B------:R-:W-:Y:S05]  /*0f70*/  BSYNC B1 ;  /* 0x0000000000017941 */ /* 0x000fea0003800000 */
.L_x_1375:
        /* <DEDUP_REMOVED lines=20> */
.L_x_1379:
        /* <DEDUP_REMOVED lines=12> */
.L_x_1380:
[----:B------:R-:W-:Y:S05]  /*1180*/  BSYNC B1 ;  /* 0x0000000000017941 */ /* 0x000fea0003800000 */
.L_x_1378:
        /* <DEDUP_REMOVED lines=19> */
.L_x_1382:
        /* <DEDUP_REMOVED lines=12> */
.L_x_1383:
[----:B------:R-:W-:Y:S05]  /*1380*/  BSYNC B1 ;  /* 0x0000000000017941 */ /* 0x000fea0003800000 */
.L_x_1381:
[----:B-----5:R-:W-:Y:S02]  /*1390*/  HADD2.F32 R129, -RZ, R6.H0_H0 ;  /* 0x20000006ff817230 */ /* 0x020fe40000004100 */
[----:B------:R-:W-:Y:S02]  /*13a0*/  HADD2.F32 R131, -RZ, R7.H0_H0 ;  /* 0x20000007ff837230 */ /* 0x000fe40000004100 */
[----:B------:R-:W-:Y:S02]  /*13b0*/  HADD2.F32 R133, -RZ, R8.H0_H0 ;  /* 0x20000008ff857230 */ /* 0x000fe40000004100 */
[----:B------:R-:W-:-:S07]  /*13c0*/  HADD2.F32 R135, -RZ, R9.H0_H0 ;  /* 0x20000009ff877230 */ /* 0x000fce0000004100 */
.L_x_1359:
[----:B------:R-:W-:Y:S05]  /*13d0*/  BSYNC B0 ;  /* 0x0000000000007941 */ /* 0x000fea0003800000 */
.L_x_1358:
[----:B------:R-:W-:Y:S01]  /*13e0*/  ULDC UR7, c[0x0][0x218] ;  /* 0x0000860000077ab9 */ /* 0x000fe20000000800 */
[----:B------:R-:W-:Y:S01]  /*13f0*/  HFMA2.MMA R65, -RZ, RZ, 0, 0 ;  /* 0x00000000ff417435 */ /* 0x000fe200000001ff */
        /* <DEDUP_REMOVED lines=40> */
[----:B------:R-:W-:Y:S05]  /*1680*/  CALL.REL.NOINC `($__internal_12_$__cuda_sm20_rcp_rn_f32_slowpath) ;  /* 0x0000006c00387944 */ /* 0x000fea0003c00000 */
[----:B------:R-:W-:Y:S05]  /*1690*/  BRA `(.L_x_1386) ;  /* 0x0000000000107947 */ /* 0x000fea0003800000 */
.L_x_1385:
[----:B------:R-:W0:Y:S02]  /*16a0*/  MUFU.RCP R5, R4 ;  /* 0x0000000400057308 */ /* 0x000e240000001000 */
[----:B0-----:R-:W-:-:S04]  /*16b0*/  FFMA R6, R4, R5, -1 ;  /* 0xbf80000004067423 */ /* 0x001fc80000000005 */
[----:B------:R-:W-:-:S04]  /*16c0*/  FADD.FTZ R6, -R6, -RZ ;  /* 0x800000ff06067221 */ /* 0x000fc80000010100 */
[----:B------:R-:W-:-:S07]  /*16d0*/  FFMA R124, R5, R6, R5 ;  /* 0x00000006057c7223 */ /* 0x000fce0000000005 */
.L_x_1386:
[----:B------:R-:W-:Y:S01]  /*16e0*/  ISETP.NE.AND P0, PT, RZ, UR6, PT ;  /* 0x00000006ff007c0c */ /* 0x000fe2000bf05270 */
[----:B------:R-:W-:Y:S01]  /*16f0*/  ULDC UR6, c[0x0][0x21c] ;  /* 0x0000870000067ab9 */ /* 0x000fe20000000800 */
[----:B------:R-:W-:Y:S01]  /*1700*/  IMAD.MOV.U32 R87, RZ, RZ, RZ ;  /* 0x000000ffff577224 */ /* 0x000fe200078e00ff */
        /* <DEDUP_REMOVED lines=32> */
[----:B0-----:R-:W-:Y:S01]  /*1910*/  LEA R86, R71, R2, 0x7 ;  /* 0x0000000247567211 */ /* 0x001fe200078e38ff */
[--C-:B------:R-:W-:Y:S01]  /*1920*/  FADD R94, R113, R88.reuse ;  /* 0x00000058715e7221 */ /* 0x100fe20000000000 */
[--C-:B------:R-:W-:Y:S01]  /*1930*/  FADD R93, R115, R88.reuse ;  /* 0x00000058735d7221 */ /* 0x100fe20000000000 */
[--C-:B------:R-:W-:Y:S01]  /*1940*/  FADD R92, R127, R88.reuse ;  /* 0x000000587f5c7221 */ /* 0x100fe20000000000 */
[----:B------:R-:W-:Y:S01]  /*1950*/  FADD R91, R129, R88 ;  /* 0x00000058815b7221 */ /* 0x000fe20000000000 */
[----:B------:R-:W-:-:S02]  /*1960*/  IMAD R85, R71, 0x80, R86 ;  /* 0x0000008047557824 */ /* 0x000fc400078e0256 */
[--C-:B------:R-:W-:Y:S01]  /*1970*/  FADD R90, R131, R88.reuse ;  /* 0x00000058835a7221 */ /* 0x100fe20000000000 */
[--C-:B------:R-:W-:Y:S01]  /*1980*/  FADD R89, R133, R88.reuse ;  /* 0x0000005885597221 */ /* 0x100fe20000000000 */
[----:B------:R-:W-:Y:S01]  /*1990*/  FADD R88, R135, R88 ;  /* 0x0000005887587221 */ /* 0x000fe20000000000 */
[----:B------:R-:W-:Y:S01]  /*19a0*/  IMAD R84, R71, 0x80, R85 ;  /* 0x0000008047547824 */ /* 0x000fe200078e0255 */
[----:B------:R-:W-:Y:S02]  /*19b0*/  CS2R R62, SRZ ;  /* 0x00000000003e7805 */ /* 0x000fe4000001ff00 */
[----:B------:R-:W-:Y:S02]  /*19c0*/  CS2R R60, SRZ ;  /* 0x00000000003c7805 */ /* 0x000fe4000001ff00 */
[----:B------:R-:W-:Y:S02]  /*19d0*/  CS2R R54, SRZ ;  /* 0x0000000000367805 */ /* 0x000fe4000001ff00 */
[----:B------:R-:W-:-:S02]  /*19e0*/  CS2R R52, SRZ ;  /* 0x0000000000347805 */ /* 0x000fc4000001ff00 */
[C---:B------:R-:W-:Y:S02]  /*19f0*/  LEA R83, R71.reuse, R84, 0x7 ;  /* 0x0000005447537211 */ /* 0x040fe400078e38ff */
[----:B------:R-:W-:Y:S02]  /*1a00*/  CS2R R46, SRZ ;  /* 0x00000000002e7805 */ /* 0x000fe4000001ff00 */
[----:B------:R-:W-:Y:S02]  /*1a10*/  CS2R R48, SRZ ;  /* 0x0000000000307805 */ /* 0x000fe4000001ff00 */
[----:B------:R-:W-:Y:S02]  /*1a20*/  CS2R R44, SRZ ;  /* 0x00000000002c7805 */ /* 0x000fe4000001ff00 */
[----:B------:R-:W-:Y:S01]  /*1a30*/  CS2R R42, SRZ ;  /* 0x00000000002a7805 */ /* 0x000fe2000001ff00 */
[----:B------:R-:W-:Y:S01]  /*1a40*/  IMAD R82, R71, 0x80, R83 ;  /* 0x0000008047527824 */ /* 0x000fe200078e0253 */
[----:B------:R-:W-:-:S02]  /*1a50*/  CS2R R38, SRZ ;  /* 0x0000000000267805 */ /* 0x000fc4000001ff00 */
[----:B------:R-:W-:Y:S02]  /*1a60*/  CS2R R40, SRZ ;  /* 0x0000000000287805 */ /* 0x000fe4000001ff00 */
[----:B------:R-:W-:Y:S01]  /*1a70*/  CS2R R36, SRZ ;  /* 0x0000000000247805 */ /* 0x000fe2000001ff00 */
[----:B------:R-:W-:Y:S01]  /*1a80*/  IMAD R80, R71, 0x80, R82 ;  /* 0x0000008047507824 */ /* 0x000fe200078e0252 */
[----:B------:R-:W-:Y:S02]  /*1a90*/  CS2R R34, SRZ ;  /* 0x0000000000227805 */ /* 0x000fe4000001ff00 */
[----:B------:R-:W-:Y:S02]  /*1aa0*/  CS2R R30, SRZ ;  /* 0x00000000001e7805 */ /* 0x000fe4000001ff00 */
[----:B------:R-:W-:Y:S02]  /*1ab0*/  CS2R R32, SRZ ;  /* 0x0000000000207805 */ /* 0x000fe4000001ff00 */
[----:B------:R-:W-:-:S02]  /*1ac0*/  CS2R R28, SRZ ;  /* 0x00000000001c7805 */ /* 0x000fc4000001ff00 */
[----:B------:R-:W-:Y:S02]  /*1ad0*/  LEA R76, R71, R80, 0x7 ;  /* 0x00000050474c7211 */ /* 0x000fe400078e38ff */
        /* <DEDUP_REMOVED lines=12> */
[----:B------:R-:W-:Y:S02]  /*1ba0*/  IADD3 R81, -R2, UR6, RZ ;  /* 0x0000000602517c10 */ /* 0x000fe4000fffe1ff */
[----:B------:R-:W-:Y:S02]  /*1bb0*/  IADD3 R79, -R86, UR6, RZ ;  /* 0x00000006564f7c10 */ /* 0x000fe4000fffe1ff */
[----:B------:R-:W-:Y:S02]  /*1bc0*/  IADD3 R78, -R85, UR6, RZ ;  /* 0x00000006554e7c10 */ /* 0x000fe4000fffe1ff */
[----:B------:R-:W-:Y:S02]  /*1bd0*/  IADD3 R77, -R84, UR6, RZ ;  /* 0x00000006544d7c10 */ /* 0x000fe4000fffe1ff */
[----:B------:R-:W-:-:S02]  /*1be0*/  IADD3 R75, -R83, UR6, RZ ;  /* 0x00000006534b7c10 */ /* 0x000fc4000fffe1ff */
[----:B------:R-:W-:Y:S02]  /*1bf0*/  IADD3 R74, -R82, UR6, RZ ;  /* 0x00000006524a7c10 */ /* 0x000fe4000fffe1ff */
[----:B------:R-:W-:Y:S02]  /*1c00*/  IADD3 R73, -R80, UR6, RZ ;  /* 0x0000000650497c10 */ /* 0x000fe4000fffe1ff */
[----:B------:R-:W-:-:S07]  /*1c10*/  IADD3 R71, -R76, UR6, RZ ;  /* 0x000000064c477c10 */ /* 0x000fce000fffe1ff */
.L_x_1470:
[----:B------:R-:W-:Y:S01]  /*1c20*/  IMAD.IADD R127, R3, 0x1, R0 ;  /* 0x00000001037f7824 */ /* 0x000fe200078e0200 */
[----:B------:R-:W-:Y:S01]  /*1c30*/  ULDC UR8, c[0x0][0x218] ;  /* 0x0000860000087ab9 */ /* 0x000fe20000000800 */
[----:B-----5:R-:W-:Y:S01]  /*1c40*/  CS2R R198, SRZ ;  /* 0x0000000000c67805 */ /* 0x020fe2000001ff00 */
[----:B------:R-:W-:Y:S01]  /*1c50*/  IMAD.MOV.U32 R126, RZ, RZ, RZ ;  /* 0x000000ffff7e7224 */ /* 0x000fe200078e00ff */
[----:B------:R-:W-:Y:S01]  /*1c60*/  ULDC UR6, c[0x0][0x21c] ;  /* 0x0000870000067ab9 */ /* 0x000fe20000000800 */
[----:B------:R-:W-:-:S13]  /*1c70*/  ISETP.GE.AND P0, PT, R127, UR8, PT ;  /* 0x000000087f007c0c */ /* 0x000fda000bf06270 */
        /* <DEDUP_REMOVED lines=9> */
[----:B------:R-:W-:-:S11]  /*1d10*/  MOV R200, RZ ;  /* 0x000000ff00c87202 */ /* 0x000fd60000000f00 */
        /* <DEDUP_REMOVED lines=14> */
.L_x_1390:
        /* <DEDUP_REMOVED lines=9> */
.L_x_1391:
[----:B------:R-:W-:Y:S05]  /*1e90*/  BSYNC B1 ;  /* 0x0000000000017941 */ /* 0x000fea0003800000 */
.L_x_1389:
        /* <DEDUP_REMOVED lines=27> */
.L_x_1393:
[----:B------:R-:W-:Y:S05]  /*2050*/  BSYNC B1 ;  /* 0x0000000000017941 */ /* 0x000fea0003800000 */
.L_x_1392:
        /* <DEDUP_REMOVED lines=33> */
[C---:B------:R-:W-:Y:S01]  /*2270*/  IMAD.WIDE R160, R181.reuse, 0x4, R196 ;  /* 0x00000004b5a07825 */ /* 0x040fe200078e02c4 */
[----:B------:R-:W-:Y:S02]  /*2280*/  LEA R112, R181, R201, 0x2 ;  /* 0x000000c9b5707211 */ /* 0x000fe400078e10ff */
[----:B------:R-:W-:Y:S02]  /*2290*/  SHF.R.S32.HI R182, RZ, 0x1f, R181 ;  /* 0x0000001fffb67819 */ /* 0x000fe400000114b5 */
[----:B------:R-:W-:-:S04]  /*22a0*/  LOP3.LUT P0, RZ, R112, 0xf, RZ, 0xc0, !PT ;  /* 0x0000000f70ff7812 */ /* 0x000fc8000780c0ff */
[----:B------:R-:W-:-:S13]  /*22b0*/  ISETP.LT.U32.OR P0, PT, R79, 0x4, P0 ;  /* 0x000000044f00780c */ /* 0x000fda0000701470 */
[----:B------:R-:W-:Y:S05]  /*22c0*/  @P0 BRA `(.L_x_1395) ;  /* 0x0000000000080947 */ /* 0x000fea0003800000 */
[----:B------:R0:W5:Y:S01]  /*22d0*/  LDG.E.128 R112, desc[UR4][R160.64] ;  /* 0x00000004a0707981 */ /* 0x000162000c1e1d00 */
[----:B------:R-:W-:Y:S05]  /*22e0*/  BRA `(.L_x_1396) ;  /* 0x0000000000247947 */ /* 0x000fea0003800000 */
.L_x_1395:
        /* <DEDUP_REMOVED lines=9> */
.L_x_1396:
[----:B------:R-:W-:Y:S05]  /*2380*/  BSYNC B1 ;  /* 0x0000000000017941 */ /* 0x000fea0003800000 */
.L_x_1394:
        /* <DEDUP_REMOVED lines=26> */
.L_x_1398:
[----:B------:R-:W-:Y:S05]  /*2530*/  BSYNC B1 ;  /* 0x0000000000017941 */ /* 0x000fea0003800000 */
.L_x_1397:
        /* <DEDUP_REMOVED lines=41> */
.L_x_1400:
        /* <DEDUP_REMOVED lines=9> */
.L_x_1401:
[----:B------:R-:W-:Y:S05]  /*2860*/  BSYNC B1 ;  /* 0x0000000000017941 */ /* 0x000fea0003800000 */
.L_x_1399:
[C---:B------:R-:W-:Y:S02]  /*2870*/  LEA R172, P2, R173.reuse, R146, 0x1 ;  /* 0x00000092adac7211 */ /* 0x040fe400078408ff */
[----:B01----:R-:W-:Y:S02]  /*2880*/  SHF.L.U64.HI R160, R173, 0x1, R174 ;  /* 0x00000001ada07819 */ /* 0x003fe400000102ae */
        /* <DEDUP_REMOVED lines=24> */
.L_x_1403:
[----:B------:R-:W-:Y:S05]  /*2a10*/  BSYNC B1 ;  /* 0x0000000000017941 */ /* 0x000fea0003800000 */
.L_x_1402:
        /* <DEDUP_REMOVED lines=41> */
.L_x_1405:
        /* <DEDUP_REMOVED lines=9> */
.L_x_1406:
[----:B------:R-:W-:Y:S05]  /*2d40*/  BSYNC B1 ;  /* 0x0000000000017941 */ /* 0x000fea0003800000 */
.L_x_1404:
        /* <DEDUP_REMOVED lines=26> */
.L_x_1408:
[----:B------:R-:W-:Y:S05]  /*2ef0*/  BSYNC B1 ;  /* 0x0000000000017941 */ /* 0x000fea0003800000 */
.L_x_1407:
        /* <DEDUP_REMOVED lines=41> */
.L_x_1410:
        /* <DEDUP_REMOVED lines=9> */
.L_x_1411:
[----:B------:R-:W-:Y:S05]  /*3220*/  BSYNC B1 ;  /* 0x0000000000017941 */ /* 0x000fea0003800000 */
.L_x_1409:
        /* <DEDUP_REMOVED lines=28> */
.L_x_1413:
[----:B------:R-:W-:Y:S05]  /*33f0*/  BSYNC B1 ;  /* 0x0000000000017941 */ /* 0x000fea0003800000 */
.L_x_1412:
[----:B-----5:R-:W-:Y:S02]  /*3400*/  HADD2.F32 R112, -RZ, R112.H0_H0 ;  /* 0x20000070ff707230 */ /* 0x020fe40000004100 */
[-C--:B------:R-:W-:Y:S01]  /*3410*/  FMUL R155, R159, R126.reuse ;  /* 0x0000007e9f9b7220 */ /* 0x080fe20000400000 */
[----:B------:R-:W-:Y:S02]  /*3420*/  HADD2.F32 R113, -RZ, R113.H0_H0 ;  /* 0x20000071ff717230 */ /* 0x000fe40000004100 */
[----:B------:R-:W-:Y:S01]  /*3430*/  FMUL R154, R161, R126 ;  /* 0x0000007ea19a7220 */ /* 0x000fe20000400000 */
[----:B------:R-:W-:Y:S01]  /*3440*/  ISETP.GE.AND P0, PT, R82, UR6, PT ;  /* 0x0000000652007c0c */ /* 0x000fe2000bf06270 */
[-C--:B------:R-:W-:Y:S01]  /*3450*/  FMUL R156, R103, R112.reuse ;  /* 0x00000070679c7220 */ /* 0x080fe20000400000 */
[----:B------:R-:W-:Y:S01]  /*3460*/  FADD R36, R36, R112 ;  /* 0x0000007024247221 */ /* 0x000fe20000000000 */
[----:B------:R-:W-:Y:S01]  /*3470*/  FFMA R40, R155, R112, R40 ;  /* 0x000000709b287223 */ /* 0x000fe20000000028 */
[----:B------:R-:W-:-:S02]  /*3480*/  HADD2.F32 R114, -RZ, R114.H0_H0 ;  /* 0x20000072ff727230 */ /* 0x000fc40000004100 */
[----:B------:R-:W-:Y:S01]  /*3490*/  FADD R37, R37, R113 ;  /* 0x0000007125257221 */ /* 0x000fe20000000000 */
[-C--:B------:R-:W-:Y:S01]  /*34a0*/  FFMA R41, R154, R113.reuse, R41 ;  /* 0x000000719a297223 */ /* 0x080fe20000000029 */
[----:B------:R-:W-:Y:S01]  /*34b0*/  FMUL R159, R102, R113 ;  /* 0x00000071669f7220 */ /* 0x000fe20000400000 */
[----:B------:R-:W-:Y:S01]  /*34c0*/  FADD R112, R199, R156 ;  /* 0x0000009cc7707221 */ /* 0x000fe20000000000 */
[----:B------:R-:W-:Y:S01]  /*34d0*/  FFMA R113, R155, R156, R200 ;  /* 0x0000009c9b717223 */ /* 0x000fe200000000c8 */
[----:B------:R-:W-:Y:S02]  /*34e0*/  HADD2.F32 R160, -RZ, R115.H0_H0 ;  /* 0x20000073ffa07230 */ /* 0x000fe40000004100 */
        /* <DEDUP_REMOVED lines=26> */
.L_x_1415:
        /* <DEDUP_REMOVED lines=9> */
.L_x_1416:
[----:B------:R-:W-:Y:S05]  /*3720*/  BSYNC B1 ;  /* 0x0000000000017941 */ /* 0x000fea0003800000 */
.L_x_1414:
        /* <DEDUP_REMOVED lines=28> */
.L_x_1418:
[----:B------:R-:W-:Y:S05]  /*38f0*/  BSYNC B1 ;  /* 0x0000000000017941 */ /* 0x000fea0003800000 */
.L_x_1417:
        /* <DEDUP_REMOVED lines=41> */
.L_x_1420:
        /* <DEDUP_REMOVED lines=9> */
.L_x_1421:
[----:B------:R-:W-:Y:S05]  /*3c20*/  BSYNC B1 ;  /* 0x0000000000017941 */ /* 0x000fea0003800000 */
.L_x_1419:
        /* <DEDUP_REMOVED lines=28> */
.L_x_1423:
[----:B------:R-:W-:Y:S05]  /*3df0*/  BSYNC B1 ;  /* 0x0000000000017941 */ /* 0x000fea0003800000 */
.L_x_1422:
        /* <DEDUP_REMOVED lines=41> */
.L_x_1425:
        /* <DEDUP_REMOVED lines=9> */
.L_x_1426:
[----:B------:R-:W-:Y:S05]  /*4120*/  BSYNC B1 ;  /* 0x0000000000017941 */ /* 0x000fea0003800000 */
.L_x_1424:
        /* <DEDUP_REMOVED lines=26> */
.L_x_1428:
[----:B------:R-:W-:Y:S05]  /*42d0*/  BSYNC B1 ;  /* 0x0000000000017941 */ /* 0x000fea0003800000 */
.L_x_1427:
        /* <DEDUP_REMOVED lines=28> */
.L_x_1388:
[----:B------:R-:W-:Y:S05]  /*44a0*/  BSYNC B0 ;  /* 0x0000000000007941 */ /* 0x000fea0003800000 */
.L_x_1387:
        /* <DEDUP_REMOVED lines=21> */
[----:B------:R-:W-:Y:S01]  /*4600*/  IADD3 R115, -R196, RZ, RZ ;  /* 0x000000ffc4737210 */ /* 0x000fe20007ffe1ff */
[----:B--2---:R-:W-:-:S03]  /*4610*/  FADD R147, R114, R147 ;  /* 0x0000009372937221 */ /* 0x004fc60000000000 */
[----:B------:R-:W0:Y:S01]  /*4620*/  SHFL.DOWN PT, R161, R146, 0x2, 0x1f ;  /* 0x08401f0092a17f89 */ /* 0x000e2200000e0000 */
[----:B------:R-:W-:Y:S01]  /*4630*/  IMAD R114, R70, 0x4, R3 ;  /* 0x0000000446727824 */ /* 0x000fe200078e0203 */
[----:B------:R-:W-:Y:S02]  /*4640*/  LOP3.LUT R196, R115, R198, RZ, 0xc0, !PT ;  /* 0x000000c673c47212 */ /* 0x000fe400078ec0ff */
        /* <DEDUP_REMOVED lines=39> */
.L_x_1431:
[----:B------:R-:W2:Y:S04]  /*48c0*/  LDG.E.STRONG.GPU R114, desc[UR4][R112.64] ;  /* 0x0000000470727981 */ /* 0x000ea8000c1ef900 */
[----:B--2---:R-:W-:Y:S01]  /*48d0*/  CCTL.IVALL ;  /* 0x00000000ff00798f */ /* 0x004fe20002000000 */
[----:B------:R-:W-:Y:S05]  /*48e0*/  YIELD ;  /* 0x0000000000007946 */ /* 0x000fea0003800000 */
[----:B------:R-:W-:-:S13]  /*48f0*/  ISETP.NE.AND P0, PT, R114, R147, PT ;  /* 0x000000937200720c */ /* 0x000fda0003f05270 */
[----:B------:R-:W-:Y:S05]  /*4900*/  @P0 BRA `(.L_x_1431) ;  /* 0xfffffffc00ec0947 */ /* 0x000fea000383ffff */
.L_x_1430:
[----:B------:R-:W-:Y:S01]  /*4910*/  ISETP.GE.AND P0, PT, R68, R197, PT ;  /* 0x000000c54400720c */ /* 0x000fe20003f06270 */
[----:B------:R-:W-:Y:S05]  /*4920*/  WARPSYNC.ALL ;  /* 0x0000000000007948 */ /* 0x000fea0003800000 */
[----:B------:R-:W-:Y:S01]  /*4930*/  BAR.SYNC.DEFER_BLOCKING 0x0 ;  /* 0x0000000000007b1d */ /* 0x000fe20000010000 */
[----:B------:R-:W-:Y:S02]  /*4940*/  IMAD.MOV.U32 R199, RZ, RZ, RZ ;  /* 0x000000ffffc77224 */ /* 0x000fe400078e00ff */
[----:B------:R-:W-:-:S03]  /*4950*/  IMAD.MOV.U32 R200, RZ, RZ, RZ ;  /* 0x000000ffffc87224 */ /* 0x000fc600078e00ff */
[----:B------:R-:W-:Y:S04]  /*4960*/  BSSY B0, `(.L_x_1432) ;  /* 0x0000050000007945 */ /* 0x000fe80003800000 */
[----:B------:R-:W-:Y:S05]  /*4970*/  @P0 BRA `(.L_x_1433) ;  /* 0x0000000400380947 */ /* 0x000fea0003800000 */
[----:B0-----:R-:W-:Y:S01]  /*4980*/  IADD3 R112, -R68, R197, RZ ;  /* 0x000000c544707210 */ /* 0x001fe20007ffe1ff */
[----:B------:R-:W-:Y:S01]  /*4990*/  BSSY B1, `(.L_x_1434) ;  /* 0x000002b000017945 */ /* 0x000fe20003800000 */
[----:B------:R-:W-:Y:S01]  /*49a0*/  HFMA2.MMA R199, -RZ, RZ, 0, 0 ;  /* 0x00000000ffc77435 */ /* 0x000fe200000001ff */
[----:B------:R-:W-:Y:S01]  /*49b0*/  PLOP3.LUT P0, PT, PT, PT, PT, 0x80, 0x0 ;  /* 0x000000000000781c */ /* 0x000fe20003f0f070 */
[----:B------:R-:W-:Y:S01]  /*49c0*/  IMAD.MOV.U32 R200, RZ, RZ, RZ ;  /* 0x000000ffffc87224 */ /* 0x000fe200078e00ff */
[----:B------:R-:W-:Y:S01]  /*49d0*/  ISETP.GT.AND P2, PT, R112, 0x60, PT ;  /* 0x000000607000780c */ /* 0x000fe20003f44270 */
[----:B------:R-:W-:-:S12]  /*49e0*/  IMAD.MOV.U32 R201, RZ, RZ, R68 ;  /* 0x000000ffffc97224 */ /* 0x000fd800078e0044 */
[----:B------:R-:W-:Y:S05]  /*49f0*/  @!P2 BRA `(.L_x_1435) ;  /* 0x000000000090a947 */ /* 0x000fea0003800000 */
[----:B------:R-:W-:Y:S01]  /*4a00*/  PLOP3.LUT P0, PT, PT, PT, PT, 0x8, 0x0 ;  /* 0x000000000000781c */ /* 0x000fe20003f0e170 */
[----:B------:R-:W-:-:S12]  /*4a10*/  VIADD R202, R197, 0xffffffa0 ;  /* 0xffffffa0c5ca7836 */ /* 0x000fd80000000000 */
.L_x_1436:
        /* <DEDUP_REMOVED lines=34> */
.L_x_1435:
[----:B------:R-:W-:Y:S05]  /*4c40*/  BSYNC B1 ;  /* 0x0000000000017941 */ /* 0x000fea0003800000 */
.L_x_1434:
[----:B------:R-:W-:Y:S01]  /*4c50*/  IADD3 R112, -R201, R197, RZ ;  /* 0x000000c5c9707210 */ /* 0x000fe20007ffe1ff */
        /* <DEDUP_REMOVED lines=21> */
.L_x_1438:
[----:B------:R-:W-:Y:S05]  /*4db0*/  BSYNC B1 ;  /* 0x0000000000017941 */ /* 0x000fea0003800000 */
.L_x_1437:
        /* <DEDUP_REMOVED lines=10> */
.L_x_1433:
[----:B------:R-:W-:Y:S05]  /*4e60*/  BSYNC B0 ;  /* 0x0000000000007941 */ /* 0x000fea0003800000 */
.L_x_1432:
        /* <DEDUP_REMOVED lines=23> */
.L_x_1429:
        /* <DEDUP_REMOVED lines=20> */
.L_x_1439:
        /* <DEDUP_REMOVED lines=30> */
.L_x_1444:
[----:B------:R-:W-:Y:S05]  /*5300*/  BSYNC B2 ;  /* 0x0000000000027941 */ /* 0x000fea0003800000 */
.L_x_1443:
[C---:B------:R-:W-:Y:S01]  /*5310*/  ISETP.NE.AND P0, PT, R81.reuse, RZ, PT ;  /* 0x000000ff5100720c */ /* 0x040fe20003f05270 */
[----:B------:R1:W-:Y:S01]  /*5320*/  @P1 STG.E desc[UR4][R160.64+0xc], R115 ;  /* 0x00000c73a0001986 */ /* 0x0003e2000c101904 */
[C---:B------:R-:W-:Y:S02]  /*5330*/  ISETP.GE.U32.AND P2, PT, R81.reuse, 0x2, PT ;  /* 0x000000025100780c */ /* 0x040fe40003f46070 */
[----:B------:R-:W-:-:S09]  /*5340*/  ISETP.GE.U32.AND P3, PT, R81, 0x3, PT ;  /* 0x000000035100780c */ /* 0x000fd20003f66070 */
[----:B------:R1:W-:Y:S04]  /*5350*/  @P0 STG.E desc[UR4][R160.64], R112 ;  /* 0x00000070a0000986 */ /* 0x0003e8000c101904 */
[----:B------:R1:W-:Y:S04]  /*5360*/  @P2 STG.E desc[UR4][R160.64+0x4], R113 ;  /* 0x00000471a0002986 */ /* 0x0003e8000c101904 */
[----:B------:R1:W-:Y:S02]  /*5370*/  @P3 STG.E desc[UR4][R160.64+0x8], R114 ;  /* 0x00000872a0003986 */ /* 0x0003e4000c101904 */
.L_x_1445:
[----:B------:R-:W-:Y:S05]  /*5380*/  BSYNC B1 ;  /* 0x0000000000017941 */ /* 0x000fea0003800000 */
.L_x_1442:
        /* <DEDUP_REMOVED lines=26> */
.L_x_1448:
[----:B------:R-:W-:Y:S05]  /*5530*/  BSYNC B2 ;  /* 0x0000000000027941 */ /* 0x000fea0003800000 */
.L_x_1447:
[C---:B------:R-:W-:Y:S01]  /*5540*/  ISETP.NE.AND P0, PT, R79.reuse, RZ, PT ;  /* 0x000000ff4f00720c */ /* 0x040fe20003f05270 */
[----:B------:R1:W-:Y:S01]  /*5550*/  @P1 STG.E desc[UR4][R160.64+0xc], R115 ;  /* 0x00000c73a0001986 */ /* 0x0003e2000c101904 */
[C---:B------:R-:W-:Y:S02]  /*5560*/  ISETP.GE.U32.AND P2, PT, R79.reuse, 0x2, PT ;  /* 0x000000024f00780c */ /* 0x040fe40003f46070 */
[----:B------:R-:W-:-:S09]  /*5570*/  ISETP.GE.U32.AND P3, PT, R79, 0x3, PT ;  /* 0x000000034f00780c */ /* 0x000fd20003f66070 */
[----:B------:R1:W-:Y:S04]  /*5580*/  @P0 STG.E desc[UR4][R160.64], R112 ;  /* 0x00000070a0000986 */ /* 0x0003e8000c101904 */
[----:B------:R1:W-:Y:S04]  /*5590*/  @P2 STG.E desc[UR4][R160.64+0x4], R113 ;  /* 0x00000471a0002986 */ /* 0x0003e8000c101904 */
[----:B------:R1:W-:Y:S02]  /*55a0*/  @P3 STG.E desc[UR4][R160.64+0x8], R114 ;  /* 0x00000872a0003986 */ /* 0x0003e4000c101904 */
.L_x_1449:
[----:B------:R-:W-:Y:S05]  /*55b0*/  BSYNC B1 ;  /* 0x0000000000017941 */ /* 0x000fea0003800000 */
.L_x_1446:
        /* <DEDUP_REMOVED lines=26> */
.L_x_1452:
[----:B------:R-:W-:Y:S05]  /*5760*/  BSYNC B2 ;  /* 0x0000000000027941 */ /* 0x000fea0003800000 */
.L_x_1451:
[C---:B------:R-:W-:Y:S01]  /*5770*/  ISETP.NE.AND P0, PT, R78.reuse, RZ, PT ;  /* 0x000000ff4e00720c */ /* 0x040fe20003f05270 */
[----:B------:R1:W-:Y:S01]  /*5780*/  @P1 STG.E desc[UR4][R160.64+0xc], R115 ;  /* 0x00000c73a0001986 */ /* 0x0003e2000c101904 */
[C---:B------:R-:W-:Y:S02]  /*5790*/  ISETP.GE.U32.AND P2, PT, R78.reuse, 0x2, PT ;  /* 0x000000024e00780c */ /* 0x040fe40003f46070 */
[----:B------:R-:W-:-:S09]  /*57a0*/  ISETP.GE.U32.AND P3, PT, R78, 0x3, PT ;  /* 0x000000034e00780c */ /* 0x000fd20003f66070 */
[----:B------:R1:W-:Y:S04]  /*57b0*/  @P0 STG.E desc[UR4][R160.64], R112 ;  /* 0x00000070a0000986 */ /* 0x0003e8000c101904 */
[----:B------:R1:W-:Y:S04]  /*57c0*/  @P2 STG.E desc[UR4][R160.64+0x4], R113 ;  /* 0x00000471a0002986 */ /* 0x0003e8000c101904 */
[----:B------:R1:W-:Y:S02]  /*57d0*/  @P3 STG.E desc[UR4][R160.64+0x8], R114 ;  /* 0x00000872a0003986 */ /* 0x0003e4000c101904 */
.L_x_1453:
[----:B------:R-:W-:Y:S05]  /*57e0*/  BSYNC B1 ;  /* 0x0000000000017941 */ /* 0x000fea0003800000 */
.L_x_1450:
        /* <DEDUP_REMOVED lines=26> */
.L_x_1456:
[----:B------:R-:W-:Y:S05]  /*5990*/  BSYNC B2 ;  /* 0x0000000000027941 */ /* 0x000fea0003800000 */
.L_x_1455:
[C---:B------:R-:W-:Y:S01]  /*59a0*/  ISETP.NE.AND P0, PT, R77.reuse, RZ, PT ;  /* 0x000000ff4d00720c */ /* 0x040fe20003f05270 */
[----:B------:R1:W-:Y:S01]  /*59b0*/  @P1 STG.E desc[UR4][R160.64+0xc], R115 ;  /* 0x00000c73a0001986 */ /* 0x0003e2000c101904 */
[C---:B------:R-:W-:Y:S02]  /*59c0*/  ISETP.GE.U32.AND P2, PT, R77.reuse, 0x2, PT ;  /* 0x000000024d00780c */ /* 0x040fe40003f46070 */
[----:B------:R-:W-:-:S09]  /*59d0*/  ISETP.GE.U32.AND P3, PT, R77, 0x3, PT ;  /* 0x000000034d00780c */ /* 0x000fd20003f66070 */
[----:B------:R1:W-:Y:S04]  /*59e0*/  @P0 STG.E desc[UR4][R160.64], R112 ;  /* 0x00000070a0000986 */ /* 0x0003e8000c101904 */
[----:B------:R1:W-:Y:S04]  /*59f0*/  @P2 STG.E desc[UR4][R160.64+0x4], R113 ;  /* 0x00000471a0002986 */ /* 0x0003e8000c101904 */
[----:B------:R1:W-:Y:S02]  /*5a00*/  @P3 STG.E desc[UR4][R160.64+0x8], R114 ;  /* 0x00000872a0003986 */ /* 0x0003e4000c101904 */
.L_x_1457:
[----:B------:R-:W-:Y:S05]  /*5a10*/  BSYNC B1 ;  /* 0x0000000000017941 */ /* 0x000fea0003800000 */
.L_x_1454:
        /* <DEDUP_REMOVED lines=26> */
.L_x_1460:
[----:B------:R-:W-:Y:S05]  /*5bc0*/  BSYNC B2 ;  /* 0x0000000000027941 */ /* 0x000fea0003800000 */
.L_x_1459:
[C---:B------:R-:W-:Y:S01]  /*5bd0*/  ISETP.NE.AND P0, PT, R75.reuse, RZ, PT ;  /* 0x000000ff4b00720c */ /* 0x040fe20003f05270 */
[----:B------:R1:W-:Y:S01]  /*5be0*/  @P1 STG.E desc[UR4][R160.64+0xc], R115 ;  /* 0x00000c73a0001986 */ /* 0x0003e2000c101904 */
[C---:B------:R-:W-:Y:S02]  /*5bf0*/  ISETP.GE.U32.AND P2, PT, R75.reuse, 0x2, PT ;  /* 0x000000024b00780c */ /* 0x040fe40003f46070 */
[----:B------:R-:W-:-:S09]  /*5c00*/  ISETP.GE.U32.AND P3, PT, R75, 0x3, PT ;  /* 0x000000034b00780c */ /* 0x000fd20003f66070 */
[----:B------:R1:W-:Y:S04]  /*5c10*/  @P0 STG.E desc[UR4][R160.64], R112 ;  /* 0x00000070a0000986 */ /* 0x0003e8000c101904 */
[----:B------:R1:W-:Y:S04]  /*5c20*/  @P2 STG.E desc[UR4][R160.64+0x4], R113 ;  /* 0x00000471a0002986 */ /* 0x0003e8000c101904 */
[----:B------:R1:W-:Y:S02]  /*5c30*/  @P3 STG.E desc[UR4][R160.64+0x8], R114 ;  /* 0x00000872a0003986 */ /* 0x0003e4000c101904 */
.L_x_1461:
[----:B------:R-:W-:Y:S05]  /*5c40*/  BSYNC B1 ;  /* 0x0000000000017941 */ /* 0x000fea0003800000 */
.L_x_1458:
        /* <DEDUP_REMOVED lines=26> */
.L_x_1464:
[----:B------:R-:W-:Y:S05]  /*5df0*/  BSYNC B2 ;  /* 0x0000000000027941 */ /* 0x000fea0003800000 */
.L_x_1463:
[C---:B------:R-:W-:Y:S01]  /*5e00*/  ISETP.NE.AND P0, PT, R74.reuse, RZ, PT ;  /* 0x000000ff4a00720c */ /* 0x040fe20003f05270 */
[----:B------:R1:W-:Y:S01]  /*5e10*/  @P1 STG.E desc[UR4][R160.64+0xc], R115 ;  /* 0x00000c73a0001986 */ /* 0x0003e2000c101904 */
[C---:B------:R-:W-:Y:S02]  /*5e20*/  ISETP.GE.U32.AND P2, PT, R74.reuse, 0x2, PT ;  /* 0x000000024a00780c */ /* 0x040fe40003f46070 */
[----:B------:R-:W-:-:S09]  /*5e30*/  ISETP.GE.U32.AND P3, PT, R74, 0x3, PT ;  /* 0x000000034a00780c */ /* 0x000fd20003f66070 */
[----:B------:R1:W-:Y:S04]  /*5e40*/  @P0 STG.E desc[UR4][R160.64], R112 ;  /* 0x00000070a0000986 */ /* 0x0003e8000c101904 */
[----:B------:R1:W-:Y:S04]  /*5e50*/  @P2 STG.E desc[UR4][R160.64+0x4], R113 ;  /* 0x00000471a0002986 */ /* 0x0003e8000c101904 */
[----:B------:R1:W-:Y:S02]  /*5e60*/  @P3 STG.E desc[UR4][R160.64+0x8], R114 ;  /* 0x00000872a0003986 */ /* 0x0003e4000c101904 */
.L_x_1465:
[----:B------:R-:W-:Y:S05]  /*5e70*/  BSYNC B1 ;  /* 0x0000000000017941 */ /* 0x000fea0003800000 */
.L_x_1462:
        /* <DEDUP_REMOVED lines=26> */
.L_x_1468:
[----:B------:R-:W-:Y:S05]  /*6020*/  BSYNC B2 ;  /* 0x0000000000027941 */ /* 0x000fea0003800000 */
.L_x_1467:
[C---:B------:R-:W-:Y:S01]  /*6030*/  ISETP.NE.AND P0, PT, R73.reuse, RZ, PT ;  /* 0x000000ff4900720c */ /* 0x040fe20003f05270 */
[----:B------:R1:W-:Y:S01]  /*6040*/  @P1 STG.E desc[UR4][R160.64+0xc], R115 ;  /* 0x00000c73a0001986 */ /* 0x0003e2000c101904 */
[C---:B------:R-:W-:Y:S02]  /*6050*/  ISETP.GE.U32.AND P2, PT, R73.reuse, 0x2, PT ;  /* 0x000000024900780c */ /* 0x040fe40003f46070 */
[----:B------:R-:W-:-:S09]  /*6060*/  ISETP.GE.U32.AND P3, PT, R73, 0x3, PT ;  /* 0x000000034900780c */ /* 0x000fd20003f66070 */
[----:B------:R1:W-:Y:S04]  /*6070*/  @P0 STG.E desc[UR4][R160.64], R112 ;  /* 0x00000070a0000986 */ /* 0x0003e8000c101904 */
[----:B------:R1:W-:Y:S04]  /*6080*/  @P2 STG.E desc[UR4][R160.64+0x4], R113 ;  /* 0x00000471a0002986 */ /* 0x0003e8000c101904 */
[----:B------:R1:W-:Y:S02]  /*6090*/  @P3 STG.E desc[UR4][R160.64+0x8], R114 ;  /* 0x00000872a0003986 */ /* 0x0003e4000c101904 */
.L_x_1469:
[----:B------:R-:W-:Y:S05]  /*60a0*/  BSYNC B1 ;  /* 0x0000000000017941 */ /* 0x000fea0003800000 */
.L_x_1466:
        /* <DEDUP_REMOVED lines=30> */
.L_x_1441:
[----:B------:R-:W-:Y:S05]  /*6290*/  BSYNC B0 ;  /* 0x0000000000007941 */ /* 0x000fea0003800000 */
.L_x_1440:
[----:B------:R-:W-:Y:S05]  /*62a0*/  WARPSYNC.ALL ;  /* 0x0000000000007948 */ /* 0x000fea0003800000 */
[----:B0123--:R-:W0:Y:S02]  /*62b0*/  LDC R113, c[0x0][0x210] ;  /* 0x00008400ff717b82 */ /* 0x00fe240000000800 */
        /* <DEDUP_REMOVED lines=12> */
[----:B------:R-:W-:Y:S01]  /*6380*/  MOV R81, R13 ;  /* 0x0000000d00517202 */ /* 0x000fe20000000f00 */
[----:B------:R-:W-:Y:S01]  /*6390*/  IMAD.MOV.U32 R80, RZ, RZ, R12 ;  /* 0x000000ffff507224 */ /* 0x000fe200078e000c */
[----:B------:R-:W-:Y:S01]  /*63a0*/  MOV R91, R31 ;  /* 0x0000001f005b7202 */ /* 0x000fe20000000f00 */
        /* <DEDUP_REMOVED lines=14> */
[----:B------:R-:W-:-:S02]  /*6490*/  IMAD.MOV.U32 R92, RZ, RZ, R36 ;  /* 0x000000ffff5c7224 */ /* 0x000fc400078e0024 */
        /* <DEDUP_REMOVED lines=18> */
[----:B------:R-:W-:Y:S01]  /*65c0*/  MOV R13, R17 ;  /* 0x00000011000d7202 */ /* 0x000fe20000000f00 */
[----:B------:R-:W-:Y:S01]  /*65d0*/  IMAD.MOV.U32 R12, RZ, RZ, R16 ;  /* 0x000000ffff0c7224 */ /* 0x000fe200078e0010 */
[----:B---3--:R-:W-:Y:S01]  /*65e0*/  MOV R23, R43 ;  /* 0x0000002b00177202 */ /* 0x008fe20000000f00 */
[----:B------:R2:W-:Y:S01]  /*65f0*/  STL.128 [R1+0x10], R16 ;  /* 0x0000101001007387 */ /* 0x0005e20000100c00 */
[----:B----4-:R-:W-:Y:S01]  /*6600*/  MOV R39, R55 ;  /* 0x0000003700277202 */ /* 0x010fe20000000f00 */
[----:B------:R-:W-:Y:S01]  /*6610*/  IMAD.MOV.U32 R38, RZ, RZ, R54 ;  /* 0x000000ffff267224 */ /* 0x000fe200078e0036 */
[----:B------:R-:W-:Y:S01]  /*6620*/  MOV R37, R53 ;  /* 0x0000003500257202 */ /* 0x000fe20000000f00 */
[----:B------:R-:W-:Y:S01]  /*6630*/  IMAD.MOV.U32 R36, RZ, RZ, R52 ;  /* 0x000000ffff247224 */ /* 0x000fe200078e0034 */
[----:B0-----:R-:W-:Y:S01]  /*6640*/  MOV R47, R63 ;  /* 0x0000003f002f7202 */ /* 0x001fe20000000f00 */
[----:B------:R-:W-:Y:S01]  /*6650*/  IMAD.MOV.U32 R46, RZ, RZ, R62 ;  /* 0x000000ffff2e7224 */ /* 0x000fe200078e003e */
[----:B------:R-:W-:Y:S01]  /*6660*/  MOV R45, R61 ;  /* 0x0000003d002d7202 */ /* 0x000fe20000000f00 */
[----:B------:R-:W-:Y:S01]  /*6670*/  IMAD.MOV.U32 R44, RZ, RZ, R60 ;  /* 0x000000ffff2c7224 */ /* 0x000fe200078e003c */
[----:B------:R-:W-:Y:S01]  /*6680*/  MOV R21, R41 ;  /* 0x0000002900157202 */ /* 0x000fe20000000f00 */
[----:B------:R-:W-:Y:S01]  /*6690*/  IMAD.MOV.U32 R22, RZ, RZ, R42 ;  /* 0x000000ffff167224 */ /* 0x000fe200078e002a */
[----:B-1----:R-:W-:Y:S01]  /*66a0*/  MOV R11, R27 ;  /* 0x0000001b000b7202 */ /* 0x002fe20000000f00 */
[----:B------:R-:W-:Y:S01]  /*66b0*/  IMAD.MOV.U32 R10, RZ, RZ, R26 ;  /* 0x000000ffff0a7224 */ /* 0x000fe200078e001a */
[----:B------:R-:W-:Y:S01]  /*66c0*/  MOV R9, R25 ;  /* 0x0000001900097202 */ /* 0x000fe20000000f00 */
[----:B------:R-:W-:Y:S01]  /*66d0*/  IMAD.MOV.U32 R8, RZ, RZ, R24 ;  /* 0x000000ffff087224 */ /* 0x000fe200078e0018 */
[----:B--2---:R-:W-:Y:S01]  /*66e0*/  MOV R19, R35 ;  /* 0x0000002300137202 */ /* 0x004fe20000000f00 */
[----:B------:R-:W-:Y:S01]  /*66f0*/  IMAD.MOV.U32 R18, RZ, RZ, R34 ;  /* 0x000000ffff127224 */ /* 0x000fe200078e0022 */
[----:B------:R-:W-:Y:S01]  /*6700*/  MOV R17, R33 ;  /* 0x0000002100117202 */ /* 0x000fe20000000f00 */
[----:B------:R-:W-:-:S02]  /*6710*/  IMAD.MOV.U32 R16, RZ, RZ, R32 ;  /* 0x000000ffff107224 */ /* 0x000fc400078e0020 */
[----:B------:R-:W-:-:S07]  /*6720*/  IMAD.MOV.U32 R20, RZ, RZ, R40 ;  /* 0x000000ffff147224 */ /* 0x000fce00078e0028 */
.L_x_1384:
[----:B------:R-:W0:Y:S01]  /*6730*/  S2R R25, SR_CgaCtaId ;  /* 0x0000000000197919 */ /* 0x000e220000008800 */
[----:B------:R-:W-:Y:S01]  /*6740*/  ISETP.GE.AND P0, PT, R2, UR6, PT ;  /* 0x0000000602007c0c */ /* 0x000fe2000bf06270 */
[----:B------:R-:W-:Y:S01]  /*6750*/  BSSY B0, `(.L_x_1471) ;  /* 0x0000024000007945 */ /* 0x000fe20003800000 */
[----:B------:R-:W-:-:S04]  /*6760*/  MOV R0, 0x400 ;  /* 0x0000040000007802 */ /* 0x000fc80000000f00 */
[----:B0-----:R-:W-:Y:S02]  /*6770*/  LEA R0, R25, R0, 0x18 ;  /* 0x0000000019007211 */ /* 0x001fe400078ec0ff */
[----:B------:R-:W-:-:S03]  /*6780*/  SHF.L.U32 R25, R125, 0x4, RZ ;  /* 0x000000047d197819 */ /* 0x000fc600000006ff */
[----:B------:R-:W-:Y:S01]  /*6790*/  IMAD R24, R3, 0x210, R0 ;  /* 0x0000021003187824 */ /* 0x000fe200078e0200 */
[----:B------:R-:W-:-:S05]  /*67a0*/  LOP3.LUT R25, R25, 0x1f0, RZ, 0xc0, !PT ;  /* 0x000001f019197812 */ /* 0x000fca00078ec0ff */
[----:B------:R-:W-:Y:S01]  /*67b0*/  IMAD.IADD R32, R24, 0x1, R25 ;  /* 0x0000000118207824 */ /* 0x000fe200078e0219 */
[----:B------:R-:W-:Y:S06]  /*67c0*/  @P0 BRA `(.L_x_1472) ;  /* 0x0000000000700947 */ /* 0x000fec0003800000 */
[----:B------:R0:W-:Y:S01]  /*67d0*/  STS.128 [R32], R76 ;  /* 0x0000004c20007388 */ /* 0x0001e20000000c00 */
        /* <DEDUP_REMOVED lines=23> */
[----:B------:R-:W-:Y:S01]  /*6950*/  LEA R24, R197, R24, 0x7 ;  /* 0x00000018c5187211 */ /* 0x000fe200078e38ff */
[----:B------:R0:W-:Y:S03]  /*6960*/  STS.128 [R32+0x3180], R36 ;  /* 0x0031802420007388 */ /* 0x0001e60000000c00 */
[----:B------:R-:W-:-:S13]  /*6970*/  ISETP.GE.AND P1, PT, R24, UR6, PT ;  /* 0x0000000618007c0c */ /* 0x000fda000bf26270 */
[----:B------:R0:W-:Y:S02]  /*6980*/  @!P1 STS.128 [R32+0x39c0], R44 ;  /* 0x0039c02c20009388 */ /* 0x0001e40000000c00 */
.L_x_1472:
[----:B------:R-:W-:Y:S05]  /*6990*/  BSYNC B0 ;  /* 0x0000000000007941 */ /* 0x000fea0003800000 */
.L_x_1471:
[----:B------:R-:W1:Y:S01]  /*69a0*/  S2UR UR7, SR_CTAID.X ;  /* 0x00000000000779c3 */ /* 0x000e620000002500 */
[----:B------:R-:W-:-:S07]  /*69b0*/  IMAD.MOV R24, RZ, RZ, -R70 ;  /* 0x000000ffff187224 */ /* 0x000fce00078e0a46 */
[----:B------:R-:W-:Y:S01]  /*69c0*/  BAR.SYNC.DEFER_BLOCKING 0x0 ;  /* 0x0000000000007b1d */ /* 0x000fe20000010000 */
[----:B------:R-:W-:-:S05]  /*69d0*/  IMAD R0, R3, 0x840, R0 ;  /* 0x0000084003007824 */ /* 0x000fca00078e0200 */
[----:B------:R-:W-:Y:S01]  /*69e0*/  BSSY B0, `(.L_x_1473) ;  /* 0x00000bb000007945 */ /* 0x000fe20003800000 */
[----:B------:R-:W-:Y:S01]  /*69f0*/  IADD3 R0, R25, R0, RZ ;  /* 0x0000000019007210 */ /* 0x000fe20007ffe0ff */
        /* <DEDUP_REMOVED lines=11> */
[----:B------:R-:W-:Y:S01]  /*6ab0*/  VIADD R26, R1, 0x80 ;  /* 0x00000080011a7836 */ /* 0x000fe20000000000 */
[----:B------:R-:W-:Y:S01]  /*6ac0*/  BSSY B1, `(.L_x_1475) ;  /* 0x0000012000017945 */ /* 0x000fe20003800000 */
[C---:B------:R-:W-:Y:S02]  /*6ad0*/  ISETP.NE.AND P2, PT, R3.reuse, 0x1, PT ;  /* 0x000000010300780c */ /* 0x040fe40003f45270 */
[C---:B------:R-:W-:Y:S02]  /*6ae0*/  ISETP.NE.AND P3, PT, R3.reuse, 0x2, PT ;  /* 0x000000020300780c */ /* 0x040fe40003f65270 */
[C---:B------:R-:W-:Y:S02]  /*6af0*/  ISETP.NE.AND P4, PT, R3.reuse, 0x3, PT ;  /* 0x000000030300780c */ /* 0x040fe40003f85270 */
[----:B------:R-:W-:-:S04]  /*6b00*/  LEA R25, R3, R26, 0x4 ;  /* 0x0000001a03197211 */ /* 0x000fc800078e20ff */
[----:B------:R-:W-:Y:S07]  /*6b10*/  @!P1 BRA `(.L_x_1476) ;  /* 0x0000000000309947 */ /* 0x000fee0003800000 */
        /* <DEDUP_REMOVED lines=12> */
.L_x_1476:
[----:B------:R-:W-:Y:S05]  /*6be0*/  BSYNC B1 ;  /* 0x0000000000017941 */ /* 0x000fea0003800000 */
.L_x_1475:
        /* <DEDUP_REMOVED lines=14> */
.L_x_1478:
[----:B------:R-:W-:Y:S05]  /*6cd0*/  BSYNC B1 ;  /* 0x0000000000017941 */ /* 0x000fea0003800000 */
.L_x_1477:
        /* <DEDUP_REMOVED lines=14> */
.L_x_1480:
[----:B------:R-:W-:Y:S05]  /*6dc0*/  BSYNC B1 ;  /* 0x0000000000017941 */ /* 0x000fea0003800000 */
.L_x_1479:
        /* <DEDUP_REMOVED lines=28> */
.L_x_1483:
[----:B------:R-:W-:Y:S05]  /*6f90*/  BSYNC B2 ;  /* 0x0000000000027941 */ /* 0x000fea0003800000 */
.L_x_1482:
        /* <DEDUP_REMOVED lines=11> */
.L_x_1484:
[----:B------:R-:W-:Y:S05]  /*7050*/  BSYNC B1 ;  /* 0x0000000000017941 */ /* 0x000fea0003800000 */
.L_x_1481:
        /* <DEDUP_REMOVED lines=19> */
.L_x_1486:
[----:B------:R-:W-:Y:S05]  /*7190*/  BSYNC B1 ;  /* 0x0000000000017941 */ /* 0x000fea0003800000 */
.L_x_1485:
        /* <DEDUP_REMOVED lines=14> */
.L_x_1488:
[----:B------:R-:W-:Y:S05]  /*7280*/  BSYNC B1 ;  /* 0x0000000000017941 */ /* 0x000fea0003800000 */
.L_x_1487:
        /* <DEDUP_REMOVED lines=14> */
.L_x_1490:
[----:B------:R-:W-:Y:S05]  /*7370*/  BSYNC B1 ;  /* 0x0000000000017941 */ /* 0x000fea0003800000 */
.L_x_1489:
        /* <DEDUP_REMOVED lines=22> */
.L_x_1491:
        /* <DEDUP_REMOVED lines=11> */
.L_x_1474:
[----:B------:R-:W-:Y:S05]  /*7590*/  BSYNC B0 ;  /* 0x0000000000007941 */ /* 0x000fea0003800000 */
.L_x_1473:
        /* <DEDUP_REMOVED lines=40> */
.L_x_1493:
[----:B------:R-:W-:Y:S05]  /*7820*/  BSYNC B0 ;  /* 0x0000000000007941 */ /* 0x000fea0003800000 */
.L_x_1492:
[----:B------:R-:W-:Y:S01]  /*7830*/  BAR.SYNC.DEFER_BLOCKING 0x0 ;  /* 0x0000000000007b1d */ /* 0x000fe20000010000 */
[----:B------:R-:W-:-:S13]  /*7840*/  ISETP.NE.AND P0, PT, R42, RZ, PT ;  /* 0x000000ff2a00720c */ /* 0x000fda0003f05270 */
[----:B------:R-:W-:Y:S05]  /*7850*/  @!P0 EXIT ;  /* 0x000000000000894d */ /* 0x000fea0003800000 */
[C---:B------:R-:W-:Y:S01]  /*7860*/  ISETP.NE.AND P2, PT, R3.reuse, RZ, PT ;  /* 0x000000ff0300720c */ /* 0x040fe20003f45270 */
[----:B------:R-:W-:Y:S01]  /*7870*/  BSSY B0, `(.L_x_1494) ;  /* 0x0000012000007945 */ /* 0x000fe20003800000 */
[C---:B------:R-:W-:Y:S02]  /*7880*/  ISETP.NE.AND P3, PT, R3.reuse, 0x1, PT ;  /* 0x000000010300780c */ /* 0x040fe40003f65270 */
[C---:B------:R-:W-:Y:S02]  /*7890*/  ISETP.NE.AND P4, PT, R3.reuse, 0x2, PT ;  /* 0x000000020300780c */ /* 0x040fe40003f85270 */
[C---:B------:R-:W-:Y:S02]  /*78a0*/  ISETP.NE.AND P1, PT, R3.reuse, 0x3, PT ;  /* 0x000000030300780c */ /* 0x040fe40003f25270 */
[----:B0-----:R-:W-:-:S05]  /*78b0*/  LEA R8, R3, R72, 0x4 ;  /* 0x0000004803087211 */ /* 0x001fca00078e20ff */
        /* <DEDUP_REMOVED lines=13> */
.L_x_1495:
[----:B------:R-:W-:Y:S05]  /*7990*/  BSYNC B0 ;  /* 0x0000000000007941 */ /* 0x000fea0003800000 */
.L_x_1494:
        /* <DEDUP_REMOVED lines=14> */
.L_x_1497:
[----:B------:R-:W-:Y:S05]  /*7a80*/  BSYNC B0 ;  /* 0x0000000000007941 */ /* 0x000fea0003800000 */
.L_x_1496:
        /* <DEDUP_REMOVED lines=14> */
.L_x_1499:
[----:B------:R-:W-:Y:S05]  /*7b70*/  BSYNC B0 ;  /* 0x0000000000007941 */ /* 0x000fea0003800000 */
.L_x_1498:
        /* <DEDUP_REMOVED lines=28> */
.L_x_1502:
[----:B------:R-:W-:Y:S05]  /*7d40*/  BSYNC B0 ;  /* 0x0000000000007941 */ /* 0x000fea0003800000 */
.L_x_1501:
        /* <DEDUP_REMOVED lines=11> */
.L_x_1503:
[----:B------:R-:W-:Y:S05]  /*7e00*/  BSYNC B1 ;  /* 0x0000000000017941 */ /* 0x000fea0003800000 */
.L_x_1500:
[----:B------:R-:W-:Y:S05]  /*7e10*/  WARPSYNC.ALL ;  /* 0x0000000000007948 */ /* 0x000fea0003800000 */
[----:B------:R-:W-:Y:S01]  /*7e20*/  IMAD R197, R197, 0x200, R24 ;  /* 0x00000200c5c57824 */ /* 0x000fe200078e0218 */
[----:B------:R-:W-:-:S04]  /*7e30*/  IADD3 R3, R3, 0x4, RZ ;  /* 0x0000000403037810 */ /* 0x000fc80007ffe0ff */
        /* <DEDUP_REMOVED lines=17> */
.L_x_1505:
[----:B------:R-:W-:Y:S05]  /*7f50*/  BSYNC B1 ;  /* 0x0000000000017941 */ /* 0x000fea0003800000 */
.L_x_1504:
        /* <DEDUP_REMOVED lines=14> */
.L_x_1507:
[----:B------:R-:W-:Y:S05]  /*8040*/  BSYNC B1 ;  /* 0x0000000000017941 */ /* 0x000fea0003800000 */
.L_x_1506:
        /* <DEDUP_REMOVED lines=14> */
.L_x_1509:
[----:B------:R-:W-:Y:S05]  /*8130*/  BSYNC B1 ;  /* 0x0000000000017941 */ /* 0x000fea0003800000 */
.L_x_1508:
        /* <DEDUP_REMOVED lines=21> */
.L_x_1510:
        /* <DEDUP_REMOVED lines=14> */
        .weak           $__internal_12_$__cuda_sm20_rcp_rn_f32_slowpath
        .type           $__internal_12_$__cuda_sm20_rcp_rn_f32_slowpath,@function
        .size           $__internal_12_$__cuda_sm20_rcp_rn_f32_slowpath,(.L_x_7852 - $__internal_12_$__cuda_sm20_rcp_rn_f32_slowpath)
$__internal_12_$__cuda_sm20_rcp_rn_f32_slowpath:
        /* <DEDUP_REMOVED lines=15> */
.L_x_1511:
        /* <DEDUP_REMOVED lines=29> */
[----:B------:R-:W-:-:S05]  /*8630*/  @!P0 IADD3 R5, R5, 0x1, RZ ;  /* 0x0000000105058810 */ /* 0x000fca0007ffe0ff */
[----:B------:R-:W-:-:S05]  /*8640*/  @!P1 IMAD.SHL.U32 R5, R5, 0x2, RZ ;  /* 0x0000000205059824 */ /* 0x000fca00078e00ff */
[----:B------:R-:W-:Y:S01]  /*8650*/  LOP3.LUT R5, R5, 0x80000000, R4, 0xf8, !PT ;  /* 0x8000000005057812 */ /* 0x000fe200078ef804 */
[----:B------:R-:W-:Y:S06]  /*8660*/  BRA `(.L_x_1512) ;  /* 0x0000000000047947 */ /* 0x000fec0003800000 */
.L_x_1513:
[----:B------:R0:W1:Y:S02]  /*8670*/  MUFU.RCP R5, R4 ;  /* 0x0000000400057308 */ /* 0x0000640000001000 */
.L_x_1512:
[----:B-1-3--:R-:W-:Y:S01]  /*8680*/  MOV R124, R5 ;  /* 0x00000005007c7202 */ /* 0x00afe20000000f00 */
[----:B0-2---:R-:W-:Y:S01]  /*8690*/  IMAD.MOV.U32 R4, RZ, RZ, R11 ;  /* 0x000000ffff047224 */ /* 0x005fe200078e000b */
[----:B------:R-:W-:-:S04]  /*86a0*/  MOV R5, 0x0 ;  /* 0x0000000000057802 */ /* 0x000fc80000000f00 */
[----:B------:R-:W-:Y:S05]  /*86b0*/  RET.REL.NODEC R4 `(_ZN18transformer_engine13normalization21ln_bwd_general_kernelINS0_13Kernel_traitsI6__halffS3_fjLj1024ELj1ELj4ELj1ELj16ENS0_18Kernel_traits_baseILj1024ES3_fS3_fjLj128EEEEEEEvNS0_20BackwardKernelParamsE) ;  /* 0xffffff7804507950 */ /* 0x000fea0003c3ffff */
.L_x_1514:
        /* <DEDUP_REMOVED lines=12> */
.L_x_7852:


//--------------------- .text._ZN18transformer_engine13normalization21ln_bwd_general_kernelINS0_13Kernel_traitsI6__halfS3_S3_fjLj1024ELj1ELj4ELj1ELj16ENS0_18Kernel_traits_baseILj1024ES3_S3_S3_fjLj128EEEEEEEvNS0_20BackwardKernelParamsE --------------------------
	.section	.text._ZN18transformer_engine13normalization21ln_bwd_general_kernelINS0_13Kernel_traitsI6__halfS3_S3_fjLj1024ELj1ELj4ELj1ELj16ENS0_18Kernel_traits_baseILj1024ES3_S3_S3_fjLj128EEEEEEEvNS0_20BackwardKernelParamsE,"ax",@progbits
	.align	128
        .global         _ZN18transformer_engine13normalization21ln_bwd_general_kernelINS0_13Kernel_traitsI6__halfS3_S3_fjLj1024ELj1ELj4ELj1ELj16ENS0_18Kernel_traits_baseILj1024ES3_S3_S3_fjLj128EEEEEEEvNS0_20BackwardKernelParamsE
        .type           _ZN18transformer_engine13normalization21ln_bwd_general_kernelINS0_13Kernel_traitsI6__halfS3_S3_fjLj1024ELj1ELj4ELj1ELj16ENS0_18Kernel_traits_baseILj1024ES3_S3_S3_fjLj128EEEEEEEvNS0_20BackwardKernelParamsE,@function
        .size           _ZN18transformer_engine13normalization21ln_bwd_general_kernelINS0_13Kernel_traitsI6__halfS3_S3_fjLj1024ELj1ELj4ELj1ELj16ENS0_18Kernel_traits_baseILj1024ES3_S3_S3_fjLj128EEEEEEEvNS0_20BackwardKernelParamsE,(.L_x_7853 - _ZN18transformer_engine13normalization21ln_bwd_general_kernelINS0_13Kernel_traitsI6__halfS3_S3_fjLj1024ELj1ELj4ELj1ELj16ENS0_18Kernel_traits_baseILj1024ES3_S3_S3_fjLj128EEEEEEEvNS0_20BackwardKernelParamsE)
        .other          _ZN18transformer_engine13normalization21ln_bwd_general_kernelINS0_13Kernel_traitsI6__halfS3_S3_fjLj1024ELj1ELj4ELj1ELj16ENS0_18Kernel_traits_baseILj1024ES3_S3_S3_fjLj128EEEEEEEvNS0_20BackwardKernelParamsE,@"STO_CUDA_ENTRY STV_DEFAULT"
_ZN18transformer_engine13normalization21ln_bwd_general_kernelINS0_13Kernel_traitsI6__halfS3_S3_fjLj1024ELj1ELj4ELj1ELj16ENS0_18Kernel_traits_baseILj1024ES3_S3_S3_fjLj128EEEEEEEvNS0_20BackwardKernelParamsE:
.text._ZN18transformer_engine13normalization21ln_bwd_general_kernelINS0_13Kernel_traitsI6__halfS3_S3_fjLj1024ELj1ELj4ELj1ELj16ENS0_18Kernel_traits_baseILj1024ES3_S3_S3_fjLj128EEEEEEEvNS0_20BackwardKernelParamsE:
[----:B------:R-:W0:Y:S01]  /*0000*/  LDC R1, c[0x0][0x28] ;  /* 0x00000a00ff017b82 */ /* 0x000e220000000800 */
[----:B------:R-:W-:Y:S01]  /*0010*/  ULDC UR4, c[0x0][0x214] ;  /* 0x0000850000047ab9 */ /* 0x000fe20000000800 */
[----:B------:R-:W1:Y:S01]  /*0020*/  S2R R121, SR_TID.X ;  /* 0x0000000000797919 */ /* 0x000e620000002100 */
[----:B------:R-:W-:Y:S01]  /*0030*/  IMAD.U32 R153, RZ, RZ, UR4 ;  /* 0x00000004ff997e24 */ /* 0x000fe2000f8e00ff */
[----:B0-----:R-:W-:-:S04]  /*0040*/  IADD3 R1, R1, -0x100, RZ ;  /* 0xffffff0001017810 */ /* 0x001fc80007ffe0ff */
[----:B------:R-:W0:Y:S01]  /*0050*/  S2UR UR4, SR_CTAID.X ;  /* 0x00000000000479c3 */ /* 0x000e220000002500 */
[----:B------:R-:W-:Y:S01]  /*0060*/  ULDC UR6, c[0x0][0x21c] ;  /* 0x0000870000067ab9 */ /* 0x000fe20000000800 */
[----:B------:R-:W2:Y:S01]  /*0070*/  I2F.U32.RP R0, R153 ;  /* 0x0000009900007306 */ /* 0x000ea20000209000 */
[----:B------:R-:W-:Y:S01]  /*0080*/  ISETP.NE.U32.AND P2, PT, R153, RZ, PT ;  /* 0x000000ff9900720c */ /* 0x000fe20003f45070 */
[----:B------:R3:W-:Y:S01]  /*0090*/  STL.128 [R1], RZ ;  /* 0x000000ff01007387 */ /* 0x0007e20000100c00 */
[----:B------:R-:W-:Y:S01]  /*00a0*/  BSSY B0, `(.L_x_1515) ;  /* 0x00000ed000007945 */ /* 0x000fe20003800000 */
[----:B------:R-:W-:Y:S02]  /*00b0*/  MOV R64, RZ ;  /* 0x000000ff00407202 */ /* 0x000fe40000000f00 */
[----:B------:R3:W-:Y:S04]  /*00c0*/  STL.128 [R1+0x10], RZ ;  /* 0x000010ff01007387 */ /* 0x0007e80000100c00 */
[----:B------:R3:W-:Y:S04]  /*00d0*/  STL.128 [R1+0x20], RZ ;  /* 0x000020ff01007387 */ /* 0x0007e80000100c00 */
[----:B------:R3:W-:Y:S01]  /*00e0*/  STL.128 [R1+0x30], RZ ;  /* 0x000030ff01007387 */ /* 0x0007e20000100c00 */
[----:B--2---:R-:W2:Y:S03]  /*00f0*/  MUFU.RCP R0, R0 ;  /* 0x0000000000007308 */ /* 0x004ea60000001000 */
[----:B------:R3:W-:Y:S04]  /*0100*/  STL.128 [R1+0x40], RZ ;  /* 0x000040ff01007387 */ /* 0x0007e80000100c00 */
[----:B------:R3:W-:Y:S04]  /*0110*/  STL.128 [R1+0x50], RZ ;  /* 0x000050ff01007387 */ /* 0x0007e80000100c00 */
[----:B------:R3:W-:Y:S04]  /*0120*/  STL.128 [R1+0x60], RZ ;  /* 0x000060ff01007387 */ /* 0x0007e80000100c00 */
[----:B------:R3:W-:Y:S01]  /*0130*/  STL.128 [R1+0x70], RZ ;  /* 0x000070ff01007387 */ /* 0x0007e20000100c00 */
[----:B--2---:R-:W-:-:S03]  /*0140*/  IADD3 R2, R0, 0xffffffe, RZ ;  /* 0x0ffffffe00027810 */ /* 0x004fc60007ffe0ff */
[----:B------:R3:W-:Y:S01]  /*0150*/  STL.128 [R1+0x80], RZ ;  /* 0x000080ff01007387 */ /* 0x0007e20000100c00 */
[----:B------:R2:W4:Y:S03]  /*0160*/  F2I.FTZ.U32.TRUNC.NTZ R3, R2 ;  /* 0x0000000200037305 */ /* 0x000526000021f000 */
[----:B------:R3:W-:Y:S04]  /*0170*/  STL.128 [R1+0x90], RZ ;  /* 0x000090ff01007387 */ /* 0x0007e80000100c00 */
[----:B------:R3:W-:Y:S01]  /*0180*/  STL.128 [R1+0xa0], RZ ;  /* 0x0000a0ff01007387 */ /* 0x0007e20000100c00 */
[----:B--2---:R-:W-:-:S03]  /*0190*/  HFMA2.MMA R2, -RZ, RZ, 0, 0 ;  /* 0x00000000ff027435 */ /* 0x004fc600000001ff */
        /* <DEDUP_REMOVED lines=8> */
[----:B0-----:R-:W-:Y:S01]  /*0220*/  IMAD.HI.U32 R69, R3, UR4, RZ ;  /* 0x0000000403457c27 */ /* 0x001fe2000f8e00ff */
[----:B-1----:R-:W-:-:S03]  /*0230*/  LOP3.LUT R3, R121, 0x1f, RZ, 0xc0, !PT ;  /* 0x0000001f79037812 */ /* 0x002fc600078ec0ff */
[----:B------:R-:W-:-:S04]  /*0240*/  IMAD.MOV R4, RZ, RZ, -R69 ;  /* 0x000000ffff047224 */ /* 0x000fc800078e0a45 */
[----:B------:R-:W-:-:S05]  /*0250*/  IMAD R4, R153, R4, UR4 ;  /* 0x0000000499047e24 */ /* 0x000fca000f8e0204 */
[----:B------:R-:W-:-:S13]  /*0260*/  ISETP.GE.U32.AND P0, PT, R4, R153, PT ;  /* 0x000000990400720c */ /* 0x000fda0003f06070 */
[----:B------:R-:W-:Y:S01]  /*0270*/  @P0 IADD3 R4, R4, -R153, RZ ;  /* 0x8000009904040210 */ /* 0x000fe20007ffe0ff */
[----:B------:R-:W-:-:S03]  /*0280*/  @P0 VIADD R69, R69, 0x1 ;  /* 0x0000000145450836 */ /* 0x000fc60000000000 */
[----:B------:R-:W-:-:S13]  /*0290*/  ISETP.GE.U32.AND P1, PT, R4, R153, PT ;  /* 0x000000990400720c */ /* 0x000fda0003f26070 */
[----:B------:R-:W-:Y:S02]  /*02a0*/  @P1 IADD3 R69, R69, 0x1, RZ ;  /* 0x0000000145451810 */ /* 0x000fe40007ffe0ff */
[----:B------:R-:W-:-:S05]  /*02b0*/  @!P2 LOP3.LUT R69, RZ, R153, RZ, 0x33, !PT ;  /* 0x00000099ff45a212 */ /* 0x000fca00078e33ff */
[----:B------:R-:W-:Y:S02]  /*02c0*/  IMAD.MOV R68, RZ, RZ, -R69 ;  /* 0x000000ffff447224 */ /* 0x000fe400078e0a45 */
[----:B------:R-:W-:Y:S02]  /*02d0*/  IMAD.SHL.U32 R0, R69, 0x4, RZ ;  /* 0x0000000445007824 */ /* 0x000fe400078e00ff */
[----:B------:R-:W-:Y:S01]  /*02e0*/  IMAD R68, R153, R68, UR4 ;  /* 0x0000000499447e24 */ /* 0x000fe2000f8e0244 */
[----:B------:R-:W-:-:S04]  /*02f0*/  ULDC.64 UR4, c[0x0][0x208] ;  /* 0x0000820000047ab9 */ /* 0x000fc80000000a00 */
[----:B------:R-:W-:-:S04]  /*0300*/  SHF.L.U32 R2, R68, 0x5, RZ ;  /* 0x0000000544027819 */ /* 0x000fc800000006ff */
        /* <DEDUP_REMOVED lines=15> */
.L_x_1518:
        /* <DEDUP_REMOVED lines=28> */
.L_x_1519:
[----:B------:R-:W-:Y:S05]  /*05c0*/  BSYNC B1 ;  /* 0x0000000000017941 */ /* 0x000fea0003800000 */
.L_x_1517:
        /* <DEDUP_REMOVED lines=11> */
[C---:B0-----:R-:W-:Y:S01]  /*0680*/  LEA R4, R12.reuse, R17, 0x1 ;  /* 0x000000110c047211 */ /* 0x041fe200078e08ff */
        /* <DEDUP_REMOVED lines=8> */
.L_x_1521:
        /* <DEDUP_REMOVED lines=28> */
.L_x_1522:
[----:B------:R-:W-:Y:S05]  /*08d0*/  BSYNC B1 ;  /* 0x0000000000017941 */ /* 0x000fea0003800000 */
.L_x_1520:
        /* <DEDUP_REMOVED lines=20> */
.L_x_1524:
        /* <DEDUP_REMOVED lines=28> */
.L_x_1525:
[----:B------:R-:W-:Y:S05]  /*0be0*/  BSYNC B1 ;  /* 0x0000000000017941 */ /* 0x000fea0003800000 */
.L_x_1523:
        /* <DEDUP_REMOVED lines=17> */
[----:B------:R-:W5:Y:S01]  /*0d00*/  LDG.E.128 R4, desc[UR4][R4.64] ;  /* 0x0000000404047981 */ /* 0x000f62000c1e1d00 */
[----:B------:R-:W-:Y:S05]  /*0d10*/  BRA `(.L_x_1528) ;  /* 0x0000000000707947 */ /* 0x000fea0003800000 */
.L_x_1527:
        /* <DEDUP_REMOVED lines=28> */
.L_x_1528:
[----:B------:R-:W-:Y:S05]  /*0ee0*/  BSYNC B1 ;  /* 0x0000000000017941 */ /* 0x000fea0003800000 */
.L_x_1526:
        /* <DEDUP_REMOVED lines=8> */
.L_x_1516:
[----:B------:R-:W-:Y:S05]  /*0f70*/  BSYNC B0 ;  /* 0x0000000000007941 */ /* 0x000fea0003800000 */
.L_x_1515:
        /* <DEDUP_REMOVED lines=16> */
[----:B0-----:R-:W-:Y:S02]  /*1080*/  CS2R R4, SRZ ;  /* 0x0000000000047805 */ /* 0x001fe4000001ff00 */
        /* <DEDUP_REMOVED lines=25> */
[----:B------:R-:W-:Y:S05]  /*1220*/  CALL.REL.NOINC `($__internal_13_$__cuda_sm20_rcp_rn_f32_slowpath) ;  /* 0x0000006400707944 */ /* 0x000fea0003c00000 */
[----:B------:R-:W-:Y:S05]  /*1230*/  BRA `(.L_x_1531) ;  /* 0x0000000000107947 */ /* 0x000fea0003800000 */
.L_x_1530:
[----:B------:R-:W0:Y:S02]  /*1240*/  MUFU.RCP R111, R4 ;  /* 0x00000004006f7308 */ /* 0x000e240000001000 */
[----:B0-----:R-:W-:-:S04]  /*1250*/  FFMA R5, R4, R111, -1 ;  /* 0xbf80000004057423 */ /* 0x001fc8000000006f */
[----:B------:R-:W-:-:S04]  /*1260*/  FADD.FTZ R6, -R5, -RZ ;  /* 0x800000ff05067221 */ /* 0x000fc80000010100 */
[----:B------:R-:W-:-:S07]  /*1270*/  FFMA R111, R111, R6, R111 ;  /* 0x000000066f6f7223 */ /* 0x000fce000000006f */
.L_x_1531:
        /* <DEDUP_REMOVED lines=28> */
[--C-:B------:R-:W-:Y:S01]  /*1440*/  FADD R93, R60, R79.reuse ;  /* 0x0000004f3c5d7221 */ /* 0x100fe20000000000 */
[C---:B------:R-:W-:Y:S01]  /*1450*/  LEA R76, R75.reuse, R77, 0x8 ;  /* 0x0000004d4b4c7211 */ /* 0x040fe200078e40ff */
[--C-:B------:R-:W-:Y:S01]  /*1460*/  FADD R92, R92, R79.reuse ;  /* 0x0000004f5c5c7221 */ /* 0x100fe20000000000 */
        /* <DEDUP_REMOVED lines=45> */
.L_x_1585:
[----:B-1----:R-:W-:Y:S01]  /*1740*/  SHF.R.U32.HI R189, RZ, 0x5, R121 ;  /* 0x00000005ffbd7819 */ /* 0x002fe20000011679 */
[----:B------:R-:W-:Y:S01]  /*1750*/  ULDC UR8, c[0x0][0x218] ;  /* 0x0000860000087ab9 */ /* 0x000fe20000000800 */
[----:B-----5:R-:W-:Y:S01]  /*1760*/  HFMA2.MMA R120, -RZ, RZ, 0, 0 ;  /* 0x00000000ff787435 */ /* 0x020fe200000001ff */
[----:B------:R-:W-:Y:S01]  /*1770*/  IMAD.MOV.U32 R191, RZ, RZ, RZ ;  /* 0x000000ffffbf7224 */ /* 0x000fe200078e00ff */
[----:B------:R-:W-:Y:S01]  /*1780*/  IADD3 R122, R189, R0, RZ ;  /* 0x00000000bd7a7210 */ /* 0x000fe20007ffe0ff */
[----:B------:R-:W-:-:S03]  /*1790*/  ULDC UR6, c[0x0][0x21c] ;  /* 0x0000870000067ab9 */ /* 0x000fc60000000800 */
        /* <DEDUP_REMOVED lines=10> */
[----:B------:R-:W-:Y:S01]  /*1840*/  IMAD.MOV.U32 R193, RZ, RZ, RZ ;  /* 0x000000ffffc17224 */ /* 0x000fe200078e00ff */
[----:B------:R-:W-:-:S10]  /*1850*/  MOV R194, RZ ;  /* 0x000000ff00c27202 */ /* 0x000fd40000000f00 */
        /* <DEDUP_REMOVED lines=13> */
.L_x_1535:
        /* <DEDUP_REMOVED lines=28> */
.L_x_1536:
[----:B------:R-:W-:Y:S05]  /*1af0*/  BSYNC B1 ;  /* 0x0000000000017941 */ /* 0x000fea0003800000 */
.L_x_1534:
        /* <DEDUP_REMOVED lines=10> */
.L_x_1538:
        /* <DEDUP_REMOVED lines=28> */
.L_x_1539:
[----:B------:R-:W-:Y:S05]  /*1d60*/  BSYNC B1 ;  /* 0x0000000000017941 */ /* 0x000fea0003800000 */
.L_x_1537:
[--C-:B-----5:R-:W-:Y:S01]  /*1d70*/  HADD2.F32 R124, -RZ, R112.reuse.H0_H0 ;  /* 0x20000070ff7c7230 */ /* 0x120fe20000004100 */
[----:B------:R-:W-:Y:S01]  /*1d80*/  ISETP.GE.AND P0, PT, R77, UR6, PT ;  /* 0x000000064d007c0c */ /* 0x000fe2000bf06270 */
[----:B------:R-:W-:Y:S02]  /*1d90*/  HADD2.F32 R112, -RZ, R112.H1_H1 ;  /* 0x30000070ff707230 */ /* 0x000fe40000004100 */
[----:B------:R-:W-:Y:S02]  /*1da0*/  HADD2.F32 R128, -RZ, R113.H0_H0 ;  /* 0x20000071ff807230 */ /* 0x000fe40000004100 */
[--C-:B------:R-:W-:Y:S01]  /*1db0*/  FADD R71, R124, -R191.reuse ;  /* 0x800000bf7c477221 */ /* 0x100fe20000000000 */
[--C-:B------:R-:W-:Y:S02]  /*1dc0*/  HADD2.F32 R136, -RZ, R115.reuse.H0_H0 ;  /* 0x20000073ff887230 */ /* 0x100fe40000004100 */
[----:B------:R-:W-:Y:S02]  /*1dd0*/  HADD2.F32 R138, -RZ, R115.H1_H1 ;  /* 0x30000073ff8a7230 */ /* 0x000fe40000004100 */
[----:B------:R-:W-:Y:S01]  /*1de0*/  FADD R115, R112, -R191 ;  /* 0x800000bf70737221 */ /* 0x000fe20000000000 */
[----:B------:R-:W-:-:S02]  /*1df0*/  HADD2.F32 R130, -RZ, R113.H1_H1 ;  /* 0x30000071ff827230 */ /* 0x000fc40000004100 */
[----:B------:R-:W-:Y:S01]  /*1e00*/  FADD R125, R128, -R191 ;  /* 0x800000bf807d7221 */ /* 0x000fe20000000000 */
[----:B------:R-:W-:Y:S02]  /*1e10*/  HADD2.F32 R132, -RZ, R114.H0_H0 ;  /* 0x20000072ff847230 */ /* 0x000fe40000004100 */
[-C--:B------:R-:W-:Y:S01]  /*1e20*/  FMUL R71, R71, R120.reuse ;  /* 0x0000007847477220 */ /* 0x080fe20000400000 */
[----:B------:R-:W-:Y:S02]  /*1e30*/  HADD2.F32 R113, -RZ, R116.H0_H0 ;  /* 0x20000074ff717230 */ /* 0x000fe40000004100 */
[-C--:B------:R-:W-:Y:S01]  /*1e40*/  FMUL R124, R115, R120.reuse ;  /* 0x00000078737c7220 */ /* 0x080fe20000400000 */
[----:B------:R-:W-:Y:S02]  /*1e50*/  HADD2.F32 R127, -RZ, R117.H0_H0 ;  /* 0x20000075ff7f7230 */ /* 0x000fe40000004100 */
[----:B------:R-:W-:Y:S01]  /*1e60*/  FMUL R125, R125, R120 ;  /* 0x000000787d7d7220 */ /* 0x000fe20000400000 */
[----:B------:R-:W-:-:S02]  /*1e70*/  HADD2.F32 R134, -RZ, R114.H1_H1 ;  /* 0x30000072ff867230 */ /* 0x000fc40000004100 */
[----:B------:R-:W-:Y:S01]  /*1e80*/  FADD R115, R132, -R191 ;  /* 0x800000bf84737221 */ /* 0x000fe20000000000 */
[----:B------:R-:W-:Y:S02]  /*1e90*/  HADD2.F32 R116, -RZ, R116.H1_H1 ;  /* 0x30000074ff747230 */ /* 0x000fe40000004100 */
[----:B------:R-:W-:Y:S01]  /*1ea0*/  FADD R4, R4, R113 ;  /* 0x0000007104047221 */ /* 0x000fe20000000000 */
[-C--:B------:R-:W-:Y:S01]  /*1eb0*/  FFMA R8, R71, R113.reuse, R8 ;  /* 0x0000007147087223 */ /* 0x080fe20000000008 */
[----:B------:R-:W-:Y:S01]  /*1ec0*/  FMUL R126, R110, R113 ;  /* 0x000000716e7e7220 */ /* 0x000fe20000400000 */
[----:B------:R-:W-:Y:S01]  /*1ed0*/  FADD R113, R130, -R191 ;  /* 0x800000bf82717221 */ /* 0x000fe20000000000 */
[----:B------:R-:W-:Y:S01]  /*1ee0*/  FADD R6, R6, R127 ;  /* 0x0000007f06067221 */ /* 0x000fe20000000000 */
[-C--:B------:R-:W-:Y:S01]  /*1ef0*/  FFMA R10, R125, R127.reuse, R10 ;  /* 0x0000007f7d0a7223 */ /* 0x080fe2000000000a */
[----:B------:R-:W-:Y:S01]  /*1f00*/  FMUL R130, R108, R127 ;  /* 0x0000007f6c827220 */ /* 0x000fe20000400000 */
[----:B------:R-:W-:Y:S01]  /*1f10*/  FMUL R127, R115, R120 ;  /* 0x00000078737f7220 */ /* 0x000fe20000400000 */
[----:B------:R-:W-:Y:S01]  /*1f20*/  FADD R115, R134, -R191 ;  /* 0x800000bf86737221 */ /* 0x000fe20000000000 */
[----:B------:R-:W-:Y:S01]  /*1f30*/  FMUL R123, R109, R116 ;  /* 0x000000746d7b7220 */ /* 0x000fe20000400000 */
[----:B------:R-:W-:Y:S01]  /*1f40*/  FMUL R128, R113, R120 ;  /* 0x0000007871807220 */ /* 0x000fe20000400000 */
[----:B------:R-:W-:Y:S01]  /*1f50*/  FADD R112, RZ, R126 ;  /* 0x0000007eff707221 */ /* 0x000fe20000000000 */
[----:B------:R-:W-:Y:S01]  /*1f60*/  FFMA R113, R71, R126, RZ ;  /* 0x0000007e47717223 */ /* 0x000fe200000000ff */
[----:B------:R-:W-:-:S02]  /*1f70*/  HADD2.F32 R114, -RZ, R117.H1_H1 ;  /* 0x30000075ff727230 */ /* 0x000fc40000004100 */
[----:B------:R-:W-:Y:S01]  /*1f80*/  FMUL R134, R115, R120 ;  /* 0x0000007873867220 */ /* 0x000fe20000400000 */
[----:B------:R-:W-:Y:S01]  /*1f90*/  FADD R115, R112, R123 ;  /* 0x0000007b70737221 */ /* 0x000fe20000000000 */
[----:B------:R-:W-:Y:S01]  /*1fa0*/  FFMA R112, R124, R123, R113 ;  /* 0x0000007b7c707223 */ /* 0x000fe20000000071 */
[--C-:B------:R-:W-:Y:S02]  /*1fb0*/  HADD2.F32 R117, -RZ, R118.reuse.H0_H0 ;  /* 0x20000076ff757230 */ /* 0x100fe40000004100 */
[----:B------:R-:W-:Y:S01]  /*1fc0*/  FADD R7, R7, R114 ;  /* 0x0000007207077221 */ /* 0x000fe20000000000 */
[-C--:B------:R-:W-:Y:S01]  /*1fd0*/  FFMA R11, R128, R114.reuse, R11 ;  /* 0x00000072800b7223 */ /* 0x080fe2000000000b */
[----:B------:R-:W-:Y:S01]  /*1fe0*/  FMUL R129, R107, R114 ;  /* 0x000000726b817220 */ /* 0x000fe20000400000 */
[----:B------:R-:W-:Y:S01]  /*1ff0*/  FADD R114, R115, R130 ;  /* 0x0000008273727221 */ /* 0x000fe20000000000 */
[----:B------:R-:W-:Y:S01]  /*2000*/  FFMA R113, R125, R130, R112 ;  /* 0x000000827d717223 */ /* 0x000fe20000000070 */
[----:B------:R-:W-:-:S02]  /*2010*/  HADD2.F32 R118, -RZ, R118.H1_H1 ;  /* 0x30000076ff767230 */ /* 0x000fc40000004100 */
[----:B------:R-:W-:Y:S01]  /*2020*/  FMUL R132, R106, R117 ;  /* 0x000000756a847220 */ /* 0x000fe20000400000 */
[----:B------:R-:W-:Y:S01]  /*2030*/  FADD R115, R114, R129 ;  /* 0x0000008172737221 */ /* 0x000fe20000000000 */
[----:B------:R-:W-:Y:S01]  /*2040*/  FFMA R112, R128, R129, R113 ;  /* 0x0000008180707223 */ /* 0x000fe20000000071 */
[--C-:B------:R-:W-:Y:S02]  /*2050*/  HADD2.F32 R135, -RZ, R119.reuse.H0_H0 ;  /* 0x20000077ff877230 */ /* 0x100fe40000004100 */
[----:B------:R-:W-:Y:S01]  /*2060*/  FADD R133, R136, -R191 ;  /* 0x800000bf88857221 */ /* 0x000fe20000000000 */
[----:B------:R-:W-:Y:S01]  /*2070*/  FMUL R131, R105, R118 ;  /* 0x0000007669837220 */ /* 0x000fe20000400000 */
[----:B------:R-:W-:Y:S01]  /*2080*/  FADD R114, R115, R132 ;  /* 0x0000008473727221 */ /* 0x000fe20000000000 */
[C---:B------:R-:W-:Y:S01]  /*2090*/  FFMA R113, R127.reuse, R132, R112 ;  /* 0x000000847f717223 */ /* 0x040fe20000000070 */
[----:B------:R-:W-:Y:S01]  /*20a0*/  FADD R12, R12, R117 ;  /* 0x000000750c0c7221 */ /* 0x000fe20000000000 */
[----:B------:R-:W-:Y:S01]  /*20b0*/  FFMA R16, R127, R117, R16 ;  /* 0x000000757f107223 */ /* 0x000fe20000000010 */
[----:B------:R-:W-:-:S02]  /*20c0*/  HADD2.F32 R194, -RZ, R119.H1_H1 ;  /* 0x30000077ffc27230 */ /* 0x000fc40000004100 */
[----:B------:R-:W-:Y:S01]  /*20d0*/  FADD R117, R138, -R191 ;  /* 0x800000bf8a757221 */ /* 0x000fe20000000000 */
[-C--:B------:R-:W-:Y:S01]  /*20e0*/  FMUL R133, R133, R120.reuse ;  /* 0x0000007885857220 */ /* 0x080fe20000400000 */
        /* <DEDUP_REMOVED lines=28> */
.L_x_1541:
        /* <DEDUP_REMOVED lines=28> */
.L_x_1542:
[----:B------:R-:W-:Y:S05]  /*2470*/  BSYNC B1 ;  /* 0x0000000000017941 */ /* 0x000fea0003800000 */
.L_x_1540:
[C---:B------:R-:W-:Y:S01]  /*2480*/  LEA R116, P2, R139.reuse, R152, 0x1 ;  /* 0x000000988b747211 */ /* 0x040fe200078408ff */
[----:B------:R-:W-:Y:S01]  /*2490*/  BSSY B1, `(.L_x_1543) ;  /* 0x0000024000017945 */ /* 0x000fe20003800000 */
[----:B------:R-:W-:Y:S02]  /*24a0*/  SHF.L.U64.HI R118, R139, 0x1, R142 ;  /* 0x000000018b767819 */ /* 0x000fe4000001028e */
[----:B------:R-:W-:Y:S02]  /*24b0*/  LOP3.LUT P0, RZ, R116, 0xf, RZ, 0xc0, !PT ;  /* 0x0000000f74ff7812 */ /* 0x000fe4000780c0ff */
[----:B------:R-:W-:Y:S02]  /*24c0*/  IADD3.X R117, R118, R153, RZ, P2, !PT ;  /* 0x0000009976757210 */ /* 0x000fe400017fe4ff */
[----:B------:R-:W-:-:S13]  /*24d0*/  ISETP.LT.U32.OR P0, PT, R73, 0x8, P0 ;  /* 0x000000084900780c */ /* 0x000fda0000701470 */
[----:B------:R-:W-:Y:S05]  /*24e0*/  @P0 BRA `(.L_x_1544) ;  /* 0x0000000000080947 */ /* 0x000fea0003800000 */
[----:B------:R-:W5:Y:S01]  /*24f0*/  LDG.E.128 R116, desc[UR4][R116.64] ;  /* 0x0000000474747981 */ /* 0x000f62000c1e1d00 */
[----:B------:R-:W-:Y:S05]  /*2500*/  BRA `(.L_x_1545) ;  /* 0x0000000000707947 */ /* 0x000fea0003800000 */
.L_x_1544:
        /* <DEDUP_REMOVED lines=28> */
.L_x_1545:
[----:B------:R-:W-:Y:S05]  /*26d0*/  BSYNC B1 ;  /* 0x0000000000017941 */ /* 0x000fea0003800000 */
.L_x_1543:
        /* <DEDUP_REMOVED lines=51> */
[----:B------:R-:W-:Y:S02]  /*2a10*/  HADD2.F32 R196, -RZ, R119.H1_H1 ;  /* 0x30000077ffc47230 */ /* 0x000fe40000004100 */
[----:B------:R-:W-:Y:S01]  /*2a20*/  FADD R28, R28, R117 ;  /* 0x000000751c1c7221 */ /* 0x000fe20000000000 */
[----:B------:R-:W-:Y:S01]  /*2a30*/  FFMA R32, R143, R117, R32 ;  /* 0x000000758f207223 */ /* 0x000fe20000000020 */
        /* <DEDUP_REMOVED lines=30> */
.L_x_1547:
        /* <DEDUP_REMOVED lines=28> */
.L_x_1548:
[----:B------:R-:W-:Y:S05]  /*2de0*/  BSYNC B1 ;  /* 0x0000000000017941 */ /* 0x000fea0003800000 */
.L_x_1546:
        /* <DEDUP_REMOVED lines=9> */
.L_x_1550:
        /* <DEDUP_REMOVED lines=28> */
.L_x_1551:
[----:B------:R-:W-:Y:S05]  /*3040*/  BSYNC B1 ;  /* 0x0000000000017941 */ /* 0x000fea0003800000 */
.L_x_1549:
        /* <DEDUP_REMOVED lines=84> */
.L_x_1553:
        /* <DEDUP_REMOVED lines=28> */
.L_x_1554:
[----:B------:R-:W-:Y:S05]  /*3750*/  BSYNC B1 ;  /* 0x0000000000017941 */ /* 0x000fea0003800000 */
.L_x_1552:
        /* <DEDUP_REMOVED lines=9> */
.L_x_1556:
        /* <DEDUP_REMOVED lines=28> */
.L_x_1557:
[----:B------:R-:W-:Y:S05]  /*39b0*/  BSYNC B1 ;  /* 0x0000000000017941 */ /* 0x000fea0003800000 */
.L_x_1555:
[----:B-----5:R-:W-:Y:S02]  /*39c0*/  HADD2.F32 R152, -RZ, R112.H0_H0 ;  /* 0x20000070ff987230 */ /* 0x020fe40000004100 */
[--C-:B------:R-:W-:Y:S02]  /*39d0*/  HADD2.F32 R156, -RZ, R113.reuse.H0_H0 ;  /* 0x20000071ff9c7230 */ /* 0x100fe40000004100 */
[----:B------:R-:W-:Y:S02]  /*39e0*/  HADD2.F32 R176, -RZ, R113.H1_H1 ;  /* 0x30000071ffb07230 */ /* 0x000fe40000004100 */
[--C-:B------:R-:W-:Y:S01]  /*39f0*/  FADD R173, R152, -R191.reuse ;  /* 0x800000bf98ad7221 */ /* 0x100fe20000000000 */
[----:B------:R-:W-:Y:S02]  /*3a00*/  HADD2.F32 R178, -RZ, R114.H0_H0 ;  /* 0x20000072ffb27230 */ /* 0x000fe40000004100 */
[----:B------:R-:W-:Y:S01]  /*3a10*/  FADD R175, R156, -R191 ;  /* 0x800000bf9caf7221 */ /* 0x000fe20000000000 */
[----:B------:R-:W-:-:S02]  /*3a20*/  HADD2.F32 R113, -RZ, R116.H0_H0 ;  /* 0x20000074ff717230 */ /* 0x000fc40000004100 */
[----:B------:R-:W-:Y:S01]  /*3a30*/  FMUL R173, R173, R120 ;  /* 0x00000078adad7220 */ /* 0x000fe20000400000 */
[----:B------:R-:W-:Y:S02]  /*3a40*/  HADD2.F32 R112, -RZ, R112.H1_H1 ;  /* 0x30000070ff707230 */ /* 0x000fe40000004100 */
[----:B------:R-:W-:Y:S01]  /*3a50*/  FADD R181, R178, -R191 ;  /* 0x800000bfb2b57221 */ /* 0x000fe20000000000 */
[----:B------:R-:W-:Y:S02]  /*3a60*/  HADD2.F32 R116, -RZ, R116.H1_H1 ;  /* 0x30000074ff747230 */ /* 0x000fe40000004100 */
[----:B------:R-:W-:Y:S01]  /*3a70*/  FMUL R178, R86, R113 ;  /* 0x0000007156b27220 */ /* 0x000fe20000400000 */
[--C-:B------:R-:W-:Y:S02]  /*3a80*/  HADD2.F32 R182, -RZ, R115.reuse.H0_H0 ;  /* 0x20000073ffb67230 */ /* 0x100fe40000004100 */
[----:B------:R-:W-:Y:S01]  /*3a90*/  FADD R52, R52, R113 ;  /* 0x0000007134347221 */ /* 0x000fe20000000000 */
[----:B------:R-:W-:-:S02]  /*3aa0*/  HADD2.F32 R184, -RZ, R115.H1_H1 ;  /* 0x30000073ffb87230 */ /* 0x000fc40000004100 */
[--C-:B------:R-:W-:Y:S01]  /*3ab0*/  FADD R115, R112, -R191.reuse ;  /* 0x800000bf70737221 */ /* 0x100fe20000000000 */
[----:B------:R-:W-:Y:S02]  /*3ac0*/  HADD2.F32 R180, -RZ, R114.H1_H1 ;  /* 0x30000072ffb47230 */ /* 0x000fe40000004100 */
[----:B------:R-:W-:Y:S01]  /*3ad0*/  FFMA R56, R173, R113, R56 ;  /* 0x00000071ad387223 */ /* 0x000fe20000000038 */
[--C-:B------:R-:W-:Y:S02]  /*3ae0*/  HADD2.F32 R153, -RZ, R117.reuse.H0_H0 ;  /* 0x20000075ff997230 */ /* 0x100fe40000004100 */
[----:B------:R-:W-:Y:S01]  /*3af0*/  FMUL R177, R85, R116 ;  /* 0x0000007455b17220 */ /* 0x000fe20000400000 */
[----:B------:R-:W-:Y:S02]  /*3b00*/  HADD2.F32 R114, -RZ, R117.H1_H1 ;  /* 0x30000075ff727230 */ /* 0x000fe40000004100 */
[----:B------:R-:W-:Y:S01]  /*3b10*/  FADD R117, R176, -R191 ;  /* 0x800000bfb0757221 */ /* 0x000fe20000000000 */
[----:B------:R-:W-:Y:S01]  /*3b20*/  FADD R112, R193, R178 ;  /* 0x000000b2c1707221 */ /* 0x000fe20000000000 */
[----:B------:R-:W-:Y:S01]  /*3b30*/  FMUL R176, R115, R120 ;  /* 0x0000007873b07220 */ /* 0x000fe20000400000 */
[----:B------:R-:W-:Y:S01]  /*3b40*/  FFMA R113, R173, R178, R194 ;  /* 0x000000b2ad717223 */ /* 0x000fe200000000c2 */
[----:B------:R-:W-:-:S02]  /*3b50*/  HADD2.F32 R187, -RZ, R119.H0_H0 ;  /* 0x20000077ffbb7230 */ /* 0x000fc40000004100 */
[--C-:B------:R-:W-:Y:S01]  /*3b60*/  FADD R185, R182, -R191.reuse ;  /* 0x800000bfb6b97221 */ /* 0x100fe20000000000 */
[----:B------:R-:W-:Y:S02]  /*3b70*/  HADD2.F32 R192, -RZ, R119.H1_H1 ;  /* 0x30000077ffc07230 */ /* 0x000fe40000004100 */
[----:B------:R-:W-:Y:S01]  /*3b80*/  FADD R119, R180, -R191 ;  /* 0x800000bfb4777221 */ /* 0x000fe20000000000 */
[-C--:B------:R-:W-:Y:S01]  /*3b90*/  FMUL R180, R117, R120.reuse ;  /* 0x0000007875b47220 */ /* 0x080fe20000400000 */
[----:B------:R-:W-:Y:S01]  /*3ba0*/  FADD R115, R112, R177 ;  /* 0x000000b170737221 */ /* 0x000fe20000000000 */
[----:B------:R-:W-:Y:S01]  /*3bb0*/  FMUL R175, R175, R120 ;  /* 0x00000078afaf7220 */ /* 0x000fe20000400000 */
[----:B------:R-:W-:Y:S01]  /*3bc0*/  FMUL R182, R84, R153 ;  /* 0x0000009954b67220 */ /* 0x000fe20000400000 */
        /* <DEDUP_REMOVED lines=39> */
.L_x_1533:
[----:B------:R-:W-:Y:S05]  /*3e40*/  BSYNC B0 ;  /* 0x0000000000007941 */ /* 0x000fea0003800000 */
.L_x_1532:
        /* <DEDUP_REMOVED lines=29> */
[C---:B------:R-:W-:Y:S02]  /*4020*/  @!P0 IADD3 R115, P3, R68.reuse, R189, RZ ;  /* 0x000000bd44738210 */ /* 0x040fe40007f7e0ff */
[----:B------:R-:W-:Y:S02]  /*4030*/  IADD3.X R157, RZ, RZ, RZ, P2, !PT ;  /* 0x000000ffff9d7210 */ /* 0x000fe400017fe4ff */
[----:B------:R-:W-:Y:S02]  /*4040*/  ISETP.NE.AND P2, PT, R121, RZ, PT ;  /* 0x000000ff7900720c */ /* 0x000fe40003f45270 */
        /* <DEDUP_REMOVED lines=15> */
[----:B------:R-:W-:Y:S01]  /*4140*/  ISETP.NE.AND P0, PT, R115, RZ, PT ;  /* 0x000000ff7300720c */ /* 0x000fe20003f05270 */
[----:B------:R-:W-:Y:S01]  /*4150*/  IMAD.MOV.U32 R115, RZ, RZ, -0x1 ;  /* 0xffffffffff737424 */ /* 0x000fe200078e00ff */
[----:B------:R-:W-:Y:S02]  /*4160*/  SHF.R.S32.HI R116, RZ, 0x1f, R114 ;  /* 0x0000001fff747819 */ /* 0x000fe40000011472 */
[----:B------:R-:W-:-:S02]  /*4170*/  IADD3 R114, P2, R69, R114, RZ ;  /* 0x0000007245727210 */ /* 0x000fc40007f5e0ff */
[----:B------:R-:W-:Y:S02]  /*4180*/  SEL R115, R115, 0x1, P0 ;  /* 0x0000000173737807 */ /* 0x000fe40000000000 */
[----:B------:R-:W-:Y:S02]  /*4190*/  LEA.HI.X.SX32 R116, R69, R116, 0x1, P2 ;  /* 0x0000007445747211 */ /* 0x000fe400010f0eff */
        /* <DEDUP_REMOVED lines=12> */
.L_x_1560:
[----:B------:R-:W2:Y:S04]  /*4260*/  LDG.E.STRONG.GPU R114, desc[UR4][R112.64] ;  /* 0x0000000470727981 */ /* 0x000ea8000c1ef900 */
[----:B--2---:R-:W-:Y:S01]  /*4270*/  CCTL.IVALL ;  /* 0x00000000ff00798f */ /* 0x004fe20002000000 */
[----:B------:R-:W-:Y:S05]  /*4280*/  YIELD ;  /* 0x0000000000007946 */ /* 0x000fea0003800000 */
[----:B------:R-:W-:-:S13]  /*4290*/  ISETP.NE.AND P0, PT, R114, R117, PT ;  /* 0x000000757200720c */ /* 0x000fda0003f05270 */
[----:B------:R-:W-:Y:S05]  /*42a0*/  @P0 BRA `(.L_x_1560) ;  /* 0xfffffffc00ec0947 */ /* 0x000fea000383ffff */
.L_x_1559:
[----:B------:R-:W-:Y:S01]  /*42b0*/  ISETP.GE.AND P0, PT, R3, R153, PT ;  /* 0x000000990300720c */ /* 0x000fe20003f06270 */
[----:B------:R-:W-:Y:S05]  /*42c0*/  WARPSYNC.ALL ;  /* 0x0000000000007948 */ /* 0x000fea0003800000 */
[----:B------:R-:W-:Y:S01]  /*42d0*/  BAR.SYNC.DEFER_BLOCKING 0x0 ;  /* 0x0000000000007b1d */ /* 0x000fe20000010000 */
[----:B-----5:R-:W-:Y:S01]  /*42e0*/  HFMA2.MMA R191, -RZ, RZ, 0, 0 ;  /* 0x00000000ffbf7435 */ /* 0x020fe200000001ff */
[----:B------:R-:W-:-:S04]  /*42f0*/  IMAD.MOV.U32 R152, RZ, RZ, RZ ;  /* 0x000000ffff987224 */ /* 0x000fc800078e00ff */
[----:B------:R-:W-:Y:S04]  /*4300*/  BSSY B0, `(.L_x_1561) ;  /* 0x0000050000007945 */ /* 0x000fe80003800000 */
[----:B------:R-:W-:Y:S05]  /*4310*/  @P0 BRA `(.L_x_1562) ;  /* 0x0000000400380947 */ /* 0x000fea0003800000 */
[----:B0-----:R-:W-:Y:S01]  /*4320*/  IADD3 R112, -R3, R153, RZ ;  /* 0x0000009903707210 */ /* 0x001fe20007ffe1ff */
[----:B------:R-:W-:Y:S01]  /*4330*/  BSSY B1, `(.L_x_1563) ;  /* 0x000002b000017945 */ /* 0x000fe20003800000 */
[----:B------:R-:W-:Y:S01]  /*4340*/  PLOP3.LUT P0, PT, PT, PT, PT, 0x80, 0x0 ;  /* 0x000000000000781c */ /* 0x000fe20003f0f070 */
[----:B------:R-:W-:Y:S01]  /*4350*/  IMAD.MOV.U32 R152, RZ, RZ, RZ ;  /* 0x000000ffff987224 */ /* 0x000fe200078e00ff */
[----:B------:R-:W-:Y:S01]  /*4360*/  ISETP.GT.AND P2, PT, R112, 0x60, PT ;  /* 0x000000607000780c */ /* 0x000fe20003f44270 */
[----:B------:R-:W-:Y:S01]  /*4370*/  IMAD.MOV.U32 R191, RZ, RZ, RZ ;  /* 0x000000ffffbf7224 */ /* 0x000fe200078e00ff */
[----:B------:R-:W-:-:S11]  /*4380*/  MOV R156, R3 ;  /* 0x00000003009c7202 */ /* 0x000fd60000000f00 */
[----:B------:R-:W-:Y:S05]  /*4390*/  @!P2 BRA `(.L_x_1564) ;  /* 0x000000000090a947 */ /* 0x000fea0003800000 */
[----:B------:R-:W-:Y:S02]  /*43a0*/  PLOP3.LUT P0, PT, PT, PT, PT, 0x8, 0x0 ;  /* 0x000000000000781c */ /* 0x000fe40003f0e170 */
[----:B------:R-:W-:-:S11]  /*43b0*/  IADD3 R193, R153, -0x60, RZ ;  /* 0xffffffa099c17810 */ /* 0x000fd60007ffe0ff */
.L_x_1565:
[C---:B------:R-:W-:Y:S01]  /*43c0*/  IADD3 R117, P2, R156.reuse, R189, RZ ;  /* 0x000000bd9c757210 */ /* 0x040fe20007f5e0ff */
[C---:B------:R-:W-:Y:S01]  /*43d0*/  VIADD R112, R156.reuse, 0x20 ;  /* 0x000000209c707836 */ /* 0x040fe20000000000 */
[C---:B------:R-:W-:Y:S02]  /*43e0*/  IADD3 R114, R156.reuse, 0x40, RZ ;  /* 0x000000409c727810 */ /* 0x040fe40007ffe0ff */
        /* <DEDUP_REMOVED lines=20> */
[----:B------:R-:W-:-:S04]  /*4530*/  IADD3 R156, R156, 0x80, RZ ;  /* 0x000000809c9c7810 */ /* 0x000fc80007ffe0ff */
        /* <DEDUP_REMOVED lines=10> */
.L_x_1564:
[----:B------:R-:W-:Y:S05]  /*45e0*/  BSYNC B1 ;  /* 0x0000000000017941 */ /* 0x000fea0003800000 */
.L_x_1563:
        /* <DEDUP_REMOVED lines=22> */
.L_x_1567:
[----:B------:R-:W-:Y:S05]  /*4750*/  BSYNC B1 ;  /* 0x0000000000017941 */ /* 0x000fea0003800000 */
.L_x_1566:
        /* <DEDUP_REMOVED lines=10> */
.L_x_1562:
[----:B------:R-:W-:Y:S05]  /*4800*/  BSYNC B0 ;  /* 0x0000000000007941 */ /* 0x000fea0003800000 */
.L_x_1561:
        /* <DEDUP_REMOVED lines=23> */
.L_x_1558:
        /* <DEDUP_REMOVED lines=20> */
.L_x_1568:
        /* <DEDUP_REMOVED lines=55> */
.L_x_1573:
[----:B------:R-:W-:Y:S05]  /*4e30*/  BSYNC B2 ;  /* 0x0000000000027941 */ /* 0x000fea0003800000 */
.L_x_1572:
        /* <DEDUP_REMOVED lines=15> */
.L_x_1574:
[----:B------:R-:W-:Y:S05]  /*4f30*/  BSYNC B1 ;  /* 0x0000000000017941 */ /* 0x000fea0003800000 */
.L_x_1571:
        /* <DEDUP_REMOVED lines=52> */
.L_x_1577:
[----:B------:R-:W-:Y:S05]  /*5280*/  BSYNC B2 ;  /* 0x0000000000027941 */ /* 0x000fea0003800000 */
.L_x_1576:
        /* <DEDUP_REMOVED lines=15> */
.L_x_1578:
[----:B------:R-:W-:Y:S05]  /*5380*/  BSYNC B1 ;  /* 0x0000000000017941 */ /* 0x000fea0003800000 */
.L_x_1575:
        /* <DEDUP_REMOVED lines=52> */
.L_x_1581:
[----:B------:R-:W-:Y:S05]  /*56d0*/  BSYNC B2 ;  /* 0x0000000000027941 */ /* 0x000fea0003800000 */
.L_x_1580:
        /* <DEDUP_REMOVED lines=15> */
.L_x_1582:
[----:B------:R-:W-:Y:S05]  /*57d0*/  BSYNC B1 ;  /* 0x0000000000017941 */ /* 0x000fea0003800000 */
.L_x_1579:
        /* <DEDUP_REMOVED lines=51> */
.L_x_1584:
[----:B------:R-:W-:Y:S05]  /*5b10*/  BSYNC B1 ;  /* 0x0000000000017941 */ /* 0x000fea0003800000 */
.L_x_1583:
        /* <DEDUP_REMOVED lines=15> */
.L_x_1570:
[----:B------:R-:W-:Y:S05]  /*5c10*/  BSYNC B0 ;  /* 0x0000000000007941 */ /* 0x000fea0003800000 */
.L_x_1569:
[----:B------:R-:W-:Y:S05]  /*5c20*/  WARPSYNC.ALL ;  /* 0x0000000000007948 */ /* 0x000fea0003800000 */
[----:B0-23--:R-:W0:Y:S02]  /*5c30*/  LDC R113, c[0x0][0x210] ;  /* 0x00008400ff717b82 */ /* 0x00de240000000800 */
[----:B0-----:R-:W-:-:S05]  /*5c40*/  IMAD R0, R113, 0x4, R0 ;  /* 0x0000000471007824 */ /* 0x001fca00078e0200 */
[----:B------:R-:W-:-:S13]  /*5c50*/  ISETP.GE.AND P0, PT, R0, UR8, PT ;  /* 0x0000000800007c0c */ /* 0x000fda000bf06270 */
[----:B------:R-:W-:Y:S05]  /*5c60*/  @!P0 BRA `(.L_x_1585) ;  /* 0xffffffb800b48947 */ /* 0x000fea000383ffff */
        /* <DEDUP_REMOVED lines=38> */
[----:B--2---:R-:W-:Y:S01]  /*5ed0*/  MOV R15, R19 ;  /* 0x00000013000f7202 */ /* 0x004fe20000000f00 */
[----:B------:R-:W-:Y:S01]  /*5ee0*/  IMAD.MOV.U32 R14, RZ, RZ, R18 ;  /* 0x000000ffff0e7224 */ /* 0x000fe200078e0012 */
[----:B---3--:R-:W-:Y:S01]  /*5ef0*/  MOV R31, R47 ;  /* 0x0000002f001f7202 */ /* 0x008fe20000000f00 */
[----:B------:R-:W-:Y:S01]  /*5f00*/  IMAD.MOV.U32 R30, RZ, RZ, R46 ;  /* 0x000000ffff1e7224 */ /* 0x000fe200078e002e */
[----:B------:R-:W-:Y:S01]  /*5f10*/  MOV R29, R45 ;  /* 0x0000002d001d7202 */ /* 0x000fe20000000f00 */
[----:B------:R-:W-:Y:S01]  /*5f20*/  IMAD.MOV.U32 R28, RZ, RZ, R44 ;  /* 0x000000ffff1c7224 */ /* 0x000fe200078e002c */
[----:B------:R2:W-:Y:S01]  /*5f30*/  STL.128 [R1], R8 ;  /* 0x0000000801007387 */ /* 0x0005e20000100c00 */
[----:B------:R-:W-:Y:S01]  /*5f40*/  MOV R13, R17 ;  /* 0x00000011000d7202 */ /* 0x000fe20000000f00 */
[----:B------:R-:W-:Y:S01]  /*5f50*/  IMAD.MOV.U32 R12, RZ, RZ, R16 ;  /* 0x000000ffff0c7224 */ /* 0x000fe200078e0010 */
[----:B----4-:R-:W-:Y:S01]  /*5f60*/  MOV R23, R43 ;  /* 0x0000002b00177202 */ /* 0x010fe20000000f00 */
[----:B------:R3:W-:Y:S01]  /*5f70*/  STL.128 [R1+0x10], R16 ;  /* 0x0000101001007387 */ /* 0x0007e20000100c00 */
[----:B-1----:R-:W-:Y:S01]  /*5f80*/  MOV R39, R55 ;  /* 0x0000003700277202 */ /* 0x002fe20000000f00 */
        /* <DEDUP_REMOVED lines=9> */
[----:B--2---:R-:W-:Y:S01]  /*6020*/  MOV R11, R27 ;  /* 0x0000001b000b7202 */ /* 0x004fe20000000f00 */
[----:B------:R-:W-:Y:S01]  /*6030*/  IMAD.MOV.U32 R10, RZ, RZ, R26 ;  /* 0x000000ffff0a7224 */ /* 0x000fe200078e001a */
[----:B------:R-:W-:Y:S01]  /*6040*/  MOV R9, R25 ;  /* 0x0000001900097202 */ /* 0x000fe20000000f00 */
[----:B------:R-:W-:Y:S01]  /*6050*/  IMAD.MOV.U32 R8, RZ, RZ, R24 ;  /* 0x000000ffff087224 */ /* 0x000fe200078e0018 */
[----:B---3--:R-:W-:Y:S01]  /*6060*/  MOV R19, R35 ;  /* 0x0000002300137202 */ /* 0x008fe20000000f00 */
[----:B------:R-:W-:Y:S01]  /*6070*/  IMAD.MOV.U32 R18, RZ, RZ, R34 ;  /* 0x000000ffff127224 */ /* 0x000fe200078e0022 */
[----:B------:R-:W-:Y:S01]  /*6080*/  MOV R17, R33 ;  /* 0x0000002100117202 */ /* 0x000fe20000000f00 */
[----:B------:R-:W-:-:S02]  /*6090*/  IMAD.MOV.U32 R16, RZ, RZ, R32 ;  /* 0x000000ffff107224 */ /* 0x000fc400078e0020 */
[----:B------:R-:W-:-:S07]  /*60a0*/  IMAD.MOV.U32 R20, RZ, RZ, R40 ;  /* 0x000000ffff147224 */ /* 0x000fce00078e0028 */
.L_x_1529:
[----:B------:R-:W0:Y:S01]  /*60b0*/  S2R R25, SR_CgaCtaId ;  /* 0x0000000000197919 */ /* 0x000e220000008800 */
[----:B------:R-:W-:Y:S01]  /*60c0*/  ISETP.GE.AND P0, PT, R2, UR6, PT ;  /* 0x0000000602007c0c */ /* 0x000fe2000bf06270 */
[----:B------:R-:W-:Y:S01]  /*60d0*/  BSSY B0, `(.L_x_1586) ;  /* 0x0000019000007945 */ /* 0x000fe20003800000 */
[----:B------:R-:W-:Y:S02]  /*60e0*/  MOV R24, 0x400 ;  /* 0x0000040000187802 */ /* 0x000fe40000000f00 */
[----:B------:R-:W-:Y:S02]  /*60f0*/  SHF.R.U32.HI R0, RZ, 0x5, R121 ;  /* 0x00000005ff007819 */ /* 0x000fe40000011679 */
[----:B------:R-:W-:-:S04]  /*6100*/  SHF.L.U32 R26, R121, 0x5, RZ ;  /* 0x00000005791a7819 */ /* 0x000fc800000006ff */
[----:B------:R-:W-:Y:S02]  /*6110*/  LOP3.LUT R27, R26, 0x3e0, RZ, 0xc0, !PT ;  /* 0x000003e01a1b7812 */ /* 0x000fe400078ec0ff */
[----:B0-----:R-:W-:-:S05]  /*6120*/  LEA R25, R25, R24, 0x18 ;  /* 0x0000001819197211 */ /* 0x001fca00078ec0ff */
[----:B------:R-:W-:-:S04]  /*6130*/  IMAD R24, R0, 0x420, R25 ;  /* 0x0000042000187824 */ /* 0x000fc800078e0219 */
[----:B------:R-:W-:Y:S01]  /*6140*/  IMAD.IADD R26, R24, 0x1, R27 ;  /* 0x00000001181a7824 */ /* 0x000fe200078e021b */
[----:B------:R-:W-:Y:S06]  /*6150*/  @P0 BRA `(.L_x_1587) ;  /* 0x0000000000400947 */ /* 0x000fec0003800000 */
[----:B------:R0:W-:Y:S01]  /*6160*/  STS.128 [R26], R72 ;  /* 0x000000481a007388 */ /* 0x0001e20000000c00 */
[----:B------:R-:W-:-:S03]  /*6170*/  LEA R24, R153, R2, 0x8 ;  /* 0x0000000299187211 */ /* 0x000fc600078e40ff */
[----:B------:R0:W-:Y:S01]  /*6180*/  STS.128 [R26+0x10], R76 ;  /* 0x0000104c1a007388 */ /* 0x0001e20000000c00 */
[----:B------:R-:W-:-:S13]  /*6190*/  ISETP.GE.AND P1, PT, R24, UR6, PT ;  /* 0x0000000618007c0c */ /* 0x000fda000bf26270 */
[----:B------:R-:W-:Y:S05]  /*61a0*/  @P1 BRA `(.L_x_1587) ;  /* 0x00000000002c1947 */ /* 0x000fea0003800000 */
[----:B------:R1:W-:Y:S01]  /*61b0*/  STS.128 [R26+0x1080], R80 ;  /* 0x001080501a007388 */ /* 0x0003e20000000c00 */
[----:B------:R-:W-:-:S03]  /*61c0*/  IMAD R24, R153, 0x100, R24 ;  /* 0x0000010099187824 */ /* 0x000fc600078e0218 */
[----:B------:R1:W-:Y:S02]  /*61d0*/  STS.128 [R26+0x1090], R84 ;  /* 0x001090541a007388 */ /* 0x0003e40000000c00 */
[----:B------:R-:W-:-:S13]  /*61e0*/  ISETP.GE.AND P1, PT, R24, UR6, PT ;  /* 0x0000000618007c0c */ /* 0x000fda000bf26270 */
[----:B------:R-:W-:Y:S05]  /*61f0*/  @P1 BRA `(.L_x_1587) ;  /* 0x0000000000181947 */ /* 0x000fea0003800000 */
[----:B------:R-:W-:Y:S01]  /*6200*/  LEA R24, R153, R24, 0x8 ;  /* 0x0000001899187211 */ /* 0x000fe200078e40ff */
[----:B------:R2:W-:Y:S03]  /*6210*/  STS.128 [R26+0x2100], R88 ;  /* 0x002100581a007388 */ /* 0x0005e60000000c00 */
[----:B------:R-:W-:Y:S01]  /*6220*/  ISETP.GE.AND P1, PT, R24, UR6, PT ;  /* 0x0000000618007c0c */ /* 0x000fe2000bf26270 */
[----:B------:R2:W-:-:S12]  /*6230*/  STS.128 [R26+0x2110], R28 ;  /* 0x0021101c1a007388 */ /* 0x0005d80000000c00 */
[----:B------:R2:W-:Y:S04]  /*6240*/  @!P1 STS.128 [R26+0x3180], R36 ;  /* 0x003180241a009388 */ /* 0x0005e80000000c00 */
[----:B------:R2:W-:Y:S02]  /*6250*/  @!P1 STS.128 [R26+0x3190], R44 ;  /* 0x0031902c1a009388 */ /* 0x0005e40000000c00 */
.L_x_1587:
[----:B------:R-:W-:Y:S05]  /*6260*/  BSYNC B0 ;  /* 0x0000000000007941 */ /* 0x000fea0003800000 */
.L_x_1586:
[----:B------:R-:W3:Y:S01]  /*6270*/  S2UR UR7, SR_CTAID.X ;  /* 0x00000000000779c3 */ /* 0x000ee20000002500 */
[----:B------:R-:W-:-:S07]  /*6280*/  IMAD.MOV R24, RZ, RZ, -R69 ;  /* 0x000000ffff187224 */ /* 0x000fce00078e0a45 */
[----:B------:R-:W-:Y:S06]  /*6290*/  BAR.SYNC.DEFER_BLOCKING 0x0 ;  /* 0x0000000000007b1d */ /* 0x000fec0000010000 */
[----:B------:R-:W-:Y:S01]  /*62a0*/  BSSY B0, `(.L_x_1588) ;  /* 0x00000a3000007945 */ /* 0x000fe20003800000 */
[----:B---3--:R-:W-:-:S05]  /*62b0*/  IMAD R24, R153, R24, UR7 ;  /* 0x0000000799187e24 */ /* 0x008fca000f8e0218 */
[----:B--2---:R-:W-:Y:S02]  /*62c0*/  SHF.L.U32 R28, R24, 0x5, RZ ;  /* 0x00000005181c7819 */ /* 0x004fe400000006ff */
[----:B------:R-:W-:Y:S02]  /*62d0*/  LOP3.LUT R24, R121, 0x1fffffe0, RZ, 0xc0, !PT ;  /* 0x1fffffe079187812 */ /* 0x000fe400078ec0ff */
        /* <DEDUP_REMOVED lines=13> */
[----:B------:R-:W-:Y:S02]  /*63b0*/  IADD3 R37, -R28, UR6, RZ ;  /* 0x000000061c257c10 */ /* 0x000fe4000fffe1ff */
[C---:B------:R-:W-:Y:S02]  /*63c0*/  ISETP.NE.AND P3, PT, R0.reuse, 0x3, PT ;  /* 0x000000030000780c */ /* 0x040fe40003f65270 */
[----:B------:R-:W-:Y:S02]  /*63d0*/  LEA R44, R0, R1, 0x5 ;  /* 0x00000001002c7211 */ /* 0x000fe400078e28ff */
        /* <DEDUP_REMOVED lines=31> */
.L_x_1591:
[----:B------:R-:W-:Y:S05]  /*65d0*/  BSYNC B1 ;  /* 0x0000000000017941 */ /* 0x000fea0003800000 */
.L_x_1590:
        /* <DEDUP_REMOVED lines=27> */
.L_x_1593:
[----:B------:R-:W-:Y:S05]  /*6790*/  BSYNC B1 ;  /* 0x0000000000017941 */ /* 0x000fea0003800000 */
.L_x_1592:
        /* <DEDUP_REMOVED lines=26> */
.L_x_1595:
[----:B------:R-:W-:Y:S05]  /*6940*/  BSYNC B1 ;  /* 0x0000000000017941 */ /* 0x000fea0003800000 */
.L_x_1594:
        /* <DEDUP_REMOVED lines=26> */
.L_x_1597:
[----:B------:R-:W-:Y:S05]  /*6af0*/  BSYNC B1 ;  /* 0x0000000000017941 */ /* 0x000fea0003800000 */
.L_x_1596:
[----:B------:R-:W-:Y:S05]  /*6b00*/  @P4 BRA `(.L_x_1598) ;  /* 0x0000000000144947 */ /* 0x000fea0003800000 */
[----:B0-234-:R-:W2:Y:S04]  /*6b10*/  LDL.128 R32, [R44+0x80] ;  /* 0x000080002c207983 */ /* 0x01dea80000100c00 */
[----:B------:R-:W3:Y:S04]  /*6b20*/  LDL.128 R36, [R44+0x90] ;  /* 0x000090002c247983 */ /* 0x000ee80000100c00 */
[----:B--2---:R2:W-:Y:S04]  /*6b30*/  STG.E.128 desc[UR4][R24.64], R32 ;  /* 0x0000002018007986 */ /* 0x0045e8000c101d04 */
[----:B---3--:R2:W-:Y:S01]  /*6b40*/  STG.E.128 desc[UR4][R24.64+0x10], R36 ;  /* 0x0000102418007986 */ /* 0x0085e2000c101d04 */
[----:B------:R-:W-:Y:S05]  /*6b50*/  BRA `(.L_x_1589) ;  /* 0x00000000005c7947 */ /* 0x000fea0003800000 */
.L_x_1598:
        /* <DEDUP_REMOVED lines=23> */
.L_x_1589:
[----:B------:R-:W-:Y:S05]  /*6cd0*/  BSYNC B0 ;  /* 0x0000000000007941 */ /* 0x000fea0003800000 */
.L_x_1588:
[----:B------:R-:W-:Y:S06]  /*6ce0*/  BAR.SYNC.DEFER_BLOCKING 0x0 ;  /* 0x0000000000007b1d */ /* 0x000fec0000010000 */
[----:B------:R-:W-:Y:S04]  /*6cf0*/  BSSY B0, `(.L_x_1599) ;  /* 0x0000016000007945 */ /* 0x000fe80003800000 */
[----:B------:R-:W-:Y:S05]  /*6d00*/  @P0 BRA `(.L_x_1600) ;  /* 0x0000000000500947 */ /* 0x000fea0003800000 */
[----:B------:R-:W-:Y:S02]  /*6d10*/  ISETP.NE.AND P0, PT, R0, RZ, PT ;  /* 0x000000ff0000720c */ /* 0x000fe40003f05270 */
[----:B------:R-:W-:-:S11]  /*6d20*/  LEA R2, R153, R2, 0x8 ;  /* 0x0000000299027211 */ /* 0x000fd600078e40ff */
[----:B------:R3:W-:Y:S04]  /*6d30*/  @P0 STS.128 [R26], R4 ;  /* 0x000000041a000388 */ /* 0x0007e80000000c00 */
[----:B------:R3:W-:Y:S01]  /*6d40*/  @P0 STS.128 [R26+0x10], R12 ;  /* 0x0000100c1a000388 */ /* 0x0007e20000000c00 */
[----:B------:R-:W-:-:S13]  /*6d50*/  ISETP.GE.AND P0, PT, R2, UR6, PT ;  /* 0x0000000602007c0c */ /* 0x000fda000bf06270 */
[----:B------:R-:W-:Y:S05]  /*6d60*/  @P0 BRA `(.L_x_1600) ;  /* 0x0000000000380947 */ /* 0x000fea0003800000 */
[----:B------:R-:W-:Y:S01]  /*6d70*/  ISETP.NE.AND P0, PT, R0, 0x1, PT ;  /* 0x000000010000780c */ /* 0x000fe20003f05270 */
[----:B------:R-:W-:-:S12]  /*6d80*/  IMAD R2, R153, 0x100, R2 ;  /* 0x0000010099027824 */ /* 0x000fd800078e0202 */
[----:B------:R4:W-:Y:S04]  /*6d90*/  @P0 STS.128 [R26+0x1080], R8 ;  /* 0x001080081a000388 */ /* 0x0009e80000000c00 */
[----:B------:R4:W-:Y:S01]  /*6da0*/  @P0 STS.128 [R26+0x1090], R16 ;  /* 0x001090101a000388 */ /* 0x0009e20000000c00 */
[----:B------:R-:W-:-:S13]  /*6db0*/  ISETP.GE.AND P0, PT, R2, UR6, PT ;  /* 0x0000000602007c0c */ /* 0x000fda000bf06270 */
[----:B------:R-:W-:Y:S05]  /*6dc0*/  @P0 BRA `(.L_x_1600) ;  /* 0x0000000000200947 */ /* 0x000fea0003800000 */
[----:B------:R-:W-:Y:S02]  /*6dd0*/  LEA R2, R153, R2, 0x8 ;  /* 0x0000000299027211 */ /* 0x000fe400078e40ff */
[C---:B------:R-:W-:Y:S02]  /*6de0*/  ISETP.NE.AND P0, PT, R0.reuse, 0x3, PT ;  /* 0x000000030000780c */ /* 0x040fe40003f05270 */
[----:B------:R-:W-:Y:S02]  /*6df0*/  ISETP.NE.AND P2, PT, R0, 0x2, PT ;  /* 0x000000020000780c */ /* 0x000fe40003f45270 */
[----:B------:R-:W-:-:S11]  /*6e00*/  ISETP.GE.OR P0, PT, R2, UR6, !P0 ;  /* 0x0000000602007c0c */ /* 0x000fd6000c706670 */
[----:B------:R0:W-:Y:S04]  /*6e10*/  @P2 STS.128 [R26+0x2100], R20 ;  /* 0x002100141a002388 */ /* 0x0001e80000000c00 */
[----:B------:R0:W-:Y:S04]  /*6e20*/  @P2 STS.128 [R26+0x2110], R48 ;  /* 0x002110301a002388 */ /* 0x0001e80000000c00 */
[----:B------:R0:W-:Y:S04]  /*6e30*/  @!P0 STS.128 [R26+0x3180], R56 ;  /* 0x003180381a008388 */ /* 0x0001e80000000c00 */
[----:B------:R0:W-:Y:S02]  /*6e40*/  @!P0 STS.128 [R26+0x3190], R64 ;  /* 0x003190401a008388 */ /* 0x0001e40000000c00 */
.L_x_1600:
[----:B------:R-:W-:Y:S05]  /*6e50*/  BSYNC B0 ;  /* 0x0000000000007941 */ /* 0x000fea0003800000 */
.L_x_1599:
[----:B------:R-:W-:Y:S06]  /*6e60*/  BAR.SYNC.DEFER_BLOCKING 0x0 ;  /* 0x0000000000007b1d */ /* 0x000fec0000010000 */
[----:B------:R-:W-:Y:S05]  /*6e70*/  @!P1 EXIT ;  /* 0x000000000000994d */ /* 0x000fea0003800000 */
[----:B---3--:R-:W3:Y:S01]  /*6e80*/  LDC.64 R4, c[0x0][0x270] ;  /* 0x00009c00ff047b82 */ /* 0x008ee20000000a00 */
[----:B------:R-:W-:Y:S01]  /*6e90*/  ISETP.NE.AND P1, PT, R0, RZ, PT ;  /* 0x000000ff0000720c */ /* 0x000fe20003f25270 */
[----:B------:R-:W-:Y:S01]  /*6ea0*/  IMAD R69, R69, UR6, R28 ;  /* 0x0000000645457c24 */ /* 0x000fe2000f8e021c */
[----:B------:R-:W-:Y:S01]  /*6eb0*/  IADD3 R28, -R28, UR6, RZ ;  /* 0x000000061c1c7c10 */ /* 0x000fe2000fffe1ff */
[----:B------:R-:W-:Y:S01]  /*6ec0*/  BSSY B0, `(.L_x_1601) ;  /* 0x0000021000007945 */ /* 0x000fe20003800000 */
[C---:B------:R-:W-:Y:S02]  /*6ed0*/  ISETP.NE.AND P2, PT, R0.reuse, 0x1, PT ;  /* 0x000000010000780c */ /* 0x040fe40003f45270 */
[C---:B------:R-:W-:Y:S02]  /*6ee0*/  ISETP.NE.AND P3, PT, R0.reuse, 0x2, PT ;  /* 0x000000020000780c */ /* 0x040fe40003f65270 */
[C---:B------:R-:W-:Y:S02]  /*6ef0*/  ISETP.NE.AND P4, PT, R0.reuse, 0x3, PT ;  /* 0x000000030000780c */ /* 0x040fe40003f85270 */
[----:B----4-:R-:W-:Y:S01]  /*6f00*/  LEA R19, R0, R1, 0x5 ;  /* 0x0000000100137211 */ /* 0x010fe200078e28ff */
        /* <DEDUP_REMOVED lines=28> */
.L_x_1602:
[----:B------:R-:W-:Y:S05]  /*70d0*/  BSYNC B0 ;  /* 0x0000000000007941 */ /* 0x000fea0003800000 */
.L_x_1601:
        /* <DEDUP_REMOVED lines=26> */
.L_x_1604:
[----:B------:R-:W-:Y:S05]  /*7280*/  BSYNC B0 ;  /* 0x0000000000007941 */ /* 0x000fea0003800000 */
.L_x_1603:
        /* <DEDUP_REMOVED lines=26> */
.L_x_1606:
[----:B------:R-:W-:Y:S05]  /*7430*/  BSYNC B0 ;  /* 0x0000000000007941 */ /* 0x000fea0003800000 */
.L_x_1605:
        /* <DEDUP_REMOVED lines=26> */
.L_x_1608:
[----:B------:R-:W-:Y:S05]  /*75e0*/  BSYNC B0 ;  /* 0x0000000000007941 */ /* 0x000fea0003800000 */
.L_x_1607:
[----:B------:R-:W-:Y:S05]  /*75f0*/  @P0 BRA `(.L_x_1609) ;  /* 0x0000000000140947 */ /* 0x000fea0003800000 */
[----:B------:R-:W2:Y:S04]  /*7600*/  LDL.128 R8, [R19] ;  /* 0x0000000013087983 */ /* 0x000ea80000100c00 */
[----:B-1234-:R-:W2:Y:S04]  /*7610*/  LDL.128 R12, [R19+0x10] ;  /* 0x00001000130c7983 */ /* 0x01eea80000100c00 */
[----:B------:R-:W-:Y:S04]  /*7620*/  STG.E.128 desc[UR4][R4.64], R8 ;  /* 0x0000000804007986 */ /* 0x000fe8000c101d04 */
[----:B--2---:R-:W-:Y:S01]  /*7630*/  STG.E.128 desc[UR4][R4.64+0x10], R12 ;  /* 0x0000100c04007986 */ /* 0x004fe2000c101d04 */
[----:B------:R-:W-:Y:S05]  /*7640*/  EXIT ;  /* 0x000000000000794d */ /* 0x000fea0003800000 */
.L_x_1609:
        /* <DEDUP_REMOVED lines=26> */
        .weak           $__internal_13_$__cuda_sm20_rcp_rn_f32_slowpath
        .type           $__internal_13_$__cuda_sm20_rcp_rn_f32_slowpath,@function
        .size           $__internal_13_$__cuda_sm20_rcp_rn_f32_slowpath,(.L_x_7853 - $__internal_13_$__cuda_sm20_rcp_rn_f32_slowpath)
$__internal_13_$__cuda_sm20_rcp_rn_f32_slowpath:
        /* <DEDUP_REMOVED lines=15> */
.L_x_1610:
        /* <DEDUP_REMOVED lines=29> */
[----:B------:R-:W-:-:S04]  /*7ab0*/  @!P0 IADD3 R5, R5, 0x1, RZ ;  /* 0x0000000105058810 */ /* 0x000fc80007ffe0ff */
[----:B------:R-:W-:-:S04]  /*7ac0*/  @!P1 SHF.L.U32 R5, R5, 0x1, RZ ;  /* 0x0000000105059819 */ /* 0x000fc800000006ff */
[----:B------:R-:W-:Y:S01]  /*7ad0*/  LOP3.LUT R5, R5, 0x80000000, R4, 0xf8, !PT ;  /* 0x8000000005057812 */ /* 0x000fe200078ef804 */
[----:B------:R-:W-:Y:S06]  /*7ae0*/  BRA `(.L_x_1611) ;  /* 0x0000000000047947 */ /* 0x000fec0003800000 */
.L_x_1612:
[----:B------:R2:W3:Y:S02]  /*7af0*/  MUFU.RCP R5, R4 ;  /* 0x0000000400057308 */ /* 0x0004e40000001000 */
.L_x_1611:
[----:B-1-3--:R-:W-:Y:S01]  /*7b00*/  IMAD.MOV.U32 R111, RZ, RZ, R5 ;  /* 0x000000ffff6f7224 */ /* 0x00afe200078e0005 */
[----:B------:R-:W-:Y:S01]  /*7b10*/  HFMA2.MMA R5, -RZ, RZ, 0, 0 ;  /* 0x00000000ff057435 */ /* 0x000fe200000001ff */
[----:B0-2---:R-:W-:-:S05]  /*7b20*/  MOV R4, R11 ;  /* 0x0000000b00047202 */ /* 0x005fca0000000f00 */
[----:B------:R-:W-:Y:S05]  /*7b30*/  RET.REL.NODEC R4 `(_ZN18transformer_engine13normalization21ln_bwd_general_kernelINS0_13Kernel_traitsI6__halfS3_S3_fjLj1024ELj1ELj4ELj1ELj16ENS0_18Kernel_traits_baseILj1024ES3_S3_S3_fjLj128EEEEEEEvNS0_20BackwardKernelParamsE) ;  /* 0xffffff8404307950 */ /* 0x000fea0003c3ffff */
.L_x_1613:
        /* <DEDUP_REMOVED lines=12> */
.L_x_7853:


//--------------------- .text._ZN18transformer_engine13normalization21ln_bwd_general_kernelINS0_13Kernel_traitsIffffjLj1024ELj1ELj4ELj1ELj16ENS0_18Kernel_traits_baseILj1024EffffjLj128EEEEEEEvNS0_20BackwardKernelParamsE --------------------------
	.section	.text._ZN18transformer_engine13normalization21ln_bwd_general_kernelINS0_13Kernel_traitsIffffjLj1024ELj1ELj4ELj1ELj16ENS0_18Kernel_traits_baseILj1024EffffjLj128EEEEEEEvNS0_20BackwardKernelParamsE,"ax",@progbits
	.align	128
        .global         _ZN18transformer_engine13normalization21ln_bwd_general_kernelINS0_13Kernel_traitsIffffjLj1024ELj1ELj4ELj1ELj16ENS0_18Kernel_traits_baseILj1024EffffjLj128EEEEEEEvNS0_20BackwardKernelParamsE
        .type           _ZN18transformer_engine13normalization21ln_bwd_general_kernelINS0_13Kernel_traitsIffffjLj1024ELj1ELj4ELj1ELj16ENS0_18Kernel_traits_baseILj1024EffffjLj128EEEEEEEvNS0_20BackwardKernelParamsE,@function
        .size           _ZN18transformer_engine13normalization21ln_bwd_general_kernelINS0_13Kernel_traitsIffffjLj1024ELj1ELj4ELj1ELj16ENS0_18Kernel_traits_baseILj1024EffffjLj128EEEEEEEvNS0_20BackwardKernelParamsE,(.L_x_7854 - _ZN18transformer_engine13normalization21ln_bwd_general_kernelINS0_13Kernel_traitsIffffjLj1024ELj1ELj4ELj1ELj16ENS0_18Kernel_traits_baseILj1024EffffjLj128EEEEEEEvNS0_20BackwardKernelParamsE)
        .other          _ZN18transformer_engine13normalization21ln_bwd_general_kernelINS0_13Kernel_traitsIffffjLj1024ELj1ELj4ELj1ELj16ENS0_18Kernel_traits_baseILj1024EffffjLj128EEEEEEEvNS0_20BackwardKernelParamsE,@"STO_CUDA_ENTRY STV_DEFAULT"
_ZN18transformer_engine13normalization21ln_bwd_general_kernelINS0_13Kernel_traitsIffffjLj1024ELj1ELj4ELj1ELj16ENS0_18Kernel_traits_baseILj1024EffffjLj128EEEEEEEvNS0_20BackwardKernelParamsE:
.text._ZN18transformer_engine13normalization21ln_bwd_general_kernelINS0_13Kernel_traitsIffffjLj1024ELj1ELj4ELj1ELj16ENS0_18Kernel_traits_baseILj1024EffffjLj128EEEEEEEvNS0_20BackwardKernelParamsE:
        /* <DEDUP_REMOVED lines=11> */
[----:B------:R-:W-:Y:S01]  /*00b0*/  MOV R72, R1 ;  /* 0x0000000100487202 */ /* 0x000fe20000000f00 */
[----:B------:R-:W-:Y:S01]  /*00c0*/  IMAD.MOV.U32 R64, RZ, RZ, RZ ;  /* 0x000000ffff407224 */ /* 0x000fe200078e00ff */
[----:B------:R3:W-:Y:S04]  /*00d0*/  STL.128 [R1+0x10], RZ ;  /* 0x000010ff01007387 */ /* 0x0007e80000100c00 */
[----:B------:R3:W-:Y:S04]  /*00e0*/  STL.128 [R1+0x20], RZ ;  /* 0x000020ff01007387 */ /* 0x0007e80000100c00 */
[----:B------:R3:W-:Y:S01]  /*00f0*/  STL.128 [R1+0x30], RZ ;  /* 0x000030ff01007387 */ /* 0x0007e20000100c00 */
[----:B--2---:R-:W2:Y:S03]  /*0100*/  MUFU.RCP R4, R4 ;  /* 0x0000000400047308 */ /* 0x004ea60000001000 */
[----:B------:R3:W-:Y:S04]  /*0110*/  STL.128 [R1+0x40], RZ ;  /* 0x000040ff01007387 */ /* 0x0007e80000100c00 */
[----:B------:R3:W-:Y:S04]  /*0120*/  STL.128 [R1+0x50], RZ ;  /* 0x000050ff01007387 */ /* 0x0007e80000100c00 */
[----:B------:R3:W-:Y:S01]  /*0130*/  STL.128 [R1+0x60], RZ ;  /* 0x000060ff01007387 */ /* 0x0007e20000100c00 */
[----:B-1----:R-:W-:-:S03]  /*0140*/  SHF.R.U32.HI R69, RZ, 0x5, R73 ;  /* 0x00000005ff457819 */ /* 0x002fc60000011649 */
[----:B------:R3:W-:Y:S01]  /*0150*/  STL.128 [R1+0x70], RZ ;  /* 0x000070ff01007387 */ /* 0x0007e20000100c00 */
[----:B--2---:R-:W-:-:S03]  /*0160*/  IADD3 R2, R4, 0xffffffe, RZ ;  /* 0x0ffffffe04027810 */ /* 0x004fc60007ffe0ff */
[----:B------:R3:W-:Y:S01]  /*0170*/  STL.128 [R1+0x80], RZ ;  /* 0x000080ff01007387 */ /* 0x0007e20000100c00 */
[----:B------:R1:W2:Y:S03]  /*0180*/  F2I.FTZ.U32.TRUNC.NTZ R3, R2 ;  /* 0x0000000200037305 */ /* 0x0002a6000021f000 */
[----:B------:R3:W-:Y:S04]  /*0190*/  STL.128 [R1+0x90], RZ ;  /* 0x000090ff01007387 */ /* 0x0007e80000100c00 */
[----:B------:R3:W-:Y:S01]  /*01a0*/  STL.128 [R1+0xa0], RZ ;  /* 0x0000a0ff01007387 */ /* 0x0007e20000100c00 */
[----:B-1----:R-:W-:-:S03]  /*01b0*/  HFMA2.MMA R2, -RZ, RZ, 0, 0 ;  /* 0x00000000ff027435 */ /* 0x002fc600000001ff */
[----:B------:R3:W-:Y:S04]  /*01c0*/  STL.128 [R1+0xb0], RZ ;  /* 0x0000b0ff01007387 */ /* 0x0007e80000100c00 */
[----:B------:R3:W-:Y:S01]  /*01d0*/  STL.128 [R1+0xc0], RZ ;  /* 0x0000c0ff01007387 */ /* 0x0007e20000100c00 */
[----:B--2---:R-:W-:-:S03]  /*01e0*/  IMAD R0, R3, R139, RZ ;  /* 0x0000008b03007224 */ /* 0x004fc600078e02ff */
[----:B------:R3:W-:Y:S01]  /*01f0*/  STL.128 [R1+0xd0], RZ ;  /* 0x0000d0ff01007387 */ /* 0x0007e20000100c00 */
[----:B------:R-:W-:-:S03]  /*0200*/  IMAD.MOV R5, RZ, RZ, -R0 ;  /* 0x000000ffff057224 */ /* 0x000fc600078e0a00 */
[----:B------:R3:W-:Y:S01]  /*0210*/  STL.128 [R1+0xe0], RZ ;  /* 0x0000e0ff01007387 */ /* 0x0007e20000100c00 */
[----:B------:R-:W-:Y:S01]  /*0220*/  IMAD.HI.U32 R0, R3, R5, R2 ;  /* 0x0000000503007227 */ /* 0x000fe200078e0002 */
[----:B------:R-:W-:Y:S02]  /*0230*/  LOP3.LUT R3, R73, 0x1f, RZ, 0xc0, !PT ;  /* 0x0000001f49037812 */ /* 0x000fe400078ec0ff */
[----:B------:R3:W-:Y:S03]  /*0240*/  STL.128 [R1+0xf0], RZ ;  /* 0x0000f0ff01007387 */ /* 0x0007e60000100c00 */
[----:B0-----:R-:W-:-:S04]  /*0250*/  IMAD.HI.U32 R0, R0, UR4, RZ ;  /* 0x0000000400007c27 */ /* 0x001fc8000f8e00ff */
[----:B------:R-:W-:-:S04]  /*0260*/  IMAD.MOV R6, RZ, RZ, -R0 ;  /* 0x000000ffff067224 */ /* 0x000fc800078e0a00 */
[----:B------:R-:W-:-:S05]  /*0270*/  IMAD R6, R139, R6, UR4 ;  /* 0x000000048b067e24 */ /* 0x000fca000f8e0206 */
[----:B------:R-:W-:-:S13]  /*0280*/  ISETP.GE.U32.AND P0, PT, R6, R139, PT ;  /* 0x0000008b0600720c */ /* 0x000fda0003f06070 */
[----:B------:R-:W-:Y:S01]  /*0290*/  @P0 IADD3 R6, R6, -R139, RZ ;  /* 0x8000008b06060210 */ /* 0x000fe20007ffe0ff */
[----:B------:R-:W-:-:S03]  /*02a0*/  @P0 VIADD R0, R0, 0x1 ;  /* 0x0000000100000836 */ /* 0x000fc60000000000 */
[----:B------:R-:W-:-:S13]  /*02b0*/  ISETP.GE.U32.AND P1, PT, R6, R139, PT ;  /* 0x0000008b0600720c */ /* 0x000fda0003f26070 */
[----:B------:R-:W-:Y:S02]  /*02c0*/  @P1 IADD3 R0, R0, 0x1, RZ ;  /* 0x0000000100001810 */ /* 0x000fe40007ffe0ff */
[----:B------:R-:W-:-:S04]  /*02d0*/  @!P2 LOP3.LUT R0, RZ, R139, RZ, 0x33, !PT ;  /* 0x0000008bff00a212 */ /* 0x000fc800078e33ff */
[----:B------:R-:W-:Y:S01]  /*02e0*/  SHF.L.U32 R70, R0, 0x2, RZ ;  /* 0x0000000200467819 */ /* 0x000fe200000006ff */
[----:B------:R-:W-:-:S04]  /*02f0*/  IMAD.MOV R2, RZ, RZ, -R0 ;  /* 0x000000ffff027224 */ /* 0x000fc800078e0a00 */
        /* <DEDUP_REMOVED lines=19> */
.L_x_1617:
        /* <DEDUP_REMOVED lines=9> */
.L_x_1618:
[----:B------:R-:W-:Y:S05]  /*04c0*/  BSYNC B1 ;  /* 0x0000000000017941 */ /* 0x000fea0003800000 */
.L_x_1616:
        /* <DEDUP_REMOVED lines=13> */
.L_x_1620:
        /* <DEDUP_REMOVED lines=9> */
.L_x_1621:
[----:B------:R-:W-:Y:S05]  /*0630*/  BSYNC B1 ;  /* 0x0000000000017941 */ /* 0x000fea0003800000 */
.L_x_1619:
        /* <DEDUP_REMOVED lines=13> */
.L_x_1623:
        /* <DEDUP_REMOVED lines=9> */
.L_x_1624:
[----:B------:R-:W-:Y:S05]  /*07a0*/  BSYNC B1 ;  /* 0x0000000000017941 */ /* 0x000fea0003800000 */
.L_x_1622:
        /* <DEDUP_REMOVED lines=13> */
.L_x_1626:
        /* <DEDUP_REMOVED lines=9> */
.L_x_1627:
[----:B------:R-:W-:Y:S05]  /*0910*/  BSYNC B1 ;  /* 0x0000000000017941 */ /* 0x000fea0003800000 */
.L_x_1625:
        /* <DEDUP_REMOVED lines=13> */
.L_x_1629:
        /* <DEDUP_REMOVED lines=9> */
.L_x_1630:
[----:B------:R-:W-:Y:S05]  /*0a80*/  BSYNC B1 ;  /* 0x0000000000017941 */ /* 0x000fea0003800000 */
.L_x_1628:
        /* <DEDUP_REMOVED lines=13> */
.L_x_1632:
        /* <DEDUP_REMOVED lines=9> */
.L_x_1633:
[----:B------:R-:W-:Y:S05]  /*0bf0*/  BSYNC B1 ;  /* 0x0000000000017941 */ /* 0x000fea0003800000 */
.L_x_1631:
        /* <DEDUP_REMOVED lines=13> */
.L_x_1635:
        /* <DEDUP_REMOVED lines=9> */
.L_x_1636:
[----:B------:R-:W-:Y:S05]  /*0d60*/  BSYNC B1 ;  /* 0x0000000000017941 */ /* 0x000fea0003800000 */
.L_x_1634:
[----:B------:R-:W-:-:S04]  /*0d70*/  LEA R9, R139, R8, 0x7 ;  /* 0x000000088b097211 */ /* 0x000fc800078e38ff */
        /* <DEDUP_REMOVED lines=10> */
.L_x_1637:
        /* <DEDUP_REMOVED lines=9> */
.L_x_1615:
[----:B------:R-:W-:Y:S05]  /*0eb0*/  BSYNC B0 ;  /* 0x0000000000007941 */ /* 0x000fea0003800000 */
.L_x_1614:
        /* <DEDUP_REMOVED lines=16> */
[----:B0123--:R-:W-:Y:S02]  /*0fc0*/  CS2R R4, SRZ ;  /* 0x0000000000047805 */ /* 0x00ffe4000001ff00 */
        /* <DEDUP_REMOVED lines=19> */
[----:B------:R-:W-:-:S03]  /*1100*/  ULDC.U8 UR6, c[0x0][0x250] ;  /* 0x0000940000067ab9 */ /* 0x000fc60000000000 */
[----:B------:R-:W-:-:S04]  /*1110*/  IADD3 R5, R4, 0x1800000, RZ ;  /* 0x0180000004057810 */ /* 0x000fc80007ffe0ff */
[----:B------:R-:W-:-:S04]  /*1120*/  LOP3.LUT R5, R5, 0x7f800000, RZ, 0xc0, !PT ;  /* 0x7f80000005057812 */ /* 0x000fc800078ec0ff */
[----:B------:R-:W-:-:S13]  /*1130*/  ISETP.GT.U32.AND P0, PT, R5, 0x1ffffff, PT ;  /* 0x01ffffff0500780c */ /* 0x000fda0003f04070 */
[----:B------:R-:W-:Y:S05]  /*1140*/  @P0 BRA `(.L_x_1639) ;  /* 0x00000000000c0947 */ /* 0x000fea0003800000 */
[----:B------:R-:W-:-:S07]  /*1150*/  MOV R11, 0x1170 ;  /* 0x00001170000b7802 */ /* 0x000fce0000000f00 */
[----:B-----5:R-:W-:Y:S05]  /*1160*/  CALL.REL.NOINC `($__internal_14_$__cuda_sm20_rcp_rn_f32_slowpath) ;  /* 0x0000006800447944 */ /* 0x020fea0003c00000 */
[----:B------:R-:W-:Y:S05]  /*1170*/  BRA `(.L_x_1640) ;  /* 0x0000000000107947 */ /* 0x000fea0003800000 */
.L_x_1639:
[----:B------:R-:W0:Y:S02]  /*1180*/  MUFU.RCP R5, R4 ;  /* 0x0000000400057308 */ /* 0x000e240000001000 */
[----:B0-----:R-:W-:-:S04]  /*1190*/  FFMA R6, R4, R5, -1 ;  /* 0xbf80000004067423 */ /* 0x001fc80000000005 */
[----:B------:R-:W-:-:S04]  /*11a0*/  FADD.FTZ R6, -R6, -RZ ;  /* 0x800000ff06067221 */ /* 0x000fc80000010100 */
[----:B------:R-:W-:-:S07]  /*11b0*/  FFMA R74, R5, R6, R5 ;  /* 0x00000006054a7223 */ /* 0x000fce0000000005 */
.L_x_1640:
[----:B------:R-:W0:Y:S01]  /*11c0*/  LDC R71, c[0x0][0x214] ;  /* 0x00008500ff477b82 */ /* 0x000e220000000800 */
[----:B------:R-:W-:Y:S01]  /*11d0*/  ISETP.NE.AND P0, PT, RZ, UR6, PT ;  /* 0x00000006ff007c0c */ /* 0x000fe2000bf05270 */
[----:B------:R-:W-:Y:S01]  /*11e0*/  ULDC UR6, c[0x0][0x21c] ;  /* 0x0000870000067ab9 */ /* 0x000fe20000000800 */
[----:B------:R-:W-:Y:S01]  /*11f0*/  IMAD.MOV.U32 R107, RZ, RZ, RZ ;  /* 0x000000ffff6b7224 */ /* 0x000fe200078e00ff */
[----:B------:R-:W-:Y:S02]  /*1200*/  CS2R R66, SRZ ;  /* 0x0000000000427805 */ /* 0x000fe4000001ff00 */
[----:B------:R-:W-:Y:S02]  /*1210*/  FSEL R106, RZ, 1, !P0 ;  /* 0x3f800000ff6a7808 */ /* 0x000fe40004000000 */
[----:B------:R-:W-:Y:S02]  /*1220*/  CS2R R64, SRZ ;  /* 0x0000000000407805 */ /* 0x000fe4000001ff00 */
[----:B------:R-:W-:-:S02]  /*1230*/  CS2R R38, SRZ ;  /* 0x0000000000267805 */ /* 0x000fc4000001ff00 */
[----:B------:R-:W-:Y:S02]  /*1240*/  CS2R R36, SRZ ;  /* 0x0000000000247805 */ /* 0x000fe4000001ff00 */
[----:B------:R-:W-:Y:S01]  /*1250*/  CS2R R30, SRZ ;  /* 0x00000000001e7805 */ /* 0x000fe2000001ff00 */
        /* <DEDUP_REMOVED lines=17> */
[C---:B------:R-:W-:Y:S01]  /*1370*/  FADD R91, R106.reuse, R44 ;  /* 0x0000002c6a5b7221 */ /* 0x040fe20000000000 */
[----:B------:R-:W-:Y:S01]  /*1380*/  FADD R92, R106, R45 ;  /* 0x0000002d6a5c7221 */ /* 0x000fe20000000000 */
[----:B------:R-:W-:-:S02]  /*1390*/  IMAD R109, R71, 0x80, R108 ;  /* 0x00000080476d7824 */ /* 0x000fc400078e026c */
[C---:B------:R-:W-:Y:S01]  /*13a0*/  FADD R93, R106.reuse, R46 ;  /* 0x0000002e6a5d7221 */ /* 0x040fe20000000000 */
[C---:B------:R-:W-:Y:S01]  /*13b0*/  FADD R94, R106.reuse, R47 ;  /* 0x0000002f6a5e7221 */ /* 0x040fe20000000000 */
[C---:B------:R-:W-:Y:S01]  /*13c0*/  FADD R95, R106.reuse, R40 ;  /* 0x000000286a5f7221 */ /* 0x040fe20000000000 */
[C---:B------:R-:W-:Y:S01]  /*13d0*/  FADD R96, R106.reuse, R41 ;  /* 0x000000296a607221 */ /* 0x040fe20000000000 */
[C---:B------:R-:W-:Y:S01]  /*13e0*/  LEA R110, R71.reuse, R109, 0x7 ;  /* 0x0000006d476e7211 */ /* 0x040fe200078e38ff */
[C---:B------:R-:W-:Y:S01]  /*13f0*/  FADD R97, R106.reuse, R42 ;  /* 0x0000002a6a617221 */ /* 0x040fe20000000000 */
[C---:B------:R-:W-:Y:S01]  /*1400*/  FADD R98, R106.reuse, R43 ;  /* 0x0000002b6a627221 */ /* 0x040fe20000000000 */
[C---:B------:R-:W-:Y:S01]  /*1410*/  FADD R99, R106.reuse, R32 ;  /* 0x000000206a637221 */ /* 0x040fe20000000000 */
[C---:B------:R-:W-:Y:S01]  /*1420*/  FADD R100, R106.reuse, R33 ;  /* 0x000000216a647221 */ /* 0x040fe20000000000 */
[C---:B------:R-:W-:Y:S02]  /*1430*/  IMAD R111, R71.reuse, 0x80, R110 ;  /* 0x00000080476f7824 */ /* 0x040fe400078e026e */
[C---:B------:R-:W-:Y:S01]  /*1440*/  FADD R101, R106.reuse, R34 ;  /* 0x000000226a657221 */ /* 0x040fe20000000000 */
[C---:B------:R-:W-:Y:S01]  /*1450*/  FADD R102, R106.reuse, R35 ;  /* 0x000000236a667221 */ /* 0x040fe20000000000 */
[C---:B------:R-:W-:Y:S01]  /*1460*/  FADD R103, R106.reuse, R24 ;  /* 0x000000186a677221 */ /* 0x040fe20000000000 */
[C---:B------:R-:W-:Y:S01]  /*1470*/  FADD R104, R106.reuse, R25 ;  /* 0x000000196a687221 */ /* 0x040fe20000000000 */
[----:B------:R-:W-:Y:S01]  /*1480*/  LEA R120, R71, R111, 0x7 ;  /* 0x0000006f47787211 */ /* 0x000fe200078e38ff */
[C---:B------:R-:W-:Y:S01]  /*1490*/  FADD R105, R106.reuse, R26 ;  /* 0x0000001a6a697221 */ /* 0x040fe20000000000 */
[----:B------:R-:W-:Y:S01]  /*14a0*/  FADD R106, R106, R27 ;  /* 0x0000001b6a6a7221 */ /* 0x000fe20000000000 */
[----:B------:R-:W-:-:S02]  /*14b0*/  CS2R R62, SRZ ;  /* 0x00000000003e7805 */ /* 0x000fc4000001ff00 */
[----:B------:R-:W-:Y:S01]  /*14c0*/  CS2R R60, SRZ ;  /* 0x00000000003c7805 */ /* 0x000fe2000001ff00 */
[C---:B------:R-:W-:Y:S01]  /*14d0*/  IMAD R122, R71.reuse, 0x80, R120 ;  /* 0x00000080477a7824 */ /* 0x040fe200078e0278 */
[----:B------:R-:W-:Y:S02]  /*14e0*/  CS2R R58, SRZ ;  /* 0x00000000003a7805 */ /* 0x000fe4000001ff00 */
[----:B------:R-:W-:Y:S02]  /*14f0*/  CS2R R54, SRZ ;  /* 0x0000000000367805 */ /* 0x000fe4000001ff00 */
[----:B------:R-:W-:Y:S02]  /*1500*/  CS2R R56, SRZ ;  /* 0x0000000000387805 */ /* 0x000fe4000001ff00 */
[----:B------:R-:W-:Y:S02]  /*1510*/  CS2R R52, SRZ ;  /* 0x0000000000347805 */ /* 0x000fe4000001ff00 */
[----:B------:R-:W-:-:S02]  /*1520*/  LEA R126, R71, R122, 0x7 ;  /* 0x0000007a477e7211 */ /* 0x000fc400078e38ff */
        /* <DEDUP_REMOVED lines=29> */
.L_x_1732:
[----:B------:R-:W-:Y:S01]  /*1700*/  IMAD.IADD R149, R69, 0x1, R70 ;  /* 0x0000000145957824 */ /* 0x000fe200078e0246 */
[----:B------:R-:W-:Y:S01]  /*1710*/  ULDC UR8, c[0x0][0x218] ;  /* 0x0000860000087ab9 */ /* 0x000fe20000000800 */
[----:B------:R-:W-:Y:S01]  /*1720*/  HFMA2.MMA R193, -RZ, RZ, 0, 0 ;  /* 0x00000000ffc17435 */ /* 0x000fe200000001ff */
[----:B------:R-:W-:Y:S01]  /*1730*/  IMAD.MOV.U32 R131, RZ, RZ, RZ ;  /* 0x000000ffff837224 */ /* 0x000fe200078e00ff */
[----:B------:R-:W-:Y:S01]  /*1740*/  ULDC UR6, c[0x0][0x21c] ;  /* 0x0000870000067ab9 */ /* 0x000fe20000000800 */
[----:B------:R-:W-:-:S13]  /*1750*/  ISETP.GE.AND P0, PT, R149, UR8, PT ;  /* 0x0000000895007c0c */ /* 0x000fda000bf06270 */
[----:B0-----:R-:W0:Y:S08]  /*1760*/  @!P0 LDC.64 R114, c[0x0][0x228] ;  /* 0x00008a00ff728b82 */ /* 0x001e300000000a00 */
[----:B-1----:R-:W1:Y:S01]  /*1770*/  @!P0 LDC.64 R112, c[0x0][0x230] ;  /* 0x00008c00ff708b82 */ /* 0x002e620000000a00 */
[----:B------:R-:W-:Y:S01]  /*1780*/  ISETP.GE.AND P1, PT, R68, UR6, PT ;  /* 0x0000000644007c0c */ /* 0x000fe2000bf26270 */
[----:B0-----:R-:W-:-:S05]  /*1790*/  @!P0 IMAD.WIDE R114, R149, 0x4, R114 ;  /* 0x0000000495728825 */ /* 0x001fca00078e0272 */
[----:B------:R0:W5:Y:S01]  /*17a0*/  @!P0 LDG.E R193, desc[UR4][R114.64] ;  /* 0x0000000472c18981 */ /* 0x000162000c1e1900 */
[----:B-1----:R-:W-:-:S05]  /*17b0*/  @!P0 IMAD.WIDE R112, R149, 0x4, R112 ;  /* 0x0000000495708825 */ /* 0x002fca00078e0270 */
[----:B------:R0:W5:Y:S01]  /*17c0*/  @!P0 LDG.E R131, desc[UR4][R112.64] ;  /* 0x0000000470838981 */ /* 0x000162000c1e1900 */
[----:B------:R-:W-:Y:S01]  /*17d0*/  ISETP.LT.AND P0, PT, R149, UR8, !P1 ;  /* 0x0000000895007c0c */ /* 0x000fe2000cf01270 */
[----:B------:R-:W-:Y:S01]  /*17e0*/  BSSY B0, `(.L_x_1641) ;  /* 0x0000235000007945 */ /* 0x000fe20003800000 */
[----:B------:R-:W-:Y:S01]  /*17f0*/  MOV R195, RZ ;  /* 0x000000ff00c37202 */ /* 0x000fe20000000f00 */
[----:B------:R-:W-:-:S10]  /*1800*/  IMAD.MOV.U32 R206, RZ, RZ, RZ ;  /* 0x000000ffffce7224 */ /* 0x000fd400078e00ff */
[----:B0-----:R-:W-:Y:S05]  /*1810*/  @!P0 BRA `(.L_x_1642) ;  /* 0x0000002000c48947 */ /* 0x001fea0003800000 */
[----:B------:R-:W0:Y:S01]  /*1820*/  LDC R197, c[0x0][0x220] ;  /* 0x00008800ffc57b82 */ /* 0x000e220000000800 */
[----:B------:R-:W-:Y:S01]  /*1830*/  IMAD R71, R149, UR6, R68 ;  /* 0x0000000695477c24 */ /* 0x000fe2000f8e0244 */
[----:B------:R-:W-:Y:S01]  /*1840*/  BSSY B1, `(.L_x_1643) ;  /* 0x0000014000017945 */ /* 0x000fe20003800000 */
[----:B------:R-:W-:-:S03]  /*1850*/  ISETP.GE.U32.AND P2, PT, R121, 0x4, PT ;  /* 0x000000047900780c */ /* 0x000fc60003f46070 */
[----:B------:R-:W-:Y:S02]  /*1860*/  SHF.R.S32.HI R118, RZ, 0x1f, R71 ;  /* 0x0000001fff767819 */ /* 0x000fe40000011447 */
        /* <DEDUP_REMOVED lines=8> */
.L_x_1644:
        /* <DEDUP_REMOVED lines=9> */
.L_x_1645:
[----:B------:R-:W-:Y:S05]  /*1980*/  BSYNC B1 ;  /* 0x0000000000017941 */ /* 0x000fea0003800000 */
.L_x_1643:
        /* <DEDUP_REMOVED lines=10> */
.L_x_1647:
        /* <DEDUP_REMOVED lines=9> */
.L_x_1648:
[----:B------:R-:W-:Y:S05]  /*1ac0*/  BSYNC B1 ;  /* 0x0000000000017941 */ /* 0x000fea0003800000 */
.L_x_1646:
[--C-:B-----5:R-:W-:Y:S01]  /*1ad0*/  FADD R112, R112, -R193.reuse ;  /* 0x800000c170707221 */ /* 0x120fe20000000000 */
[----:B------:R-:W-:Y:S01]  /*1ae0*/  FMUL R150, R75, R116 ;  /* 0x000000744b967220 */ /* 0x000fe20000400000 */
[--C-:B------:R-:W-:Y:S01]  /*1af0*/  FADD R132, R113, -R193.reuse ;  /* 0x800000c171847221 */ /* 0x100fe20000000000 */
[----:B------:R-:W-:Y:S01]  /*1b00*/  ISETP.GE.AND P0, PT, R108, UR6, PT ;  /* 0x000000066c007c0c */ /* 0x000fe2000bf06270 */
[----:B------:R-:W-:Y:S01]  /*1b10*/  FMUL R71, R112, R131 ;  /* 0x0000008370477220 */ /* 0x000fe20000400000 */
[----:B------:R-:W-:Y:S01]  /*1b20*/  FMUL R181, R76, R117 ;  /* 0x000000754cb57220 */ /* 0x000fe20000400000 */
[----:B------:R-:W-:Y:S01]  /*1b30*/  FADD R112, RZ, R150 ;  /* 0x00000096ff707221 */ /* 0x000fe20000000000 */
[--C-:B------:R-:W-:Y:S01]  /*1b40*/  FADD R114, R114, -R193.reuse ;  /* 0x800000c172727221 */ /* 0x100fe20000000000 */
[-C--:B------:R-:W-:Y:S01]  /*1b50*/  FMUL R132, R132, R131.reuse ;  /* 0x0000008384847220 */ /* 0x080fe20000400000 */
[----:B------:R-:W-:Y:S01]  /*1b60*/  FFMA R113, R71, R150, RZ ;  /* 0x0000009647717223 */ /* 0x000fe200000000ff */
        /* <DEDUP_REMOVED lines=31> */
.L_x_1650:
        /* <DEDUP_REMOVED lines=9> */
.L_x_1651:
[----:B------:R-:W-:Y:S05]  /*1df0*/  BSYNC B1 ;  /* 0x0000000000017941 */ /* 0x000fea0003800000 */
.L_x_1649:
        /* <DEDUP_REMOVED lines=9> */
.L_x_1653:
        /* <DEDUP_REMOVED lines=9> */
.L_x_1654:
[----:B------:R-:W-:Y:S05]  /*1f20*/  BSYNC B1 ;  /* 0x0000000000017941 */ /* 0x000fea0003800000 */
.L_x_1652:
[--C-:B-----5:R-:W-:Y:S01]  /*1f30*/  FADD R112, R112, -R193.reuse ;  /* 0x800000c170707221 */ /* 0x120fe20000000000 */
[----:B------:R-:W-:Y:S01]  /*1f40*/  FMUL R152, R79, R116 ;  /* 0x000000744f987220 */ /* 0x000fe20000400000 */
[--C-:B------:R-:W-:Y:S01]  /*1f50*/  FADD R134, R113, -R193.reuse ;  /* 0x800000c171867221 */ /* 0x100fe20000000000 */
        /* <DEDUP_REMOVED lines=10> */
[----:B01----:R-:W-:Y:S01]  /*2000*/  FMUL R198, R81, R118 ;  /* 0x0000007651c67220 */ /* 0x003fe20000400000 */
        /* <DEDUP_REMOVED lines=27> */
.L_x_1656:
        /* <DEDUP_REMOVED lines=9> */
.L_x_1657:
[----:B------:R-:W-:Y:S05]  /*2250*/  BSYNC B1 ;  /* 0x0000000000017941 */ /* 0x000fea0003800000 */
.L_x_1655:
        /* <DEDUP_REMOVED lines=9> */
.L_x_1659:
        /* <DEDUP_REMOVED lines=9> */
.L_x_1660:
[----:B------:R-:W-:Y:S05]  /*2380*/  BSYNC B1 ;  /* 0x0000000000017941 */ /* 0x000fea0003800000 */
.L_x_1658:
        /* <DEDUP_REMOVED lines=41> */
.L_x_1662:
        /* <DEDUP_REMOVED lines=9> */
.L_x_1663:
[----:B------:R-:W-:Y:S05]  /*26b0*/  BSYNC B1 ;  /* 0x0000000000017941 */ /* 0x000fea0003800000 */
.L_x_1661:
        /* <DEDUP_REMOVED lines=9> */
.L_x_1665:
        /* <DEDUP_REMOVED lines=9> */
.L_x_1666:
[----:B------:R-:W-:Y:S05]  /*27e0*/  BSYNC B1 ;  /* 0x0000000000017941 */ /* 0x000fea0003800000 */
.L_x_1664:
        /* <DEDUP_REMOVED lines=41> */
.L_x_1668:
        /* <DEDUP_REMOVED lines=9> */
.L_x_1669:
[----:B------:R-:W-:Y:S05]  /*2b10*/  BSYNC B1 ;  /* 0x0000000000017941 */ /* 0x000fea0003800000 */
.L_x_1667:
        /* <DEDUP_REMOVED lines=9> */
.L_x_1671:
        /* <DEDUP_REMOVED lines=9> */
.L_x_1672:
[----:B------:R-:W-:Y:S05]  /*2c40*/  BSYNC B1 ;  /* 0x0000000000017941 */ /* 0x000fea0003800000 */
.L_x_1670:
        /* <DEDUP_REMOVED lines=41> */
.L_x_1674:
        /* <DEDUP_REMOVED lines=9> */
.L_x_1675:
[----:B------:R-:W-:Y:S05]  /*2f70*/  BSYNC B1 ;  /* 0x0000000000017941 */ /* 0x000fea0003800000 */
.L_x_1673:
        /* <DEDUP_REMOVED lines=9> */
.L_x_1677:
        /* <DEDUP_REMOVED lines=9> */
.L_x_1678:
[----:B------:R-:W-:Y:S05]  /*30a0*/  BSYNC B1 ;  /* 0x0000000000017941 */ /* 0x000fea0003800000 */
.L_x_1676:
        /* <DEDUP_REMOVED lines=41> */
.L_x_1680:
        /* <DEDUP_REMOVED lines=9> */
.L_x_1681:
[----:B------:R-:W-:Y:S05]  /*33d0*/  BSYNC B1 ;  /* 0x0000000000017941 */ /* 0x000fea0003800000 */
.L_x_1679:
        /* <DEDUP_REMOVED lines=9> */
.L_x_1683:
        /* <DEDUP_REMOVED lines=9> */
.L_x_1684:
[----:B------:R-:W-:Y:S05]  /*3500*/  BSYNC B1 ;  /* 0x0000000000017941 */ /* 0x000fea0003800000 */
.L_x_1682:
        /* <DEDUP_REMOVED lines=41> */
.L_x_1686:
        /* <DEDUP_REMOVED lines=9> */
.L_x_1687:
[----:B------:R-:W-:Y:S05]  /*3830*/  BSYNC B1 ;  /* 0x0000000000017941 */ /* 0x000fea0003800000 */
.L_x_1685:
        /* <DEDUP_REMOVED lines=9> */
.L_x_1689:
        /* <DEDUP_REMOVED lines=9> */
.L_x_1690:
[----:B------:R-:W-:Y:S05]  /*3960*/  BSYNC B1 ;  /* 0x0000000000017941 */ /* 0x000fea0003800000 */
.L_x_1688:
        /* <DEDUP_REMOVED lines=28> */
.L_x_1642:
[----:B------:R-:W-:Y:S05]  /*3b30*/  BSYNC B0 ;  /* 0x0000000000007941 */ /* 0x000fea0003800000 */
.L_x_1641:
[----:B----4-:R-:W4:Y:S02]  /*3b40*/  LDC R139, c[0x0][0x214] ;  /* 0x00008500ff8b7b82 */ /* 0x010f240000000800 */
[----:B----4-:R-:W-:-:S13]  /*3b50*/  ISETP.NE.AND P0, PT, R139, 0x1, PT ;  /* 0x000000018b00780c */ /* 0x010fda0003f05270 */
[----:B------:R-:W-:Y:S05]  /*3b60*/  @!P0 BRA `(.L_x_1691) ;  /* 0x0000000800c08947 */ /* 0x000fea0003800000 */
[----:B------:R-:W4:Y:S01]  /*3b70*/  SHFL.DOWN PT, R112, R195, 0x10, 0x1f ;  /* 0x0a001f00c3707f89 */ /* 0x000f2200000e0000 */
[----:B--23--:R-:W2:Y:S01]  /*3b80*/  LDC R204, c[0x0][0x210] ;  /* 0x00008400ffcc7b82 */ /* 0x00cea20000000800 */
[----:B------:R-:W-:Y:S01]  /*3b90*/  ISETP.NE.AND P0, PT, R3, RZ, PT ;  /* 0x000000ff0300720c */ /* 0x000fe20003f05270 */
[----:B------:R-:W-:Y:S01]  /*3ba0*/  ULDC.64 UR10, c[0x0][0x240] ;  /* 0x00009000000a7ab9 */ /* 0x000fe20000000a00 */
[----:B------:R-:W3:Y:S01]  /*3bb0*/  SHFL.DOWN PT, R113, R206, 0x10, 0x1f ;  /* 0x0a001f00ce717f89 */ /* 0x000ee200000e0000 */
[----:B------:R-:W-:-:S05]  /*3bc0*/  LOP3.LUT R138, R107, 0x1, RZ, 0xc0, !PT ;  /* 0x000000016b8a7812 */ /* 0x000fca00078ec0ff */
[----:B------:R-:W-:Y:S02]  /*3bd0*/  IMAD.MOV R138, RZ, RZ, -R138 ;  /* 0x000000ffff8a7224 */ /* 0x000fe400078e0a8a */
[----:B----4-:R-:W-:Y:S01]  /*3be0*/  FADD R112, R112, R195 ;  /* 0x000000c370707221 */ /* 0x010fe20000000000 */
[----:B--2--5:R-:W-:Y:S02]  /*3bf0*/  IMAD R193, R139, R204, RZ ;  /* 0x000000cc8bc17224 */ /* 0x024fe400078e02ff */
[----:B---3--:R-:W-:Y:S02]  /*3c00*/  FADD R113, R113, R206 ;  /* 0x000000ce71717221 */ /* 0x008fe40000000000 */
[----:B------:R-:W2:Y:S01]  /*3c10*/  SHFL.DOWN PT, R115, R112, 0x8, 0x1f ;  /* 0x09001f0070737f89 */ /* 0x000ea200000e0000 */
[----:B------:R-:W-:-:S03]  /*3c20*/  SHF.L.U32 R193, R193, 0x2, RZ ;  /* 0x00000002c1c17819 */ /* 0x000fc600000006ff */
[----:B------:R-:W3:Y:S01]  /*3c30*/  SHFL.DOWN PT, R114, R113, 0x8, 0x1f ;  /* 0x09001f0071727f89 */ /* 0x000ee200000e0000 */
[----:B------:R-:W-:Y:S01]  /*3c40*/  LOP3.LUT R193, R138, R193, RZ, 0xc0, !PT ;  /* 0x000000c18ac17212 */ /* 0x000fe200078ec0ff */
[----:B--2---:R-:W-:Y:S01]  /*3c50*/  FADD R115, R112, R115 ;  /* 0x0000007370737221 */ /* 0x004fe20000000000 */
[----:B---3--:R-:W-:-:S04]  /*3c60*/  FADD R114, R113, R114 ;  /* 0x0000007271727221 */ /* 0x008fc80000000000 */
[----:B------:R-:W2:Y:S01]  /*3c70*/  SHFL.DOWN PT, R116, R115, 0x4, 0x1f ;  /* 0x08801f0073747f89 */ /* 0x000ea200000e0000 */
[----:B------:R-:W3:Y:S03]  /*3c80*/  @!P0 LDC.64 R112, c[0x0][0x240] ;  /* 0x00009000ff708b82 */ /* 0x000ee60000000a00 */
[----:B------:R-:W4:Y:S01]  /*3c90*/  SHFL.DOWN PT, R117, R114, 0x4, 0x1f ;  /* 0x08801f0072757f89 */ /* 0x000f2200000e0000 */
[----:B--2---:R-:W-:Y:S01]  /*3ca0*/  FADD R116, R115, R116 ;  /* 0x0000007473747221 */ /* 0x004fe20000000000 */
[----:B----4-:R-:W-:-:S04]  /*3cb0*/  FADD R117, R114, R117 ;  /* 0x0000007572757221 */ /* 0x010fc80000000000 */
[----:B------:R-:W2:Y:S01]  /*3cc0*/  SHFL.DOWN PT, R119, R116, 0x2, 0x1f ;  /* 0x08401f0074777f89 */ /* 0x000ea200000e0000 */
[----:B------:R-:W-:-:S03]  /*3cd0*/  LEA R114, R0, R69, 0x2 ;  /* 0x0000004500727211 */ /* 0x000fc600078e10ff */
[----:B------:R-:W4:Y:S02]  /*3ce0*/  SHFL.DOWN PT, R118, R117, 0x2, 0x1f ;  /* 0x08401f0075767f89 */ /* 0x000f2400000e0000 */
[----:B------:R-:W-:-:S05]  /*3cf0*/  IMAD R114, R114, R139, RZ ;  /* 0x0000008b72727224 */ /* 0x000fca00078e02ff */
[----:B------:R-:W-:-:S04]  /*3d00*/  IADD3 R193, P2, R114, R193, RZ ;  /* 0x000000c172c17210 */ /* 0x000fc80007f5e0ff */
[----:B------:R-:W-:Y:S01]  /*3d10*/  @!P0 IADD3 R115, P3, R2, R193, RZ ;  /* 0x000000c102738210 */ /* 0x000fe20007f7e0ff */
[----:B------:R-:W-:Y:S01]  /*3d20*/  IMAD.X R195, RZ, RZ, RZ, P2 ;  /* 0x000000ffffc37224 */ /* 0x000fe200010e06ff */
[----:B------:R-:W-:-:S04]  /*3d30*/  ISETP.NE.AND P2, PT, R73, RZ, PT ;  /* 0x000000ff4900720c */ /* 0x000fc80003f45270 */
[----:B------:R-:W-:Y:S02]  /*3d40*/  @!P0 LEA.HI.X.SX32 R138, R2, R195, 0x1, P3 ;  /* 0x000000c3028a8211 */ /* 0x000fe400018f0eff */
[----:B---3--:R-:W-:Y:S01]  /*3d50*/  @!P0 LEA R114, P3, R115, R112, 0x3 ;  /* 0x0000007073728211 */ /* 0x008fe200078618ff */
[----:B--2---:R-:W-:-:S03]  /*3d60*/  FADD R119, R116, R119 ;  /* 0x0000007774777221 */ /* 0x004fc60000000000 */
[----:B------:R-:W-:Y:S01]  /*3d70*/  @!P0 LEA.HI.X R115, R115, R113, R138, 0x3, P3 ;  /* 0x0000007173738211 */ /* 0x000fe200018f1c8a */
[----:B----4-:R-:W-:Y:S01]  /*3d80*/  FADD R118, R117, R118 ;  /* 0x0000007675767221 */ /* 0x010fe20000000000 */
[----:B------:R-:W2:Y:S04]  /*3d90*/  SHFL.DOWN PT, R116, R119, 0x1, 0x1f ;  /* 0x08201f0077747f89 */ /* 0x000ea800000e0000 */
[----:B------:R-:W3:Y:S01]  /*3da0*/  SHFL.DOWN PT, R117, R118, 0x1, 0x1f ;  /* 0x08201f0076757f89 */ /* 0x000ee200000e0000 */
[----:B--2---:R-:W-:Y:S01]  /*3db0*/  FADD R112, R119, R116 ;  /* 0x0000007477707221 */ /* 0x004fe20000000000 */
[----:B---3--:R-:W-:-:S05]  /*3dc0*/  FADD R113, R118, R117 ;  /* 0x0000007576717221 */ /* 0x008fca0000000000 */
[----:B------:R2:W-:Y:S01]  /*3dd0*/  @!P0 STG.E.64 desc[UR4][R114.64], R112 ;  /* 0x0000007072008986 */ /* 0x0005e2000c101b04 */
[----:B------:R-:W-:Y:S05]  /*3de0*/  @P2 BRA `(.L_x_1692) ;  /* 0x00000000006c2947 */ /* 0x000fea0003800000 */
[----:B--2---:R-:W2:Y:S01]  /*3df0*/  LDC.64 R112, c[0x0][0x248] ;  /* 0x00009200ff707b82 */ /* 0x004ea20000000a00 */
        /* <DEDUP_REMOVED lines=8> */
[----:B--2---:R-:W-:-:S04]  /*3e80*/  LEA R112, P2, R115, R112, 0x2 ;  /* 0x0000007073707211 */ /* 0x004fc800078410ff */
        /* <DEDUP_REMOVED lines=11> */
[----:B---3--:R-:W-:Y:S05]  /*3f40*/  @!P0 BRA `(.L_x_1692) ;  /* 0x0000000000148947 */ /* 0x008fea0003800000 */
.L_x_1693:
[----:B------:R-:W2:Y:S04]  /*3f50*/  LDG.E.STRONG.GPU R114, desc[UR4][R112.64] ;  /* 0x0000000470727981 */ /* 0x000ea8000c1ef900 */
[----:B--2---:R-:W-:Y:S01]  /*3f60*/  CCTL.IVALL ;  /* 0x00000000ff00798f */ /* 0x004fe20002000000 */
[----:B------:R-:W-:Y:S05]  /*3f70*/  YIELD ;  /* 0x0000000000007946 */ /* 0x000fea0003800000 */
[----:B------:R-:W-:-:S13]  /*3f80*/  ISETP.NE.AND P0, PT, R114, R117, PT ;  /* 0x000000757200720c */ /* 0x000fda0003f05270 */
[----:B------:R-:W-:Y:S05]  /*3f90*/  @P0 BRA `(.L_x_1693) ;  /* 0xfffffffc00ec0947 */ /* 0x000fea000383ffff */
.L_x_1692:
[----:B------:R-:W-:Y:S01]  /*3fa0*/  ISETP.GE.AND P0, PT, R3, R139, PT ;  /* 0x0000008b0300720c */ /* 0x000fe20003f06270 */
[----:B------:R-:W-:Y:S05]  /*3fb0*/  WARPSYNC.ALL ;  /* 0x0000000000007948 */ /* 0x000fea0003800000 */
[----:B------:R-:W-:Y:S01]  /*3fc0*/  BAR.SYNC.DEFER_BLOCKING 0x0 ;  /* 0x0000000000007b1d */ /* 0x000fe20000010000 */
[----:B------:R-:W-:Y:S01]  /*3fd0*/  HFMA2.MMA R138, -RZ, RZ, 0, 0 ;  /* 0x00000000ff8a7435 */ /* 0x000fe200000001ff */
[----:B------:R-:W-:-:S04]  /*3fe0*/  IMAD.MOV.U32 R197, RZ, RZ, RZ ;  /* 0x000000ffffc57224 */ /* 0x000fc800078e00ff */
[----:B------:R-:W-:Y:S04]  /*3ff0*/  BSSY B0, `(.L_x_1694) ;  /* 0x0000050000007945 */ /* 0x000fe80003800000 */
[----:B------:R-:W-:Y:S05]  /*4000*/  @P0 BRA `(.L_x_1695) ;  /* 0x0000000400380947 */ /* 0x000fea0003800000 */
[--C-:B--2---:R-:W-:Y:S01]  /*4010*/  IMAD.IADD R112, R139, 0x1, -R3.reuse ;  /* 0x000000018b707824 */ /* 0x104fe200078e0a03 */
[----:B------:R-:W-:Y:S01]  /*4020*/  BSSY B1, `(.L_x_1696) ;  /* 0x000002b000017945 */ /* 0x000fe20003800000 */
[----:B------:R-:W-:Y:S01]  /*4030*/  PLOP3.LUT P0, PT, PT, PT, PT, 0x80, 0x0 ;  /* 0x000000000000781c */ /* 0x000fe20003f0f070 */
[----:B------:R-:W-:Y:S01]  /*4040*/  IMAD.MOV.U32 R204, RZ, RZ, R3 ;  /* 0x000000ffffcc7224 */ /* 0x000fe200078e0003 */
[----:B------:R-:W-:Y:S02]  /*4050*/  MOV R138, RZ ;  /* 0x000000ff008a7202 */ /* 0x000fe40000000f00 */
[----:B------:R-:W-:Y:S02]  /*4060*/  ISETP.GT.AND P2, PT, R112, 0x60, PT ;  /* 0x000000607000780c */ /* 0x000fe40003f44270 */
[----:B------:R-:W-:-:S11]  /*4070*/  MOV R197, RZ ;  /* 0x000000ff00c57202 */ /* 0x000fd60000000f00 */
[----:B------:R-:W-:Y:S05]  /*4080*/  @!P2 BRA `(.L_x_1697) ;  /* 0x000000000090a947 */ /* 0x000fea0003800000 */
[----:B------:R-:W-:Y:S01]  /*4090*/  PLOP3.LUT P0, PT, PT, PT, PT, 0x8, 0x0 ;  /* 0x000000000000781c */ /* 0x000fe20003f0e170 */
[----:B------:R-:W-:-:S12]  /*40a0*/  VIADD R199, R139, 0xffffffa0 ;  /* 0xffffffa08bc77836 */ /* 0x000fd80000000000 */
.L_x_1698:
[C---:B------:R-:W-:Y:S01]  /*40b0*/  IADD3 R113, P2, R204.reuse, R193, RZ ;  /* 0x000000c1cc717210 */ /* 0x040fe20007f5e0ff */
[C---:B------:R-:W-:Y:S01]  /*40c0*/  VIADD R116, R204.reuse, 0x40 ;  /* 0x00000040cc747836 */ /* 0x040fe20000000000 */
[C---:B------:R-:W-:Y:S02]  /*40d0*/  IADD3 R114, R204.reuse, 0x20, RZ ;  /* 0x00000020cc727810 */ /* 0x040fe40007ffe0ff */
[----:B------:R-:W-:Y:S02]  /*40e0*/  LEA.HI.X.SX32 R118, R204, R195, 0x1, P2 ;  /* 0x000000c3cc767211 */ /* 0x000fe400010f0eff */
[----:B------:R-:W-:Y:S02]  /*40f0*/  LEA R112, P2, R113, UR10, 0x3 ;  /* 0x0000000a71707c11 */ /* 0x000fe4000f8418ff */
[-C--:B------:R-:W-:Y:S02]  /*4100*/  IADD3 R115, P3, R114, R193.reuse, RZ ;  /* 0x000000c172737210 */ /* 0x080fe40007f7e0ff */
[----:B------:R-:W-:-:S02]  /*4110*/  IADD3 R117, P4, R116, R193, RZ ;  /* 0x000000c174757210 */ /* 0x000fc40007f9e0ff */
[----:B------:R-:W-:Y:S02]  /*4120*/  LEA.HI.X R113, R113, UR11, R118, 0x3, P2 ;  /* 0x0000000b71717c11 */ /* 0x000fe400090f1c76 */
[-C--:B01----:R-:W-:Y:S02]  /*4130*/  LEA.HI.X.SX32 R208, R114, R195.reuse, 0x1, P3 ;  /* 0x000000c372d07211 */ /* 0x083fe400018f0eff */
        /* <DEDUP_REMOVED lines=25> */
.L_x_1697:
[----:B------:R-:W-:Y:S05]  /*42d0*/  BSYNC B1 ;  /* 0x0000000000017941 */ /* 0x000fea0003800000 */
.L_x_1696:
        /* <DEDUP_REMOVED lines=22> */
.L_x_1700:
[----:B------:R-:W-:Y:S05]  /*4440*/  BSYNC B1 ;  /* 0x0000000000017941 */ /* 0x000fea0003800000 */
.L_x_1699:
        /* <DEDUP_REMOVED lines=10> */
.L_x_1695:
[----:B------:R-:W-:Y:S05]  /*44f0*/  BSYNC B0 ;  /* 0x0000000000007941 */ /* 0x000fea0003800000 */
.L_x_1694:
[----:B--2---:R-:W2:Y:S01]  /*4500*/  SHFL.BFLY PT, R112, R197, 0x1, 0x1f ;  /* 0x0c201f00c5707f89 */ /* 0x004ea200000e0000 */
[----:B------:R-:W-:-:S03]  /*4510*/  VIADD R107, R107, 0x1 ;  /* 0x000000016b6b7836 */ /* 0x000fc60000000000 */
[----:B------:R-:W3:Y:S02]  /*4520*/  SHFL.BFLY PT, R113, R138, 0x1, 0x1f ;  /* 0x0c201f008a717f89 */ /* 0x000ee400000e0000 */
[----:B------:R-:W-:Y:S01]  /*4530*/  LOP3.LUT R107, R107, 0x3, RZ, 0xc0, !PT ;  /* 0x000000036b6b7812 */ /* 0x000fe200078ec0ff */
[----:B--2---:R-:W-:Y:S01]  /*4540*/  FADD R112, R112, R197 ;  /* 0x000000c570707221 */ /* 0x004fe20000000000 */
[----:B---3--:R-:W-:-:S04]  /*4550*/  FADD R113, R113, R138 ;  /* 0x0000008a71717221 */ /* 0x008fc80000000000 */
[----:B------:R-:W2:Y:S04]  /*4560*/  SHFL.BFLY PT, R115, R112, 0x2, 0x1f ;  /* 0x0c401f0070737f89 */ /* 0x000ea800000e0000 */
[----:B------:R-:W3:Y:S01]  /*4570*/  SHFL.BFLY PT, R114, R113, 0x2, 0x1f ;  /* 0x0c401f0071727f89 */ /* 0x000ee200000e0000 */
        /* <DEDUP_REMOVED lines=13> */
[----:B---3--:R-:W-:Y:S01]  /*4650*/  FADD R113, R118, R113 ;  /* 0x0000007176717221 */ /* 0x008fe20000000000 */
[----:B------:R-:W-:Y:S06]  /*4660*/  BRA `(.L_x_1701) ;  /* 0x0000000000507947 */ /* 0x000fec0003800000 */
.L_x_1691:
[----:B------:R-:W4:Y:S04]  /*4670*/  SHFL.BFLY PT, R112, R195, 0x1, 0x1f ;  /* 0x0c201f00c3707f89 */ /* 0x000f2800000e0000 */
[----:B------:R-:W0:Y:S01]  /*4680*/  SHFL.BFLY PT, R113, R206, 0x1, 0x1f ;  /* 0x0c201f00ce717f89 */ /* 0x000e2200000e0000 */
[----:B----4-:R-:W-:Y:S01]  /*4690*/  FADD R112, R112, R195 ;  /* 0x000000c370707221 */ /* 0x010fe20000000000 */
[----:B0-----:R-:W-:-:S04]  /*46a0*/  FADD R113, R113, R206 ;  /* 0x000000ce71717221 */ /* 0x001fc80000000000 */
[----:B------:R-:W0:Y:S04]  /*46b0*/  SHFL.BFLY PT, R115, R112, 0x2, 0x1f ;  /* 0x0c401f0070737f89 */ /* 0x000e2800000e0000 */
[----:B------:R-:W4:Y:S01]  /*46c0*/  SHFL.BFLY PT, R114, R113, 0x2, 0x1f ;  /* 0x0c401f0071727f89 */ /* 0x000f2200000e0000 */
[----:B0-----:R-:W-:Y:S01]  /*46d0*/  FADD R115, R112, R115 ;  /* 0x0000007370737221 */ /* 0x001fe20000000000 */
[----:B----4-:R-:W-:-:S04]  /*46e0*/  FADD R114, R113, R114 ;  /* 0x0000007271727221 */ /* 0x010fc80000000000 */
        /* <DEDUP_REMOVED lines=10> */
[----:B0----5:R-:W-:Y:S01]  /*4790*/  FADD R193, R119, R112 ;  /* 0x0000007077c17221 */ /* 0x021fe20000000000 */
[----:B----4-:R-:W-:-:S07]  /*47a0*/  FADD R113, R118, R113 ;  /* 0x0000007176717221 */ /* 0x010fce0000000000 */
.L_x_1701:
[----:B------:R-:W-:Y:S01]  /*47b0*/  ISETP.LT.AND P1, PT, R149, UR8, !P1 ;  /* 0x0000000895007c0c */ /* 0x000fe2000cf21270 */
[----:B------:R-:W-:-:S12]  /*47c0*/  BSSY B0, `(.L_x_1702) ;  /* 0x0000116000007945 */ /* 0x000fd80003800000 */
[----:B------:R-:W-:Y:S05]  /*47d0*/  @!P1 BRA `(.L_x_1703) ;  /* 0x0000001000509947 */ /* 0x000fea0003800000 */
[----:B------:R-:W4:Y:S01]  /*47e0*/  LDC.64 R116, c[0x0][0x278] ;  /* 0x00009e00ff747b82 */ /* 0x000f220000000a00 */
        /* <DEDUP_REMOVED lines=12> */
[----:B--23--:R-:W-:Y:S01]  /*48b0*/  FADD R204, R202, -R115 ;  /* 0x80000073cacc7221 */ /* 0x00cfe20000000000 */
[----:B------:R-:W-:Y:S01]  /*48c0*/  FADD R206, R191, -R206 ;  /* 0x800000cebfce7221 */ /* 0x000fe20000000000 */
[-C--:B------:R-:W-:Y:S01]  /*48d0*/  FMUL R113, R114, R131.reuse ;  /* 0x0000008372717220 */ /* 0x080fe20000400000 */
[-C--:B------:R-:W-:Y:S01]  /*48e0*/  FMUL R112, R112, R131.reuse ;  /* 0x0000008370707220 */ /* 0x080fe20000400000 */
[-C--:B------:R-:W-:Y:S01]  /*48f0*/  FMUL R114, R204, R131.reuse ;  /* 0x00000083cc727220 */ /* 0x080fe20000400000 */
[----:B------:R-:W-:Y:S01]  /*4900*/  FMUL R115, R206, R131 ;  /* 0x00000083ce737220 */ /* 0x000fe20000400000 */
[----:B----4-:R-:W-:Y:S01]  /*4910*/  IMAD.WIDE R118, R195, 0x4, R116 ;  /* 0x00000004c3767825 */ /* 0x010fe200078e0274 */
[----:B------:R-:W-:Y:S06]  /*4920*/  @!P1 BRA `(.L_x_1706) ;  /* 0x0000000000189947 */ /* 0x000fec0003800000 */
[----:B------:R-:W-:Y:S02]  /*4930*/  ULDC UR7, c[0x0][0x278] ;  /* 0x00009e0000077ab9 */ /* 0x000fe40000000800 */
[----:B------:R-:W-:-:S04]  /*4940*/  LEA R195, R195, UR7, 0x2 ;  /* 0x00000007c3c37c11 */ /* 0x000fc8000f8e10ff */
[----:B------:R-:W-:-:S13]  /*4950*/  LOP3.LUT P0, RZ, R195, 0xf, RZ, 0xc0, !PT ;  /* 0x0000000fc3ff7812 */ /* 0x000fda000780c0ff */
[----:B------:R2:W-:Y:S01]  /*4960*/  @!P0 STG.E.128 desc[UR4][R118.64], R112 ;  /* 0x0000007076008986 */ /* 0x0005e2000c101d04 */
[----:B------:R-:W-:Y:S05]  /*4970*/  @!P0 BREAK B2 ;  /* 0x0000000000028942 */ /* 0x000fea0003800000 */
[----:B------:R-:W-:Y:S05]  /*4980*/  @!P0 BRA `(.L_x_1707) ;  /* 0x0000000000208947 */ /* 0x000fea0003800000 */
.L_x_1706:
[----:B------:R-:W-:Y:S05]  /*4990*/  BSYNC B2 ;  /* 0x0000000000027941 */ /* 0x000fea0003800000 */
.L_x_1705:
[C---:B------:R-:W-:Y:S01]  /*49a0*/  ISETP.NE.AND P0, PT, R121.reuse, RZ, PT ;  /* 0x000000ff7900720c */ /* 0x040fe20003f05270 */
[----:B------:R3:W-:Y:S01]  /*49b0*/  @P1 STG.E desc[UR4][R118.64+0xc], R115 ;  /* 0x00000c7376001986 */ /* 0x0007e2000c101904 */
[C---:B------:R-:W-:Y:S02]  /*49c0*/  ISETP.GE.U32.AND P2, PT, R121.reuse, 0x2, PT ;  /* 0x000000027900780c */ /* 0x040fe40003f46070 */
[----:B------:R-:W-:-:S09]  /*49d0*/  ISETP.GE.U32.AND P3, PT, R121, 0x3, PT ;  /* 0x000000037900780c */ /* 0x000fd20003f66070 */
[----:B------:R3:W-:Y:S04]  /*49e0*/  @P0 STG.E desc[UR4][R118.64], R112 ;  /* 0x0000007076000986 */ /* 0x0007e8000c101904 */
[----:B------:R3:W-:Y:S04]  /*49f0*/  @P2 STG.E desc[UR4][R118.64+0x4], R113 ;  /* 0x0000047176002986 */ /* 0x0007e8000c101904 */
[----:B------:R3:W-:Y:S02]  /*4a00*/  @P3 STG.E desc[UR4][R118.64+0x8], R114 ;  /* 0x0000087276003986 */ /* 0x0007e4000c101904 */
.L_x_1707:
[----:B------:R-:W-:Y:S05]  /*4a10*/  BSYNC B1 ;  /* 0x0000000000017941 */ /* 0x000fea0003800000 */
.L_x_1704:
[----:B------:R-:W-:-:S13]  /*4a20*/  ISETP.GE.AND P0, PT, R108, UR6, PT ;  /* 0x000000066c007c0c */ /* 0x000fda000bf06270 */
[----:B------:R-:W-:Y:S05]  /*4a30*/  @P0 BRA `(.L_x_1703) ;  /* 0x0000000c00b80947 */ /* 0x000fea0003800000 */
[----:B------:R-:W-:Y:S01]  /*4a40*/  ISETP.GE.U32.AND P1, PT, R123, 0x4, PT ;  /* 0x000000047b00780c */ /* 0x000fe20003f26070 */
[-CC-:B--23--:R-:W-:Y:S01]  /*4a50*/  FFMA R114, R134, R193.reuse, R138.reuse ;  /* 0x000000c186727223 */ /* 0x18cfe2000000008a */
        /* <DEDUP_REMOVED lines=22> */
.L_x_1710:
[----:B------:R-:W-:Y:S05]  /*4bc0*/  BSYNC B2 ;  /* 0x0000000000027941 */ /* 0x000fea0003800000 */
.L_x_1709:
[C---:B------:R-:W-:Y:S01]  /*4bd0*/  ISETP.NE.AND P0, PT, R123.reuse, RZ, PT ;  /* 0x000000ff7b00720c */ /* 0x040fe20003f05270 */
[----:B------:R3:W-:Y:S01]  /*4be0*/  @P1 STG.E desc[UR4][R118.64+0xc], R115 ;  /* 0x00000c7376001986 */ /* 0x0007e2000c101904 */
[C---:B------:R-:W-:Y:S02]  /*4bf0*/  ISETP.GE.U32.AND P2, PT, R123.reuse, 0x2, PT ;  /* 0x000000027b00780c */ /* 0x040fe40003f46070 */
[----:B------:R-:W-:-:S09]  /*4c00*/  ISETP.GE.U32.AND P3, PT, R123, 0x3, PT ;  /* 0x000000037b00780c */ /* 0x000fd20003f66070 */
[----:B------:R3:W-:Y:S04]  /*4c10*/  @P0 STG.E desc[UR4][R118.64], R112 ;  /* 0x0000007076000986 */ /* 0x0007e8000c101904 */
[----:B------:R3:W-:Y:S04]  /*4c20*/  @P2 STG.E desc[UR4][R118.64+0x4], R113 ;  /* 0x0000047176002986 */ /* 0x0007e8000c101904 */
[----:B------:R3:W-:Y:S02]  /*4c30*/  @P3 STG.E desc[UR4][R118.64+0x8], R114 ;  /* 0x0000087276003986 */ /* 0x0007e4000c101904 */
.L_x_1711:
[----:B------:R-:W-:Y:S05]  /*4c40*/  BSYNC B1 ;  /* 0x0000000000017941 */ /* 0x000fea0003800000 */
.L_x_1708:
        /* <DEDUP_REMOVED lines=26> */
.L_x_1714:
[----:B------:R-:W-:Y:S05]  /*4df0*/  BSYNC B2 ;  /* 0x0000000000027941 */ /* 0x000fea0003800000 */
.L_x_1713:
[C---:B------:R-:W-:Y:S01]  /*4e00*/  ISETP.NE.AND P0, PT, R124.reuse, RZ, PT ;  /* 0x000000ff7c00720c */ /* 0x040fe20003f05270 */
[----:B------:R3:W-:Y:S01]  /*4e10*/  @P1 STG.E desc[UR4][R118.64+0xc], R115 ;  /* 0x00000c7376001986 */ /* 0x0007e2000c101904 */
[C---:B------:R-:W-:Y:S02]  /*4e20*/  ISETP.GE.U32.AND P2, PT, R124.reuse, 0x2, PT ;  /* 0x000000027c00780c */ /* 0x040fe40003f46070 */
[----:B------:R-:W-:-:S09]  /*4e30*/  ISETP.GE.U32.AND P3, PT, R124, 0x3, PT ;  /* 0x000000037c00780c */ /* 0x000fd20003f66070 */
[----:B------:R3:W-:Y:S04]  /*4e40*/  @P0 STG.E desc[UR4][R118.64], R112 ;  /* 0x0000007076000986 */ /* 0x0007e8000c101904 */
[----:B------:R3:W-:Y:S04]  /*4e50*/  @P2 STG.E desc[UR4][R118.64+0x4], R113 ;  /* 0x0000047176002986 */ /* 0x0007e8000c101904 */
[----:B------:R3:W-:Y:S02]  /*4e60*/  @P3 STG.E desc[UR4][R118.64+0x8], R114 ;  /* 0x0000087276003986 */ /* 0x0007e4000c101904 */
.L_x_1715:
[----:B------:R-:W-:Y:S05]  /*4e70*/  BSYNC B1 ;  /* 0x0000000000017941 */ /* 0x000fea0003800000 */
.L_x_1712:
        /* <DEDUP_REMOVED lines=26> */
.L_x_1718:
[----:B------:R-:W-:Y:S05]  /*5020*/  BSYNC B2 ;  /* 0x0000000000027941 */ /* 0x000fea0003800000 */
.L_x_1717:
[C---:B------:R-:W-:Y:S01]  /*5030*/  ISETP.NE.AND P0, PT, R125.reuse, RZ, PT ;  /* 0x000000ff7d00720c */ /* 0x040fe20003f05270 */
[----:B------:R3:W-:Y:S01]  /*5040*/  @P1 STG.E desc[UR4][R118.64+0xc], R115 ;  /* 0x00000c7376001986 */ /* 0x0007e2000c101904 */
[C---:B------:R-:W-:Y:S02]  /*5050*/  ISETP.GE.U32.AND P2, PT, R125.reuse, 0x2, PT ;  /* 0x000000027d00780c */ /* 0x040fe40003f46070 */
[----:B------:R-:W-:-:S09]  /*5060*/  ISETP.GE.U32.AND P3, PT, R125, 0x3, PT ;  /* 0x000000037d00780c */ /* 0x000fd20003f66070 */
[----:B------:R3:W-:Y:S04]  /*5070*/  @P0 STG.E desc[UR4][R118.64], R112 ;  /* 0x0000007076000986 */ /* 0x0007e8000c101904 */
[----:B------:R3:W-:Y:S04]  /*5080*/  @P2 STG.E desc[UR4][R118.64+0x4], R113 ;  /* 0x0000047176002986 */ /* 0x0007e8000c101904 */
[----:B------:R3:W-:Y:S02]  /*5090*/  @P3 STG.E desc[UR4][R118.64+0x8], R114 ;  /* 0x0000087276003986 */ /* 0x0007e4000c101904 */
.L_x_1719:
[----:B------:R-:W-:Y:S05]  /*50a0*/  BSYNC B1 ;  /* 0x0000000000017941 */ /* 0x000fea0003800000 */
.L_x_1716:
        /* <DEDUP_REMOVED lines=26> */
.L_x_1722:
[----:B------:R-:W-:Y:S05]  /*5250*/  BSYNC B2 ;  /* 0x0000000000027941 */ /* 0x000fea0003800000 */
.L_x_1721:
[C---:B------:R-:W-:Y:S01]  /*5260*/  ISETP.NE.AND P0, PT, R127.reuse, RZ, PT ;  /* 0x000000ff7f00720c */ /* 0x040fe20003f05270 */
[----:B------:R3:W-:Y:S01]  /*5270*/  @P1 STG.E desc[UR4][R118.64+0xc], R115 ;  /* 0x00000c7376001986 */ /* 0x0007e2000c101904 */
[C---:B------:R-:W-:Y:S02]  /*5280*/  ISETP.GE.U32.AND P2, PT, R127.reuse, 0x2, PT ;  /* 0x000000027f00780c */ /* 0x040fe40003f46070 */
[----:B------:R-:W-:-:S09]  /*5290*/  ISETP.GE.U32.AND P3, PT, R127, 0x3, PT ;  /* 0x000000037f00780c */ /* 0x000fd20003f66070 */
[----:B------:R3:W-:Y:S04]  /*52a0*/  @P0 STG.E desc[UR4][R118.64], R112 ;  /* 0x0000007076000986 */ /* 0x0007e8000c101904 */
[----:B------:R3:W-:Y:S04]  /*52b0*/  @P2 STG.E desc[UR4][R118.64+0x4], R113 ;  /* 0x0000047176002986 */ /* 0x0007e8000c101904 */
[----:B------:R3:W-:Y:S02]  /*52c0*/  @P3 STG.E desc[UR4][R118.64+0x8], R114 ;  /* 0x0000087276003986 */ /* 0x0007e4000c101904 */
.L_x_1723:
[----:B------:R-:W-:Y:S05]  /*52d0*/  BSYNC B1 ;  /* 0x0000000000017941 */ /* 0x000fea0003800000 */
.L_x_1720:
        /* <DEDUP_REMOVED lines=26> */
.L_x_1726:
[----:B------:R-:W-:Y:S05]  /*5480*/  BSYNC B2 ;  /* 0x0000000000027941 */ /* 0x000fea0003800000 */
.L_x_1725:
[C---:B------:R-:W-:Y:S01]  /*5490*/  ISETP.NE.AND P0, PT, R128.reuse, RZ, PT ;  /* 0x000000ff8000720c */ /* 0x040fe20003f05270 */
[----:B------:R3:W-:Y:S01]  /*54a0*/  @P1 STG.E desc[UR4][R118.64+0xc], R115 ;  /* 0x00000c7376001986 */ /* 0x0007e2000c101904 */
[C---:B------:R-:W-:Y:S02]  /*54b0*/  ISETP.GE.U32.AND P2, PT, R128.reuse, 0x2, PT ;  /* 0x000000028000780c */ /* 0x040fe40003f46070 */
[----:B------:R-:W-:-:S09]  /*54c0*/  ISETP.GE.U32.AND P3, PT, R128, 0x3, PT ;  /* 0x000000038000780c */ /* 0x000fd20003f66070 */
[----:B------:R3:W-:Y:S04]  /*54d0*/  @P0 STG.E desc[UR4][R118.64], R112 ;  /* 0x0000007076000986 */ /* 0x0007e8000c101904 */
[----:B------:R3:W-:Y:S04]  /*54e0*/  @P2 STG.E desc[UR4][R118.64+0x4], R113 ;  /* 0x0000047176002986 */ /* 0x0007e8000c101904 */
[----:B------:R3:W-:Y:S02]  /*54f0*/  @P3 STG.E desc[UR4][R118.64+0x8], R114 ;  /* 0x0000087276003986 */ /* 0x0007e4000c101904 */
.L_x_1727:
[----:B------:R-:W-:Y:S05]  /*5500*/  BSYNC B1 ;  /* 0x0000000000017941 */ /* 0x000fea0003800000 */
.L_x_1724:
        /* <DEDUP_REMOVED lines=26> */
.L_x_1730:
[----:B------:R-:W-:Y:S05]  /*56b0*/  BSYNC B2 ;  /* 0x0000000000027941 */ /* 0x000fea0003800000 */
.L_x_1729:
[C---:B------:R-:W-:Y:S01]  /*56c0*/  ISETP.NE.AND P0, PT, R129.reuse, RZ, PT ;  /* 0x000000ff8100720c */ /* 0x040fe20003f05270 */
[----:B------:R3:W-:Y:S01]  /*56d0*/  @P1 STG.E desc[UR4][R118.64+0xc], R115 ;  /* 0x00000c7376001986 */ /* 0x0007e2000c101904 */
[C---:B------:R-:W-:Y:S02]  /*56e0*/  ISETP.GE.U32.AND P2, PT, R129.reuse, 0x2, PT ;  /* 0x000000028100780c */ /* 0x040fe40003f46070 */
[----:B------:R-:W-:-:S09]  /*56f0*/  ISETP.GE.U32.AND P3, PT, R129, 0x3, PT ;  /* 0x000000038100780c */ /* 0x000fd20003f66070 */
[----:B------:R3:W-:Y:S04]  /*5700*/  @P0 STG.E desc[UR4][R118.64], R112 ;  /* 0x0000007076000986 */ /* 0x0007e8000c101904 */
[----:B------:R3:W-:Y:S04]  /*5710*/  @P2 STG.E desc[UR4][R118.64+0x4], R113 ;  /* 0x0000047176002986 */ /* 0x0007e8000c101904 */
[----:B------:R3:W-:Y:S02]  /*5720*/  @P3 STG.E desc[UR4][R118.64+0x8], R114 ;  /* 0x0000087276003986 */ /* 0x0007e4000c101904 */
.L_x_1731:
[----:B------:R-:W-:Y:S05]  /*5730*/  BSYNC B1 ;  /* 0x0000000000017941 */ /* 0x000fea0003800000 */
.L_x_1728:
[----:B------:R-:W-:-:S13]  /*5740*/  ISETP.GE.AND P0, PT, R126, UR6, PT ;  /* 0x000000067e007c0c */ /* 0x000fda000bf06270 */
[----:B------:R-:W-:Y:S05]  /*5750*/  @P0 BRA `(.L_x_1703) ;  /* 0x0000000000700947 */ /* 0x000fea0003800000 */
[----:B------:R-:W-:Y:S01]  /*5760*/  IMAD R149, R149, UR6, R126 ;  /* 0x0000000695957c24 */ /* 0x000fe2000f8e027e */
[----:B------:R-:W-:Y:S01]  /*5770*/  ULDC UR7, c[0x0][0x278] ;  /* 0x00009e0000077ab9 */ /* 0x000fe20000000800 */
[-CC-:B--23--:R-:W-:Y:S01]  /*5780*/  FFMA R113, R147, R193.reuse, R138.reuse ;  /* 0x000000c193717223 */ /* 0x18cfe2000000008a */
        /* <DEDUP_REMOVED lines=25> */
.L_x_1703:
[----:B------:R-:W-:Y:S05]  /*5920*/  BSYNC B0 ;  /* 0x0000000000007941 */ /* 0x000fea0003800000 */
.L_x_1702:
[----:B------:R-:W-:Y:S05]  /*5930*/  WARPSYNC.ALL ;  /* 0x0000000000007948 */ /* 0x000fea0003800000 */
[----:B--234-:R-:W2:Y:S02]  /*5940*/  LDC R113, c[0x0][0x210] ;  /* 0x00008400ff717b82 */ /* 0x01cea40000000800 */
[----:B--2---:R-:W-:-:S04]  /*5950*/  LEA R70, R113, R70, 0x2 ;  /* 0x0000004671467211 */ /* 0x004fc800078e10ff */
[----:B------:R-:W-:-:S13]  /*5960*/  ISETP.GE.AND P0, PT, R70, UR8, PT ;  /* 0x0000000846007c0c */ /* 0x000fda000bf06270 */
[----:B------:R-:W-:Y:S05]  /*5970*/  @!P0 BRA `(.L_x_1732) ;  /* 0xffffffbc00608947 */ /* 0x000fea000383ffff */
        /* <DEDUP_REMOVED lines=36> */
[----:B------:R2:W-:Y:S01]  /*5bc0*/  STL.128 [R1+0x80], R4 ;  /* 0x0000800401007387 */ /* 0x0005e20000100c00 */
[----:B------:R-:W-:Y:S01]  /*5bd0*/  MOV R100, R48 ;  /* 0x0000003000647202 */ /* 0x000fe20000000f00 */
[----:B------:R-:W-:Y:S01]  /*5be0*/  IMAD.MOV.U32 R107, RZ, RZ, R59 ;  /* 0x000000ffff6b7224 */ /* 0x000fe200078e003b */
[----:B------:R-:W-:Y:S01]  /*5bf0*/  MOV R106, R58 ;  /* 0x0000003a006a7202 */ /* 0x000fe20000000f00 */
[----:B------:R3:W-:Y:S01]  /*5c00*/  STL.128 [R1+0x90], R12 ;  /* 0x0000900c01007387 */ /* 0x0007e20000100c00 */
[----:B------:R-:W-:Y:S01]  /*5c10*/  IMAD.MOV.U32 R105, RZ, RZ, R57 ;  /* 0x000000ffff697224 */ /* 0x000fe200078e0039 */
[----:B------:R-:W-:-:S02]  /*5c20*/  MOV R104, R56 ;  /* 0x0000003800687202 */ /* 0x000fc40000000f00 */
[----:B------:R4:W-:Y:S04]  /*5c30*/  STL.128 [R1+0xa0], R20 ;  /* 0x0000a01401007387 */ /* 0x0009e80000100c00 */
[----:B------:R5:W-:Y:S04]  /*5c40*/  STL.128 [R1+0xb0], R28 ;  /* 0x0000b01c01007387 */ /* 0x000be80000100c00 */
[----:B------:R0:W-:Y:S01]  /*5c50*/  STL.128 [R1+0xc0], R36 ;  /* 0x0000c02401007387 */ /* 0x0001e20000100c00 */
[----:B--2---:R-:W-:Y:S01]  /*5c60*/  IMAD.MOV.U32 R7, RZ, RZ, R11 ;  /* 0x000000ffff077224 */ /* 0x004fe200078e000b */
[----:B------:R-:W-:Y:S01]  /*5c70*/  MOV R6, R10 ;  /* 0x0000000a00067202 */ /* 0x000fe20000000f00 */
[----:B------:R-:W-:Y:S01]  /*5c80*/  IMAD.MOV.U32 R5, RZ, RZ, R9 ;  /* 0x000000ffff057224 */ /* 0x000fe200078e0009 */
[----:B------:R2:W-:Y:S01]  /*5c90*/  STL.128 [R1], R8 ;  /* 0x0000000801007387 */ /* 0x0005e20000100c00 */
[----:B------:R-:W-:Y:S01]  /*5ca0*/  MOV R4, R8 ;  /* 0x0000000800047202 */ /* 0x000fe20000000f00 */
[----:B---3--:R-:W-:Y:S01]  /*5cb0*/  IMAD.MOV.U32 R15, RZ, RZ, R19 ;  /* 0x000000ffff0f7224 */ /* 0x008fe200078e0013 */
[----:B------:R-:W-:Y:S01]  /*5cc0*/  MOV R14, R18 ;  /* 0x00000012000e7202 */ /* 0x000fe20000000f00 */
[----:B------:R3:W-:Y:S01]  /*5cd0*/  STL.128 [R1+0x10], R16 ;  /* 0x0000101001007387 */ /* 0x0007e20000100c00 */
[----:B------:R-:W-:Y:S01]  /*5ce0*/  IMAD.MOV.U32 R13, RZ, RZ, R17 ;  /* 0x000000ffff0d7224 */ /* 0x000fe200078e0011 */
[----:B------:R-:W-:Y:S01]  /*5cf0*/  MOV R12, R16 ;  /* 0x00000010000c7202 */ /* 0x000fe20000000f00 */
[----:B----4-:R-:W-:Y:S01]  /*5d00*/  IMAD.MOV.U32 R23, RZ, RZ, R43 ;  /* 0x000000ffff177224 */ /* 0x010fe200078e002b */
[----:B-----5:R-:W-:Y:S01]  /*5d10*/  MOV R30, R62 ;  /* 0x0000003e001e7202 */ /* 0x020fe20000000f00 */
[----:B------:R-:W-:Y:S01]  /*5d20*/  IMAD.MOV.U32 R31, RZ, RZ, R63 ;  /* 0x000000ffff1f7224 */ /* 0x000fe200078e003f */
[----:B------:R-:W-:Y:S01]  /*5d30*/  MOV R28, R60 ;  /* 0x0000003c001c7202 */ /* 0x000fe20000000f00 */
[----:B------:R-:W-:Y:S01]  /*5d40*/  IMAD.MOV.U32 R29, RZ, RZ, R61 ;  /* 0x000000ffff1d7224 */ /* 0x000fe200078e003d */
[----:B0-----:R-:W-:Y:S01]  /*5d50*/  MOV R38, R54 ;  /* 0x0000003600267202 */ /* 0x001fe20000000f00 */
        /* <DEDUP_REMOVED lines=10> */
[----:B------:R-:W-:Y:S01]  /*5e00*/  IMAD.MOV.U32 R17, RZ, RZ, R33 ;  /* 0x000000ffff117224 */ /* 0x000fe200078e0021 */
[----:B------:R-:W-:Y:S01]  /*5e10*/  MOV R22, R42 ;  /* 0x0000002a00167202 */ /* 0x000fe20000000f00 */
[----:B------:R-:W-:Y:S01]  /*5e20*/  IMAD.MOV.U32 R21, RZ, RZ, R41 ;  /* 0x000000ffff157224 */ /* 0x000fe200078e0029 */
[----:B------:R-:W-:-:S07]  /*5e30*/  MOV R20, R40 ;  /* 0x0000002800147202 */ /* 0x000fce0000000f00 */
.L_x_1638:
[----:B-----5:R-:W0:Y:S01]  /*5e40*/  S2R R25, SR_CgaCtaId ;  /* 0x0000000000197919 */ /* 0x020e220000008800 */
        /* <DEDUP_REMOVED lines=37> */
.L_x_1734:
[----:B------:R-:W-:Y:S05]  /*60a0*/  BSYNC B0 ;  /* 0x0000000000007941 */ /* 0x000fea0003800000 */
.L_x_1733:
[----:B------:R-:W2:Y:S01]  /*60b0*/  S2UR UR7, SR_CTAID.X ;  /* 0x00000000000779c3 */ /* 0x000ea20000002500 */
[----:B------:R-:W-:Y:S01]  /*60c0*/  IADD3 R24, -R0, RZ, RZ ;  /* 0x000000ff00187210 */ /* 0x000fe20007ffe1ff */
[----:B------:R-:W-:-:S06]  /*60d0*/  IMAD R2, R69, 0x840, R2 ;  /* 0x0000084045027824 */ /* 0x000fcc00078e0202 */
[----:B------:R-:W-:Y:S01]  /*60e0*/  BAR.SYNC.DEFER_BLOCKING 0x0 ;  /* 0x0000000000007b1d */ /* 0x000fe20000010000 */
[----:B------:R-:W-:-:S05]  /*60f0*/  IMAD.IADD R2, R25, 0x1, R2 ;  /* 0x0000000119027824 */ /* 0x000fca00078e0202 */
[----:B------:R-:W-:Y:S01]  /*6100*/  BSSY B0, `(.L_x_1735) ;  /* 0x00000ba000007945 */ /* 0x000fe20003800000 */
[----:B--2---:R-:W-:-:S04]  /*6110*/  IMAD R24, R139, R24, UR7 ;  /* 0x000000078b187e24 */ /* 0x004fc8000f8e0218 */
[----:B------:R-:W-:Y:S01]  /*6120*/  IMAD.SHL.U32 R26, R24, 0x20, RZ ;  /* 0x00000020181a7824 */ /* 0x000fe200078e00ff */
[----:B------:R-:W-:-:S04]  /*6130*/  LOP3.LUT R24, R73, 0x3fffffe0, RZ, 0xc0, !PT ;  /* 0x3fffffe049187812 */ /* 0x000fc800078ec0ff */
[----:B------:R-:W-:-:S05]  /*6140*/  LOP3.LUT R3, R26, 0xffffffe0, R3, 0xe2, !PT ;  /* 0xffffffe01a037812 */ /* 0x000fca00078ee203 */
[----:B------:R-:W-:-:S05]  /*6150*/  IMAD R3, R24, R139, R3 ;  /* 0x0000008b18037224 */ /* 0x000fca00078e0203 */
[----:B------:R-:W-:-:S04]  /*6160*/  SHF.L.U32 R3, R3, 0x2, RZ ;  /* 0x0000000203037819 */ /* 0x000fc800000006ff */
[----:B------:R-:W-:-:S04]  /*6170*/  ISETP.GE.AND P1, PT, R3, UR6, PT ;  /* 0x0000000603007c0c */ /* 0x000fc8000bf26270 */
[----:B------:R-:W-:-:S04]  /*6180*/  ISETP.LT.U32.AND P2, PT, R73, 0x100, !P1 ;  /* 0x000001004900780c */ /* 0x000fc80004f41070 */
[----:B------:R-:W-:-:S09]  /*6190*/  P2R R40, PR, RZ, 0x4 ;  /* 0x00000004ff287803 */ /* 0x000fd20000000000 */
[----:B------:R-:W-:Y:S05]  /*61a0*/  @!P2 BRA `(.L_x_1736) ;  /* 0x0000000800bca947 */ /* 0x000fea0003800000 */
[----:B------:R-:W-:Y:S01]  /*61b0*/  ISETP.NE.AND P1, PT, R69, RZ, PT ;  /* 0x000000ff4500720c */ /* 0x000fe20003f25270 */
[----:B------:R-:W-:Y:S01]  /*61c0*/  BSSY B1, `(.L_x_1737) ;  /* 0x0000013000017945 */ /* 0x000fe20003800000 */
[----:B0-----:R-:W-:Y:S02]  /*61d0*/  IADD3 R28, R1, 0x80, RZ ;  /* 0x00000080011c7810 */ /* 0x001fe40007ffe0ff */
[C---:B------:R-:W-:Y:S02]  /*61e0*/  ISETP.NE.AND P2, PT, R69.reuse, 0x1, PT ;  /* 0x000000014500780c */ /* 0x040fe40003f45270 */
[C---:B------:R-:W-:Y:S01]  /*61f0*/  ISETP.NE.AND P3, PT, R69.reuse, 0x2, PT ;  /* 0x000000024500780c */ /* 0x040fe20003f65270 */
[C---:B------:R-:W-:Y:S01]  /*6200*/  IMAD R28, R69.reuse, 0x10, R28 ;  /* 0x00000010451c7824 */ /* 0x040fe200078e021c */
[----:B------:R-:W-:-:S05]  /*6210*/  ISETP.NE.AND P4, PT, R69, 0x3, PT ;  /* 0x000000034500780c */ /* 0x000fca0003f85270 */
[----:B------:R-:W-:Y:S08]  /*6220*/  @!P1 BRA `(.L_x_1738) ;  /* 0x0000000000309947 */ /* 0x000ff00003800000 */
[----:B------:R-:W2:Y:S04]  /*6230*/  LDL R36, [R28+0x8] ;  /* 0x000008001c247983 */ /* 0x000ea80000100800 */
[----:B------:R-:W3:Y:S04]  /*6240*/  LDL.64 R30, [R28] ;  /* 0x000000001c1e7983 */ /* 0x000ee80000100a00 */
[----:B------:R-:W4:Y:S04]  /*6250*/  LDL R34, [R28+0xc] ;  /* 0x00000c001c227983 */ /* 0x000f280000100800 */
        /* <DEDUP_REMOVED lines=9> */
.L_x_1738:
[----:B------:R-:W-:Y:S05]  /*62f0*/  BSYNC B1 ;  /* 0x0000000000017941 */ /* 0x000fea0003800000 */
.L_x_1737:
[----:B------:R-:W-:Y:S04]  /*6300*/  BSSY B1, `(.L_x_1739) ;  /* 0x000000e000017945 */ /* 0x000fe80003800000 */
[----:B------:R-:W-:Y:S05]  /*6310*/  @!P2 BRA `(.L_x_1740) ;  /* 0x000000000030a947 */ /* 0x000fea0003800000 */
[----:B------:R-:W2:Y:S04]  /*6320*/  LDL R36, [R28+0x8] ;  /* 0x000008001c247983 */ /* 0x000ea80000100800 */
[----:B------:R-:W3:Y:S04]  /*6330*/  LDL.64 R34, [R28] ;  /* 0x000000001c227983 */ /* 0x000ee80000100a00 */
[----:B------:R-:W4:Y:S04]  /*6340*/  LDL R30, [R28+0xc] ;  /* 0x00000c001c1e7983 */ /* 0x000f280000100800 */
[----:B0-----:R-:W2:Y:S04]  /*6350*/  LDS R29, [R2+0x218] ;  /* 0x00021800021d7984 */ /* 0x001ea80000000800 */
        /* <DEDUP_REMOVED lines=8> */
.L_x_1740:
[----:B------:R-:W-:Y:S05]  /*63e0*/  BSYNC B1 ;  /* 0x0000000000017941 */ /* 0x000fea0003800000 */
.L_x_1739:
[----:B------:R-:W-:Y:S04]  /*63f0*/  BSSY B1, `(.L_x_1741) ;  /* 0x000000e000017945 */ /* 0x000fe80003800000 */
[----:B------:R-:W-:Y:S05]  /*6400*/  @!P3 BRA `(.L_x_1742) ;  /* 0x000000000030b947 */ /* 0x000fea0003800000 */
[----:B------:R-:W3:Y:S04]  /*6410*/  LDL R36, [R28+0x8] ;  /* 0x000008001c247983 */ /* 0x000ee80000100800 */
[----:B------:R-:W4:Y:S04]  /*6420*/  LDL.64 R34, [R28] ;  /* 0x000000001c227983 */ /* 0x000f280000100a00 */
[----:B------:R-:W5:Y:S04]  /*6430*/  LDL R30, [R28+0xc] ;  /* 0x00000c001c1e7983 */ /* 0x000f680000100800 */
[----:B0-2---:R-:W3:Y:S04]  /*6440*/  LDS R29, [R2+0x428] ;  /* 0x00042800021d7984 */ /* 0x005ee80000000800 */
[----:B------:R-:W4:Y:S01]  /*6450*/  LDS.128 R24, [R2+0x420] ;  /* 0x0004200002187984 */ /* 0x000f220000000c00 */
[----:B---3--:R-:W-:Y:S01]  /*6460*/  FADD R29, R29, R36 ;  /* 0x000000241d1d7221 */ /* 0x008fe20000000000 */
[----:B----4-:R-:W-:Y:S01]  /*6470*/  FADD R25, R25, R35 ;  /* 0x0000002319197221 */ /* 0x010fe20000000000 */
[----:B------:R-:W-:-:S03]  /*6480*/  FADD R24, R24, R34 ;  /* 0x0000002218187221 */ /* 0x000fc60000000000 */
[----:B------:R3:W-:Y:S01]  /*6490*/  STL [R28+0x8], R29 ;  /* 0x0000081d1c007387 */ /* 0x0007e20000100800 */
[----:B-----5:R-:W-:-:S03]  /*64a0*/  FADD R27, R27, R30 ;  /* 0x0000001e1b1b7221 */ /* 0x020fc60000000000 */
[----:B------:R3:W-:Y:S04]  /*64b0*/  STL.64 [R28], R24 ;  /* 0x000000181c007387 */ /* 0x0007e80000100a00 */
[----:B------:R3:W-:Y:S02]  /*64c0*/  STL [R28+0xc], R27 ;  /* 0x00000c1b1c007387 */ /* 0x0007e40000100800 */
.L_x_1742:
[----:B------:R-:W-:Y:S05]  /*64d0*/  BSYNC B1 ;  /* 0x0000000000017941 */ /* 0x000fea0003800000 */
.L_x_1741:
[----:B0-23--:R-:W2:Y:S01]  /*64e0*/  @P4 LDL R29, [R28+0x8] ;  /* 0x000008001c1d4983 */ /* 0x00dea20000100800 */
[----:B------:R-:W0:Y:S03]  /*64f0*/  LDC.64 R26, c[0x0][0x268] ;  /* 0x00009a00ff1a7b82 */ /* 0x000e260000000a00 */
[----:B------:R-:W3:Y:S04]  /*6500*/  @P4 LDL.64 R34, [R28] ;  /* 0x000000001c224983 */ /* 0x000ee80000100a00 */
[----:B------:R-:W4:Y:S01]  /*6510*/  @P4 LDL R30, [R28+0xc] ;  /* 0x00000c001c1e4983 */ /* 0x000f220000100800 */
[----:B------:R-:W-:Y:S01]  /*6520*/  IMAD R31, R0, UR6, R3 ;  /* 0x00000006001f7c24 */ /* 0x000fe2000f8e0203 */
[----:B------:R-:W-:Y:S04]  /*6530*/  BSSY B1, `(.L_x_1743) ;  /* 0x0000023000017945 */ /* 0x000fe80003800000 */
[----:B------:R-:W-:Y:S01]  /*6540*/  BSSY B2, `(.L_x_1744) ;  /* 0x0000016000027945 */ /* 0x000fe20003800000 */
[----:B------:R-:W2:Y:S04]  /*6550*/  @P4 LDS R24, [R2+0x638] ;  /* 0x0006380002184984 */ /* 0x000ea80000000800 */
[----:B------:R-:W3:Y:S01]  /*6560*/  @P4 LDS.128 R36, [R2+0x630] ;  /* 0x0006300002244984 */ /* 0x000ee20000000c00 */
[----:B--2---:R-:W-:Y:S01]  /*6570*/  @P4 FADD R29, R24, R29 ;  /* 0x0000001d181d4221 */ /* 0x004fe20000000000 */
[----:B0-----:R-:W-:-:S04]  /*6580*/  IMAD.WIDE.U32 R24, R31, 0x4, R26 ;  /* 0x000000041f187825 */ /* 0x001fc800078e001a */
[----:B---3--:R-:W-:Y:S01]  /*6590*/  @P4 FADD R37, R37, R35 ;  /* 0x0000002325254221 */ /* 0x008fe20000000000 */
[----:B------:R-:W-:Y:S01]  /*65a0*/  @P4 FADD R36, R36, R34 ;  /* 0x0000002224244221 */ /* 0x000fe20000000000 */
[----:B------:R0:W-:Y:S01]  /*65b0*/  @P4 STL [R28+0x8], R29 ;  /* 0x0000081d1c004387 */ /* 0x0001e20000100800 */
[----:B----4-:R-:W-:Y:S01]  /*65c0*/  @P4 FADD R39, R39, R30 ;  /* 0x0000001e27274221 */ /* 0x010fe20000000000 */
[----:B------:R-:W-:Y:S02]  /*65d0*/  IADD3 R30, -R3, UR6, RZ ;  /* 0x00000006031e7c10 */ /* 0x000fe4000fffe1ff */
[----:B------:R0:W-:Y:S02]  /*65e0*/  @P4 STL.64 [R28], R36 ;  /* 0x000000241c004387 */ /* 0x0001e40000100a00 */
[----:B------:R-:W-:Y:S02]  /*65f0*/  ISETP.GE.U32.AND P5, PT, R30, 0x4, PT ;  /* 0x000000041e00780c */ /* 0x000fe40003fa6070 */
[----:B------:R0:W-:Y:S11]  /*6600*/  @P4 STL [R28+0xc], R39 ;  /* 0x00000c271c004387 */ /* 0x0001f60000100800 */
[----:B0-----:R-:W-:Y:S05]  /*6610*/  @!P5 BRA `(.L_x_1745) ;  /* 0x000000000020d947 */ /* 0x001fea0003800000 */
        /* <DEDUP_REMOVED lines=8> */
.L_x_1745:
[----:B------:R-:W-:Y:S05]  /*66a0*/  BSYNC B2 ;  /* 0x0000000000027941 */ /* 0x000fea0003800000 */
.L_x_1744:
[----:B------:R-:W-:Y:S01]  /*66b0*/  ISETP.NE.AND P6, PT, R30, RZ, PT ;  /* 0x000000ff1e00720c */ /* 0x000fe20003fc5270 */
[----:B------:R-:W2:-:S12]  /*66c0*/  @P5 LDL R35, [R28+0xc] ;  /* 0x00000c001c235983 */ /* 0x000e980000100800 */
        /* <DEDUP_REMOVED lines=9> */
.L_x_1746:
[----:B------:R-:W-:Y:S05]  /*6760*/  BSYNC B1 ;  /* 0x0000000000017941 */ /* 0x000fea0003800000 */
.L_x_1743:
[----:B0-----:R-:W-:Y:S01]  /*6770*/  LEA R29, R139, R3, 0x9 ;  /* 0x000000038b1d7211 */ /* 0x001fe200078e48ff */
[----:B--2---:R-:W-:-:S03]  /*6780*/  VIADD R24, R69, 0x4 ;  /* 0x0000000445187836 */ /* 0x004fc60000000000 */
        /* <DEDUP_REMOVED lines=17> */
.L_x_1748:
[----:B------:R-:W-:Y:S05]  /*68a0*/  BSYNC B1 ;  /* 0x0000000000017941 */ /* 0x000fea0003800000 */
.L_x_1747:
        /* <DEDUP_REMOVED lines=14> */
.L_x_1750:
[----:B------:R-:W-:Y:S05]  /*6990*/  BSYNC B1 ;  /* 0x0000000000017941 */ /* 0x000fea0003800000 */
.L_x_1749:
[----:B------:R-:W-:Y:S04]  /*69a0*/  BSSY B1, `(.L_x_1751) ;  /* 0x000000e000017945 */ /* 0x000fe80003800000 */
[----:B------:R-:W-:Y:S05]  /*69b0*/  @!P3 BRA `(.L_x_1752) ;  /* 0x000000000030b947 */ /* 0x000fea0003800000 */
[----:B0-2---:R-:W2:Y:S04]  /*69c0*/  LDL R25, [R28+0x48] ;  /* 0x000048001c197983 */ /* 0x005ea80000100800 */
        /* <DEDUP_REMOVED lines=11> */
.L_x_1752:
[----:B------:R-:W-:Y:S05]  /*6a80*/  BSYNC B1 ;  /* 0x0000000000017941 */ /* 0x000fea0003800000 */
.L_x_1751:
[----:B0-----:R-:W4:Y:S04]  /*6a90*/  @P4 LDL R31, [R28+0x48] ;  /* 0x000048001c1f4983 */ /* 0x001f280000100800 */
[----:B------:R-:W5:Y:S04]  /*6aa0*/  @P4 LDL.64 R34, [R28+0x40] ;  /* 0x000040001c224983 */ /* 0x000f680000100a00 */
[----:B------:R-:W5:Y:S01]  /*6ab0*/  @P4 LDL R30, [R28+0x4c] ;  /* 0x00004c001c1e4983 */ /* 0x000f620000100800 */
[----:B--23--:R-:W-:Y:S01]  /*6ac0*/  IMAD R25, R0, UR6, R29 ;  /* 0x0000000600197c24 */ /* 0x00cfe2000f8e021d */
[----:B------:R-:W-:-:S02]  /*6ad0*/  IADD3 R29, -R29, UR6, RZ ;  /* 0x000000061d1d7c10 */ /* 0x000fc4000fffe1ff */
[----:B------:R-:W4:Y:S02]  /*6ae0*/  @P4 LDS R24, [R2+0x2738] ;  /* 0x0027380002184984 */ /* 0x000f240000000800 */
[----:B------:R-:W-:Y:S02]  /*6af0*/  ISETP.GE.U32.AND P2, PT, R29, 0x4, PT ;  /* 0x000000041d00780c */ /* 0x000fe40003f46070 */
[----:B------:R-:W5:Y:S01]  /*6b00*/  @P4 LDS.128 R36, [R2+0x2730] ;  /* 0x0027300002244984 */ /* 0x000f620000000c00 */
[----:B----4-:R-:W-:Y:S01]  /*6b10*/  @P4 FADD R31, R24, R31 ;  /* 0x0000001f181f4221 */ /* 0x010fe20000000000 */
[----:B------:R-:W-:-:S04]  /*6b20*/  IMAD.WIDE.U32 R24, R25, 0x4, R26 ;  /* 0x0000000419187825 */ /* 0x000fc800078e001a */
[----:B-----5:R-:W-:Y:S01]  /*6b30*/  @P4 FADD R37, R37, R35 ;  /* 0x0000002325254221 */ /* 0x020fe20000000000 */
[----:B------:R-:W-:Y:S01]  /*6b40*/  @P4 FADD R36, R36, R34 ;  /* 0x0000002224244221 */ /* 0x000fe20000000000 */
[----:B------:R0:W-:Y:S01]  /*6b50*/  @P4 STL [R28+0x48], R31 ;  /* 0x0000481f1c004387 */ /* 0x0001e20000100800 */
[----:B------:R-:W-:Y:S01]  /*6b60*/  LOP3.LUT P1, RZ, R24, 0xf, RZ, 0xc0, !PT ;  /* 0x0000000f18ff7812 */ /* 0x000fe2000782c0ff */
[----:B------:R-:W-:Y:S02]  /*6b70*/  @P4 FADD R39, R39, R30 ;  /* 0x0000001e27274221 */ /* 0x000fe40000000000 */
[----:B------:R0:W-:Y:S01]  /*6b80*/  @P4 STL.64 [R28+0x40], R36 ;  /* 0x000040241c004387 */ /* 0x0001e20000100a00 */
[----:B------:R-:W-:-:S03]  /*6b90*/  ISETP.LT.U32.OR P1, PT, R29, 0x4, P1 ;  /* 0x000000041d00780c */ /* 0x000fc60000f21470 */
[----:B------:R0:W-:Y:S10]  /*6ba0*/  @P4 STL [R28+0x4c], R39 ;  /* 0x00004c271c004387 */ /* 0x0001f40000100800 */
[----:B0-----:R-:W-:Y:S05]  /*6bb0*/  @P1 BRA `(.L_x_1753) ;  /* 0x00000000000c1947 */ /* 0x001fea0003800000 */
[----:B------:R-:W2:Y:S04]  /*6bc0*/  LDL.128 R28, [R28+0x40] ;  /* 0x000040001c1c7983 */ /* 0x000ea80000100c00 */
[----:B--2---:R2:W-:Y:S01]  /*6bd0*/  STG.E.128 desc[UR4][R24.64], R28 ;  /* 0x0000001c18007986 */ /* 0x0045e2000c101d04 */
[----:B------:R-:W-:Y:S05]  /*6be0*/  BRA `(.L_x_1736) ;  /* 0x00000000002c7947 */ /* 0x000fea0003800000 */
.L_x_1753:
[C---:B------:R-:W-:Y:S01]  /*6bf0*/  ISETP.NE.AND P1, PT, R29.reuse, RZ, PT ;  /* 0x000000ff1d00720c */ /* 0x040fe20003f25270 */
[----:B------:R-:W2:Y:S01]  /*6c00*/  @P2 LDL R33, [R28+0x4c] ;  /* 0x00004c001c212983 */ /* 0x000ea20000100800 */
[C---:B------:R-:W-:Y:S02]  /*6c10*/  ISETP.GE.U32.AND P3, PT, R29.reuse, 0x2, PT ;  /* 0x000000021d00780c */ /* 0x040fe40003f66070 */
[----:B------:R-:W-:-:S09]  /*6c20*/  ISETP.GE.U32.AND P4, PT, R29, 0x3, PT ;  /* 0x000000031d00780c */ /* 0x000fd20003f86070 */
[----:B------:R-:W3:Y:S04]  /*6c30*/  @P1 LDL R27, [R28+0x40] ;  /* 0x000040001c1b1983 */ /* 0x000ee80000100800 */
[----:B------:R-:W4:Y:S04]  /*6c40*/  @P3 LDL R29, [R28+0x44] ;  /* 0x000044001c1d3983 */ /* 0x000f280000100800 */
[----:B------:R-:W5:Y:S04]  /*6c50*/  @P4 LDL R31, [R28+0x48] ;  /* 0x000048001c1f4983 */ /* 0x000f680000100800 */
[----:B--2---:R0:W-:Y:S04]  /*6c60*/  @P2 STG.E desc[UR4][R24.64+0xc], R33 ;  /* 0x00000c2118002986 */ /* 0x0041e8000c101904 */
[----:B---3--:R0:W-:Y:S04]  /*6c70*/  @P1 STG.E desc[UR4][R24.64], R27 ;  /* 0x0000001b18001986 */ /* 0x0081e8000c101904 */
[----:B----4-:R0:W-:Y:S04]  /*6c80*/  @P3 STG.E desc[UR4][R24.64+0x4], R29 ;  /* 0x0000041d18003986 */ /* 0x0101e8000c101904 */
[----:B-----5:R0:W-:Y:S02]  /*6c90*/  @P4 STG.E desc[UR4][R24.64+0x8], R31 ;  /* 0x0000081f18004986 */ /* 0x0201e4000c101904 */
.L_x_1736:
[----:B------:R-:W-:Y:S05]  /*6ca0*/  BSYNC B0 ;  /* 0x0000000000007941 */ /* 0x000fea0003800000 */
.L_x_1735:
[----:B------:R-:W-:Y:S05]  /*6cb0*/  WARPSYNC.ALL ;  /* 0x0000000000007948 */ /* 0x000fea0003800000 */
[----:B------:R-:W-:Y:S06]  /*6cc0*/  BAR.SYNC.DEFER_BLOCKING 0x0 ;  /* 0x0000000000007b1d */ /* 0x000fec0000010000 */
[----:B------:R-:W-:Y:S04]  /*6cd0*/  BSSY B0, `(.L_x_1754) ;  /* 0x0000026000007945 */ /* 0x000fe80003800000 */
[----:B------:R-:W-:Y:S05]  /*6ce0*/  @P0 BRA `(.L_x_1755) ;  /* 0x0000000000900947 */ /* 0x000fea0003800000 */
[----:B------:R-:W-:Y:S02]  /*6cf0*/  ISETP.NE.AND P0, PT, R69, RZ, PT ;  /* 0x000000ff4500720c */ /* 0x000fe40003f05270 */
[----:B------:R-:W-:-:S11]  /*6d00*/  LEA R68, R139, R68, 0x7 ;  /* 0x000000448b447211 */ /* 0x000fd600078e38ff */
        /* <DEDUP_REMOVED lines=33> */
[----:B------:R0:W-:Y:S02]  /*6f20*/  @!P0 STS.128 [R32+0x39c0], R64 ;  /* 0x0039c04020008388 */ /* 0x0001e40000000c00 */
.L_x_1755:
[----:B------:R-:W-:Y:S05]  /*6f30*/  BSYNC B0 ;  /* 0x0000000000007941 */ /* 0x000fea0003800000 */
.L_x_1754:
        /* <DEDUP_REMOVED lines=10> */
[----:B----4-:R-:W4:Y:S04]  /*6fe0*/  LDL R14, [R8+0x8] ;  /* 0x00000800080e7983 */ /* 0x010f280000100800 */
[----:B------:R-:W5:Y:S04]  /*6ff0*/  LDL.64 R10, [R8] ;  /* 0x00000000080a7983 */ /* 0x000f680000100a00 */
[----:B------:R-:W2:Y:S04]  /*7000*/  LDL R12, [R8+0xc] ;  /* 0x00000c00080c7983 */ /* 0x000ea80000100800 */
[----:B------:R-:W4:Y:S04]  /*7010*/  LDS R9, [R2+0x8] ;  /* 0x0000080002097984 */ /* 0x000f280000000800 */
[----:B---3--:R-:W5:Y:S01]  /*7020*/  LDS.128 R4, [R2] ;  /* 0x0000000002047984 */ /* 0x008f620000000c00 */
[----:B----4-:R-:W-:Y:S01]  /*7030*/  FADD R9, R9, R14 ;  /* 0x0000000e09097221 */ /* 0x010fe20000000000 */
[----:B-----5:R-:W-:Y:S01]  /*7040*/  FADD R5, R5, R11 ;  /* 0x0000000b05057221 */ /* 0x020fe20000000000 */
[----:B------:R-:W-:-:S03]  /*7050*/  FADD R4, R4, R10 ;  /* 0x0000000a04047221 */ /* 0x000fc60000000000 */
[----:B------:R0:W-:Y:S01]  /*7060*/  STL [R8+0x8], R9 ;  /* 0x0000080908007387 */ /* 0x0001e20000100800 */
[----:B--2---:R-:W-:-:S03]  /*7070*/  FADD R7, R7, R12 ;  /* 0x0000000c07077221 */ /* 0x004fc60000000000 */
[----:B------:R0:W-:Y:S04]  /*7080*/  STL.64 [R8], R4 ;  /* 0x0000000408007387 */ /* 0x0001e80000100a00 */
[----:B------:R0:W-:Y:S02]  /*7090*/  STL [R8+0xc], R7 ;  /* 0x00000c0708007387 */ /* 0x0001e40000100800 */
.L_x_1757:
[----:B------:R-:W-:Y:S05]  /*70a0*/  BSYNC B0 ;  /* 0x0000000000007941 */ /* 0x000fea0003800000 */
.L_x_1756:
[----:B------:R-:W-:Y:S04]  /*70b0*/  BSSY B0, `(.L_x_1758) ;  /* 0x000000e000007945 */ /* 0x000fe80003800000 */
[----:B------:R-:W-:Y:S05]  /*70c0*/  @!P3 BRA `(.L_x_1759) ;  /* 0x000000000030b947 */ /* 0x000fea0003800000 */
[----:B----4-:R-:W4:Y:S04]  /*70d0*/  LDL R14, [R8+0x8] ;  /* 0x00000800080e7983 */ /* 0x010f280000100800 */
[----:B------:R-:W5:Y:S04]  /*70e0*/  LDL.64 R12, [R8] ;  /* 0x00000000080c7983 */ /* 0x000f680000100a00 */
[----:B------:R-:W2:Y:S04]  /*70f0*/  LDL R10, [R8+0xc] ;  /* 0x00000c00080a7983 */ /* 0x000ea80000100800 */
[----:B0-----:R-:W4:Y:S04]  /*7100*/  LDS R9, [R2+0x218] ;  /* 0x0002180002097984 */ /* 0x001f280000000800 */
[----:B---3--:R-:W5:Y:S01]  /*7110*/  LDS.128 R4, [R2+0x210] ;  /* 0x0002100002047984 */ /* 0x008f620000000c00 */
[----:B----4-:R-:W-:Y:S01]  /*7120*/  FADD R9, R9, R14 ;  /* 0x0000000e09097221 */ /* 0x010fe20000000000 */
[----:B-----5:R-:W-:Y:S01]  /*7130*/  FADD R5, R5, R13 ;  /* 0x0000000d05057221 */ /* 0x020fe20000000000 */
[----:B------:R-:W-:-:S03]  /*7140*/  FADD R4, R4, R12 ;  /* 0x0000000c04047221 */ /* 0x000fc60000000000 */
[----:B------:R0:W-:Y:S01]  /*7150*/  STL [R8+0x8], R9 ;  /* 0x0000080908007387 */ /* 0x0001e20000100800 */
[----:B--2---:R-:W-:-:S03]  /*7160*/  FADD R7, R7, R10 ;  /* 0x0000000a07077221 */ /* 0x004fc60000000000 */
[----:B------:R0:W-:Y:S04]  /*7170*/  STL.64 [R8], R4 ;  /* 0x0000000408007387 */ /* 0x0001e80000100a00 */
[----:B------:R0:W-:Y:S02]  /*7180*/  STL [R8+0xc], R7 ;  /* 0x00000c0708007387 */ /* 0x0001e40000100800 */
.L_x_1759:
[----:B------:R-:W-:Y:S05]  /*7190*/  BSYNC B0 ;  /* 0x0000000000007941 */ /* 0x000fea0003800000 */
.L_x_1758:
        /* <DEDUP_REMOVED lines=14> */
.L_x_1761:
[----:B------:R-:W-:Y:S05]  /*7280*/  BSYNC B0 ;  /* 0x0000000000007941 */ /* 0x000fea0003800000 */
.L_x_1760:
[----:B0-----:R-:W5:Y:S01]  /*7290*/  @P1 LDL R9, [R8+0x8] ;  /* 0x0000080008091983 */ /* 0x001f620000100800 */
[----:B---3--:R-:W0:Y:S03]  /*72a0*/  LDC.64 R6, c[0x0][0x270] ;  /* 0x00009c00ff067b82 */ /* 0x008e260000000a00 */
[----:B------:R-:W3:Y:S04]  /*72b0*/  @P1 LDL.64 R16, [R8] ;  /* 0x0000000008101983 */ /* 0x000ee80000100a00 */
[----:B------:R-:W2:Y:S01]  /*72c0*/  @P1 LDL R10, [R8+0xc] ;  /* 0x00000c00080a1983 */ /* 0x000ea20000100800 */
[----:B------:R-:W-:Y:S01]  /*72d0*/  IMAD R11, R0, UR6, R3 ;  /* 0x00000006000b7c24 */ /* 0x000fe2000f8e0203 */
[----:B------:R-:W-:Y:S04]  /*72e0*/  BSSY B1, `(.L_x_1762) ;  /* 0x0000023000017945 */ /* 0x000fe80003800000 */
[----:B------:R-:W-:Y:S01]  /*72f0*/  BSSY B0, `(.L_x_1763) ;  /* 0x0000016000007945 */ /* 0x000fe20003800000 */
[----:B------:R-:W5:Y:S04]  /*7300*/  @P1 LDS R4, [R2+0x638] ;  /* 0x0006380002041984 */ /* 0x000f680000000800 */
[----:B----4-:R-:W3:Y:S01]  /*7310*/  @P1 LDS.128 R12, [R2+0x630] ;  /* 0x00063000020c1984 */ /* 0x010ee20000000c00 */
[----:B-----5:R-:W-:Y:S01]  /*7320*/  @P1 FADD R9, R4, R9 ;  /* 0x0000000904091221 */ /* 0x020fe20000000000 */
[----:B0-----:R-:W-:-:S04]  /*7330*/  IMAD.WIDE.U32 R4, R11, 0x4, R6 ;  /* 0x000000040b047825 */ /* 0x001fc800078e0006 */
[----:B---3--:R-:W-:Y:S01]  /*7340*/  @P1 FADD R13, R13, R17 ;  /* 0x000000110d0d1221 */ /* 0x008fe20000000000 */
[----:B------:R-:W-:Y:S01]  /*7350*/  @P1 FADD R12, R12, R16 ;  /* 0x000000100c0c1221 */ /* 0x000fe20000000000 */
[----:B------:R0:W-:Y:S01]  /*7360*/  @P1 STL [R8+0x8], R9 ;  /* 0x0000080908001387 */ /* 0x0001e20000100800 */
[----:B--2---:R-:W-:Y:S01]  /*7370*/  @P1 FADD R15, R15, R10 ;  /* 0x0000000a0f0f1221 */ /* 0x004fe20000000000 */
        /* <DEDUP_REMOVED lines=13> */
.L_x_1764:
[----:B------:R-:W-:Y:S05]  /*7450*/  BSYNC B0 ;  /* 0x0000000000007941 */ /* 0x000fea0003800000 */
.L_x_1763:
[----:B------:R-:W-:Y:S01]  /*7460*/  ISETP.NE.AND P6, PT, R10, RZ, PT ;  /* 0x000000ff0a00720c */ /* 0x000fe20003fc5270 */
[----:B------:R-:W2:-:S12]  /*7470*/  @P0 LDL R15, [R8+0xc] ;  /* 0x00000c00080f0983 */ /* 0x000e980000100800 */
[----:B------:R-:W3:Y:S01]  /*7480*/  @P6 LDL R9, [R8] ;  /* 0x0000000008096983 */ /* 0x000ee20000100800 */
[----:B------:R-:W-:-:S13]  /*7490*/  ISETP.GE.U32.AND P5, PT, R10, 0x2, PT ;  /* 0x000000020a00780c */ /* 0x000fda0003fa6070 */
[----:B------:R-:W4:Y:S04]  /*74a0*/  @P5 LDL R11, [R8+0x4] ;  /* 0x00000400080b5983 */ /* 0x000f280000100800 */
[----:B---3--:R3:W-:Y:S01]  /*74b0*/  @P6 STG.E desc[UR4][R4.64], R9 ;  /* 0x0000000904006986 */ /* 0x0087e2000c101904 */
[----:B------:R-:W-:-:S13]  /*74c0*/  ISETP.GE.U32.AND P6, PT, R10, 0x3, PT ;  /* 0x000000030a00780c */ /* 0x000fda0003fc6070 */
[----:B------:R-:W5:Y:S04]  /*74d0*/  @P6 LDL R13, [R8+0x8] ;  /* 0x00000800080d6983 */ /* 0x000f680000100800 */
[----:B----4-:R3:W-:Y:S04]  /*74e0*/  @P5 STG.E desc[UR4][R4.64+0x4], R11 ;  /* 0x0000040b04005986 */ /* 0x0107e8000c101904 */
[----:B--2---:R3:W-:Y:S04]  /*74f0*/  @P0 STG.E desc[UR4][R4.64+0xc], R15 ;  /* 0x00000c0f04000986 */ /* 0x0047e8000c101904 */
[----:B-----5:R3:W-:Y:S02]  /*7500*/  @P6 STG.E desc[UR4][R4.64+0x8], R13 ;  /* 0x0000080d04006986 */ /* 0x0207e4000c101904 */
.L_x_1765:
[----:B------:R-:W-:Y:S05]  /*7510*/  BSYNC B1 ;  /* 0x0000000000017941 */ /* 0x000fea0003800000 */
.L_x_1762:
        /* <DEDUP_REMOVED lines=8> */
[----:B------:R-:W2:Y:S04]  /*75a0*/  LDL R16, [R8+0x48] ;  /* 0x0000480008107983 */ /* 0x000ea80000100800 */
[----:B0--3--:R-:W3:Y:S04]  /*75b0*/  LDL.64 R4, [R8+0x40] ;  /* 0x0000400008047983 */ /* 0x009ee80000100a00 */
        /* <DEDUP_REMOVED lines=10> */
.L_x_1767:
[----:B------:R-:W-:Y:S05]  /*7660*/  BSYNC B1 ;  /* 0x0000000000017941 */ /* 0x000fea0003800000 */
.L_x_1766:
[----:B------:R-:W-:Y:S04]  /*7670*/  BSSY B1, `(.L_x_1768) ;  /* 0x000000e000017945 */ /* 0x000fe80003800000 */
[----:B------:R-:W-:Y:S05]  /*7680*/  @!P3 BRA `(.L_x_1769) ;  /* 0x000000000030b947 */ /* 0x000fea0003800000 */
[----:B------:R-:W4:Y:S04]  /*7690*/  LDL R16, [R8+0x48] ;  /* 0x0000480008107983 */ /* 0x000f280000100800 */
[----:B---3--:R-:W3:Y:S04]  /*76a0*/  LDL.64 R10, [R8+0x40] ;  /* 0x00004000080a7983 */ /* 0x008ee80000100a00 */
[----:B0-2---:R-:W2:Y:S04]  /*76b0*/  LDL R4, [R8+0x4c] ;  /* 0x00004c0008047983 */ /* 0x005ea80000100800 */
[----:B------:R-:W4:Y:S04]  /*76c0*/  LDS R3, [R2+0x2318] ;  /* 0x0023180002037984 */ /* 0x000f280000000800 */
[----:B------:R-:W3:Y:S01]  /*76d0*/  LDS.128 R12, [R2+0x2310] ;  /* 0x00231000020c7984 */ /* 0x000ee20000000c00 */
[----:B----4-:R-:W-:Y:S01]  /*76e0*/  FADD R3, R3, R16 ;  /* 0x0000001003037221 */ /* 0x010fe20000000000 */
[----:B---3--:R-:W-:Y:S01]  /*76f0*/  FADD R13, R13, R11 ;  /* 0x0000000b0d0d7221 */ /* 0x008fe20000000000 */
[----:B------:R-:W-:-:S03]  /*7700*/  FADD R12, R12, R10 ;  /* 0x0000000a0c0c7221 */ /* 0x000fc60000000000 */
[----:B------:R4:W-:Y:S01]  /*7710*/  STL [R8+0x48], R3 ;  /* 0x0000480308007387 */ /* 0x0009e20000100800 */
[----:B--2---:R-:W-:-:S03]  /*7720*/  FADD R15, R15, R4 ;  /* 0x000000040f0f7221 */ /* 0x004fc60000000000 */
[----:B------:R4:W-:Y:S04]  /*7730*/  STL.64 [R8+0x40], R12 ;  /* 0x0000400c08007387 */ /* 0x0009e80000100a00 */
[----:B------:R4:W-:Y:S02]  /*7740*/  STL [R8+0x4c], R15 ;  /* 0x00004c0f08007387 */ /* 0x0009e40000100800 */
.L_x_1769:
[----:B------:R-:W-:Y:S05]  /*7750*/  BSYNC B1 ;  /* 0x0000000000017941 */ /* 0x000fea0003800000 */
.L_x_1768:
[----:B------:R-:W-:Y:S04]  /*7760*/  BSSY B1, `(.L_x_1770) ;  /* 0x000000e000017945 */ /* 0x000fe80003800000 */
[----:B------:R-:W-:Y:S05]  /*7770*/  @!P4 BRA `(.L_x_1771) ;  /* 0x000000000030c947 */ /* 0x000fea0003800000 */
[----:B------:R-:W5:Y:S04]  /*7780*/  LDL R16, [R8+0x48] ;  /* 0x0000480008107983 */ /* 0x000f680000100800 */
[----:B---3--:R-:W3:Y:S04]  /*7790*/  LDL.64 R10, [R8+0x40] ;  /* 0x00004000080a7983 */ /* 0x008ee80000100a00 */
[----:B0-2---:R-:W2:Y:S04]  /*77a0*/  LDL R4, [R8+0x4c] ;  /* 0x00004c0008047983 */ /* 0x005ea80000100800 */
[----:B----4-:R-:W5:Y:S04]  /*77b0*/  LDS R3, [R2+0x2528] ;  /* 0x0025280002037984 */ /* 0x010f680000000800 */
[----:B------:R-:W3:Y:S01]  /*77c0*/  LDS.128 R12, [R2+0x2520] ;  /* 0x00252000020c7984 */ /* 0x000ee20000000c00 */
[----:B-----5:R-:W-:Y:S01]  /*77d0*/  FADD R3, R3, R16 ;  /* 0x0000001003037221 */ /* 0x020fe20000000000 */
[----:B---3--:R-:W-:Y:S01]  /*77e0*/  FADD R13, R13, R11 ;  /* 0x0000000b0d0d7221 */ /* 0x008fe20000000000 */
[----:B------:R-:W-:-:S03]  /*77f0*/  FADD R12, R12, R10 ;  /* 0x0000000a0c0c7221 */ /* 0x000fc60000000000 */
[----:B------:R0:W-:Y:S01]  /*7800*/  STL [R8+0x48], R3 ;  /* 0x0000480308007387 */ /* 0x0001e20000100800 */
[----:B--2---:R-:W-:-:S03]  /*7810*/  FADD R15, R15, R4 ;  /* 0x000000040f0f7221 */ /* 0x004fc60000000000 */
[----:B------:R0:W-:Y:S04]  /*7820*/  STL.64 [R8+0x40], R12 ;  /* 0x0000400c08007387 */ /* 0x0001e80000100a00 */
[----:B------:R0:W-:Y:S02]  /*7830*/  STL [R8+0x4c], R15 ;  /* 0x00004c0f08007387 */ /* 0x0001e40000100800 */
.L_x_1771:
[----:B------:R-:W-:Y:S05]  /*7840*/  BSYNC B1 ;  /* 0x0000000000017941 */ /* 0x000fea0003800000 */
.L_x_1770:
[----:B------:R-:W5:Y:S04]  /*7850*/  @P1 LDL.64 R16, [R8+0x40] ;  /* 0x0000400008101983 */ /* 0x000f680000100a00 */
[----:B------:R-:W5:Y:S04]  /*7860*/  @P1 LDL R18, [R8+0x48] ;  /* 0x0000480008121983 */ /* 0x000f680000100800 */
[----:B------:R-:W5:Y:S01]  /*7870*/  @P1 LDL R10, [R8+0x4c] ;  /* 0x00004c00080a1983 */ /* 0x000f620000100800 */
[----:B0-23--:R-:W-:Y:S01]  /*7880*/  IMAD R5, R0, UR6, R139 ;  /* 0x0000000600057c24 */ /* 0x00dfe2000f8e028b */
[----:B------:R-:W-:-:S02]  /*7890*/  IADD3 R139, -R139, UR6, RZ ;  /* 0x000000068b8b7c10 */ /* 0x000fc4000fffe1ff */
[----:B----4-:R-:W5:Y:S01]  /*78a0*/  @P1 LDS.128 R12, [R2+0x2730] ;  /* 0x00273000020c1984 */ /* 0x010f620000000c00 */
[----:B------:R-:W-:-:S03]  /*78b0*/  IMAD.WIDE.U32 R4, R5, 0x4, R6 ;  /* 0x0000000405047825 */ /* 0x000fc600078e0006 */
[----:B------:R-:W0:Y:S01]  /*78c0*/  @P1 LDS R3, [R2+0x2738] ;  /* 0x0027380002031984 */ /* 0x000e220000000800 */
[----:B------:R-:W-:-:S04]  /*78d0*/  LOP3.LUT P0, RZ, R4, 0xf, RZ, 0xc0, !PT ;  /* 0x0000000f04ff7812 */ /* 0x000fc8000780c0ff */
[----:B------:R-:W-:Y:S01]  /*78e0*/  ISETP.LT.U32.OR P0, PT, R139, 0x4, P0 ;  /* 0x000000048b00780c */ /* 0x000fe20000701470 */
[----:B-----5:R-:W-:Y:S01]  /*78f0*/  @P1 FADD R13, R13, R17 ;  /* 0x000000110d0d1221 */ /* 0x020fe20000000000 */
[----:B------:R-:W-:Y:S01]  /*7900*/  @P1 FADD R12, R12, R16 ;  /* 0x000000100c0c1221 */ /* 0x000fe20000000000 */
[----:B0-----:R-:W-:-:S04]  /*7910*/  @P1 FADD R3, R3, R18 ;  /* 0x0000001203031221 */ /* 0x001fc80000000000 */
[----:B------:R0:W-:Y:S01]  /*7920*/  @P1 STL.64 [R8+0x40], R12 ;  /* 0x0000400c08001387 */ /* 0x0001e20000100a00 */
[----:B------:R-:W-:-:S03]  /*7930*/  @P1 FADD R15, R15, R10 ;  /* 0x0000000a0f0f1221 */ /* 0x000fc60000000000 */
[----:B------:R0:W-:Y:S04]  /*7940*/  @P1 STL [R8+0x48], R3 ;  /* 0x0000480308001387 */ /* 0x0001e80000100800 */
[----:B------:R0:W-:Y:S01]  /*7950*/  @P1 STL [R8+0x4c], R15 ;  /* 0x00004c0f08001387 */ /* 0x0001e20000100800 */
[----:B------:R-:W-:Y:S05]  /*7960*/  @P0 BRA `(.L_x_1772) ;  /* 0x00000000000c0947 */ /* 0x000fea0003800000 */
[----:B0-----:R-:W2:Y:S04]  /*7970*/  LDL.128 R8, [R8+0x40] ;  /* 0x0000400008087983 */ /* 0x001ea80000100c00 */
[----:B--2---:R-:W-:Y:S01]  /*7980*/  STG.E.128 desc[UR4][R4.64], R8 ;  /* 0x0000000804007986 */ /* 0x004fe2000c101d04 */
[----:B------:R-:W-:Y:S05]  /*7990*/  EXIT ;  /* 0x000000000000794d */ /* 0x000fea0003800000 */
.L_x_1772:
        /* <DEDUP_REMOVED lines=14> */
        .weak           $__internal_14_$__cuda_sm20_rcp_rn_f32_slowpath
        .type           $__internal_14_$__cuda_sm20_rcp_rn_f32_slowpath,@function
        .size           $__internal_14_$__cuda_sm20_rcp_rn_f32_slowpath,(.L_x_7854 - $__internal_14_$__cuda_sm20_rcp_rn_f32_slowpath)
$__internal_14_$__cuda_sm20_rcp_rn_f32_slowpath:
[----:B------:R-:W-:-:S04]  /*7a80*/  SHF.L.U32 R5, R4, 0x1, RZ ;  /* 0x0000000104057819 */ /* 0x000fc800000006ff */
        /* <DEDUP_REMOVED lines=14> */
.L_x_1773:
        /* <DEDUP_REMOVED lines=26> */
[----:B------:R-:W-:Y:S02]  /*7d10*/  ISETP.GE.AND P0, PT, R6, RZ, PT ;  /* 0x000000ff0600720c */ /* 0x000fe40003f06270 */
[----:B------:R-:W-:-:S04]  /*7d20*/  IADD3 R6, R5, -0xfc, RZ ;  /* 0xffffff0405067810 */ /* 0x000fc80007ffe0ff */
[----:B------:R-:W-:-:S07]  /*7d30*/  SHF.R.U32.HI R5, RZ, R6, R9 ;  /* 0x00000006ff057219 */ /* 0x000fce0000011609 */
[----:B------:R-:W-:-:S05]  /*7d40*/  @!P0 VIADD R5, R5, 0x1 ;  /* 0x0000000105058836 */ /* 0x000fca0000000000 */
[----:B------:R-:W-:-:S04]  /*7d50*/  @!P1 SHF.L.U32 R5, R5, 0x1, RZ ;  /* 0x0000000105059819 */ /* 0x000fc800000006ff */
[----:B------:R-:W-:Y:S01]  /*7d60*/  LOP3.LUT R5, R5, 0x80000000, R4, 0xf8, !PT ;  /* 0x8000000005057812 */ /* 0x000fe200078ef804 */
[----:B------:R-:W-:Y:S06]  /*7d70*/  BRA `(.L_x_1774) ;  /* 0x0000000000047947 */ /* 0x000fec0003800000 */
.L_x_1775:
[----:B------:R2:W3:Y:S02]  /*7d80*/  MUFU.RCP R5, R4 ;  /* 0x0000000400057308 */ /* 0x0004e40000001000 */
.L_x_1774:
[----:B-1-3--:R-:W-:Y:S01]  /*7d90*/  IMAD.MOV.U32 R74, RZ, RZ, R5 ;  /* 0x000000ffff4a7224 */ /* 0x00afe200078e0005 */
[----:B------:R-:W-:Y:S01]  /*7da0*/  HFMA2.MMA R5, -RZ, RZ, 0, 0 ;  /* 0x00000000ff057435 */ /* 0x000fe200000001ff */
[----:B0-2---:R-:W-:-:S05]  /*7db0*/  MOV R4, R11 ;  /* 0x0000000b00047202 */ /* 0x005fca0000000f00 */
[----:B------:R-:W-:Y:S05]  /*7dc0*/  RET.REL.NODEC R4 `(_ZN18transformer_engine13normalization21ln_bwd_general_kernelINS0_13Kernel_traitsIffffjLj1024ELj1ELj4ELj1ELj16ENS0_18Kernel_traits_baseILj1024EffffjLj128EEEEEEEvNS0_20BackwardKernelParamsE) ;  /* 0xffffff80048c7950 */ /* 0x000fea0003c3ffff */
.L_x_1776:
        /* <DEDUP_REMOVED lines=11> */
.L_x_7854:


//--------------------- .text._ZN18transformer_engine13normalization21ln_bwd_general_kernelINS0_13Kernel_traitsI13__nv_bfloat16fS3_fjLj512ELj1ELj4ELj1ELj16ENS0_18Kernel_traits_baseILj512ES3_fS3_fjLj128EEEEEEEvNS0_20BackwardKernelParamsE --------------------------
	.section	.text._ZN18transformer_engine13normalization21ln_bwd_general_kernelINS0_13Kernel_traitsI13__nv_bfloat16fS3_fjLj512ELj1ELj4ELj1ELj16ENS0_18Kernel_traits_baseILj512ES3_fS3_fjLj128EEEEEEEvNS0_20BackwardKernelParamsE,"ax",@progbits
	.align	128
        .global         _ZN18transformer_engine13normalization21ln_bwd_general_kernelINS0_13Kernel_traitsI13__nv_bfloat16fS3_fjLj512ELj1ELj4ELj1ELj16ENS0_18Kernel_traits_baseILj512ES3_fS3_fjLj128EEEEEEEvNS0_20BackwardKernelParamsE
        .type           _ZN18transformer_engine13normalization21ln_bwd_general_kernelINS0_13Kernel_traitsI13__nv_bfloat16fS3_fjLj512ELj1ELj4ELj1ELj16ENS0_18Kernel_traits_baseILj512ES3_fS3_fjLj128EEEEEEEvNS0_20BackwardKernelParamsE,@function
        .size           _ZN18transformer_engine13normalization21ln_bwd_general_kernelINS0_13Kernel_traitsI13__nv_bfloat16fS3_fjLj512ELj1ELj4ELj1ELj16ENS0_18Kernel_traits_baseILj512ES3_fS3_fjLj128EEEEEEEvNS0_20BackwardKernelParamsE,(.L_x_7855 - _ZN18transformer_engine13normalization21ln_bwd_general_kernelINS0_13Kernel_traitsI13__nv_bfloat16fS3_fjLj512ELj1ELj4ELj1ELj16ENS0_18Kernel_traits_baseILj512ES3_fS3_fjLj128EEEEEEEvNS0_20BackwardKernelParamsE)
        .other          _ZN18transformer_engine13normalization21ln_bwd_general_kernelINS0_13Kernel_traitsI13__nv_bfloat16fS3_fjLj512ELj1ELj4ELj1ELj16ENS0_18Kernel_traits_baseILj512ES3_fS3_fjLj128EEEEEEEvNS0_20BackwardKernelParamsE,@"STO_CUDA_ENTRY STV_DEFAULT"
_ZN18transformer_engine13normalization21ln_bwd_general_kernelINS0_13Kernel_traitsI13__nv_bfloat16fS3_fjLj512ELj1ELj4ELj1ELj16ENS0_18Kernel_traits_baseILj512ES3_fS3_fjLj128EEEEEEEvNS0_20BackwardKernelParamsE:
.text._ZN18transformer_engine13normalization21ln_bwd_general_kernelINS0_13Kernel_traitsI13__nv_bfloat16fS3_fjLj512ELj1ELj4ELj1ELj16ENS0_18Kernel_traits_baseILj512ES3_fS3_fjLj128EEEEEEEvNS0_20BackwardKernelParamsE:
[----:B------:R-:W-:Y:S01]  /*0000*/  LDC R1, c[0x0][0x28] ;  /* 0x00000a00ff017b82 */ /* 0x000fe20000000800 */
[----:B------:R-:W-:Y:S01]  /*0010*/  ULDC UR4, c[0x0][0x214] ;  /* 0x0000850000047ab9 */ /* 0x000fe20000000800 */
[----:B------:R-:W-:Y:S01]  /*0020*/  ULDC UR6, c[0x0][0x21c] ;  /* 0x0000870000067ab9 */ /* 0x000fe20000000800 */
[----:B------:R-:W-:Y:S01]  /*0030*/  IMAD.U32 R106, RZ, RZ, UR4 ;  /* 0x00000004ff6a7e24 */ /* 0x000fe2000f8e00ff */
[----:B------:R-:W-:Y:S04]  /*0040*/  BSSY B0, `(.L_x_1777) ;  /* 0x00000b3000007945 */ /* 0x000fe80003800000 */
[----:B------:R-:W0:Y:S01]  /*0050*/  S2UR UR4, SR_CTAID.X ;  /* 0x00000000000479c3 */ /* 0x000e220000002500 */
[----:B------:R-:W-:Y:S01]  /*0060*/  HFMA2.MMA R56, -RZ, RZ, 0, 0 ;  /* 0x00000000ff387435 */ /* 0x000fe200000001ff */
[----:B------:R-:W1:Y:S01]  /*0070*/  I2F.U32.RP R4, R106 ;  /* 0x0000006a00047306 */ /* 0x000e620000209000 */
[----:B------:R-:W-:-:S02]  /*0080*/  ISETP.NE.U32.AND P2, PT, R106, RZ, PT ;  /* 0x000000ff6a00720c */ /* 0x000fc40003f45070 */
        /* <DEDUP_REMOVED lines=12> */
[----:B------:R-:W-:Y:S01]  /*0150*/  CS2R R62, SRZ ;  /* 0x00000000003e7805 */ /* 0x000fe2000001ff00 */
[----:B-1----:R-:W1:Y:S01]  /*0160*/  MUFU.RCP R4, R4 ;  /* 0x0000000400047308 */ /* 0x002e620000001000 */
[----:B------:R-:W-:Y:S02]  /*0170*/  CS2R R60, SRZ ;  /* 0x00000000003c7805 */ /* 0x000fe4000001ff00 */
[----:B------:R-:W-:Y:S02]  /*0180*/  CS2R R64, SRZ ;  /* 0x0000000000407805 */ /* 0x000fe4000001ff00 */
[----:B------:R-:W-:Y:S01]  /*0190*/  CS2R R66, SRZ ;  /* 0x0000000000427805 */ /* 0x000fe2000001ff00 */
[----:B-1----:R-:W-:-:S04]  /*01a0*/  VIADD R2, R4, 0xffffffe ;  /* 0x0ffffffe04027836 */ /* 0x002fc80000000000 */
[----:B------:R1:W2:Y:S02]  /*01b0*/  F2I.FTZ.U32.TRUNC.NTZ R3, R2 ;  /* 0x0000000200037305 */ /* 0x0002a4000021f000 */
[----:B-1----:R-:W-:Y:S02]  /*01c0*/  IMAD.MOV.U32 R2, RZ, RZ, RZ ;  /* 0x000000ffff027224 */ /* 0x002fe400078e00ff */
[----:B--2---:R-:W-:-:S05]  /*01d0*/  IMAD R0, R3, R106, RZ ;  /* 0x0000006a03007224 */ /* 0x004fca00078e02ff */
[----:B------:R-:W-:-:S05]  /*01e0*/  IADD3 R5, -R0, RZ, RZ ;  /* 0x000000ff00057210 */ /* 0x000fca0007ffe1ff */
[----:B------:R-:W-:Y:S02]  /*01f0*/  IMAD.HI.U32 R0, R3, R5, R2 ;  /* 0x0000000503007227 */ /* 0x000fe400078e0002 */
[----:B------:R-:W1:Y:S04]  /*0200*/  S2R R2, SR_TID.X ;  /* 0x0000000000027919 */ /* 0x000e680000002100 */
[----:B0-----:R-:W-:-:S04]  /*0210*/  IMAD.HI.U32 R0, R0, UR4, RZ ;  /* 0x0000000400007c27 */ /* 0x001fc8000f8e00ff */
[----:B------:R-:W-:-:S04]  /*0220*/  IMAD.MOV R3, RZ, RZ, -R0 ;  /* 0x000000ffff037224 */ /* 0x000fc800078e0a00 */
[----:B------:R-:W-:-:S05]  /*0230*/  IMAD R3, R106, R3, UR4 ;  /* 0x000000046a037e24 */ /* 0x000fca000f8e0203 */
[----:B------:R-:W-:-:S13]  /*0240*/  ISETP.GE.U32.AND P0, PT, R3, R106, PT ;  /* 0x0000006a0300720c */ /* 0x000fda0003f06070 */
[-C--:B------:R-:W-:Y:S01]  /*0250*/  @P0 IADD3 R3, R3, -R106.reuse, RZ ;  /* 0x8000006a03030210 */ /* 0x080fe20007ffe0ff */
[----:B------:R-:W-:Y:S01]  /*0260*/  @P0 VIADD R0, R0, 0x1 ;  /* 0x0000000100000836 */ /* 0x000fe20000000000 */
[----:B-1----:R-:W-:Y:S02]  /*0270*/  LOP3.LUT R4, R2, 0x1f, RZ, 0xc0, !PT ;  /* 0x0000001f02047812 */ /* 0x002fe400078ec0ff */
[----:B------:R-:W-:Y:S02]  /*0280*/  ISETP.GE.U32.AND P1, PT, R3, R106, PT ;  /* 0x0000006a0300720c */ /* 0x000fe40003f26070 */
[----:B------:R-:W-:-:S11]  /*0290*/  SHF.R.U32.HI R6, RZ, 0x5, R2 ;  /* 0x00000005ff067819 */ /* 0x000fd60000011602 */
        /* <DEDUP_REMOVED lines=26> */
.L_x_1780:
        /* <DEDUP_REMOVED lines=12> */
.L_x_1781:
[----:B------:R-:W-:Y:S05]  /*0500*/  BSYNC B1 ;  /* 0x0000000000017941 */ /* 0x000fea0003800000 */
.L_x_1779:
[----:B------:R-:W-:Y:S01]  /*0510*/  LEA R33, R106, R5, 0x7 ;  /* 0x000000056a217211 */ /* 0x000fe200078e38ff */
[----:B-----5:R-:W-:Y:S01]  /*0520*/  IMAD.U32 R72, R72, 0x10000, RZ ;  /* 0x0001000048487824 */ /* 0x020fe200078e00ff */
[----:B------:R-:W-:Y:S01]  /*0530*/  SHF.L.U32 R75, R75, 0x10, RZ ;  /* 0x000000104b4b7819 */ /* 0x000fe200000006ff */
[----:B------:R-:W-:Y:S01]  /*0540*/  IMAD.U32 R74, R74, 0x10000, RZ ;  /* 0x000100004a4a7824 */ /* 0x000fe200078e00ff */
[----:B------:R-:W-:Y:S01]  /*0550*/  ISETP.GE.AND P0, PT, R33, UR6, PT ;  /* 0x0000000621007c0c */ /* 0x000fe2000bf06270 */
[----:B------:R-:W-:-:S12]  /*0560*/  IMAD.U32 R76, R76, 0x10000, RZ ;  /* 0x000100004c4c7824 */ /* 0x000fd800078e00ff */
        /* <DEDUP_REMOVED lines=14> */
.L_x_1783:
        /* <DEDUP_REMOVED lines=12> */
.L_x_1784:
[----:B------:R-:W-:Y:S05]  /*0710*/  BSYNC B1 ;  /* 0x0000000000017941 */ /* 0x000fea0003800000 */
.L_x_1782:
        /* <DEDUP_REMOVED lines=20> */
.L_x_1786:
        /* <DEDUP_REMOVED lines=12> */
.L_x_1787:
[----:B------:R-:W-:Y:S05]  /*0920*/  BSYNC B1 ;  /* 0x0000000000017941 */ /* 0x000fea0003800000 */
.L_x_1785:
[----:B------:R-:W-:Y:S01]  /*0930*/  LEA R33, R106, R33, 0x7 ;  /* 0x000000216a217211 */ /* 0x000fe200078e38ff */
[----:B-----5:R-:W-:Y:S01]  /*0940*/  IMAD.U32 R81, R81, 0x10000, RZ ;  /* 0x0001000051517824 */ /* 0x020fe200078e00ff */
[----:B------:R-:W-:Y:S01]  /*0950*/  SHF.L.U32 R83, R83, 0x10, RZ ;  /* 0x0000001053537819 */ /* 0x000fe200000006ff */
        /* <DEDUP_REMOVED lines=16> */
.L_x_1789:
        /* <DEDUP_REMOVED lines=12> */
.L_x_1790:
[----:B------:R-:W-:Y:S05]  /*0b20*/  BSYNC B1 ;  /* 0x0000000000017941 */ /* 0x000fea0003800000 */
.L_x_1788:
[----:B-----5:R-:W-:Y:S01]  /*0b30*/  IMAD.U32 R85, R85, 0x10000, RZ ;  /* 0x0001000055557824 */ /* 0x020fe200078e00ff */
[----:B------:R-:W-:Y:S01]  /*0b40*/  SHF.L.U32 R86, R86, 0x10, RZ ;  /* 0x0000001056567819 */ /* 0x000fe200000006ff */
[----:B------:R-:W-:Y:S02]  /*0b50*/  IMAD.U32 R87, R87, 0x10000, RZ ;  /* 0x0001000057577824 */ /* 0x000fe400078e00ff */
[----:B------:R-:W-:-:S07]  /*0b60*/  IMAD.U32 R88, R88, 0x10000, RZ ;  /* 0x0001000058587824 */ /* 0x000fce00078e00ff */
.L_x_1778:
[----:B------:R-:W-:Y:S05]  /*0b70*/  BSYNC B0 ;  /* 0x0000000000007941 */ /* 0x000fea0003800000 */
.L_x_1777:
[----:B------:R-:W-:Y:S01]  /*0b80*/  ULDC UR7, c[0x0][0x218] ;  /* 0x0000860000077ab9 */ /* 0x000fe20000000800 */
[----:B------:R-:W-:Y:S02]  /*0b90*/  MOV R57, RZ ;  /* 0x000000ff00397202 */ /* 0x000fe40000000f00 */
[----:B------:R-:W-:Y:S02]  /*0ba0*/  CS2R R58, SRZ ;  /* 0x00000000003a7805 */ /* 0x000fe4000001ff00 */
[----:B------:R-:W-:Y:S02]  /*0bb0*/  ISETP.GE.AND P0, PT, R7, UR7, PT ;  /* 0x0000000707007c0c */ /* 0x000fe4000bf06270 */
        /* <DEDUP_REMOVED lines=22> */
[----:B------:R-:W-:Y:S05]  /*0d20*/  CALL.REL.NOINC `($__internal_15_$__cuda_sm20_rcp_rn_f32_slowpath) ;  /* 0x0000006c00a47944 */ /* 0x000fea0003c00000 */
[----:B------:R-:W-:Y:S05]  /*0d30*/  BRA `(.L_x_1793) ;  /* 0x0000000000107947 */ /* 0x000fea0003800000 */
.L_x_1792:
[----:B------:R-:W0:Y:S02]  /*0d40*/  MUFU.RCP R73, R8 ;  /* 0x0000000800497308 */ /* 0x000e240000001000 */
[----:B0-----:R-:W-:-:S04]  /*0d50*/  FFMA R9, R8, R73, -1 ;  /* 0xbf80000008097423 */ /* 0x001fc80000000049 */
[----:B------:R-:W-:-:S04]  /*0d60*/  FADD.FTZ R10, -R9, -RZ ;  /* 0x800000ff090a7221 */ /* 0x000fc80000010100 */
[----:B------:R-:W-:-:S07]  /*0d70*/  FFMA R73, R73, R10, R73 ;  /* 0x0000000a49497223 */ /* 0x000fce0000000049 */
.L_x_1793:
[----:B------:R-:W0:Y:S01]  /*0d80*/  LDC R65, c[0x0][0x214] ;  /* 0x00008500ff417b82 */ /* 0x000e220000000800 */
[----:B------:R-:W-:Y:S01]  /*0d90*/  ISETP.NE.AND P0, PT, RZ, UR6, PT ;  /* 0x00000006ff007c0c */ /* 0x000fe2000bf05270 */
[----:B------:R-:W-:Y:S01]  /*0da0*/  IMAD.IADD R64, R6, 0x1, R7 ;  /* 0x0000000106407824 */ /* 0x000fe200078e0207 */
[----:B------:R-:W-:Y:S01]  /*0db0*/  ULDC UR6, c[0x0][0x21c] ;  /* 0x0000870000067ab9 */ /* 0x000fe20000000800 */
[----:B------:R-:W-:Y:S02]  /*0dc0*/  CS2R R8, SRZ ;  /* 0x0000000000087805 */ /* 0x000fe4000001ff00 */
[----:B------:R-:W-:Y:S02]  /*0dd0*/  FSEL R43, RZ, 1, !P0 ;  /* 0x3f800000ff2b7808 */ /* 0x000fe40004000000 */
[----:B------:R-:W-:Y:S02]  /*0de0*/  CS2R R10, SRZ ;  /* 0x00000000000a7805 */ /* 0x000fe4000001ff00 */
[----:B------:R-:W-:-:S02]  /*0df0*/  CS2R R12, SRZ ;  /* 0x00000000000c7805 */ /* 0x000fc4000001ff00 */
[----:B------:R-:W-:Y:S02]  /*0e00*/  CS2R R14, SRZ ;  /* 0x00000000000e7805 */ /* 0x000fe4000001ff00 */
[----:B------:R-:W-:Y:S01]  /*0e10*/  CS2R R16, SRZ ;  /* 0x0000000000107805 */ /* 0x000fe2000001ff00 */
[--C-:B------:R-:W-:Y:S01]  /*0e20*/  FADD R60, R72, R43.reuse ;  /* 0x0000002b483c7221 */ /* 0x100fe20000000000 */
[----:B------:R-:W-:Y:S01]  /*0e30*/  HFMA2.MMA R72, -RZ, RZ, 0, 0 ;  /* 0x00000000ff487435 */ /* 0x000fe200000001ff */
        /* <DEDUP_REMOVED lines=14> */
[----:B------:R-:W-:Y:S02]  /*0f20*/  IMAD R64, R64, R65, RZ ;  /* 0x0000004140407224 */ /* 0x000fe400078e02ff */
[--C-:B------:R-:W-:Y:S01]  /*0f30*/  FADD R44, R87, R43.reuse ;  /* 0x0000002b572c7221 */ /* 0x100fe20000000000 */
[----:B------:R-:W-:Y:S01]  /*0f40*/  FADD R43, R88, R43 ;  /* 0x0000002b582b7221 */ /* 0x000fe20000000000 */
[----:B------:R-:W-:Y:S02]  /*0f50*/  LEA R62, R65, R61, 0x7 ;  /* 0x0000003d413e7211 */ /* 0x000fe400078e38ff */
[----:B------:R-:W-:Y:S02]  /*0f60*/  CS2R R18, SRZ ;  /* 0x0000000000127805 */ /* 0x000fe4000001ff00 */
        /* <DEDUP_REMOVED lines=9> */
[----:B------:R-:W-:Y:S01]  /*1000*/  CS2R R36, SRZ ;  /* 0x0000000000247805 */ /* 0x000fe2000001ff00 */
[----:B------:R-:W-:Y:S01]  /*1010*/  IMAD.MOV.U32 R42, RZ, RZ, RZ ;  /* 0x000000ffff2a7224 */ /* 0x000fe200078e00ff */
[----:B------:R-:W-:Y:S01]  /*1020*/  IADD3 R68, -R5, UR6, RZ ;  /* 0x0000000605447c10 */ /* 0x000fe2000fffe1ff */
[----:B------:R-:W-:Y:S01]  /*1030*/  IMAD.MOV.U32 R63, RZ, RZ, RZ ;  /* 0x000000ffff3f7224 */ /* 0x000fe200078e00ff */
[----:B------:R-:W-:Y:S02]  /*1040*/  IADD3 R69, -R61, UR6, RZ ;  /* 0x000000063d457c10 */ /* 0x000fe4000fffe1ff */
[----:B------:R-:W-:Y:S02]  /*1050*/  IADD3 R70, -R62, UR6, RZ ;  /* 0x000000063e467c10 */ /* 0x000fe4000fffe1ff */
[----:B------:R-:W-:-:S07]  /*1060*/  IADD3 R71, -R65, UR6, RZ ;  /* 0x0000000641477c10 */ /* 0x000fce000fffe1ff */
.L_x_1841:
[----:B------:R-:W-:Y:S01]  /*1070*/  IADD3 R110, R6, R7, RZ ;  /* 0x00000007066e7210 */ /* 0x000fe20007ffe0ff */
        /* <DEDUP_REMOVED lines=30> */
.L_x_1797:
        /* <DEDUP_REMOVED lines=9> */
.L_x_1798:
[----:B------:R-:W-:Y:S05]  /*12f0*/  BSYNC B1 ;  /* 0x0000000000017941 */ /* 0x000fea0003800000 */
.L_x_1796:
        /* <DEDUP_REMOVED lines=27> */
.L_x_1800:
[----:B------:R-:W-:Y:S05]  /*14b0*/  BSYNC B1 ;  /* 0x0000000000017941 */ /* 0x000fea0003800000 */
.L_x_1799:
[----:B-----5:R-:W-:Y:S02]  /*14c0*/  IMAD.U32 R66, R66, 0x10000, RZ ;  /* 0x0001000042427824 */ /* 0x020fe400078e00ff */
[----:B------:R-:W-:Y:S01]  /*14d0*/  FMUL R107, R107, R74 ;  /* 0x0000004a6b6b7220 */ /* 0x000fe20000400000 */
[----:B------:R-:W-:Y:S01]  /*14e0*/  IMAD.U32 R28, R28, 0x10000, RZ ;  /* 0x000100001c1c7824 */ /* 0x000fe200078e00ff */
[----:B------:R-:W-:Y:S01]  /*14f0*/  ISETP.GE.AND P0, PT, R61, UR6, PT ;  /* 0x000000063d007c0c */ /* 0x000fe2000bf06270 */
[----:B------:R-:W-:Y:S01]  /*1500*/  FMUL R105, R60, R66 ;  /* 0x000000423c697220 */ /* 0x000fe20000400000 */
[----:B------:R-:W-:Y:S01]  /*1510*/  FMUL R104, R99, R74 ;  /* 0x0000004a63687220 */ /* 0x000fe20000400000 */
[----:B------:R-:W-:Y:S01]  /*1520*/  SHF.L.U32 R67, R67, 0x10, RZ ;  /* 0x0000001043437819 */ /* 0x000fe200000006ff */
[----:B------:R-:W-:Y:S02]  /*1530*/  IMAD.U32 R113, R29, 0x10000, RZ ;  /* 0x000100001d717824 */ /* 0x000fe400078e00ff */
[-C--:B------:R-:W-:Y:S01]  /*1540*/  FMUL R102, R57, R28.reuse ;  /* 0x0000001c39667220 */ /* 0x080fe20000400000 */
        /* <DEDUP_REMOVED lines=32> */
.L_x_1802:
        /* <DEDUP_REMOVED lines=9> */
.L_x_1803:
[----:B------:R-:W-:Y:S05]  /*17e0*/  BSYNC B1 ;  /* 0x0000000000017941 */ /* 0x000fea0003800000 */
.L_x_1801:
        /* <DEDUP_REMOVED lines=26> */
.L_x_1805:
[----:B------:R-:W-:Y:S05]  /*1990*/  BSYNC B1 ;  /* 0x0000000000017941 */ /* 0x000fea0003800000 */
.L_x_1804:
[----:B-----5:R-:W-:Y:S02]  /*19a0*/  IMAD.U32 R93, R66, 0x10000, RZ ;  /* 0x00010000425d7824 */ /* 0x020fe400078e00ff */
[-C--:B------:R-:W-:Y:S01]  /*19b0*/  FMUL R97, R97, R74.reuse ;  /* 0x0000004a61617220 */ /* 0x080fe20000400000 */
[----:B------:R-:W-:Y:S02]  /*19c0*/  IMAD.U32 R28, R28, 0x10000, RZ ;  /* 0x000100001c1c7824 */ /* 0x000fe400078e00ff */
[-C--:B------:R-:W-:Y:S01]  /*19d0*/  FMUL R98, R95, R74.reuse ;  /* 0x0000004a5f627220 */ /* 0x080fe20000400000 */
[----:B------:R-:W-:Y:S01]  /*19e0*/  FMUL R96, R54, R93 ;  /* 0x0000005d36607220 */ /* 0x000fe20000400000 */
[----:B------:R-:W-:Y:S01]  /*19f0*/  ISETP.GE.AND P0, PT, R62, UR6, PT ;  /* 0x000000063e007c0c */ /* 0x000fe2000bf06270 */
[----:B------:R-:W-:Y:S01]  /*1a00*/  FMUL R94, R115, R74 ;  /* 0x0000004a735e7220 */ /* 0x000fe20000400000 */
[----:B------:R-:W-:Y:S01]  /*1a10*/  SHF.L.U32 R67, R67, 0x10, RZ ;  /* 0x0000001043437819 */ /* 0x000fe200000006ff */
[----:B------:R-:W-:Y:S01]  /*1a20*/  FADD R33, R33, R28 ;  /* 0x0000001c21217221 */ /* 0x000fe20000000000 */
[-C--:B------:R-:W-:Y:S01]  /*1a30*/  FFMA R26, R97, R28.reuse, R26 ;  /* 0x0000001c611a7223 */ /* 0x080fe2000000001a */
[----:B------:R-:W-:Y:S01]  /*1a40*/  FMUL R95, R53, R28 ;  /* 0x0000001c355f7220 */ /* 0x000fe20000400000 */
[----:B------:R-:W-:Y:S01]  /*1a50*/  FADD R28, R113, R96 ;  /* 0x00000060711c7221 */ /* 0x000fe20000000000 */
[----:B------:R-:W-:Y:S01]  /*1a60*/  FFMA R30, R98, R96, R111 ;  /* 0x00000060621e7223 */ /* 0x000fe2000000006f */
[----:B------:R-:W-:-:S02]  /*1a70*/  IMAD.U32 R66, R29, 0x10000, RZ ;  /* 0x000100001d427824 */ /* 0x000fc400078e00ff */
[----:B------:R-:W-:Y:S01]  /*1a80*/  FADD R34, R34, R67 ;  /* 0x0000004322227221 */ /* 0x000fe20000000000 */
[-C--:B------:R-:W-:Y:S01]  /*1a90*/  FFMA R25, R94, R67.reuse, R25 ;  /* 0x000000435e197223 */ /* 0x080fe20000000019 */
        /* <DEDUP_REMOVED lines=25> */
.L_x_1807:
        /* <DEDUP_REMOVED lines=9> */
.L_x_1808:
[----:B------:R-:W-:Y:S05]  /*1cc0*/  BSYNC B1 ;  /* 0x0000000000017941 */ /* 0x000fea0003800000 */
.L_x_1806:
        /* <DEDUP_REMOVED lines=26> */
.L_x_1810:
[----:B------:R-:W-:Y:S05]  /*1e70*/  BSYNC B1 ;  /* 0x0000000000017941 */ /* 0x000fea0003800000 */
.L_x_1809:
[----:B-----5:R-:W-:Y:S02]  /*1e80*/  IMAD.U32 R66, R66, 0x10000, RZ ;  /* 0x0001000042427824 */ /* 0x020fe400078e00ff */
[-C--:B------:R-:W-:Y:S01]  /*1e90*/  FMUL R89, R89, R74.reuse ;  /* 0x0000004a59597220 */ /* 0x080fe20000400000 */
[----:B------:R-:W-:Y:S02]  /*1ea0*/  IMAD.U32 R28, R28, 0x10000, RZ ;  /* 0x000100001c1c7824 */ /* 0x000fe400078e00ff */
[----:B------:R-:W-:Y:S01]  /*1eb0*/  FMUL R91, R91, R74 ;  /* 0x0000004a5b5b7220 */ /* 0x000fe20000400000 */
[----:B------:R-:W-:Y:S01]  /*1ec0*/  FMUL R88, R50, R66 ;  /* 0x0000004232587220 */ /* 0x000fe20000400000 */
[----:B------:R-:W-:Y:S01]  /*1ed0*/  ISETP.GE.AND P0, PT, R65, UR6, PT ;  /* 0x0000000641007c0c */ /* 0x000fe2000bf06270 */
[----:B------:R-:W-:Y:S01]  /*1ee0*/  FADD R21, R21, R28 ;  /* 0x0000001c15157221 */ /* 0x000fe20000000000 */
[----:B------:R-:W-:Y:S01]  /*1ef0*/  SHF.L.U32 R67, R67, 0x10, RZ ;  /* 0x0000001043437819 */ /* 0x000fe200000006ff */
[-C--:B------:R-:W-:Y:S01]  /*1f00*/  FFMA R20, R89, R28.reuse, R20 ;  /* 0x0000001c59147223 */ /* 0x080fe20000000014 */
[----:B------:R-:W-:Y:S01]  /*1f10*/  FMUL R86, R49, R28 ;  /* 0x0000001c31567220 */ /* 0x000fe20000400000 */
[----:B------:R-:W-:Y:S01]  /*1f20*/  FADD R113, R113, R88 ;  /* 0x0000005871717221 */ /* 0x000fe20000000000 */
[----:B------:R-:W-:Y:S01]  /*1f30*/  FFMA R28, R91, R88, R111 ;  /* 0x000000585b1c7223 */ /* 0x000fe2000000006f */
[----:B------:R-:W-:Y:S01]  /*1f40*/  FMUL R87, R87, R74 ;  /* 0x0000004a57577220 */ /* 0x000fe20000400000 */
[----:B------:R-:W-:-:S02]  /*1f50*/  IMAD.U32 R30, R29, 0x10000, RZ ;  /* 0x000100001d1e7824 */ /* 0x000fc400078e00ff */
[-C--:B------:R-:W-:Y:S01]  /*1f60*/  FMUL R84, R48, R67.reuse ;  /* 0x0000004330547220 */ /* 0x080fe20000400000 */
        /* <DEDUP_REMOVED lines=26> */
.L_x_1812:
        /* <DEDUP_REMOVED lines=9> */
.L_x_1813:
[----:B------:R-:W-:Y:S05]  /*21a0*/  BSYNC B1 ;  /* 0x0000000000017941 */ /* 0x000fea0003800000 */
.L_x_1811:
[C---:B------:R-:W-:Y:S02]  /*21b0*/  LEA R66, P2, R67.reuse, R58, 0x1 ;  /* 0x0000003a43427211 */ /* 0x040fe400078408ff */
[----:B------:R-:W-:Y:S02]  /*21c0*/  SHF.L.U64.HI R58, R67, 0x1, R76 ;  /* 0x00000001433a7819 */ /* 0x000fe4000001024c */
        /* <DEDUP_REMOVED lines=24> */
.L_x_1815:
[----:B------:R-:W-:Y:S05]  /*2350*/  BSYNC B1 ;  /* 0x0000000000017941 */ /* 0x000fea0003800000 */
.L_x_1814:
[----:B-----5:R-:W-:Y:S02]  /*2360*/  IMAD.U32 R58, R58, 0x10000, RZ ;  /* 0x000100003a3a7824 */ /* 0x020fe400078e00ff */
[-C--:B------:R-:W-:Y:S01]  /*2370*/  FMUL R81, R81, R74.reuse ;  /* 0x0000004a51517220 */ /* 0x080fe20000400000 */
[----:B------:R-:W-:Y:S02]  /*2380*/  IMAD.U32 R28, R28, 0x10000, RZ ;  /* 0x000100001c1c7824 */ /* 0x000fe400078e00ff */
[----:B------:R-:W-:Y:S01]  /*2390*/  FMUL R83, R83, R74 ;  /* 0x0000004a53537220 */ /* 0x000fe20000400000 */
[----:B------:R-:W-:Y:S01]  /*23a0*/  FMUL R80, R46, R58 ;  /* 0x0000003a2e507220 */ /* 0x000fe20000400000 */
[----:B------:R-:W-:Y:S01]  /*23b0*/  SHF.L.U32 R59, R59, 0x10, RZ ;  /* 0x000000103b3b7819 */ /* 0x000fe200000006ff */
[----:B------:R-:W-:Y:S01]  /*23c0*/  FADD R13, R13, R28 ;  /* 0x0000001c0d0d7221 */ /* 0x000fe20000000000 */
[-C--:B------:R-:W-:Y:S01]  /*23d0*/  FFMA R12, R81, R28.reuse, R12 ;  /* 0x0000001c510c7223 */ /* 0x080fe2000000000c */
[----:B------:R-:W-:Y:S01]  /*23e0*/  FMUL R78, R45, R28 ;  /* 0x0000001c2d4e7220 */ /* 0x000fe20000400000 */
[----:B------:R-:W-:Y:S01]  /*23f0*/  FADD R113, R113, R80 ;  /* 0x0000005071717221 */ /* 0x000fe20000000000 */
[----:B------:R-:W-:Y:S01]  /*2400*/  FFMA R28, R83, R80, R111 ;  /* 0x00000050531c7223 */ /* 0x000fe2000000006f */
[----:B------:R-:W-:Y:S01]  /*2410*/  FMUL R79, R79, R74 ;  /* 0x0000004a4f4f7220 */ /* 0x000fe20000400000 */
[----:B------:R-:W-:-:S02]  /*2420*/  IMAD.U32 R66, R29, 0x10000, RZ ;  /* 0x000100001d427824 */ /* 0x000fc400078e00ff */
        /* <DEDUP_REMOVED lines=15> */
.L_x_1795:
[----:B------:R-:W-:Y:S05]  /*2520*/  BSYNC B0 ;  /* 0x0000000000007941 */ /* 0x000fea0003800000 */
.L_x_1794:
[----:B-----5:R-:W2:Y:S02]  /*2530*/  LDC R106, c[0x0][0x214] ;  /* 0x00008500ff6a7b82 */ /* 0x020ea40000000800 */
[----:B--2---:R-:W-:-:S13]  /*2540*/  ISETP.NE.AND P0, PT, R106, 0x1, PT ;  /* 0x000000016a00780c */ /* 0x004fda0003f05270 */
[----:B------:R-:W-:Y:S05]  /*2550*/  @!P0 BRA `(.L_x_1816) ;  /* 0x0000000800b88947 */ /* 0x000fea0003800000 */
[----:B------:R-:W2:Y:S01]  /*2560*/  SHFL.DOWN PT, R28, R113, 0x10, 0x1f ;  /* 0x0a001f00711c7f89 */ /* 0x000ea200000e0000 */
[----:B01----:R-:W0:Y:S01]  /*2570*/  LDC R109, c[0x0][0x210] ;  /* 0x00008400ff6d7b82 */ /* 0x003e220000000800 */
[----:B------:R-:W-:Y:S01]  /*2580*/  ISETP.NE.AND P0, PT, R4, RZ, PT ;  /* 0x000000ff0400720c */ /* 0x000fe20003f05270 */
[----:B------:R-:W-:Y:S01]  /*2590*/  ULDC.64 UR10, c[0x0][0x240] ;  /* 0x00009000000a7ab9 */ /* 0x000fe20000000a00 */
[----:B------:R-:W1:Y:S01]  /*25a0*/  SHFL.DOWN PT, R30, R111, 0x10, 0x1f ;  /* 0x0a001f006f1e7f89 */ /* 0x000e6200000e0000 */
[----:B--2---:R-:W-:Y:S01]  /*25b0*/  FADD R28, R28, R113 ;  /* 0x000000711c1c7221 */ /* 0x004fe20000000000 */
[----:B0-----:R-:W-:Y:S02]  /*25c0*/  IMAD R108, R106, R109, RZ ;  /* 0x0000006d6a6c7224 */ /* 0x001fe400078e02ff */
[----:B-1----:R-:W-:Y:S02]  /*25d0*/  FADD R30, R30, R111 ;  /* 0x0000006f1e1e7221 */ /* 0x002fe40000000000 */
[----:B------:R-:W0:Y:S01]  /*25e0*/  SHFL.DOWN PT, R29, R28, 0x8, 0x1f ;  /* 0x09001f001c1d7f89 */ /* 0x000e2200000e0000 */
[----:B------:R-:W-:-:S03]  /*25f0*/  SHF.L.U32 R108, R108, 0x2, RZ ;  /* 0x000000026c6c7819 */ /* 0x000fc600000006ff */
[----:B------:R-:W1:Y:S01]  /*2600*/  SHFL.DOWN PT, R31, R30, 0x8, 0x1f ;  /* 0x09001f001e1f7f89 */ /* 0x000e6200000e0000 */
[----:B0-----:R-:W-:Y:S01]  /*2610*/  FADD R29, R28, R29 ;  /* 0x0000001d1c1d7221 */ /* 0x001fe20000000000 */
[----:B-1----:R-:W-:-:S04]  /*2620*/  FADD R31, R30, R31 ;  /* 0x0000001f1e1f7221 */ /* 0x002fc80000000000 */
[----:B------:R-:W0:Y:S01]  /*2630*/  SHFL.DOWN PT, R58, R29, 0x4, 0x1f ;  /* 0x08801f001d3a7f89 */ /* 0x000e2200000e0000 */
[----:B------:R-:W-:-:S03]  /*2640*/  LOP3.LUT R30, R72, 0x1, RZ, 0xc0, !PT ;  /* 0x00000001481e7812 */ /* 0x000fc600078ec0ff */
[----:B------:R-:W1:Y:S01]  /*2650*/  SHFL.DOWN PT, R66, R31, 0x4, 0x1f ;  /* 0x08801f001f427f89 */ /* 0x000e6200000e0000 */
[----:B0-----:R-:W-:Y:S02]  /*2660*/  FADD R58, R29, R58 ;  /* 0x0000003a1d3a7221 */ /* 0x001fe40000000000 */
[----:B------:R-:W0:Y:S01]  /*2670*/  @!P0 LDC.64 R28, c[0x0][0x240] ;  /* 0x00009000ff1c8b82 */ /* 0x000e220000000a00 */
[----:B-1----:R-:W-:Y:S02]  /*2680*/  FADD R66, R31, R66 ;  /* 0x000000421f427221 */ /* 0x002fe40000000000 */
[----:B------:R-:W1:Y:S01]  /*2690*/  SHFL.DOWN PT, R59, R58, 0x2, 0x1f ;  /* 0x08401f003a3b7f89 */ /* 0x000e6200000e0000 */
[----:B------:R-:W-:-:S03]  /*26a0*/  IMAD.MOV R31, RZ, RZ, -R30 ;  /* 0x000000ffff1f7224 */ /* 0x000fc600078e0a1e */
[----:B------:R-:W2:Y:S02]  /*26b0*/  SHFL.DOWN PT, R67, R66, 0x2, 0x1f ;  /* 0x08401f0042437f89 */ /* 0x000ea400000e0000 */
[----:B------:R-:W-:-:S04]  /*26c0*/  LOP3.LUT R31, R31, R108, RZ, 0xc0, !PT ;  /* 0x0000006c1f1f7212 */ /* 0x000fc800078ec0ff */
[----:B------:R-:W-:-:S04]  /*26d0*/  IADD3 R108, P2, R64, R31, RZ ;  /* 0x0000001f406c7210 */ /* 0x000fc80007f5e0ff */
[----:B------:R-:W-:Y:S01]  /*26e0*/  @!P0 IADD3 R31, P3, R3, R108, RZ ;  /* 0x0000006c031f8210 */ /* 0x000fe20007f7e0ff */
[----:B------:R-:W-:Y:S01]  /*26f0*/  IMAD.X R110, RZ, RZ, RZ, P2 ;  /* 0x000000ffff6e7224 */ /* 0x000fe200010e06ff */
[----:B------:R-:W-:Y:S01]  /*2700*/  ISETP.NE.AND P2, PT, R2, RZ, PT ;  /* 0x000000ff0200720c */ /* 0x000fe20003f45270 */
[----:B-1----:R-:W-:Y:S01]  /*2710*/  FADD R59, R58, R59 ;  /* 0x0000003b3a3b7221 */ /* 0x002fe20000000000 */
[----:B--2---:R-:W-:-:S04]  /*2720*/  FADD R67, R66, R67 ;  /* 0x0000004342437221 */ /* 0x004fc80000000000 */
[----:B------:R-:W1:Y:S01]  /*2730*/  SHFL.DOWN PT, R58, R59, 0x1, 0x1f ;  /* 0x08201f003b3a7f89 */ /* 0x000e6200000e0000 */
[----:B------:R-:W-:Y:S02]  /*2740*/  @!P0 LEA.HI.X.SX32 R66, R3, R110, 0x1, P3 ;  /* 0x0000006e03428211 */ /* 0x000fe400018f0eff */
[C---:B0-----:R-:W-:Y:S01]  /*2750*/  @!P0 LEA R30, P3, R31.reuse, R28, 0x3 ;  /* 0x0000001c1f1e8211 */ /* 0x041fe200078618ff */
[----:B------:R-:W0:Y:S03]  /*2760*/  SHFL.DOWN PT, R112, R67, 0x1, 0x1f ;  /* 0x08201f0043707f89 */ /* 0x000e2600000e0000 */
[----:B------:R-:W-:Y:S01]  /*2770*/  @!P0 LEA.HI.X R31, R31, R29, R66, 0x3, P3 ;  /* 0x0000001d1f1f8211 */ /* 0x000fe200018f1c42 */
[----:B-1----:R-:W-:Y:S01]  /*2780*/  FADD R28, R59, R58 ;  /* 0x0000003a3b1c7221 */ /* 0x002fe20000000000 */
[----:B0-----:R-:W-:-:S05]  /*2790*/  FADD R29, R67, R112 ;  /* 0x00000070431d7221 */ /* 0x001fca0000000000 */
        /* <DEDUP_REMOVED lines=24> */
.L_x_1818:
[----:B------:R-:W2:Y:S04]  /*2920*/  LDG.E.STRONG.GPU R30, desc[UR4][R28.64] ;  /* 0x000000041c1e7981 */ /* 0x000ea8000c1ef900 */
[----:B--2---:R-:W-:Y:S01]  /*2930*/  CCTL.IVALL ;  /* 0x00000000ff00798f */ /* 0x004fe20002000000 */
[----:B------:R-:W-:Y:S05]  /*2940*/  YIELD ;  /* 0x0000000000007946 */ /* 0x000fea0003800000 */
[----:B------:R-:W-:-:S13]  /*2950*/  ISETP.NE.AND P0, PT, R30, R59, PT ;  /* 0x0000003b1e00720c */ /* 0x000fda0003f05270 */
[----:B------:R-:W-:Y:S05]  /*2960*/  @P0 BRA `(.L_x_1818) ;  /* 0xfffffffc00ec0947 */ /* 0x000fea000383ffff */
.L_x_1817:
        /* <DEDUP_REMOVED lines=17> */
.L_x_1823:
        /* <DEDUP_REMOVED lines=34> */
.L_x_1822:
[----:B------:R-:W-:Y:S05]  /*2ca0*/  BSYNC B1 ;  /* 0x0000000000017941 */ /* 0x000fea0003800000 */
.L_x_1821:
        /* <DEDUP_REMOVED lines=22> */
.L_x_1825:
[----:B------:R-:W-:Y:S05]  /*2e10*/  BSYNC B1 ;  /* 0x0000000000017941 */ /* 0x000fea0003800000 */
.L_x_1824:
        /* <DEDUP_REMOVED lines=10> */
.L_x_1820:
[----:B------:R-:W-:Y:S05]  /*2ec0*/  BSYNC B0 ;  /* 0x0000000000007941 */ /* 0x000fea0003800000 */
.L_x_1819:
        /* <DEDUP_REMOVED lines=23> */
.L_x_1816:
        /* <DEDUP_REMOVED lines=16> */
[----:B------:R-:W0:Y:S04]  /*3140*/  SHFL.BFLY PT, R28, R59, 0x10, 0x1f ;  /* 0x0e001f003b1c7f89 */ /* 0x000e2800000e0000 */
[----:B------:R-:W2:Y:S01]  /*3150*/  SHFL.BFLY PT, R30, R67, 0x10, 0x1f ;  /* 0x0e001f00431e7f89 */ /* 0x000ea200000e0000 */
[----:B01----:R-:W-:Y:S01]  /*3160*/  FADD R108, R59, R28 ;  /* 0x0000001c3b6c7221 */ /* 0x003fe20000000000 */
[----:B--2---:R-:W-:-:S07]  /*3170*/  FADD R30, R67, R30 ;  /* 0x0000001e431e7221 */ /* 0x004fce0000000000 */
.L_x_1826:
[----:B------:R-:W-:Y:S04]  /*3180*/  BSSY B0, `(.L_x_1827) ;  /* 0x000008e000007945 */ /* 0x000fe80003800000 */
[----:B------:R-:W-:Y:S05]  /*3190*/  @!P1 BRA `(.L_x_1828) ;  /* 0x0000000800309947 */ /* 0x000fea0003800000 */
[----:B------:R-:W0:Y:S01]  /*31a0*/  LDC.64 R58, c[0x0][0x278] ;  /* 0x00009e00ff3a7b82 */ /* 0x000e220000000a00 */
[----:B------:R-:W-:Y:S01]  /*31b0*/  ISETP.GE.U32.AND P1, PT, R68, 0x4, PT ;  /* 0x000000044400780c */ /* 0x000fe20003f26070 */
[-C--:B------:R-:W-:Y:S01]  /*31c0*/  FMUL R108, R108, R73.reuse ;  /* 0x000000496c6c7220 */ /* 0x080fe20000400000 */
[----:B------:R-:W-:Y:S01]  /*31d0*/  FMUL R109, R30, R73 ;  /* 0x000000491e6d7220 */ /* 0x000fe20000400000 */
[----:B------:R-:W-:Y:S01]  /*31e0*/  IADD3 R110, R6, R7, RZ ;  /* 0x00000007066e7210 */ /* 0x000fe20007ffe0ff */
        /* <DEDUP_REMOVED lines=8> */
[----:B------:R-:W-:-:S02]  /*3270*/  IMAD R67, R110, UR6, R5 ;  /* 0x000000066e437c24 */ /* 0x000fc4000f8e0205 */
        /* <DEDUP_REMOVED lines=8> */
[----:B------:R-:W-:Y:S01]  /*3300*/  IMAD R111, R110, UR6, R5 ;  /* 0x000000066e6f7c24 */ /* 0x000fe2000f8e0205 */
[----:B------:R-:W-:-:S04]  /*3310*/  ULDC UR7, c[0x0][0x278] ;  /* 0x00009e0000077ab9 */ /* 0x000fc80000000800 */
[----:B------:R-:W-:-:S04]  /*3320*/  LEA R111, R111, UR7, 0x2 ;  /* 0x000000076f6f7c11 */ /* 0x000fc8000f8e10ff */
[----:B------:R-:W-:-:S13]  /*3330*/  LOP3.LUT P0, RZ, R111, 0xf, RZ, 0xc0, !PT ;  /* 0x0000000f6fff7812 */ /* 0x000fda000780c0ff */
[----:B------:R0:W-:Y:S01]  /*3340*/  @!P0 STG.E.128 desc[UR4][R66.64], R28 ;  /* 0x0000001c42008986 */ /* 0x0001e2000c101d04 */
[----:B------:R-:W-:Y:S05]  /*3350*/  @!P0 BREAK B2 ;  /* 0x0000000000028942 */ /* 0x000fea0003800000 */
[----:B------:R-:W-:Y:S05]  /*3360*/  @!P0 BRA `(.L_x_1832) ;  /* 0x0000000000208947 */ /* 0x000fea0003800000 */
.L_x_1831:
[----:B------:R-:W-:Y:S05]  /*3370*/  BSYNC B2 ;  /* 0x0000000000027941 */ /* 0x000fea0003800000 */
.L_x_1830:
[C---:B------:R-:W-:Y:S01]  /*3380*/  ISETP.NE.AND P0, PT, R68.reuse, RZ, PT ;  /* 0x000000ff4400720c */ /* 0x040fe20003f05270 */
[----:B------:R1:W-:Y:S01]  /*3390*/  @P1 STG.E desc[UR4][R66.64+0xc], R31 ;  /* 0x00000c1f42001986 */ /* 0x0003e2000c101904 */
[C---:B------:R-:W-:Y:S02]  /*33a0*/  ISETP.GE.U32.AND P2, PT, R68.reuse, 0x2, PT ;  /* 0x000000024400780c */ /* 0x040fe40003f46070 */
[----:B------:R-:W-:-:S09]  /*33b0*/  ISETP.GE.U32.AND P3, PT, R68, 0x3, PT ;  /* 0x000000034400780c */ /* 0x000fd20003f66070 */
[----:B------:R1:W-:Y:S04]  /*33c0*/  @P0 STG.E desc[UR4][R66.64], R28 ;  /* 0x0000001c42000986 */ /* 0x0003e8000c101904 */
[----:B------:R1:W-:Y:S04]  /*33d0*/  @P2 STG.E desc[UR4][R66.64+0x4], R29 ;  /* 0x0000041d42002986 */ /* 0x0003e8000c101904 */
[----:B------:R1:W-:Y:S02]  /*33e0*/  @P3 STG.E desc[UR4][R66.64+0x8], R30 ;  /* 0x0000081e42003986 */ /* 0x0003e4000c101904 */
.L_x_1832:
[----:B------:R-:W-:Y:S05]  /*33f0*/  BSYNC B1 ;  /* 0x0000000000017941 */ /* 0x000fea0003800000 */
.L_x_1829:
        /* <DEDUP_REMOVED lines=27> */
.L_x_1835:
[----:B------:R-:W-:Y:S05]  /*35b0*/  BSYNC B2 ;  /* 0x0000000000027941 */ /* 0x000fea0003800000 */
.L_x_1834:
[C---:B------:R-:W-:Y:S01]  /*35c0*/  ISETP.NE.AND P0, PT, R69.reuse, RZ, PT ;  /* 0x000000ff4500720c */ /* 0x040fe20003f05270 */
[----:B------:R1:W-:Y:S01]  /*35d0*/  @P1 STG.E desc[UR4][R66.64+0xc], R31 ;  /* 0x00000c1f42001986 */ /* 0x0003e2000c101904 */
[C---:B------:R-:W-:Y:S02]  /*35e0*/  ISETP.GE.U32.AND P2, PT, R69.reuse, 0x2, PT ;  /* 0x000000024500780c */ /* 0x040fe40003f46070 */
[----:B------:R-:W-:-:S09]  /*35f0*/  ISETP.GE.U32.AND P3, PT, R69, 0x3, PT ;  /* 0x000000034500780c */ /* 0x000fd20003f66070 */
[----:B------:R1:W-:Y:S04]  /*3600*/  @P0 STG.E desc[UR4][R66.64], R28 ;  /* 0x0000001c42000986 */ /* 0x0003e8000c101904 */
[----:B------:R1:W-:Y:S04]  /*3610*/  @P2 STG.E desc[UR4][R66.64+0x4], R29 ;  /* 0x0000041d42002986 */ /* 0x0003e8000c101904 */
[----:B------:R1:W-:Y:S02]  /*3620*/  @P3 STG.E desc[UR4][R66.64+0x8], R30 ;  /* 0x0000081e42003986 */ /* 0x0003e4000c101904 */
.L_x_1836:
[----:B------:R-:W-:Y:S05]  /*3630*/  BSYNC B1 ;  /* 0x0000000000017941 */ /* 0x000fea0003800000 */
.L_x_1833:
        /* <DEDUP_REMOVED lines=27> */
.L_x_1839:
[----:B------:R-:W-:Y:S05]  /*37f0*/  BSYNC B2 ;  /* 0x0000000000027941 */ /* 0x000fea0003800000 */
.L_x_1838:
[C---:B------:R-:W-:Y:S01]  /*3800*/  ISETP.NE.AND P0, PT, R70.reuse, RZ, PT ;  /* 0x000000ff4600720c */ /* 0x040fe20003f05270 */
[----:B------:R1:W-:Y:S01]  /*3810*/  @P1 STG.E desc[UR4][R66.64+0xc], R31 ;  /* 0x00000c1f42001986 */ /* 0x0003e2000c101904 */
[C---:B------:R-:W-:Y:S02]  /*3820*/  ISETP.GE.U32.AND P2, PT, R70.reuse, 0x2, PT ;  /* 0x000000024600780c */ /* 0x040fe40003f46070 */
[----:B------:R-:W-:-:S09]  /*3830*/  ISETP.GE.U32.AND P3, PT, R70, 0x3, PT ;  /* 0x000000034600780c */ /* 0x000fd20003f66070 */
[----:B------:R1:W-:Y:S04]  /*3840*/  @P0 STG.E desc[UR4][R66.64], R28 ;  /* 0x0000001c42000986 */ /* 0x0003e8000c101904 */
[----:B------:R1:W-:Y:S04]  /*3850*/  @P2 STG.E desc[UR4][R66.64+0x4], R29 ;  /* 0x0000041d42002986 */ /* 0x0003e8000c101904 */
[----:B------:R1:W-:Y:S02]  /*3860*/  @P3 STG.E desc[UR4][R66.64+0x8], R30 ;  /* 0x0000081e42003986 */ /* 0x0003e4000c101904 */
.L_x_1840:
[----:B------:R-:W-:Y:S05]  /*3870*/  BSYNC B1 ;  /* 0x0000000000017941 */ /* 0x000fea0003800000 */
.L_x_1837:
        /* <DEDUP_REMOVED lines=12> */
[----:B------:R-:W-:Y:S02]  /*3940*/  FFMA R109, R77, R109, R108 ;  /* 0x0000006d4d6d7223 */ /* 0x000fe4000000006c */
[----:B------:R-:W-:Y:S01]  /*3950*/  ISETP.LT.U32.OR P0, PT, R71, 0x4, P0 ;  /* 0x000000044700780c */ /* 0x000fe20000701470 */
[----:B------:R-:W-:Y:S01]  /*3960*/  FADD R67, R75, -R28 ;  /* 0x8000001c4b437221 */ /* 0x000fe20000000000 */
[----:B------:R-:W-:Y:S01]  /*3970*/  FADD R109, R76, -R109 ;  /* 0x8000006d4c6d7221 */ /* 0x000fe20000000000 */
[-C--:B------:R-:W-:Y:S01]  /*3980*/  FMUL R28, R29, R74.reuse ;  /* 0x0000004a1d1c7220 */ /* 0x080fe20000400000 */
[-C--:B------:R-:W-:Y:S01]  /*3990*/  FMUL R29, R31, R74.reuse ;  /* 0x0000004a1f1d7220 */ /* 0x080fe20000400000 */
        /* <DEDUP_REMOVED lines=12> */
.L_x_1828:
[----:B------:R-:W-:Y:S05]  /*3a60*/  BSYNC B0 ;  /* 0x0000000000007941 */ /* 0x000fea0003800000 */
.L_x_1827:
[----:B------:R-:W-:Y:S05]  /*3a70*/  WARPSYNC.ALL ;  /* 0x0000000000007948 */ /* 0x000fea0003800000 */
[----:B0123--:R-:W0:Y:S02]  /*3a80*/  LDC R28, c[0x0][0x210] ;  /* 0x00008400ff1c7b82 */ /* 0x00fe240000000800 */
[----:B0-----:R-:W-:-:S05]  /*3a90*/  IMAD R7, R28, 0x4, R7 ;  /* 0x000000041c077824 */ /* 0x001fca00078e0207 */
[----:B------:R-:W-:-:S13]  /*3aa0*/  ISETP.GE.AND P0, PT, R7, UR8, PT ;  /* 0x0000000807007c0c */ /* 0x000fda000bf06270 */
[----:B------:R-:W-:Y:S05]  /*3ab0*/  @!P0 BRA `(.L_x_1841) ;  /* 0xffffffd4006c8947 */ /* 0x000fea000383ffff */
[----:B------:R-:W-:Y:S01]  /*3ac0*/  IMAD.MOV.U32 R60, RZ, RZ, R42 ;  /* 0x000000ffff3c7224 */ /* 0x000fe200078e002a */
[-C--:B------:R-:W-:Y:S01]  /*3ad0*/  MOV R61, R41.reuse ;  /* 0x00000029003d7202 */ /* 0x080fe20000000f00 */
[----:B------:R-:W-:Y:S01]  /*3ae0*/  IMAD.MOV.U32 R62, RZ, RZ, R40 ;  /* 0x000000ffff3e7224 */ /* 0x000fe200078e0028 */
[----:B------:R-:W-:Y:S01]  /*3af0*/  MOV R30, R41 ;  /* 0x00000029001e7202 */ /* 0x000fe20000000f00 */
        /* <DEDUP_REMOVED lines=28> */
[----:B------:R-:W-:Y:S02]  /*3cc0*/  IMAD.MOV.U32 R55, RZ, RZ, R9 ;  /* 0x000000ffff377224 */ /* 0x000fe400078e0009 */
[----:B------:R-:W-:Y:S02]  /*3cd0*/  IMAD.MOV.U32 R57, RZ, RZ, R12 ;  /* 0x000000ffff397224 */ /* 0x000fe400078e000c */
[----:B------:R-:W-:-:S07]  /*3ce0*/  IMAD.MOV.U32 R58, RZ, RZ, R10 ;  /* 0x000000ffff3a7224 */ /* 0x000fce00078e000a */
.L_x_1791:
[----:B------:R-:W0:Y:S01]  /*3cf0*/  S2R R72, SR_CgaCtaId ;  /* 0x0000000000487919 */ /* 0x000e220000008800 */
[----:B------:R-:W-:Y:S01]  /*3d00*/  ISETP.GE.AND P0, PT, R5, UR6, PT ;  /* 0x0000000605007c0c */ /* 0x000fe2000bf06270 */
[----:B------:R-:W-:Y:S01]  /*3d10*/  BSSY B0, `(.L_x_1842) ;  /* 0x0000013000007945 */ /* 0x000fe20003800000 */
[----:B------:R-:W-:-:S04]  /*3d20*/  MOV R3, 0x400 ;  /* 0x0000040000037802 */ /* 0x000fc80000000f00 */
[----:B0-----:R-:W-:Y:S02]  /*3d30*/  LEA R3, R72, R3, 0x18 ;  /* 0x0000000348037211 */ /* 0x001fe400078ec0ff */
[----:B------:R-:W-:-:S03]  /*3d40*/  P2R R72, PR, RZ, 0x1 ;  /* 0x00000001ff487803 */ /* 0x000fc60000000000 */
[----:B------:R-:W-:-:S04]  /*3d50*/  IMAD R7, R6, 0x210, R3 ;  /* 0x0000021006077824 */ /* 0x000fc800078e0203 */
[----:B------:R-:W-:Y:S01]  /*3d60*/  IMAD R7, R4, 0x10, R7 ;  /* 0x0000001004077824 */ /* 0x000fe200078e0207 */
        /* <DEDUP_REMOVED lines=13> */
.L_x_1843:
[----:B------:R-:W-:Y:S05]  /*3e40*/  BSYNC B0 ;  /* 0x0000000000007941 */ /* 0x000fea0003800000 */
.L_x_1842:
[----:B------:R-:W1:Y:S01]  /*3e50*/  S2UR UR7, SR_CTAID.X ;  /* 0x00000000000779c3 */ /* 0x000e620000002500 */
[----:B------:R-:W-:-:S07]  /*3e60*/  IMAD.MOV R29, RZ, RZ, -R0 ;  /* 0x000000ffff1d7224 */ /* 0x000fce00078e0a00 */
[----:B------:R-:W-:Y:S01]  /*3e70*/  BAR.SYNC.DEFER_BLOCKING 0x0 ;  /* 0x0000000000007b1d */ /* 0x000fe20000010000 */
[----:B------:R-:W-:-:S04]  /*3e80*/  IMAD R3, R6, 0x840, R3 ;  /* 0x0000084006037824 */ /* 0x000fc800078e0203 */
[----:B------:R-:W-:Y:S01]  /*3e90*/  IMAD R32, R4, 0x10, R3 ;  /* 0x0000001004207824 */ /* 0x000fe200078e0203 */
        /* <DEDUP_REMOVED lines=9> */
[----:B0-----:R-:W-:-:S09]  /*3f30*/  P2R R46, PR, RZ, 0x2 ;  /* 0x00000002ff2e7803 */ /* 0x001fd20000000000 */
[----:B------:R-:W-:Y:S05]  /*3f40*/  @!P1 BRA `(.L_x_1845) ;  /* 0x0000001c00649947 */ /* 0x000fea0003800000 */
[----:B------:R-:W0:Y:S01]  /*3f50*/  LDC.64 R2, c[0x0][0x268] ;  /* 0x00009a00ff027b82 */ /* 0x000e220000000a00 */
[C---:B------:R-:W-:Y:S01]  /*3f60*/  ISETP.NE.AND P0, PT, R6.reuse, RZ, PT ;  /* 0x000000ff0600720c */ /* 0x040fe20003f05270 */
[----:B------:R-:W-:Y:S01]  /*3f70*/  UMOV UR7, 0x40 ;  /* 0x0000004000077882 */ /* 0x000fe20000000000 */
[----:B------:R-:W-:Y:S01]  /*3f80*/  BSSY B1, `(.L_x_1846) ;  /* 0x0000054000017945 */ /* 0x000fe20003800000 */
[----:B------:R-:W-:-:S10]  /*3f90*/  LEA R47, R6, UR7, 0x4 ;  /* 0x00000007062f7c11 */ /* 0x000fd4000f8e20ff */
[----:B------:R-:W-:Y:S05]  /*3fa0*/  @!P0 BRA `(.L_x_1847) ;  /* 0x0000000400448947 */ /* 0x000fea0003800000 */
[----:B------:R-:W1:Y:S01]  /*3fb0*/  LDS.128 R28, [R32] ;  /* 0x00000000201c7984 */ /* 0x000e620000000c00 */
[C---:B------:R-:W-:Y:S02]  /*3fc0*/  ISETP.EQ.AND P4, PT, R47.reuse, RZ, PT ;  /* 0x000000ff2f00720c */ /* 0x040fe40003f82270 */
[C---:B------:R-:W-:Y:S01]  /*3fd0*/  ISETP.EQ.AND P0, PT, R47.reuse, 0x10, PT ;  /* 0x000000102f00780c */ /* 0x040fe20003f02270 */
[----:B------:R-:W2:Y:S01]  /*3fe0*/  LDS R45, [R32+0x8] ;  /* 0x00000800202d7984 */ /* 0x000ea20000000800 */
[C---:B------:R-:W-:Y:S02]  /*3ff0*/  ISETP.EQ.AND P1, PT, R47.reuse, 0x20, PT ;  /* 0x000000202f00780c */ /* 0x040fe40003f22270 */
[C---:B------:R-:W-:Y:S02]  /*4000*/  ISETP.EQ.AND P2, PT, R47.reuse, 0x30, PT ;  /* 0x000000302f00780c */ /* 0x040fe40003f42270 */
[C---:B------:R-:W-:Y:S02]  /*4010*/  ISETP.EQ.AND P3, PT, R47.reuse, 0x40, PT ;  /* 0x000000402f00780c */ /* 0x040fe40003f62270 */
[----:B------:R-:W-:-:S02]  /*4020*/  ISETP.EQ.AND P5, PT, R47, 0x60, PT ;  /* 0x000000602f00780c */ /* 0x000fc40003fa2270 */
[C---:B------:R-:W-:Y:S01]  /*4030*/  ISETP.EQ.AND P6, PT, R47.reuse, 0x70, PT ;  /* 0x000000702f00780c */ /* 0x040fe20003fc2270 */
[----:B------:R-:W-:Y:S01]  /*4040*/  @P4 IMAD.MOV.U32 R35, RZ, RZ, R71 ;  /* 0x000000ffff234224 */ /* 0x000fe200078e0047 */
[----:B------:R-:W-:Y:S01]  /*4050*/  @P4 MOV R34, R69 ;  /* 0x0000004500224202 */ /* 0x000fe20000000f00 */
[----:B------:R-:W-:Y:S01]  /*4060*/  @P4 IMAD.MOV.U32 R4, RZ, RZ, R70 ;  /* 0x000000ffff044224 */ /* 0x000fe200078e0046 */
[----:B------:R-:W-:Y:S01]  /*4070*/  @P4 MOV R44, R68 ;  /* 0x00000044002c4202 */ /* 0x000fe20000000f00 */
[----:B------:R-:W-:Y:S01]  /*4080*/  @P0 IMAD.MOV.U32 R35, RZ, RZ, R27 ;  /* 0x000000ffff230224 */ /* 0x000fe200078e001b */
[----:B------:R-:W-:Y:S01]  /*4090*/  ISETP.EQ.AND P4, PT, R47, 0x50, PT ;  /* 0x000000502f00780c */ /* 0x000fe20003f82270 */
[----:B------:R-:W-:Y:S01]  /*40a0*/  @P0 IMAD.MOV.U32 R34, RZ, RZ, R25 ;  /* 0x000000ffff220224 */ /* 0x000fe200078e0019 */
[----:B------:R-:W-:Y:S01]  /*40b0*/  @P0 MOV R4, R26 ;  /* 0x0000001a00040202 */ /* 0x000fe20000000f00 */
[----:B------:R-:W-:Y:S01]  /*40c0*/  @P0 IMAD.MOV.U32 R44, RZ, RZ, R24 ;  /* 0x000000ffff2c0224 */ /* 0x000fe200078e0018 */
[----:B------:R-:W-:Y:S01]  /*40d0*/  @P1 MOV R35, R22 ;  /* 0x0000001600231202 */ /* 0x000fe20000000f00 */
[----:B------:R-:W-:-:S02]  /*40e0*/  @P1 IMAD.MOV.U32 R4, RZ, RZ, R20 ;  /* 0x000000ffff041224 */ /* 0x000fc400078e0014 */
[----:B------:R-:W-:Y:S01]  /*40f0*/  @P1 IMAD.MOV.U32 R34, RZ, RZ, R18 ;  /* 0x000000ffff221224 */ /* 0x000fe200078e0012 */
[----:B------:R-:W-:Y:S01]  /*4100*/  @P2 MOV R34, R10 ;  /* 0x0000000a00222202 */ /* 0x000fe20000000f00 */
[----:B------:R-:W-:Y:S01]  /*4110*/  @P1 IMAD.MOV.U32 R44, RZ, RZ, R16 ;  /* 0x000000ffff2c1224 */ /* 0x000fe200078e0010 */
[----:B------:R-:W-:Y:S01]  /*4120*/  @P2 MOV R44, R8 ;  /* 0x00000008002c2202 */ /* 0x000fe20000000f00 */
[----:B------:R-:W-:Y:S02]  /*4130*/  @P2 IMAD.MOV.U32 R35, RZ, RZ, R14 ;  /* 0x000000ffff232224 */ /* 0x000fe400078e000e */
[----:B------:R-:W-:Y:S01]  /*4140*/  @P2 IMAD.MOV.U32 R4, RZ, RZ, R12 ;  /* 0x000000ffff042224 */ /* 0x000fe200078e000c */
[----:B------:R-:W-:Y:S01]  /*4150*/  @P3 MOV R4, R60 ;  /* 0x0000003c00043202 */ /* 0x000fe20000000f00 */
[----:B------:R-:W-:Y:S01]  /*4160*/  @P3 IMAD.MOV.U32 R35, RZ, RZ, R63 ;  /* 0x000000ffff233224 */ /* 0x000fe200078e003f */
[----:B------:R-:W-:Y:S01]  /*4170*/  @P4 MOV R35, R64 ;  /* 0x0000004000234202 */ /* 0x000fe20000000f00 */
[----:B------:R-:W-:-:S02]  /*4180*/  @P3 IMAD.MOV.U32 R34, RZ, RZ, R61 ;  /* 0x000000ffff223224 */ /* 0x000fc400078e003d */
[----:B------:R-:W-:Y:S01]  /*4190*/  @P3 IMAD.MOV.U32 R44, RZ, RZ, R62 ;  /* 0x000000ffff2c3224 */ /* 0x000fe200078e003e */
[----:B-1----:R-:W-:Y:S01]  /*41a0*/  P2R R30, PR, RZ, 0x1 ;  /* 0x00000001ff1e7803 */ /* 0x002fe20000000000 */
[----:B------:R-:W-:Y:S01]  /*41b0*/  @P4 IMAD.MOV.U32 R4, RZ, RZ, R65 ;  /* 0x000000ffff044224 */ /* 0x000fe200078e0041 */
[----:B------:R-:W-:Y:S01]  /*41c0*/  ISETP.EQ.AND P0, PT, R47, RZ, PT ;  /* 0x000000ff2f00720c */ /* 0x000fe20003f02270 */
[----:B------:R-:W-:Y:S01]  /*41d0*/  @P4 IMAD.MOV.U32 R34, RZ, RZ, R66 ;  /* 0x000000ffff224224 */ /* 0x000fe200078e0042 */
[----:B------:R-:W-:Y:S01]  /*41e0*/  @P5 MOV R34, R19 ;  /* 0x0000001300225202 */ /* 0x000fe20000000f00 */
[----:B------:R-:W-:Y:S01]  /*41f0*/  @P4 IMAD.MOV.U32 R44, RZ, RZ, R67 ;  /* 0x000000ffff2c4224 */ /* 0x000fe200078e0043 */
[----:B------:R-:W-:Y:S01]  /*4200*/  @P5 MOV R44, R17 ;  /* 0x00000011002c5202 */ /* 0x000fe20000000f00 */
[----:B------:R-:W-:Y:S02]  /*4210*/  @P5 IMAD.MOV.U32 R35, RZ, RZ, R23 ;  /* 0x000000ffff235224 */ /* 0x000fe400078e0017 */
[----:B------:R-:W-:Y:S01]  /*4220*/  @P5 IMAD.MOV.U32 R4, RZ, RZ, R21 ;  /* 0x000000ffff045224 */ /* 0x000fe200078e0015 */
[----:B------:R-:W-:Y:S01]  /*4230*/  @P6 MOV R4, R13 ;  /* 0x0000000d00046202 */ /* 0x000fe20000000f00 */
[----:B------:R-:W-:-:S02]  /*4240*/  @P6 IMAD.MOV.U32 R35, RZ, RZ, R15 ;  /* 0x000000ffff236224 */ /* 0x000fc400078e000f */
[----:B------:R-:W-:Y:S02]  /*4250*/  @P6 IMAD.MOV.U32 R34, RZ, RZ, R11 ;  /* 0x000000ffff226224 */ /* 0x000fe400078e000b */
[----:B------:R-:W-:Y:S02]  /*4260*/  @P6 IMAD.MOV.U32 R44, RZ, RZ, R9 ;  /* 0x000000ffff2c6224 */ /* 0x000fe400078e0009 */
[----:B------:R-:W-:Y:S01]  /*4270*/  FADD R28, R28, R35 ;  /* 0x000000231c1c7221 */ /* 0x000fe20000000000 */
[----:B--2---:R-:W-:Y:S01]  /*4280*/  FADD R45, R45, R34 ;  /* 0x000000222d2d7221 */ /* 0x004fe20000000000 */
[----:B------:R-:W-:Y:S01]  /*4290*/  FADD R29, R29, R4 ;  /* 0x000000041d1d7221 */ /* 0x000fe20000000000 */
[----:B------:R-:W-:Y:S01]  /*42a0*/  FADD R31, R31, R44 ;  /* 0x0000002c1f1f7221 */ /* 0x000fe20000000000 */
[--C-:B------:R-:W-:Y:S01]  /*42b0*/  @P1 IMAD.MOV.U32 R22, RZ, RZ, R28.reuse ;  /* 0x000000ffff161224 */ /* 0x100fe200078e001c */
[-C--:B------:R-:W-:Y:S01]  /*42c0*/  @P0 MOV R71, R28.reuse ;  /* 0x0000001c00470202 */ /* 0x080fe20000000f00 */
[----:B------:R-:W-:Y:S01]  /*42d0*/  @P0 IMAD.MOV.U32 R69, RZ, RZ, R45 ;  /* 0x000000ffff450224 */ /* 0x000fe200078e002d */
[----:B------:R-:W-:Y:S01]  /*42e0*/  @P1 MOV R20, R29 ;  /* 0x0000001d00141202 */ /* 0x000fe20000000f00 */
[----:B------:R-:W-:Y:S01]  /*42f0*/  @P0 IMAD.MOV.U32 R70, RZ, RZ, R29 ;  /* 0x000000ffff460224 */ /* 0x000fe200078e001d */
[-C--:B------:R-:W-:Y:S01]  /*4300*/  @P3 MOV R61, R45.reuse ;  /* 0x0000002d003d3202 */ /* 0x080fe20000000f00 */
[----:B------:R-:W-:Y:S01]  /*4310*/  @P0 IMAD.MOV.U32 R68, RZ, RZ, R31 ;  /* 0x000000ffff440224 */ /* 0x000fe200078e001f */
[----:B------:R-:W-:Y:S01]  /*4320*/  ISETP.NE.AND P0, PT, R30, RZ, PT ;  /* 0x000000ff1e00720c */ /* 0x000fe20003f05270 */
[----:B------:R-:W-:Y:S01]  /*4330*/  @P1 IMAD.MOV.U32 R18, RZ, RZ, R45 ;  /* 0x000000ffff121224 */ /* 0x000fe200078e002d */
[----:B------:R-:W-:Y:S01]  /*4340*/  @P6 MOV R11, R45 ;  /* 0x0000002d000b6202 */ /* 0x000fe20000000f00 */
[----:B------:R-:W-:Y:S01]  /*4350*/  @P1 IMAD.MOV.U32 R16, RZ, RZ, R31 ;  /* 0x000000ffff101224 */ /* 0x000fe200078e001f */
[----:B------:R-:W-:Y:S01]  /*4360*/  @P4 MOV R64, R28 ;  /* 0x0000001c00404202 */ /* 0x000fe20000000f00 */
[--C-:B------:R-:W-:Y:S01]  /*4370*/  @P2 IMAD.MOV.U32 R10, RZ, RZ, R45.reuse ;  /* 0x000000ffff0a2224 */ /* 0x100fe200078e002d */
[-C--:B------:R-:W-:Y:S01]  /*4380*/  @P2 MOV R12, R29.reuse ;  /* 0x0000001d000c2202 */ /* 0x080fe20000000f00 */
[--C-:B------:R-:W-:Y:S01]  /*4390*/  @P4 IMAD.MOV.U32 R66, RZ, RZ, R45.reuse ;  /* 0x000000ffff424224 */ /* 0x100fe200078e002d */
[----:B------:R-:W-:Y:S01]  /*43a0*/  @P5 MOV R21, R29 ;  /* 0x0000001d00155202 */ /* 0x000fe20000000f00 */
[----:B------:R-:W-:Y:S01]  /*43b0*/  @P5 IMAD.MOV.U32 R19, RZ, RZ, R45 ;  /* 0x000000ffff135224 */ /* 0x000fe200078e002d */
[-C--:B------:R-:W-:Y:S01]  /*43c0*/  @P3 MOV R62, R31.reuse ;  /* 0x0000001f003e3202 */ /* 0x080fe20000000f00 */
[--C-:B------:R-:W-:Y:S01]  /*43d0*/  @P2 IMAD.MOV.U32 R14, RZ, RZ, R28.reuse ;  /* 0x000000ffff0e2224 */ /* 0x100fe200078e001c */
[----:B------:R-:W-:Y:S01]  /*43e0*/  @P6 MOV R9, R31 ;  /* 0x0000001f00096202 */ /* 0x000fe20000000f00 */
[--C-:B------:R-:W-:Y:S01]  /*43f0*/  @P0 IMAD.MOV.U32 R27, RZ, RZ, R28.reuse ;  /* 0x000000ffff1b0224 */ /* 0x100fe200078e001c */
[----:B------:R-:W-:Y:S01]  /*4400*/  @P0 MOV R25, R45 ;  /* 0x0000002d00190202 */ /* 0x000fe20000000f00 */
[----:B------:R-:W-:Y:S01]  /*4410*/  @P0 IMAD.MOV.U32 R26, RZ, RZ, R29 ;  /* 0x000000ffff1a0224 */ /* 0x000fe200078e001d */
[----:B------:R-:W-:Y:S01]  /*4420*/  @P0 MOV R24, R31 ;  /* 0x0000001f00180202 */ /* 0x000fe20000000f00 */
[----:B------:R-:W-:-:S02]  /*4430*/  @P3 IMAD.MOV.U32 R63, RZ, RZ, R28 ;  /* 0x000000ffff3f3224 */ /* 0x000fc400078e001c */
[--C-:B------:R-:W-:Y:S02]  /*4440*/  @P5 IMAD.MOV.U32 R23, RZ, RZ, R28.reuse ;  /* 0x000000ffff175224 */ /* 0x100fe400078e001c */
[----:B------:R-:W-:Y:S02]  /*4450*/  @P6 IMAD.MOV.U32 R15, RZ, RZ, R28 ;  /* 0x000000ffff0f6224 */ /* 0x000fe400078e001c */
[--C-:B------:R-:W-:Y:S02]  /*4460*/  @P3 IMAD.MOV.U32 R60, RZ, RZ, R29.reuse ;  /* 0x000000ffff3c3224 */ /* 0x100fe400078e001d */
[--C-:B------:R-:W-:Y:S02]  /*4470*/  @P4 IMAD.MOV.U32 R65, RZ, RZ, R29.reuse ;  /* 0x000000ffff414224 */ /* 0x100fe400078e001d */
[----:B------:R-:W-:Y:S02]  /*4480*/  @P6 IMAD.MOV.U32 R13, RZ, RZ, R29 ;  /* 0x000000ffff0d6224 */ /* 0x000fe400078e001d */
[----:B------:R-:W-:-:S02]  /*4490*/  @P2 IMAD.MOV.U32 R8, RZ, RZ, R31 ;  /* 0x000000ffff082224 */ /* 0x000fc400078e001f */
[--C-:B------:R-:W-:Y:S02]  /*44a0*/  @P4 IMAD.MOV.U32 R67, RZ, RZ, R31.reuse ;  /* 0x000000ffff434224 */ /* 0x100fe400078e001f */
[----:B------:R-:W-:-:S07]  /*44b0*/  @P5 IMAD.MOV.U32 R17, RZ, RZ, R31 ;  /* 0x000000ffff115224 */ /* 0x000fce00078e001f */
.L_x_1847:
[----:B------:R-:W-:Y:S05]  /*44c0*/  BSYNC B1 ;  /* 0x0000000000017941 */ /* 0x000fea0003800000 */
.L_x_1846:
[----:B------:R-:W-:Y:S01]  /*44d0*/  ISETP.NE.AND P0, PT, R6, 0x1, PT ;  /* 0x000000010600780c */ /* 0x000fe20003f05270 */
[----:B------:R-:W-:-:S12]  /*44e0*/  BSSY B1, `(.L_x_1848) ;  /* 0x0000053000017945 */ /* 0x000fd80003800000 */
[----:B------:R-:W-:Y:S05]  /*44f0*/  @!P0 BRA `(.L_x_1849) ;  /* 0x0000000400448947 */ /* 0x000fea0003800000 */
[----:B------:R-:W1:Y:S01]  /*4500*/  LDS.128 R28, [R32+0x210] ;  /* 0x00021000201c7984 */ /* 0x000e620000000c00 */
        /* <DEDUP_REMOVED lines=19> */
[----:B------:R-:W-:Y:S02]  /*4640*/  @P1 IMAD.MOV.U32 R35, RZ, RZ, R22 ;  /* 0x000000ffff231224 */ /* 0x000fe400078e0016 */
[----:B------:R-:W-:Y:S01]  /*4650*/  @P1 IMAD.MOV.U32 R4, RZ, RZ, R20 ;  /* 0x000000ffff041224 */ /* 0x000fe200078e0014 */
[----:B------:R-:W-:Y:S01]  /*4660*/  @P2 MOV R4, R12 ;  /* 0x0000000c00042202 */ /* 0x000fe20000000f00 */
[----:B------:R-:W-:Y:S02]  /*4670*/  @P2 IMAD.MOV.U32 R34, RZ, RZ, R10 ;  /* 0x000000ffff222224 */ /* 0x000fe400078e000a */
[----:B------:R-:W-:Y:S01]  /*4680*/  @P2 IMAD.MOV.U32 R35, RZ, RZ, R14 ;  /* 0x000000ffff232224 */ /* 0x000fe200078e000e */
[----:B------:R-:W-:Y:S01]  /*4690*/  @P3 MOV R35, R63 ;  /* 0x0000003f00233202 */ /* 0x000fe20000000f00 */
[----:B------:R-:W-:Y:S02]  /*46a0*/  @P2 IMAD.MOV.U32 R44, RZ, RZ, R8 ;  /* 0x000000ffff2c2224 */ /* 0x000fe400078e0008 */
[----:B------:R-:W-:Y:S01]  /*46b0*/  @P3 IMAD.MOV.U32 R34, RZ, RZ, R61 ;  /* 0x000000ffff223224 */ /* 0x000fe200078e003d */
[----:B------:R-:W-:Y:S01]  /*46c0*/  @P4 MOV R34, R66 ;  /* 0x0000004200224202 */ /* 0x000fe20000000f00 */
[----:B------:R-:W-:Y:S01]  /*46d0*/  @P3 IMAD.MOV.U32 R44, RZ, RZ, R62 ;  /* 0x000000ffff2c3224 */ /* 0x000fe200078e003e */
[----:B------:R-:W-:Y:S01]  /*46e0*/  @P4 MOV R44, R67 ;  /* 0x00000043002c4202 */ /* 0x000fe20000000f00 */
[----:B------:R-:W-:Y:S01]  /*46f0*/  @P3 IMAD.MOV.U32 R4, RZ, RZ, R60 ;  /* 0x000000ffff043224 */ /* 0x000fe200078e003c */
[----:B-1----:R-:W-:Y:S01]  /*4700*/  P2R R30, PR, RZ, 0x1 ;  /* 0x00000001ff1e7803 */ /* 0x002fe20000000000 */
[----:B------:R-:W-:Y:S01]  /*4710*/  @P4 IMAD.MOV.U32 R35, RZ, RZ, R64 ;  /* 0x000000ffff234224 */ /* 0x000fe200078e0040 */
[----:B------:R-:W-:Y:S01]  /*4720*/  ISETP.EQ.AND P0, PT, R47, RZ, PT ;  /* 0x000000ff2f00720c */ /* 0x000fe20003f02270 */
[----:B------:R-:W-:Y:S01]  /*4730*/  @P4 IMAD.MOV.U32 R4, RZ, RZ, R65 ;  /* 0x000000ffff044224 */ /* 0x000fe200078e0041 */
[----:B------:R-:W-:Y:S01]  /*4740*/  @P5 MOV R4, R21 ;  /* 0x0000001500045202 */ /* 0x000fe20000000f00 */
[----:B------:R-:W-:-:S02]  /*4750*/  @P5 IMAD.MOV.U32 R34, RZ, RZ, R19 ;  /* 0x000000ffff225224 */ /* 0x000fc400078e0013 */
[----:B------:R-:W-:Y:S01]  /*4760*/  @P5 IMAD.MOV.U32 R35, RZ, RZ, R23 ;  /* 0x000000ffff235224 */ /* 0x000fe200078e0017 */
[----:B------:R-:W-:Y:S01]  /*4770*/  @P6 MOV R35, R15 ;  /* 0x0000000f00236202 */ /* 0x000fe20000000f00 */
[----:B------:R-:W-:Y:S02]  /*4780*/  @P5 IMAD.MOV.U32 R44, RZ, RZ, R17 ;  /* 0x000000ffff2c5224 */ /* 0x000fe400078e0011 */
[----:B------:R-:W-:Y:S02]  /*4790*/  @P6 IMAD.MOV.U32 R34, RZ, RZ, R11 ;  /* 0x000000ffff226224 */ /* 0x000fe400078e000b */
[----:B------:R-:W-:Y:S02]  /*47a0*/  @P6 IMAD.MOV.U32 R44, RZ, RZ, R9 ;  /* 0x000000ffff2c6224 */ /* 0x000fe400078e0009 */
[----:B------:R-:W-:Y:S01]  /*47b0*/  FADD R28, R28, R35 ;  /* 0x000000231c1c7221 */ /* 0x000fe20000000000 */
[----:B------:R-:W-:Y:S02]  /*47c0*/  @P6 IMAD.MOV.U32 R4, RZ, RZ, R13 ;  /* 0x000000ffff046224 */ /* 0x000fe400078e000d */
[----:B--2---:R-:W-:Y:S01]  /*47d0*/  FADD R45, R45, R34 ;  /* 0x000000222d2d7221 */ /* 0x004fe20000000000 */
[----:B------:R-:W-:Y:S01]  /*47e0*/  FADD R31, R31, R44 ;  /* 0x0000002c1f1f7221 */ /* 0x000fe20000000000 */
[----:B------:R-:W-:-:S02]  /*47f0*/  @P0 IMAD.MOV.U32 R71, RZ, RZ, R28 ;  /* 0x000000ffff470224 */ /* 0x000fc400078e001c */
[----:B------:R-:W-:Y:S01]  /*4800*/  FADD R29, R29, R4 ;  /* 0x000000041d1d7221 */ /* 0x000fe20000000000 */
[----:B------:R-:W-:Y:S01]  /*4810*/  @P1 IMAD.MOV.U32 R18, RZ, RZ, R45 ;  /* 0x000000ffff121224 */ /* 0x000fe200078e002d */
[----:B------:R-:W-:Y:S01]  /*4820*/  @P0 MOV R69, R45 ;  /* 0x0000002d00450202 */ /* 0x000fe20000000f00 */
[----:B------:R-:W-:Y:S01]  /*4830*/  @P1 IMAD.MOV.U32 R16, RZ, RZ, R31 ;  /* 0x000000ffff101224 */ /* 0x000fe200078e001f */
[----:B------:R-:W-:Y:S01]  /*4840*/  @P0 MOV R68, R31 ;  /* 0x0000001f00440202 */ /* 0x000fe20000000f00 */
[--C-:B------:R-:W-:Y:S01]  /*4850*/  @P0 IMAD.MOV.U32 R70, RZ, RZ, R29.reuse ;  /* 0x000000ffff460224 */ /* 0x100fe200078e001d */
[----:B------:R-:W-:Y:S01]  /*4860*/  ISETP.NE.AND P0, PT, R30, RZ, PT ;  /* 0x000000ff1e00720c */ /* 0x000fe20003f05270 */
[----:B------:R-:W-:Y:S01]  /*4870*/  @P1 IMAD.MOV.U32 R20, RZ, RZ, R29 ;  /* 0x000000ffff141224 */ /* 0x000fe200078e001d */
[-C--:B------:R-:W-:Y:S01]  /*4880*/  @P1 MOV R22, R28.reuse ;  /* 0x0000001c00161202 */ /* 0x080fe20000000f00 */
[--C-:B------:R-:W-:Y:S01]  /*4890*/  @P3 IMAD.MOV.U32 R61, RZ, RZ, R45.reuse ;  /* 0x000000ffff3d3224 */ /* 0x100fe200078e002d */
[-C--:B------:R-:W-:Y:S01]  /*48a0*/  @P2 MOV R10, R45.reuse ;  /* 0x0000002d000a2202 */ /* 0x080fe20000000f00 */
[--C-:B------:R-:W-:Y:S01]  /*48b0*/  @P4 IMAD.MOV.U32 R66, RZ, RZ, R45.reuse ;  /* 0x000000ffff424224 */ /* 0x100fe200078e002d */
[----:B------:R-:W-:Y:S01]  /*48c0*/  @P5 MOV R19, R45 ;  /* 0x0000002d00135202 */ /* 0x000fe20000000f00 */
[--C-:B------:R-:W-:Y:S01]  /*48d0*/  @P6 IMAD.MOV.U32 R11, RZ, RZ, R45.reuse ;  /* 0x000000ffff0b6224 */ /* 0x100fe200078e002d */
[-C--:B------:R-:W-:Y:S01]  /*48e0*/  @P3 MOV R63, R28.reuse ;  /* 0x0000001c003f3202 */ /* 0x080fe20000000f00 */
[--C-:B------:R-:W-:Y:S01]  /*48f0*/  @P2 IMAD.MOV.U32 R14, RZ, RZ, R28.reuse ;  /* 0x000000ffff0e2224 */ /* 0x100fe200078e001c */
[----:B------:R-:W-:Y:S01]  /*4900*/  @P6 MOV R15, R28 ;  /* 0x0000001c000f6202 */ /* 0x000fe20000000f00 */
[--C-:B------:R-:W-:Y:S01]  /*4910*/  @P4 IMAD.MOV.U32 R64, RZ, RZ, R28.reuse ;  /* 0x000000ffff404224 */ /* 0x100fe200078e001c */
[-C--:B------:R-:W-:Y:S01]  /*4920*/  @P4 MOV R65, R29.reuse ;  /* 0x0000001d00414202 */ /* 0x080fe20000000f00 */
[----:B------:R-:W-:Y:S01]  /*4930*/  @P0 IMAD.MOV.U32 R25, RZ, RZ, R45 ;  /* 0x000000ffff190224 */ /* 0x000fe200078e002d */
[----:B------:R-:W-:Y:S01]  /*4940*/  @P0 MOV R26, R29 ;  /* 0x0000001d001a0202 */ /* 0x000fe20000000f00 */
[--C-:B------:R-:W-:Y:S01]  /*4950*/  @P0 IMAD.MOV.U32 R27, RZ, RZ, R28.reuse ;  /* 0x000000ffff1b0224 */ /* 0x100fe200078e001c */
[-C--:B------:R-:W-:Y:S01]  /*4960*/  @P2 MOV R8, R31.reuse ;  /* 0x0000001f00082202 */ /* 0x080fe20000000f00 */
[----:B------:R-:W-:Y:S01]  /*4970*/  @P0 IMAD.MOV.U32 R24, RZ, RZ, R31 ;  /* 0x000000ffff180224 */ /* 0x000fe200078e001f */
[----:B------:R-:W-:Y:S01]  /*4980*/  @P5 MOV R17, R31 ;  /* 0x0000001f00115202 */ /* 0x000fe20000000f00 */
[----:B------:R-:W-:-:S02]  /*4990*/  @P5 IMAD.MOV.U32 R23, RZ, RZ, R28 ;  /* 0x000000ffff175224 */ /* 0x000fc400078e001c */
[--C-:B------:R-:W-:Y:S02]  /*49a0*/  @P2 IMAD.MOV.U32 R12, RZ, RZ, R29.reuse ;  /* 0x000000ffff0c2224 */ /* 0x100fe400078e001d */
[--C-:B------:R-:W-:Y:S02]  /*49b0*/  @P3 IMAD.MOV.U32 R60, RZ, RZ, R29.reuse ;  /* 0x000000ffff3c3224 */ /* 0x100fe400078e001d */
[--C-:B------:R-:W-:Y:S02]  /*49c0*/  @P5 IMAD.MOV.U32 R21, RZ, RZ, R29.reuse ;  /* 0x000000ffff155224 */ /* 0x100fe400078e001d */
[----:B------:R-:W-:Y:S02]  /*49d0*/  @P6 IMAD.MOV.U32 R13, RZ, RZ, R29 ;  /* 0x000000ffff0d6224 */ /* 0x000fe400078e001d */
[--C-:B------:R-:W-:Y:S02]  /*49e0*/  @P3 IMAD.MOV.U32 R62, RZ, RZ, R31.reuse ;  /* 0x000000ffff3e3224 */ /* 0x100fe400078e001f */
[----:B------:R-:W-:-:S02]  /*49f0*/  @P4 IMAD.MOV.U32 R67, RZ, RZ, R31 ;  /* 0x000000ffff434224 */ /* 0x000fc400078e001f */
[----:B------:R-:W-:-:S07]  /*4a00*/  @P6 IMAD.MOV.U32 R9, RZ, RZ, R31 ;  /* 0x000000ffff096224 */ /* 0x000fce00078e001f */
.L_x_1849:
[----:B------:R-:W-:Y:S05]  /*4a10*/  BSYNC B1 ;  /* 0x0000000000017941 */ /* 0x000fea0003800000 */
.L_x_1848:
        /* <DEDUP_REMOVED lines=45> */
[----:B------:R-:W-:Y:S02]  /*4cf0*/  @P6 IMAD.MOV.U32 R4, RZ, RZ, R13 ;  /* 0x000000ffff046224 */ /* 0x000fe400078e000d */
[----:B--2---:R-:W-:Y:S01]  /*4d00*/  FADD R45, R45, R34 ;  /* 0x000000222d2d7221 */ /* 0x004fe20000000000 */
[----:B------:R-:W-:-:S02]  /*4d10*/  @P6 IMAD.MOV.U32 R35, RZ, RZ, R15 ;  /* 0x000000ffff236224 */ /* 0x000fc400078e000f */
[----:B------:R-:W-:Y:S01]  /*4d20*/  FADD R29, R29, R4 ;  /* 0x000000041d1d7221 */ /* 0x000fe20000000000 */
[----:B------:R-:W-:Y:S01]  /*4d30*/  FADD R31, R31, R44 ;  /* 0x0000002c1f1f7221 */ /* 0x000fe20000000000 */
        /* <DEDUP_REMOVED lines=14> */
[-C--:B------:R-:W-:Y:S01]  /*4e20*/  @P5 MOV R23, R28.reuse ;  /* 0x0000001c00175202 */ /* 0x080fe20000000f00 */
[--C-:B------:R-:W-:Y:S01]  /*4e30*/  @P5 IMAD.MOV.U32 R19, RZ, RZ, R45.reuse ;  /* 0x000000ffff135224 */ /* 0x100fe200078e002d */
[-C--:B------:R-:W-:Y:S01]  /*4e40*/  @P3 MOV R60, R29.reuse ;  /* 0x0000001d003c3202 */ /* 0x080fe20000000f00 */
[--C-:B------:R-:W-:Y:S01]  /*4e50*/  @P6 IMAD.MOV.U32 R11, RZ, RZ, R45.reuse ;  /* 0x000000ffff0b6224 */ /* 0x100fe200078e002d */
[----:B------:R-:W-:Y:S01]  /*4e60*/  @P6 MOV R13, R29 ;  /* 0x0000001d000d6202 */ /* 0x000fe20000000f00 */
[----:B------:R-:W-:Y:S01]  /*4e70*/  @P0 IMAD.MOV.U32 R25, RZ, RZ, R45 ;  /* 0x000000ffff190224 */ /* 0x000fe200078e002d */
[----:B------:R-:W-:Y:S01]  /*4e80*/  @P0 MOV R27, R28 ;  /* 0x0000001c001b0202 */ /* 0x000fe20000000f00 */
[----:B------:R-:W-:Y:S01]  /*4e90*/  @P0 IMAD.MOV.U32 R26, RZ, RZ, R29 ;  /* 0x000000ffff1a0224 */ /* 0x000fe200078e001d */
[----:B------:R-:W-:Y:S01]  /*4ea0*/  @P4 MOV R67, R31 ;  /* 0x0000001f00434202 */ /* 0x000fe20000000f00 */
[----:B------:R-:W-:-:S02]  /*4eb0*/  @P0 IMAD.MOV.U32 R24, RZ, RZ, R31 ;  /* 0x000000ffff180224 */ /* 0x000fc400078e001f */
[--C-:B------:R-:W-:Y:S02]  /*4ec0*/  @P3 IMAD.MOV.U32 R63, RZ, RZ, R28.reuse ;  /* 0x000000ffff3f3224 */ /* 0x100fe400078e001c */
[--C-:B------:R-:W-:Y:S02]  /*4ed0*/  @P4 IMAD.MOV.U32 R64, RZ, RZ, R28.reuse ;  /* 0x000000ffff404224 */ /* 0x100fe400078e001c */
[----:B------:R-:W-:Y:S02]  /*4ee0*/  @P6 IMAD.MOV.U32 R15, RZ, RZ, R28 ;  /* 0x000000ffff0f6224 */ /* 0x000fe400078e001c */
[--C-:B------:R-:W-:Y:S02]  /*4ef0*/  @P2 IMAD.MOV.U32 R12, RZ, RZ, R29.reuse ;  /* 0x000000ffff0c2224 */ /* 0x100fe400078e001d */
[--C-:B------:R-:W-:Y:S02]  /*4f00*/  @P4 IMAD.MOV.U32 R65, RZ, RZ, R29.reuse ;  /* 0x000000ffff414224 */ /* 0x100fe400078e001d */
[----:B------:R-:W-:-:S02]  /*4f10*/  @P5 IMAD.MOV.U32 R21, RZ, RZ, R29 ;  /* 0x000000ffff155224 */ /* 0x000fc400078e001d */
[--C-:B------:R-:W-:Y:S02]  /*4f20*/  @P2 IMAD.MOV.U32 R8, RZ, RZ, R31.reuse ;  /* 0x000000ffff082224 */ /* 0x100fe400078e001f */
[--C-:B------:R-:W-:Y:S02]  /*4f30*/  @P3 IMAD.MOV.U32 R62, RZ, RZ, R31.reuse ;  /* 0x000000ffff3e3224 */ /* 0x100fe400078e001f */
[--C-:B------:R-:W-:Y:S02]  /*4f40*/  @P5 IMAD.MOV.U32 R17, RZ, RZ, R31.reuse ;  /* 0x000000ffff115224 */ /* 0x100fe400078e001f */
[----:B------:R-:W-:-:S07]  /*4f50*/  @P6 IMAD.MOV.U32 R9, RZ, RZ, R31 ;  /* 0x000000ffff096224 */ /* 0x000fce00078e001f */
.L_x_1851:
[----:B------:R-:W-:Y:S05]  /*4f60*/  BSYNC B1 ;  /* 0x0000000000017941 */ /* 0x000fea0003800000 */
.L_x_1850:
[----:B------:R-:W-:Y:S01]  /*4f70*/  ISETP.NE.AND P0, PT, R6, 0x3, PT ;  /* 0x000000030600780c */ /* 0x000fe20003f05270 */
[----:B------:R-:W-:Y:S01]  /*4f80*/  IMAD R29, R0, UR6, R33 ;  /* 0x00000006001d7c24 */ /* 0x000fe2000f8e0221 */
[----:B------:R-:W-:Y:S01]  /*4f90*/  BSSY B1, `(.L_x_1852) ;  /* 0x0000055000017945 */ /* 0x000fe20003800000 */
[----:B------:R-:W-:Y:S02]  /*4fa0*/  IADD3 R52, -R33, UR6, RZ ;  /* 0x0000000621347c10 */ /* 0x000fe4000fffe1ff */
[----:B0-----:R-:W-:-:S08]  /*4fb0*/  IMAD.WIDE.U32 R2, R29, 0x4, R2 ;  /* 0x000000041d027825 */ /* 0x001fd000078e0002 */
[----:B------:R-:W-:Y:S05]  /*4fc0*/  @!P0 BRA `(.L_x_1853) ;  /* 0x0000000400448947 */ /* 0x000fea0003800000 */
[----:B------:R-:W0:Y:S01]  /*4fd0*/  LDS.128 R28, [R32+0x630] ;  /* 0x00063000201c7984 */ /* 0x000e220000000c00 */
[C---:B------:R-:W-:Y:S02]  /*4fe0*/  ISETP.EQ.AND P4, PT, R47.reuse, RZ, PT ;  /* 0x000000ff2f00720c */ /* 0x040fe40003f82270 */
[C---:B------:R-:W-:Y:S01]  /*4ff0*/  ISETP.EQ.AND P0, PT, R47.reuse, 0x10, PT ;  /* 0x000000102f00780c */ /* 0x040fe20003f02270 */
[----:B------:R-:W1:Y:S01]  /*5000*/  LDS R45, [R32+0x638] ;  /* 0x00063800202d7984 */ /* 0x000e620000000800 */
        /* <DEDUP_REMOVED lines=27> */
[----:B0-----:R-:W-:Y:S01]  /*51c0*/  P2R R30, PR, RZ, 0x1 ;  /* 0x00000001ff1e7803 */ /* 0x001fe20000000000 */
        /* <DEDUP_REMOVED lines=13> */
[----:B-1----:R-:W-:Y:S01]  /*52a0*/  FADD R45, R45, R34 ;  /* 0x000000222d2d7221 */ /* 0x002fe20000000000 */
        /* <DEDUP_REMOVED lines=35> */
.L_x_1853:
[----:B------:R-:W-:Y:S05]  /*54e0*/  BSYNC B1 ;  /* 0x0000000000017941 */ /* 0x000fea0003800000 */
.L_x_1852:
[----:B------:R-:W-:Y:S02]  /*54f0*/  LOP3.LUT P0, RZ, R2, 0xf, RZ, 0xc0, !PT ;  /* 0x0000000f02ff7812 */ /* 0x000fe4000780c0ff */
[C---:B------:R-:W-:Y:S02]  /*5500*/  ISETP.GE.U32.AND P1, PT, R52.reuse, 0x4, PT ;  /* 0x000000043400780c */ /* 0x040fe40003f26070 */
[----:B------:R-:W-:-:S13]  /*5510*/  ISETP.LT.U32.OR P0, PT, R52, 0x4, P0 ;  /* 0x000000043400780c */ /* 0x000fda0000701470 */
[----:B------:R-:W-:Y:S05]  /*5520*/  @P0 BRA `(.L_x_1854) ;  /* 0x0000000000a80947 */ /* 0x000fea0003800000 */
[C---:B------:R-:W-:Y:S02]  /*5530*/  ISETP.EQ.AND P1, PT, R47.reuse, RZ, PT ;  /* 0x000000ff2f00720c */ /* 0x040fe40003f22270 */
[C---:B------:R-:W-:Y:S02]  /*5540*/  ISETP.EQ.AND P4, PT, R47.reuse, 0x10, PT ;  /* 0x000000102f00780c */ /* 0x040fe40003f82270 */
[C---:B------:R-:W-:Y:S02]  /*5550*/  ISETP.EQ.AND P3, PT, R47.reuse, 0x20, PT ;  /* 0x000000202f00780c */ /* 0x040fe40003f62270 */
[C---:B------:R-:W-:Y:S02]  /*5560*/  ISETP.EQ.AND P0, PT, R47.reuse, 0x30, PT ;  /* 0x000000302f00780c */ /* 0x040fe40003f02270 */
[----:B------:R-:W-:-:S05]  /*5570*/  ISETP.EQ.AND P2, PT, R47, 0x40, PT ;  /* 0x000000402f00780c */ /* 0x000fca0003f42270 */
[----:B------:R-:W-:Y:S01]  /*5580*/  @P1 IMAD.MOV.U32 R28, RZ, RZ, R71 ;  /* 0x000000ffff1c1224 */ /* 0x000fe200078e0047 */
[----:B------:R-:W-:Y:S01]  /*5590*/  @P1 MOV R30, R69 ;  /* 0x00000045001e1202 */ /* 0x000fe20000000f00 */
[----:B------:R-:W-:Y:S01]  /*55a0*/  @P1 IMAD.MOV.U32 R29, RZ, RZ, R70 ;  /* 0x000000ffff1d1224 */ /* 0x000fe200078e0046 */
[----:B------:R-:W-:Y:S01]  /*55b0*/  @P4 MOV R29, R26 ;  /* 0x0000001a001d4202 */ /* 0x000fe20000000f00 */
[----:B------:R-:W-:Y:S01]  /*55c0*/  @P1 IMAD.MOV.U32 R31, RZ, RZ, R68 ;  /* 0x000000ffff1f1224 */ /* 0x000fe200078e0044 */
[C---:B------:R-:W-:Y:S01]  /*55d0*/  ISETP.EQ.AND P1, PT, R47.reuse, 0x50, PT ;  /* 0x000000502f00780c */ /* 0x040fe20003f22270 */
[----:B------:R-:W-:Y:S01]  /*55e0*/  @P4 IMAD.MOV.U32 R28, RZ, RZ, R27 ;  /* 0x000000ffff1c4224 */ /* 0x000fe200078e001b */
[----:B------:R-:W-:Y:S01]  /*55f0*/  @P3 MOV R28, R22 ;  /* 0x00000016001c3202 */ /* 0x000fe20000000f00 */
[----:B------:R-:W-:Y:S02]  /*5600*/  @P4 IMAD.MOV.U32 R30, RZ, RZ, R25 ;  /* 0x000000ffff1e4224 */ /* 0x000fe400078e0019 */
[----:B------:R-:W-:Y:S01]  /*5610*/  @P4 IMAD.MOV.U32 R31, RZ, RZ, R24 ;  /* 0x000000ffff1f4224 */ /* 0x000fe200078e0018 */
[----:B------:R-:W-:Y:S01]  /*5620*/  @P3 MOV R31, R16 ;  /* 0x00000010001f3202 */ /* 0x000fe20000000f00 */
[----:B------:R-:W-:Y:S01]  /*5630*/  @P3 IMAD.MOV.U32 R29, RZ, RZ, R20 ;  /* 0x000000ffff1d3224 */ /* 0x000fe200078e0014 */
[C---:B------:R-:W-:Y:S01]  /*5640*/  ISETP.EQ.AND P4, PT, R47.reuse, 0x70, PT ;  /* 0x000000702f00780c */ /* 0x040fe20003f82270 */
        /* <DEDUP_REMOVED lines=21> */
[----:B------:R-:W-:-:S05]  /*57a0*/  @P4 IMAD.MOV.U32 R31, RZ, RZ, R9 ;  /* 0x000000ffff1f4224 */ /* 0x000fca00078e0009 */
[----:B------:R0:W-:Y:S01]  /*57b0*/  STG.E.128 desc[UR4][R2.64], R28 ;  /* 0x0000001c02007986 */ /* 0x0001e2000c101d04 */
[----:B------:R-:W-:Y:S05]  /*57c0*/  BRA `(.L_x_1845) ;  /* 0x0000000400447947 */ /* 0x000fea0003800000 */
.L_x_1854:
[C---:B------:R-:W-:Y:S01]  /*57d0*/  ISETP.NE.AND P3, PT, R52.reuse, RZ, PT ;  /* 0x000000ff3400720c */ /* 0x040fe20003f65270 */
[----:B------:R-:W-:Y:S01]  /*57e0*/  BSSY B1, `(.L_x_1855) ;  /* 0x0000015000017945 */ /* 0x000fe20003800000 */
[C---:B------:R-:W-:Y:S02]  /*57f0*/  ISETP.GE.U32.AND P2, PT, R52.reuse, 0x2, PT ;  /* 0x000000023400780c */ /* 0x040fe40003f46070 */
[----:B------:R-:W-:-:S09]  /*5800*/  ISETP.GE.U32.AND P0, PT, R52, 0x3, PT ;  /* 0x000000033400780c */ /* 0x000fd20003f06070 */
[----:B------:R-:W-:Y:S05]  /*5810*/  @!P3 BRA `(.L_x_1856) ;  /* 0x000000000044b947 */ /* 0x000fea0003800000 */
[C---:B------:R-:W-:Y:S02]  /*5820*/  ISETP.EQ.AND P4, PT, R47.reuse, RZ, PT ;  /* 0x000000ff2f00720c */ /* 0x040fe40003f82270 */
[----:B------:R-:W-:-:S11]  /*5830*/  ISETP.EQ.AND P3, PT, R47, 0x10, PT ;  /* 0x000000102f00780c */ /* 0x000fd60003f62270 */
[----:B------:R-:W-:Y:S02]  /*5840*/  @P4 MOV R29, R71 ;  /* 0x00000047001d4202 */ /* 0x000fe40000000f00 */
[C---:B------:R-:W-:Y:S01]  /*5850*/  ISETP.EQ.AND P4, PT, R47.reuse, 0x20, PT ;  /* 0x000000202f00780c */ /* 0x040fe20003f82270 */
[----:B------:R-:W-:Y:S01]  /*5860*/  @P3 IMAD.MOV.U32 R29, RZ, RZ, R27 ;  /* 0x000000ffff1d3224 */ /* 0x000fe200078e001b */
[----:B------:R-:W-:-:S11]  /*5870*/  ISETP.EQ.AND P3, PT, R47, 0x30, PT ;  /* 0x000000302f00780c */ /* 0x000fd60003f62270 */
[----:B------:R-:W-:Y:S01]  /*5880*/  @P4 IMAD.MOV.U32 R29, RZ, RZ, R22 ;  /* 0x000000ffff1d4224 */ /* 0x000fe200078e0016 */
[C---:B------:R-:W-:Y:S02]  /*5890*/  ISETP.EQ.AND P4, PT, R47.reuse, 0x40, PT ;  /* 0x000000402f00780c */ /* 0x040fe40003f82270 */
[----:B------:R-:W-:Y:S02]  /*58a0*/  @P3 MOV R29, R14 ;  /* 0x0000000e001d3202 */ /* 0x000fe40000000f00 */
[----:B------:R-:W-:-:S09]  /*58b0*/  ISETP.EQ.AND P3, PT, R47, 0x50, PT ;  /* 0x000000502f00780c */ /* 0x000fd20003f62270 */
[----:B------:R-:W-:Y:S01]  /*58c0*/  @P4 IMAD.MOV.U32 R29, RZ, RZ, R63 ;  /* 0x000000ffff1d4224 */ /* 0x000fe200078e003f */
[----:B------:R-:W-:-:S03]  /*58d0*/  ISETP.EQ.AND P4, PT, R47, 0x60, PT ;  /* 0x000000602f00780c */ /* 0x000fc60003f82270 */
[----:B------:R-:W-:Y:S01]  /*58e0*/  @P3 IMAD.MOV.U32 R29, RZ, RZ, R64 ;  /* 0x000000ffff1d3224 */ /* 0x000fe200078e0040 */
[----:B------:R-:W-:-:S09]  /*58f0*/  ISETP.EQ.AND P3, PT, R47, 0x70, PT ;  /* 0x000000702f00780c */ /* 0x000fd20003f62270 */
[----:B------:R-:W-:-:S04]  /*5900*/  @P4 MOV R29, R23 ;  /* 0x00000017001d4202 */ /* 0x000fc80000000f00 */
[----:B------:R-:W-:-:S05]  /*5910*/  @P3 IMAD.MOV.U32 R29, RZ, RZ, R15 ;  /* 0x000000ffff1d3224 */ /* 0x000fca00078e000f */
[----:B------:R0:W-:Y:S02]  /*5920*/  STG.E desc[UR4][R2.64], R29 ;  /* 0x0000001d02007986 */ /* 0x0001e4000c101904 */
.L_x_1856:
[----:B------:R-:W-:Y:S05]  /*5930*/  BSYNC B1 ;  /* 0x0000000000017941 */ /* 0x000fea0003800000 */
.L_x_1855:
[----:B------:R-:W-:Y:S04]  /*5940*/  BSSY B1, `(.L_x_1857) ;  /* 0x0000013000017945 */ /* 0x000fe80003800000 */
[----:B------:R-:W-:Y:S05]  /*5950*/  @!P2 BRA `(.L_x_1858) ;  /* 0x000000000044a947 */ /* 0x000fea0003800000 */
[C---:B------:R-:W-:Y:S02]  /*5960*/  ISETP.EQ.AND P3, PT, R47.reuse, RZ, PT ;  /* 0x000000ff2f00720c */ /* 0x040fe40003f62270 */
[C---:B------:R-:W-:Y:S02]  /*5970*/  ISETP.EQ.AND P2, PT, R47.reuse, 0x10, PT ;  /* 0x000000102f00780c */ /* 0x040fe40003f42270 */
[----:B------:R-:W-:-:S09]  /*5980*/  ISETP.EQ.AND P4, PT, R47, 0x20, PT ;  /* 0x000000202f00780c */ /* 0x000fd20003f82270 */
[----:B0-----:R-:W-:Y:S01]  /*5990*/  @P3 IMAD.MOV.U32 R29, RZ, RZ, R70 ;  /* 0x000000ffff1d3224 */ /* 0x001fe200078e0046 */
[C---:B------:R-:W-:Y:S02]  /*59a0*/  ISETP.EQ.AND P3, PT, R47.reuse, 0x30, PT ;  /* 0x000000302f00780c */ /* 0x040fe40003f62270 */
[----:B------:R-:W-:Y:S01]  /*59b0*/  @P2 MOV R29, R26 ;  /* 0x0000001a001d2202 */ /* 0x000fe20000000f00 */
[----:B------:R-:W-:Y:S01]  /*59c0*/  @P4 IMAD.MOV.U32 R29, RZ, RZ, R20 ;  /* 0x000000ffff1d4224 */ /* 0x000fe200078e0014 */
[C---:B------:R-:W-:Y:S02]  /*59d0*/  ISETP.EQ.AND P2, PT, R47.reuse, 0x40, PT ;  /* 0x000000402f00780c */ /* 0x040fe40003f42270 */
[----:B------:R-:W-:-:S07]  /*59e0*/  ISETP.EQ.AND P4, PT, R47, 0x50, PT ;  /* 0x000000502f00780c */ /* 0x000fce0003f82270 */
[----:B------:R-:W-:Y:S01]  /*59f0*/  @P3 IMAD.MOV.U32 R29, RZ, RZ, R12 ;  /* 0x000000ffff1d3224 */ /* 0x000fe200078e000c */
[----:B------:R-:W-:-:S03]  /*5a00*/  ISETP.EQ.AND P3, PT, R47, 0x60, PT ;  /* 0x000000602f00780c */ /* 0x000fc60003f62270 */
[----:B------:R-:W-:Y:S02]  /*5a10*/  @P2 MOV R29, R60 ;  /* 0x0000003c001d2202 */ /* 0x000fe40000000f00 */
[----:B------:R-:W-:Y:S01]  /*5a20*/  ISETP.EQ.AND P2, PT, R47, 0x70, PT ;  /* 0x000000702f00780c */ /* 0x000fe20003f42270 */
[----:B------:R-:W-:-:S07]  /*5a30*/  @P4 IMAD.MOV.U32 R29, RZ, RZ, R65 ;  /* 0x000000ffff1d4224 */ /* 0x000fce00078e0041 */
[----:B------:R-:W-:-:S05]  /*5a40*/  @P3 IMAD.MOV.U32 R29, RZ, RZ, R21 ;  /* 0x000000ffff1d3224 */ /* 0x000fca00078e0015 */
[----:B------:R-:W-:-:S05]  /*5a50*/  @P2 MOV R29, R13 ;  /* 0x0000000d001d2202 */ /* 0x000fca0000000f00 */
[----:B------:R1:W-:Y:S02]  /*5a60*/  STG.E desc[UR4][R2.64+0x4], R29 ;  /* 0x0000041d02007986 */ /* 0x0003e4000c101904 */
.L_x_1858:
[----:B------:R-:W-:Y:S05]  /*5a70*/  BSYNC B1 ;  /* 0x0000000000017941 */ /* 0x000fea0003800000 */
.L_x_1857:
[----:B------:R-:W-:Y:S04]  /*5a80*/  BSSY B1, `(.L_x_1859) ;  /* 0x0000013000017945 */ /* 0x000fe80003800000 */
[----:B------:R-:W-:Y:S05]  /*5a90*/  @!P0 BRA `(.L_x_1860) ;  /* 0x0000000000448947 */ /* 0x000fea0003800000 */
[C---:B------:R-:W-:Y:S02]  /*5aa0*/  ISETP.EQ.AND P3, PT, R47.reuse, RZ, PT ;  /* 0x000000ff2f00720c */ /* 0x040fe40003f62270 */
[C---:B------:R-:W-:Y:S02]  /*5ab0*/  ISETP.EQ.AND P4, PT, R47.reuse, 0x10, PT ;  /* 0x000000102f00780c */ /* 0x040fe40003f82270 */
[C---:B------:R-:W-:Y:S02]  /*5ac0*/  ISETP.EQ.AND P0, PT, R47.reuse, 0x20, PT ;  /* 0x000000202f00780c */ /* 0x040fe40003f02270 */
[----:B------:R-:W-:-:S07]  /*5ad0*/  ISETP.EQ.AND P2, PT, R47, 0x30, PT ;  /* 0x000000302f00780c */ /* 0x000fce0003f42270 */
[----:B01----:R-:W-:Y:S01]  /*5ae0*/  @P3 IMAD.MOV.U32 R29, RZ, RZ, R69 ;  /* 0x000000ffff1d3224 */ /* 0x003fe200078e0045 */
[C---:B------:R-:W-:Y:S01]  /*5af0*/  ISETP.EQ.AND P3, PT, R47.reuse, 0x40, PT ;  /* 0x000000402f00780c */ /* 0x040fe20003f62270 */
[----:B------:R-:W-:Y:S01]  /*5b00*/  @P4 IMAD.MOV.U32 R29, RZ, RZ, R25 ;  /* 0x000000ffff1d4224 */ /* 0x000fe200078e0019 */
[C---:B------:R-:W-:Y:S02]  /*5b10*/  ISETP.EQ.AND P4, PT, R47.reuse, 0x50, PT ;  /* 0x000000502f00780c */ /* 0x040fe40003f82270 */
[----:B------:R-:W-:Y:S01]  /*5b20*/  @P0 MOV R29, R18 ;  /* 0x00000012001d0202 */ /* 0x000fe20000000f00 */
[----:B------:R-:W-:Y:S01]  /*5b30*/  @P2 IMAD.MOV.U32 R29, RZ, RZ, R10 ;  /* 0x000000ffff1d2224 */ /* 0x000fe200078e000a */
[C---:B------:R-:W-:Y:S02]  /*5b40*/  ISETP.EQ.AND P0, PT, R47.reuse, 0x60, PT ;  /* 0x000000602f00780c */ /* 0x040fe40003f02270 */
[----:B------:R-:W-:-:S05]  /*5b50*/  ISETP.EQ.AND P2, PT, R47, 0x70, PT ;  /* 0x000000702f00780c */ /* 0x000fca0003f42270 */
[----:B------:R-:W-:Y:S02]  /*5b60*/  @P3 IMAD.MOV.U32 R29, RZ, RZ, R61 ;  /* 0x000000ffff1d3224 */ /* 0x000fe400078e003d */
[----:B------:R-:W-:-:S04]  /*5b70*/  @P4 MOV R29, R66 ;  /* 0x00000042001d4202 */ /* 0x000fc80000000f00 */
[----:B------:R-:W-:Y:S02]  /*5b80*/  @P0 IMAD.MOV.U32 R29, RZ, RZ, R19 ;  /* 0x000000ffff1d0224 */ /* 0x000fe400078e0013 */
[----:B------:R-:W-:-:S05]  /*5b90*/  @P2 IMAD.MOV.U32 R29, RZ, RZ, R11 ;  /* 0x000000ffff1d2224 */ /* 0x000fca00078e000b */
[----:B------:R2:W-:Y:S02]  /*5ba0*/  STG.E desc[UR4][R2.64+0x8], R29 ;  /* 0x0000081d02007986 */ /* 0x0005e4000c101904 */
.L_x_1860:
[----:B------:R-:W-:Y:S05]  /*5bb0*/  BSYNC B1 ;  /* 0x0000000000017941 */ /* 0x000fea0003800000 */
.L_x_1859:
[----:B------:R-:W-:Y:S05]  /*5bc0*/  @!P1 BRA `(.L_x_1845) ;  /* 0x0000000000449947 */ /* 0x000fea0003800000 */
[C---:B------:R-:W-:Y:S02]  /*5bd0*/  ISETP.EQ.AND P2, PT, R47.reuse, RZ, PT ;  /* 0x000000ff2f00720c */ /* 0x040fe40003f42270 */
[C---:B------:R-:W-:Y:S02]  /*5be0*/  ISETP.EQ.AND P3, PT, R47.reuse, 0x10, PT ;  /* 0x000000102f00780c */ /* 0x040fe40003f62270 */
[C---:B------:R-:W-:Y:S02]  /*5bf0*/  ISETP.EQ.AND P0, PT, R47.reuse, 0x20, PT ;  /* 0x000000202f00780c */ /* 0x040fe40003f02270 */
[----:B------:R-:W-:-:S07]  /*5c00*/  ISETP.EQ.AND P1, PT, R47, 0x30, PT ;  /* 0x000000302f00780c */ /* 0x000fce0003f22270 */
[----:B012---:R-:W-:Y:S02]  /*5c10*/  @P2 MOV R29, R68 ;  /* 0x00000044001d2202 */ /* 0x007fe40000000f00 */
[C---:B------:R-:W-:Y:S01]  /*5c20*/  ISETP.EQ.AND P2, PT, R47.reuse, 0x40, PT ;  /* 0x000000402f00780c */ /* 0x040fe20003f42270 */
[----:B------:R-:W-:Y:S01]  /*5c30*/  @P3 IMAD.MOV.U32 R29, RZ, RZ, R24 ;  /* 0x000000ffff1d3224 */ /* 0x000fe200078e0018 */
[C---:B------:R-:W-:Y:S01]  /*5c40*/  ISETP.EQ.AND P3, PT, R47.reuse, 0x50, PT ;  /* 0x000000502f00780c */ /* 0x040fe20003f62270 */
[----:B------:R-:W-:Y:S01]  /*5c50*/  @P0 IMAD.MOV.U32 R29, RZ, RZ, R16 ;  /* 0x000000ffff1d0224 */ /* 0x000fe200078e0010 */
[C---:B------:R-:W-:Y:S02]  /*5c60*/  ISETP.EQ.AND P0, PT, R47.reuse, 0x60, PT ;  /* 0x000000602f00780c */ /* 0x040fe40003f02270 */
[----:B------:R-:W-:Y:S02]  /*5c70*/  @P1 MOV R29, R8 ;  /* 0x00000008001d1202 */ /* 0x000fe40000000f00 */
[----:B------:R-:W-:-:S05]  /*5c80*/  ISETP.EQ.AND P1, PT, R47, 0x70, PT ;  /* 0x000000702f00780c */ /* 0x000fca0003f22270 */
[----:B------:R-:W-:Y:S02]  /*5c90*/  @P2 IMAD.MOV.U32 R29, RZ, RZ, R62 ;  /* 0x000000ffff1d2224 */ /* 0x000fe400078e003e */
[----:B------:R-:W-:Y:S02]  /*5ca0*/  @P3 IMAD.MOV.U32 R29, RZ, RZ, R67 ;  /* 0x000000ffff1d3224 */ /* 0x000fe400078e0043 */
[----:B------:R-:W-:-:S04]  /*5cb0*/  @P0 MOV R29, R17 ;  /* 0x00000011001d0202 */ /* 0x000fc80000000f00 */
[----:B------:R-:W-:-:S05]  /*5cc0*/  @P1 IMAD.MOV.U32 R29, RZ, RZ, R9 ;  /* 0x000000ffff1d1224 */ /* 0x000fca00078e0009 */
[----:B------:R3:W-:Y:S02]  /*5cd0*/  STG.E desc[UR4][R2.64+0xc], R29 ;  /* 0x00000c1d02007986 */ /* 0x0007e4000c101904 */
.L_x_1845:
[----:B------:R-:W-:Y:S05]  /*5ce0*/  BSYNC B0 ;  /* 0x0000000000007941 */ /* 0x000fea0003800000 */
.L_x_1844:
[----:B------:R-:W-:Y:S01]  /*5cf0*/  BAR.SYNC.DEFER_BLOCKING 0x0 ;  /* 0x0000000000007b1d */ /* 0x000fe20000010000 */
[----:B------:R-:W-:-:S05]  /*5d00*/  ISETP.NE.AND P0, PT, R72, RZ, PT ;  /* 0x000000ff4800720c */ /* 0x000fca0003f05270 */
[----:B------:R-:W-:Y:S08]  /*5d10*/  BSSY B0, `(.L_x_1861) ;  /* 0x0000012000007945 */ /* 0x000ff00003800000 */
        /* <DEDUP_REMOVED lines=17> */
.L_x_1862:
[----:B------:R-:W-:Y:S05]  /*5e30*/  BSYNC B0 ;  /* 0x0000000000007941 */ /* 0x000fea0003800000 */
.L_x_1861:
[----:B------:R-:W-:Y:S01]  /*5e40*/  BAR.SYNC.DEFER_BLOCKING 0x0 ;  /* 0x0000000000007b1d */ /* 0x000fe20000010000 */
[----:B------:R-:W-:-:S13]  /*5e50*/  ISETP.NE.AND P0, PT, R46, RZ, PT ;  /* 0x000000ff2e00720c */ /* 0x000fda0003f05270 */
[----:B------:R-:W-:Y:S05]  /*5e60*/  @!P0 EXIT ;  /* 0x000000000000894d */ /* 0x000fea0003800000 */
[----:B0123--:R-:W0:Y:S01]  /*5e70*/  LDC.64 R2, c[0x0][0x270] ;  /* 0x00009c00ff027b82 */ /* 0x00fe220000000a00 */
[C---:B------:R-:W-:Y:S01]  /*5e80*/  ISETP.NE.AND P0, PT, R6.reuse, RZ, PT ;  /* 0x000000ff0600720c */ /* 0x040fe20003f05270 */
[----:B------:R-:W-:Y:S01]  /*5e90*/  BSSY B0, `(.L_x_1863) ;  /* 0x0000054000007945 */ /* 0x000fe20003800000 */
[----:B------:R-:W-:-:S11]  /*5ea0*/  IMAD.SHL.U32 R35, R6, 0x10, RZ ;  /* 0x0000001006237824 */ /* 0x000fd600078e00ff */
        /* <DEDUP_REMOVED lines=11> */
[----:B----4-:R-:W-:Y:S01]  /*5f60*/  @P6 MOV R7, R69 ;  /* 0x0000004500076202 */ /* 0x010fe20000000f00 */
        /* <DEDUP_REMOVED lines=37> */
[----:B------:R-:W-:Y:S01]  /*61c0*/  @P1 IMAD.MOV.U32 R22, RZ, RZ, R28 ;  /* 0x000000ffff161224 */ /* 0x000fe200078e001c */
[----:B------:R-:W-:Y:S01]  /*61d0*/  @P0 MOV R71, R28 ;  /* 0x0000001c00470202 */ /* 0x000fe20000000f00 */
[--C-:B------:R-:W-:Y:S01]  /*61e0*/  @P0 IMAD.MOV.U32 R69, RZ, RZ, R34.reuse ;  /* 0x000000ffff450224 */ /* 0x100fe200078e0022 */
[-C--:B------:R-:W-:Y:S01]  /*61f0*/  @P3 MOV R61, R34.reuse ;  /* 0x00000022003d3202 */ /* 0x080fe20000000f00 */
[----:B------:R-:W-:Y:S01]  /*6200*/  @P0 IMAD.MOV.U32 R70, RZ, RZ, R29 ;  /* 0x000000ffff460224 */ /* 0x000fe200078e001d */
[----:B------:R-:W-:Y:S01]  /*6210*/  @P6 MOV R11, R34 ;  /* 0x00000022000b6202 */ /* 0x000fe20000000f00 */
[----:B------:R-:W-:Y:S01]  /*6220*/  @P0 IMAD.MOV.U32 R68, RZ, RZ, R31 ;  /* 0x000000ffff440224 */ /* 0x000fe200078e001f */
[----:B------:R-:W-:Y:S01]  /*6230*/  ISETP.NE.AND P0, PT, R30, RZ, PT ;  /* 0x000000ff1e00720c */ /* 0x000fe20003f05270 */
        /* <DEDUP_REMOVED lines=23> */
[--C-:B------:R-:W-:Y:S02]  /*63b0*/  @P4 IMAD.MOV.U32 R67, RZ, RZ, R31.reuse ;  /* 0x000000ffff434224 */ /* 0x100fe400078e001f */
[----:B------:R-:W-:-:S07]  /*63c0*/  @P5 IMAD.MOV.U32 R17, RZ, RZ, R31 ;  /* 0x000000ffff115224 */ /* 0x000fce00078e001f */
.L_x_1864:
[----:B------:R-:W-:Y:S05]  /*63d0*/  BSYNC B0 ;  /* 0x0000000000007941 */ /* 0x000fea0003800000 */
.L_x_1863:
        /* <DEDUP_REMOVED lines=12> */
[----:B----4-:R-:W-:Y:S01]  /*64a0*/  @P6 IMAD.MOV.U32 R7, RZ, RZ, R69 ;  /* 0x000000ffff076224 */ /* 0x010fe200078e0045 */
        /* <DEDUP_REMOVED lines=39> */
[--C-:B------:R-:W-:Y:S01]  /*6720*/  @P1 IMAD.MOV.U32 R18, RZ, RZ, R34.reuse ;  /* 0x000000ffff121224 */ /* 0x100fe200078e0022 */
[-C--:B------:R-:W-:Y:S01]  /*6730*/  @P0 MOV R69, R34.reuse ;  /* 0x0000002200450202 */ /* 0x080fe20000000f00 */
[--C-:B------:R-:W-:Y:S01]  /*6740*/  @P3 IMAD.MOV.U32 R61, RZ, RZ, R34.reuse ;  /* 0x000000ffff3d3224 */ /* 0x100fe200078e0022 */
[----:B------:R-:W-:Y:S01]  /*6750*/  @P0 MOV R68, R31 ;  /* 0x0000001f00440202 */ /* 0x000fe20000000f00 */
[--C-:B------:R-:W-:Y:S01]  /*6760*/  @P0 IMAD.MOV.U32 R70, RZ, RZ, R29.reuse ;  /* 0x000000ffff460224 */ /* 0x100fe200078e001d */
[----:B------:R-:W-:Y:S01]  /*6770*/  ISETP.NE.AND P0, PT, R30, RZ, PT ;  /* 0x000000ff1e00720c */ /* 0x000fe20003f05270 */
[--C-:B------:R-:W-:Y:S01]  /*6780*/  @P4 IMAD.MOV.U32 R66, RZ, RZ, R34.reuse ;  /* 0x000000ffff424224 */ /* 0x100fe200078e0022 */
[-C--:B------:R-:W-:Y:S01]  /*6790*/  @P2 MOV R10, R34.reuse ;  /* 0x00000022000a2202 */ /* 0x080fe20000000f00 */
[----:B------:R-:W-:Y:S01]  /*67a0*/  @P6 IMAD.MOV.U32 R11, RZ, RZ, R34 ;  /* 0x000000ffff0b6224 */ /* 0x000fe200078e0022 */
        /* <DEDUP_REMOVED lines=8> */
[-C--:B------:R-:W-:Y:S01]  /*6830*/  @P6 MOV R13, R29.reuse ;  /* 0x0000001d000d6202 */ /* 0x080fe20000000f00 */
[----:B------:R-:W-:Y:S01]  /*6840*/  @P0 IMAD.MOV.U32 R25, RZ, RZ, R34 ;  /* 0x000000ffff190224 */ /* 0x000fe200078e0022 */
[----:B------:R-:W-:Y:S01]  /*6850*/  @P0 MOV R26, R29 ;  /* 0x0000001d001a0202 */ /* 0x000fe20000000f00 */
[----:B------:R-:W-:Y:S01]  /*6860*/  @P0 IMAD.MOV.U32 R27, RZ, RZ, R28 ;  /* 0x000000ffff1b0224 */ /* 0x000fe200078e001c */
[-C--:B------:R-:W-:Y:S01]  /*6870*/  @P2 MOV R8, R31.reuse ;  /* 0x0000001f00082202 */ /* 0x080fe20000000f00 */
[--C-:B------:R-:W-:Y:S01]  /*6880*/  @P1 IMAD.MOV.U32 R20, RZ, RZ, R29.reuse ;  /* 0x000000ffff141224 */ /* 0x100fe200078e001d */
[----:B------:R-:W-:Y:S01]  /*6890*/  @P5 MOV R17, R31 ;  /* 0x0000001f00115202 */ /* 0x000fe20000000f00 */
[----:B------:R-:W-:-:S02]  /*68a0*/  @P2 IMAD.MOV.U32 R12, RZ, RZ, R29 ;  /* 0x000000ffff0c2224 */ /* 0x000fc400078e001d */
[--C-:B------:R-:W-:Y:S02]  /*68b0*/  @P4 IMAD.MOV.U32 R65, RZ, RZ, R29.reuse ;  /* 0x000000ffff414224 */ /* 0x100fe400078e001d */
[----:B------:R-:W-:Y:S02]  /*68c0*/  @P5 IMAD.MOV.U32 R21, RZ, RZ, R29 ;  /* 0x000000ffff155224 */ /* 0x000fe400078e001d */
[--C-:B------:R-:W-:Y:S02]  /*68d0*/  @P0 IMAD.MOV.U32 R24, RZ, RZ, R31.reuse ;  /* 0x000000ffff180224 */ /* 0x100fe400078e001f */
[--C-:B------:R-:W-:Y:S02]  /*68e0*/  @P1 IMAD.MOV.U32 R16, RZ, RZ, R31.reuse ;  /* 0x000000ffff101224 */ /* 0x100fe400078e001f */
[--C-:B------:R-:W-:Y:S02]  /*68f0*/  @P3 IMAD.MOV.U32 R62, RZ, RZ, R31.reuse ;  /* 0x000000ffff3e3224 */ /* 0x100fe400078e001f */
[----:B------:R-:W-:-:S02]  /*6900*/  @P4 IMAD.MOV.U32 R67, RZ, RZ, R31 ;  /* 0x000000ffff434224 */ /* 0x000fc400078e001f */
[----:B------:R-:W-:-:S07]  /*6910*/  @P6 IMAD.MOV.U32 R9, RZ, RZ, R31 ;  /* 0x000000ffff096224 */ /* 0x000fce00078e001f */
.L_x_1866:
[----:B------:R-:W-:Y:S05]  /*6920*/  BSYNC B0 ;  /* 0x0000000000007941 */ /* 0x000fea0003800000 */
.L_x_1865:
        /* <DEDUP_REMOVED lines=52> */
[-C--:B------:R-:W-:Y:S01]  /*6c70*/  @P1 MOV R18, R34.reuse ;  /* 0x0000002200121202 */ /* 0x080fe20000000f00 */
[----:B------:R-:W-:Y:S01]  /*6c80*/  @P0 IMAD.MOV.U32 R68, RZ, RZ, R31 ;  /* 0x000000ffff440224 */ /* 0x000fe200078e001f */
[-C--:B------:R-:W-:Y:S01]  /*6c90*/  @P0 MOV R70, R29.reuse ;  /* 0x0000001d00460202 */ /* 0x080fe20000000f00 */
[----:B------:R-:W-:Y:S01]  /*6ca0*/  @P0 IMAD.MOV.U32 R71, RZ, RZ, R28 ;  /* 0x000000ffff470224 */ /* 0x000fe200078e001c */
[----:B------:R-:W-:Y:S01]  /*6cb0*/  ISETP.NE.AND P0, PT, R30, RZ, PT ;  /* 0x000000ff1e00720c */ /* 0x000fe20003f05270 */
[--C-:B------:R-:W-:Y:S01]  /*6cc0*/  @P2 IMAD.MOV.U32 R10, RZ, RZ, R34.reuse ;  /* 0x000000ffff0a2224 */ /* 0x100fe200078e0022 */
[----:B------:R-:W-:Y:S01]  /*6cd0*/  @P4 MOV R66, R34 ;  /* 0x0000002200424202 */ /* 0x000fe20000000f00 */
[--C-:B------:R-:W-:Y:S01]  /*6ce0*/  @P3 IMAD.MOV.U32 R61, RZ, RZ, R34.reuse ;  /* 0x000000ffff3d3224 */ /* 0x100fe200078e0022 */
[-C--:B------:R-:W-:Y:S01]  /*6cf0*/  @P3 MOV R63, R28.reuse ;  /* 0x0000001c003f3202 */ /* 0x080fe20000000f00 */
[--C-:B------:R-:W-:Y:S01]  /*6d00*/  @P5 IMAD.MOV.U32 R19, RZ, RZ, R34.reuse ;  /* 0x000000ffff135224 */ /* 0x100fe200078e0022 */
[-C--:B------:R-:W-:Y:S01]  /*6d10*/  @P6 MOV R15, R28.reuse ;  /* 0x0000001c000f6202 */ /* 0x080fe20000000f00 */
[----:B------:R-:W-:Y:S01]  /*6d20*/  @P6 IMAD.MOV.U32 R11, RZ, RZ, R34 ;  /* 0x000000ffff0b6224 */ /* 0x000fe200078e0022 */
[-C--:B------:R-:W-:Y:S01]  /*6d30*/  @P2 MOV R12, R29.reuse ;  /* 0x0000001d000c2202 */ /* 0x080fe20000000f00 */
[--C-:B------:R-:W-:Y:S01]  /*6d40*/  @P1 IMAD.MOV.U32 R22, RZ, RZ, R28.reuse ;  /* 0x000000ffff161224 */ /* 0x100fe200078e001c */
[----:B------:R-:W-:Y:S01]  /*6d50*/  @P5 MOV R21, R29 ;  /* 0x0000001d00155202 */ /* 0x000fe20000000f00 */
[----:B------:R-:W-:Y:S01]  /*6d60*/  @P2 IMAD.MOV.U32 R14, RZ, RZ, R28 ;  /* 0x000000ffff0e2224 */ /* 0x000fe200078e001c */
[-C--:B------:R-:W-:Y:S01]  /*6d70*/  @P1 MOV R16, R31.reuse ;  /* 0x0000001f00101202 */ /* 0x080fe20000000f00 */
[----:B------:R-:W-:Y:S01]  /*6d80*/  @P0 IMAD.MOV.U32 R25, RZ, RZ, R34 ;  /* 0x000000ffff190224 */ /* 0x000fe200078e0022 */
[----:B------:R-:W-:Y:S01]  /*6d90*/  @P0 MOV R27, R28 ;  /* 0x0000001c001b0202 */ /* 0x000fe20000000f00 */
[--C-:B------:R-:W-:Y:S01]  /*6da0*/  @P4 IMAD.MOV.U32 R64, RZ, RZ, R28.reuse ;  /* 0x000000ffff404224 */ /* 0x100fe200078e001c */
[----:B------:R-:W-:Y:S01]  /*6db0*/  @P4 MOV R67, R31 ;  /* 0x0000001f00434202 */ /* 0x000fe20000000f00 */
[----:B------:R-:W-:-:S02]  /*6dc0*/  @P5 IMAD.MOV.U32 R23, RZ, RZ, R28 ;  /* 0x000000ffff175224 */ /* 0x000fc400078e001c */
[--C-:B------:R-:W-:Y:S02]  /*6dd0*/  @P0 IMAD.MOV.U32 R26, RZ, RZ, R29.reuse ;  /* 0x000000ffff1a0224 */ /* 0x100fe400078e001d */
[--C-:B------:R-:W-:Y:S02]  /*6de0*/  @P1 IMAD.MOV.U32 R20, RZ, RZ, R29.reuse ;  /* 0x000000ffff141224 */ /* 0x100fe400078e001d */
[--C-:B------:R-:W-:Y:S02]  /*6df0*/  @P3 IMAD.MOV.U32 R60, RZ, RZ, R29.reuse ;  /* 0x000000ffff3c3224 */ /* 0x100fe400078e001d */
[--C-:B------:R-:W-:Y:S02]  /*6e00*/  @P4 IMAD.MOV.U32 R65, RZ, RZ, R29.reuse ;  /* 0x000000ffff414224 */ /* 0x100fe400078e001d */
[----:B------:R-:W-:Y:S02]  /*6e10*/  @P6 IMAD.MOV.U32 R13, RZ, RZ, R29 ;  /* 0x000000ffff0d6224 */ /* 0x000fe400078e001d */
[----:B------:R-:W-:-:S02]  /*6e20*/  @P0 IMAD.MOV.U32 R24, RZ, RZ, R31 ;  /* 0x000000ffff180224 */ /* 0x000fc400078e001f */
[--C-:B------:R-:W-:Y:S02]  /*6e30*/  @P2 IMAD.MOV.U32 R8, RZ, RZ, R31.reuse ;  /* 0x000000ffff082224 */ /* 0x100fe400078e001f */
[--C-:B------:R-:W-:Y:S02]  /*6e40*/  @P3 IMAD.MOV.U32 R62, RZ, RZ, R31.reuse ;  /* 0x000000ffff3e3224 */ /* 0x100fe400078e001f */
[--C-:B------:R-:W-:Y:S02]  /*6e50*/  @P5 IMAD.MOV.U32 R17, RZ, RZ, R31.reuse ;  /* 0x000000ffff115224 */ /* 0x100fe400078e001f */
[----:B------:R-:W-:-:S07]  /*6e60*/  @P6 IMAD.MOV.U32 R9, RZ, RZ, R31 ;  /* 0x000000ffff096224 */ /* 0x000fce00078e001f */
.L_x_1868:
[----:B------:R-:W-:Y:S05]  /*6e70*/  BSYNC B0 ;  /* 0x0000000000007941 */ /* 0x000fea0003800000 */
.L_x_1867:
[----:B------:R-:W-:Y:S01]  /*6e80*/  ISETP.NE.AND P0, PT, R6, 0x3, PT ;  /* 0x000000030600780c */ /* 0x000fe20003f05270 */
[----:B------:R-:W-:Y:S01]  /*6e90*/  IMAD R5, R0, UR6, R33 ;  /* 0x0000000600057c24 */ /* 0x000fe2000f8e0221 */
[----:B------:R-:W-:Y:S01]  /*6ea0*/  BSSY B0, `(.L_x_1869) ;  /* 0x0000055000007945 */ /* 0x000fe20003800000 */
[----:B------:R-:W-:Y:S02]  /*6eb0*/  IADD3 R33, -R33, UR6, RZ ;  /* 0x0000000621217c10 */ /* 0x000fe4000fffe1ff */
[----:B0-----:R-:W-:-:S08]  /*6ec0*/  IMAD.WIDE.U32 R2, R5, 0x4, R2 ;  /* 0x0000000405027825 */ /* 0x001fd000078e0002 */
[----:B------:R-:W-:Y:S05]  /*6ed0*/  @!P0 BRA `(.L_x_1870) ;  /* 0x0000000400448947 */ /* 0x000fea0003800000 */
[----:B----4-:R-:W0:Y:S01]  /*6ee0*/  LDS.128 R4, [R32+0x630] ;  /* 0x0006300020047984 */ /* 0x010e220000000c00 */
        /* <DEDUP_REMOVED lines=41> */
[----:B------:R-:W-:Y:S02]  /*7180*/  @P6 IMAD.MOV.U32 R29, RZ, RZ, R15 ;  /* 0x000000ffff1d6224 */ /* 0x000fe400078e000f */
[----:B------:R-:W-:Y:S01]  /*7190*/  FADD R7, R7, R30 ;  /* 0x0000001e07077221 */ /* 0x000fe20000000000 */
[----:B------:R-:W-:Y:S02]  /*71a0*/  @P6 IMAD.MOV.U32 R28, RZ, RZ, R11 ;  /* 0x000000ffff1c6224 */ /* 0x000fe400078e000b */
[----:B------:R-:W-:Y:S01]  /*71b0*/  FADD R5, R5, R0 ;  /* 0x0000000005057221 */ /* 0x000fe20000000000 */
[----:B------:R-:W-:Y:S01]  /*71c0*/  FADD R4, R4, R29 ;  /* 0x0000001d04047221 */ /* 0x000fe20000000000 */
[----:B------:R-:W-:Y:S02]  /*71d0*/  @P0 IMAD.MOV.U32 R68, RZ, RZ, R7 ;  /* 0x000000ffff440224 */ /* 0x000fe400078e0007 */
[----:B-1----:R-:W-:Y:S01]  /*71e0*/  FADD R31, R31, R28 ;  /* 0x0000001c1f1f7221 */ /* 0x002fe20000000000 */
[----:B------:R-:W-:Y:S01]  /*71f0*/  @P1 IMAD.MOV.U32 R20, RZ, RZ, R5 ;  /* 0x000000ffff141224 */ /* 0x000fe200078e0005 */
[-C--:B------:R-:W-:Y:S01]  /*7200*/  @P0 MOV R70, R5.reuse ;  /* 0x0000000500460202 */ /* 0x080fe20000000f00 */
[--C-:B------:R-:W-:Y:S01]  /*7210*/  @P0 IMAD.MOV.U32 R71, RZ, RZ, R4.reuse ;  /* 0x000000ffff470224 */ /* 0x100fe200078e0004 */
[-C--:B------:R-:W-:Y:S01]  /*7220*/  @P3 MOV R63, R4.reuse ;  /* 0x00000004003f3202 */ /* 0x080fe20000000f00 */
[----:B------:R-:W-:Y:S01]  /*7230*/  @P0 IMAD.MOV.U32 R69, RZ, RZ, R31 ;  /* 0x000000ffff450224 */ /* 0x000fe200078e001f */
[----:B------:R-:W-:Y:S01]  /*7240*/  ISETP.NE.AND P0, PT, R6, RZ, PT ;  /* 0x000000ff0600720c */ /* 0x000fe20003f05270 */
[--C-:B------:R-:W-:Y:S01]  /*7250*/  @P1 IMAD.MOV.U32 R22, RZ, RZ, R4.reuse ;  /* 0x000000ffff161224 */ /* 0x100fe200078e0004 */
[-C--:B------:R-:W-:Y:S01]  /*7260*/  @P6 MOV R15, R4.reuse ;  /* 0x00000004000f6202 */ /* 0x080fe20000000f00 */
        /* <DEDUP_REMOVED lines=23> */
[----:B------:R-:W-:-:S07]  /*73e0*/  @P5 IMAD.MOV.U32 R19, RZ, RZ, R31 ;  /* 0x000000ffff135224 */ /* 0x000fce00078e001f */
.L_x_1870:
[----:B------:R-:W-:Y:S05]  /*73f0*/  BSYNC B0 ;  /* 0x0000000000007941 */ /* 0x000fea0003800000 */
.L_x_1869:
        /* <DEDUP_REMOVED lines=15> */
[----:B----4-:R-:W-:Y:S01]  /*74f0*/  @P6 IMAD.MOV.U32 R7, RZ, RZ, R68 ;  /* 0x000000ffff076224 */ /* 0x010fe200078e0044 */
[----:B------:R-:W-:Y:S01]  /*7500*/  ISETP.EQ.AND P6, PT, R35, 0x70, PT ;  /* 0x000000702300780c */ /* 0x000fe20003fc2270 */
        /* <DEDUP_REMOVED lines=26> */
[----:B------:R-:W-:-:S05]  /*76b0*/  @P6 IMAD.MOV.U32 R6, RZ, RZ, R11 ;  /* 0x000000ffff066224 */ /* 0x000fca00078e000b */
[----:B------:R-:W-:Y:S01]  /*76c0*/  STG.E.128 desc[UR4][R2.64], R4 ;  /* 0x0000000402007986 */ /* 0x000fe2000c101d04 */
[----:B------:R-:W-:Y:S05]  /*76d0*/  EXIT ;  /* 0x000000000000794d */ /* 0x000fea0003800000 */
.L_x_1871:
[C---:B------:R-:W-:Y:S01]  /*76e0*/  ISETP.NE.AND P3, PT, R33.reuse, RZ, PT ;  /* 0x000000ff2100720c */ /* 0x040fe20003f65270 */
[----:B------:R-:W-:Y:S01]  /*76f0*/  BSSY B0, `(.L_x_1872) ;  /* 0x0000014000007945 */ /* 0x000fe20003800000 */
[C---:B------:R-:W-:Y:S02]  /*7700*/  ISETP.GE.U32.AND P0, PT, R33.reuse, 0x2, PT ;  /* 0x000000022100780c */ /* 0x040fe40003f06070 */
[----:B------:R-:W-:-:S09]  /*7710*/  ISETP.GE.U32.AND P2, PT, R33, 0x3, PT ;  /* 0x000000032100780c */ /* 0x000fd20003f46070 */
[----:B------:R-:W-:Y:S05]  /*7720*/  @!P3 BRA `(.L_x_1873) ;  /* 0x000000000040b947 */ /* 0x000fea0003800000 */
[C---:B------:R-:W-:Y:S02]  /*7730*/  ISETP.EQ.AND P6, PT, R35.reuse, 0x10, PT ;  /* 0x000000102300780c */ /* 0x040fe40003fc2270 */
[C---:B------:R-:W-:Y:S02]  /*7740*/  ISETP.EQ.AND P3, PT, R35.reuse, 0x20, PT ;  /* 0x000000202300780c */ /* 0x040fe40003f62270 */
[C---:B------:R-:W-:Y:S02]  /*7750*/  ISETP.EQ.AND P4, PT, R35.reuse, 0x30, PT ;  /* 0x000000302300780c */ /* 0x040fe40003f82270 */
[C---:B------:R-:W-:Y:S02]  /*7760*/  ISETP.EQ.AND P5, PT, R35.reuse, RZ, PT ;  /* 0x000000ff2300720c */ /* 0x040fe40003fa2270 */
[----:B------:R-:W-:-:S05]  /*7770*/  ISETP.EQ.AND P5, PT, R35, 0x40, PT ;  /* 0x000000402300780c */ /* 0x000fca0003fa2270 */
[----:B------:R-:W-:Y:S01]  /*7780*/  @P6 IMAD.MOV.U32 R71, RZ, RZ, R27 ;  /* 0x000000ffff476224 */ /* 0x000fe200078e001b */
[C---:B------:R-:W-:Y:S02]  /*7790*/  ISETP.EQ.AND P6, PT, R35.reuse, 0x50, PT ;  /* 0x000000502300780c */ /* 0x040fe40003fc2270 */
[----:B------:R-:W-:Y:S01]  /*77a0*/  @P3 MOV R71, R22 ;  /* 0x0000001600473202 */ /* 0x000fe20000000f00 */
[----:B------:R-:W-:Y:S01]  /*77b0*/  @P4 IMAD.MOV.U32 R71, RZ, RZ, R14 ;  /* 0x000000ffff474224 */ /* 0x000fe200078e000e */
[C---:B------:R-:W-:Y:S02]  /*77c0*/  ISETP.EQ.AND P3, PT, R35.reuse, 0x60, PT ;  /* 0x000000602300780c */ /* 0x040fe40003f62270 */
[----:B------:R-:W-:Y:S02]  /*77d0*/  ISETP.EQ.AND P4, PT, R35, 0x70, PT ;  /* 0x000000702300780c */ /* 0x000fe40003f82270 */
[----:B------:R-:W-:-:S05]  /*77e0*/  @P5 MOV R71, R63 ;  /* 0x0000003f00475202 */ /* 0x000fca0000000f00 */
[----:B------:R-:W-:-:S04]  /*77f0*/  @P6 IMAD.MOV.U32 R71, RZ, RZ, R64 ;  /* 0x000000ffff476224 */ /* 0x000fc800078e0040 */
[----:B------:R-:W-:Y:S02]  /*7800*/  @P3 MOV R71, R23 ;  /* 0x0000001700473202 */ /* 0x000fe40000000f00 */
[----:B------:R-:W-:-:S05]  /*7810*/  @P4 IMAD.MOV.U32 R71, RZ, RZ, R15 ;  /* 0x000000ffff474224 */ /* 0x000fca00078e000f */
[----:B------:R0:W-:Y:S02]  /*7820*/  STG.E desc[UR4][R2.64], R71 ;  /* 0x0000004702007986 */ /* 0x0001e4000c101904 */
.L_x_1873:
[----:B------:R-:W-:Y:S05]  /*7830*/  BSYNC B0 ;  /* 0x0000000000007941 */ /* 0x000fea0003800000 */
.L_x_1872:
[----:B------:R-:W-:Y:S04]  /*7840*/  BSSY B0, `(.L_x_1874) ;  /* 0x0000012000007945 */ /* 0x000fe80003800000 */
[----:B------:R-:W-:Y:S05]  /*7850*/  @!P0 BRA `(.L_x_1875) ;  /* 0x0000000000408947 */ /* 0x000fea0003800000 */
[C---:B------:R-:W-:Y:S02]  /*7860*/  ISETP.EQ.AND P5, PT, R35.reuse, 0x10, PT ;  /* 0x000000102300780c */ /* 0x040fe40003fa2270 */
[C---:B------:R-:W-:Y:S02]  /*7870*/  ISETP.EQ.AND P0, PT, R35.reuse, 0x20, PT ;  /* 0x000000202300780c */ /* 0x040fe40003f02270 */
[C---:B------:R-:W-:Y:S02]  /*7880*/  ISETP.EQ.AND P3, PT, R35.reuse, 0x30, PT ;  /* 0x000000302300780c */ /* 0x040fe40003f62270 */
[C---:B------:R-:W-:Y:S02]  /*7890*/  ISETP.EQ.AND P4, PT, R35.reuse, RZ, PT ;  /* 0x000000ff2300720c */ /* 0x040fe40003f82270 */
[----:B------:R-:W-:-:S05]  /*78a0*/  ISETP.EQ.AND P4, PT, R35, 0x40, PT ;  /* 0x000000402300780c */ /* 0x000fca0003f82270 */
[----:B------:R-:W-:Y:S02]  /*78b0*/  @P5 MOV R70, R26 ;  /* 0x0000001a00465202 */ /* 0x000fe40000000f00 */
[C---:B------:R-:W-:Y:S01]  /*78c0*/  ISETP.EQ.AND P5, PT, R35.reuse, 0x50, PT ;  /* 0x000000502300780c */ /* 0x040fe20003fa2270 */
[----:B------:R-:W-:Y:S01]  /*78d0*/  @P0 IMAD.MOV.U32 R70, RZ, RZ, R20 ;  /* 0x000000ffff460224 */ /* 0x000fe200078e0014 */
[C---:B------:R-:W-:Y:S02]  /*78e0*/  ISETP.EQ.AND P0, PT, R35.reuse, 0x60, PT ;  /* 0x000000602300780c */ /* 0x040fe40003f02270 */
[----:B------:R-:W-:Y:S02]  /*78f0*/  @P3 MOV R70, R12 ;  /* 0x0000000c00463202 */ /* 0x000fe40000000f00 */
[----:B------:R-:W-:Y:S01]  /*7900*/  ISETP.EQ.AND P3, PT, R35, 0x70, PT ;  /* 0x000000702300780c */ /* 0x000fe20003f62270 */
[----:B------:R-:W-:-:S06]  /*7910*/  @P4 IMAD.MOV.U32 R70, RZ, RZ, R60 ;  /* 0x000000ffff464224 */ /* 0x000fcc00078e003c */
[----:B------:R-:W-:Y:S02]  /*7920*/  @P5 MOV R70, R65 ;  /* 0x0000004100465202 */ /* 0x000fe40000000f00 */
[----:B------:R-:W-:-:S04]  /*7930*/  @P0 IMAD.MOV.U32 R70, RZ, RZ, R21 ;  /* 0x000000ffff460224 */ /* 0x000fc800078e0015 */
[----:B------:R-:W-:-:S05]  /*7940*/  @P3 MOV R70, R13 ;  /* 0x0000000d00463202 */ /* 0x000fca0000000f00 */
[----:B------:R1:W-:Y:S02]  /*7950*/  STG.E desc[UR4][R2.64+0x4], R70 ;  /* 0x0000044602007986 */ /* 0x0003e4000c101904 */
.L_x_1875:
[----:B------:R-:W-:Y:S05]  /*7960*/  BSYNC B0 ;  /* 0x0000000000007941 */ /* 0x000fea0003800000 */
.L_x_1874:
[----:B------:R-:W-:Y:S04]  /*7970*/  BSSY B0, `(.L_x_1876) ;  /* 0x0000012000007945 */ /* 0x000fe80003800000 */
        /* <DEDUP_REMOVED lines=17> */
.L_x_1877:
[----:B------:R-:W-:Y:S05]  /*7a90*/  BSYNC B0 ;  /* 0x0000000000007941 */ /* 0x000fea0003800000 */
.L_x_1876:
[----:B------:R-:W-:Y:S05]  /*7aa0*/  @!P1 EXIT ;  /* 0x000000000000994d */ /* 0x000fea0003800000 */
        /* <DEDUP_REMOVED lines=15> */
[----:B------:R-:W-:Y:S01]  /*7ba0*/  STG.E desc[UR4][R2.64+0xc], R68 ;  /* 0x00000c4402007986 */ /* 0x000fe2000c101904 */
[----:B------:R-:W-:Y:S05]  /*7bb0*/  EXIT ;  /* 0x000000000000794d */ /* 0x000fea0003800000 */
        .weak           $__internal_15_$__cuda_sm20_rcp_rn_f32_slowpath
        .type           $__internal_15_$__cuda_sm20_rcp_rn_f32_slowpath,@function
        .size           $__internal_15_$__cuda_sm20_rcp_rn_f32_slowpath,(.L_x_7855 - $__internal_15_$__cuda_sm20_rcp_rn_f32_slowpath)
$__internal_15_$__cuda_sm20_rcp_rn_f32_slowpath:
        /* <DEDUP_REMOVED lines=15> */
.L_x_1878:
        /* <DEDUP_REMOVED lines=33> */
.L_x_1880:
[----:B------:R0:W1:Y:S02]  /*7ec0*/  MUFU.RCP R9, R8 ;  /* 0x0000000800097308 */ /* 0x0000640000001000 */
.L_x_1879:
[----:B-1-3--:R-:W-:Y:S01]  /*7ed0*/  MOV R73, R9 ;  /* 0x0000000900497202 */ /* 0x00afe20000000f00 */
[----:B0-2---:R-:W-:Y:S01]  /*7ee0*/  IMAD.MOV.U32 R8, RZ, RZ, R15 ;  /* 0x000000ffff087224 */ /* 0x005fe200078e000f */
[----:B------:R-:W-:-:S04]  /*7ef0*/  MOV R9, 0x0 ;  /* 0x0000000000097802 */ /* 0x000fc80000000f00 */
[----:B------:R-:W-:Y:S05]  /*7f00*/  RET.REL.NODEC R8 `(_ZN18transformer_engine13normalization21ln_bwd_general_kernelINS0_13Kernel_traitsI13__nv_bfloat16fS3_fjLj512ELj1ELj4ELj1ELj16ENS0_18Kernel_traits_baseILj512ES3_fS3_fjLj128EEEEEEEvNS0_20BackwardKernelParamsE) ;  /* 0xffffff80083c7950 */ /* 0x000fea0003c3ffff */
.L_x_1881:
        /* <DEDUP_REMOVED lines=15> */
.L_x_7855:


//--------------------- .text._ZN18transformer_engine13normalization21ln_bwd_general_kernelINS0_13Kernel_traitsI13__nv_bfloat16S3_S3_fjLj512ELj1ELj4ELj1ELj16ENS0_18Kernel_traits_baseILj512ES3_S3_S3_fjLj128EEEEEEEvNS0_20BackwardKernelParamsE --------------------------
	.section	.text._ZN18transformer_engine13normalization21ln_bwd_general_kernelINS0_13Kernel_traitsI13__nv_bfloat16S3_S3_fjLj512ELj1ELj4ELj1ELj16ENS0_18Kernel_traits_baseILj512ES3_S3_S3_fjLj128EEEEEEEvNS0_20BackwardKernelParamsE,"ax",@progbits
	.align	128
        .global         _ZN18transformer_engine13normalization21ln_bwd_general_kernelINS0_13Kernel_traitsI13__nv_bfloat16S3_S3_fjLj512ELj1ELj4ELj1ELj16ENS0_18Kernel_traits_baseILj512ES3_S3_S3_fjLj128EEEEEEEvNS0_20BackwardKernelParamsE
        .type           _ZN18transformer_engine13normalization21ln_bwd_general_kernelINS0_13Kernel_traitsI13__nv_bfloat16S3_S3_fjLj512ELj1ELj4ELj1ELj16ENS0_18Kernel_traits_baseILj512ES3_S3_S3_fjLj128EEEEEEEvNS0_20BackwardKernelParamsE,@function
        .size           _ZN18transformer_engine13normalization21ln_bwd_general_kernelINS0_13Kernel_traitsI13__nv_bfloat16S3_S3_fjLj512ELj1ELj4ELj1ELj16ENS0_18Kernel_traits_baseILj512ES3_S3_S3_fjLj128EEEEEEEvNS0_20BackwardKernelParamsE,(.L_x_7856 - _ZN18transformer_engine13normalization21ln_bwd_general_kernelINS0_13Kernel_traitsI13__nv_bfloat16S3_S3_fjLj512ELj1ELj4ELj1ELj16ENS0_18Kernel_traits_baseILj512ES3_S3_S3_fjLj128EEEEEEEvNS0_20BackwardKernelParamsE)
        .other          _ZN18transformer_engine13normalization21ln_bwd_general_kernelINS0_13Kernel_traitsI13__nv_bfloat16S3_S3_fjLj512ELj1ELj4ELj1ELj16ENS0_18Kernel_traits_baseILj512ES3_S3_S3_fjLj128EEEEEEEvNS0_20BackwardKernelParamsE,@"STO_CUDA_ENTRY STV_DEFAULT"
_ZN18transformer_engine13normalization21ln_bwd_general_kernelINS0_13Kernel_traitsI13__nv_bfloat16S3_S3_fjLj512ELj1ELj4ELj1ELj16ENS0_18Kernel_traits_baseILj512ES3_S3_S3_fjLj128EEEEEEEvNS0_20BackwardKernelParamsE:
.text._ZN18transformer_engine13normalization21ln_bwd_general_kernelINS0_13Kernel_traitsI13__nv_bfloat16S3_S3_fjLj512ELj1ELj4ELj1ELj16ENS0_18Kernel_traits_baseILj512ES3_S3_S3_fjLj128EEEEEEEvNS0_20BackwardKernelParamsE:
[----:B------:R-:W0:Y:S01]  /*0000*/  LDC R1, c[0x0][0x28] ;  /* 0x00000a00ff017b82 */ /* 0x000e220000000800 */
[----:B------:R-:W-:Y:S01]  /*0010*/  ULDC UR4, c[0x0][0x214] ;  /* 0x0000850000047ab9 */ /* 0x000fe20000000800 */
[----:B------:R-:W1:Y:S01]  /*0020*/  S2R R67, SR_TID.X ;  /* 0x0000000000437919 */ /* 0x000e620000002100 */
[----:B------:R-:W-:Y:S01]  /*0030*/  IMAD.U32 R83, RZ, RZ, UR4 ;  /* 0x00000004ff537e24 */ /* 0x000fe2000f8e00ff */
[----:B------:R-:W-:Y:S04]  /*0040*/  BSSY B0, `(.L_x_1882) ;  /* 0x0000092000007945 */ /* 0x000fe80003800000 */
[----:B------:R-:W2:Y:S01]  /*0050*/  S2UR UR4, SR_CTAID.X ;  /* 0x00000000000479c3 */ /* 0x000ea20000002500 */
[----:B0-----:R-:W-:Y:S01]  /*0060*/  VIADD R1, R1, 0xffffff80 ;  /* 0xffffff8001017836 */ /* 0x001fe20000000000 */
[----:B------:R-:W0:Y:S01]  /*0070*/  I2F.U32.RP R0, R83 ;  /* 0x0000005300007306 */ /* 0x000e220000209000 */
[----:B------:R-:W-:Y:S01]  /*0080*/  ISETP.NE.U32.AND P2, PT, R83, RZ, PT ;  /* 0x000000ff5300720c */ /* 0x000fe20003f45070 */
[----:B------:R-:W-:-:S02]  /*0090*/  IMAD.MOV.U32 R32, RZ, RZ, RZ ;  /* 0x000000ffff207224 */ /* 0x000fc400078e00ff */
[----:B------:R3:W-:Y:S04]  /*00a0*/  STL.128 [R1], RZ ;  /* 0x000000ff01007387 */ /* 0x0007e80000100c00 */
        /* <DEDUP_REMOVED lines=10> */
[----:B------:R0:W1:Y:S02]  /*0150*/  F2I.FTZ.U32.TRUNC.NTZ R3, R2 ;  /* 0x0000000200037305 */ /* 0x000064000021f000 */
[----:B0-----:R-:W-:Y:S02]  /*0160*/  IMAD.MOV.U32 R2, RZ, RZ, RZ ;  /* 0x000000ffff027224 */ /* 0x001fe400078e00ff */
[----:B-1----:R-:W-:-:S05]  /*0170*/  IMAD R4, R3, R83, RZ ;  /* 0x0000005303047224 */ /* 0x002fca00078e02ff */
[----:B------:R-:W-:-:S05]  /*0180*/  IADD3 R5, -R4, RZ, RZ ;  /* 0x000000ff04057210 */ /* 0x000fca0007ffe1ff */
[----:B------:R-:W-:-:S06]  /*0190*/  IMAD.HI.U32 R3, R3, R5, R2 ;  /* 0x0000000503037227 */ /* 0x000fcc00078e0002 */
        /* <DEDUP_REMOVED lines=11> */
[----:B------:R-:W-:Y:S01]  /*0250*/  ULDC UR4, c[0x0][0x21c] ;  /* 0x0000870000047ab9 */ /* 0x000fe20000000800 */
[----:B------:R-:W-:Y:S02]  /*0260*/  IMAD.SHL.U32 R0, R68, 0x4, RZ ;  /* 0x0000000444007824 */ /* 0x000fe400078e00ff */
[----:B------:R-:W-:-:S05]  /*0270*/  IMAD.SHL.U32 R3, R37, 0x20, RZ ;  /* 0x0000002025037824 */ /* 0x000fca00078e00ff */
[----:B------:R-:W-:Y:S02]  /*0280*/  LOP3.LUT R2, R3, 0xffffffe0, R36, 0xe2, !PT ;  /* 0xffffffe003027812 */ /* 0x000fe400078ee224 */
[----:B------:R-:W-:Y:S01]  /*0290*/  MOV R3, UR4 ;  /* 0x0000000400037c02 */ /* 0x000fe20008000f00 */
[----:B------:R-:W-:Y:S02]  /*02a0*/  ULDC.64 UR4, c[0x0][0x208] ;  /* 0x0000820000047ab9 */ /* 0x000fe40000000a00 */
[----:B------:R-:W-:-:S05]  /*02b0*/  IMAD.SHL.U32 R2, R2, 0x8, RZ ;  /* 0x0000000802027824 */ /* 0x000fca00078e00ff */
[----:B------:R-:W-:-:S13]  /*02c0*/  ISETP.GE.AND P0, PT, R2, R3, PT ;  /* 0x000000030200720c */ /* 0x000fda0003f06270 */
[----:B---3--:R-:W-:Y:S05]  /*02d0*/  @P0 BRA `(.L_x_1883) ;  /* 0x0000000400a00947 */ /* 0x008fea0003800000 */
[----:B------:R-:W-:Y:S01]  /*02e0*/  ULDC UR6, c[0x0][0x238] ;  /* 0x00008e0000067ab9 */ /* 0x000fe20000000800 */
[----:B------:R-:W0:Y:S01]  /*02f0*/  LDC.64 R6, c[0x0][0x238] ;  /* 0x00008e00ff067b82 */ /* 0x000e220000000a00 */
[C---:B------:R-:W-:Y:S01]  /*0300*/  LEA R4, R2.reuse, UR6, 0x1 ;  /* 0x0000000602047c11 */ /* 0x040fe2000f8e08ff */
[----:B------:R-:W-:Y:S01]  /*0310*/  BSSY B1, `(.L_x_1884) ;  /* 0x0000024000017945 */ /* 0x000fe20003800000 */
[----:B------:R-:W-:Y:S02]  /*0320*/  IADD3 R8, -R2, R3, RZ ;  /* 0x0000000302087210 */ /* 0x000fe40007ffe1ff */
[----:B------:R-:W-:-:S04]  /*0330*/  LOP3.LUT P0, RZ, R4, 0xf, RZ, 0xc0, !PT ;  /* 0x0000000f04ff7812 */ /* 0x000fc8000780c0ff */
[----:B------:R-:W-:Y:S01]  /*0340*/  ISETP.LT.U32.OR P0, PT, R8, 0x8, P0 ;  /* 0x000000080800780c */ /* 0x000fe20000701470 */
[----:B0-----:R-:W-:-:S12]  /*0350*/  IMAD.WIDE R4, R2, 0x2, R6 ;  /* 0x0000000202047825 */ /* 0x001fd800078e0206 */
[----:B------:R-:W-:Y:S05]  /*0360*/  @P0 BRA `(.L_x_1885) ;  /* 0x0000000000080947 */ /* 0x000fea0003800000 */
[----:B------:R0:W5:Y:S01]  /*0370*/  LDG.E.128 R8, desc[UR4][R4.64] ;  /* 0x0000000404087981 */ /* 0x000162000c1e1d00 */
[----:B------:R-:W-:Y:S05]  /*0380*/  BRA `(.L_x_1886) ;  /* 0x0000000000707947 */ /* 0x000fea0003800000 */
.L_x_1885:
        /* <DEDUP_REMOVED lines=28> */
.L_x_1886:
[----:B------:R-:W-:Y:S05]  /*0550*/  BSYNC B1 ;  /* 0x0000000000017941 */ /* 0x000fea0003800000 */
.L_x_1884:
[C---:B-----5:R-:W-:Y:S01]  /*0560*/  PRMT R64, R8.reuse, 0x7632, R64 ;  /* 0x0000763208407816 */ /* 0x060fe20000000040 */
[----:B------:R-:W-:Y:S01]  /*0570*/  IMAD.U32 R65, R8, 0x10000, RZ ;  /* 0x0001000008417824 */ /* 0x000fe200078e00ff */
[----:B------:R-:W-:Y:S01]  /*0580*/  PRMT R54, R9, 0x7632, R54 ;  /* 0x0000763209367816 */ /* 0x000fe20000000036 */
[----:B------:R-:W-:Y:S01]  /*0590*/  IMAD R8, R83, 0x100, R2 ;  /* 0x0000010053087824 */ /* 0x000fe200078e0202 */
[----:B------:R-:W-:Y:S01]  /*05a0*/  PRMT R50, R11, 0x7632, R50 ;  /* 0x000076320b327816 */ /* 0x000fe20000000032 */
[----:B------:R-:W-:Y:S01]  /*05b0*/  IMAD.U32 R55, R9, 0x10000, RZ ;  /* 0x0001000009377824 */ /* 0x000fe200078e00ff */
[----:B------:R-:W-:Y:S01]  /*05c0*/  PRMT R52, R10, 0x7632, R52 ;  /* 0x000076320a347816 */ /* 0x000fe20000000034 */
[----:B------:R-:W-:Y:S01]  /*05d0*/  IMAD.U32 R51, R11, 0x10000, RZ ;  /* 0x000100000b337824 */ /* 0x000fe200078e00ff */
[----:B------:R-:W-:Y:S01]  /*05e0*/  ISETP.GE.AND P0, PT, R8, R3, PT ;  /* 0x000000030800720c */ /* 0x000fe20003f06270 */
[----:B------:R-:W-:Y:S01]  /*05f0*/  IMAD.U32 R64, R64, 0x10000, RZ ;  /* 0x0001000040407824 */ /* 0x000fe200078e00ff */
[----:B------:R-:W-:Y:S01]  /*0600*/  SHF.L.U32 R53, R10, 0x10, RZ ;  /* 0x000000100a357819 */ /* 0x000fe200000006ff */
[----:B------:R-:W-:Y:S01]  /*0610*/  IMAD.U32 R54, R54, 0x10000, RZ ;  /* 0x0001000036367824 */ /* 0x000fe200078e00ff */
[----:B------:R-:W-:Y:S01]  /*0620*/  SHF.L.U32 R52, R52, 0x10, RZ ;  /* 0x0000001034347819 */ /* 0x000fe200000006ff */
[----:B------:R-:W-:-:S08]  /*0630*/  IMAD.U32 R50, R50, 0x10000, RZ ;  /* 0x0001000032327824 */ /* 0x000fd000078e00ff */
[----:B------:R-:W-:Y:S05]  /*0640*/  @P0 BRA `(.L_x_1883) ;  /* 0x0000000000c40947 */ /* 0x000fea0003800000 */
[----:B0-----:R-:W-:Y:S01]  /*0650*/  IMAD.WIDE R4, R8, 0x2, R6 ;  /* 0x0000000208047825 */ /* 0x001fe200078e0206 */
[----:B------:R-:W-:Y:S03]  /*0660*/  BSSY B1, `(.L_x_1887) ;  /* 0x0000023000017945 */ /* 0x000fe60003800000 */
[----:B------:R-:W-:Y:S01]  /*0670*/  IMAD.IADD R8, R3, 0x1, -R8 ;  /* 0x0000000103087824 */ /* 0x000fe200078e0a08 */
[----:B------:R-:W-:-:S04]  /*0680*/  LOP3.LUT P0, RZ, R4, 0xf, RZ, 0xc0, !PT ;  /* 0x0000000f04ff7812 */ /* 0x000fc8000780c0ff */
[----:B------:R-:W-:-:S13]  /*0690*/  ISETP.LT.U32.OR P0, PT, R8, 0x8, P0 ;  /* 0x000000080800780c */ /* 0x000fda0000701470 */
[----:B------:R-:W-:Y:S05]  /*06a0*/  @P0 BRA `(.L_x_1888) ;  /* 0x0000000000080947 */ /* 0x000fea0003800000 */
[----:B------:R-:W5:Y:S01]  /*06b0*/  LDG.E.128 R4, desc[UR4][R4.64] ;  /* 0x0000000404047981 */ /* 0x000f62000c1e1d00 */
[----:B------:R-:W-:Y:S05]  /*06c0*/  BRA `(.L_x_1889) ;  /* 0x0000000000707947 */ /* 0x000fea0003800000 */
.L_x_1888:
        /* <DEDUP_REMOVED lines=28> */
.L_x_1889:
[----:B------:R-:W-:Y:S05]  /*0890*/  BSYNC B1 ;  /* 0x0000000000017941 */ /* 0x000fea0003800000 */
.L_x_1887:
[C---:B-----5:R-:W-:Y:S01]  /*08a0*/  PRMT R8, R4.reuse, 0x7632, R8 ;  /* 0x0000763204087816 */ /* 0x060fe20000000008 */
[----:B------:R-:W-:Y:S01]  /*08b0*/  IMAD.U32 R49, R4, 0x10000, RZ ;  /* 0x0001000004317824 */ /* 0x000fe200078e00ff */
[C---:B------:R-:W-:Y:S01]  /*08c0*/  PRMT R4, R5.reuse, 0x7632, R4 ;  /* 0x0000763205047816 */ /* 0x040fe20000000004 */
[C---:B------:R-:W-:Y:S01]  /*08d0*/  IMAD.U32 R31, R6.reuse, 0x10000, RZ ;  /* 0x00010000061f7824 */ /* 0x040fe200078e00ff */
[----:B------:R-:W-:Y:S01]  /*08e0*/  SHF.L.U32 R23, R5, 0x10, RZ ;  /* 0x0000001005177819 */ /* 0x000fe200000006ff */
[C---:B------:R-:W-:Y:S01]  /*08f0*/  IMAD.U32 R57, R7.reuse, 0x10000, RZ ;  /* 0x0001000007397824 */ /* 0x040fe200078e00ff */
[----:B------:R-:W-:Y:S01]  /*0900*/  PRMT R5, R6, 0x7632, R5 ;  /* 0x0000763206057816 */ /* 0x000fe20000000005 */
[----:B------:R-:W-:Y:S01]  /*0910*/  IMAD.U32 R21, R8, 0x10000, RZ ;  /* 0x0001000008157824 */ /* 0x000fe200078e00ff */
[----:B------:R-:W-:Y:S02]  /*0920*/  PRMT R6, R7, 0x7632, R6 ;  /* 0x0000763207067816 */ /* 0x000fe40000000006 */
[----:B------:R-:W-:Y:S01]  /*0930*/  SHF.L.U32 R29, R4, 0x10, RZ ;  /* 0x00000010041d7819 */ /* 0x000fe200000006ff */
[----:B------:R-:W-:-:S02]  /*0940*/  IMAD.U32 R39, R5, 0x10000, RZ ;  /* 0x0001000005277824 */ /* 0x000fc400078e00ff */
[----:B------:R-:W-:-:S07]  /*0950*/  IMAD.U32 R59, R6, 0x10000, RZ ;  /* 0x00010000063b7824 */ /* 0x000fce00078e00ff */
.L_x_1883:
[----:B------:R-:W-:Y:S05]  /*0960*/  BSYNC B0 ;  /* 0x0000000000007941 */ /* 0x000fea0003800000 */
.L_x_1882:
        /* <DEDUP_REMOVED lines=12> */
[----:B0-----:R-:W-:-:S02]  /*0a30*/  CS2R R4, SRZ ;  /* 0x0000000000047805 */ /* 0x001fc4000001ff00 */
[----:B------:R-:W-:Y:S02]  /*0a40*/  CS2R R6, SRZ ;  /* 0x0000000000067805 */ /* 0x000fe4000001ff00 */
[----:B------:R-:W-:Y:S02]  /*0a50*/  CS2R R44, SRZ ;  /* 0x00000000002c7805 */ /* 0x000fe4000001ff00 */
[----:B------:R-:W-:Y:S02]  /*0a60*/  CS2R R46, SRZ ;  /* 0x00000000002e7805 */ /* 0x000fe4000001ff00 */
[----:B------:R-:W-:Y:S02]  /*0a70*/  CS2R R40, SRZ ;  /* 0x0000000000287805 */ /* 0x000fe4000001ff00 */
[----:B------:R-:W-:Y:S01]  /*0a80*/  CS2R R42, SRZ ;  /* 0x00000000002a7805 */ /* 0x000fe2000001ff00 */
[----:B------:R-:W-:Y:S06]  /*0a90*/  @P0 BRA `(.L_x_1890) ;  /* 0x0000003000400947 */ /* 0x000fec0003800000 */
[----:B------:R-:W-:Y:S01]  /*0aa0*/  I2FP.F32.S32 R3, R3 ;  /* 0x0000000300037245 */ /* 0x000fe20000201400 */
[----:B------:R-:W-:-:S03]  /*0ab0*/  ULDC.U8 UR6, c[0x0][0x250] ;  /* 0x0000940000067ab9 */ /* 0x000fc60000000000 */
[----:B------:R-:W-:-:S04]  /*0ac0*/  IADD3 R4, R3, 0x1800000, RZ ;  /* 0x0180000003047810 */ /* 0x000fc80007ffe0ff */
[----:B------:R-:W-:-:S04]  /*0ad0*/  LOP3.LUT R4, R4, 0x7f800000, RZ, 0xc0, !PT ;  /* 0x7f80000004047812 */ /* 0x000fc800078ec0ff */
[----:B------:R-:W-:-:S13]  /*0ae0*/  ISETP.GT.U32.AND P0, PT, R4, 0x1ffffff, PT ;  /* 0x01ffffff0400780c */ /* 0x000fda0003f04070 */
[----:B------:R-:W-:Y:S05]  /*0af0*/  @P0 BRA `(.L_x_1891) ;  /* 0x00000000000c0947 */ /* 0x000fea0003800000 */
[----:B------:R-:W-:-:S07]  /*0b00*/  MOV R10, 0xb20 ;  /* 0x00000b20000a7802 */ /* 0x000fce0000000f00 */
[----:B------:R-:W-:Y:S05]  /*0b10*/  CALL.REL.NOINC `($__internal_16_$__cuda_sm20_rcp_rn_f32_slowpath) ;  /* 0x0000004400987944 */ /* 0x000fea0003c00000 */
[----:B------:R-:W-:Y:S05]  /*0b20*/  BRA `(.L_x_1892) ;  /* 0x0000000000107947 */ /* 0x000fea0003800000 */
.L_x_1891:
[----:B------:R-:W0:Y:S02]  /*0b30*/  MUFU.RCP R66, R3 ;  /* 0x0000000300427308 */ /* 0x000e240000001000 */
[----:B0-----:R-:W-:-:S04]  /*0b40*/  FFMA R4, R3, R66, -1 ;  /* 0xbf80000003047423 */ /* 0x001fc80000000042 */
[----:B------:R-:W-:-:S04]  /*0b50*/  FADD.FTZ R5, -R4, -RZ ;  /* 0x800000ff04057221 */ /* 0x000fc80000010100 */
[----:B------:R-:W-:-:S07]  /*0b60*/  FFMA R66, R66, R5, R66 ;  /* 0x0000000542427223 */ /* 0x000fce0000000042 */
.L_x_1892:
        /* <DEDUP_REMOVED lines=38> */
[----:B------:R-:W-:Y:S02]  /*0dd0*/  IADD3 R39, -R2, UR6, RZ ;  /* 0x0000000602277c10 */ /* 0x000fe4000fffe1ff */
[----:B------:R-:W-:-:S07]  /*0de0*/  IADD3 R38, -R40, UR6, RZ ;  /* 0x0000000628267c10 */ /* 0x000fce000fffe1ff */
.L_x_1926:
[----:B------:R-:W-:Y:S01]  /*0df0*/  SHF.R.U32.HI R109, RZ, 0x5, R67 ;  /* 0x00000005ff6d7819 */ /* 0x000fe20000011643 */
[----:B------:R-:W-:Y:S01]  /*0e00*/  ULDC UR7, c[0x0][0x218] ;  /* 0x0000860000077ab9 */ /* 0x000fe20000000800 */
[----:B-----5:R-:W-:Y:S01]  /*0e10*/  HFMA2.MMA R104, -RZ, RZ, 0, 0 ;  /* 0x00000000ff687435 */ /* 0x020fe200000001ff */
[----:B------:R-:W-:Y:S01]  /*0e20*/  ULDC UR6, c[0x0][0x21c] ;  /* 0x0000870000067ab9 */ /* 0x000fe20000000800 */
[----:B------:R-:W-:Y:S02]  /*0e30*/  IMAD.MOV.U32 R69, RZ, RZ, RZ ;  /* 0x000000ffff457224 */ /* 0x000fe400078e00ff */
[----:B------:R-:W-:-:S05]  /*0e40*/  IMAD.IADD R70, R109, 0x1, R0 ;  /* 0x000000016d467824 */ /* 0x000fca00078e0200 */
[----:B------:R-:W-:-:S13]  /*0e50*/  ISETP.GE.AND P0, PT, R70, UR7, PT ;  /* 0x0000000746007c0c */ /* 0x000fda000bf06270 */
[----:B------:R-:W0:Y:S08]  /*0e60*/  @!P0 LDC.64 R58, c[0x0][0x228] ;  /* 0x00008a00ff3a8b82 */ /* 0x000e300000000a00 */
        /* <DEDUP_REMOVED lines=9> */
[----:B------:R-:W-:-:S11]  /*0f00*/  CS2R R110, SRZ ;  /* 0x00000000006e7805 */ /* 0x000fd6000001ff00 */
        /* <DEDUP_REMOVED lines=13> */
.L_x_1896:
        /* <DEDUP_REMOVED lines=28> */
.L_x_1897:
[----:B------:R-:W-:Y:S05]  /*11a0*/  BSYNC B1 ;  /* 0x0000000000017941 */ /* 0x000fea0003800000 */
.L_x_1895:
        /* <DEDUP_REMOVED lines=10> */
.L_x_1899:
        /* <DEDUP_REMOVED lines=28> */
.L_x_1900:
[----:B------:R-:W-:Y:S05]  /*1410*/  BSYNC B1 ;  /* 0x0000000000017941 */ /* 0x000fea0003800000 */
.L_x_1898:
[C---:B-----5:R-:W-:Y:S01]  /*1420*/  IMAD.U32 R73, R56.reuse, 0x10000, RZ ;  /* 0x0001000038497824 */ /* 0x060fe200078e00ff */
[----:B------:R-:W-:Y:S01]  /*1430*/  PRMT R71, R56, 0x7632, R71 ;  /* 0x0000763238477816 */ /* 0x000fe20000000047 */
[----:B------:R-:W-:Y:S01]  /*1440*/  IMAD.U32 R75, R57, 0x10000, RZ ;  /* 0x00010000394b7824 */ /* 0x000fe200078e00ff */
[----:B------:R-:W-:Y:S01]  /*1450*/  SHF.L.U32 R77, R58, 0x10, RZ ;  /* 0x000000103a4d7819 */ /* 0x000fe200000006ff */
[----:B------:R-:W-:Y:S01]  /*1460*/  FADD R56, R73, -R104 ;  /* 0x8000006849387221 */ /* 0x000fe20000000000 */
[C---:B------:R-:W-:Y:S01]  /*1470*/  PRMT R78, R59.reuse, 0x7632, R78 ;  /* 0x000076323b4e7816 */ /* 0x040fe2000000004e */
[----:B------:R-:W-:Y:S01]  /*1480*/  IMAD.U32 R101, R59, 0x10000, RZ ;  /* 0x000100003b657824 */ /* 0x000fe200078e00ff */
[----:B------:R-:W-:Y:S01]  /*1490*/  SHF.L.U32 R59, R71, 0x10, RZ ;  /* 0x00000010473b7819 */ /* 0x000fe200000006ff */
[----:B------:R-:W-:Y:S01]  /*14a0*/  FMUL R105, R56, R69 ;  /* 0x0000004538697220 */ /* 0x000fe20000400000 */
[----:B------:R-:W-:Y:S01]  /*14b0*/  FADD R56, R75, -R104 ;  /* 0x800000684b387221 */ /* 0x000fe20000000000 */
[----:B------:R-:W-:-:S02]  /*14c0*/  PRMT R72, R57, 0x7632, R72 ;  /* 0x0000763239487816 */ /* 0x000fc40000000048 */
[----:B------:R-:W-:Y:S01]  /*14d0*/  PRMT R57, R60, 0x7632, R57 ;  /* 0x000076323c397816 */ /* 0x000fe20000000039 */
[-C--:B------:R-:W-:Y:S01]  /*14e0*/  FMUL R99, R56, R69.reuse ;  /* 0x0000004538637220 */ /* 0x080fe20000400000 */
[--C-:B------:R-:W-:Y:S01]  /*14f0*/  FADD R56, R77, -R104.reuse ;  /* 0x800000684d387221 */ /* 0x100fe20000000000 */
[----:B------:R-:W-:Y:S02]  /*1500*/  IMAD.U32 R60, R60, 0x10000, RZ ;  /* 0x000100003c3c7824 */ /* 0x000fe400078e00ff */
[----:B------:R-:W-:Y:S01]  /*1510*/  FADD R102, R59, -R104 ;  /* 0x800000683b667221 */ /* 0x000fe20000000000 */
[C---:B------:R-:W-:Y:S01]  /*1520*/  PRMT R76, R62.reuse, 0x7632, R76 ;  /* 0x000076323e4c7816 */ /* 0x040fe2000000004c */
[----:B------:R-:W-:Y:S01]  /*1530*/  IMAD.U32 R62, R62, 0x10000, RZ ;  /* 0x000100003e3e7824 */ /* 0x000fe200078e00ff */
[----:B------:R-:W-:Y:S01]  /*1540*/  PRMT R74, R58, 0x7632, R74 ;  /* 0x000076323a4a7816 */ /* 0x000fe2000000004a */
[----:B------:R-:W-:Y:S01]  /*1550*/  FMUL R73, R56, R69 ;  /* 0x0000004538497220 */ /* 0x000fe20000400000 */
[----:B------:R-:W-:Y:S01]  /*1560*/  PRMT R58, R61, 0x7632, R58 ;  /* 0x000076323d3a7816 */ /* 0x000fe2000000003a */
[----:B------:R-:W-:-:S02]  /*1570*/  IMAD.U32 R75, R72, 0x10000, RZ ;  /* 0x00010000484b7824 */ /* 0x000fc400078e00ff */
[----:B------:R-:W-:Y:S01]  /*1580*/  FMUL R103, R65, R60 ;  /* 0x0000003c41677220 */ /* 0x000fe20000400000 */
[----:B------:R-:W-:Y:S02]  /*1590*/  IMAD.U32 R57, R57, 0x10000, RZ ;  /* 0x0001000039397824 */ /* 0x000fe400078e00ff */
[----:B------:R-:W-:Y:S01]  /*15a0*/  FMUL R102, R102, R69 ;  /* 0x0000004566667220 */ /* 0x000fe20000400000 */
[----:B------:R-:W-:Y:S01]  /*15b0*/  FADD R12, R12, R62 ;  /* 0x0000003e0c0c7221 */ /* 0x000fe20000000000 */
[-C--:B------:R-:W-:Y:S01]  /*15c0*/  FFMA R16, R73, R62.reuse, R16 ;  /* 0x0000003e49107223 */ /* 0x080fe20000000010 */
[----:B------:R-:W-:Y:S01]  /*15d0*/  FMUL R71, R53, R62 ;  /* 0x0000003e35477220 */ /* 0x000fe20000400000 */
[----:B------:R-:W-:Y:S01]  /*15e0*/  SHF.L.U32 R61, R61, 0x10, RZ ;  /* 0x000000103d3d7819 */ /* 0x000fe200000006ff */
[--C-:B------:R-:W-:Y:S01]  /*15f0*/  FADD R62, R101, -R104.reuse ;  /* 0x80000068653e7221 */ /* 0x100fe20000000000 */
[----:B------:R-:W-:Y:S01]  /*1600*/  SHF.L.U32 R72, R58, 0x10, RZ ;  /* 0x000000103a487819 */ /* 0x000fe200000006ff */
[----:B------:R-:W-:Y:S01]  /*1610*/  FADD R100, R75, -R104 ;  /* 0x800000684b647221 */ /* 0x000fe20000000000 */
[----:B------:R-:W-:Y:S01]  /*1620*/  FADD R5, R5, R57 ;  /* 0x0000003905057221 */ /* 0x000fe20000000000 */
[-C--:B------:R-:W-:Y:S01]  /*1630*/  FFMA R9, R102, R57.reuse, R9 ;  /* 0x0000003966097223 */ /* 0x080fe20000000009 */
[----:B------:R-:W-:Y:S01]  /*1640*/  FMUL R101, R64, R57 ;  /* 0x0000003940657220 */ /* 0x000fe20000400000 */
[----:B------:R-:W-:Y:S01]  /*1650*/  FADD R58, RZ, R103 ;  /* 0x00000067ff3a7221 */ /* 0x000fe20000000000 */
[C---:B------:R-:W-:Y:S01]  /*1660*/  FFMA R57, R105.reuse, R103, RZ ;  /* 0x0000006769397223 */ /* 0x040fe200000000ff */
[----:B------:R-:W-:Y:S01]  /*1670*/  FMUL R100, R100, R69 ;  /* 0x0000004564647220 */ /* 0x000fe20000400000 */
[----:B------:R-:W-:Y:S01]  /*1680*/  FADD R4, R4, R60 ;  /* 0x0000003c04047221 */ /* 0x000fe20000000000 */
[----:B------:R-:W-:Y:S01]  /*1690*/  FFMA R8, R105, R60, R8 ;  /* 0x0000003c69087223 */ /* 0x000fe20000000008 */
[----:B------:R-:W-:Y:S01]  /*16a0*/  FMUL R97, R55, R61 ;  /* 0x0000003d37617220 */ /* 0x000fe20000400000 */
[----:B------:R-:W-:Y:S01]  /*16b0*/  FADD R58, R58, R101 ;  /* 0x000000653a3a7221 */ /* 0x000fe20000000000 */
[----:B------:R-:W-:Y:S01]  /*16c0*/  FFMA R60, R102, R101, R57 ;  /* 0x00000065663c7223 */ /* 0x000fe20000000039 */
[----:B------:R-:W-:Y:S01]  /*16d0*/  FADD R6, R6, R61 ;  /* 0x0000003d06067221 */ /* 0x000fe20000000000 */
[----:B------:R-:W-:Y:S01]  /*16e0*/  FFMA R10, R99, R61, R10 ;  /* 0x0000003d630a7223 */ /* 0x000fe2000000000a */
[----:B------:R-:W-:Y:S01]  /*16f0*/  FADD R7, R7, R72 ;  /* 0x0000004807077221 */ /* 0x000fe20000000000 */
[----:B------:R-:W-:Y:S01]  /*1700*/  FFMA R11, R100, R72, R11 ;  /* 0x00000048640b7223 */ /* 0x000fe2000000000b */
[----:B------:R-:W-:-:S02]  /*1710*/  IMAD.U32 R61, R74, 0x10000, RZ ;  /* 0x000100004a3d7824 */ /* 0x000fc400078e00ff */
[----:B------:R-:W-:Y:S01]  /*1720*/  FMUL R72, R54, R72 ;  /* 0x0000004836487220 */ /* 0x000fe20000400000 */
[----:B------:R-:W-:Y:S01]  /*1730*/  FADD R57, R58, R97 ;  /* 0x000000613a397221 */ /* 0x000fe20000000000 */
[----:B------:R-:W-:Y:S01]  /*1740*/  FFMA R59, R99, R97, R60 ;  /* 0x00000061633b7223 */ /* 0x000fe2000000003c */
[----:B------:R-:W-:Y:S02]  /*1750*/  IMAD.U32 R76, R76, 0x10000, RZ ;  /* 0x000100004c4c7824 */ /* 0x000fe400078e00ff */
[----:B------:R-:W-:Y:S01]  /*1760*/  FADD R74, R61, -R104 ;  /* 0x800000683d4a7221 */ /* 0x000fe20000000000 */
[----:B------:R-:W-:Y:S01]  /*1770*/  FADD R58, R57, R72 ;  /* 0x00000048393a7221 */ /* 0x000fe20000000000 */
[----:B------:R-:W-:Y:S01]  /*1780*/  FFMA R60, R100, R72, R59 ;  /* 0x00000048643c7223 */ /* 0x000fe2000000003b */
[----:B------:R-:W-:Y:S01]  /*1790*/  ISETP.GE.AND P0, PT, R40, R3, PT ;  /* 0x000000032800720c */ /* 0x000fe20003f06270 */
[----:B------:R-:W-:Y:S01]  /*17a0*/  FMUL R74, R74, R69 ;  /* 0x000000454a4a7220 */ /* 0x000fe20000400000 */
[C---:B------:R-:W-:Y:S01]  /*17b0*/  PRMT R80, R63.reuse, 0x7632, R80 ;  /* 0x000076323f507816 */ /* 0x040fe20000000050 */
[----:B------:R-:W-:Y:S01]  /*17c0*/  FMUL R77, R52, R76 ;  /* 0x0000004c344d7220 */ /* 0x000fe20000400000 */
[----:B------:R-:W-:Y:S01]  /*17d0*/  SHF.L.U32 R111, R78, 0x10, RZ ;  /* 0x000000104e6f7819 */ /* 0x000fe200000006ff */
[----:B------:R-:W-:Y:S01]  /*17e0*/  FADD R58, R58, R71 ;  /* 0x000000473a3a7221 */ /* 0x000fe20000000000 */
[----:B------:R-:W-:-:S02]  /*17f0*/  IMAD.U32 R63, R63, 0x10000, RZ ;  /* 0x000100003f3f7824 */ /* 0x000fc400078e00ff */
[----:B------:R-:W-:Y:S01]  /*1800*/  FFMA R57, R73, R71, R60 ;  /* 0x0000004749397223 */ /* 0x000fe2000000003c */
[----:B------:R-:W-:Y:S02]  /*1810*/  IMAD.U32 R56, R80, 0x10000, RZ ;  /* 0x0001000050387824 */ /* 0x000fe400078e00ff */
[----:B------:R-:W-:Y:S01]  /*1820*/  FADD R13, R13, R76 ;  /* 0x0000004c0d0d7221 */ /* 0x000fe20000000000 */
[----:B------:R-:W-:Y:S01]  /*1830*/  FFMA R17, R74, R76, R17 ;  /* 0x0000004c4a117223 */ /* 0x000fe20000000011 */
[----:B------:R-:W-:Y:S01]  /*1840*/  FADD R59, R58, R77 ;  /* 0x0000004d3a3b7221 */ /* 0x000fe20000000000 */
[----:B------:R-:W-:Y:S01]  /*1850*/  FMUL R75, R62, R69 ;  /* 0x000000453e4b7220 */ /* 0x000fe20000400000 */
[----:B------:R-:W-:Y:S01]  /*1860*/  FMUL R76, R51, R63 ;  /* 0x0000003f334c7220 */ /* 0x000fe20000400000 */
[----:B------:R-:W-:Y:S01]  /*1870*/  FADD R80, R111, -R104 ;  /* 0x800000686f507221 */ /* 0x000fe20000000000 */
[----:B------:R-:W-:Y:S01]  /*1880*/  FFMA R58, R74, R77, R57 ;  /* 0x0000004d4a3a7223 */ /* 0x000fe20000000039 */
[----:B------:R-:W-:Y:S01]  /*1890*/  FMUL R78, R50, R56 ;  /* 0x00000038324e7220 */ /* 0x000fe20000400000 */
[----:B------:R-:W-:Y:S01]  /*18a0*/  FADD R59, R59, R76 ;  /* 0x0000004c3b3b7221 */ /* 0x000fe20000000000 */
[----:B------:R-:W-:Y:S01]  /*18b0*/  FMUL R80, R80, R69 ;  /* 0x0000004550507220 */ /* 0x000fe20000400000 */
        /* <DEDUP_REMOVED lines=18> */
.L_x_1902:
        /* <DEDUP_REMOVED lines=28> */
.L_x_1903:
[----:B------:R-:W-:Y:S05]  /*1ba0*/  BSYNC B1 ;  /* 0x0000000000017941 */ /* 0x000fea0003800000 */
.L_x_1901:
        /* <DEDUP_REMOVED lines=9> */
.L_x_1905:
        /* <DEDUP_REMOVED lines=28> */
.L_x_1906:
[----:B------:R-:W-:Y:S05]  /*1e00*/  BSYNC B1 ;  /* 0x0000000000017941 */ /* 0x000fea0003800000 */
.L_x_1904:
[C---:B-----5:R-:W-:Y:S01]  /*1e10*/  PRMT R79, R56.reuse, 0x7632, R79 ;  /* 0x00007632384f7816 */ /* 0x060fe2000000004f */
[C---:B------:R-:W-:Y:S01]  /*1e20*/  IMAD.U32 R89, R59.reuse, 0x10000, RZ ;  /* 0x000100003b597824 */ /* 0x040fe200078e00ff */
[----:B------:R-:W-:Y:S01]  /*1e30*/  PRMT R86, R59, 0x7632, R86 ;  /* 0x000076323b567816 */ /* 0x000fe20000000056 */
[----:B------:R-:W-:Y:S01]  /*1e40*/  IMAD.U32 R81, R56, 0x10000, RZ ;  /* 0x0001000038517824 */ /* 0x000fe200078e00ff */
[----:B------:R-:W-:Y:S01]  /*1e50*/  SHF.L.U32 R59, R79, 0x10, RZ ;  /* 0x000000104f3b7819 */ /* 0x000fe200000006ff */
[C---:B------:R-:W-:Y:S01]  /*1e60*/  IMAD.U32 R83, R57.reuse, 0x10000, RZ ;  /* 0x0001000039537824 */ /* 0x040fe200078e00ff */
[----:B------:R-:W-:Y:S01]  /*1e70*/  SHF.L.U32 R87, R58, 0x10, RZ ;  /* 0x000000103a577819 */ /* 0x000fe200000006ff */
[----:B------:R-:W-:Y:S01]  /*1e80*/  IMAD.U32 R91, R62, 0x10000, RZ ;  /* 0x000100003e5b7824 */ /* 0x000fe200078e00ff */
[----:B------:R-:W-:Y:S01]  /*1e90*/  PRMT R82, R57, 0x7632, R82 ;  /* 0x0000763239527816 */ /* 0x000fe20000000052 */
[----:B------:R-:W-:Y:S01]  /*1ea0*/  FADD R90, R59, -R104 ;  /* 0x800000683b5a7221 */ /* 0x000fe20000000000 */
[----:B------:R-:W-:Y:S01]  /*1eb0*/  PRMT R84, R58, 0x7632, R84 ;  /* 0x000076323a547816 */ /* 0x000fe20000000054 */
[----:B------:R-:W-:Y:S01]  /*1ec0*/  FADD R56, R81, -R104 ;  /* 0x8000006851387221 */ /* 0x000fe20000000000 */
[C---:B------:R-:W-:Y:S01]  /*1ed0*/  PRMT R57, R60.reuse, 0x7632, R57 ;  /* 0x000076323c397816 */ /* 0x040fe20000000039 */
[----:B------:R-:W-:Y:S01]  /*1ee0*/  IMAD.U32 R60, R60, 0x10000, RZ ;  /* 0x000100003c3c7824 */ /* 0x000fe200078e00ff */
[----:B------:R-:W-:Y:S01]  /*1ef0*/  PRMT R88, R62, 0x7632, R88 ;  /* 0x000076323e587816 */ /* 0x000fe20000000058 */
[--C-:B------:R-:W-:Y:S01]  /*1f00*/  FADD R62, R87, -R104.reuse ;  /* 0x80000068573e7221 */ /* 0x100fe20000000000 */
[----:B------:R-:W-:Y:S01]  /*1f10*/  FADD R58, R83, -R104 ;  /* 0x80000068533a7221 */ /* 0x000fe20000000000 */
[----:B------:R-:W-:Y:S01]  /*1f20*/  SHF.L.U32 R87, R86, 0x10, RZ ;  /* 0x0000001056577819 */ /* 0x000fe200000006ff */
[----:B------:R-:W-:-:S02]  /*1f30*/  IMAD.U32 R83, R84, 0x10000, RZ ;  /* 0x0001000054537824 */ /* 0x000fc400078e00ff */
[----:B------:R-:W-:Y:S01]  /*1f40*/  FMUL R84, R49, R60 ;  /* 0x0000003c31547220 */ /* 0x000fe20000400000 */
[----:B------:R-:W-:Y:S02]  /*1f50*/  IMAD.U32 R81, R82, 0x10000, RZ ;  /* 0x0001000052517824 */ /* 0x000fe400078e00ff */
[-C--:B------:R-:W-:Y:S01]  /*1f60*/  FMUL R90, R90, R69.reuse ;  /* 0x000000455a5a7220 */ /* 0x080fe20000400000 */
[----:B------:R-:W-:Y:S02]  /*1f70*/  IMAD.U32 R57, R57, 0x10000, RZ ;  /* 0x0001000039397824 */ /* 0x000fe400078e00ff */
[----:B------:R-:W-:Y:S01]  /*1f80*/  FMUL R79, R56, R69 ;  /* 0x00000045384f7220 */ /* 0x000fe20000400000 */
[----:B------:R-:W-:Y:S01]  /*1f90*/  PRMT R85, R61, 0x7632, R85 ;  /* 0x000076323d557816 */ /* 0x000fe20000000055 */
[--C-:B------:R-:W-:Y:S01]  /*1fa0*/  FADD R98, R87, -R104.reuse ;  /* 0x8000006857627221 */ /* 0x100fe20000000000 */
[----:B------:R-:W-:Y:S01]  /*1fb0*/  SHF.L.U32 R61, R61, 0x10, RZ ;  /* 0x000000103d3d7819 */ /* 0x000fe200000006ff */
[----:B------:R-:W-:Y:S01]  /*1fc0*/  FADD R92, R81, -R104 ;  /* 0x80000068515c7221 */ /* 0x000fe20000000000 */
[----:B------:R-:W-:Y:S01]  /*1fd0*/  FADD R56, R111, R84 ;  /* 0x000000546f387221 */ /* 0x000fe20000000000 */
[----:B------:R-:W-:Y:S01]  /*1fe0*/  FADD R21, R21, R57 ;  /* 0x0000003915157221 */ /* 0x000fe20000000000 */
[-C--:B------:R-:W-:Y:S01]  /*1ff0*/  FFMA R25, R90, R57.reuse, R25 ;  /* 0x000000395a197223 */ /* 0x080fe20000000019 */
[----:B------:R-:W-:Y:S01]  /*2000*/  FMUL R87, R48, R57 ;  /* 0x0000003930577220 */ /* 0x000fe20000400000 */
[----:B------:R-:W-:Y:S01]  /*2010*/  FFMA R57, R79, R84, R110 ;  /* 0x000000544f397223 */ /* 0x000fe2000000006e */
[----:B------:R-:W-:Y:S01]  /*2020*/  FADD R82, R89, -R104 ;  /* 0x8000006859527221 */ /* 0x000fe20000000000 */
[----:B------:R-:W-:-:S02]  /*2030*/  IMAD.U32 R89, R85, 0x10000, RZ ;  /* 0x0001000055597824 */ /* 0x000fc400078e00ff */
[-C--:B------:R-:W-:Y:S01]  /*2040*/  FMUL R92, R92, R69.reuse ;  /* 0x000000455c5c7220 */ /* 0x080fe20000400000 */
[----:B------:R-:W-:Y:S01]  /*2050*/  FADD R59, R56, R87 ;  /* 0x00000057383b7221 */ /* 0x000fe20000000000 */
[----:B------:R-:W-:Y:S01]  /*2060*/  FMUL R81, R58, R69 ;  /* 0x000000453a517220 */ /* 0x000fe20000400000 */
[----:B------:R-:W-:Y:S01]  /*2070*/  FMUL R86, R47, R61 ;  /* 0x0000003d2f567220 */ /* 0x000fe20000400000 */
[----:B------:R-:W-:Y:S01]  /*2080*/  FFMA R56, R90, R87, R57 ;  /* 0x000000575a387223 */ /* 0x000fe20000000039 */
[----:B------:R-:W-:Y:S01]  /*2090*/  FADD R94, R83, -R104 ;  /* 0x80000068535e7221 */ /* 0x000fe20000000000 */
[----:B------:R-:W-:Y:S01]  /*20a0*/  FADD R23, R23, R89 ;  /* 0x0000005917177221 */ /* 0x000fe20000000000 */
[-C--:B------:R-:W-:Y:S01]  /*20b0*/  FFMA R27, R92, R89.reuse, R27 ;  /* 0x000000595c1b7223 */ /* 0x080fe2000000001b */
[----:B------:R-:W-:Y:S01]  /*20c0*/  FMUL R89, R46, R89 ;  /* 0x000000592e597220 */ /* 0x000fe20000400000 */
[----:B------:R-:W-:Y:S01]  /*20d0*/  FADD R58, R59, R86 ;  /* 0x000000563b3a7221 */ /* 0x000fe20000000000 */
[----:B------:R-:W-:Y:S01]  /*20e0*/  FFMA R57, R81, R86, R56 ;  /* 0x0000005651397223 */ /* 0x000fe20000000038 */
[----:B------:R-:W-:Y:S01]  /*20f0*/  SHF.L.U32 R93, R88, 0x10, RZ ;  /* 0x00000010585d7819 */ /* 0x000fe200000006ff */
[-C--:B------:R-:W-:Y:S01]  /*2100*/  FMUL R94, R94, R69.reuse ;  /* 0x000000455e5e7220 */ /* 0x080fe20000400000 */
[----:B------:R-:W-:Y:S01]  /*2110*/  FMUL R85, R62, R69 ;  /* 0x000000453e557220 */ /* 0x000fe20000400000 */
[----:B------:R-:W-:Y:S01]  /*2120*/  FMUL R88, R45, R91 ;  /* 0x0000005b2d587220 */ /* 0x000fe20000400000 */
[----:B------:R-:W-:Y:S01]  /*2130*/  FADD R59, R58, R89 ;  /* 0x000000593a3b7221 */ /* 0x000fe20000000000 */
[----:B------:R-:W-:Y:S01]  /*2140*/  FFMA R56, R92, R89, R57 ;  /* 0x000000595c387223 */ /* 0x000fe20000000039 */
[----:B------:R-:W-:Y:S01]  /*2150*/  PRMT R95, R63, 0x7632, R95 ;  /* 0x000076323f5f7816 */ /* 0x000fe2000000005f */
[----:B------:R-:W-:Y:S01]  /*2160*/  FADD R29, R29, R93 ;  /* 0x0000005d1d1d7221 */ /* 0x000fe20000000000 */
[----:B------:R-:W-:Y:S01]  /*2170*/  FFMA R33, R94, R93, R33 ;  /* 0x0000005d5e217223 */ /* 0x000fe20000000021 */
[----:B------:R-:W-:-:S02]  /*2180*/  IMAD.U32 R63, R63, 0x10000, RZ ;  /* 0x000100003f3f7824 */ /* 0x000fc400078e00ff */
[----:B------:R-:W-:Y:S01]  /*2190*/  FMUL R93, R44, R93 ;  /* 0x0000005d2c5d7220 */ /* 0x000fe20000400000 */
[----:B------:R-:W-:Y:S01]  /*21a0*/  FADD R58, R59, R88 ;  /* 0x000000583b3a7221 */ /* 0x000fe20000000000 */
[----:B------:R-:W-:Y:S01]  /*21b0*/  FFMA R57, R85, R88, R56 ;  /* 0x0000005855397223 */ /* 0x000fe20000000038 */
[----:B------:R-:W-:Y:S01]  /*21c0*/  FADD R20, R20, R60 ;  /* 0x0000003c14147221 */ /* 0x000fe20000000000 */
[----:B------:R-:W-:Y:S01]  /*21d0*/  FFMA R24, R79, R60, R24 ;  /* 0x0000003c4f187223 */ /* 0x000fe20000000018 */
[----:B------:R-:W-:Y:S01]  /*21e0*/  FADD R28, R28, R91 ;  /* 0x0000005b1c1c7221 */ /* 0x000fe20000000000 */
[----:B------:R-:W-:Y:S01]  /*21f0*/  FFMA R32, R85, R91, R32 ;  /* 0x0000005b55207223 */ /* 0x000fe20000000020 */
[----:B------:R-:W-:Y:S02]  /*2200*/  IMAD.U32 R60, R95, 0x10000, RZ ;  /* 0x000100005f3c7824 */ /* 0x000fe400078e00ff */
        /* <DEDUP_REMOVED lines=16> */
.L_x_1894:
[----:B------:R-:W-:Y:S05]  /*2310*/  BSYNC B0 ;  /* 0x0000000000007941 */ /* 0x000fea0003800000 */
.L_x_1893:
        /* <DEDUP_REMOVED lines=65> */
.L_x_1909:
[----:B------:R-:W2:Y:S04]  /*2730*/  LDG.E.STRONG.GPU R58, desc[UR4][R56.64] ;  /* 0x00000004383a7981 */ /* 0x000ea8000c1ef900 */
[----:B--2---:R-:W-:Y:S01]  /*2740*/  CCTL.IVALL ;  /* 0x00000000ff00798f */ /* 0x004fe20002000000 */
[----:B------:R-:W-:Y:S05]  /*2750*/  YIELD ;  /* 0x0000000000007946 */ /* 0x000fea0003800000 */
[----:B------:R-:W-:-:S13]  /*2760*/  ISETP.NE.AND P0, PT, R58, R61, PT ;  /* 0x0000003d3a00720c */ /* 0x000fda0003f05270 */
[----:B------:R-:W-:Y:S05]  /*2770*/  @P0 BRA `(.L_x_1909) ;  /* 0xfffffffc00ec0947 */ /* 0x000fea000383ffff */
.L_x_1908:
[----:B------:R-:W-:Y:S01]  /*2780*/  ISETP.GE.AND P0, PT, R36, R83, PT ;  /* 0x000000532400720c */ /* 0x000fe20003f06270 */
[----:B------:R-:W-:Y:S05]  /*2790*/  WARPSYNC.ALL ;  /* 0x0000000000007948 */ /* 0x000fea0003800000 */
[----:B------:R-:W-:Y:S01]  /*27a0*/  BAR.SYNC.DEFER_BLOCKING 0x0 ;  /* 0x0000000000007b1d */ /* 0x000fe20000010000 */
[----:B------:R-:W-:-:S05]  /*27b0*/  CS2R R106, SRZ ;  /* 0x00000000006a7805 */ /* 0x000fca000001ff00 */
[----:B------:R-:W-:Y:S04]  /*27c0*/  BSSY B0, `(.L_x_1910) ;  /* 0x000004f000007945 */ /* 0x000fe80003800000 */
[----:B------:R-:W-:Y:S05]  /*27d0*/  @P0 BRA `(.L_x_1911) ;  /* 0x0000000400340947 */ /* 0x000fea0003800000 */
[--C-:B0-----:R-:W-:Y:S01]  /*27e0*/  IMAD.IADD R56, R83, 0x1, -R36.reuse ;  /* 0x0000000153387824 */ /* 0x101fe200078e0a24 */
[----:B------:R-:W-:Y:S01]  /*27f0*/  BSSY B1, `(.L_x_1912) ;  /* 0x000002a000017945 */ /* 0x000fe20003800000 */
[----:B------:R-:W-:Y:S02]  /*2800*/  PLOP3.LUT P0, PT, PT, PT, PT, 0x80, 0x0 ;  /* 0x000000000000781c */ /* 0x000fe40003f0f070 */
[----:B------:R-:W-:Y:S01]  /*2810*/  CS2R R106, SRZ ;  /* 0x00000000006a7805 */ /* 0x000fe2000001ff00 */
[----:B------:R-:W-:Y:S01]  /*2820*/  IMAD.MOV.U32 R109, RZ, RZ, R36 ;  /* 0x000000ffff6d7224 */ /* 0x000fe200078e0024 */
[----:B------:R-:W-:-:S13]  /*2830*/  ISETP.GT.AND P2, PT, R56, 0x60, PT ;  /* 0x000000603800780c */ /* 0x000fda0003f44270 */
[----:B------:R-:W-:Y:S05]  /*2840*/  @!P2 BRA `(.L_x_1913) ;  /* 0x000000000090a947 */ /* 0x000fea0003800000 */
[----:B------:R-:W-:Y:S02]  /*2850*/  PLOP3.LUT P0, PT, PT, PT, PT, 0x8, 0x0 ;  /* 0x000000000000781c */ /* 0x000fe40003f0e170 */
[----:B------:R-:W-:-:S11]  /*2860*/  IADD3 R108, R83, -0x60, RZ ;  /* 0xffffffa0536c7810 */ /* 0x000fd60007ffe0ff */
.L_x_1914:
        /* <DEDUP_REMOVED lines=9> */
[C---:B------:R-:W-:Y:S02]  /*2900*/  LEA R58, P2, R110.reuse, UR8, 0x3 ;  /* 0x000000086e3a7c11 */ /* 0x040fe4000f8418ff */
[C---:B------:R-:W-:Y:S01]  /*2910*/  IADD3 R62, P4, R61.reuse, R104, RZ ;  /* 0x000000683d3e7210 */ /* 0x040fe20007f9e0ff */
        /* <DEDUP_REMOVED lines=23> */
.L_x_1913:
[----:B------:R-:W-:Y:S05]  /*2a90*/  BSYNC B1 ;  /* 0x0000000000017941 */ /* 0x000fea0003800000 */
.L_x_1912:
        /* <DEDUP_REMOVED lines=22> */
.L_x_1916:
[----:B------:R-:W-:Y:S05]  /*2c00*/  BSYNC B1 ;  /* 0x0000000000017941 */ /* 0x000fea0003800000 */
.L_x_1915:
        /* <DEDUP_REMOVED lines=10> */
.L_x_1911:
[----:B------:R-:W-:Y:S05]  /*2cb0*/  BSYNC B0 ;  /* 0x0000000000007941 */ /* 0x000fea0003800000 */
.L_x_1910:
        /* <DEDUP_REMOVED lines=23> */
.L_x_1907:
        /* <DEDUP_REMOVED lines=20> */
.L_x_1917:
        /* <DEDUP_REMOVED lines=15> */
[--C-:B------:R-:W-:Y:S01]  /*3060*/  FFMA R59, R75, R113, R82.reuse ;  /* 0x000000714b3b7223 */ /* 0x100fe20000000052 */
[-C--:B-----5:R-:W-:Y:S01]  /*3070*/  FMUL R62, R58, R69.reuse ;  /* 0x000000453a3e7220 */ /* 0x0a0fe20000400000 */
[----:B------:R-:W-:Y:S01]  /*3080*/  FMUL R117, R60, R69 ;  /* 0x000000453c757220 */ /* 0x000fe20000400000 */
        /* <DEDUP_REMOVED lines=36> */
.L_x_1922:
[----:B------:R-:W-:Y:S05]  /*32d0*/  BSYNC B2 ;  /* 0x0000000000027941 */ /* 0x000fea0003800000 */
.L_x_1921:
[C---:B------:R-:W-:Y:S01]  /*32e0*/  ISETP.NE.AND P4, PT, R39.reuse, RZ, PT ;  /* 0x000000ff2700720c */ /* 0x040fe20003f85270 */
[----:B------:R-:W-:Y:S01]  /*32f0*/  @P0 IMAD R123, R70, R3, R2 ;  /* 0x00000003467b0224 */ /* 0x000fe200078e0202 */
[C---:B------:R-:W-:Y:S02]  /*3300*/  ISETP.GE.U32.AND P1, PT, R39.reuse, 0x2, PT ;  /* 0x000000022700780c */ /* 0x040fe40003f26070 */
[C---:B------:R-:W-:Y:S02]  /*3310*/  ISETP.GE.U32.AND P3, PT, R39.reuse, 0x4, PT ;  /* 0x000000042700780c */ /* 0x040fe40003f66070 */
[C---:B------:R-:W-:Y:S02]  /*3320*/  ISETP.GE.U32.AND P2, PT, R39.reuse, 0x3, PT ;  /* 0x000000032700780c */ /* 0x040fe40003f46070 */
[C---:B------:R-:W-:Y:S02]  /*3330*/  ISETP.GE.U32.AND P5, PT, R39.reuse, 0x6, PT ;  /* 0x000000062700780c */ /* 0x040fe40003fa6070 */
[----:B------:R-:W-:-:S02]  /*3340*/  ISETP.GE.U32.AND P6, PT, R39, 0x7, PT ;  /* 0x000000072700780c */ /* 0x000fc40003fc6070 */
[----:B------:R-:W-:Y:S01]  /*3350*/  PRMT R118, R62, 0x7610, R118 ;  /* 0x000076103e767816 */ /* 0x000fe20000000076 */
[----:B0-----:R-:W0:Y:S01]  /*3360*/  @P4 LDC.64 R56, c[0x0][0x278] ;  /* 0x00009e00ff384b82 */ /* 0x001e220000000a00 */
[----:B------:R-:W-:-:S05]  /*3370*/  @P4 IMAD R59, R70, R3, R2 ;  /* 0x00000003463b4224 */ /* 0x000fca00078e0202 */
[CCC-:B------:R-:W-:Y:S02]  /*3380*/  @P2 IMAD R119, R70.reuse, R3.reuse, R2.reuse ;  /* 0x0000000346772224 */ /* 0x1c0fe400078e0202 */
[----:B------:R-:W1:Y:S02]  /*3390*/  @P1 LDC.64 R110, c[0x0][0x278] ;  /* 0x00009e00ff6e1b82 */ /* 0x000e640000000a00 */
[----:B------:R-:W-:-:S06]  /*33a0*/  @P6 IMAD R121, R70, R3, R2 ;  /* 0x0000000346796224 */ /* 0x000fcc00078e0202 */
[----:B------:R-:W2:Y:S01]  /*33b0*/  @P3 LDC.64 R106, c[0x0][0x278] ;  /* 0x00009e00ff6a3b82 */ /* 0x000ea20000000a00 */
[----:B0-----:R-:W-:-:S07]  /*33c0*/  @P4 IMAD.WIDE R56, R59, 0x2, R56 ;  /* 0x000000023b384825 */ /* 0x001fce00078e0238 */
[----:B------:R-:W0:Y:S01]  /*33d0*/  @P2 LDC.64 R108, c[0x0][0x278] ;  /* 0x00009e00ff6c2b82 */ /* 0x000e220000000a00 */
[----:B------:R-:W-:Y:S01]  /*33e0*/  @P1 IMAD R59, R70, R3, R2 ;  /* 0x00000003463b1224 */ /* 0x000fe200078e0202 */
[----:B------:R3:W-:Y:S01]  /*33f0*/  @P4 STG.E.U16 desc[UR4][R56.64], R63 ;  /* 0x0000003f38004986 */ /* 0x0007e2000c101504 */
[----:B------:R-:W-:Y:S02]  /*3400*/  ISETP.GE.U32.AND P4, PT, R39, 0x5, PT ;  /* 0x000000052700780c */ /* 0x000fe40003f86070 */
[----:B-1----:R-:W-:-:S03]  /*3410*/  @P1 IMAD.WIDE R110, R59, 0x2, R110 ;  /* 0x000000023b6e1825 */ /* 0x002fc600078e026e */
[----:B------:R-:W1:Y:S02]  /*3420*/  @P5 LDC.64 R60, c[0x0][0x278] ;  /* 0x00009e00ff3c5b82 */ /* 0x000e640000000a00 */
[----:B------:R4:W-:Y:S06]  /*3430*/  @P1 STG.E.U16 desc[UR4][R110.64+0x2], R118 ;  /* 0x000002766e001986 */ /* 0x0009ec000c101504 */
[----:B------:R-:W5:Y:S08]  /*3440*/  @P6 LDC.64 R58, c[0x0][0x278] ;  /* 0x00009e00ff3a6b82 */ /* 0x000f700000000a00 */
[----:B---3--:R-:W3:Y:S01]  /*3450*/  @P4 LDC.64 R62, c[0x0][0x278] ;  /* 0x00009e00ff3e4b82 */ /* 0x008ee20000000a00 */
[----:B----4-:R-:W-:Y:S01]  /*3460*/  PRMT R111, R117, 0x7610, R111 ;  /* 0x00007610756f7816 */ /* 0x010fe2000000006f */
[----:B------:R-:W-:-:S02]  /*3470*/  @P3 IMAD R117, R70, R3, R2 ;  /* 0x0000000346753224 */ /* 0x000fc400078e0202 */
[----:B0-----:R-:W-:-:S04]  /*3480*/  @P2 IMAD.WIDE R108, R119, 0x2, R108 ;  /* 0x00000002776c2825 */ /* 0x001fc800078e026c */
[----:B------:R-:W0:Y:S01]  /*3490*/  @P0 LDC.64 R56, c[0x0][0x278] ;  /* 0x00009e00ff380b82 */ /* 0x000e220000000a00 */
[----:B--2---:R-:W-:Y:S01]  /*34a0*/  @P3 IMAD.WIDE R106, R117, 0x2, R106 ;  /* 0x00000002756a3825 */ /* 0x004fe200078e026a */
[----:B------:R2:W-:Y:S03]  /*34b0*/  @P2 STG.E.U16 desc[UR4][R108.64+0x4], R111 ;  /* 0x0000046f6c002986 */ /* 0x0005e6000c101504 */
[CCC-:B------:R-:W-:Y:S01]  /*34c0*/  @P4 IMAD R117, R70.reuse, R3.reuse, R2.reuse ;  /* 0x0000000346754224 */ /* 0x1c0fe200078e0202 */
[----:B------:R2:W-:Y:S01]  /*34d0*/  @P3 STG.E.U16 desc[UR4][R106.64+0x6], R104 ;  /* 0x000006686a003986 */ /* 0x0005e2000c101504 */
[----:B------:R-:W-:Y:S02]  /*34e0*/  @P5 IMAD R119, R70, R3, R2 ;  /* 0x0000000346775224 */ /* 0x000fe400078e0202 */
[----:B-----5:R-:W-:-:S04]  /*34f0*/  @P6 IMAD.WIDE R58, R121, 0x2, R58 ;  /* 0x00000002793a6825 */ /* 0x020fc800078e023a */
[----:B-1----:R-:W-:-:S04]  /*3500*/  @P5 IMAD.WIDE R60, R119, 0x2, R60 ;  /* 0x00000002773c5825 */ /* 0x002fc800078e023c */
[----:B---3--:R-:W-:-:S05]  /*3510*/  @P4 IMAD.WIDE R62, R117, 0x2, R62 ;  /* 0x00000002753e4825 */ /* 0x008fca00078e023e */
[----:B------:R2:W-:Y:S01]  /*3520*/  @P4 STG.E.U16 desc[UR4][R62.64+0x8], R116 ;  /* 0x000008743e004986 */ /* 0x0005e2000c101504 */
[----:B0-----:R-:W-:-:S03]  /*3530*/  @P0 IMAD.WIDE R56, R123, 0x2, R56 ;  /* 0x000000027b380825 */ /* 0x001fc600078e0238 */
[----:B------:R2:W-:Y:S04]  /*3540*/  @P5 STG.E.U16 desc[UR4][R60.64+0xa], R115 ;  /* 0x00000a733c005986 */ /* 0x0005e8000c101504 */
[----:B------:R2:W-:Y:S04]  /*3550*/  @P6 STG.E.U16 desc[UR4][R58.64+0xc], R114 ;  /* 0x00000c723a006986 */ /* 0x0005e8000c101504 */
[----:B------:R2:W-:Y:S02]  /*3560*/  @P0 STG.E.U16 desc[UR4][R56.64+0xe], R112 ;  /* 0x00000e7038000986 */ /* 0x0005e4000c101504 */
.L_x_1923:
[----:B------:R-:W-:Y:S05]  /*3570*/  BSYNC B1 ;  /* 0x0000000000017941 */ /* 0x000fea0003800000 */
.L_x_1920:
        /* <DEDUP_REMOVED lines=52> */
.L_x_1925:
[----:B------:R-:W-:Y:S05]  /*38c0*/  BSYNC B1 ;  /* 0x0000000000017941 */ /* 0x000fea0003800000 */
.L_x_1924:
        /* <DEDUP_REMOVED lines=15> */
.L_x_1919:
[----:B------:R-:W-:Y:S05]  /*39c0*/  BSYNC B0 ;  /* 0x0000000000007941 */ /* 0x000fea0003800000 */
.L_x_1918:
        /* <DEDUP_REMOVED lines=9> */
[----:B------:R-:W-:Y:S01]  /*3a60*/  STL.128 [R1], R8 ;  /* 0x0000000801007387 */ /* 0x000fe20000100c00 */
[----:B------:R-:W-:Y:S01]  /*3a70*/  IMAD.MOV.U32 R40, RZ, RZ, R4 ;  /* 0x000000ffff287224 */ /* 0x000fe200078e0004 */
[----:B------:R-:W-:Y:S01]  /*3a80*/  MOV R46, R14 ;  /* 0x0000000e002e7202 */ /* 0x000fe20000000f00 */
[----:B------:R-:W-:Y:S01]  /*3a90*/  IMAD.MOV.U32 R47, RZ, RZ, R15 ;  /* 0x000000ffff2f7224 */ /* 0x000fe200078e000f */
[----:B------:R-:W-:Y:S01]  /*3aa0*/  STL.128 [R1+0x10], R16 ;  /* 0x0000101001007387 */ /* 0x000fe20000100c00 */
[----:B------:R-:W-:Y:S02]  /*3ab0*/  IMAD.MOV.U32 R45, RZ, RZ, R13 ;  /* 0x000000ffff2d7224 */ /* 0x000fe400078e000d */
[----:B------:R-:W-:Y:S01]  /*3ac0*/  IMAD.MOV.U32 R44, RZ, RZ, R12 ;  /* 0x000000ffff2c7224 */ /* 0x000fe200078e000c */
[----:B------:R-:W-:Y:S04]  /*3ad0*/  STL.128 [R1+0x20], R24 ;  /* 0x0000201801007387 */ /* 0x000fe80000100c00 */
[----:B------:R-:W-:Y:S04]  /*3ae0*/  STL.128 [R1+0x70], R28 ;  /* 0x0000701c01007387 */ /* 0x000fe80000100c00 */
[----:B------:R-:W-:Y:S04]  /*3af0*/  STL.128 [R1+0x30], R32 ;  /* 0x0000302001007387 */ /* 0x000fe80000100c00 */
[----:B------:R0:W-:Y:S04]  /*3b00*/  STL.128 [R1+0x40], R4 ;  /* 0x0000400401007387 */ /* 0x0001e80000100c00 */
[----:B------:R1:W-:Y:S01]  /*3b10*/  STL.128 [R1+0x50], R12 ;  /* 0x0000500c01007387 */ /* 0x0003e20000100c00 */
[----:B0-----:R-:W-:Y:S01]  /*3b20*/  MOV R7, R23 ;  /* 0x0000001700077202 */ /* 0x001fe20000000f00 */
[----:B------:R-:W-:Y:S01]  /*3b30*/  IMAD.MOV.U32 R6, RZ, RZ, R22 ;  /* 0x000000ffff067224 */ /* 0x000fe200078e0016 */
[----:B------:R-:W-:Y:S01]  /*3b40*/  MOV R4, R20 ;  /* 0x0000001400047202 */ /* 0x000fe20000000f00 */
[----:B------:R-:W-:Y:S01]  /*3b50*/  IMAD.MOV.U32 R5, RZ, RZ, R21 ;  /* 0x000000ffff057224 */ /* 0x000fe200078e0015 */
[----:B-1----:R-:W-:Y:S01]  /*3b60*/  MOV R13, R29 ;  /* 0x0000001d000d7202 */ /* 0x002fe20000000f00 */
[----:B------:R-:W-:-:S02]  /*3b70*/  IMAD.MOV.U32 R15, RZ, RZ, R31 ;  /* 0x000000ffff0f7224 */ /* 0x000fc400078e001f */
[----:B------:R-:W-:Y:S02]  /*3b80*/  IMAD.MOV.U32 R14, RZ, RZ, R30 ;  /* 0x000000ffff0e7224 */ /* 0x000fe400078e001e */
[----:B------:R-:W-:-:S07]  /*3b90*/  IMAD.MOV.U32 R12, RZ, RZ, R28 ;  /* 0x000000ffff0c7224 */ /* 0x000fce00078e001c */
.L_x_1890:
[----:B------:R-:W0:Y:S01]  /*3ba0*/  S2R R21, SR_CgaCtaId ;  /* 0x0000000000157919 */ /* 0x000e220000008800 */
[----:B------:R-:W-:Y:S01]  /*3bb0*/  ISETP.GE.AND P0, PT, R2, R3, PT ;  /* 0x000000030200720c */ /* 0x000fe20003f06270 */
[----:B------:R-:W-:Y:S01]  /*3bc0*/  IMAD.SHL.U32 R22, R67, 0x20, RZ ;  /* 0x0000002043167824 */ /* 0x000fe200078e00ff */
[----:B------:R-:W-:Y:S01]  /*3bd0*/  MOV R20, 0x400 ;  /* 0x0000040000147802 */ /* 0x000fe20000000f00 */
[----:B------:R-:W-:Y:S01]  /*3be0*/  BSSY B0, `(.L_x_1927) ;  /* 0x000000d000007945 */ /* 0x000fe20003800000 */
[----:B------:R-:W-:Y:S02]  /*3bf0*/  SHF.R.U32.HI R0, RZ, 0x5, R67 ;  /* 0x00000005ff007819 */ /* 0x000fe40000011643 */
[----:B------:R-:W-:Y:S02]  /*3c00*/  LOP3.LUT R23, R22, 0x3e0, RZ, 0xc0, !PT ;  /* 0x000003e016177812 */ /* 0x000fe400078ec0ff */
[----:B0-----:R-:W-:-:S05]  /*3c10*/  LEA R21, R21, R20, 0x18 ;  /* 0x0000001415157211 */ /* 0x001fca00078ec0ff */
[----:B------:R-:W-:-:S05]  /*3c20*/  IMAD R20, R0, 0x420, R21 ;  /* 0x0000042000147824 */ /* 0x000fca00078e0215 */
[----:B------:R-:W-:Y:S01]  /*3c30*/  IADD3 R20, R20, R23, RZ ;  /* 0x0000001714147210 */ /* 0x000fe20007ffe0ff */
[----:B------:R-:W-:Y:S06]  /*3c40*/  @P0 BRA `(.L_x_1928) ;  /* 0x0000000000180947 */ /* 0x000fec0003800000 */
[----:B------:R-:W-:Y:S01]  /*3c50*/  IMAD R22, R83, 0x100, R2 ;  /* 0x0000010053167824 */ /* 0x000fe200078e0202 */
[----:B------:R0:W-:Y:S04]  /*3c60*/  STS.128 [R20], R40 ;  /* 0x0000002814007388 */ /* 0x0001e80000000c00 */
[----:B------:R-:W-:Y:S01]  /*3c70*/  ISETP.GE.AND P1, PT, R22, R3, PT ;  /* 0x000000031600720c */ /* 0x000fe20003f26270 */
[----:B------:R0:W-:-:S12]  /*3c80*/  STS.128 [R20+0x10], R44 ;  /* 0x0000102c14007388 */ /* 0x0001d80000000c00 */
[----:B------:R0:W-:Y:S04]  /*3c90*/  @!P1 STS.128 [R20+0x1080], R4 ;  /* 0x0010800414009388 */ /* 0x0001e80000000c00 */
[----:B------:R0:W-:Y:S02]  /*3ca0*/  @!P1 STS.128 [R20+0x1090], R12 ;  /* 0x0010900c14009388 */ /* 0x0001e40000000c00 */
.L_x_1928:
[----:B------:R-:W-:Y:S05]  /*3cb0*/  BSYNC B0 ;  /* 0x0000000000007941 */ /* 0x000fea0003800000 */
.L_x_1927:
[----:B------:R-:W1:Y:S01]  /*3cc0*/  S2UR UR6, SR_CTAID.X ;  /* 0x00000000000679c3 */ /* 0x000e620000002500 */
[----:B0-----:R-:W-:-:S07]  /*3cd0*/  IMAD.MOV R4, RZ, RZ, -R68 ;  /* 0x000000ffff047224 */ /* 0x001fce00078e0a44 */
[----:B------:R-:W-:Y:S06]  /*3ce0*/  BAR.SYNC.DEFER_BLOCKING 0x0 ;  /* 0x0000000000007b1d */ /* 0x000fec0000010000 */
[----:B------:R-:W-:Y:S01]  /*3cf0*/  BSSY B0, `(.L_x_1929) ;  /* 0x00000a3000007945 */ /* 0x000fe20003800000 */
[----:B-1----:R-:W-:-:S05]  /*3d00*/  IMAD R4, R83, R4, UR6 ;  /* 0x0000000653047e24 */ /* 0x002fca000f8e0204 */
[----:B------:R-:W-:Y:S02]  /*3d10*/  SHF.L.U32 R5, R4, 0x5, RZ ;  /* 0x0000000504057819 */ /* 0x000fe400000006ff */
[----:B------:R-:W-:Y:S02]  /*3d20*/  LOP3.LUT R4, R67, 0x1fffffe0, RZ, 0xc0, !PT ;  /* 0x1fffffe043047812 */ /* 0x000fe400078ec0ff */
[----:B------:R-:W-:-:S05]  /*3d30*/  LOP3.LUT R36, R5, 0xffffffe0, R36, 0xe2, !PT ;  /* 0xffffffe005247812 */ /* 0x000fca00078ee224 */
[----:B------:R-:W-:-:S04]  /*3d40*/  IMAD R4, R4, R83, R36 ;  /* 0x0000005304047224 */ /* 0x000fc800078e0224 */
[----:B------:R-:W-:Y:S02]  /*3d50*/  IMAD.SHL.U32 R6, R4, 0x8, RZ ;  /* 0x0000000804067824 */ /* 0x000fe400078e00ff */
[----:B------:R-:W-:-:S03]  /*3d60*/  IMAD R4, R0, 0x1080, R21 ;  /* 0x0000108000047824 */ /* 0x000fc600078e0215 */
[----:B------:R-:W-:Y:S01]  /*3d70*/  ISETP.GE.AND P1, PT, R6, R3, PT ;  /* 0x000000030600720c */ /* 0x000fe20003f26270 */
[----:B------:R-:W-:-:S03]  /*3d80*/  IMAD.IADD R7, R23, 0x1, R4 ;  /* 0x0000000117077824 */ /* 0x000fc600078e0204 */
[----:B------:R-:W-:-:S13]  /*3d90*/  ISETP.LT.U32.AND P1, PT, R67, 0x40, !P1 ;  /* 0x000000404300780c */ /* 0x000fda0004f21070 */
[----:B------:R-:W-:Y:S05]  /*3da0*/  @!P1 BRA `(.L_x_1930) ;  /* 0x00000008005c9947 */ /* 0x000fea0003800000 */
[----:B------:R-:W0:Y:S01]  /*3db0*/  LDC.64 R4, c[0x0][0x268] ;  /* 0x00009a00ff047b82 */ /* 0x000e220000000a00 */
[----:B------:R-:W-:Y:S01]  /*3dc0*/  ISETP.NE.AND P6, PT, R0, RZ, PT ;  /* 0x000000ff0000720c */ /* 0x000fe20003fc5270 */
[-C--:B------:R-:W-:Y:S01]  /*3dd0*/  IMAD R13, R68, R3.reuse, R6 ;  /* 0x00000003440d7224 */ /* 0x080fe200078e0206 */
[----:B------:R-:W-:Y:S01]  /*3de0*/  ISETP.NE.AND P2, PT, R0, 0x1, PT ;  /* 0x000000010000780c */ /* 0x000fe20003f45270 */
[----:B------:R-:W-:Y:S01]  /*3df0*/  BSSY B1, `(.L_x_1931) ;  /* 0x0000023000017945 */ /* 0x000fe20003800000 */
[----:B------:R-:W-:Y:S02]  /*3e00*/  IADD3 R37, -R6, R3, RZ ;  /* 0x0000000306257210 */ /* 0x000fe40007ffe1ff */
[----:B------:R-:W-:Y:S01]  /*3e10*/  P2R R12, PR, RZ, 0x4 ;  /* 0x00000004ff0c7803 */ /* 0x000fe20000000000 */
[C---:B------:R-:W-:Y:S01]  /*3e20*/  IMAD.U32 R12, R0.reuse, 0x20, R1 ;  /* 0x00000020000c7824 */ /* 0x040fe200078e0001 */
[C---:B------:R-:W-:Y:S02]  /*3e30*/  ISETP.NE.AND P2, PT, R0.reuse, 0x2, PT ;  /* 0x000000020000780c */ /* 0x040fe40003f45270 */
[----:B------:R-:W-:-:S02]  /*3e40*/  ISETP.NE.AND P3, PT, R0, 0x3, PT ;  /* 0x000000030000780c */ /* 0x000fc40003f65270 */
[----:B------:R-:W-:Y:S01]  /*3e50*/  ISETP.GE.U32.AND P5, PT, R37, 0x8, PT ;  /* 0x000000082500780c */ /* 0x000fe20003fa6070 */
[----:B0-----:R-:W-:-:S03]  /*3e60*/  IMAD.WIDE.U32 R4, R13, 0x4, R4 ;  /* 0x000000040d047825 */ /* 0x001fc600078e0004 */
        /* <DEDUP_REMOVED lines=27> */
.L_x_1932:
[----:B------:R-:W-:Y:S05]  /*4020*/  BSYNC B1 ;  /* 0x0000000000017941 */ /* 0x000fea0003800000 */
.L_x_1931:
        /* <DEDUP_REMOVED lines=27> */
.L_x_1934:
[----:B------:R-:W-:Y:S05]  /*41e0*/  BSYNC B1 ;  /* 0x0000000000017941 */ /* 0x000fea0003800000 */
.L_x_1933:
        /* <DEDUP_REMOVED lines=26> */
.L_x_1936:
[----:B------:R-:W-:Y:S05]  /*4390*/  BSYNC B1 ;  /* 0x0000000000017941 */ /* 0x000fea0003800000 */
.L_x_1935:
        /* <DEDUP_REMOVED lines=26> */
.L_x_1938:
[----:B------:R-:W-:Y:S05]  /*4540*/  BSYNC B1 ;  /* 0x0000000000017941 */ /* 0x000fea0003800000 */
.L_x_1937:
[----:B------:R-:W-:Y:S05]  /*4550*/  @P4 BRA `(.L_x_1939) ;  /* 0x0000000000144947 */ /* 0x000fea0003800000 */
[----:B0-234-:R-:W2:Y:S04]  /*4560*/  LDL.128 R28, [R12+0x40] ;  /* 0x000040000c1c7983 */ /* 0x01dea80000100c00 */
[----:B------:R-:W3:Y:S04]  /*4570*/  LDL.128 R36, [R12+0x50] ;  /* 0x000050000c247983 */ /* 0x000ee80000100c00 */
[----:B--2---:R0:W-:Y:S04]  /*4580*/  STG.E.128 desc[UR4][R4.64], R28 ;  /* 0x0000001c04007986 */ /* 0x0041e8000c101d04 */
[----:B---3--:R0:W-:Y:S01]  /*4590*/  STG.E.128 desc[UR4][R4.64+0x10], R36 ;  /* 0x0000102404007986 */ /* 0x0081e2000c101d04 */
[----:B------:R-:W-:Y:S05]  /*45a0*/  BRA `(.L_x_1930) ;  /* 0x00000000005c7947 */ /* 0x000fea0003800000 */
.L_x_1939:
[C---:B------:R-:W-:Y:S02]  /*45b0*/  ISETP.NE.AND P2, PT, R37.reuse, RZ, PT ;  /* 0x000000ff2500720c */ /* 0x040fe40003f45270 */
[C---:B------:R-:W-:Y:S02]  /*45c0*/  ISETP.GE.U32.AND P3, PT, R37.reuse, 0x2, PT ;  /* 0x000000022500780c */ /* 0x040fe40003f66070 */
[----:B------:R-:W-:-:S09]  /*45d0*/  ISETP.GE.U32.AND P4, PT, R37, 0x3, PT ;  /* 0x000000032500780c */ /* 0x000fd20003f86070 */
[----:B0-234-:R-:W2:Y:S04]  /*45e0*/  @P2 LDL R13, [R12+0x40] ;  /* 0x000040000c0d2983 */ /* 0x01dea80000100800 */
[----:B------:R-:W3:Y:S04]  /*45f0*/  @P3 LDL R15, [R12+0x44] ;  /* 0x000044000c0f3983 */ /* 0x000ee80000100800 */
[----:B------:R-:W4:Y:S01]  /*4600*/  @P4 LDL R21, [R12+0x48] ;  /* 0x000048000c154983 */ /* 0x000f220000100800 */
[----:B------:R-:W-:-:S03]  /*4610*/  ISETP.GE.U32.AND P6, PT, R37, 0x7, PT ;  /* 0x000000072500780c */ /* 0x000fc60003fc6070 */
[----:B--2---:R0:W-:Y:S01]  /*4620*/  @P2 STG.E desc[UR4][R4.64], R13 ;  /* 0x0000000d04002986 */ /* 0x0041e2000c101904 */
[----:B------:R-:W-:-:S03]  /*4630*/  ISETP.GE.U32.AND P2, PT, R37, 0x4, PT ;  /* 0x000000042500780c */ /* 0x000fc60003f46070 */
[----:B---3--:R1:W-:Y:S01]  /*4640*/  @P3 STG.E desc[UR4][R4.64+0x4], R15 ;  /* 0x0000040f04003986 */ /* 0x0083e2000c101904 */
[----:B------:R-:W-:-:S03]  /*4650*/  ISETP.GE.U32.AND P3, PT, R37, 0x5, PT ;  /* 0x000000052500780c */ /* 0x000fc60003f66070 */
[----:B----4-:R1:W-:Y:S01]  /*4660*/  @P4 STG.E desc[UR4][R4.64+0x8], R21 ;  /* 0x0000081504004986 */ /* 0x0103e2000c101904 */
[----:B------:R-:W-:-:S03]  /*4670*/  ISETP.GE.U32.AND P4, PT, R37, 0x6, PT ;  /* 0x000000062500780c */ /* 0x000fc60003f86070 */
[----:B------:R-:W2:Y:S04]  /*4680*/  @P6 LDL R37, [R12+0x58] ;  /* 0x000058000c256983 */ /* 0x000ea80000100800 */
[----:B------:R-:W3:Y:S04]  /*4690*/  @P2 LDL R23, [R12+0x4c] ;  /* 0x00004c000c172983 */ /* 0x000ee80000100800 */
[----:B------:R-:W4:Y:S04]  /*46a0*/  @P3 LDL R29, [R12+0x50] ;  /* 0x000050000c1d3983 */ /* 0x000f280000100800 */
[----:B------:R-:W4:Y:S04]  /*46b0*/  @P4 LDL R31, [R12+0x54] ;  /* 0x000054000c1f4983 */ /* 0x000f280000100800 */
[----:B0-----:R-:W4:Y:S04]  /*46c0*/  @P5 LDL R13, [R12+0x5c] ;  /* 0x00005c000c0d5983 */ /* 0x001f280000100800 */
[----:B--2---:R1:W-:Y:S04]  /*46d0*/  @P6 STG.E desc[UR4][R4.64+0x18], R37 ;  /* 0x0000182504006986 */ /* 0x0043e8000c101904 */
[----:B---3--:R1:W-:Y:S04]  /*46e0*/  @P2 STG.E desc[UR4][R4.64+0xc], R23 ;  /* 0x00000c1704002986 */ /* 0x0083e8000c101904 */
[----:B----4-:R1:W-:Y:S04]  /*46f0*/  @P3 STG.E desc[UR4][R4.64+0x10], R29 ;  /* 0x0000101d04003986 */ /* 0x0103e8000c101904 */
[----:B------:R1:W-:Y:S04]  /*4700*/  @P4 STG.E desc[UR4][R4.64+0x14], R31 ;  /* 0x0000141f04004986 */ /* 0x0003e8000c101904 */
[----:B------:R1:W-:Y:S02]  /*4710*/  @P5 STG.E desc[UR4][R4.64+0x1c], R13 ;  /* 0x00001c0d04005986 */ /* 0x0003e4000c101904 */
.L_x_1930:
[----:B------:R-:W-:Y:S05]  /*4720*/  BSYNC B0 ;  /* 0x0000000000007941 */ /* 0x000fea0003800000 */
.L_x_1929:
[----:B------:R-:W-:Y:S06]  /*4730*/  BAR.SYNC.DEFER_BLOCKING 0x0 ;  /* 0x0000000000007b1d */ /* 0x000fec0000010000 */
[----:B------:R-:W-:Y:S04]  /*4740*/  BSSY B0, `(.L_x_1940) ;  /* 0x000000a000007945 */ /* 0x000fe80003800000 */
[----:B------:R-:W-:Y:S05]  /*4750*/  @P0 BRA `(.L_x_1941) ;  /* 0x0000000000200947 */ /* 0x000fea0003800000 */
[----:B------:R-:W-:Y:S01]  /*4760*/  IMAD R2, R83, 0x100, R2 ;  /* 0x0000010053027824 */ /* 0x000fe200078e0202 */
[C---:B------:R-:W-:Y:S02]  /*4770*/  ISETP.NE.AND P0, PT, R0.reuse, 0x1, PT ;  /* 0x000000010000780c */ /* 0x040fe40003f05270 */
[----:B------:R-:W-:Y:S02]  /*4780*/  ISETP.NE.AND P2, PT, R0, RZ, PT ;  /* 0x000000ff0000720c */ /* 0x000fe40003f45270 */
[----:B------:R-:W-:-:S11]  /*4790*/  ISETP.GE.OR P0, PT, R2, R3, !P0 ;  /* 0x000000030200720c */ /* 0x000fd60004706670 */
[----:B------:R2:W-:Y:S04]  /*47a0*/  @P2 STS.128 [R20], R8 ;  /* 0x0000000814002388 */ /* 0x0005e80000000c00 */
[----:B------:R2:W-:Y:S04]  /*47b0*/  @P2 STS.128 [R20+0x10], R16 ;  /* 0x0000101014002388 */ /* 0x0005e80000000c00 */
[----:B------:R2:W-:Y:S04]  /*47c0*/  @!P0 STS.128 [R20+0x1080], R24 ;  /* 0x0010801814008388 */ /* 0x0005e80000000c00 */
[----:B------:R2:W-:Y:S02]  /*47d0*/  @!P0 STS.128 [R20+0x1090], R32 ;  /* 0x0010902014008388 */ /* 0x0005e40000000c00 */
.L_x_1941:
[----:B------:R-:W-:Y:S05]  /*47e0*/  BSYNC B0 ;  /* 0x0000000000007941 */ /* 0x000fea0003800000 */
.L_x_1940:
[----:B------:R-:W-:Y:S06]  /*47f0*/  BAR.SYNC.DEFER_BLOCKING 0x0 ;  /* 0x0000000000007b1d */ /* 0x000fec0000010000 */
[----:B------:R-:W-:Y:S05]  /*4800*/  @!P1 EXIT ;  /* 0x000000000000994d */ /* 0x000fea0003800000 */
[----:B01----:R-:W0:Y:S01]  /*4810*/  LDC.64 R4, c[0x0][0x270] ;  /* 0x00009c00ff047b82 */ /* 0x003e220000000a00 */
[----:B------:R-:W-:Y:S01]  /*4820*/  ISETP.NE.AND P1, PT, R0, RZ, PT ;  /* 0x000000ff0000720c */ /* 0x000fe20003f25270 */
[-C--:B--2---:R-:W-:Y:S01]  /*4830*/  IMAD R9, R68, R3.reuse, R6 ;  /* 0x0000000344097224 */ /* 0x084fe200078e0206 */
[----:B------:R-:W-:Y:S01]  /*4840*/  IADD3 R18, -R6, R3, RZ ;  /* 0x0000000306127210 */ /* 0x000fe20007ffe1ff */
[----:B------:R-:W-:Y:S01]  /*4850*/  BSSY B0, `(.L_x_1942) ;  /* 0x0000021000007945 */ /* 0x000fe20003800000 */
[C---:B------:R-:W-:Y:S01]  /*4860*/  ISETP.NE.AND P2, PT, R0.reuse, 0x1, PT ;  /* 0x000000010000780c */ /* 0x040fe20003f45270 */
[C---:B------:R-:W-:Y:S01]  /*4870*/  IMAD.U32 R19, R0.reuse, 0x20, R1 ;  /* 0x0000002000137824 */ /* 0x040fe200078e0001 */
[C---:B------:R-:W-:Y:S02]  /*4880*/  ISETP.NE.AND P3, PT, R0.reuse, 0x2, PT ;  /* 0x000000020000780c */ /* 0x040fe40003f65270 */
[----:B------:R-:W-:Y:S01]  /*4890*/  ISETP.NE.AND P4, PT, R0, 0x3, PT ;  /* 0x000000030000780c */ /* 0x000fe20003f85270 */
[----:B0-----:R-:W-:-:S03]  /*48a0*/  IMAD.WIDE.U32 R4, R9, 0x4, R4 ;  /* 0x0000000409047825 */ /* 0x001fc600078e0004 */
[----:B------:R-:W-:-:S04]  /*48b0*/  LOP3.LUT P0, RZ, R4, 0x1f, RZ, 0xc0, !PT ;  /* 0x0000001f04ff7812 */ /* 0x000fc8000780c0ff */
[----:B------:R-:W-:Y:S01]  /*48c0*/  ISETP.LT.U32.OR P0, PT, R18, 0x8, P0 ;  /* 0x000000081200780c */ /* 0x000fe20000701470 */
[----:B------:R-:W-:-:S12]  /*48d0*/  @!P1 BRA `(.L_x_1943) ;  /* 0x0000000000609947 */ /* 0x000fd80003800000 */
[----:B------:R-:W2:Y:S04]  /*48e0*/  LDL R15, [R19+0x8] ;  /* 0x00000800130f7983 */ /* 0x000ea80000100800 */
[----:B------:R-:W3:Y:S04]  /*48f0*/  LDL.64 R2, [R19] ;  /* 0x0000000013027983 */ /* 0x000ee80000100a00 */
        /* <DEDUP_REMOVED lines=13> */
[----:B------:R2:W-:Y:S01]  /*49d0*/  STL.64 [R19], R2 ;  /* 0x0000000213007387 */ /* 0x0005e20000100a00 */
        /* <DEDUP_REMOVED lines=8> */
.L_x_1943:
[----:B------:R-:W-:Y:S05]  /*4a60*/  BSYNC B0 ;  /* 0x0000000000007941 */ /* 0x000fea0003800000 */
.L_x_1942:
[----:B------:R-:W-:Y:S04]  /*4a70*/  BSSY B0, `(.L_x_1944) ;  /* 0x000001a000007945 */ /* 0x000fe80003800000 */
[----:B------:R-:W-:Y:S05]  /*4a80*/  @!P2 BRA `(.L_x_1945) ;  /* 0x000000000060a947 */ /* 0x000fea0003800000 */
[----:B------:R-:W3:Y:S04]  /*4a90*/  LDL R15, [R19+0x8] ;  /* 0x00000800130f7983 */ /* 0x000ee80000100800 */
[----:B--2---:R-:W2:Y:S04]  /*4aa0*/  LDL.64 R2, [R19] ;  /* 0x0000000013027983 */ /* 0x004ea80000100a00 */
        /* <DEDUP_REMOVED lines=22> */
.L_x_1945:
[----:B------:R-:W-:Y:S05]  /*4c10*/  BSYNC B0 ;  /* 0x0000000000007941 */ /* 0x000fea0003800000 */
.L_x_1944:
[----:B------:R-:W-:Y:S04]  /*4c20*/  BSSY B0, `(.L_x_1946) ;  /* 0x000001a000007945 */ /* 0x000fe80003800000 */
[----:B------:R-:W-:Y:S05]  /*4c30*/  @!P3 BRA `(.L_x_1947) ;  /* 0x000000000060b947 */ /* 0x000fea0003800000 */
[----:B------:R-:W4:Y:S04]  /*4c40*/  LDL R15, [R19+0x8] ;  /* 0x00000800130f7983 */ /* 0x000f280000100800 */
[----:B--23--:R-:W2:Y:S04]  /*4c50*/  LDL.64 R2, [R19] ;  /* 0x0000000013027983 */ /* 0x00cea80000100a00 */
        /* <DEDUP_REMOVED lines=22> */
.L_x_1947:
[----:B------:R-:W-:Y:S05]  /*4dc0*/  BSYNC B0 ;  /* 0x0000000000007941 */ /* 0x000fea0003800000 */
.L_x_1946:
        /* <DEDUP_REMOVED lines=17> */
[----:B------:R0:W-:Y:S01]  /*4ee0*/  STL.64 [R19], R2 ;  /* 0x0000000213007387 */ /* 0x0001e20000100a00 */
        /* <DEDUP_REMOVED lines=8> */
.L_x_1949:
[----:B------:R-:W-:Y:S05]  /*4f70*/  BSYNC B0 ;  /* 0x0000000000007941 */ /* 0x000fea0003800000 */
.L_x_1948:
[----:B------:R-:W-:Y:S05]  /*4f80*/  @P0 BRA `(.L_x_1950) ;  /* 0x0000000000140947 */ /* 0x000fea0003800000 */
[----:B------:R-:W2:Y:S04]  /*4f90*/  LDL.128 R8, [R19] ;  /* 0x0000000013087983 */ /* 0x000ea80000100c00 */
[----:B0-234-:R-:W2:Y:S04]  /*4fa0*/  LDL.128 R12, [R19+0x10] ;  /* 0x00001000130c7983 */ /* 0x01dea80000100c00 */
[----:B------:R-:W-:Y:S04]  /*4fb0*/  STG.E.128 desc[UR4][R4.64], R8 ;  /* 0x0000000804007986 */ /* 0x000fe8000c101d04 */
[----:B--2---:R-:W-:Y:S01]  /*4fc0*/  STG.E.128 desc[UR4][R4.64+0x10], R12 ;  /* 0x0000100c04007986 */ /* 0x004fe2000c101d04 */
[----:B------:R-:W-:Y:S05]  /*4fd0*/  EXIT ;  /* 0x000000000000794d */ /* 0x000fea0003800000 */
.L_x_1950:
[C---:B------:R-:W-:Y:S02]  /*4fe0*/  ISETP.NE.AND P6, PT, R18.reuse, RZ, PT ;  /* 0x000000ff1200720c */ /* 0x040fe40003fc5270 */
[C---:B------:R-:W-:Y:S02]  /*4ff0*/  ISETP.GE.U32.AND P0, PT, R18.reuse, 0x2, PT ;  /* 0x000000021200780c */ /* 0x040fe40003f06070 */
[C---:B------:R-:W-:Y:S02]  /*5000*/  ISETP.GE.U32.AND P1, PT, R18.reuse, 0x3, PT ;  /* 0x000000031200780c */ /* 0x040fe40003f26070 */
[C---:B------:R-:W-:Y:S02]  /*5010*/  ISETP.GE.U32.AND P2, PT, R18.reuse, 0x4, PT ;  /* 0x000000041200780c */ /* 0x040fe40003f46070 */
[C---:B------:R-:W-:Y:S02]  /*5020*/  ISETP.GE.U32.AND P3, PT, R18.reuse, 0x5, PT ;  /* 0x000000051200780c */ /* 0x040fe40003f66070 */
[----:B------:R-:W-:-:S02]  /*5030*/  ISETP.GE.U32.AND P4, PT, R18, 0x6, PT ;  /* 0x000000061200780c */ /* 0x000fc40003f86070 */
[C---:B------:R-:W-:Y:S01]  /*5040*/  ISETP.GE.U32.AND P5, PT, R18.reuse, 0x7, PT ;  /* 0x000000071200780c */ /* 0x040fe20003fa6070 */
[----:B0-234-:R-:W2:Y:S04]  /*5050*/  @P6 LDL R3, [R19] ;  /* 0x0000000013036983 */ /* 0x01dea80000100800 */
[----:B------:R-:W3:Y:S04]  /*5060*/  @P0 LDL R7, [R19+0x4] ;  /* 0x0000040013070983 */ /* 0x000ee80000100800 */
[----:B------:R-:W4:Y:S04]  /*5070*/  @P1 LDL R9, [R19+0x8] ;  /* 0x0000080013091983 */ /* 0x000f280000100800 */
[----:B------:R-:W4:Y:S04]  /*5080*/  @P2 LDL R11, [R19+0xc] ;  /* 0x00000c00130b2983 */ /* 0x000f280000100800 */
[----:B------:R-:W4:Y:S04]  /*5090*/  @P3 LDL R13, [R19+0x10] ;  /* 0x00001000130d3983 */ /* 0x000f280000100800 */
[----:B------:R-:W4:Y:S04]  /*50a0*/  @P4 LDL R15, [R19+0x14] ;  /* 0x00001400130f4983 */ /* 0x000f280000100800 */
[----:B------:R-:W4:Y:S04]  /*50b0*/  @P5 LDL R17, [R19+0x18] ;  /* 0x0000180013115983 */ /* 0x000f280000100800 */
[----:B--2---:R0:W-:Y:S01]  /*50c0*/  @P6 STG.E desc[UR4][R4.64], R3 ;  /* 0x0000000304006986 */ /* 0x0041e2000c101904 */
[----:B------:R-:W-:-:S03]  /*50d0*/  ISETP.GE.U32.AND P6, PT, R18, 0x8, PT ;  /* 0x000000081200780c */ /* 0x000fc60003fc6070 */
[----:B---3--:R0:W-:Y:S04]  /*50e0*/  @P0 STG.E desc[UR4][R4.64+0x4], R7 ;  /* 0x0000040704000986 */ /* 0x0081e8000c101904 */
[----:B----4-:R0:W-:Y:S04]  /*50f0*/  @P1 STG.E desc[UR4][R4.64+0x8], R9 ;  /* 0x0000080904001986 */ /* 0x0101e8000c101904 */
[----:B------:R0:W-:Y:S04]  /*5100*/  @P2 STG.E desc[UR4][R4.64+0xc], R11 ;  /* 0x00000c0b04002986 */ /* 0x0001e8000c101904 */
[----:B------:R0:W-:Y:S04]  /*5110*/  @P3 STG.E desc[UR4][R4.64+0x10], R13 ;  /* 0x0000100d04003986 */ /* 0x0001e8000c101904 */
[----:B------:R0:W-:Y:S04]  /*5120*/  @P4 STG.E desc[UR4][R4.64+0x14], R15 ;  /* 0x0000140f04004986 */ /* 0x0001e8000c101904 */
[----:B------:R0:W-:Y:S01]  /*5130*/  @P5 STG.E desc[UR4][R4.64+0x18], R17 ;  /* 0x0000181104005986 */ /* 0x0001e2000c101904 */
[----:B------:R-:W-:Y:S05]  /*5140*/  @!P6 EXIT ;  /* 0x000000000000e94d */ /* 0x000fea0003800000 */
[----:B------:R-:W2:Y:S04]  /*5150*/  LDL R19, [R19+0x1c] ;  /* 0x00001c0013137983 */ /* 0x000ea80000100800 */
[----:B--2---:R-:W-:Y:S01]  /*5160*/  STG.E desc[UR4][R4.64+0x1c], R19 ;  /* 0x00001c1304007986 */ /* 0x004fe2000c101904 */
[----:B------:R-:W-:Y:S05]  /*5170*/  EXIT ;  /* 0x000000000000794d */ /* 0x000fea0003800000 */
        .weak           $__internal_16_$__cuda_sm20_rcp_rn_f32_slowpath
        .type           $__internal_16_$__cuda_sm20_rcp_rn_f32_slowpath,@function
        .size           $__internal_16_$__cuda_sm20_rcp_rn_f32_slowpath,(.L_x_7856 - $__internal_16_$__cuda_sm20_rcp_rn_f32_slowpath)
$__internal_16_$__cuda_sm20_rcp_rn_f32_slowpath:
        /* <DEDUP_REMOVED lines=15> */
.L_x_1951:
        /* <DEDUP_REMOVED lines=33> */
.L_x_1953:
[----:B------:R0:W1:Y:S02]  /*5480*/  MUFU.RCP R4, R3 ;  /* 0x0000000300047308 */ /* 0x0000640000001000 */
.L_x_1952:
[----:B-1-3--:R-:W-:Y:S01]  /*5490*/  IMAD.MOV.U32 R66, RZ, RZ, R4 ;  /* 0x000000ffff427224 */ /* 0x00afe200078e0004 */
[----:B------:R-:W-:Y:S01]  /*54a0*/  MOV R4, R10 ;  /* 0x0000000a00047202 */ /* 0x000fe20000000f00 */
[----:B------:R-:W-:-:S04]  /*54b0*/  IMAD.MOV.U32 R5, RZ, RZ, 0x0 ;  /* 0x00000000ff057424 */ /* 0x000fc800078e00ff */
[----:B0-2---:R-:W-:Y:S05]  /*54c0*/  RET.REL.NODEC R4 `(_ZN18transformer_engine13normalization21ln_bwd_general_kernelINS0_13Kernel_traitsI13__nv_bfloat16S3_S3_fjLj512ELj1ELj4ELj1ELj16ENS0_18Kernel_traits_baseILj512ES3_S3_S3_fjLj128EEEEEEEvNS0_20BackwardKernelParamsE) ;  /* 0xffffffa804cc7950 */ /* 0x005fea0003c3ffff */
.L_x_1954:
        /* <DEDUP_REMOVED lines=11> */
.L_x_7856:


//--------------------- .text._ZN18transformer_engine13normalization21ln_bwd_general_kernelINS0_13Kernel_traitsI6__halffS3_fjLj512ELj1ELj4ELj1ELj16ENS0_18Kernel_traits_baseILj512ES3_fS3_fjLj128EEEEEEEvNS0_20BackwardKernelParamsE --------------------------
	.section	.text._ZN18transformer_engine13normalization21ln_bwd_general_kernelINS0_13Kernel_traitsI6__halffS3_fjLj512ELj1ELj4ELj1ELj16ENS0_18Kernel_traits_baseILj512ES3_fS3_fjLj128EEEEEEEvNS0_20BackwardKernelParamsE,"ax",@progbits
	.align	128
        .global         _ZN18transformer_engine13normalization21ln_bwd_general_kernelINS0_13Kernel_traitsI6__halffS3_fjLj512ELj1ELj4ELj1ELj16ENS0_18Kernel_traits_baseILj512ES3_fS3_fjLj128EEEEEEEvNS0_20BackwardKernelParamsE
        .type           _ZN18transformer_engine13normalization21ln_bwd_general_kernelINS0_13Kernel_traitsI6__halffS3_fjLj512ELj1ELj4ELj1ELj16ENS0_18Kernel_traits_baseILj512ES3_fS3_fjLj128EEEEEEEvNS0_20BackwardKernelParamsE,@function
        .size           _ZN18transformer_engine13normalization21ln_bwd_general_kernelINS0_13Kernel_traitsI6__halffS3_fjLj512ELj1ELj4ELj1ELj16ENS0_18Kernel_traits_baseILj512ES3_fS3_fjLj128EEEEEEEvNS0_20BackwardKernelParamsE,(.L_x_7857 - _ZN18transformer_engine13normalization21ln_bwd_general_kernelINS0_13Kernel_traitsI6__halffS3_fjLj512ELj1ELj4ELj1ELj16ENS0_18Kernel_traits_baseILj512ES3_fS3_fjLj128EEEEEEEvNS0_20BackwardKernelParamsE)
        .other          _ZN18transformer_engine13normalization21ln_bwd_general_kernelINS0_13Kernel_traitsI6__halffS3_fjLj512ELj1ELj4ELj1ELj16ENS0_18Kernel_traits_baseILj512ES3_fS3_fjLj128EEEEEEEvNS0_20BackwardKernelParamsE,@"STO_CUDA_ENTRY STV_DEFAULT"
_ZN18transformer_engine13normalization21ln_bwd_general_kernelINS0_13Kernel_traitsI6__halffS3_fjLj512ELj1ELj4ELj1ELj16ENS0_18Kernel_traits_baseILj512ES3_fS3_fjLj128EEEEEEEvNS0_20BackwardKernelParamsE:
.text._ZN18transformer_engine13normalization21ln_bwd_general_kernelINS0_13Kernel_traitsI6__halffS3_fjLj512ELj1ELj4ELj1ELj16ENS0_18Kernel_traits_baseILj512ES3_fS3_fjLj128EEEEEEEvNS0_20BackwardKernelParamsE:
        /* <DEDUP_REMOVED lines=68> */
.L_x_1958:
        /* <DEDUP_REMOVED lines=12> */
.L_x_1959:
[----:B------:R-:W-:Y:S05]  /*0500*/  BSYNC B1 ;  /* 0x0000000000017941 */ /* 0x000fea0003800000 */
.L_x_1957:
        /* <DEDUP_REMOVED lines=20> */
.L_x_1961:
        /* <DEDUP_REMOVED lines=12> */
.L_x_1962:
[----:B------:R-:W-:Y:S05]  /*0710*/  BSYNC B1 ;  /* 0x0000000000017941 */ /* 0x000fea0003800000 */
.L_x_1960:
        /* <DEDUP_REMOVED lines=9> */
[C---:B------:R-:W-:Y:S02]  /*07b0*/  IADD3 R32, -R33.reuse, UR6, RZ ;  /* 0x0000000621207c10 */ /* 0x040fe4000fffe1ff */
        /* <DEDUP_REMOVED lines=10> */
.L_x_1964:
        /* <DEDUP_REMOVED lines=12> */
.L_x_1965:
[----:B------:R-:W-:Y:S05]  /*0920*/  BSYNC B1 ;  /* 0x0000000000017941 */ /* 0x000fea0003800000 */
.L_x_1963:
        /* <DEDUP_REMOVED lines=19> */
.L_x_1967:
        /* <DEDUP_REMOVED lines=12> */
.L_x_1968:
[----:B------:R-:W-:Y:S05]  /*0b20*/  BSYNC B1 ;  /* 0x0000000000017941 */ /* 0x000fea0003800000 */
.L_x_1966:
[----:B-----5:R-:W-:Y:S02]  /*0b30*/  HADD2.F32 R85, -RZ, R85.H0_H0 ;  /* 0x20000055ff557230 */ /* 0x020fe40000004100 */
[----:B------:R-:W-:Y:S02]  /*0b40*/  HADD2.F32 R86, -RZ, R86.H0_H0 ;  /* 0x20000056ff567230 */ /* 0x000fe40000004100 */
[----:B------:R-:W-:Y:S02]  /*0b50*/  HADD2.F32 R87, -RZ, R87.H0_H0 ;  /* 0x20000057ff577230 */ /* 0x000fe40000004100 */
[----:B------:R-:W-:-:S07]  /*0b60*/  HADD2.F32 R88, -RZ, R88.H0_H0 ;  /* 0x20000058ff587230 */ /* 0x000fce0000004100 */
.L_x_1956:
[----:B------:R-:W-:Y:S05]  /*0b70*/  BSYNC B0 ;  /* 0x0000000000007941 */ /* 0x000fea0003800000 */
.L_x_1955:
        /* <DEDUP_REMOVED lines=26> */
[----:B------:R-:W-:Y:S05]  /*0d20*/  CALL.REL.NOINC `($__internal_17_$__cuda_sm20_rcp_rn_f32_slowpath) ;  /* 0x0000006c00a47944 */ /* 0x000fea0003c00000 */
[----:B------:R-:W-:Y:S05]  /*0d30*/  BRA `(.L_x_1971) ;  /* 0x0000000000107947 */ /* 0x000fea0003800000 */
.L_x_1970:
[----:B------:R-:W0:Y:S02]  /*0d40*/  MUFU.RCP R73, R8 ;  /* 0x0000000800497308 */ /* 0x000e240000001000 */
[----:B0-----:R-:W-:-:S04]  /*0d50*/  FFMA R9, R8, R73, -1 ;  /* 0xbf80000008097423 */ /* 0x001fc80000000049 */
[----:B------:R-:W-:-:S04]  /*0d60*/  FADD.FTZ R10, -R9, -RZ ;  /* 0x800000ff090a7221 */ /* 0x000fc80000010100 */
[----:B------:R-:W-:-:S07]  /*0d70*/  FFMA R73, R73, R10, R73 ;  /* 0x0000000a49497223 */ /* 0x000fce0000000049 */
.L_x_1971:
        /* <DEDUP_REMOVED lines=24> */
[----:B0-----:R-:W-:Y:S01]  /*0f00*/  LEA R61, R65, R5, 0x7 ;  /* 0x00000005413d7211 */ /* 0x001fe200078e38ff */
[----:B------:R-:W-:-:S02]  /*0f10*/  IMAD R64, R64, R65, RZ ;  /* 0x0000004140407224 */ /* 0x000fc400078e02ff */
[--C-:B------:R-:W-:Y:S01]  /*0f20*/  FADD R44, R87, R43.reuse ;  /* 0x0000002b572c7221 */ /* 0x100fe20000000000 */
[----:B------:R-:W-:Y:S01]  /*0f30*/  FADD R43, R88, R43 ;  /* 0x0000002b582b7221 */ /* 0x000fe20000000000 */
[----:B------:R-:W-:Y:S01]  /*0f40*/  IMAD.MOV.U32 R72, RZ, RZ, RZ ;  /* 0x000000ffff487224 */ /* 0x000fe200078e00ff */
[----:B------:R-:W-:Y:S01]  /*0f50*/  CS2R R18, SRZ ;  /* 0x0000000000127805 */ /* 0x000fe2000001ff00 */
[C---:B------:R-:W-:Y:S01]  /*0f60*/  IMAD R62, R65.reuse, 0x80, R61 ;  /* 0x00000080413e7824 */ /* 0x040fe200078e023d */
[----:B------:R-:W-:Y:S02]  /*0f70*/  CS2R R20, SRZ ;  /* 0x0000000000147805 */ /* 0x000fe4000001ff00 */
[----:B------:R-:W-:Y:S02]  /*0f80*/  CS2R R22, SRZ ;  /* 0x0000000000167805 */ /* 0x000fe4000001ff00 */
[----:B------:R-:W-:Y:S01]  /*0f90*/  CS2R R24, SRZ ;  /* 0x0000000000187805 */ /* 0x000fe2000001ff00 */
[----:B------:R-:W-:Y:S01]  /*0fa0*/  IMAD R65, R65, 0x80, R62 ;  /* 0x0000008041417824 */ /* 0x000fe200078e023e */
[----:B------:R-:W-:-:S02]  /*0fb0*/  CS2R R34, SRZ ;  /* 0x0000000000227805 */ /* 0x000fc4000001ff00 */
[----:B------:R-:W-:Y:S02]  /*0fc0*/  CS2R R26, SRZ ;  /* 0x00000000001a7805 */ /* 0x000fe4000001ff00 */
[----:B------:R-:W-:Y:S02]  /*0fd0*/  CS2R R32, SRZ ;  /* 0x0000000000207805 */ /* 0x000fe4000001ff00 */
[----:B------:R-:W-:Y:S02]  /*0fe0*/  CS2R R38, SRZ ;  /* 0x0000000000267805 */ /* 0x000fe4000001ff00 */
[----:B------:R-:W-:Y:S02]  /*0ff0*/  CS2R R40, SRZ ;  /* 0x0000000000287805 */ /* 0x000fe4000001ff00 */
[----:B------:R-:W-:Y:S01]  /*1000*/  CS2R R36, SRZ ;  /* 0x0000000000247805 */ /* 0x000fe2000001ff00 */
[----:B------:R-:W-:Y:S01]  /*1010*/  IMAD.MOV.U32 R42, RZ, RZ, RZ ;  /* 0x000000ffff2a7224 */ /* 0x000fe200078e00ff */
[----:B------:R-:W-:-:S02]  /*1020*/  MOV R63, RZ ;  /* 0x000000ff003f7202 */ /* 0x000fc40000000f00 */
[----:B------:R-:W-:Y:S02]  /*1030*/  IADD3 R68, -R5, UR6, RZ ;  /* 0x0000000605447c10 */ /* 0x000fe4000fffe1ff */
[----:B------:R-:W-:Y:S02]  /*1040*/  IADD3 R69, -R61, UR6, RZ ;  /* 0x000000063d457c10 */ /* 0x000fe4000fffe1ff */
[----:B------:R-:W-:Y:S02]  /*1050*/  IADD3 R70, -R62, UR6, RZ ;  /* 0x000000063e467c10 */ /* 0x000fe4000fffe1ff */
[----:B------:R-:W-:-:S07]  /*1060*/  IADD3 R71, -R65, UR6, RZ ;  /* 0x0000000641477c10 */ /* 0x000fce000fffe1ff */
.L_x_2019:
[----:B------:R-:W-:Y:S01]  /*1070*/  IMAD.IADD R110, R6, 0x1, R7 ;  /* 0x00000001066e7824 */ /* 0x000fe200078e0207 */
[----:B------:R-:W-:Y:S01]  /*1080*/  ULDC UR8, c[0x0][0x218] ;  /* 0x0000860000087ab9 */ /* 0x000fe20000000800 */
[----:B------:R-:W-:Y:S01]  /*1090*/  HFMA2.MMA R106, -RZ, RZ, 0, 0 ;  /* 0x00000000ff6a7435 */ /* 0x000fe200000001ff */
[----:B------:R-:W-:Y:S01]  /*10a0*/  IMAD.MOV.U32 R74, RZ, RZ, RZ ;  /* 0x000000ffff4a7224 */ /* 0x000fe200078e00ff */
[----:B------:R-:W-:Y:S01]  /*10b0*/  ULDC UR6, c[0x0][0x21c] ;  /* 0x0000870000067ab9 */ /* 0x000fe20000000800 */
        /* <DEDUP_REMOVED lines=26> */
.L_x_1975:
        /* <DEDUP_REMOVED lines=9> */
.L_x_1976:
[----:B------:R-:W-:Y:S05]  /*12f0*/  BSYNC B1 ;  /* 0x0000000000017941 */ /* 0x000fea0003800000 */
.L_x_1974:
        /* <DEDUP_REMOVED lines=27> */
.L_x_1978:
[----:B------:R-:W-:Y:S05]  /*14b0*/  BSYNC B1 ;  /* 0x0000000000017941 */ /* 0x000fea0003800000 */
.L_x_1977:
[----:B-----5:R-:W-:Y:S02]  /*14c0*/  HADD2.F32 R66, -RZ, R66.H0_H0 ;  /* 0x20000042ff427230 */ /* 0x020fe40000004100 */
[-C--:B------:R-:W-:Y:S01]  /*14d0*/  FMUL R107, R107, R74.reuse ;  /* 0x0000004a6b6b7220 */ /* 0x080fe20000400000 */
[----:B------:R-:W-:Y:S01]  /*14e0*/  HADD2.F32 R28, -RZ, R28.H0_H0 ;  /* 0x2000001cff1c7230 */ /* 0x000fe20000004100 */
[----:B------:R-:W-:Y:S01]  /*14f0*/  ISETP.GE.AND P0, PT, R61, UR6, PT ;  /* 0x000000063d007c0c */ /* 0x000fe2000bf06270 */
[----:B------:R-:W-:Y:S01]  /*1500*/  FMUL R104, R99, R74 ;  /* 0x0000004a63687220 */ /* 0x000fe20000400000 */
        /* <DEDUP_REMOVED lines=36> */
.L_x_1980:
        /* <DEDUP_REMOVED lines=9> */
.L_x_1981:
[----:B------:R-:W-:Y:S05]  /*17e0*/  BSYNC B1 ;  /* 0x0000000000017941 */ /* 0x000fea0003800000 */
.L_x_1979:
        /* <DEDUP_REMOVED lines=26> */
.L_x_1983:
[----:B------:R-:W-:Y:S05]  /*1990*/  BSYNC B1 ;  /* 0x0000000000017941 */ /* 0x000fea0003800000 */
.L_x_1982:
[----:B-----5:R-:W-:Y:S02]  /*19a0*/  HADD2.F32 R93, -RZ, R66.H0_H0 ;  /* 0x20000042ff5d7230 */ /* 0x020fe40000004100 */
[-C--:B------:R-:W-:Y:S01]  /*19b0*/  FMUL R97, R97, R74.reuse ;  /* 0x0000004a61617220 */ /* 0x080fe20000400000 */
[----:B------:R-:W-:Y:S02]  /*19c0*/  HADD2.F32 R28, -RZ, R28.H0_H0 ;  /* 0x2000001cff1c7230 */ /* 0x000fe40000004100 */
[-C--:B------:R-:W-:Y:S01]  /*19d0*/  FMUL R98, R95, R74.reuse ;  /* 0x0000004a5f627220 */ /* 0x080fe20000400000 */
[----:B------:R-:W-:Y:S01]  /*19e0*/  ISETP.GE.AND P0, PT, R62, UR6, PT ;  /* 0x000000063e007c0c */ /* 0x000fe2000bf06270 */
[----:B------:R-:W-:Y:S01]  /*19f0*/  FMUL R96, R54, R93 ;  /* 0x0000005d36607220 */ /* 0x000fe20000400000 */
[----:B------:R-:W-:Y:S02]  /*1a00*/  HADD2.F32 R67, -RZ, R67.H0_H0 ;  /* 0x20000043ff437230 */ /* 0x000fe40000004100 */
[----:B------:R-:W-:Y:S01]  /*1a10*/  FMUL R94, R115, R74 ;  /* 0x0000004a735e7220 */ /* 0x000fe20000400000 */
[----:B------:R-:W-:Y:S01]  /*1a20*/  FADD R33, R33, R28 ;  /* 0x0000001c21217221 */ /* 0x000fe20000000000 */
[-C--:B------:R-:W-:Y:S01]  /*1a30*/  FFMA R26, R97, R28.reuse, R26 ;  /* 0x0000001c611a7223 */ /* 0x080fe2000000001a */
[----:B------:R-:W-:Y:S01]  /*1a40*/  FMUL R95, R53, R28 ;  /* 0x0000001c355f7220 */ /* 0x000fe20000400000 */
        /* <DEDUP_REMOVED lines=30> */
.L_x_1985:
        /* <DEDUP_REMOVED lines=9> */
.L_x_1986:
[----:B------:R-:W-:Y:S05]  /*1cc0*/  BSYNC B1 ;  /* 0x0000000000017941 */ /* 0x000fea0003800000 */
.L_x_1984:
        /* <DEDUP_REMOVED lines=26> */
.L_x_1988:
[----:B------:R-:W-:Y:S05]  /*1e70*/  BSYNC B1 ;  /* 0x0000000000017941 */ /* 0x000fea0003800000 */
.L_x_1987:
        /* <DEDUP_REMOVED lines=10> */
[----:B------:R-:W-:Y:S01]  /*1f20*/  FADD R113, R113, R88 ;  /* 0x0000005871717221 */ /* 0x000fe20000000000 */
[----:B------:R-:W-:Y:S01]  /*1f30*/  FFMA R28, R91, R88, R111 ;  /* 0x000000585b1c7223 */ /* 0x000fe2000000006f */
[----:B------:R-:W-:-:S02]  /*1f40*/  HADD2.F32 R30, -RZ, R29.H0_H0 ;  /* 0x2000001dff1e7230 */ /* 0x000fc40000004100 */
[----:B------:R-:W-:Y:S01]  /*1f50*/  FMUL R87, R87, R74 ;  /* 0x0000004a57577220 */ /* 0x000fe20000400000 */
        /* <DEDUP_REMOVED lines=27> */
.L_x_1990:
        /* <DEDUP_REMOVED lines=9> */
.L_x_1991:
[----:B------:R-:W-:Y:S05]  /*21a0*/  BSYNC B1 ;  /* 0x0000000000017941 */ /* 0x000fea0003800000 */
.L_x_1989:
        /* <DEDUP_REMOVED lines=26> */
.L_x_1993:
[----:B------:R-:W-:Y:S05]  /*2350*/  BSYNC B1 ;  /* 0x0000000000017941 */ /* 0x000fea0003800000 */
.L_x_1992:
[----:B-----5:R-:W-:Y:S02]  /*2360*/  HADD2.F32 R58, -RZ, R58.H0_H0 ;  /* 0x2000003aff3a7230 */ /* 0x020fe40000004100 */
[-C--:B------:R-:W-:Y:S01]  /*2370*/  FMUL R81, R81, R74.reuse ;  /* 0x0000004a51517220 */ /* 0x080fe20000400000 */
[----:B------:R-:W-:Y:S02]  /*2380*/  HADD2.F32 R28, -RZ, R28.H0_H0 ;  /* 0x2000001cff1c7230 */ /* 0x000fe40000004100 */
[----:B------:R-:W-:Y:S01]  /*2390*/  FMUL R83, R83, R74 ;  /* 0x0000004a53537220 */ /* 0x000fe20000400000 */
[----:B------:R-:W-:Y:S02]  /*23a0*/  HADD2.F32 R59, -RZ, R59.H0_H0 ;  /* 0x2000003bff3b7230 */ /* 0x000fe40000004100 */
[----:B------:R-:W-:Y:S01]  /*23b0*/  FMUL R80, R46, R58 ;  /* 0x0000003a2e507220 */ /* 0x000fe20000400000 */
[----:B------:R-:W-:Y:S02]  /*23c0*/  HADD2.F32 R66, -RZ, R29.H0_H0 ;  /* 0x2000001dff427230 */ /* 0x000fe40000004100 */
        /* <DEDUP_REMOVED lines=21> */
.L_x_1973:
[----:B------:R-:W-:Y:S05]  /*2520*/  BSYNC B0 ;  /* 0x0000000000007941 */ /* 0x000fea0003800000 */
.L_x_1972:
        /* <DEDUP_REMOVED lines=12> */
[----:B------:R-:W-:-:S03]  /*25f0*/  IMAD.SHL.U32 R108, R108, 0x4, RZ ;  /* 0x000000046c6c7824 */ /* 0x000fc600078e00ff */
        /* <DEDUP_REMOVED lines=10> */
[----:B------:R-:W-:-:S03]  /*26a0*/  IADD3 R31, -R30, RZ, RZ ;  /* 0x000000ff1e1f7210 */ /* 0x000fc60007ffe1ff */
[----:B------:R-:W2:Y:S01]  /*26b0*/  SHFL.DOWN PT, R67, R66, 0x2, 0x1f ;  /* 0x08401f0042437f89 */ /* 0x000ea200000e0000 */
        /* <DEDUP_REMOVED lines=38> */
.L_x_1996:
[----:B------:R-:W2:Y:S04]  /*2920*/  LDG.E.STRONG.GPU R30, desc[UR4][R28.64] ;  /* 0x000000041c1e7981 */ /* 0x000ea8000c1ef900 */
[----:B--2---:R-:W-:Y:S01]  /*2930*/  CCTL.IVALL ;  /* 0x00000000ff00798f */ /* 0x004fe20002000000 */
[----:B------:R-:W-:Y:S05]  /*2940*/  YIELD ;  /* 0x0000000000007946 */ /* 0x000fea0003800000 */
[----:B------:R-:W-:-:S13]  /*2950*/  ISETP.NE.AND P0, PT, R30, R59, PT ;  /* 0x0000003b1e00720c */ /* 0x000fda0003f05270 */
[----:B------:R-:W-:Y:S05]  /*2960*/  @P0 BRA `(.L_x_1996) ;  /* 0xfffffffc00ec0947 */ /* 0x000fea000383ffff */
.L_x_1995:
        /* <DEDUP_REMOVED lines=17> */
.L_x_2001:
        /* <DEDUP_REMOVED lines=34> */
.L_x_2000:
[----:B------:R-:W-:Y:S05]  /*2ca0*/  BSYNC B1 ;  /* 0x0000000000017941 */ /* 0x000fea0003800000 */
.L_x_1999:
        /* <DEDUP_REMOVED lines=22> */
.L_x_2003:
[----:B------:R-:W-:Y:S05]  /*2e10*/  BSYNC B1 ;  /* 0x0000000000017941 */ /* 0x000fea0003800000 */
.L_x_2002:
        /* <DEDUP_REMOVED lines=10> */
.L_x_1998:
[----:B------:R-:W-:Y:S05]  /*2ec0*/  BSYNC B0 ;  /* 0x0000000000007941 */ /* 0x000fea0003800000 */
.L_x_1997:
        /* <DEDUP_REMOVED lines=23> */
.L_x_1994:
        /* <DEDUP_REMOVED lines=20> */
.L_x_2004:
[----:B------:R-:W-:Y:S04]  /*3180*/  BSSY B0, `(.L_x_2005) ;  /* 0x000008e000007945 */ /* 0x000fe80003800000 */
[----:B------:R-:W-:Y:S05]  /*3190*/  @!P1 BRA `(.L_x_2006) ;  /* 0x0000000800309947 */ /* 0x000fea0003800000 */
[----:B------:R-:W0:Y:S01]  /*31a0*/  LDC.64 R58, c[0x0][0x278] ;  /* 0x00009e00ff3a7b82 */ /* 0x000e220000000a00 */
[----:B------:R-:W-:Y:S01]  /*31b0*/  ISETP.GE.U32.AND P1, PT, R68, 0x4, PT ;  /* 0x000000044400780c */ /* 0x000fe20003f26070 */
[-C--:B------:R-:W-:Y:S01]  /*31c0*/  FMUL R108, R108, R73.reuse ;  /* 0x000000496c6c7220 */ /* 0x080fe20000400000 */
[----:B------:R-:W-:Y:S01]  /*31d0*/  FMUL R109, R30, R73 ;  /* 0x000000491e6d7220 */ /* 0x000fe20000400000 */
[----:B------:R-:W-:Y:S01]  /*31e0*/  IMAD.IADD R110, R6, 0x1, R7 ;  /* 0x00000001066e7824 */ /* 0x000fe200078e0207 */
        /* <DEDUP_REMOVED lines=24> */
.L_x_2009:
[----:B------:R-:W-:Y:S05]  /*3370*/  BSYNC B2 ;  /* 0x0000000000027941 */ /* 0x000fea0003800000 */
.L_x_2008:
[C---:B------:R-:W-:Y:S01]  /*3380*/  ISETP.NE.AND P0, PT, R68.reuse, RZ, PT ;  /* 0x000000ff4400720c */ /* 0x040fe20003f05270 */
[----:B------:R1:W-:Y:S01]  /*3390*/  @P1 STG.E desc[UR4][R66.64+0xc], R31 ;  /* 0x00000c1f42001986 */ /* 0x0003e2000c101904 */
[C---:B------:R-:W-:Y:S02]  /*33a0*/  ISETP.GE.U32.AND P2, PT, R68.reuse, 0x2, PT ;  /* 0x000000024400780c */ /* 0x040fe40003f46070 */
[----:B------:R-:W-:-:S09]  /*33b0*/  ISETP.GE.U32.AND P3, PT, R68, 0x3, PT ;  /* 0x000000034400780c */ /* 0x000fd20003f66070 */
[----:B------:R1:W-:Y:S04]  /*33c0*/  @P0 STG.E desc[UR4][R66.64], R28 ;  /* 0x0000001c42000986 */ /* 0x0003e8000c101904 */
[----:B------:R1:W-:Y:S04]  /*33d0*/  @P2 STG.E desc[UR4][R66.64+0x4], R29 ;  /* 0x0000041d42002986 */ /* 0x0003e8000c101904 */
[----:B------:R1:W-:Y:S02]  /*33e0*/  @P3 STG.E desc[UR4][R66.64+0x8], R30 ;  /* 0x0000081e42003986 */ /* 0x0003e4000c101904 */
.L_x_2010:
[----:B------:R-:W-:Y:S05]  /*33f0*/  BSYNC B1 ;  /* 0x0000000000017941 */ /* 0x000fea0003800000 */
.L_x_2007:
        /* <DEDUP_REMOVED lines=27> */
.L_x_2013:
[----:B------:R-:W-:Y:S05]  /*35b0*/  BSYNC B2 ;  /* 0x0000000000027941 */ /* 0x000fea0003800000 */
.L_x_2012:
[C---:B------:R-:W-:Y:S01]  /*35c0*/  ISETP.NE.AND P0, PT, R69.reuse, RZ, PT ;  /* 0x000000ff4500720c */ /* 0x040fe20003f05270 */
[----:B------:R1:W-:Y:S01]  /*35d0*/  @P1 STG.E desc[UR4][R66.64+0xc], R31 ;  /* 0x00000c1f42001986 */ /* 0x0003e2000c101904 */
[C---:B------:R-:W-:Y:S02]  /*35e0*/  ISETP.GE.U32.AND P2, PT, R69.reuse, 0x2, PT ;  /* 0x000000024500780c */ /* 0x040fe40003f46070 */
[----:B------:R-:W-:-:S09]  /*35f0*/  ISETP.GE.U32.AND P3, PT, R69, 0x3, PT ;  /* 0x000000034500780c */ /* 0x000fd20003f66070 */
[----:B------:R1:W-:Y:S04]  /*3600*/  @P0 STG.E desc[UR4][R66.64], R28 ;  /* 0x0000001c42000986 */ /* 0x0003e8000c101904 */
[----:B------:R1:W-:Y:S04]  /*3610*/  @P2 STG.E desc[UR4][R66.64+0x4], R29 ;  /* 0x0000041d42002986 */ /* 0x0003e8000c101904 */
[----:B------:R1:W-:Y:S02]  /*3620*/  @P3 STG.E desc[UR4][R66.64+0x8], R30 ;  /* 0x0000081e42003986 */ /* 0x0003e4000c101904 */
.L_x_2014:
[----:B------:R-:W-:Y:S05]  /*3630*/  BSYNC B1 ;  /* 0x0000000000017941 */ /* 0x000fea0003800000 */
.L_x_2011:
        /* <DEDUP_REMOVED lines=27> */
.L_x_2017:
[----:B------:R-:W-:Y:S05]  /*37f0*/  BSYNC B2 ;  /* 0x0000000000027941 */ /* 0x000fea0003800000 */
.L_x_2016:
[C---:B------:R-:W-:Y:S01]  /*3800*/  ISETP.NE.AND P0, PT, R70.reuse, RZ, PT ;  /* 0x000000ff4600720c */ /* 0x040fe20003f05270 */
[----:B------:R1:W-:Y:S01]  /*3810*/  @P1 STG.E desc[UR4][R66.64+0xc], R31 ;  /* 0x00000c1f42001986 */ /* 0x0003e2000c101904 */
[C---:B------:R-:W-:Y:S02]  /*3820*/  ISETP.GE.U32.AND P2, PT, R70.reuse, 0x2, PT ;  /* 0x000000024600780c */ /* 0x040fe40003f46070 */
[----:B------:R-:W-:-:S09]  /*3830*/  ISETP.GE.U32.AND P3, PT, R70, 0x3, PT ;  /* 0x000000034600780c */ /* 0x000fd20003f66070 */
[----:B------:R1:W-:Y:S04]  /*3840*/  @P0 STG.E desc[UR4][R66.64], R28 ;  /* 0x0000001c42000986 */ /* 0x0003e8000c101904 */
[----:B------:R1:W-:Y:S04]  /*3850*/  @P2 STG.E desc[UR4][R66.64+0x4], R29 ;  /* 0x0000041d42002986 */ /* 0x0003e8000c101904 */
[----:B------:R1:W-:Y:S02]  /*3860*/  @P3 STG.E desc[UR4][R66.64+0x8], R30 ;  /* 0x0000081e42003986 */ /* 0x0003e4000c101904 */
.L_x_2018:
[----:B------:R-:W-:Y:S05]  /*3870*/  BSYNC B1 ;  /* 0x0000000000017941 */ /* 0x000fea0003800000 */
.L_x_2015:
        /* <DEDUP_REMOVED lines=30> */
.L_x_2006:
[----:B------:R-:W-:Y:S05]  /*3a60*/  BSYNC B0 ;  /* 0x0000000000007941 */ /* 0x000fea0003800000 */
.L_x_2005:
[----:B------:R-:W-:Y:S05]  /*3a70*/  WARPSYNC.ALL ;  /* 0x0000000000007948 */ /* 0x000fea0003800000 */
[----:B0123--:R-:W0:Y:S02]  /*3a80*/  LDC R28, c[0x0][0x210] ;  /* 0x00008400ff1c7b82 */ /* 0x00fe240000000800 */
[----:B0-----:R-:W-:-:S05]  /*3a90*/  IMAD R7, R28, 0x4, R7 ;  /* 0x000000041c077824 */ /* 0x001fca00078e0207 */
[----:B------:R-:W-:-:S13]  /*3aa0*/  ISETP.GE.AND P0, PT, R7, UR8, PT ;  /* 0x0000000807007c0c */ /* 0x000fda000bf06270 */
[----:B------:R-:W-:Y:S05]  /*3ab0*/  @!P0 BRA `(.L_x_2019) ;  /* 0xffffffd4006c8947 */ /* 0x000fea000383ffff */
[-C--:B------:R-:W-:Y:S01]  /*3ac0*/  MOV R60, R42.reuse ;  /* 0x0000002a003c7202 */ /* 0x080fe20000000f00 */
[--C-:B------:R-:W-:Y:S01]  /*3ad0*/  IMAD.MOV.U32 R61, RZ, RZ, R41.reuse ;  /* 0x000000ffff3d7224 */ /* 0x100fe200078e0029 */
[----:B------:R-:W-:Y:S01]  /*3ae0*/  MOV R29, R42 ;  /* 0x0000002a001d7202 */ /* 0x000fe20000000f00 */
[--C-:B------:R-:W-:Y:S01]  /*3af0*/  IMAD.MOV.U32 R62, RZ, RZ, R40.reuse ;  /* 0x000000ffff3e7224 */ /* 0x100fe200078e0028 */
        /* <DEDUP_REMOVED lines=29> */
[----:B------:R-:W-:Y:S02]  /*3cd0*/  IMAD.MOV.U32 R57, RZ, RZ, R12 ;  /* 0x000000ffff397224 */ /* 0x000fe400078e000c */
[----:B------:R-:W-:-:S07]  /*3ce0*/  IMAD.MOV.U32 R59, RZ, RZ, R8 ;  /* 0x000000ffff3b7224 */ /* 0x000fce00078e0008 */
.L_x_1969:
        /* <DEDUP_REMOVED lines=17> */
[----:B------:R-:W-:Y:S01]  /*3e00*/  IMAD R73, R106, 0x80, R73 ;  /* 0x000000806a497824 */ /* 0x000fe200078e0249 */
[----:B------:R0:W-:Y:S04]  /*3e10*/  STS.128 [R7+0x1080], R44 ;  /* 0x0010802c07007388 */ /* 0x0001e80000000c00 */
[----:B------:R-:W-:-:S13]  /*3e20*/  ISETP.GE.AND P0, PT, R73, UR6, PT ;  /* 0x0000000649007c0c */ /* 0x000fda000bf06270 */
[----:B------:R0:W-:Y:S02]  /*3e30*/  @!P0 STS.128 [R7+0x18c0], R52 ;  /* 0x0018c03407008388 */ /* 0x0001e40000000c00 */
.L_x_2021:
[----:B------:R-:W-:Y:S05]  /*3e40*/  BSYNC B0 ;  /* 0x0000000000007941 */ /* 0x000fea0003800000 */
.L_x_2020:
[----:B------:R-:W1:Y:S01]  /*3e50*/  S2UR UR7, SR_CTAID.X ;  /* 0x00000000000779c3 */ /* 0x000e620000002500 */
[----:B------:R-:W-:Y:S01]  /*3e60*/  IADD3 R29, -R0, RZ, RZ ;  /* 0x000000ff001d7210 */ /* 0x000fe20007ffe1ff */
[----:B------:R-:W-:-:S06]  /*3e70*/  IMAD R3, R6, 0x840, R3 ;  /* 0x0000084006037824 */ /* 0x000fcc00078e0203 */
[----:B------:R-:W-:Y:S01]  /*3e80*/  BAR.SYNC.DEFER_BLOCKING 0x0 ;  /* 0x0000000000007b1d */ /* 0x000fe20000010000 */
[----:B------:R-:W-:-:S05]  /*3e90*/  LEA R32, R4, R3, 0x4 ;  /* 0x0000000304207211 */ /* 0x000fca00078e20ff */
[----:B------:R-:W-:Y:S01]  /*3ea0*/  BSSY B0, `(.L_x_2022) ;  /* 0x00001e4000007945 */ /* 0x000fe20003800000 */
[----:B-1----:R-:W-:-:S04]  /*3eb0*/  IMAD R29, R106, R29, UR7 ;  /* 0x000000076a1d7e24 */ /* 0x002fc8000f8e021d */
[----:B------:R-:W-:Y:S01]  /*3ec0*/  IMAD.SHL.U32 R31, R29, 0x20, RZ ;  /* 0x000000201d1f7824 */ /* 0x000fe200078e00ff */
[----:B------:R-:W-:-:S04]  /*3ed0*/  LOP3.LUT R29, R2, 0x3fffffe0, RZ, 0xc0, !PT ;  /* 0x3fffffe0021d7812 */ /* 0x000fc800078ec0ff */
        /* <DEDUP_REMOVED lines=94> */
.L_x_2025:
[----:B------:R-:W-:Y:S05]  /*44c0*/  BSYNC B1 ;  /* 0x0000000000017941 */ /* 0x000fea0003800000 */
.L_x_2024:
        /* <DEDUP_REMOVED lines=84> */
.L_x_2027:
[----:B------:R-:W-:Y:S05]  /*4a10*/  BSYNC B1 ;  /* 0x0000000000017941 */ /* 0x000fea0003800000 */
.L_x_2026:
        /* <DEDUP_REMOVED lines=84> */
.L_x_2029:
[----:B------:R-:W-:Y:S05]  /*4f60*/  BSYNC B1 ;  /* 0x0000000000017941 */ /* 0x000fea0003800000 */
.L_x_2028:
        /* <DEDUP_REMOVED lines=38> */
[----:B0-----:R-:W-:Y:S01]  /*51d0*/  P2R R30, PR, RZ, 0x1 ;  /* 0x00000001ff1e7803 */ /* 0x001fe20000000000 */
        /* <DEDUP_REMOVED lines=12> */
[----:B-1----:R-:W-:Y:S01]  /*52a0*/  FADD R45, R45, R34 ;  /* 0x000000222d2d7221 */ /* 0x002fe20000000000 */
        /* <DEDUP_REMOVED lines=35> */
.L_x_2031:
[----:B------:R-:W-:Y:S05]  /*54e0*/  BSYNC B1 ;  /* 0x0000000000017941 */ /* 0x000fea0003800000 */
.L_x_2030:
        /* <DEDUP_REMOVED lines=19> */
[----:B------:R-:W-:Y:S01]  /*5620*/  @P3 IMAD.MOV.U32 R28, RZ, RZ, R22 ;  /* 0x000000ffff1c3224 */ /* 0x000fe200078e0016 */
[C---:B------:R-:W-:Y:S01]  /*5630*/  ISETP.EQ.AND P4, PT, R47.reuse, 0x70, PT ;  /* 0x000000702f00780c */ /* 0x040fe20003f82270 */
[----:B------:R-:W-:Y:S01]  /*5640*/  @P3 IMAD.MOV.U32 R29, RZ, RZ, R20 ;  /* 0x000000ffff1d3224 */ /* 0x000fe200078e0014 */
[----:B------:R-:W-:Y:S01]  /*5650*/  @P0 MOV R29, R12 ;  /* 0x0000000c001d0202 */ /* 0x000fe20000000f00 */
[----:B------:R-:W-:Y:S01]  /*5660*/  @P3 IMAD.MOV.U32 R31, RZ, RZ, R16 ;  /* 0x000000ffff1f3224 */ /* 0x000fe200078e0010 */
[----:B------:R-:W-:Y:S01]  /*5670*/  ISETP.EQ.AND P3, PT, R47, 0x60, PT ;  /* 0x000000602f00780c */ /* 0x000fe20003f62270 */
        /* <DEDUP_REMOVED lines=18> */
[----:B------:R-:W-:-:S05]  /*57a0*/  @P4 IMAD.MOV.U32 R30, RZ, RZ, R11 ;  /* 0x000000ffff1e4224 */ /* 0x000fca00078e000b */
[----:B------:R0:W-:Y:S01]  /*57b0*/  STG.E.128 desc[UR4][R2.64], R28 ;  /* 0x0000001c02007986 */ /* 0x0001e2000c101d04 */
[----:B------:R-:W-:Y:S05]  /*57c0*/  BRA `(.L_x_2023) ;  /* 0x0000000400447947 */ /* 0x000fea0003800000 */
.L_x_2032:
[C---:B------:R-:W-:Y:S01]  /*57d0*/  ISETP.NE.AND P3, PT, R52.reuse, RZ, PT ;  /* 0x000000ff3400720c */ /* 0x040fe20003f65270 */
[----:B------:R-:W-:Y:S01]  /*57e0*/  BSSY B1, `(.L_x_2033) ;  /* 0x0000015000017945 */ /* 0x000fe20003800000 */
[C---:B------:R-:W-:Y:S02]  /*57f0*/  ISETP.GE.U32.AND P2, PT, R52.reuse, 0x2, PT ;  /* 0x000000023400780c */ /* 0x040fe40003f46070 */
[----:B------:R-:W-:-:S09]  /*5800*/  ISETP.GE.U32.AND P0, PT, R52, 0x3, PT ;  /* 0x000000033400780c */ /* 0x000fd20003f06070 */
[----:B------:R-:W-:Y:S05]  /*5810*/  @!P3 BRA `(.L_x_2034) ;  /* 0x000000000044b947 */ /* 0x000fea0003800000 */
[C---:B------:R-:W-:Y:S02]  /*5820*/  ISETP.EQ.AND P4, PT, R47.reuse, RZ, PT ;  /* 0x000000ff2f00720c */ /* 0x040fe40003f82270 */
[----:B------:R-:W-:-:S11]  /*5830*/  ISETP.EQ.AND P3, PT, R47, 0x10, PT ;  /* 0x000000102f00780c */ /* 0x000fd60003f62270 */
[----:B------:R-:W-:Y:S01]  /*5840*/  @P4 IMAD.MOV.U32 R29, RZ, RZ, R71 ;  /* 0x000000ffff1d4224 */ /* 0x000fe200078e0047 */
[C---:B------:R-:W-:Y:S01]  /*5850*/  ISETP.EQ.AND P4, PT, R47.reuse, 0x20, PT ;  /* 0x000000202f00780c */ /* 0x040fe20003f82270 */
[----:B------:R-:W-:Y:S01]  /*5860*/  @P3 IMAD.MOV.U32 R29, RZ, RZ, R27 ;  /* 0x000000ffff1d3224 */ /* 0x000fe200078e001b */
        /* <DEDUP_REMOVED lines=9> */
[----:B------:R-:W-:-:S04]  /*5900*/  @P4 IMAD.MOV.U32 R29, RZ, RZ, R23 ;  /* 0x000000ffff1d4224 */ /* 0x000fc800078e0017 */
[----:B------:R-:W-:-:S05]  /*5910*/  @P3 IMAD.MOV.U32 R29, RZ, RZ, R15 ;  /* 0x000000ffff1d3224 */ /* 0x000fca00078e000f */
[----:B------:R0:W-:Y:S02]  /*5920*/  STG.E desc[UR4][R2.64], R29 ;  /* 0x0000001d02007986 */ /* 0x0001e4000c101904 */
.L_x_2034:
[----:B------:R-:W-:Y:S05]  /*5930*/  BSYNC B1 ;  /* 0x0000000000017941 */ /* 0x000fea0003800000 */
.L_x_2033:
[----:B------:R-:W-:Y:S04]  /*5940*/  BSSY B1, `(.L_x_2035) ;  /* 0x0000013000017945 */ /* 0x000fe80003800000 */
[----:B------:R-:W-:Y:S05]  /*5950*/  @!P2 BRA `(.L_x_2036) ;  /* 0x000000000044a947 */ /* 0x000fea0003800000 */
[C---:B------:R-:W-:Y:S02]  /*5960*/  ISETP.EQ.AND P3, PT, R47.reuse, RZ, PT ;  /* 0x000000ff2f00720c */ /* 0x040fe40003f62270 */
[C---:B------:R-:W-:Y:S02]  /*5970*/  ISETP.EQ.AND P2, PT, R47.reuse, 0x10, PT ;  /* 0x000000102f00780c */ /* 0x040fe40003f42270 */
[----:B------:R-:W-:-:S09]  /*5980*/  ISETP.EQ.AND P4, PT, R47, 0x20, PT ;  /* 0x000000202f00780c */ /* 0x000fd20003f82270 */
[----:B0-----:R-:W-:Y:S02]  /*5990*/  @P3 MOV R29, R70 ;  /* 0x00000046001d3202 */ /* 0x001fe40000000f00 */
[C---:B------:R-:W-:Y:S01]  /*59a0*/  ISETP.EQ.AND P3, PT, R47.reuse, 0x30, PT ;  /* 0x000000302f00780c */ /* 0x040fe20003f62270 */
[----:B------:R-:W-:Y:S01]  /*59b0*/  @P2 IMAD.MOV.U32 R29, RZ, RZ, R26 ;  /* 0x000000ffff1d2224 */ /* 0x000fe200078e001a */
[C---:B------:R-:W-:Y:S01]  /*59c0*/  ISETP.EQ.AND P2, PT, R47.reuse, 0x40, PT ;  /* 0x000000402f00780c */ /* 0x040fe20003f42270 */
[----:B------:R-:W-:Y:S01]  /*59d0*/  @P4 IMAD.MOV.U32 R29, RZ, RZ, R20 ;  /* 0x000000ffff1d4224 */ /* 0x000fe200078e0014 */
[----:B------:R-:W-:-:S09]  /*59e0*/  ISETP.EQ.AND P4, PT, R47, 0x50, PT ;  /* 0x000000502f00780c */ /* 0x000fd20003f82270 */
[----:B------:R-:W-:Y:S02]  /*59f0*/  @P3 MOV R29, R12 ;  /* 0x0000000c001d3202 */ /* 0x000fe40000000f00 */
[C---:B------:R-:W-:Y:S01]  /*5a00*/  ISETP.EQ.AND P3, PT, R47.reuse, 0x60, PT ;  /* 0x000000602f00780c */ /* 0x040fe20003f62270 */
[----:B------:R-:W-:Y:S01]  /*5a10*/  @P2 IMAD.MOV.U32 R29, RZ, RZ, R60 ;  /* 0x000000ffff1d2224 */ /* 0x000fe200078e003c */
[----:B------:R-:W-:Y:S01]  /*5a20*/  ISETP.EQ.AND P2, PT, R47, 0x70, PT ;  /* 0x000000702f00780c */ /* 0x000fe20003f42270 */
[----:B------:R-:W-:-:S10]  /*5a30*/  @P4 IMAD.MOV.U32 R29, RZ, RZ, R65 ;  /* 0x000000ffff1d4224 */ /* 0x000fd400078e0041 */
[----:B------:R-:W-:Y:S02]  /*5a40*/  @P3 MOV R29, R21 ;  /* 0x00000015001d3202 */ /* 0x000fe40000000f00 */
[----:B------:R-:W-:-:S05]  /*5a50*/  @P2 IMAD.MOV.U32 R29, RZ, RZ, R13 ;  /* 0x000000ffff1d2224 */ /* 0x000fca00078e000d */
[----:B------:R1:W-:Y:S02]  /*5a60*/  STG.E desc[UR4][R2.64+0x4], R29 ;  /* 0x0000041d02007986 */ /* 0x0003e4000c101904 */
.L_x_2036:
[----:B------:R-:W-:Y:S05]  /*5a70*/  BSYNC B1 ;  /* 0x0000000000017941 */ /* 0x000fea0003800000 */
.L_x_2035:
[----:B------:R-:W-:Y:S04]  /*5a80*/  BSSY B1, `(.L_x_2037) ;  /* 0x0000013000017945 */ /* 0x000fe80003800000 */
[----:B------:R-:W-:Y:S05]  /*5a90*/  @!P0 BRA `(.L_x_2038) ;  /* 0x0000000000448947 */ /* 0x000fea0003800000 */
[C---:B------:R-:W-:Y:S02]  /*5aa0*/  ISETP.EQ.AND P3, PT, R47.reuse, RZ, PT ;  /* 0x000000ff2f00720c */ /* 0x040fe40003f62270 */
[C---:B------:R-:W-:Y:S02]  /*5ab0*/  ISETP.EQ.AND P4, PT, R47.reuse, 0x10, PT ;  /* 0x000000102f00780c */ /* 0x040fe40003f82270 */
[C---:B------:R-:W-:Y:S02]  /*5ac0*/  ISETP.EQ.AND P0, PT, R47.reuse, 0x20, PT ;  /* 0x000000202f00780c */ /* 0x040fe40003f02270 */
[----:B------:R-:W-:-:S07]  /*5ad0*/  ISETP.EQ.AND P2, PT, R47, 0x30, PT ;  /* 0x000000302f00780c */ /* 0x000fce0003f42270 */
[----:B01----:R-:W-:Y:S01]  /*5ae0*/  @P3 IMAD.MOV.U32 R29, RZ, RZ, R69 ;  /* 0x000000ffff1d3224 */ /* 0x003fe200078e0045 */
[C---:B------:R-:W-:Y:S02]  /*5af0*/  ISETP.EQ.AND P3, PT, R47.reuse, 0x40, PT ;  /* 0x000000402f00780c */ /* 0x040fe40003f62270 */
[----:B------:R-:W-:Y:S01]  /*5b00*/  @P4 MOV R29, R25 ;  /* 0x00000019001d4202 */ /* 0x000fe20000000f00 */
[----:B------:R-:W-:Y:S01]  /*5b10*/  @P0 IMAD.MOV.U32 R29, RZ, RZ, R18 ;  /* 0x000000ffff1d0224 */ /* 0x000fe200078e0012 */
[C---:B------:R-:W-:Y:S01]  /*5b20*/  ISETP.EQ.AND P4, PT, R47.reuse, 0x50, PT ;  /* 0x000000502f00780c */ /* 0x040fe20003f82270 */
[----:B------:R-:W-:Y:S01]  /*5b30*/  @P2 IMAD.MOV.U32 R29, RZ, RZ, R10 ;  /* 0x000000ffff1d2224 */ /* 0x000fe200078e000a */
[C---:B------:R-:W-:Y:S02]  /*5b40*/  ISETP.EQ.AND P0, PT, R47.reuse, 0x60, PT ;  /* 0x000000602f00780c */ /* 0x040fe40003f02270 */
[----:B------:R-:W-:-:S05]  /*5b50*/  ISETP.EQ.AND P2, PT, R47, 0x70, PT ;  /* 0x000000702f00780c */ /* 0x000fca0003f42270 */
[----:B------:R-:W-:-:S04]  /*5b60*/  @P3 MOV R29, R61 ;  /* 0x0000003d001d3202 */ /* 0x000fc80000000f00 */
[----:B------:R-:W-:Y:S02]  /*5b70*/  @P4 IMAD.MOV.U32 R29, RZ, RZ, R66 ;  /* 0x000000ffff1d4224 */ /* 0x000fe400078e0042 */
[----:B------:R-:W-:Y:S02]  /*5b80*/  @P0 IMAD.MOV.U32 R29, RZ, RZ, R19 ;  /* 0x000000ffff1d0224 */ /* 0x000fe400078e0013 */
[----:B------:R-:W-:-:S05]  /*5b90*/  @P2 MOV R29, R11 ;  /* 0x0000000b001d2202 */ /* 0x000fca0000000f00 */
[----:B------:R2:W-:Y:S02]  /*5ba0*/  STG.E desc[UR4][R2.64+0x8], R29 ;  /* 0x0000081d02007986 */ /* 0x0005e4000c101904 */
.L_x_2038:
[----:B------:R-:W-:Y:S05]  /*5bb0*/  BSYNC B1 ;  /* 0x0000000000017941 */ /* 0x000fea0003800000 */
.L_x_2037:
[----:B------:R-:W-:Y:S05]  /*5bc0*/  @!P1 BRA `(.L_x_2023) ;  /* 0x0000000000449947 */ /* 0x000fea0003800000 */
[C---:B------:R-:W-:Y:S02]  /*5bd0*/  ISETP.EQ.AND P2, PT, R47.reuse, RZ, PT ;  /* 0x000000ff2f00720c */ /* 0x040fe40003f42270 */
[C---:B------:R-:W-:Y:S02]  /*5be0*/  ISETP.EQ.AND P3, PT, R47.reuse, 0x10, PT ;  /* 0x000000102f00780c */ /* 0x040fe40003f62270 */
[C---:B------:R-:W-:Y:S02]  /*5bf0*/  ISETP.EQ.AND P0, PT, R47.reuse, 0x20, PT ;  /* 0x000000202f00780c */ /* 0x040fe40003f02270 */
[----:B------:R-:W-:-:S07]  /*5c00*/  ISETP.EQ.AND P1, PT, R47, 0x30, PT ;  /* 0x000000302f00780c */ /* 0x000fce0003f22270 */
[----:B012---:R-:W-:Y:S01]  /*5c10*/  @P2 IMAD.MOV.U32 R29, RZ, RZ, R68 ;  /* 0x000000ffff1d2224 */ /* 0x007fe200078e0044 */
        /* <DEDUP_REMOVED lines=12> */
.L_x_2023:
[----:B------:R-:W-:Y:S05]  /*5ce0*/  BSYNC B0 ;  /* 0x0000000000007941 */ /* 0x000fea0003800000 */
.L_x_2022:
[----:B------:R-:W-:Y:S01]  /*5cf0*/  BAR.SYNC.DEFER_BLOCKING 0x0 ;  /* 0x0000000000007b1d */ /* 0x000fe20000010000 */
[----:B------:R-:W-:-:S05]  /*5d00*/  ISETP.NE.AND P0, PT, R72, RZ, PT ;  /* 0x000000ff4800720c */ /* 0x000fca0003f05270 */
[----:B------:R-:W-:Y:S08]  /*5d10*/  BSSY B0, `(.L_x_2039) ;  /* 0x0000012000007945 */ /* 0x000ff00003800000 */
        /* <DEDUP_REMOVED lines=17> */
.L_x_2040:
[----:B------:R-:W-:Y:S05]  /*5e30*/  BSYNC B0 ;  /* 0x0000000000007941 */ /* 0x000fea0003800000 */
.L_x_2039:
[----:B------:R-:W-:Y:S01]  /*5e40*/  BAR.SYNC.DEFER_BLOCKING 0x0 ;  /* 0x0000000000007b1d */ /* 0x000fe20000010000 */
[----:B------:R-:W-:-:S13]  /*5e50*/  ISETP.NE.AND P0, PT, R46, RZ, PT ;  /* 0x000000ff2e00720c */ /* 0x000fda0003f05270 */
[----:B------:R-:W-:Y:S05]  /*5e60*/  @!P0 EXIT ;  /* 0x000000000000894d */ /* 0x000fea0003800000 */
[----:B0123--:R-:W0:Y:S01]  /*5e70*/  LDC.64 R2, c[0x0][0x270] ;  /* 0x00009c00ff027b82 */ /* 0x00fe220000000a00 */
[C---:B------:R-:W-:Y:S01]  /*5e80*/  ISETP.NE.AND P0, PT, R6.reuse, RZ, PT ;  /* 0x000000ff0600720c */ /* 0x040fe20003f05270 */
[----:B------:R-:W-:Y:S01]  /*5e90*/  BSSY B0, `(.L_x_2041) ;  /* 0x0000054000007945 */ /* 0x000fe20003800000 */
[----:B------:R-:W-:-:S11]  /*5ea0*/  SHF.L.U32 R35, R6, 0x4, RZ ;  /* 0x0000000406237819 */ /* 0x000fd600000006ff */
        /* <DEDUP_REMOVED lines=82> */
.L_x_2042:
[----:B------:R-:W-:Y:S05]  /*63d0*/  BSYNC B0 ;  /* 0x0000000000007941 */ /* 0x000fea0003800000 */
.L_x_2041:
        /* <DEDUP_REMOVED lines=84> */
.L_x_2044:
[----:B------:R-:W-:Y:S05]  /*6920*/  BSYNC B0 ;  /* 0x0000000000007941 */ /* 0x000fea0003800000 */
.L_x_2043:
        /* <DEDUP_REMOVED lines=84> */
.L_x_2046:
[----:B------:R-:W-:Y:S05]  /*6e70*/  BSYNC B0 ;  /* 0x0000000000007941 */ /* 0x000fea0003800000 */
.L_x_2045:
        /* <DEDUP_REMOVED lines=20> */
[C---:B------:R-:W-:Y:S01]  /*6fc0*/  ISETP.EQ.AND P6, PT, R35.reuse, 0x70, PT ;  /* 0x000000702300780c */ /* 0x040fe20003fc2270 */
        /* <DEDUP_REMOVED lines=25> */
[----:B------:R-:W-:Y:S01]  /*7160*/  @P6 IMAD.MOV.U32 R29, RZ, RZ, R15 ;  /* 0x000000ffff1d6224 */ /* 0x000fe200078e000f */
[----:B------:R-:W-:-:S02]  /*7170*/  @P6 MOV R28, R11 ;  /* 0x0000000b001c6202 */ /* 0x000fc40000000f00 */
[----:B------:R-:W-:Y:S01]  /*7180*/  @P5 MOV R30, R17 ;  /* 0x00000011001e5202 */ /* 0x000fe20000000f00 */
[----:B------:R-:W-:Y:S02]  /*7190*/  @P6 IMAD.MOV.U32 R30, RZ, RZ, R9 ;  /* 0x000000ffff1e6224 */ /* 0x000fe400078e0009 */
[----:B------:R-:W-:Y:S01]  /*71a0*/  FADD R5, R5, R0 ;  /* 0x0000000005057221 */ /* 0x000fe20000000000 */
[----:B-1----:R-:W-:Y:S01]  /*71b0*/  FADD R31, R31, R28 ;  /* 0x0000001c1f1f7221 */ /* 0x002fe20000000000 */
[----:B------:R-:W-:Y:S01]  /*71c0*/  FADD R4, R4, R29 ;  /* 0x0000001d04047221 */ /* 0x000fe20000000000 */
[----:B------:R-:W-:Y:S01]  /*71d0*/  FADD R7, R7, R30 ;  /* 0x0000001e07077221 */ /* 0x000fe20000000000 */
[----:B------:R-:W-:Y:S01]  /*71e0*/  @P1 IMAD.MOV.U32 R20, RZ, RZ, R5 ;  /* 0x000000ffff141224 */ /* 0x000fe200078e0005 */
[----:B------:R-:W-:Y:S01]  /*71f0*/  @P0 MOV R70, R5 ;  /* 0x0000000500460202 */ /* 0x000fe20000000f00 */
[--C-:B------:R-:W-:Y:S01]  /*7200*/  @P0 IMAD.MOV.U32 R71, RZ, RZ, R4.reuse ;  /* 0x000000ffff470224 */ /* 0x100fe200078e0004 */
[----:B------:R-:W-:Y:S01]  /*7210*/  @P0 MOV R69, R31 ;  /* 0x0000001f00450202 */ /* 0x000fe20000000f00 */
        /* <DEDUP_REMOVED lines=19> */
[-C--:B------:R-:W-:Y:S01]  /*7350*/  @P2 MOV R8, R7.reuse ;  /* 0x0000000700082202 */ /* 0x080fe20000000f00 */
[----:B------:R-:W-:Y:S01]  /*7360*/  @P5 IMAD.MOV.U32 R17, RZ, RZ, R7 ;  /* 0x000000ffff115224 */ /* 0x000fe200078e0007 */
[-C--:B------:R-:W-:Y:S01]  /*7370*/  @P4 MOV R67, R7.reuse ;  /* 0x0000000700434202 */ /* 0x080fe20000000f00 */
[--C-:B------:R-:W-:Y:S01]  /*7380*/  @P1 IMAD.MOV.U32 R18, RZ, RZ, R31.reuse ;  /* 0x000000ffff121224 */ /* 0x100fe200078e001f */
[----:B------:R-:W-:Y:S01]  /*7390*/  @P6 MOV R9, R7 ;  /* 0x0000000700096202 */ /* 0x000fe20000000f00 */
[--C-:B------:R-:W-:Y:S01]  /*73a0*/  @P3 IMAD.MOV.U32 R61, RZ, RZ, R31.reuse ;  /* 0x000000ffff3d3224 */ /* 0x100fe200078e001f */
[-C--:B------:R-:W-:Y:S01]  /*73b0*/  @P2 MOV R10, R31.reuse ;  /* 0x0000001f000a2202 */ /* 0x080fe20000000f00 */
[----:B------:R-:W-:Y:S01]  /*73c0*/  @P5 IMAD.MOV.U32 R19, RZ, RZ, R31 ;  /* 0x000000ffff135224 */ /* 0x000fe200078e001f */
[----:B------:R-:W-:-:S02]  /*73d0*/  @P4 MOV R66, R31 ;  /* 0x0000001f00424202 */ /* 0x000fc40000000f00 */
[----:B------:R-:W-:-:S07]  /*73e0*/  @P6 MOV R11, R31 ;  /* 0x0000001f000b6202 */ /* 0x000fce0000000f00 */
.L_x_2048:
[----:B------:R-:W-:Y:S05]  /*73f0*/  BSYNC B0 ;  /* 0x0000000000007941 */ /* 0x000fea0003800000 */
.L_x_2047:
        /* <DEDUP_REMOVED lines=14> */
[----:B----4-:R-:W-:Y:S01]  /*74e0*/  @P6 MOV R7, R68 ;  /* 0x0000004400076202 */ /* 0x010fe20000000f00 */
        /* <DEDUP_REMOVED lines=27> */
[----:B------:R-:W-:-:S02]  /*76a0*/  @P6 MOV R5, R13 ;  /* 0x0000000d00056202 */ /* 0x000fc40000000f00 */
[----:B------:R-:W-:-:S05]  /*76b0*/  @P6 MOV R7, R9 ;  /* 0x0000000900076202 */ /* 0x000fca0000000f00 */
[----:B------:R-:W-:Y:S01]  /*76c0*/  STG.E.128 desc[UR4][R2.64], R4 ;  /* 0x0000000402007986 */ /* 0x000fe2000c101d04 */
[----:B------:R-:W-:Y:S05]  /*76d0*/  EXIT ;  /* 0x000000000000794d */ /* 0x000fea0003800000 */
.L_x_2049:
        /* <DEDUP_REMOVED lines=21> */
.L_x_2051:
[----:B------:R-:W-:Y:S05]  /*7830*/  BSYNC B0 ;  /* 0x0000000000007941 */ /* 0x000fea0003800000 */
.L_x_2050:
        /* <DEDUP_REMOVED lines=18> */
.L_x_2053:
[----:B------:R-:W-:Y:S05]  /*7960*/  BSYNC B0 ;  /* 0x0000000000007941 */ /* 0x000fea0003800000 */
.L_x_2052:
        /* <DEDUP_REMOVED lines=18> */
.L_x_2055:
[----:B------:R-:W-:Y:S05]  /*7a90*/  BSYNC B0 ;  /* 0x0000000000007941 */ /* 0x000fea0003800000 */
.L_x_2054:
        /* <DEDUP_REMOVED lines=18> */
        .weak           $__internal_17_$__cuda_sm20_rcp_rn_f32_slowpath
        .type           $__internal_17_$__cuda_sm20_rcp_rn_f32_slowpath,@function
        .size           $__internal_17_$__cuda_sm20_rcp_rn_f32_slowpath,(.L_x_7857 - $__internal_17_$__cuda_sm20_rcp_rn_f32_slowpath)
$__internal_17_$__cuda_sm20_rcp_rn_f32_slowpath:
        /* <DEDUP_REMOVED lines=15> */
.L_x_2056:
        /* <DEDUP_REMOVED lines=33> */
.L_x_2058:
[----:B------:R0:W1:Y:S02]  /*7ec0*/  MUFU.RCP R9, R8 ;  /* 0x0000000800097308 */ /* 0x0000640000001000 */
.L_x_2057:
[----:B-1-3--:R-:W-:Y:S01]  /*7ed0*/  MOV R73, R9 ;  /* 0x0000000900497202 */ /* 0x00afe20000000f00 */
[----:B0-2---:R-:W-:Y:S01]  /*7ee0*/  IMAD.MOV.U32 R8, RZ, RZ, R15 ;  /* 0x000000ffff087224 */ /* 0x005fe200078e000f */
[----:B------:R-:W-:-:S04]  /*7ef0*/  MOV R9, 0x0 ;  /* 0x0000000000097802 */ /* 0x000fc80000000f00 */
[----:B------:R-:W-:Y:S05]  /*7f00*/  RET.REL.NODEC R8 `(_ZN18transformer_engine13normalization21ln_bwd_general_kernelINS0_13Kernel_traitsI6__halffS3_fjLj512ELj1ELj4ELj1ELj16ENS0_18Kernel_traits_baseILj512ES3_fS3_fjLj128EEEEEEEvNS0_20BackwardKernelParamsE) ;  /* 0xffffff80083c7950 */ /* 0x000fea0003c3ffff */
.L_x_2059:
        /* <DEDUP_REMOVED lines=15> */
.L_x_7857:


//--------------------- .text._ZN18transformer_engine13normalization21ln_bwd_general_kernelINS0_13Kernel_traitsI6__halfS3_S3_fjLj512ELj1ELj4ELj1ELj16ENS0_18Kernel_traits_baseILj512ES3_S3_S3_fjLj128EEEEEEEvNS0_20BackwardKernelParamsE --------------------------
	.section	.text._ZN18transformer_engine13normalization21ln_bwd_general_kernelINS0_13Kernel_traitsI6__halfS3_S3_fjLj512ELj1ELj4ELj1ELj16ENS0_18Kernel_traits_baseILj512ES3_S3_S3_fjLj128EEEEEEEvNS0_20BackwardKernelParamsE,"ax",@progbits
	.align	128
        .global         _ZN18transformer_engine13normalization21ln_bwd_general_kernelINS0_13Kernel_traitsI6__halfS3_S3_fjLj512ELj1ELj4ELj1ELj16ENS0_18Kernel_traits_baseILj512ES3_S3_S3_fjLj128EEEEEEEvNS0_20BackwardKernelParamsE
        .type           _ZN18transformer_engine13normalization21ln_bwd_general_kernelINS0_13Kernel_traitsI6__halfS3_S3_fjLj512ELj1ELj4ELj1ELj16ENS0_18Kernel_traits_baseILj512ES3_S3_S3_fjLj128EEEEEEEvNS0_20BackwardKernelParamsE,@function
        .size           _ZN18transformer_engine13normalization21ln_bwd_general_kernelINS0_13Kernel_traitsI6__halfS3_S3_fjLj512ELj1ELj4ELj1ELj16ENS0_18Kernel_traits_baseILj512ES3_S3_S3_fjLj128EEEEEEEvNS0_20BackwardKernelParamsE,(.L_x_7858 - _ZN18transformer_engine13normalization21ln_bwd_general_kernelINS0_13Kernel_traitsI6__halfS3_S3_fjLj512ELj1ELj4ELj1ELj16ENS0_18Kernel_traits_baseILj512ES3_S3_S3_fjLj128EEEEEEEvNS0_20BackwardKernelParamsE)
        .other          _ZN18transformer_engine13normalization21ln_bwd_general_kernelINS0_13Kernel_traitsI6__halfS3_S3_fjLj512ELj1ELj4ELj1ELj16ENS0_18Kernel_traits_baseILj512ES3_S3_S3_fjLj128EEEEEEEvNS0_20BackwardKernelParamsE,@"STO_CUDA_ENTRY STV_DEFAULT"
_ZN18transformer_engine13normalization21ln_bwd_general_kernelINS0_13Kernel_traitsI6__halfS3_S3_fjLj512ELj1ELj4ELj1ELj16ENS0_18Kernel_traits_baseILj512ES3_S3_S3_fjLj128EEEEEEEvNS0_20BackwardKernelParamsE:
.text._ZN18transformer_engine13normalization21ln_bwd_general_kernelINS0_13Kernel_traitsI6__halfS3_S3_fjLj512ELj1ELj4ELj1ELj16ENS0_18Kernel_traits_baseILj512ES3_S3_S3_fjLj128EEEEEEEvNS0_20BackwardKernelParamsE:
[----:B------:R-:W0:Y:S01]  /*0000*/  LDC R1, c[0x0][0x28] ;  /* 0x00000a00ff017b82 */ /* 0x000e220000000800 */
[----:B------:R-:W-:Y:S01]  /*0010*/  ULDC UR4, c[0x0][0x214] ;  /* 0x0000850000047ab9 */ /* 0x000fe20000000800 */
[----:B------:R-:W1:Y:S01]  /*0020*/  S2R R67, SR_TID.X ;  /* 0x0000000000437919 */ /* 0x000e620000002100 */
[----:B------:R-:W-:Y:S01]  /*0030*/  IMAD.U32 R83, RZ, RZ, UR4 ;  /* 0x00000004ff537e24 */ /* 0x000fe2000f8e00ff */
[----:B0-----:R-:W-:-:S04]  /*0040*/  IADD3 R1, R1, -0x80, RZ ;  /* 0xffffff8001017810 */ /* 0x001fc80007ffe0ff */
[----:B------:R-:W0:Y:S01]  /*0050*/  S2UR UR4, SR_CTAID.X ;  /* 0x00000000000479c3 */ /* 0x000e220000002500 */
[----:B------:R-:W-:Y:S01]  /*0060*/  BSSY B0, `(.L_x_2060) ;  /* 0x0000088000007945 */ /* 0x000fe20003800000 */
[----:B------:R-:W2:Y:S01]  /*0070*/  I2F.U32.RP R0, R83 ;  /* 0x0000005300007306 */ /* 0x000ea20000209000 */
[----:B------:R-:W-:Y:S01]  /*0080*/  ISETP.NE.U32.AND P2, PT, R83, RZ, PT ;  /* 0x000000ff5300720c */ /* 0x000fe20003f45070 */
[----:B------:R3:W-:Y:S01]  /*0090*/  STL.128 [R1], RZ ;  /* 0x000000ff01007387 */ /* 0x0007e20000100c00 */
[----:B------:R-:W-:-:S03]  /*00a0*/  IMAD.MOV.U32 R32, RZ, RZ, RZ ;  /* 0x000000ffff207224 */ /* 0x000fc600078e00ff */
[----:B------:R3:W-:Y:S04]  /*00b0*/  STL.128 [R1+0x10], RZ ;  /* 0x000010ff01007387 */ /* 0x0007e80000100c00 */
[----:B------:R3:W-:Y:S04]  /*00c0*/  STL.128 [R1+0x20], RZ ;  /* 0x000020ff01007387 */ /* 0x0007e80000100c00 */
[----:B------:R3:W-:Y:S01]  /*00d0*/  STL.128 [R1+0x30], RZ ;  /* 0x000030ff01007387 */ /* 0x0007e20000100c00 */
[----:B--2---:R-:W2:Y:S03]  /*00e0*/  MUFU.RCP R0, R0 ;  /* 0x0000000000007308 */ /* 0x004ea60000001000 */
[----:B------:R3:W-:Y:S04]  /*00f0*/  STL.128 [R1+0x40], RZ ;  /* 0x000040ff01007387 */ /* 0x0007e80000100c00 */
[----:B------:R3:W-:Y:S04]  /*0100*/  STL.128 [R1+0x50], RZ ;  /* 0x000050ff01007387 */ /* 0x0007e80000100c00 */
[----:B------:R3:W-:Y:S01]  /*0110*/  STL.128 [R1+0x60], RZ ;  /* 0x000060ff01007387 */ /* 0x0007e20000100c00 */
[----:B-1----:R-:W-:-:S03]  /*0120*/  LOP3.LUT R36, R67, 0x1f, RZ, 0xc0, !PT ;  /* 0x0000001f43247812 */ /* 0x002fc600078ec0ff */
[----:B------:R3:W-:Y:S01]  /*0130*/  STL.128 [R1+0x70], RZ ;  /* 0x000070ff01007387 */ /* 0x0007e20000100c00 */
[----:B--2---:R-:W-:-:S04]  /*0140*/  IADD3 R2, R0, 0xffffffe, RZ ;  /* 0x0ffffffe00027810 */ /* 0x004fc80007ffe0ff */
[----:B------:R1:W2:Y:S02]  /*0150*/  F2I.FTZ.U32.TRUNC.NTZ R3, R2 ;  /* 0x0000000200037305 */ /* 0x0002a4000021f000 */
[----:B-1----:R-:W-:Y:S01]  /*0160*/  HFMA2.MMA R2, -RZ, RZ, 0, 0 ;  /* 0x00000000ff027435 */ /* 0x002fe200000001ff */
[----:B--2---:R-:W-:-:S04]  /*0170*/  IMAD R4, R3, R83, RZ ;  /* 0x0000005303047224 */ /* 0x004fc800078e02ff */
[----:B------:R-:W-:-:S05]  /*0180*/  IMAD.MOV R5, RZ, RZ, -R4 ;  /* 0x000000ffff057224 */ /* 0x000fca00078e0a04 */
[----:B------:R-:W-:-:S06]  /*0190*/  IMAD.HI.U32 R3, R3, R5, R2 ;  /* 0x0000000503037227 */ /* 0x000fcc00078e0002 */
        /* <DEDUP_REMOVED lines=9> */
[----:B------:R-:W-:-:S04]  /*0230*/  IMAD.MOV R0, RZ, RZ, -R68 ;  /* 0x000000ffff007224 */ /* 0x000fc800078e0a44 */
[----:B------:R-:W-:Y:S01]  /*0240*/  IMAD R37, R83, R0, UR4 ;  /* 0x0000000453257e24 */ /* 0x000fe2000f8e0200 */
[----:B------:R-:W-:Y:S01]  /*0250*/  ULDC UR4, c[0x0][0x21c] ;  /* 0x0000870000047ab9 */ /* 0x000fe20000000800 */
[----:B------:R-:W-:-:S03]  /*0260*/  SHF.L.U32 R0, R68, 0x2, RZ ;  /* 0x0000000244007819 */ /* 0x000fc600000006ff */
[----:B------:R-:W-:-:S04]  /*0270*/  SHF.L.U32 R3, R37, 0x5, RZ ;  /* 0x0000000525037819 */ /* 0x000fc800000006ff */
[----:B------:R-:W-:Y:S01]  /*0280*/  LOP3.LUT R2, R3, 0xffffffe0, R36, 0xe2, !PT ;  /* 0xffffffe003027812 */ /* 0x000fe200078ee224 */
[----:B------:R-:W-:Y:S01]  /*0290*/  IMAD.U32 R3, RZ, RZ, UR4 ;  /* 0x00000004ff037e24 */ /* 0x000fe2000f8e00ff */
[----:B------:R-:W-:Y:S02]  /*02a0*/  ULDC.64 UR4, c[0x0][0x208] ;  /* 0x0000820000047ab9 */ /* 0x000fe40000000a00 */
[----:B------:R-:W-:-:S04]  /*02b0*/  SHF.L.U32 R2, R2, 0x3, RZ ;  /* 0x0000000302027819 */ /* 0x000fc800000006ff */
[----:B------:R-:W-:-:S13]  /*02c0*/  ISETP.GE.AND P0, PT, R2, R3, PT ;  /* 0x000000030200720c */ /* 0x000fda0003f06270 */
[----:B---3--:R-:W-:Y:S05]  /*02d0*/  @P0 BRA `(.L_x_2061) ;  /* 0x0000000400800947 */ /* 0x008fea0003800000 */
        /* <DEDUP_REMOVED lines=11> */
.L_x_2063:
        /* <DEDUP_REMOVED lines=28> */
.L_x_2064:
[----:B------:R-:W-:Y:S05]  /*0550*/  BSYNC B1 ;  /* 0x0000000000017941 */ /* 0x000fea0003800000 */
.L_x_2062:
[----:B------:R-:W-:Y:S01]  /*0560*/  LEA R12, R83, R2, 0x8 ;  /* 0x00000002530c7211 */ /* 0x000fe200078e40ff */
[--C-:B-----5:R-:W-:Y:S02]  /*0570*/  HADD2.F32 R65, -RZ, R8.reuse.H0_H0 ;  /* 0x20000008ff417230 */ /* 0x120fe40000004100 */
[----:B------:R-:W-:Y:S01]  /*0580*/  HADD2.F32 R21, -RZ, R8.H1_H1 ;  /* 0x30000008ff157230 */ /* 0x000fe20000004100 */
[----:B------:R-:W-:Y:S01]  /*0590*/  ISETP.GE.AND P0, PT, R12, R3, PT ;  /* 0x000000030c00720c */ /* 0x000fe20003f06270 */
[--C-:B------:R-:W-:Y:S02]  /*05a0*/  HADD2.F32 R55, -RZ, R9.reuse.H0_H0 ;  /* 0x20000009ff377230 */ /* 0x100fe40000004100 */
[----:B------:R-:W-:Y:S02]  /*05b0*/  HADD2.F32 R23, -RZ, R9.H1_H1 ;  /* 0x30000009ff177230 */ /* 0x000fe40000004100 */
[--C-:B------:R-:W-:Y:S02]  /*05c0*/  HADD2.F32 R53, -RZ, R10.reuse.H0_H0 ;  /* 0x2000000aff357230 */ /* 0x100fe40000004100 */
[----:B------:R-:W-:-:S02]  /*05d0*/  HADD2.F32 R29, -RZ, R10.H1_H1 ;  /* 0x3000000aff1d7230 */ /* 0x000fc40000004100 */
[--C-:B------:R-:W-:Y:S02]  /*05e0*/  HADD2.F32 R51, -RZ, R11.reuse.H0_H0 ;  /* 0x2000000bff337230 */ /* 0x100fe40000004100 */
[----:B------:R-:W-:Y:S02]  /*05f0*/  HADD2.F32 R31, -RZ, R11.H1_H1 ;  /* 0x3000000bff1f7230 */ /* 0x000fe40000004100 */
        /* <DEDUP_REMOVED lines=9> */
.L_x_2066:
        /* <DEDUP_REMOVED lines=28> */
.L_x_2067:
[----:B------:R-:W-:Y:S05]  /*0850*/  BSYNC B1 ;  /* 0x0000000000017941 */ /* 0x000fea0003800000 */
.L_x_2065:
        /* <DEDUP_REMOVED lines=8> */
.L_x_2061:
[----:B------:R-:W-:Y:S05]  /*08e0*/  BSYNC B0 ;  /* 0x0000000000007941 */ /* 0x000fea0003800000 */
.L_x_2060:
        /* <DEDUP_REMOVED lines=26> */
[----:B------:R-:W-:Y:S05]  /*0a90*/  CALL.REL.NOINC `($__internal_18_$__cuda_sm20_rcp_rn_f32_slowpath) ;  /* 0x0000004400587944 */ /* 0x000fea0003c00000 */
[----:B------:R-:W-:Y:S05]  /*0aa0*/  BRA `(.L_x_2070) ;  /* 0x0000000000107947 */ /* 0x000fea0003800000 */
.L_x_2069:
[----:B------:R-:W0:Y:S02]  /*0ab0*/  MUFU.RCP R66, R3 ;  /* 0x0000000300427308 */ /* 0x000e240000001000 */
[----:B0-----:R-:W-:-:S04]  /*0ac0*/  FFMA R4, R3, R66, -1 ;  /* 0xbf80000003047423 */ /* 0x001fc80000000042 */
[----:B------:R-:W-:-:S04]  /*0ad0*/  FADD.FTZ R5, -R4, -RZ ;  /* 0x800000ff04057221 */ /* 0x000fc80000010100 */
[----:B------:R-:W-:-:S07]  /*0ae0*/  FFMA R66, R66, R5, R66 ;  /* 0x0000000542427223 */ /* 0x000fce0000000042 */
.L_x_2070:
[----:B------:R-:W0:Y:S01]  /*0af0*/  LDC R3, c[0x0][0x214] ;  /* 0x00008500ff037b82 */ /* 0x000e220000000800 */
[----:B------:R-:W-:Y:S01]  /*0b00*/  ISETP.NE.AND P0, PT, RZ, UR6, PT ;  /* 0x00000006ff007c0c */ /* 0x000fe2000bf05270 */
[----:B------:R-:W-:Y:S01]  /*0b10*/  ULDC UR6, c[0x0][0x21c] ;  /* 0x0000870000067ab9 */ /* 0x000fe20000000800 */
[----:B------:R-:W-:Y:S01]  /*0b20*/  HFMA2.MMA R41, -RZ, RZ, 0, 0 ;  /* 0x00000000ff297435 */ /* 0x000fe200000001ff */
        /* <DEDUP_REMOVED lines=36> */
.L_x_2104:
[----:B------:R-:W-:Y:S01]  /*0d70*/  SHF.R.U32.HI R109, RZ, 0x5, R67 ;  /* 0x00000005ff6d7819 */ /* 0x000fe20000011643 */
[----:B------:R-:W-:Y:S01]  /*0d80*/  ULDC UR7, c[0x0][0x218] ;  /* 0x0000860000077ab9 */ /* 0x000fe20000000800 */
[----:B------:R-:W-:Y:S01]  /*0d90*/  ULDC UR6, c[0x0][0x21c] ;  /* 0x0000870000067ab9 */ /* 0x000fe20000000800 */
[----:B-----5:R-:W-:Y:S01]  /*0da0*/  IMAD.MOV.U32 R104, RZ, RZ, RZ ;  /* 0x000000ffff687224 */ /* 0x020fe200078e00ff */
[----:B------:R-:W-:Y:S02]  /*0db0*/  IADD3 R70, R109, R0, RZ ;  /* 0x000000006d467210 */ /* 0x000fe40007ffe0ff */
[----:B------:R-:W-:Y:S02]  /*0dc0*/  MOV R69, RZ ;  /* 0x000000ff00457202 */ /* 0x000fe40000000f00 */
        /* <DEDUP_REMOVED lines=25> */
.L_x_2074:
        /* <DEDUP_REMOVED lines=28> */
.L_x_2075:
[----:B------:R-:W-:Y:S05]  /*1120*/  BSYNC B1 ;  /* 0x0000000000017941 */ /* 0x000fea0003800000 */
.L_x_2073:
        /* <DEDUP_REMOVED lines=10> */
.L_x_2077:
        /* <DEDUP_REMOVED lines=28> */
.L_x_2078:
[----:B------:R-:W-:Y:S05]  /*1390*/  BSYNC B1 ;  /* 0x0000000000017941 */ /* 0x000fea0003800000 */
.L_x_2076:
[--C-:B-----5:R-:W-:Y:S01]  /*13a0*/  HADD2.F32 R71, -RZ, R56.reuse.H0_H0 ;  /* 0x20000038ff477230 */ /* 0x120fe20000004100 */
[----:B------:R-:W-:Y:S01]  /*13b0*/  ISETP.GE.AND P0, PT, R40, R3, PT ;  /* 0x000000032800720c */ /* 0x000fe20003f06270 */
[----:B------:R-:W-:Y:S02]  /*13c0*/  HADD2.F32 R73, -RZ, R56.H1_H1 ;  /* 0x30000038ff497230 */ /* 0x000fe40000004100 */
[--C-:B------:R-:W-:Y:S02]  /*13d0*/  HADD2.F32 R75, -RZ, R57.reuse.H0_H0 ;  /* 0x20000039ff4b7230 */ /* 0x100fe40000004100 */
[--C-:B------:R-:W-:Y:S01]  /*13e0*/  FADD R56, R71, -R104.reuse ;  /* 0x8000006847387221 */ /* 0x100fe20000000000 */
[----:B------:R-:W-:Y:S02]  /*13f0*/  HADD2.F32 R77, -RZ, R57.H1_H1 ;  /* 0x30000039ff4d7230 */ /* 0x000fe40000004100 */
[----:B------:R-:W-:Y:S01]  /*1400*/  FADD R102, R73, -R104 ;  /* 0x8000006849667221 */ /* 0x000fe20000000000 */
[----:B------:R-:W-:-:S02]  /*1410*/  HADD2.F32 R111, -RZ, R58.H0_H0 ;  /* 0x2000003aff6f7230 */ /* 0x000fc40000004100 */
[-C--:B------:R-:W-:Y:S01]  /*1420*/  FMUL R105, R56, R69.reuse ;  /* 0x0000004538697220 */ /* 0x080fe20000400000 */
[--C-:B------:R-:W-:Y:S02]  /*1430*/  HADD2.F32 R103, -RZ, R60.reuse.H0_H0 ;  /* 0x2000003cff677230 */ /* 0x100fe40000004100 */
[--C-:B------:R-:W-:Y:S01]  /*1440*/  FADD R56, R75, -R104.reuse ;  /* 0x800000684b387221 */ /* 0x100fe20000000000 */
[----:B------:R-:W-:Y:S01]  /*1450*/  FADD R100, R77, -R104 ;  /* 0x800000684d647221 */ /* 0x000fe20000000000 */
[--C-:B------:R-:W-:Y:S02]  /*1460*/  HADD2.F32 R97, -RZ, R61.reuse.H0_H0 ;  /* 0x2000003dff617230 */ /* 0x100fe40000004100 */
[-C--:B------:R-:W-:Y:S01]  /*1470*/  FMUL R102, R102, R69.reuse ;  /* 0x0000004566667220 */ /* 0x080fe20000400000 */
[----:B------:R-:W-:Y:S02]  /*1480*/  HADD2.F32 R61, -RZ, R61.H1_H1 ;  /* 0x3000003dff3d7230 */ /* 0x000fe40000004100 */
[----:B------:R-:W-:Y:S01]  /*1490*/  FMUL R99, R56, R69 ;  /* 0x0000004538637220 */ /* 0x000fe20000400000 */
[----:B------:R-:W-:-:S02]  /*14a0*/  HADD2.F32 R60, -RZ, R60.H1_H1 ;  /* 0x3000003cff3c7230 */ /* 0x000fc40000004100 */
[----:B------:R-:W-:Y:S01]  /*14b0*/  FADD R4, R4, R103 ;  /* 0x0000006704047221 */ /* 0x000fe20000000000 */
[----:B------:R-:W-:Y:S01]  /*14c0*/  FFMA R8, R105, R103, R8 ;  /* 0x0000006769087223 */ /* 0x000fe20000000008 */
[----:B------:R-:W-:Y:S01]  /*14d0*/  FADD R56, R111, -R104 ;  /* 0x800000686f387221 */ /* 0x000fe20000000000 */
[----:B------:R-:W-:Y:S01]  /*14e0*/  FMUL R100, R100, R69 ;  /* 0x0000004564647220 */ /* 0x000fe20000400000 */
[----:B------:R-:W-:Y:S01]  /*14f0*/  FMUL R103, R65, R103 ;  /* 0x0000006741677220 */ /* 0x000fe20000400000 */
[----:B------:R-:W-:Y:S01]  /*1500*/  FADD R7, R7, R61 ;  /* 0x0000003d07077221 */ /* 0x000fe20000000000 */
[----:B------:R-:W-:Y:S01]  /*1510*/  FMUL R71, R56, R69 ;  /* 0x0000004538477220 */ /* 0x000fe20000400000 */
[-C--:B------:R-:W-:Y:S01]  /*1520*/  FFMA R11, R100, R61.reuse, R11 ;  /* 0x0000003d640b7223 */ /* 0x080fe2000000000b */
[----:B------:R-:W-:Y:S01]  /*1530*/  FMUL R72, R54, R61 ;  /* 0x0000003d36487220 */ /* 0x000fe20000400000 */
[----:B------:R-:W-:Y:S01]  /*1540*/  FMUL R101, R64, R60 ;  /* 0x0000003c40657220 */ /* 0x000fe20000400000 */
[----:B------:R-:W-:Y:S01]  /*1550*/  FADD R56, RZ, R103 ;  /* 0x00000067ff387221 */ /* 0x000fe20000000000 */
[----:B------:R-:W-:Y:S01]  /*1560*/  FFMA R61, R105, R103, RZ ;  /* 0x00000067693d7223 */ /* 0x000fe200000000ff */
[----:B------:R-:W-:-:S02]  /*1570*/  HADD2.F32 R113, -RZ, R58.H1_H1 ;  /* 0x3000003aff717230 */ /* 0x000fc40000004100 */
[----:B------:R-:W-:Y:S01]  /*1580*/  FADD R6, R6, R97 ;  /* 0x0000006106067221 */ /* 0x000fe20000000000 */
[-C--:B------:R-:W-:Y:S01]  /*1590*/  FFMA R10, R99, R97.reuse, R10 ;  /* 0x00000061630a7223 */ /* 0x080fe2000000000a */
[----:B------:R-:W-:Y:S01]  /*15a0*/  FMUL R97, R55, R97 ;  /* 0x0000006137617220 */ /* 0x000fe20000400000 */
[----:B------:R-:W-:Y:S01]  /*15b0*/  FADD R56, R56, R101 ;  /* 0x0000006538387221 */ /* 0x000fe20000000000 */
[----:B------:R-:W-:Y:S01]  /*15c0*/  FFMA R58, R102, R101, R61 ;  /* 0x00000065663a7223 */ /* 0x000fe2000000003d */
[----:B------:R-:W-:Y:S02]  /*15d0*/  HADD2.F32 R57, -RZ, R59.H0_H0 ;  /* 0x2000003bff397230 */ /* 0x000fe40000004100 */
[----:B------:R-:W-:Y:S01]  /*15e0*/  FADD R76, R113, -R104 ;  /* 0x80000068714c7221 */ /* 0x000fe20000000000 */
[--C-:B------:R-:W-:Y:S02]  /*15f0*/  HADD2.F32 R74, -RZ, R62.reuse.H0_H0 ;  /* 0x2000003eff4a7230 */ /* 0x100fe40000004100 */
[----:B------:R-:W-:Y:S01]  /*1600*/  FADD R61, R56, R97 ;  /* 0x00000061383d7221 */ /* 0x000fe20000000000 */
[----:B------:R-:W-:Y:S01]  /*1610*/  FFMA R75, R99, R97, R58 ;  /* 0x00000061634b7223 */ /* 0x000fe2000000003a */
[----:B------:R-:W-:-:S02]  /*1620*/  HADD2.F32 R62, -RZ, R62.H1_H1 ;  /* 0x3000003eff3e7230 */ /* 0x000fc40000004100 */
[----:B------:R-:W-:Y:S01]  /*1630*/  FADD R58, R57, -R104 ;  /* 0x80000068393a7221 */ /* 0x000fe20000000000 */
[----:B------:R-:W-:Y:S01]  /*1640*/  FADD R12, R12, R74 ;  /* 0x0000004a0c0c7221 */ /* 0x000fe20000000000 */
[-C--:B------:R-:W-:Y:S01]  /*1650*/  FFMA R16, R71, R74.reuse, R16 ;  /* 0x0000004a47107223 */ /* 0x080fe20000000010 */
[----:B------:R-:W-:Y:S01]  /*1660*/  FMUL R74, R53, R74 ;  /* 0x0000004a354a7220 */ /* 0x000fe20000400000 */
[----:B------:R-:W-:Y:S01]  /*1670*/  FADD R61, R61, R72 ;  /* 0x000000483d3d7221 */ /* 0x000fe20000000000 */
[----:B------:R-:W-:Y:S01]  /*1680*/  FFMA R56, R100, R72, R75 ;  /* 0x0000004864387223 */ /* 0x000fe2000000004b */
[----:B------:R-:W-:Y:S02]  /*1690*/  HADD2.F32 R59, -RZ, R59.H1_H1 ;  /* 0x3000003bff3b7230 */ /* 0x000fe40000004100 */
[-C--:B------:R-:W-:Y:S01]  /*16a0*/  FMUL R75, R58, R69.reuse ;  /* 0x000000453a4b7220 */ /* 0x080fe20000400000 */
[--C-:B------:R-:W-:Y:S02]  /*16b0*/  HADD2.F32 R78, -RZ, R63.reuse.H0_H0 ;  /* 0x2000003fff4e7230 */ /* 0x100fe40000004100 */
[----:B------:R-:W-:Y:S01]  /*16c0*/  FMUL R76, R76, R69 ;  /* 0x000000454c4c7220 */ /* 0x000fe20000400000 */
[----:B------:R-:W-:Y:S01]  /*16d0*/  FMUL R73, R52, R62 ;  /* 0x0000003e34497220 */ /* 0x000fe20000400000 */
        /* <DEDUP_REMOVED lines=24> */
[C---:B------:R-:W-:Y:S01]  /*1860*/  IMAD.WIDE R56, R81.reuse, 0x2, R106 ;  /* 0x0000000251387825 */ /* 0x040fe200078e026a */
[----:B------:R-:W-:Y:S02]  /*1870*/  LEA R108, R81, R108, 0x1 ;  /* 0x0000006c516c7211 */ /* 0x000fe400078e08ff */
[----:B------:R-:W-:Y:S02]  /*1880*/  SHF.R.S32.HI R86, RZ, 0x1f, R81 ;  /* 0x0000001fff567819 */ /* 0x000fe40000011451 */
[----:B------:R-:W-:-:S04]  /*1890*/  LOP3.LUT P0, RZ, R108, 0xf, RZ, 0xc0, !PT ;  /* 0x0000000f6cff7812 */ /* 0x000fc8000780c0ff */
[----:B------:R-:W-:-:S13]  /*18a0*/  ISETP.LT.U32.OR P0, PT, R38, 0x8, P0 ;  /* 0x000000082600780c */ /* 0x000fda0000701470 */
[----:B------:R-:W-:Y:S05]  /*18b0*/  @P0 BRA `(.L_x_2080) ;  /* 0x0000000000080947 */ /* 0x000fea0003800000 */
[----:B------:R-:W5:Y:S01]  /*18c0*/  LDG.E.128 R56, desc[UR4][R56.64] ;  /* 0x0000000438387981 */ /* 0x000f62000c1e1d00 */
[----:B------:R-:W-:Y:S05]  /*18d0*/  BRA `(.L_x_2081) ;  /* 0x0000000000707947 */ /* 0x000fea0003800000 */
.L_x_2080:
        /* <DEDUP_REMOVED lines=28> */
.L_x_2081:
[----:B------:R-:W-:Y:S05]  /*1aa0*/  BSYNC B1 ;  /* 0x0000000000017941 */ /* 0x000fea0003800000 */
.L_x_2079:
        /* <DEDUP_REMOVED lines=9> */
.L_x_2083:
        /* <DEDUP_REMOVED lines=28> */
.L_x_2084:
[----:B------:R-:W-:Y:S05]  /*1d00*/  BSYNC B1 ;  /* 0x0000000000017941 */ /* 0x000fea0003800000 */
.L_x_2082:
[--C-:B-----5:R-:W-:Y:S02]  /*1d10*/  HADD2.F32 R79, -RZ, R56.reuse.H0_H0 ;  /* 0x20000038ff4f7230 */ /* 0x120fe40000004100 */
[----:B------:R-:W-:Y:S02]  /*1d20*/  HADD2.F32 R81, -RZ, R56.H1_H1 ;  /* 0x30000038ff517230 */ /* 0x000fe40000004100 */
[----:B------:R-:W-:Y:S02]  /*1d30*/  HADD2.F32 R86, -RZ, R60.H0_H0 ;  /* 0x2000003cff567230 */ /* 0x000fe40000004100 */
[--C-:B------:R-:W-:Y:S01]  /*1d40*/  FADD R56, R79, -R104.reuse ;  /* 0x800000684f387221 */ /* 0x100fe20000000000 */
[----:B------:R-:W-:Y:S02]  /*1d50*/  HADD2.F32 R83, -RZ, R57.H0_H0 ;  /* 0x20000039ff537230 */ /* 0x000fe40000004100 */
[----:B------:R-:W-:Y:S01]  /*1d60*/  FADD R84, R81, -R104 ;  /* 0x8000006851547221 */ /* 0x000fe20000000000 */
[----:B------:R-:W-:-:S02]  /*1d70*/  HADD2.F32 R85, -RZ, R58.H0_H0 ;  /* 0x2000003aff557230 */ /* 0x000fc40000004100 */
[----:B------:R-:W-:Y:S01]  /*1d80*/  FMUL R79, R56, R69 ;  /* 0x00000045384f7220 */ /* 0x000fe20000400000 */
[----:B------:R-:W-:Y:S02]  /*1d90*/  HADD2.F32 R57, -RZ, R57.H1_H1 ;  /* 0x30000039ff397230 */ /* 0x000fe40000004100 */
[----:B------:R-:W-:Y:S01]  /*1da0*/  FADD R20, R20, R86 ;  /* 0x0000005614147221 */ /* 0x000fe20000000000 */
[----:B------:R-:W-:Y:S02]  /*1db0*/  HADD2.F32 R87, -RZ, R58.H1_H1 ;  /* 0x3000003aff577230 */ /* 0x000fe40000004100 */
[-C--:B------:R-:W-:Y:S01]  /*1dc0*/  FFMA R24, R79, R86.reuse, R24 ;  /* 0x000000564f187223 */ /* 0x080fe20000000018 */
[----:B------:R-:W-:Y:S02]  /*1dd0*/  HADD2.F32 R60, -RZ, R60.H1_H1 ;  /* 0x3000003cff3c7230 */ /* 0x000fe40000004100 */
[----:B------:R-:W-:Y:S01]  /*1de0*/  FADD R58, R83, -R104 ;  /* 0x80000068533a7221 */ /* 0x000fe20000000000 */
[----:B------:R-:W-:Y:S01]  /*1df0*/  FMUL R86, R49, R86 ;  /* 0x0000005631567220 */ /* 0x000fe20000400000 */
[----:B------:R-:W-:-:S02]  /*1e00*/  HADD2.F32 R89, -RZ, R59.H0_H0 ;  /* 0x2000003bff597230 */ /* 0x000fc40000004100 */
[----:B------:R-:W-:Y:S01]  /*1e10*/  FADD R88, R57, -R104 ;  /* 0x8000006839587221 */ /* 0x000fe20000000000 */
[----:B------:R-:W-:Y:S02]  /*1e20*/  HADD2.F32 R59, -RZ, R59.H1_H1 ;  /* 0x3000003bff3b7230 */ /* 0x000fe40000004100 */
[----:B------:R-:W-:Y:S01]  /*1e30*/  FMUL R81, R58, R69 ;  /* 0x000000453a517220 */ /* 0x000fe20000400000 */
[--C-:B------:R-:W-:Y:S02]  /*1e40*/  HADD2.F32 R92, -RZ, R62.reuse.H0_H0 ;  /* 0x2000003eff5c7230 */ /* 0x100fe40000004100 */
[----:B------:R-:W-:Y:S01]  /*1e50*/  FADD R56, R111, R86 ;  /* 0x000000566f387221 */ /* 0x000fe20000000000 */
[----:B------:R-:W-:Y:S02]  /*1e60*/  HADD2.F32 R91, -RZ, R62.H1_H1 ;  /* 0x3000003eff5b7230 */ /* 0x000fe40000004100 */
[----:B------:R-:W-:Y:S01]  /*1e70*/  FADD R62, R85, -R104 ;  /* 0x80000068553e7221 */ /* 0x000fe20000000000 */
[----:B------:R-:W-:-:S02]  /*1e80*/  HADD2.F32 R90, -RZ, R61.H0_H0 ;  /* 0x2000003dff5a7230 */ /* 0x000fc40000004100 */
[----:B------:R-:W-:Y:S01]  /*1e90*/  FMUL R85, R48, R60 ;  /* 0x0000003c30557220 */ /* 0x000fe20000400000 */
[----:B------:R-:W-:Y:S01]  /*1ea0*/  FMUL R84, R84, R69 ;  /* 0x0000004554547220 */ /* 0x000fe20000400000 */
[----:B------:R-:W-:Y:S01]  /*1eb0*/  FFMA R57, R79, R86, R110 ;  /* 0x000000564f397223 */ /* 0x000fe2000000006e */
[----:B------:R-:W-:Y:S01]  /*1ec0*/  FADD R98, R59, -R104 ;  /* 0x800000683b627221 */ /* 0x000fe20000000000 */
[----:B------:R-:W-:Y:S02]  /*1ed0*/  HADD2.F32 R61, -RZ, R61.H1_H1 ;  /* 0x3000003dff3d7230 */ /* 0x000fe40000004100 */
[----:B------:R-:W-:Y:S01]  /*1ee0*/  FADD R22, R22, R90 ;  /* 0x0000005a16167221 */ /* 0x000fe20000000000 */
[-C--:B------:R-:W-:Y:S01]  /*1ef0*/  FFMA R26, R81, R90.reuse, R26 ;  /* 0x0000005a511a7223 */ /* 0x080fe2000000001a */
[----:B------:R-:W-:Y:S01]  /*1f00*/  FADD R59, R56, R85 ;  /* 0x00000055383b7221 */ /* 0x000fe20000000000 */
[----:B------:R-:W-:Y:S01]  /*1f10*/  FMUL R90, R47, R90 ;  /* 0x0000005a2f5a7220 */ /* 0x000fe20000400000 */
[----:B------:R-:W-:Y:S01]  /*1f20*/  FFMA R56, R84, R85, R57 ;  /* 0x0000005554387223 */ /* 0x000fe20000000039 */
[--C-:B------:R-:W-:Y:S01]  /*1f30*/  FADD R82, R89, -R104.reuse ;  /* 0x8000006859527221 */ /* 0x100fe20000000000 */
[----:B------:R-:W-:Y:S01]  /*1f40*/  FADD R94, R87, -R104 ;  /* 0x80000068575e7221 */ /* 0x000fe20000000000 */
[-C--:B------:R-:W-:Y:S01]  /*1f50*/  FMUL R89, R62, R69.reuse ;  /* 0x000000453e597220 */ /* 0x080fe20000400000 */
[----:B------:R-:W-:Y:S01]  /*1f60*/  FMUL R88, R88, R69 ;  /* 0x0000004558587220 */ /* 0x000fe20000400000 */
[----:B------:R-:W-:Y:S01]  /*1f70*/  FMUL R87, R46, R61 ;  /* 0x0000003d2e577220 */ /* 0x000fe20000400000 */
[----:B------:R-:W-:Y:S01]  /*1f80*/  FADD R58, R59, R90 ;  /* 0x0000005a3b3a7221 */ /* 0x000fe20000000000 */
[----:B------:R-:W-:Y:S01]  /*1f90*/  FFMA R57, R81, R90, R56 ;  /* 0x0000005a51397223 */ /* 0x000fe20000000038 */
[----:B------:R-:W-:Y:S01]  /*1fa0*/  FADD R28, R28, R92 ;  /* 0x0000005c1c1c7221 */ /* 0x000fe20000000000 */
[-C--:B------:R-:W-:Y:S01]  /*1fb0*/  FFMA R32, R89, R92.reuse, R32 ;  /* 0x0000005c59207223 */ /* 0x080fe20000000020 */
[----:B------:R-:W-:Y:S01]  /*1fc0*/  FMUL R94, R94, R69 ;  /* 0x000000455e5e7220 */ /* 0x000fe20000400000 */
[----:B------:R-:W-:Y:S01]  /*1fd0*/  FMUL R92, R45, R92 ;  /* 0x0000005c2d5c7220 */ /* 0x000fe20000400000 */
[----:B------:R-:W-:Y:S01]  /*1fe0*/  FADD R59, R58, R87 ;  /* 0x000000573a3b7221 */ /* 0x000fe20000000000 */
[----:B------:R-:W-:Y:S01]  /*1ff0*/  FFMA R56, R88, R87, R57 ;  /* 0x0000005758387223 */ /* 0x000fe20000000039 */
[----:B------:R-:W-:-:S02]  /*2000*/  HADD2.F32 R96, -RZ, R63.H0_H0 ;  /* 0x2000003fff607230 */ /* 0x000fc40000004100 */
[----:B------:R-:W-:Y:S01]  /*2010*/  FADD R29, R29, R91 ;  /* 0x0000005b1d1d7221 */ /* 0x000fe20000000000 */
[----:B------:R-:W-:Y:S01]  /*2020*/  FFMA R33, R94, R91, R33 ;  /* 0x0000005b5e217223 */ /* 0x000fe20000000021 */
[----:B------:R-:W-:Y:S01]  /*2030*/  FMUL R93, R82, R69 ;  /* 0x00000045525d7220 */ /* 0x000fe20000400000 */
[----:B------:R-:W-:Y:S01]  /*2040*/  FMUL R91, R44, R91 ;  /* 0x0000005b2c5b7220 */ /* 0x000fe20000400000 */
[----:B------:R-:W-:Y:S01]  /*2050*/  FADD R58, R59, R92 ;  /* 0x0000005c3b3a7221 */ /* 0x000fe20000000000 */
[----:B------:R-:W-:Y:S01]  /*2060*/  FFMA R57, R89, R92, R56 ;  /* 0x0000005c59397223 */ /* 0x000fe20000000038 */
[----:B------:R-:W-:Y:S02]  /*2070*/  HADD2.F32 R63, -RZ, R63.H1_H1 ;  /* 0x3000003fff3f7230 */ /* 0x000fe40000004100 */
        /* <DEDUP_REMOVED lines=17> */
.L_x_2072:
[----:B------:R-:W-:Y:S05]  /*2190*/  BSYNC B0 ;  /* 0x0000000000007941 */ /* 0x000fea0003800000 */
.L_x_2071:
        /* <DEDUP_REMOVED lines=24> */
[----:B------:R-:W-:-:S02]  /*2320*/  LEA R58, R68, R109, 0x2 ;  /* 0x0000006d443a7211 */ /* 0x000fc400078e10ff */
[----:B------:R-:W-:Y:S01]  /*2330*/  LOP3.LUT R104, R59, R104, RZ, 0xc0, !PT ;  /* 0x000000683b687212 */ /* 0x000fe200078ec0ff */
[----:B------:R-:W2:Y:S02]  /*2340*/  SHFL.DOWN PT, R62, R61, 0x2, 0x1f ;  /* 0x08401f003d3e7f89 */ /* 0x000ea400000e0000 */
        /* <DEDUP_REMOVED lines=38> */
.L_x_2087:
[----:B------:R-:W2:Y:S04]  /*25b0*/  LDG.E.STRONG.GPU R58, desc[UR4][R56.64] ;  /* 0x00000004383a7981 */ /* 0x000ea8000c1ef900 */
[----:B--2---:R-:W-:Y:S01]  /*25c0*/  CCTL.IVALL ;  /* 0x00000000ff00798f */ /* 0x004fe20002000000 */
[----:B------:R-:W-:Y:S05]  /*25d0*/  YIELD ;  /* 0x0000000000007946 */ /* 0x000fea0003800000 */
[----:B------:R-:W-:-:S13]  /*25e0*/  ISETP.NE.AND P0, PT, R58, R61, PT ;  /* 0x0000003d3a00720c */ /* 0x000fda0003f05270 */
[----:B------:R-:W-:Y:S05]  /*25f0*/  @P0 BRA `(.L_x_2087) ;  /* 0xfffffffc00ec0947 */ /* 0x000fea000383ffff */
.L_x_2086:
[----:B------:R-:W-:Y:S01]  /*2600*/  ISETP.GE.AND P0, PT, R36, R83, PT ;  /* 0x000000532400720c */ /* 0x000fe20003f06270 */
[----:B------:R-:W-:Y:S05]  /*2610*/  WARPSYNC.ALL ;  /* 0x0000000000007948 */ /* 0x000fea0003800000 */
[----:B------:R-:W-:Y:S01]  /*2620*/  BAR.SYNC.DEFER_BLOCKING 0x0 ;  /* 0x0000000000007b1d */ /* 0x000fe20000010000 */
[----:B------:R-:W-:-:S05]  /*2630*/  CS2R R106, SRZ ;  /* 0x00000000006a7805 */ /* 0x000fca000001ff00 */
[----:B------:R-:W-:Y:S04]  /*2640*/  BSSY B0, `(.L_x_2088) ;  /* 0x000004f000007945 */ /* 0x000fe80003800000 */
[----:B------:R-:W-:Y:S05]  /*2650*/  @P0 BRA `(.L_x_2089) ;  /* 0x0000000400340947 */ /* 0x000fea0003800000 */
[----:B0-----:R-:W-:Y:S01]  /*2660*/  IMAD.IADD R56, R83, 0x1, -R36 ;  /* 0x0000000153387824 */ /* 0x001fe200078e0a24 */
[----:B------:R-:W-:Y:S01]  /*2670*/  BSSY B1, `(.L_x_2090) ;  /* 0x000002a000017945 */ /* 0x000fe20003800000 */
[----:B------:R-:W-:Y:S02]  /*2680*/  PLOP3.LUT P0, PT, PT, PT, PT, 0x80, 0x0 ;  /* 0x000000000000781c */ /* 0x000fe40003f0f070 */
[----:B------:R-:W-:Y:S02]  /*2690*/  CS2R R106, SRZ ;  /* 0x00000000006a7805 */ /* 0x000fe4000001ff00 */
[----:B------:R-:W-:Y:S02]  /*26a0*/  MOV R109, R36 ;  /* 0x00000024006d7202 */ /* 0x000fe40000000f00 */
[----:B------:R-:W-:-:S13]  /*26b0*/  ISETP.GT.AND P2, PT, R56, 0x60, PT ;  /* 0x000000603800780c */ /* 0x000fda0003f44270 */
[----:B------:R-:W-:Y:S05]  /*26c0*/  @!P2 BRA `(.L_x_2091) ;  /* 0x000000000090a947 */ /* 0x000fea0003800000 */
[----:B------:R-:W-:Y:S01]  /*26d0*/  PLOP3.LUT P0, PT, PT, PT, PT, 0x8, 0x0 ;  /* 0x000000000000781c */ /* 0x000fe20003f0e170 */
[----:B------:R-:W-:-:S12]  /*26e0*/  VIADD R108, R83, 0xffffffa0 ;  /* 0xffffffa0536c7836 */ /* 0x000fd80000000000 */
.L_x_2092:
[C---:B------:R-:W-:Y:S01]  /*26f0*/  IADD3 R57, P2, R109.reuse, R104, RZ ;  /* 0x000000686d397210 */ /* 0x040fe20007f5e0ff */
[C---:B------:R-:W-:Y:S01]  /*2700*/  VIADD R61, R109.reuse, 0x40 ;  /* 0x000000406d3d7836 */ /* 0x040fe20000000000 */
[C---:B------:R-:W-:Y:S02]  /*2710*/  IADD3 R59, R109.reuse, 0x20, RZ ;  /* 0x000000206d3b7810 */ /* 0x040fe40007ffe0ff */
[----:B------:R-:W-:Y:S02]  /*2720*/  LEA.HI.X.SX32 R58, R109, R82, 0x1, P2 ;  /* 0x000000526d3a7211 */ /* 0x000fe400010f0eff */
[----:B------:R-:W-:Y:S02]  /*2730*/  LEA R56, P2, R57, UR8, 0x3 ;  /* 0x0000000839387c11 */ /* 0x000fe4000f8418ff */
[----:B------:R-:W-:Y:S02]  /*2740*/  IADD3 R110, P3, R59, R104, RZ ;  /* 0x000000683b6e7210 */ /* 0x000fe40007f7e0ff */
[----:B------:R-:W-:-:S02]  /*2750*/  LEA.HI.X R57, R57, UR9, R58, 0x3, P2 ;  /* 0x0000000939397c11 */ /* 0x000fc400090f1c3a */
[----:B------:R-:W-:Y:S02]  /*2760*/  LEA.HI.X.SX32 R59, R59, R82, 0x1, P3 ;  /* 0x000000523b3b7211 */ /* 0x000fe400018f0eff */
[C---:B------:R-:W-:Y:S02]  /*2770*/  LEA R58, P2, R110.reuse, UR8, 0x3 ;  /* 0x000000086e3a7c11 */ /* 0x040fe4000f8418ff */
[----:B------:R-:W-:Y:S01]  /*2780*/  IADD3 R62, P4, R61, R104, RZ ;  /* 0x000000683d3e7210 */ /* 0x000fe20007f9e0ff */
[----:B------:R-:W2:Y:S01]  /*2790*/  LDG.E.64 R56, desc[UR4][R56.64] ;  /* 0x0000000438387981 */ /* 0x000ea2000c1e1b00 */
[----:B------:R-:W-:Y:S02]  /*27a0*/  IADD3 R63, R109, 0x60, RZ ;  /* 0x000000606d3f7810 */ /* 0x000fe40007ffe0ff */
[----:B------:R-:W-:Y:S02]  /*27b0*/  LEA.HI.X R59, R110, UR9, R59, 0x3, P2 ;  /* 0x000000096e3b7c11 */ /* 0x000fe400090f1c3b */
[----:B------:R-:W-:-:S02]  /*27c0*/  LEA.HI.X.SX32 R61, R61, R82, 0x1, P4 ;  /* 0x000000523d3d7211 */ /* 0x000fc400020f0eff */
[C---:B------:R-:W-:Y:S02]  /*27d0*/  LEA R60, P3, R62.reuse, UR8, 0x3 ;  /* 0x000000083e3c7c11 */ /* 0x040fe4000f8618ff */
        /* <DEDUP_REMOVED lines=19> */
.L_x_2091:
[----:B------:R-:W-:Y:S05]  /*2910*/  BSYNC B1 ;  /* 0x0000000000017941 */ /* 0x000fea0003800000 */
.L_x_2090:
        /* <DEDUP_REMOVED lines=22> */
.L_x_2094:
[----:B------:R-:W-:Y:S05]  /*2a80*/  BSYNC B1 ;  /* 0x0000000000017941 */ /* 0x000fea0003800000 */
.L_x_2093:
        /* <DEDUP_REMOVED lines=10> */
.L_x_2089:
[----:B------:R-:W-:Y:S05]  /*2b30*/  BSYNC B0 ;  /* 0x0000000000007941 */ /* 0x000fea0003800000 */
.L_x_2088:
        /* <DEDUP_REMOVED lines=23> */
.L_x_2085:
        /* <DEDUP_REMOVED lines=20> */
.L_x_2095:
        /* <DEDUP_REMOVED lines=16> */
[----:B-----5:R-:W-:Y:S01]  /*2ef0*/  FMUL R117, R60, R69 ;  /* 0x000000453c757220 */ /* 0x020fe20000400000 */
[-CC-:B------:R-:W-:Y:S01]  /*2f00*/  FFMA R60, R76, R113.reuse, R82.reuse ;  /* 0x000000714c3c7223 */ /* 0x180fe20000000052 */
[-CC-:B------:R-:W-:Y:S01]  /*2f10*/  FFMA R61, R75, R113.reuse, R82.reuse ;  /* 0x000000714b3d7223 */ /* 0x180fe20000000052 */
[----:B------:R-:W-:Y:S01]  /*2f20*/  FFMA R104, R80, R113, R82 ;  /* 0x0000007150687223 */ /* 0x000fe20000000052 */
[-C--:B------:R-:W-:Y:S01]  /*2f30*/  FMUL R63, R56, R69.reuse ;  /* 0x00000045383f7220 */ /* 0x080fe20000400000 */
        /* <DEDUP_REMOVED lines=33> */
.L_x_2100:
[----:B------:R-:W-:Y:S05]  /*3150*/  BSYNC B2 ;  /* 0x0000000000027941 */ /* 0x000fea0003800000 */
.L_x_2099:
        /* <DEDUP_REMOVED lines=41> */
.L_x_2101:
[----:B------:R-:W-:Y:S05]  /*33f0*/  BSYNC B1 ;  /* 0x0000000000017941 */ /* 0x000fea0003800000 */
.L_x_2098:
        /* <DEDUP_REMOVED lines=52> */
.L_x_2103:
[----:B------:R-:W-:Y:S05]  /*3740*/  BSYNC B1 ;  /* 0x0000000000017941 */ /* 0x000fea0003800000 */
.L_x_2102:
        /* <DEDUP_REMOVED lines=15> */
.L_x_2097:
[----:B------:R-:W-:Y:S05]  /*3840*/  BSYNC B0 ;  /* 0x0000000000007941 */ /* 0x000fea0003800000 */
.L_x_2096:
[----:B------:R-:W-:Y:S05]  /*3850*/  WARPSYNC.ALL ;  /* 0x0000000000007948 */ /* 0x000fea0003800000 */
[----:B0123--:R-:W0:Y:S02]  /*3860*/  LDC R57, c[0x0][0x210] ;  /* 0x00008400ff397b82 */ /* 0x00fe240000000800 */
[----:B0-----:R-:W-:-:S04]  /*3870*/  LEA R0, R57, R0, 0x2 ;  /* 0x0000000039007211 */ /* 0x001fc800078e10ff */
[----:B------:R-:W-:-:S13]  /*3880*/  ISETP.GE.AND P0, PT, R0, UR7, PT ;  /* 0x0000000700007c0c */ /* 0x000fda000bf06270 */
[----:B------:R-:W-:Y:S05]  /*3890*/  @!P0 BRA `(.L_x_2104) ;  /* 0xffffffd400348947 */ /* 0x000fea000383ffff */
[----:B------:R-:W-:Y:S01]  /*38a0*/  STL.128 [R1+0x60], R20 ;  /* 0x0000601401007387 */ /* 0x000fe20000100c00 */
[----:B------:R-:W-:Y:S01]  /*38b0*/  MOV R43, R7 ;  /* 0x00000007002b7202 */ /* 0x000fe20000000f00 */
[----:B------:R-:W-:Y:S01]  /*38c0*/  IMAD.MOV.U32 R42, RZ, RZ, R6 ;  /* 0x000000ffff2a7224 */ /* 0x000fe200078e0006 */
[----:B------:R-:W-:Y:S01]  /*38d0*/  MOV R41, R5 ;  /* 0x0000000500297202 */ /* 0x000fe20000000f00 */
[----:B------:R-:W-:Y:S01]  /*38e0*/  STL.128 [R1], R8 ;  /* 0x0000000801007387 */ /* 0x000fe20000100c00 */
[----:B------:R-:W-:Y:S01]  /*38f0*/  MOV R40, R4 ;  /* 0x0000000400287202 */ /* 0x000fe20000000f00 */
[----:B------:R-:W-:Y:S01]  /*3900*/  IMAD.MOV.U32 R47, RZ, RZ, R15 ;  /* 0x000000ffff2f7224 */ /* 0x000fe200078e000f */
[----:B------:R-:W-:Y:S01]  /*3910*/  MOV R46, R14 ;  /* 0x0000000e002e7202 */ /* 0x000fe20000000f00 */
[----:B------:R-:W-:Y:S01]  /*3920*/  STL.128 [R1+0x10], R16 ;  /* 0x0000101001007387 */ /* 0x000fe20000100c00 */
[----:B------:R-:W-:Y:S01]  /*3930*/  MOV R45, R13 ;  /* 0x0000000d002d7202 */ /* 0x000fe20000000f00 */
[----:B------:R-:W-:-:S02]  /*3940*/  IMAD.MOV.U32 R44, RZ, RZ, R12 ;  /* 0x000000ffff2c7224 */ /* 0x000fc400078e000c */
[----:B------:R-:W-:Y:S04]  /*3950*/  STL.128 [R1+0x20], R24 ;  /* 0x0000201801007387 */ /* 0x000fe80000100c00 */
[----:B------:R-:W-:Y:S04]  /*3960*/  STL.128 [R1+0x70], R28 ;  /* 0x0000701c01007387 */ /* 0x000fe80000100c00 */
[----:B------:R-:W-:Y:S04]  /*3970*/  STL.128 [R1+0x30], R32 ;  /* 0x0000302001007387 */ /* 0x000fe80000100c00 */
[----:B------:R0:W-:Y:S04]  /*3980*/  STL.128 [R1+0x40], R4 ;  /* 0x0000400401007387 */ /* 0x0001e80000100c00 */
[----:B------:R1:W-:Y:S01]  /*3990*/  STL.128 [R1+0x50], R12 ;  /* 0x0000500c01007387 */ /* 0x0003e20000100c00 */
[----:B0-----:R-:W-:Y:S01]  /*39a0*/  MOV R7, R23 ;  /* 0x0000001700077202 */ /* 0x001fe20000000f00 */
[----:B------:R-:W-:Y:S01]  /*39b0*/  IMAD.MOV.U32 R5, RZ, RZ, R21 ;  /* 0x000000ffff057224 */ /* 0x000fe200078e0015 */
[----:B------:R-:W-:-:S02]  /*39c0*/  MOV R6, R22 ;  /* 0x0000001600067202 */ /* 0x000fc40000000f00 */
[----:B------:R-:W-:Y:S01]  /*39d0*/  MOV R4, R20 ;  /* 0x0000001400047202 */ /* 0x000fe20000000f00 */
[----:B-1----:R-:W-:Y:S01]  /*39e0*/  IMAD.MOV.U32 R14, RZ, RZ, R30 ;  /* 0x000000ffff0e7224 */ /* 0x002fe200078e001e */
[----:B------:R-:W-:Y:S02]  /*39f0*/  MOV R15, R31 ;  /* 0x0000001f000f7202 */ /* 0x000fe40000000f00 */
[----:B------:R-:W-:Y:S02]  /*3a00*/  MOV R13, R29 ;  /* 0x0000001d000d7202 */ /* 0x000fe40000000f00 */
[----:B------:R-:W-:-:S07]  /*3a10*/  MOV R12, R28 ;  /* 0x0000001c000c7202 */ /* 0x000fce0000000f00 */
.L_x_2068:
        /* <DEDUP_REMOVED lines=11> */
[----:B------:R-:W-:Y:S01]  /*3ad0*/  LEA R22, R83, R2, 0x8 ;  /* 0x0000000253167211 */ /* 0x000fe200078e40ff */
[----:B------:R0:W-:Y:S03]  /*3ae0*/  STS.128 [R20], R40 ;  /* 0x0000002814007388 */ /* 0x0001e60000000c00 */
[----:B------:R-:W-:Y:S01]  /*3af0*/  ISETP.GE.AND P1, PT, R22, R3, PT ;  /* 0x000000031600720c */ /* 0x000fe20003f26270 */
[----:B------:R0:W-:-:S12]  /*3b00*/  STS.128 [R20+0x10], R44 ;  /* 0x0000102c14007388 */ /* 0x0001d80000000c00 */
[----:B------:R0:W-:Y:S04]  /*3b10*/  @!P1 STS.128 [R20+0x1080], R4 ;  /* 0x0010800414009388 */ /* 0x0001e80000000c00 */
[----:B------:R0:W-:Y:S02]  /*3b20*/  @!P1 STS.128 [R20+0x1090], R12 ;  /* 0x0010900c14009388 */ /* 0x0001e40000000c00 */
.L_x_2106:
[----:B------:R-:W-:Y:S05]  /*3b30*/  BSYNC B0 ;  /* 0x0000000000007941 */ /* 0x000fea0003800000 */
.L_x_2105:
        /* <DEDUP_REMOVED lines=8> */
[----:B------:R-:W-:-:S05]  /*3bc0*/  IMAD R4, R4, R83, R36 ;  /* 0x0000005304047224 */ /* 0x000fca00078e0224 */
[----:B------:R-:W-:Y:S01]  /*3bd0*/  SHF.L.U32 R6, R4, 0x3, RZ ;  /* 0x0000000304067819 */ /* 0x000fe200000006ff */
        /* <DEDUP_REMOVED lines=11> */
[----:B------:R-:W-:Y:S02]  /*3c90*/  P2R R12, PR, RZ, 0x4 ;  /* 0x00000004ff0c7803 */ /* 0x000fe40000000000 */
[C---:B------:R-:W-:Y:S02]  /*3ca0*/  ISETP.NE.AND P2, PT, R0.reuse, 0x2, PT ;  /* 0x000000020000780c */ /* 0x040fe40003f45270 */
[----:B------:R-:W-:-:S02]  /*3cb0*/  ISETP.NE.AND P3, PT, R0, 0x3, PT ;  /* 0x000000030000780c */ /* 0x000fc40003f65270 */
[----:B------:R-:W-:Y:S02]  /*3cc0*/  LEA R12, R0, R1, 0x5 ;  /* 0x00000001000c7211 */ /* 0x000fe400078e28ff */
        /* <DEDUP_REMOVED lines=29> */
.L_x_2110:
[----:B------:R-:W-:Y:S05]  /*3ea0*/  BSYNC B1 ;  /* 0x0000000000017941 */ /* 0x000fea0003800000 */
.L_x_2109:
        /* <DEDUP_REMOVED lines=27> */
.L_x_2112:
[----:B------:R-:W-:Y:S05]  /*4060*/  BSYNC B1 ;  /* 0x0000000000017941 */ /* 0x000fea0003800000 */
.L_x_2111:
        /* <DEDUP_REMOVED lines=26> */
.L_x_2114:
[----:B------:R-:W-:Y:S05]  /*4210*/  BSYNC B1 ;  /* 0x0000000000017941 */ /* 0x000fea0003800000 */
.L_x_2113:
        /* <DEDUP_REMOVED lines=26> */
.L_x_2116:
[----:B------:R-:W-:Y:S05]  /*43c0*/  BSYNC B1 ;  /* 0x0000000000017941 */ /* 0x000fea0003800000 */
.L_x_2115:
[----:B------:R-:W-:Y:S05]  /*43d0*/  @P4 BRA `(.L_x_2117) ;  /* 0x0000000000144947 */ /* 0x000fea0003800000 */
[----:B0-234-:R-:W2:Y:S04]  /*43e0*/  LDL.128 R28, [R12+0x40] ;  /* 0x000040000c1c7983 */ /* 0x01dea80000100c00 */
[----:B------:R-:W3:Y:S04]  /*43f0*/  LDL.128 R36, [R12+0x50] ;  /* 0x000050000c247983 */ /* 0x000ee80000100c00 */
[----:B--2---:R0:W-:Y:S04]  /*4400*/  STG.E.128 desc[UR4][R4.64], R28 ;  /* 0x0000001c04007986 */ /* 0x0041e8000c101d04 */
[----:B---3--:R0:W-:Y:S01]  /*4410*/  STG.E.128 desc[UR4][R4.64+0x10], R36 ;  /* 0x0000102404007986 */ /* 0x0081e2000c101d04 */
[----:B------:R-:W-:Y:S05]  /*4420*/  BRA `(.L_x_2108) ;  /* 0x00000000005c7947 */ /* 0x000fea0003800000 */
.L_x_2117:
        /* <DEDUP_REMOVED lines=23> */
.L_x_2108:
[----:B------:R-:W-:Y:S05]  /*45a0*/  BSYNC B0 ;  /* 0x0000000000007941 */ /* 0x000fea0003800000 */
.L_x_2107:
        /* <DEDUP_REMOVED lines=11> */
.L_x_2119:
[----:B------:R-:W-:Y:S05]  /*4660*/  BSYNC B0 ;  /* 0x0000000000007941 */ /* 0x000fea0003800000 */
.L_x_2118:
[----:B------:R-:W-:Y:S06]  /*4670*/  BAR.SYNC.DEFER_BLOCKING 0x0 ;  /* 0x0000000000007b1d */ /* 0x000fec0000010000 */
[----:B------:R-:W-:Y:S05]  /*4680*/  @!P1 EXIT ;  /* 0x000000000000994d */ /* 0x000fea0003800000 */
[----:B01----:R-:W0:Y:S01]  /*4690*/  LDC.64 R4, c[0x0][0x270] ;  /* 0x00009c00ff047b82 */ /* 0x003e220000000a00 */
[----:B------:R-:W-:Y:S01]  /*46a0*/  ISETP.NE.AND P1, PT, R0, RZ, PT ;  /* 0x000000ff0000720c */ /* 0x000fe20003f25270 */
[-C--:B--2---:R-:W-:Y:S01]  /*46b0*/  IMAD R9, R68, R3.reuse, R6 ;  /* 0x0000000344097224 */ /* 0x084fe200078e0206 */
[----:B------:R-:W-:Y:S01]  /*46c0*/  IADD3 R18, -R6, R3, RZ ;  /* 0x0000000306127210 */ /* 0x000fe20007ffe1ff */
[----:B------:R-:W-:Y:S01]  /*46d0*/  BSSY B0, `(.L_x_2120) ;  /* 0x0000021000007945 */ /* 0x000fe20003800000 */
[C---:B------:R-:W-:Y:S02]  /*46e0*/  ISETP.NE.AND P2, PT, R0.reuse, 0x1, PT ;  /* 0x000000010000780c */ /* 0x040fe40003f45270 */
[C---:B------:R-:W-:Y:S02]  /*46f0*/  ISETP.NE.AND P3, PT, R0.reuse, 0x2, PT ;  /* 0x000000020000780c */ /* 0x040fe40003f65270 */
[C---:B------:R-:W-:Y:S02]  /*4700*/  ISETP.NE.AND P4, PT, R0.reuse, 0x3, PT ;  /* 0x000000030000780c */ /* 0x040fe40003f85270 */
[----:B------:R-:W-:Y:S01]  /*4710*/  LEA R19, R0, R1, 0x5 ;  /* 0x0000000100137211 */ /* 0x000fe200078e28ff */
        /* <DEDUP_REMOVED lines=28> */
.L_x_2121:
[----:B------:R-:W-:Y:S05]  /*48e0*/  BSYNC B0 ;  /* 0x0000000000007941 */ /* 0x000fea0003800000 */
.L_x_2120:
        /* <DEDUP_REMOVED lines=26> */
.L_x_2123:
[----:B------:R-:W-:Y:S05]  /*4a90*/  BSYNC B0 ;  /* 0x0000000000007941 */ /* 0x000fea0003800000 */
.L_x_2122:
        /* <DEDUP_REMOVED lines=26> */
.L_x_2125:
[----:B------:R-:W-:Y:S05]  /*4c40*/  BSYNC B0 ;  /* 0x0000000000007941 */ /* 0x000fea0003800000 */
.L_x_2124:
        /* <DEDUP_REMOVED lines=26> */
.L_x_2127:
[----:B------:R-:W-:Y:S05]  /*4df0*/  BSYNC B0 ;  /* 0x0000000000007941 */ /* 0x000fea0003800000 */
.L_x_2126:
[----:B------:R-:W-:Y:S05]  /*4e00*/  @P0 BRA `(.L_x_2128) ;  /* 0x0000000000140947 */ /* 0x000fea0003800000 */
[----:B------:R-:W2:Y:S04]  /*4e10*/  LDL.128 R8, [R19] ;  /* 0x0000000013087983 */ /* 0x000ea80000100c00 */
[----:B0-234-:R-:W2:Y:S04]  /*4e20*/  LDL.128 R12, [R19+0x10] ;  /* 0x00001000130c7983 */ /* 0x01dea80000100c00 */
[----:B------:R-:W-:Y:S04]  /*4e30*/  STG.E.128 desc[UR4][R4.64], R8 ;  /* 0x0000000804007986 */ /* 0x000fe8000c101d04 */
[----:B--2---:R-:W-:Y:S01]  /*4e40*/  STG.E.128 desc[UR4][R4.64+0x10], R12 ;  /* 0x0000100c04007986 */ /* 0x004fe2000c101d04 */
[----:B------:R-:W-:Y:S05]  /*4e50*/  EXIT ;  /* 0x000000000000794d */ /* 0x000fea0003800000 */
.L_x_2128:
        /* <DEDUP_REMOVED lines=26> */
        .weak           $__internal_18_$__cuda_sm20_rcp_rn_f32_slowpath
        .type           $__internal_18_$__cuda_sm20_rcp_rn_f32_slowpath,@function
        .size           $__internal_18_$__cuda_sm20_rcp_rn_f32_slowpath,(.L_x_7858 - $__internal_18_$__cuda_sm20_rcp_rn_f32_slowpath)
$__internal_18_$__cuda_sm20_rcp_rn_f32_slowpath:
        /* <DEDUP_REMOVED lines=15> */
.L_x_2129:
        /* <DEDUP_REMOVED lines=33> */
.L_x_2131:
[----:B------:R0:W1:Y:S02]  /*5300*/  MUFU.RCP R4, R3 ;  /* 0x0000000300047308 */ /* 0x0000640000001000 */
.L_x_2130:
[----:B------:R-:W-:Y:S01]  /*5310*/  HFMA2.MMA R5, -RZ, RZ, 0, 0 ;  /* 0x00000000ff057435 */ /* 0x000fe200000001ff */
[----:B-1-3--:R-:W-:Y:S01]  /*5320*/  IMAD.MOV.U32 R66, RZ, RZ, R4 ;  /* 0x000000ffff427224 */ /* 0x00afe200078e0004 */
[----:B------:R-:W-:-:S04]  /*5330*/  MOV R4, R10 ;  /* 0x0000000a00047202 */ /* 0x000fc80000000f00 */
[----:B0-2---:R-:W-:Y:S05]  /*5340*/  RET.REL.NODEC R4 `(_ZN18transformer_engine13normalization21ln_bwd_general_kernelINS0_13Kernel_traitsI6__halfS3_S3_fjLj512ELj1ELj4ELj1ELj16ENS0_18Kernel_traits_baseILj512ES3_S3_S3_fjLj128EEEEEEEvNS0_20BackwardKernelParamsE) ;  /* 0xffffffac042c7950 */ /* 0x005fea0003c3ffff */
.L_x_2132:
        /* <DEDUP_REMOVED lines=11> */
.L_x_7858:


//--------------------- .text._ZN18transformer_engine13normalization21ln_bwd_general_kernelINS0_13Kernel_traitsIffffjLj512ELj1ELj4ELj1ELj16ENS0_18Kernel_traits_baseILj512EffffjLj128EEEEEEEvNS0_20BackwardKernelParamsE --------------------------
	.section	.text._ZN18transformer_engine13normalization21ln_bwd_general_kernelINS0_13Kernel_traitsIffffjLj512ELj1ELj4ELj1ELj16ENS0_18Kernel_traits_baseILj512EffffjLj128EEEEEEEvNS0_20BackwardKernelParamsE,"ax",@progbits
	.align	128
        .global         _ZN18transformer_engine13normalization21ln_bwd_general_kernelINS0_13Kernel_traitsIffffjLj512ELj1ELj4ELj1ELj16ENS0_18Kernel_traits_baseILj512EffffjLj128EEEEEEEvNS0_20BackwardKernelParamsE
        .type           _ZN18transformer_engine13normalization21ln_bwd_general_kernelINS0_13Kernel_traitsIffffjLj512ELj1ELj4ELj1ELj16ENS0_18Kernel_traits_baseILj512EffffjLj128EEEEEEEvNS0_20BackwardKernelParamsE,@function
        .size           _ZN18transformer_engine13normalization21ln_bwd_general_kernelINS0_13Kernel_traitsIffffjLj512ELj1ELj4ELj1ELj16ENS0_18Kernel_traits_baseILj512EffffjLj128EEEEEEEvNS0_20BackwardKernelParamsE,(.L_x_7859 - _ZN18transformer_engine13normalization21ln_bwd_general_kernelINS0_13Kernel_traitsIffffjLj512ELj1ELj4ELj1ELj16ENS0_18Kernel_traits_baseILj512EffffjLj128EEEEEEEvNS0_20BackwardKernelParamsE)
        .other          _ZN18transformer_engine13normalization21ln_bwd_general_kernelINS0_13Kernel_traitsIffffjLj512ELj1ELj4ELj1ELj16ENS0_18Kernel_traits_baseILj512EffffjLj128EEEEEEEvNS0_20BackwardKernelParamsE,@"STO_CUDA_ENTRY STV_DEFAULT"
_ZN18transformer_engine13normalization21ln_bwd_general_kernelINS0_13Kernel_traitsIffffjLj512ELj1ELj4ELj1ELj16ENS0_18Kernel_traits_baseILj512EffffjLj128EEEEEEEvNS0_20BackwardKernelParamsE:
.text._ZN18transformer_engine13normalization21ln_bwd_general_kernelINS0_13Kernel_traitsIffffjLj512ELj1ELj4ELj1ELj16ENS0_18Kernel_traits_baseILj512EffffjLj128EEEEEEEvNS0_20BackwardKernelParamsE:
        /* <DEDUP_REMOVED lines=20> */
[----:B------:R-:W-:Y:S01]  /*0140*/  IMAD.MOV.U32 R6, RZ, RZ, RZ ;  /* 0x000000ffff067224 */ /* 0x000fe200078e00ff */
[----:B------:R-:W-:Y:S01]  /*0150*/  CS2R R66, SRZ ;  /* 0x0000000000427805 */ /* 0x000fe2000001ff00 */
[----:B-1----:R-:W1:Y:S01]  /*0160*/  MUFU.RCP R4, R4 ;  /* 0x0000000400047308 */ /* 0x002e620000001000 */
[----:B------:R-:W-:-:S02]  /*0170*/  CS2R R56, SRZ ;  /* 0x0000000000387805 */ /* 0x000fc4000001ff00 */
[----:B------:R-:W-:Y:S02]  /*0180*/  CS2R R64, SRZ ;  /* 0x0000000000407805 */ /* 0x000fe4000001ff00 */
[----:B------:R-:W-:Y:S01]  /*0190*/  CS2R R76, SRZ ;  /* 0x00000000004c7805 */ /* 0x000fe2000001ff00 */
[----:B------:R-:W-:Y:S02]  /*01a0*/  IMAD.MOV.U32 R72, RZ, RZ, RZ ;  /* 0x000000ffff487224 */ /* 0x000fe400078e00ff */
        /* <DEDUP_REMOVED lines=14> */
[----:B------:R-:W-:-:S13]  /*0290*/  ISETP.GE.U32.AND P1, PT, R3, R58, PT ;  /* 0x0000003a0300720c */ /* 0x000fda0003f26070 */
[----:B------:R-:W-:Y:S01]  /*02a0*/  @P1 VIADD R0, R0, 0x1 ;  /* 0x0000000100001836 */ /* 0x000fe20000000000 */
[----:B------:R-:W-:-:S04]  /*02b0*/  @!P2 LOP3.LUT R0, RZ, R58, RZ, 0x33, !PT ;  /* 0x0000003aff00a212 */ /* 0x000fc800078e33ff */
[C---:B------:R-:W-:Y:S02]  /*02c0*/  IADD3 R3, -R0.reuse, RZ, RZ ;  /* 0x000000ff00037210 */ /* 0x040fe40007ffe1ff */
[----:B------:R-:W-:-:S03]  /*02d0*/  SHF.L.U32 R7, R0, 0x2, RZ ;  /* 0x0000000200077819 */ /* 0x000fc600000006ff */
        /* <DEDUP_REMOVED lines=19> */
.L_x_2136:
        /* <DEDUP_REMOVED lines=9> */
.L_x_2137:
[----:B------:R-:W-:Y:S05]  /*04a0*/  BSYNC B1 ;  /* 0x0000000000017941 */ /* 0x000fea0003800000 */
.L_x_2135:
[----:B------:R-:W-:-:S05]  /*04b0*/  IMAD R11, R58, 0x80, R5 ;  /* 0x000000803a0b7824 */ /* 0x000fca00078e0205 */
[----:B------:R-:W-:-:S13]  /*04c0*/  ISETP.GE.AND P0, PT, R11, UR6, PT ;  /* 0x000000060b007c0c */ /* 0x000fda000bf06270 */
[----:B------:R-:W-:Y:S05]  /*04d0*/  @P0 BRA `(.L_x_2134) ;  /* 0x0000000000fc0947 */ /* 0x000fea0003800000 */
[C---:B01----:R-:W-:Y:S01]  /*04e0*/  LEA R8, R11.reuse, R10, 0x2 ;  /* 0x0000000a0b087211 */ /* 0x043fe200078e10ff */
[----:B------:R-:W-:Y:S01]  /*04f0*/  BSSY B1, `(.L_x_2138) ;  /* 0x0000012000017945 */ /* 0x000fe20003800000 */
[C---:B------:R-:W-:Y:S02]  /*0500*/  IADD3 R20, -R11.reuse, UR6, RZ ;  /* 0x000000060b147c10 */ /* 0x040fe4000fffe1ff */
[----:B------:R-:W-:Y:S01]  /*0510*/  LOP3.LUT P0, RZ, R8, 0xf, RZ, 0xc0, !PT ;  /* 0x0000000f08ff7812 */ /* 0x000fe2000780c0ff */
[----:B------:R-:W-:Y:S01]  /*0520*/  IMAD.WIDE R8, R11, 0x4, R24 ;  /* 0x000000040b087825 */ /* 0x000fe200078e0218 */
[C---:B------:R-:W-:Y:S02]  /*0530*/  ISETP.GE.U32.AND P3, PT, R20.reuse, 0x4, PT ;  /* 0x000000041400780c */ /* 0x040fe40003f66070 */
[----:B------:R-:W-:-:S13]  /*0540*/  ISETP.LT.U32.OR P0, PT, R20, 0x4, P0 ;  /* 0x000000041400780c */ /* 0x000fda0000701470 */
[----:B------:R-:W-:Y:S05]  /*0550*/  @P0 BRA `(.L_x_2139) ;  /* 0x0000000000080947 */ /* 0x000fea0003800000 */
[----:B------:R1:W5:Y:S01]  /*0560*/  LDG.E.128 R52, desc[UR4][R8.64] ;  /* 0x0000000408347981 */ /* 0x000362000c1e1d00 */
[----:B------:R-:W-:Y:S05]  /*0570*/  BRA `(.L_x_2140) ;  /* 0x0000000000247947 */ /* 0x000fea0003800000 */
.L_x_2139:
        /* <DEDUP_REMOVED lines=9> */
.L_x_2140:
[----:B------:R-:W-:Y:S05]  /*0610*/  BSYNC B1 ;  /* 0x0000000000017941 */ /* 0x000fea0003800000 */
.L_x_2138:
[----:B------:R-:W-:-:S05]  /*0620*/  IMAD R11, R58, 0x80, R11 ;  /* 0x000000803a0b7824 */ /* 0x000fca00078e020b */
[----:B------:R-:W-:-:S13]  /*0630*/  ISETP.GE.AND P0, PT, R11, UR6, PT ;  /* 0x000000060b007c0c */ /* 0x000fda000bf06270 */
[----:B------:R-:W-:Y:S05]  /*0640*/  @P0 BRA `(.L_x_2134) ;  /* 0x0000000000a00947 */ /* 0x000fea0003800000 */
[C---:B01----:R-:W-:Y:S01]  /*0650*/  IMAD.U32 R8, R11.reuse, 0x4, R10 ;  /* 0x000000040b087824 */ /* 0x043fe200078e000a */
[C---:B------:R-:W-:Y:S01]  /*0660*/  IADD3 R10, -R11.reuse, UR6, RZ ;  /* 0x000000060b0a7c10 */ /* 0x040fe2000fffe1ff */
        /* <DEDUP_REMOVED lines=8> */
.L_x_2142:
        /* <DEDUP_REMOVED lines=9> */
.L_x_2143:
[----:B------:R-:W-:Y:S05]  /*0780*/  BSYNC B1 ;  /* 0x0000000000017941 */ /* 0x000fea0003800000 */
.L_x_2141:
[----:B------:R-:W-:-:S04]  /*0790*/  LEA R11, R58, R11, 0x7 ;  /* 0x0000000b3a0b7211 */ /* 0x000fc800078e38ff */
[----:B------:R-:W-:-:S13]  /*07a0*/  ISETP.GE.AND P0, PT, R11, UR6, PT ;  /* 0x000000060b007c0c */ /* 0x000fda000bf06270 */
[----:B------:R-:W-:Y:S05]  /*07b0*/  @P0 BRA `(.L_x_2134) ;  /* 0x0000000000440947 */ /* 0x000fea0003800000 */
[C---:B------:R-:W-:Y:S01]  /*07c0*/  IMAD.WIDE R24, R11.reuse, 0x4, R24 ;  /* 0x000000040b187825 */ /* 0x040fe200078e0218 */
[----:B------:R-:W-:Y:S02]  /*07d0*/  IADD3 R11, -R11, UR6, RZ ;  /* 0x000000060b0b7c10 */ /* 0x000fe4000fffe1ff */
[----:B------:R-:W-:Y:S02]  /*07e0*/  LOP3.LUT P0, RZ, R24, 0xf, RZ, 0xc0, !PT ;  /* 0x0000000f18ff7812 */ /* 0x000fe4000780c0ff */
[C---:B------:R-:W-:Y:S02]  /*07f0*/  ISETP.GE.U32.AND P3, PT, R11.reuse, 0x4, PT ;  /* 0x000000040b00780c */ /* 0x040fe40003f66070 */
[----:B------:R-:W-:-:S13]  /*0800*/  ISETP.LT.U32.OR P0, PT, R11, 0x4, P0 ;  /* 0x000000040b00780c */ /* 0x000fda0000701470 */
[----:B------:R-:W-:Y:S05]  /*0810*/  @P0 BRA `(.L_x_2144) ;  /* 0x0000000000080947 */ /* 0x000fea0003800000 */
[----:B01----:R3:W5:Y:S01]  /*0820*/  LDG.E.128 R8, desc[UR4][R24.64] ;  /* 0x0000000418087981 */ /* 0x003762000c1e1d00 */
[----:B------:R-:W-:Y:S05]  /*0830*/  BRA `(.L_x_2134) ;  /* 0x0000000000247947 */ /* 0x000fea0003800000 */
.L_x_2144:
[C---:B------:R-:W-:Y:S02]  /*0840*/  ISETP.NE.AND P0, PT, R11.reuse, RZ, PT ;  /* 0x000000ff0b00720c */ /* 0x040fe40003f05270 */
[----:B01----:R-:W-:Y:S02]  /*0850*/  CS2R R8, SRZ ;  /* 0x0000000000087805 */ /* 0x003fe4000001ff00 */
[C---:B------:R-:W-:Y:S02]  /*0860*/  ISETP.GE.U32.AND P1, PT, R11.reuse, 0x2, PT ;  /* 0x000000020b00780c */ /* 0x040fe40003f26070 */
[----:B------:R-:W-:Y:S02]  /*0870*/  ISETP.GE.U32.AND P2, PT, R11, 0x3, PT ;  /* 0x000000030b00780c */ /* 0x000fe40003f46070 */
[----:B------:R-:W-:-:S06]  /*0880*/  CS2R R10, SRZ ;  /* 0x00000000000a7805 */ /* 0x000fcc000001ff00 */
[----:B------:R2:W5:Y:S04]  /*0890*/  @P3 LDG.E R11, desc[UR4][R24.64+0xc] ;  /* 0x00000c04180b3981 */ /* 0x000568000c1e1900 */
[----:B------:R2:W5:Y:S04]  /*08a0*/  @P0 LDG.E R8, desc[UR4][R24.64] ;  /* 0x0000000418080981 */ /* 0x000568000c1e1900 */
[----:B------:R2:W5:Y:S04]  /*08b0*/  @P1 LDG.E R9, desc[UR4][R24.64+0x4] ;  /* 0x0000040418091981 */ /* 0x000568000c1e1900 */
[----:B------:R2:W5:Y:S02]  /*08c0*/  @P2 LDG.E R10, desc[UR4][R24.64+0x8] ;  /* 0x00000804180a2981 */ /* 0x000564000c1e1900 */
.L_x_2134:
[----:B------:R-:W-:Y:S05]  /*08d0*/  BSYNC B0 ;  /* 0x0000000000007941 */ /* 0x000fea0003800000 */
.L_x_2133:
        /* <DEDUP_REMOVED lines=12> */
[----:B--23--:R-:W-:-:S02]  /*09a0*/  CS2R R24, SRZ ;  /* 0x0000000000187805 */ /* 0x00cfc4000001ff00 */
        /* <DEDUP_REMOVED lines=13> */
[----:B01---5:R-:W-:Y:S05]  /*0a80*/  CALL.REL.NOINC `($__internal_19_$__cuda_sm20_rcp_rn_f32_slowpath) ;  /* 0x0000006c00347944 */ /* 0x023fea0003c00000 */
[----:B------:R-:W-:Y:S05]  /*0a90*/  BRA `(.L_x_2147) ;  /* 0x0000000000107947 */ /* 0x000fea0003800000 */
.L_x_2146:
[----:B------:R-:W2:Y:S02]  /*0aa0*/  MUFU.RCP R73, R6 ;  /* 0x0000000600497308 */ /* 0x000ea40000001000 */
[----:B--2---:R-:W-:-:S04]  /*0ab0*/  FFMA R12, R6, R73, -1 ;  /* 0xbf800000060c7423 */ /* 0x004fc80000000049 */
[----:B------:R-:W-:-:S04]  /*0ac0*/  FADD.FTZ R12, -R12, -RZ ;  /* 0x800000ff0c0c7221 */ /* 0x000fc80000010100 */
[----:B------:R-:W-:-:S07]  /*0ad0*/  FFMA R73, R73, R12, R73 ;  /* 0x0000000c49497223 */ /* 0x000fce0000000049 */
.L_x_2147:
[----:B------:R-:W2:Y:S01]  /*0ae0*/  LDC R66, c[0x0][0x214] ;  /* 0x00008500ff427b82 */ /* 0x000ea20000000800 */
[----:B------:R-:W-:Y:S01]  /*0af0*/  ISETP.NE.AND P0, PT, RZ, UR6, PT ;  /* 0x00000006ff007c0c */ /* 0x000fe2000bf05270 */
[----:B------:R-:W-:Y:S01]  /*0b00*/  ULDC UR6, c[0x0][0x21c] ;  /* 0x0000870000067ab9 */ /* 0x000fe20000000800 */
[----:B------:R-:W-:Y:S01]  /*0b10*/  HFMA2.MMA R67, -RZ, RZ, 0, 0 ;  /* 0x00000000ff437435 */ /* 0x000fe200000001ff */
[----:B------:R-:W-:Y:S01]  /*0b20*/  MOV R72, RZ ;  /* 0x000000ff00487202 */ /* 0x000fe20000000f00 */
[----:B------:R-:W-:Y:S01]  /*0b30*/  IMAD.MOV.U32 R6, RZ, RZ, RZ ;  /* 0x000000ffff067224 */ /* 0x000fe200078e00ff */
        /* <DEDUP_REMOVED lines=18> */
[----:B--2---:R-:W-:Y:S01]  /*0c60*/  LEA R63, R66, R5, 0x7 ;  /* 0x00000005423f7211 */ /* 0x004fe200078e38ff */
[C---:B------:R-:W-:Y:S01]  /*0c70*/  FADD R62, R64.reuse, R9 ;  /* 0x00000009403e7221 */ /* 0x040fe20000000000 */
[C---:B------:R-:W-:Y:S01]  /*0c80*/  FADD R61, R64.reuse, R10 ;  /* 0x0000000a403d7221 */ /* 0x040fe20000000000 */
[----:B------:R-:W-:Y:S01]  /*0c90*/  FADD R64, R64, R11 ;  /* 0x0000000b40407221 */ /* 0x000fe20000000000 */
[----:B01----:R-:W-:Y:S01]  /*0ca0*/  CS2R R8, SRZ ;  /* 0x0000000000087805 */ /* 0x003fe2000001ff00 */
        /* <DEDUP_REMOVED lines=9> */
[----:B------:R-:W-:Y:S01]  /*0d40*/  CS2R R40, SRZ ;  /* 0x0000000000287805 */ /* 0x000fe2000001ff00 */
[----:B------:R-:W-:Y:S01]  /*0d50*/  IMAD.MOV.U32 R44, RZ, RZ, RZ ;  /* 0x000000ffff2c7224 */ /* 0x000fe200078e00ff */
[----:B------:R-:W-:Y:S01]  /*0d60*/  CS2R R42, SRZ ;  /* 0x00000000002a7805 */ /* 0x000fe2000001ff00 */
[----:B------:R-:W-:Y:S01]  /*0d70*/  IMAD.MOV.U32 R46, RZ, RZ, RZ ;  /* 0x000000ffff2e7224 */ /* 0x000fe200078e00ff */
[----:B------:R-:W-:Y:S02]  /*0d80*/  IADD3 R68, -R5, UR6, RZ ;  /* 0x0000000605447c10 */ /* 0x000fe4000fffe1ff */
[----:B------:R-:W-:Y:S02]  /*0d90*/  IADD3 R69, -R63, UR6, RZ ;  /* 0x000000063f457c10 */ /* 0x000fe4000fffe1ff */
[----:B------:R-:W-:Y:S02]  /*0da0*/  IADD3 R70, -R65, UR6, RZ ;  /* 0x0000000641467c10 */ /* 0x000fe4000fffe1ff */
[----:B------:R-:W-:-:S07]  /*0db0*/  IADD3 R71, -R66, UR6, RZ ;  /* 0x0000000642477c10 */ /* 0x000fce000fffe1ff */
.L_x_2193:
[----:B------:R-:W-:Y:S01]  /*0dc0*/  SHF.R.U32.HI R104, RZ, 0x5, R2 ;  /* 0x00000005ff687819 */ /* 0x000fe20000011602 */
[----:B------:R-:W-:Y:S01]  /*0dd0*/  ULDC UR7, c[0x0][0x218] ;  /* 0x0000860000077ab9 */ /* 0x000fe20000000800 */
[----:B------:R-:W-:Y:S01]  /*0de0*/  LEA.HI R112, R2, R7, RZ, 0x1b ;  /* 0x0000000702707211 */ /* 0x000fe200078fd8ff */
[----:B------:R-:W-:Y:S01]  /*0df0*/  IMAD.MOV.U32 R74, RZ, RZ, RZ ;  /* 0x000000ffff4a7224 */ /* 0x000fe200078e00ff */
[----:B------:R-:W-:Y:S01]  /*0e00*/  MOV R106, RZ ;  /* 0x000000ff006a7202 */ /* 0x000fe20000000f00 */
[----:B------:R-:W-:Y:S01]  /*0e10*/  IMAD.IADD R28, R104, 0x1, R7 ;  /* 0x00000001681c7824 */ /* 0x000fe200078e0207 */
[----:B------:R-:W-:-:S04]  /*0e20*/  ULDC UR6, c[0x0][0x21c] ;  /* 0x0000870000067ab9 */ /* 0x000fc80000000800 */
[----:B------:R-:W-:-:S13]  /*0e30*/  ISETP.GE.AND P0, PT, R28, UR7, PT ;  /* 0x000000071c007c0c */ /* 0x000fda000bf06270 */
[----:B------:R-:W0:Y:S08]  /*0e40*/  @!P0 LDC.64 R30, c[0x0][0x228] ;  /* 0x00008a00ff1e8b82 */ /* 0x000e300000000a00 */
[----:B-1----:R-:W1:Y:S01]  /*0e50*/  @!P0 LDC.64 R28, c[0x0][0x230] ;  /* 0x00008c00ff1c8b82 */ /* 0x002e620000000a00 */
        /* <DEDUP_REMOVED lines=9> */
[----:B0--3--:R-:W-:Y:S05]  /*0ef0*/  @!P1 BRA `(.L_x_2149) ;  /* 0x0000001000649947 */ /* 0x009fea0003800000 */
        /* <DEDUP_REMOVED lines=13> */
.L_x_2151:
        /* <DEDUP_REMOVED lines=9> */
.L_x_2152:
[----:B------:R-:W-:Y:S05]  /*1060*/  BSYNC B1 ;  /* 0x0000000000017941 */ /* 0x000fea0003800000 */
.L_x_2150:
        /* <DEDUP_REMOVED lines=10> */
.L_x_2154:
        /* <DEDUP_REMOVED lines=9> */
.L_x_2155:
[----:B------:R-:W-:Y:S05]  /*11a0*/  BSYNC B1 ;  /* 0x0000000000017941 */ /* 0x000fea0003800000 */
.L_x_2153:
[--C-:B-----5:R-:W-:Y:S01]  /*11b0*/  FADD R81, R28, -R106.reuse ;  /* 0x8000006a1c517221 */ /* 0x120fe20000000000 */
[--C-:B------:R-:W-:Y:S01]  /*11c0*/  FADD R29, R29, -R106.reuse ;  /* 0x8000006a1d1d7221 */ /* 0x100fe20000000000 */
[----:B------:R-:W-:Y:S01]  /*11d0*/  FMUL R89, R45, R36 ;  /* 0x000000242d597220 */ /* 0x000fe20000400000 */
[----:B------:R-:W-:Y:S01]  /*11e0*/  ISETP.GE.AND P0, PT, R63, UR6, PT ;  /* 0x000000063f007c0c */ /* 0x000fe2000bf06270 */
[-C--:B------:R-:W-:Y:S01]  /*11f0*/  FMUL R82, R81, R74.reuse ;  /* 0x0000004a51527220 */ /* 0x080fe20000400000 */
[-C--:B------:R-:W-:Y:S01]  /*1200*/  FMUL R81, R29, R74.reuse ;  /* 0x0000004a1d517220 */ /* 0x080fe20000400000 */
[----:B------:R-:W-:Y:S01]  /*1210*/  FMUL R98, R48, R37 ;  /* 0x0000002530627220 */ /* 0x000fe20000400000 */
[----:B------:R-:W-:Y:S01]  /*1220*/  FADD R29, RZ, R89 ;  /* 0x00000059ff1d7221 */ /* 0x000fe20000000000 */
[--C-:B------:R-:W-:Y:S01]  /*1230*/  FADD R107, R30, -R106.reuse ;  /* 0x8000006a1e6b7221 */ /* 0x100fe20000000000 */
[----:B------:R-:W-:Y:S01]  /*1240*/  FFMA R28, R82, R89, RZ ;  /* 0x00000059521c7223 */ /* 0x000fe200000000ff */
        /* <DEDUP_REMOVED lines=31> */
.L_x_2157:
        /* <DEDUP_REMOVED lines=9> */
.L_x_2158:
[----:B------:R-:W-:Y:S05]  /*14d0*/  BSYNC B1 ;  /* 0x0000000000017941 */ /* 0x000fea0003800000 */
.L_x_2156:
        /* <DEDUP_REMOVED lines=9> */
.L_x_2160:
        /* <DEDUP_REMOVED lines=9> */
.L_x_2161:
[----:B------:R-:W-:Y:S05]  /*1600*/  BSYNC B1 ;  /* 0x0000000000017941 */ /* 0x000fea0003800000 */
.L_x_2159:
[--C-:B-----5:R-:W-:Y:S01]  /*1610*/  FADD R79, R28, -R106.reuse ;  /* 0x8000006a1c4f7221 */ /* 0x120fe20000000000 */
[--C-:B------:R-:W-:Y:S01]  /*1620*/  FADD R29, R29, -R106.reuse ;  /* 0x8000006a1d1d7221 */ /* 0x100fe20000000000 */
[----:B------:R-:W-:Y:S01]  /*1630*/  FMUL R87, R49, R36 ;  /* 0x0000002431577220 */ /* 0x000fe20000400000 */
[----:B------:R-:W-:Y:S01]  /*1640*/  ISETP.GE.AND P0, PT, R65, UR6, PT ;  /* 0x0000000641007c0c */ /* 0x000fe2000bf06270 */
[-C--:B------:R-:W-:Y:S01]  /*1650*/  FMUL R80, R79, R74.reuse ;  /* 0x0000004a4f507220 */ /* 0x080fe20000400000 */
        /* <DEDUP_REMOVED lines=36> */
.L_x_2163:
        /* <DEDUP_REMOVED lines=9> */
.L_x_2164:
[----:B------:R-:W-:Y:S05]  /*1930*/  BSYNC B1 ;  /* 0x0000000000017941 */ /* 0x000fea0003800000 */
.L_x_2162:
        /* <DEDUP_REMOVED lines=9> */
.L_x_2166:
        /* <DEDUP_REMOVED lines=9> */
.L_x_2167:
[----:B------:R-:W-:Y:S05]  /*1a60*/  BSYNC B1 ;  /* 0x0000000000017941 */ /* 0x000fea0003800000 */
.L_x_2165:
        /* <DEDUP_REMOVED lines=41> */
.L_x_2169:
        /* <DEDUP_REMOVED lines=9> */
.L_x_2170:
[----:B------:R-:W-:Y:S05]  /*1d90*/  BSYNC B1 ;  /* 0x0000000000017941 */ /* 0x000fea0003800000 */
.L_x_2168:
        /* <DEDUP_REMOVED lines=9> */
.L_x_2172:
        /* <DEDUP_REMOVED lines=9> */
.L_x_2173:
[----:B------:R-:W-:Y:S05]  /*1ec0*/  BSYNC B1 ;  /* 0x0000000000017941 */ /* 0x000fea0003800000 */
.L_x_2171:
[--C-:B----45:R-:W-:Y:S01]  /*1ed0*/  FADD R59, R28, -R106.reuse ;  /* 0x8000006a1c3b7221 */ /* 0x130fe20000000000 */
[--C-:B------:R-:W-:Y:S01]  /*1ee0*/  FADD R29, R29, -R106.reuse ;  /* 0x8000006a1d1d7221 */ /* 0x100fe20000000000 */
[----:B------:R-:W-:Y:S01]  /*1ef0*/  FMUL R83, R57, R36 ;  /* 0x0000002439537220 */ /* 0x000fe20000400000 */
[----:B------:R-:W-:Y:S01]  /*1f00*/  FMUL R88, R62, R37 ;  /* 0x000000253e587220 */ /* 0x000fe20000400000 */
[-C--:B------:R-:W-:Y:S01]  /*1f10*/  FMUL R76, R59, R74.reuse ;  /* 0x0000004a3b4c7220 */ /* 0x080fe20000400000 */
[-C--:B------:R-:W-:Y:S01]  /*1f20*/  FMUL R75, R29, R74.reuse ;  /* 0x0000004a1d4b7220 */ /* 0x080fe20000400000 */
        /* <DEDUP_REMOVED lines=22> */
.L_x_2149:
[----:B------:R-:W-:Y:S05]  /*2090*/  BSYNC B0 ;  /* 0x0000000000007941 */ /* 0x000fea0003800000 */
.L_x_2148:
[----:B------:R-:W4:Y:S02]  /*20a0*/  LDC R58, c[0x0][0x214] ;  /* 0x00008500ff3a7b82 */ /* 0x000f240000000800 */
[----:B----4-:R-:W-:-:S13]  /*20b0*/  ISETP.NE.AND P0, PT, R58, 0x1, PT ;  /* 0x000000013a00780c */ /* 0x010fda0003f05270 */
[----:B------:R-:W-:Y:S05]  /*20c0*/  @!P0 BRA `(.L_x_2174) ;  /* 0x0000000800c08947 */ /* 0x000fea0003800000 */
[----:B------:R-:W4:Y:S01]  /*20d0*/  SHFL.DOWN PT, R29, R108, 0x10, 0x1f ;  /* 0x0a001f006c1d7f89 */ /* 0x000f2200000e0000 */
[----:B------:R-:W-:Y:S01]  /*20e0*/  ISETP.NE.AND P0, PT, R4, RZ, PT ;  /* 0x000000ff0400720c */ /* 0x000fe20003f05270 */
[----:B------:R-:W-:Y:S01]  /*20f0*/  ULDC.64 UR8, c[0x0][0x240] ;  /* 0x0000900000087ab9 */ /* 0x000fe20000000a00 */
[----:B-----5:R-:W-:Y:S01]  /*2100*/  LOP3.LUT R106, R72, 0x1, RZ, 0xc0, !PT ;  /* 0x00000001486a7812 */ /* 0x020fe200078ec0ff */
[----:B------:R-:W0:Y:S01]  /*2110*/  SHFL.DOWN PT, R28, R111, 0x10, 0x1f ;  /* 0x0a001f006f1c7f89 */ /* 0x000e2200000e0000 */
[----:B----4-:R-:W-:Y:S01]  /*2120*/  FADD R29, R29, R108 ;  /* 0x0000006c1d1d7221 */ /* 0x010fe20000000000 */
[----:B0-----:R-:W-:-:S04]  /*2130*/  FADD R28, R28, R111 ;  /* 0x0000006f1c1c7221 */ /* 0x001fc80000000000 */
[----:B------:R-:W0:Y:S01]  /*2140*/  SHFL.DOWN PT, R30, R29, 0x8, 0x1f ;  /* 0x09001f001d1e7f89 */ /* 0x000e2200000e0000 */
[----:B------:R-:W-:-:S03]  /*2150*/  IMAD.MOV R111, RZ, RZ, -R106 ;  /* 0x000000ffff6f7224 */ /* 0x000fc600078e0a6a */
[----:B------:R-:W4:Y:S01]  /*2160*/  SHFL.DOWN PT, R31, R28, 0x8, 0x1f ;  /* 0x09001f001c1f7f89 */ /* 0x000f2200000e0000 */
[----:B0-----:R-:W-:Y:S01]  /*2170*/  FADD R30, R29, R30 ;  /* 0x0000001e1d1e7221 */ /* 0x001fe20000000000 */
[----:B----4-:R-:W-:-:S04]  /*2180*/  FADD R31, R28, R31 ;  /* 0x0000001f1c1f7221 */ /* 0x010fc80000000000 */
[----:B------:R-:W0:Y:S01]  /*2190*/  SHFL.DOWN PT, R37, R30, 0x4, 0x1f ;  /* 0x08801f001e257f89 */ /* 0x000e2200000e0000 */
[----:B------:R-:W4:Y:S03]  /*21a0*/  @!P0 LDC.64 R28, c[0x0][0x240] ;  /* 0x00009000ff1c8b82 */ /* 0x000f260000000a00 */
[----:B------:R-:W1:Y:S01]  /*21b0*/  SHFL.DOWN PT, R36, R31, 0x4, 0x1f ;  /* 0x08801f001f247f89 */ /* 0x000e6200000e0000 */
[----:B0-----:R-:W-:-:S04]  /*21c0*/  FADD R38, R30, R37 ;  /* 0x000000251e267221 */ /* 0x001fc80000000000 */
[----:B------:R-:W0:Y:S01]  /*21d0*/  LDC R37, c[0x0][0x210] ;  /* 0x00008400ff257b82 */ /* 0x000e220000000800 */
[----:B-1----:R-:W-:Y:S01]  /*21e0*/  FADD R36, R31, R36 ;  /* 0x000000241f247221 */ /* 0x002fe20000000000 */
[----:B------:R-:W1:Y:S01]  /*21f0*/  SHFL.DOWN PT, R39, R38, 0x2, 0x1f ;  /* 0x08401f0026277f89 */ /* 0x000e6200000e0000 */
[----:B------:R-:W-:-:S03]  /*2200*/  LEA R31, R0, R104, 0x2 ;  /* 0x00000068001f7211 */ /* 0x000fc600078e10ff */
[----:B------:R-:W2:Y:S02]  /*2210*/  SHFL.DOWN PT, R59, R36, 0x2, 0x1f ;  /* 0x08401f00243b7f89 */ /* 0x000ea400000e0000 */
[----:B------:R-:W-:Y:S02]  /*2220*/  IMAD R31, R31, R58, RZ ;  /* 0x0000003a1f1f7224 */ /* 0x000fe400078e02ff */
[----:B0-----:R-:W-:Y:S02]  /*2230*/  IMAD R108, R58, R37, RZ ;  /* 0x000000253a6c7224 */ /* 0x001fe400078e02ff */
[----:B-1----:R-:W-:Y:S02]  /*2240*/  FADD R39, R38, R39 ;  /* 0x0000002726277221 */ /* 0x002fe40000000000 */
[----:B------:R-:W-:Y:S02]  /*2250*/  IMAD.SHL.U32 R108, R108, 0x4, RZ ;  /* 0x000000046c6c7824 */ /* 0x000fe400078e00ff */
[----:B--2---:R-:W-:Y:S01]  /*2260*/  FADD R59, R36, R59 ;  /* 0x0000003b243b7221 */ /* 0x004fe20000000000 */
[----:B------:R-:W0:Y:S02]  /*2270*/  SHFL.DOWN PT, R38, R39, 0x1, 0x1f ;  /* 0x08201f0027267f89 */ /* 0x000e2400000e0000 */
[----:B------:R-:W-:-:S02]  /*2280*/  LOP3.LUT R104, R111, R108, RZ, 0xc0, !PT ;  /* 0x0000006c6f687212 */ /* 0x000fc400078ec0ff */
[----:B------:R-:W1:Y:S02]  /*2290*/  SHFL.DOWN PT, R36, R59, 0x1, 0x1f ;  /* 0x08201f003b247f89 */ /* 0x000e6400000e0000 */
[----:B------:R-:W-:-:S04]  /*22a0*/  IADD3 R104, P2, R31, R104, RZ ;  /* 0x000000681f687210 */ /* 0x000fc80007f5e0ff */
[C---:B------:R-:W-:Y:S02]  /*22b0*/  @!P0 IADD3 R31, P3, R3.reuse, R104, RZ ;  /* 0x00000068031f8210 */ /* 0x040fe40007f7e0ff */
[----:B------:R-:W-:Y:S02]  /*22c0*/  IADD3.X R106, RZ, RZ, RZ, P2, !PT ;  /* 0x000000ffff6a7210 */ /* 0x000fe400017fe4ff */
[----:B------:R-:W-:Y:S02]  /*22d0*/  ISETP.NE.AND P2, PT, R2, RZ, PT ;  /* 0x000000ff0200720c */ /* 0x000fe40003f45270 */
[----:B------:R-:W-:Y:S02]  /*22e0*/  @!P0 LEA.HI.X.SX32 R108, R3, R106, 0x1, P3 ;  /* 0x0000006a036c8211 */ /* 0x000fe400018f0eff */
[----:B----4-:R-:W-:-:S04]  /*22f0*/  @!P0 LEA R30, P3, R31, R28, 0x3 ;  /* 0x0000001c1f1e8211 */ /* 0x010fc800078618ff */
[----:B------:R-:W-:Y:S01]  /*2300*/  @!P0 LEA.HI.X R31, R31, R29, R108, 0x3, P3 ;  /* 0x0000001d1f1f8211 */ /* 0x000fe200018f1c6c */
        /* <DEDUP_REMOVED lines=10> */
[----:B------:R-:W-:-:S04]  /*23b0*/  IADD3 R37, P2, R0, R37, RZ ;  /* 0x0000002500257210 */ /* 0x000fc80007f5e0ff */
[----:B------:R-:W-:Y:S01]  /*23c0*/  LEA.HI.X.SX32 R30, R0, R31, 0x1, P2 ;  /* 0x0000001f001e7211 */ /* 0x000fe200010f0eff */
[----:B------:R-:W-:-:S05]  /*23d0*/  IMAD.MOV.U32 R31, RZ, RZ, -0x1 ;  /* 0xffffffffff1f7424 */ /* 0x000fca00078e00ff */
        /* <DEDUP_REMOVED lines=13> */
.L_x_2176:
[----:B------:R-:W2:Y:S04]  /*24b0*/  LDG.E.STRONG.GPU R30, desc[UR4][R28.64] ;  /* 0x000000041c1e7981 */ /* 0x000ea8000c1ef900 */
[----:B--2---:R-:W-:Y:S01]  /*24c0*/  CCTL.IVALL ;  /* 0x00000000ff00798f */ /* 0x004fe20002000000 */
[----:B------:R-:W-:Y:S05]  /*24d0*/  YIELD ;  /* 0x0000000000007946 */ /* 0x000fea0003800000 */
[----:B------:R-:W-:-:S13]  /*24e0*/  ISETP.NE.AND P0, PT, R30, R37, PT ;  /* 0x000000251e00720c */ /* 0x000fda0003f05270 */
[----:B------:R-:W-:Y:S05]  /*24f0*/  @P0 BRA `(.L_x_2176) ;  /* 0xfffffffc00ec0947 */ /* 0x000fea000383ffff */
.L_x_2175:
[----:B------:R-:W-:Y:S01]  /*2500*/  ISETP.GE.AND P0, PT, R4, R58, PT ;  /* 0x0000003a0400720c */ /* 0x000fe20003f06270 */
[----:B------:R-:W-:Y:S05]  /*2510*/  WARPSYNC.ALL ;  /* 0x0000000000007948 */ /* 0x000fea0003800000 */
[----:B------:R-:W-:Y:S01]  /*2520*/  BAR.SYNC.DEFER_BLOCKING 0x0 ;  /* 0x0000000000007b1d */ /* 0x000fe20000010000 */
[----:B------:R-:W-:Y:S01]  /*2530*/  IMAD.MOV.U32 R59, RZ, RZ, RZ ;  /* 0x000000ffff3b7224 */ /* 0x000fe200078e00ff */
[----:B------:R-:W-:-:S04]  /*2540*/  MOV R108, RZ ;  /* 0x000000ff006c7202 */ /* 0x000fc80000000f00 */
        /* <DEDUP_REMOVED lines=12> */
.L_x_2181:
        /* <DEDUP_REMOVED lines=16> */
[----:B------:R-:W4:Y:S01]  /*2710*/  LDG.E.64 R30, desc[UR4][R30.64] ;  /* 0x000000041e1e7981 */ /* 0x000f22000c1e1b00 */
[----:B------:R-:W-:Y:S02]  /*2720*/  LEA.HI.X R37, R38, UR9, R37, 0x3, P3 ;  /* 0x0000000926257c11 */ /* 0x000fe400098f1c25 */
[----:B------:R-:W-:Y:S02]  /*2730*/  LEA.HI.X.SX32 R39, R39, R106, 0x1, P2 ;  /* 0x0000006a27277211 */ /* 0x000fe400010f0eff */
[C---:B------:R-:W-:Y:S02]  /*2740*/  LEA R38, P2, R112.reuse, UR8, 0x3 ;  /* 0x0000000870267c11 */ /* 0x040fe4000f8418ff */
[----:B------:R-:W5:Y:S02]  /*2750*/  LDG.E.64 R36, desc[UR4][R36.64] ;  /* 0x0000000424247981 */ /* 0x000f64000c1e1b00 */
[----:B------:R-:W-:-:S06]  /*2760*/  LEA.HI.X R39, R112, UR9, R39, 0x3, P2 ;  /* 0x0000000970277c11 */ /* 0x000fcc00090f1c27 */
[----:B------:R-:W3:Y:S01]  /*2770*/  LDG.E.64 R38, desc[UR4][R38.64] ;  /* 0x0000000426267981 */ /* 0x000ee2000c1e1b00 */
[----:B------:R-:W-:-:S04]  /*2780*/  IADD3 R111, R111, 0x80, RZ ;  /* 0x000000806f6f7810 */ /* 0x000fc80007ffe0ff */
[----:B------:R-:W-:Y:S01]  /*2790*/  ISETP.GE.AND P2, PT, R111, R110, PT ;  /* 0x0000006e6f00720c */ /* 0x000fe20003f46270 */
[----:B--2---:R-:W-:Y:S01]  /*27a0*/  FADD R59, R28, R59 ;  /* 0x0000003b1c3b7221 */ /* 0x004fe20000000000 */
[----:B------:R-:W-:-:S03]  /*27b0*/  FADD R108, R29, R108 ;  /* 0x0000006c1d6c7221 */ /* 0x000fc60000000000 */
[----:B----4-:R-:W-:Y:S01]  /*27c0*/  FADD R59, R59, R30 ;  /* 0x0000001e3b3b7221 */ /* 0x010fe20000000000 */
[----:B------:R-:W-:-:S03]  /*27d0*/  FADD R108, R108, R31 ;  /* 0x0000001f6c6c7221 */ /* 0x000fc60000000000 */
[----:B-----5:R-:W-:Y:S01]  /*27e0*/  FADD R59, R59, R36 ;  /* 0x000000243b3b7221 */ /* 0x020fe20000000000 */
[----:B------:R-:W-:-:S03]  /*27f0*/  FADD R108, R108, R37 ;  /* 0x000000256c6c7221 */ /* 0x000fc60000000000 */
[----:B---3--:R-:W-:Y:S01]  /*2800*/  FADD R59, R59, R38 ;  /* 0x000000263b3b7221 */ /* 0x008fe20000000000 */
[----:B------:R-:W-:Y:S01]  /*2810*/  FADD R108, R108, R39 ;  /* 0x000000276c6c7221 */ /* 0x000fe20000000000 */
[----:B------:R-:W-:Y:S06]  /*2820*/  @!P2 BRA `(.L_x_2181) ;  /* 0xfffffffc0078a947 */ /* 0x000fec000383ffff */
.L_x_2180:
[----:B------:R-:W-:Y:S05]  /*2830*/  BSYNC B1 ;  /* 0x0000000000017941 */ /* 0x000fea0003800000 */
.L_x_2179:
        /* <DEDUP_REMOVED lines=15> */
[----:B------:R-:W4:Y:S01]  /*2930*/  LDG.E.64 R30, desc[UR4][R30.64] ;  /* 0x000000041e1e7981 */ /* 0x000f22000c1e1b00 */
[----:B------:R-:W-:Y:S02]  /*2940*/  PLOP3.LUT P0, PT, PT, PT, PT, 0x8, 0x0 ;  /* 0x000000000000781c */ /* 0x000fe40003f0e170 */
[----:B------:R-:W-:Y:S01]  /*2950*/  IADD3 R111, R111, 0x40, RZ ;  /* 0x000000406f6f7810 */ /* 0x000fe20007ffe0ff */
[----:B--2---:R-:W-:Y:S01]  /*2960*/  FADD R59, R59, R28 ;  /* 0x0000001c3b3b7221 */ /* 0x004fe20000000000 */
[----:B------:R-:W-:-:S03]  /*2970*/  FADD R108, R108, R29 ;  /* 0x0000001d6c6c7221 */ /* 0x000fc60000000000 */
[----:B----4-:R-:W-:Y:S01]  /*2980*/  FADD R59, R59, R30 ;  /* 0x0000001e3b3b7221 */ /* 0x010fe20000000000 */
[----:B------:R-:W-:-:S07]  /*2990*/  FADD R108, R108, R31 ;  /* 0x0000001f6c6c7221 */ /* 0x000fce0000000000 */
.L_x_2183:
[----:B------:R-:W-:Y:S05]  /*29a0*/  BSYNC B1 ;  /* 0x0000000000017941 */ /* 0x000fea0003800000 */
.L_x_2182:
        /* <DEDUP_REMOVED lines=10> */
.L_x_2178:
[----:B------:R-:W-:Y:S05]  /*2a50*/  BSYNC B0 ;  /* 0x0000000000007941 */ /* 0x000fea0003800000 */
.L_x_2177:
        /* <DEDUP_REMOVED lines=23> */
.L_x_2174:
        /* <DEDUP_REMOVED lines=20> */
.L_x_2184:
[----:B------:R-:W-:Y:S04]  /*2d10*/  BSSY B0, `(.L_x_2185) ;  /* 0x000007f000007945 */ /* 0x000fe80003800000 */
[----:B------:R-:W-:Y:S05]  /*2d20*/  @!P1 BRA `(.L_x_2186) ;  /* 0x0000000400f49947 */ /* 0x000fea0003800000 */
[----:B------:R-:W0:Y:S01]  /*2d30*/  LDC R59, c[0x0][0x278] ;  /* 0x00009e00ff3b7b82 */ /* 0x000e220000000800 */
[----:B------:R-:W-:Y:S01]  /*2d40*/  LEA.HI R104, R2, R7, RZ, 0x1b ;  /* 0x0000000702687211 */ /* 0x000fe200078fd8ff */
[-C--:B------:R-:W-:Y:S01]  /*2d50*/  FMUL R106, R106, R73.reuse ;  /* 0x000000496a6a7220 */ /* 0x080fe20000400000 */
[----:B------:R-:W-:Y:S01]  /*2d60*/  FMUL R111, R28, R73 ;  /* 0x000000491c6f7220 */ /* 0x000fe20000400000 */
[----:B------:R-:W-:Y:S01]  /*2d70*/  BSSY B1, `(.L_x_2187) ;  /* 0x000001e000017945 */ /* 0x000fe20003800000 */
[----:B------:R-:W-:Y:S01]  /*2d80*/  ISETP.GE.AND P4, PT, R63, UR6, PT ;  /* 0x000000063f007c0c */ /* 0x000fe2000bf86270 */
[----:B------:R-:W-:Y:S02]  /*2d90*/  IMAD R38, R104, UR6, R5 ;  /* 0x0000000668267c24 */ /* 0x000fe4000f8e0205 */
[-CC-:B------:R-:W-:Y:S01]  /*2da0*/  FFMA R28, R82, R111.reuse, R106.reuse ;  /* 0x0000006f521c7223 */ /* 0x180fe2000000006a */
[----:B------:R-:W4:Y:S01]  /*2db0*/  LDC.64 R36, c[0x0][0x278] ;  /* 0x00009e00ff247b82 */ /* 0x000f220000000a00 */
[-CC-:B------:R-:W-:Y:S01]  /*2dc0*/  FFMA R31, R81, R111.reuse, R106.reuse ;  /* 0x0000006f511f7223 */ /* 0x180fe2000000006a */
[-CC-:B------:R-:W-:Y:S01]  /*2dd0*/  FFMA R30, R84, R111.reuse, R106.reuse ;  /* 0x0000006f541e7223 */ /* 0x180fe2000000006a */
[----:B------:R-:W-:-:S02]  /*2de0*/  FFMA R39, R107, R111, R106 ;  /* 0x0000006f6b277223 */ /* 0x000fc4000000006a */
[----:B------:R-:W-:Y:S01]  /*2df0*/  FADD R31, R98, -R31 ;  /* 0x8000001f621f7221 */ /* 0x000fe20000000000 */
[----:B------:R-:W-:Y:S01]  /*2e00*/  FADD R113, R109, -R30 ;  /* 0x8000001e6d717221 */ /* 0x000fe20000000000 */
[----:B--23--:R-:W-:-:S03]  /*2e10*/  FADD R115, R102, -R39 ;  /* 0x8000002766737221 */ /* 0x00cfc60000000000 */
[----:B------:R-:W-:Y:S01]  /*2e20*/  FMUL R30, R113, R74 ;  /* 0x0000004a711e7220 */ /* 0x000fe20000400000 */
[----:B0-----:R-:W-:-:S05]  /*2e30*/  IMAD.U32 R29, R38, 0x4, R59 ;  /* 0x00000004261d7824 */ /* 0x001fca00078e003b */
[----:B------:R-:W-:Y:S01]  /*2e40*/  LOP3.LUT P0, RZ, R29, 0xf, RZ, 0xc0, !PT ;  /* 0x0000000f1dff7812 */ /* 0x000fe2000780c0ff */
[----:B------:R-:W-:Y:S01]  /*2e50*/  FADD R29, R89, -R28 ;  /* 0x8000001c591d7221 */ /* 0x000fe20000000000 */
[----:B----4-:R-:W-:Y:S02]  /*2e60*/  IMAD.WIDE R38, R38, 0x4, R36 ;  /* 0x0000000426267825 */ /* 0x010fe400078e0224 */
[----:B------:R-:W-:Y:S02]  /*2e70*/  ISETP.LT.U32.OR P0, PT, R68, 0x4, P0 ;  /* 0x000000044400780c */ /* 0x000fe40000701470 */
        /* <DEDUP_REMOVED lines=13> */
.L_x_2188:
[----:B------:R-:W-:Y:S05]  /*2f50*/  BSYNC B1 ;  /* 0x0000000000017941 */ /* 0x000fea0003800000 */
.L_x_2187:
[----:B------:R-:W-:Y:S05]  /*2f60*/  @P4 BRA `(.L_x_2186) ;  /* 0x0000000400644947 */ /* 0x000fea0003800000 */
[----:B0-2---:R-:W-:Y:S02]  /*2f70*/  IMAD R38, R104, UR6, R63 ;  /* 0x0000000668267c24 */ /* 0x005fe4000f8e023f */
[-CC-:B------:R-:W-:Y:S01]  /*2f80*/  FFMA R28, R80, R111.reuse, R106.reuse ;  /* 0x0000006f501c7223 */ /* 0x180fe2000000006a */
[-CC-:B------:R-:W-:Y:S01]  /*2f90*/  FFMA R31, R79, R111.reuse, R106.reuse ;  /* 0x0000006f4f1f7223 */ /* 0x180fe2000000006a */
[-CC-:B------:R-:W-:Y:S01]  /*2fa0*/  FFMA R30, R94, R111.reuse, R106.reuse ;  /* 0x0000006f5e1e7223 */ /* 0x180fe2000000006a */
[----:B------:R-:W-:Y:S01]  /*2fb0*/  FFMA R39, R103, R111, R106 ;  /* 0x0000006f67277223 */ /* 0x000fe2000000006a */
[----:B------:R-:W-:Y:S01]  /*2fc0*/  LEA R29, R38, R59, 0x2 ;  /* 0x0000003b261d7211 */ /* 0x000fe200078e10ff */
[----:B------:R-:W-:Y:S01]  /*2fd0*/  FADD R31, R96, -R31 ;  /* 0x8000001f601f7221 */ /* 0x000fe20000000000 */
[----:B------:R-:W-:Y:S01]  /*2fe0*/  FADD R113, R105, -R30 ;  /* 0x8000001e69717221 */ /* 0x000fe20000000000 */
[----:B------:R-:W-:Y:S01]  /*2ff0*/  FADD R115, R100, -R39 ;  /* 0x8000002764737221 */ /* 0x000fe20000000000 */
[----:B------:R-:W-:Y:S01]  /*3000*/  LOP3.LUT P0, RZ, R29, 0xf, RZ, 0xc0, !PT ;  /* 0x0000000f1dff7812 */ /* 0x000fe2000780c0ff */
[----:B------:R-:W-:Y:S01]  /*3010*/  FADD R29, R87, -R28 ;  /* 0x8000001c571d7221 */ /* 0x000fe20000000000 */
[----:B------:R-:W-:-:S04]  /*3020*/  IMAD.WIDE R38, R38, 0x4, R36 ;  /* 0x0000000426267825 */ /* 0x000fc800078e0224 */
[-C--:B------:R-:W-:Y:S01]  /*3030*/  FMUL R30, R113, R74.reuse ;  /* 0x0000004a711e7220 */ /* 0x080fe20000400000 */
[----:B------:R-:W-:Y:S01]  /*3040*/  ISETP.LT.U32.OR P0, PT, R69, 0x4, P0 ;  /* 0x000000044500780c */ /* 0x000fe20000701470 */
[-C--:B------:R-:W-:Y:S01]  /*3050*/  FMUL R28, R29, R74.reuse ;  /* 0x0000004a1d1c7220 */ /* 0x080fe20000400000 */
[-C--:B------:R-:W-:Y:S01]  /*3060*/  FMUL R29, R31, R74.reuse ;  /* 0x0000004a1f1d7220 */ /* 0x080fe20000400000 */
[----:B------:R-:W-:Y:S01]  /*3070*/  FMUL R31, R115, R74 ;  /* 0x0000004a731f7220 */ /* 0x000fe20000400000 */
[----:B------:R-:W-:Y:S01]  /*3080*/  BSSY B1, `(.L_x_2189) ;  /* 0x000000c000017945 */ /* 0x000fe20003800000 */
[----:B------:R-:W-:-:S08]  /*3090*/  ISETP.GE.AND P4, PT, R65, UR6, PT ;  /* 0x0000000641007c0c */ /* 0x000fd0000bf86270 */
        /* <DEDUP_REMOVED lines=10> */
.L_x_2190:
[----:B------:R-:W-:Y:S05]  /*3140*/  BSYNC B1 ;  /* 0x0000000000017941 */ /* 0x000fea0003800000 */
.L_x_2189:
[----:B------:R-:W-:Y:S05]  /*3150*/  @P4 BRA `(.L_x_2186) ;  /* 0x0000000000e84947 */ /* 0x000fea0003800000 */
[----:B0-2---:R-:W-:Y:S02]  /*3160*/  IMAD R39, R104, UR6, R65 ;  /* 0x0000000668277c24 */ /* 0x005fe4000f8e0241 */
[-CC-:B------:R-:W-:Y:S01]  /*3170*/  FFMA R28, R78, R111.reuse, R106.reuse ;  /* 0x0000006f4e1c7223 */ /* 0x180fe2000000006a */
[-CC-:B------:R-:W-:Y:S01]  /*3180*/  FFMA R31, R77, R111.reuse, R106.reuse ;  /* 0x0000006f4d1f7223 */ /* 0x180fe2000000006a */
[-CC-:B------:R-:W-:Y:S01]  /*3190*/  FFMA R30, R90, R111.reuse, R106.reuse ;  /* 0x0000006f5a1e7223 */ /* 0x180fe2000000006a */
[----:B------:R-:W-:Y:S02]  /*31a0*/  IMAD.U32 R29, R39, 0x4, R59 ;  /* 0x00000004271d7824 */ /* 0x000fe400078e003b */
[----:B------:R-:W-:Y:S01]  /*31b0*/  FFMA R38, R99, R111, R106 ;  /* 0x0000006f63267223 */ /* 0x000fe2000000006a */
[----:B------:R-:W-:Y:S01]  /*31c0*/  FADD R31, R92, -R31 ;  /* 0x8000001f5c1f7221 */ /* 0x000fe20000000000 */
[----:B------:R-:W-:Y:S01]  /*31d0*/  FADD R113, R101, -R30 ;  /* 0x8000001e65717221 */ /* 0x000fe20000000000 */
[----:B------:R-:W-:Y:S01]  /*31e0*/  BSSY B1, `(.L_x_2191) ;  /* 0x0000015000017945 */ /* 0x000fe20003800000 */
[----:B------:R-:W-:Y:S01]  /*31f0*/  LOP3.LUT P0, RZ, R29, 0xf, RZ, 0xc0, !PT ;  /* 0x0000000f1dff7812 */ /* 0x000fe2000780c0ff */
[----:B------:R-:W-:Y:S01]  /*3200*/  FADD R29, R85, -R28 ;  /* 0x8000001c551d7221 */ /* 0x000fe20000000000 */
[----:B------:R-:W-:Y:S01]  /*3210*/  FADD R115, R97, -R38 ;  /* 0x8000002661737221 */ /* 0x000fe20000000000 */
[----:B------:R-:W-:Y:S01]  /*3220*/  IMAD.WIDE R38, R39, 0x4, R36 ;  /* 0x0000000427267825 */ /* 0x000fe200078e0224 */
[----:B------:R-:W-:-:S03]  /*3230*/  ISETP.LT.U32.OR P0, PT, R70, 0x4, P0 ;  /* 0x000000044600780c */ /* 0x000fc60000701470 */
[-C--:B------:R-:W-:Y:S01]  /*3240*/  FMUL R28, R29, R74.reuse ;  /* 0x0000004a1d1c7220 */ /* 0x080fe20000400000 */
[-C--:B------:R-:W-:Y:S01]  /*3250*/  FMUL R29, R31, R74.reuse ;  /* 0x0000004a1f1d7220 */ /* 0x080fe20000400000 */
[-C--:B------:R-:W-:Y:S01]  /*3260*/  FMUL R30, R113, R74.reuse ;  /* 0x0000004a711e7220 */ /* 0x080fe20000400000 */
[----:B------:R-:W-:Y:S01]  /*3270*/  FMUL R31, R115, R74 ;  /* 0x0000004a731f7220 */ /* 0x000fe20000400000 */
[----:B------:R-:W-:-:S06]  /*3280*/  ISETP.GE.AND P4, PT, R66, UR6, PT ;  /* 0x0000000642007c0c */ /* 0x000fcc000bf86270 */
[----:B------:R0:W-:Y:S01]  /*3290*/  @!P0 STG.E.128 desc[UR4][R38.64], R28 ;  /* 0x0000001c26008986 */ /* 0x0001e2000c101d04 */
[----:B------:R-:W-:Y:S06]  /*32a0*/  @!P0 BRA `(.L_x_2192) ;  /* 0x0000000000208947 */ /* 0x000fec0003800000 */
        /* <DEDUP_REMOVED lines=8> */
.L_x_2192:
[----:B------:R-:W-:Y:S05]  /*3330*/  BSYNC B1 ;  /* 0x0000000000017941 */ /* 0x000fea0003800000 */
.L_x_2191:
[----:B------:R-:W-:Y:S05]  /*3340*/  @P4 BRA `(.L_x_2186) ;  /* 0x00000000006c4947 */ /* 0x000fea0003800000 */
[----:B------:R-:W-:Y:S02]  /*3350*/  IMAD R104, R104, UR6, R66 ;  /* 0x0000000668687c24 */ /* 0x000fe4000f8e0242 */
[-CC-:B0-2---:R-:W-:Y:S01]  /*3360*/  FFMA R28, R76, R111.reuse, R106.reuse ;  /* 0x0000006f4c1c7223 */ /* 0x185fe2000000006a */
[-CC-:B------:R-:W-:Y:S01]  /*3370*/  FFMA R31, R75, R111.reuse, R106.reuse ;  /* 0x0000006f4b1f7223 */ /* 0x180fe2000000006a */
[-CC-:B------:R-:W-:Y:S01]  /*3380*/  FFMA R30, R86, R111.reuse, R106.reuse ;  /* 0x0000006f561e7223 */ /* 0x180fe2000000006a */
[----:B------:R-:W-:Y:S02]  /*3390*/  IMAD.U32 R59, R104, 0x4, R59 ;  /* 0x00000004683b7824 */ /* 0x000fe400078e003b */
[----:B------:R-:W-:Y:S01]  /*33a0*/  FFMA R106, R93, R111, R106 ;  /* 0x0000006f5d6a7223 */ /* 0x000fe2000000006a */
[----:B------:R-:W-:Y:S01]  /*33b0*/  FADD R29, R83, -R28 ;  /* 0x8000001c531d7221 */ /* 0x000fe20000000000 */
[----:B------:R-:W-:Y:S01]  /*33c0*/  FADD R31, R88, -R31 ;  /* 0x8000001f581f7221 */ /* 0x000fe20000000000 */
[----:B------:R-:W-:Y:S01]  /*33d0*/  FADD R39, R95, -R30 ;  /* 0x8000001e5f277221 */ /* 0x000fe20000000000 */
[----:B------:R-:W-:Y:S01]  /*33e0*/  LOP3.LUT P0, RZ, R59, 0xf, RZ, 0xc0, !PT ;  /* 0x0000000f3bff7812 */ /* 0x000fe2000780c0ff */
[----:B------:R-:W-:Y:S01]  /*33f0*/  FADD R59, R91, -R106 ;  /* 0x8000006a5b3b7221 */ /* 0x000fe20000000000 */
[-C--:B------:R-:W-:Y:S01]  /*3400*/  FMUL R28, R29, R74.reuse ;  /* 0x0000004a1d1c7220 */ /* 0x080fe20000400000 */
[----:B------:R-:W-:Y:S01]  /*3410*/  FMUL R29, R31, R74 ;  /* 0x0000004a1f1d7220 */ /* 0x000fe20000400000 */
[----:B------:R-:W-:Y:S01]  /*3420*/  ISETP.LT.U32.OR P0, PT, R71, 0x4, P0 ;  /* 0x000000044700780c */ /* 0x000fe20000701470 */
[----:B------:R-:W-:-:S04]  /*3430*/  IMAD.WIDE R36, R104, 0x4, R36 ;  /* 0x0000000468247825 */ /* 0x000fc800078e0224 */
        /* <DEDUP_REMOVED lines=12> */
.L_x_2186:
[----:B------:R-:W-:Y:S05]  /*3500*/  BSYNC B0 ;  /* 0x0000000000007941 */ /* 0x000fea0003800000 */
.L_x_2185:
[----:B0-2-4-:R-:W0:Y:S02]  /*3510*/  LDC R28, c[0x0][0x210] ;  /* 0x00008400ff1c7b82 */ /* 0x015e240000000800 */
[----:B0-----:R-:W-:-:S04]  /*3520*/  LEA R7, R28, R7, 0x2 ;  /* 0x000000071c077211 */ /* 0x001fc800078e10ff */
[----:B------:R-:W-:-:S13]  /*3530*/  ISETP.GE.AND P0, PT, R7, UR7, PT ;  /* 0x0000000707007c0c */ /* 0x000fda000bf06270 */
[----:B------:R-:W-:Y:S05]  /*3540*/  @!P0 BRA `(.L_x_2193) ;  /* 0xffffffd8001c8947 */ /* 0x000fea000383ffff */
        /* <DEDUP_REMOVED lines=49> */
.L_x_2145:
[----:B01---5:R-:W0:Y:S01]  /*3860*/  S2R R8, SR_CgaCtaId ;  /* 0x0000000000087919 */ /* 0x023e220000008800 */
[----:B------:R-:W-:Y:S01]  /*3870*/  ISETP.GE.AND P0, PT, R5, UR6, PT ;  /* 0x0000000605007c0c */ /* 0x000fe2000bf06270 */
[----:B------:R-:W-:Y:S01]  /*3880*/  IMAD.SHL.U32 R9, R2, 0x10, RZ ;  /* 0x0000001002097824 */ /* 0x000fe200078e00ff */
[----:B------:R-:W-:Y:S01]  /*3890*/  MOV R7, 0x400 ;  /* 0x0000040000077802 */ /* 0x000fe20000000f00 */
[----:B------:R-:W-:Y:S01]  /*38a0*/  BSSY B0, `(.L_x_2194) ;  /* 0x0000014000007945 */ /* 0x000fe20003800000 */
[----:B------:R-:W-:Y:S02]  /*38b0*/  SHF.R.U32.HI R3, RZ, 0x5, R2 ;  /* 0x00000005ff037819 */ /* 0x000fe40000011602 */
[----:B------:R-:W-:Y:S02]  /*38c0*/  LOP3.LUT R10, R9, 0x1f0, RZ, 0xc0, !PT ;  /* 0x000001f0090a7812 */ /* 0x000fe400078ec0ff */
[----:B------:R-:W-:Y:S02]  /*38d0*/  P2R R52, PR, RZ, 0x1 ;  /* 0x00000001ff347803 */ /* 0x000fe40000000000 */
[----:B0-----:R-:W-:-:S05]  /*38e0*/  LEA R8, R8, R7, 0x18 ;  /* 0x0000000708087211 */ /* 0x001fca00078ec0ff */
[----:B------:R-:W-:-:S05]  /*38f0*/  IMAD R7, R3, 0x210, R8 ;  /* 0x0000021003077824 */ /* 0x000fca00078e0208 */
        /* <DEDUP_REMOVED lines=14> */
.L_x_2195:
[----:B------:R-:W-:Y:S05]  /*39e0*/  BSYNC B0 ;  /* 0x0000000000007941 */ /* 0x000fea0003800000 */
.L_x_2194:
[----:B------:R-:W1:Y:S01]  /*39f0*/  S2UR UR7, SR_CTAID.X ;  /* 0x00000000000779c3 */ /* 0x000e620000002500 */
[----:B------:R-:W-:-:S07]  /*3a00*/  IMAD.MOV R9, RZ, RZ, -R0 ;  /* 0x000000ffff097224 */ /* 0x000fce00078e0a00 */
[----:B------:R-:W-:Y:S06]  /*3a10*/  BAR.SYNC.DEFER_BLOCKING 0x0 ;  /* 0x0000000000007b1d */ /* 0x000fec0000010000 */
[----:B------:R-:W-:Y:S01]  /*3a20*/  BSSY B0, `(.L_x_2196) ;  /* 0x00001e6000007945 */ /* 0x000fe20003800000 */
[----:B-1----:R-:W-:-:S04]  /*3a30*/  IMAD R9, R58, R9, UR7 ;  /* 0x000000073a097e24 */ /* 0x002fc8000f8e0209 */
[----:B------:R-:W-:Y:S01]  /*3a40*/  IMAD.SHL.U32 R11, R9, 0x20, RZ ;  /* 0x00000020090b7824 */ /* 0x000fe200078e00ff */
[----:B------:R-:W-:-:S04]  /*3a50*/  LOP3.LUT R9, R2, 0x3fffffe0, RZ, 0xc0, !PT ;  /* 0x3fffffe002097812 */ /* 0x000fc800078ec0ff */
[----:B------:R-:W-:-:S05]  /*3a60*/  LOP3.LUT R4, R11, 0xffffffe0, R4, 0xe2, !PT ;  /* 0xffffffe00b047812 */ /* 0x000fca00078ee204 */
[----:B------:R-:W-:-:S05]  /*3a70*/  IMAD R9, R9, R58, R4 ;  /* 0x0000003a09097224 */ /* 0x000fca00078e0204 */
[----:B------:R-:W-:Y:S01]  /*3a80*/  SHF.L.U32 R23, R9, 0x2, RZ ;  /* 0x0000000209177819 */ /* 0x000fe200000006ff */
[----:B------:R-:W-:-:S03]  /*3a90*/  IMAD R9, R3, 0x840, R8 ;  /* 0x0000084003097824 */ /* 0x000fc600078e0208 */
[----:B------:R-:W-:-:S04]  /*3aa0*/  ISETP.GE.AND P0, PT, R23, UR6, PT ;  /* 0x0000000617007c0c */ /* 0x000fc8000bf06270 */
[----:B------:R-:W-:Y:S01]  /*3ab0*/  ISETP.LT.U32.AND P1, PT, R2, 0x80, !P0 ;  /* 0x000000800200780c */ /* 0x000fe20004721070 */
[----:B------:R-:W-:-:S03]  /*3ac0*/  IMAD.IADD R2, R10, 0x1, R9 ;  /* 0x000000010a027824 */ /* 0x000fc600078e0209 */
        /* <DEDUP_REMOVED lines=89> */
.L_x_2199:
[----:B------:R-:W-:Y:S05]  /*4060*/  BSYNC B1 ;  /* 0x0000000000017941 */ /* 0x000fea0003800000 */
.L_x_2198:
        /* <DEDUP_REMOVED lines=84> */
.L_x_2201:
[----:B------:R-:W-:Y:S05]  /*45b0*/  BSYNC B1 ;  /* 0x0000000000017941 */ /* 0x000fea0003800000 */
.L_x_2200:
        /* <DEDUP_REMOVED lines=84> */
.L_x_2203:
[----:B------:R-:W-:Y:S05]  /*4b00*/  BSYNC B1 ;  /* 0x0000000000017941 */ /* 0x000fea0003800000 */
.L_x_2202:
        /* <DEDUP_REMOVED lines=49> */
[----:B-1----:R-:W-:Y:S01]  /*4e20*/  FADD R27, R27, R22 ;  /* 0x000000161b1b7221 */ /* 0x002fe20000000000 */
        /* <DEDUP_REMOVED lines=37> */
.L_x_2205:
[----:B------:R-:W-:Y:S05]  /*5080*/  BSYNC B1 ;  /* 0x0000000000017941 */ /* 0x000fea0003800000 */
.L_x_2204:
        /* <DEDUP_REMOVED lines=24> */
[----:B------:R-:W-:Y:S01]  /*5210*/  ISETP.EQ.AND P3, PT, R28, 0x60, PT ;  /* 0x000000601c00780c */ /* 0x000fe20003f62270 */
        /* <DEDUP_REMOVED lines=18> */
[----:B------:R-:W-:-:S05]  /*5340*/  @P4 IMAD.MOV.U32 R11, RZ, RZ, R78 ;  /* 0x000000ffff0b4224 */ /* 0x000fca00078e004e */
[----:B------:R0:W-:Y:S01]  /*5350*/  STG.E.128 desc[UR4][R20.64], R8 ;  /* 0x0000000814007986 */ /* 0x0001e2000c101d04 */
[----:B------:R-:W-:Y:S05]  /*5360*/  BRA `(.L_x_2197) ;  /* 0x0000000400447947 */ /* 0x000fea0003800000 */
.L_x_2206:
        /* <DEDUP_REMOVED lines=15> */
[----:B------:R-:W-:Y:S02]  /*5460*/  @P4 MOV R9, R67 ;  /* 0x0000004300094202 */ /* 0x000fe40000000f00 */
[C---:B------:R-:W-:Y:S02]  /*5470*/  ISETP.EQ.AND P4, PT, R28.reuse, 0x60, PT ;  /* 0x000000601c00780c */ /* 0x040fe40003f82270 */
[----:B------:R-:W-:Y:S01]  /*5480*/  @P3 IMAD.MOV.U32 R9, RZ, RZ, R57 ;  /* 0x000000ffff093224 */ /* 0x000fe200078e0039 */
[----:B------:R-:W-:-:S10]  /*5490*/  ISETP.EQ.AND P3, PT, R28, 0x70, PT ;  /* 0x000000701c00780c */ /* 0x000fd40003f62270 */
[----:B------:R-:W-:-:S03]  /*54a0*/  @P4 IMAD.MOV.U32 R9, RZ, RZ, R66 ;  /* 0x000000ffff094224 */ /* 0x000fc600078e0042 */
[----:B------:R-:W-:-:S05]  /*54b0*/  @P3 MOV R9, R15 ;  /* 0x0000000f00093202 */ /* 0x000fca0000000f00 */
[----:B------:R0:W-:Y:S02]  /*54c0*/  STG.E desc[UR4][R20.64], R9 ;  /* 0x0000000914007986 */ /* 0x0001e4000c101904 */
.L_x_2208:
[----:B------:R-:W-:Y:S05]  /*54d0*/  BSYNC B1 ;  /* 0x0000000000017941 */ /* 0x000fea0003800000 */
.L_x_2207:
[----:B------:R-:W-:Y:S04]  /*54e0*/  BSSY B1, `(.L_x_2209) ;  /* 0x0000013000017945 */ /* 0x000fe80003800000 */
[----:B------:R-:W-:Y:S05]  /*54f0*/  @!P2 BRA `(.L_x_2210) ;  /* 0x000000000044a947 */ /* 0x000fea0003800000 */
[C---:B------:R-:W-:Y:S02]  /*5500*/  ISETP.EQ.AND P3, PT, R28.reuse, RZ, PT ;  /* 0x000000ff1c00720c */ /* 0x040fe40003f62270 */
[C---:B------:R-:W-:Y:S02]  /*5510*/  ISETP.EQ.AND P2, PT, R28.reuse, 0x10, PT ;  /* 0x000000101c00780c */ /* 0x040fe40003f42270 */
[----:B------:R-:W-:-:S09]  /*5520*/  ISETP.EQ.AND P4, PT, R28, 0x20, PT ;  /* 0x000000201c00780c */ /* 0x000fd20003f82270 */
[----:B0-----:R-:W-:Y:S01]  /*5530*/  @P3 IMAD.MOV.U32 R9, RZ, RZ, R86 ;  /* 0x000000ffff093224 */ /* 0x001fe200078e0056 */
[C---:B------:R-:W-:Y:S01]  /*5540*/  ISETP.EQ.AND P3, PT, R28.reuse, 0x30, PT ;  /* 0x000000301c00780c */ /* 0x040fe20003f62270 */
[----:B------:R-:W-:Y:S01]  /*5550*/  @P2 IMAD.MOV.U32 R9, RZ, RZ, R82 ;  /* 0x000000ffff092224 */ /* 0x000fe200078e0052 */
[C---:B------:R-:W-:Y:S02]  /*5560*/  ISETP.EQ.AND P2, PT, R28.reuse, 0x40, PT ;  /* 0x000000401c00780c */ /* 0x040fe40003f42270 */
[----:B------:R-:W-:Y:S02]  /*5570*/  @P4 MOV R9, R18 ;  /* 0x0000001200094202 */ /* 0x000fe40000000f00 */
[----:B------:R-:W-:-:S07]  /*5580*/  ISETP.EQ.AND P4, PT, R28, 0x50, PT ;  /* 0x000000501c00780c */ /* 0x000fce0003f82270 */
[----:B------:R-:W-:Y:S01]  /*5590*/  @P3 IMAD.MOV.U32 R9, RZ, RZ, R45 ;  /* 0x000000ffff093224 */ /* 0x000fe200078e002d */
[C---:B------:R-:W-:Y:S01]  /*55a0*/  ISETP.EQ.AND P3, PT, R28.reuse, 0x60, PT ;  /* 0x000000601c00780c */ /* 0x040fe20003f62270 */
[----:B------:R-:W-:Y:S01]  /*55b0*/  @P2 IMAD.MOV.U32 R9, RZ, RZ, R46 ;  /* 0x000000ffff092224 */ /* 0x000fe200078e002e */
[----:B------:R-:W-:-:S03]  /*55c0*/  ISETP.EQ.AND P2, PT, R28, 0x70, PT ;  /* 0x000000701c00780c */ /* 0x000fc60003f42270 */
[----:B------:R-:W-:-:S08]  /*55d0*/  @P4 MOV R9, R59 ;  /* 0x0000003b00094202 */ /* 0x000fd00000000f00 */
[----:B------:R-:W-:Y:S02]  /*55e0*/  @P3 IMAD.MOV.U32 R9, RZ, RZ, R76 ;  /* 0x000000ffff093224 */ /* 0x000fe400078e004c */
[----:B------:R-:W-:-:S05]  /*55f0*/  @P2 IMAD.MOV.U32 R9, RZ, RZ, R12 ;  /* 0x000000ffff092224 */ /* 0x000fca00078e000c */
[----:B------:R1:W-:Y:S02]  /*5600*/  STG.E desc[UR4][R20.64+0x4], R9 ;  /* 0x0000040914007986 */ /* 0x0003e4000c101904 */
.L_x_2210:
[----:B------:R-:W-:Y:S05]  /*5610*/  BSYNC B1 ;  /* 0x0000000000017941 */ /* 0x000fea0003800000 */
.L_x_2209:
[----:B------:R-:W-:Y:S04]  /*5620*/  BSSY B1, `(.L_x_2211) ;  /* 0x0000013000017945 */ /* 0x000fe80003800000 */
[----:B------:R-:W-:Y:S05]  /*5630*/  @!P0 BRA `(.L_x_2212) ;  /* 0x0000000000448947 */ /* 0x000fea0003800000 */
[C---:B------:R-:W-:Y:S02]  /*5640*/  ISETP.EQ.AND P3, PT, R28.reuse, RZ, PT ;  /* 0x000000ff1c00720c */ /* 0x040fe40003f62270 */
[C---:B------:R-:W-:Y:S02]  /*5650*/  ISETP.EQ.AND P4, PT, R28.reuse, 0x10, PT ;  /* 0x000000101c00780c */ /* 0x040fe40003f82270 */
[C---:B------:R-:W-:Y:S02]  /*5660*/  ISETP.EQ.AND P0, PT, R28.reuse, 0x20, PT ;  /* 0x000000201c00780c */ /* 0x040fe40003f02270 */
[----:B------:R-:W-:-:S07]  /*5670*/  ISETP.EQ.AND P2, PT, R28, 0x30, PT ;  /* 0x000000301c00780c */ /* 0x000fce0003f42270 */
[----:B01----:R-:W-:Y:S02]  /*5680*/  @P3 MOV R9, R85 ;  /* 0x0000005500093202 */ /* 0x003fe40000000f00 */
        /* <DEDUP_REMOVED lines=12> */
.L_x_2212:
[----:B------:R-:W-:Y:S05]  /*5750*/  BSYNC B1 ;  /* 0x0000000000017941 */ /* 0x000fea0003800000 */
.L_x_2211:
[----:B------:R-:W-:Y:S05]  /*5760*/  @!P1 BRA `(.L_x_2197) ;  /* 0x0000000000449947 */ /* 0x000fea0003800000 */
[C---:B------:R-:W-:Y:S02]  /*5770*/  ISETP.EQ.AND P2, PT, R28.reuse, RZ, PT ;  /* 0x000000ff1c00720c */ /* 0x040fe40003f42270 */
[C---:B------:R-:W-:Y:S02]  /*5780*/  ISETP.EQ.AND P3, PT, R28.reuse, 0x10, PT ;  /* 0x000000101c00780c */ /* 0x040fe40003f62270 */
[C---:B------:R-:W-:Y:S02]  /*5790*/  ISETP.EQ.AND P0, PT, R28.reuse, 0x20, PT ;  /* 0x000000201c00780c */ /* 0x040fe40003f02270 */
[----:B------:R-:W-:-:S07]  /*57a0*/  ISETP.EQ.AND P1, PT, R28, 0x30, PT ;  /* 0x000000301c00780c */ /* 0x000fce0003f22270 */
[----:B012---:R-:W-:Y:S01]  /*57b0*/  @P2 IMAD.MOV.U32 R9, RZ, RZ, R84 ;  /* 0x000000ffff092224 */ /* 0x007fe200078e0054 */
        /* <DEDUP_REMOVED lines=12> */
.L_x_2197:
[----:B------:R-:W-:Y:S05]  /*5880*/  BSYNC B0 ;  /* 0x0000000000007941 */ /* 0x000fea0003800000 */
.L_x_2196:
        /* <DEDUP_REMOVED lines=20> */
.L_x_2214:
[----:B------:R-:W-:Y:S05]  /*59d0*/  BSYNC B0 ;  /* 0x0000000000007941 */ /* 0x000fea0003800000 */
.L_x_2213:
[----:B------:R-:W-:Y:S01]  /*59e0*/  BAR.SYNC.DEFER_BLOCKING 0x0 ;  /* 0x0000000000007b1d */ /* 0x000fe20000010000 */
[----:B------:R-:W-:-:S13]  /*59f0*/  ISETP.NE.AND P0, PT, R26, RZ, PT ;  /* 0x000000ff1a00720c */ /* 0x000fda0003f05270 */
[----:B------:R-:W-:Y:S05]  /*5a00*/  @!P0 EXIT ;  /* 0x000000000000894d */ /* 0x000fea0003800000 */
[----:B------:R-:W0:Y:S01]  /*5a10*/  LDC.64 R4, c[0x0][0x270] ;  /* 0x00009c00ff047b82 */ /* 0x000e220000000a00 */
[C---:B------:R-:W-:Y:S01]  /*5a20*/  ISETP.NE.AND P0, PT, R3.reuse, RZ, PT ;  /* 0x000000ff0300720c */ /* 0x040fe20003f05270 */
[----:B------:R-:W-:Y:S01]  /*5a30*/  BSSY B0, `(.L_x_2215) ;  /* 0x0000054000007945 */ /* 0x000fe20003800000 */
[----:B------:R-:W-:-:S11]  /*5a40*/  IMAD.SHL.U32 R25, R3, 0x10, RZ ;  /* 0x0000001003197824 */ /* 0x000fd600078e00ff */
[----:B------:R-:W-:Y:S05]  /*5a50*/  @!P0 BRA `(.L_x_2216) ;  /* 0x0000000400448947 */ /* 0x000fea0003800000 */
[----:B012-4-:R-:W0:Y:S01]  /*5a60*/  LDS.128 R8, [R2] ;  /* 0x0000000002087984 */ /* 0x017e220000000c00 */
        /* <DEDUP_REMOVED lines=80> */
.L_x_2216:
[----:B------:R-:W-:Y:S05]  /*5f70*/  BSYNC B0 ;  /* 0x0000000000007941 */ /* 0x000fea0003800000 */
.L_x_2215:
[----:B------:R-:W-:Y:S01]  /*5f80*/  ISETP.NE.AND P0, PT, R3, 0x1, PT ;  /* 0x000000010300780c */ /* 0x000fe20003f05270 */
[----:B------:R-:W-:-:S12]  /*5f90*/  BSSY B0, `(.L_x_2217) ;  /* 0x0000053000007945 */ /* 0x000fd80003800000 */
[----:B------:R-:W-:Y:S05]  /*5fa0*/  @!P0 BRA `(.L_x_2218) ;  /* 0x0000000400448947 */ /* 0x000fea0003800000 */
[----:B012-4-:R-:W0:Y:S01]  /*5fb0*/  LDS.128 R8, [R2+0x210] ;  /* 0x0002100002087984 */ /* 0x017e220000000c00 */
        /* <DEDUP_REMOVED lines=80> */
.L_x_2218:
[----:B------:R-:W-:Y:S05]  /*64c0*/  BSYNC B0 ;  /* 0x0000000000007941 */ /* 0x000fea0003800000 */
.L_x_2217:
        /* <DEDUP_REMOVED lines=45> */
[----:B------:R-:W-:Y:S01]  /*67a0*/  FADD R8, R8, R7 ;  /* 0x0000000708087221 */ /* 0x000fe20000000000 */
[----:B------:R-:W-:Y:S02]  /*67b0*/  @P6 IMAD.MOV.U32 R21, RZ, RZ, R77 ;  /* 0x000000ffff156224 */ /* 0x000fe400078e004d */
[----:B------:R-:W-:Y:S01]  /*67c0*/  FADD R11, R11, R24 ;  /* 0x000000180b0b7221 */ /* 0x000fe20000000000 */
[----:B------:R-:W-:Y:S02]  /*67d0*/  @P6 IMAD.MOV.U32 R20, RZ, RZ, R12 ;  /* 0x000000ffff146224 */ /* 0x000fe400078e000c */
[----:B-1----:R-:W-:Y:S01]  /*67e0*/  FADD R22, R22, R21 ;  /* 0x0000001516167221 */ /* 0x002fe20000000000 */
[----:B------:R-:W-:Y:S01]  /*67f0*/  @P0 MOV R87, R8 ;  /* 0x0000000800570202 */ /* 0x000fe20000000f00 */
[----:B------:R-:W-:Y:S01]  /*6800*/  FADD R9, R9, R20 ;  /* 0x0000001409097221 */ /* 0x000fe20000000000 */
[----:B------:R-:W-:Y:S01]  /*6810*/  @P0 MOV R84, R11 ;  /* 0x0000000b00540202 */ /* 0x000fe20000000f00 */
[--C-:B------:R-:W-:Y:S01]  /*6820*/  @P0 IMAD.MOV.U32 R85, RZ, RZ, R22.reuse ;  /* 0x000000ffff550224 */ /* 0x100fe200078e0016 */
[-C--:B------:R-:W-:Y:S01]  /*6830*/  @P1 MOV R17, R22.reuse ;  /* 0x0000001600111202 */ /* 0x080fe20000000f00 */
[--C-:B------:R-:W-:Y:S01]  /*6840*/  @P0 IMAD.MOV.U32 R86, RZ, RZ, R9.reuse ;  /* 0x000000ffff560224 */ /* 0x100fe200078e0009 */
[----:B------:R-:W-:Y:S01]  /*6850*/  ISETP.NE.AND P0, PT, R10, RZ, PT ;  /* 0x000000ff0a00720c */ /* 0x000fe20003f05270 */
[--C-:B------:R-:W-:Y:S01]  /*6860*/  @P2 IMAD.MOV.U32 R47, RZ, RZ, R22.reuse ;  /* 0x000000ffff2f2224 */ /* 0x100fe200078e0016 */
[-C--:B------:R-:W-:Y:S01]  /*6870*/  @P3 MOV R56, R22.reuse ;  /* 0x0000001600383202 */ /* 0x080fe20000000f00 */
[--C-:B------:R-:W-:Y:S01]  /*6880*/  @P4 IMAD.MOV.U32 R64, RZ, RZ, R22.reuse ;  /* 0x000000ffff404224 */ /* 0x100fe200078e0016 */
[----:B------:R-:W-:Y:S01]  /*6890*/  @P5 MOV R19, R22 ;  /* 0x0000001600135202 */ /* 0x000fe20000000f00 */
[----:B------:R-:W-:Y:S01]  /*68a0*/  @P6 IMAD.MOV.U32 R77, RZ, RZ, R22 ;  /* 0x000000ffff4d6224 */ /* 0x000fe200078e0016 */
[-C--:B------:R-:W-:Y:S01]  /*68b0*/  @P2 MOV R13, R8.reuse ;  /* 0x00000008000d2202 */ /* 0x080fe20000000f00 */
[--C-:B------:R-:W-:Y:S01]  /*68c0*/  @P1 IMAD.MOV.U32 R79, RZ, RZ, R8.reuse ;  /* 0x000000ffff4f1224 */ /* 0x100fe200078e0008 */
[-C--:B------:R-:W-:Y:S01]  /*68d0*/  @P4 MOV R57, R8.reuse ;  /* 0x0000000800394202 */ /* 0x080fe20000000f00 */
[--C-:B------:R-:W-:Y:S01]  /*68e0*/  @P3 IMAD.MOV.U32 R67, RZ, RZ, R8.reuse ;  /* 0x000000ffff433224 */ /* 0x100fe200078e0008 */
[-C--:B------:R-:W-:Y:S01]  /*68f0*/  @P6 MOV R15, R8.reuse ;  /* 0x00000008000f6202 */ /* 0x080fe20000000f00 */
[----:B------:R-:W-:Y:S01]  /*6900*/  @P5 IMAD.MOV.U32 R66, RZ, RZ, R8 ;  /* 0x000000ffff425224 */ /* 0x000fe200078e0008 */
        /* <DEDUP_REMOVED lines=11> */
[--C-:B------:R-:W-:Y:S01]  /*69c0*/  @P1 IMAD.MOV.U32 R14, RZ, RZ, R11.reuse ;  /* 0x000000ffff0e1224 */ /* 0x100fe200078e000b */
[-C--:B------:R-:W-:Y:S01]  /*69d0*/  @P4 MOV R65, R11.reuse ;  /* 0x0000000b00414202 */ /* 0x080fe20000000f00 */
[--C-:B------:R-:W-:Y:S01]  /*69e0*/  @P3 IMAD.MOV.U32 R44, RZ, RZ, R11.reuse ;  /* 0x000000ffff2c3224 */ /* 0x100fe200078e000b */
[----:B------:R-:W-:Y:S01]  /*69f0*/  @P6 MOV R78, R11 ;  /* 0x0000000b004e6202 */ /* 0x000fe20000000f00 */
[----:B------:R-:W-:-:S07]  /*6a00*/  @P5 IMAD.MOV.U32 R16, RZ, RZ, R11 ;  /* 0x000000ffff105224 */ /* 0x000fce00078e000b */
.L_x_2220:
[----:B------:R-:W-:Y:S05]  /*6a10*/  BSYNC B0 ;  /* 0x0000000000007941 */ /* 0x000fea0003800000 */
.L_x_2219:
[----:B------:R-:W-:Y:S01]  /*6a20*/  ISETP.NE.AND P0, PT, R3, 0x3, PT ;  /* 0x000000030300780c */ /* 0x000fe20003f05270 */
[----:B------:R-:W-:Y:S01]  /*6a30*/  IMAD R3, R0, UR6, R23 ;  /* 0x0000000600037c24 */ /* 0x000fe2000f8e0217 */
[----:B------:R-:W-:Y:S01]  /*6a40*/  BSSY B0, `(.L_x_2221) ;  /* 0x0000055000007945 */ /* 0x000fe20003800000 */
[----:B------:R-:W-:Y:S02]  /*6a50*/  IADD3 R23, -R23, UR6, RZ ;  /* 0x0000000617177c10 */ /* 0x000fe4000fffe1ff */
[----:B0-----:R-:W-:-:S08]  /*6a60*/  IMAD.WIDE.U32 R4, R3, 0x4, R4 ;  /* 0x0000000403047825 */ /* 0x001fd000078e0004 */
[----:B------:R-:W-:Y:S05]  /*6a70*/  @!P0 BRA `(.L_x_2222) ;  /* 0x0000000400448947 */ /* 0x000fea0003800000 */
[----:B-12-4-:R-:W0:Y:S01]  /*6a80*/  LDS.128 R8, [R2+0x630] ;  /* 0x0006300002087984 */ /* 0x016e220000000c00 */
[C---:B------:R-:W-:Y:S02]  /*6a90*/  ISETP.EQ.AND P6, PT, R25.reuse, RZ, PT ;  /* 0x000000ff1900720c */ /* 0x040fe40003fc2270 */
[C---:B------:R-:W-:Y:S01]  /*6aa0*/  ISETP.EQ.AND P0, PT, R25.reuse, 0x10, PT ;  /* 0x000000101900780c */ /* 0x040fe20003f02270 */
[----:B------:R1:W2:Y:S01]  /*6ab0*/  LDS R20, [R2+0x638] ;  /* 0x0006380002147984 */ /* 0x0002a20000000800 */
        /* <DEDUP_REMOVED lines=14> */
[----:B------:R-:W-:Y:S01]  /*6ba0*/  @P1 MOV R0, R18 ;  /* 0x0000001200001202 */ /* 0x000fe20000000f00 */
[----:B------:R-:W-:Y:S01]  /*6bb0*/  @P2 IMAD.MOV.U32 R7, RZ, RZ, R47 ;  /* 0x000000ffff072224 */ /* 0x000fe200078e002f */
[----:B------:R-:W-:Y:S01]  /*6bc0*/  @P0 MOV R22, R80 ;  /* 0x0000005000160202 */ /* 0x000fe20000000f00 */
[----:B------:R-:W-:Y:S01]  /*6bd0*/  @P1 IMAD.MOV.U32 R3, RZ, RZ, R79 ;  /* 0x000000ffff031224 */ /* 0x000fe200078e004f */
[----:B-1----:R-:W-:Y:S01]  /*6be0*/  P2R R2, PR, RZ, 0x1 ;  /* 0x00000001ff027803 */ /* 0x002fe20000000000 */
[----:B------:R-:W-:Y:S01]  /*6bf0*/  @P3 IMAD.MOV.U32 R7, RZ, RZ, R56 ;  /* 0x000000ffff073224 */ /* 0x000fe200078e0038 */
[----:B------:R-:W-:Y:S01]  /*6c00*/  @P2 MOV R0, R45 ;  /* 0x0000002d00002202 */ /* 0x000fe20000000f00 */
[----:B------:R-:W-:Y:S01]  /*6c10*/  @P2 IMAD.MOV.U32 R3, RZ, RZ, R13 ;  /* 0x000000ffff032224 */ /* 0x000fe200078e000d */
[----:B------:R-:W-:Y:S01]  /*6c20*/  @P1 MOV R22, R14 ;  /* 0x0000000e00161202 */ /* 0x000fe20000000f00 */
[----:B------:R-:W-:Y:S01]  /*6c30*/  @P4 IMAD.MOV.U32 R7, RZ, RZ, R64 ;  /* 0x000000ffff074224 */ /* 0x000fe200078e0040 */
[----:B------:R-:W-:Y:S01]  /*6c40*/  @P3 MOV R0, R46 ;  /* 0x0000002e00003202 */ /* 0x000fe20000000f00 */
        /* <DEDUP_REMOVED lines=10> */
[----:B------:R-:W-:Y:S01]  /*6cf0*/  @P4 MOV R22, R65 ;  /* 0x0000004100164202 */ /* 0x000fe20000000f00 */
[----:B0-----:R-:W-:Y:S01]  /*6d00*/  FADD R8, R8, R3 ;  /* 0x0000000308087221 */ /* 0x001fe20000000000 */
[----:B------:R-:W-:Y:S02]  /*6d10*/  @P6 MOV R0, R12 ;  /* 0x0000000c00006202 */ /* 0x000fe40000000f00 */
[----:B------:R-:W-:Y:S01]  /*6d20*/  @P6 MOV R7, R77 ;  /* 0x0000004d00076202 */ /* 0x000fe20000000f00 */
[----:B------:R-:W-:Y:S01]  /*6d30*/  @P0 IMAD.MOV.U32 R87, RZ, RZ, R8 ;  /* 0x000000ffff570224 */ /* 0x000fe200078e0008 */
[----:B------:R-:W-:Y:S01]  /*6d40*/  @P5 MOV R22, R16 ;  /* 0x0000001000165202 */ /* 0x000fe20000000f00 */
[----:B------:R-:W-:Y:S02]  /*6d50*/  @P6 IMAD.MOV.U32 R22, RZ, RZ, R78 ;  /* 0x000000ffff166224 */ /* 0x000fe400078e004e */
[----:B------:R-:W-:Y:S01]  /*6d60*/  FADD R9, R9, R0 ;  /* 0x0000000009097221 */ /* 0x000fe20000000000 */
[----:B--2---:R-:W-:Y:S01]  /*6d70*/  FADD R20, R20, R7 ;  /* 0x0000000714147221 */ /* 0x004fe20000000000 */
[----:B------:R-:W-:Y:S01]  /*6d80*/  @P1 MOV R79, R8 ;  /* 0x00000008004f1202 */ /* 0x000fe20000000f00 */
[----:B------:R-:W-:Y:S01]  /*6d90*/  FADD R11, R11, R22 ;  /* 0x000000160b0b7221 */ /* 0x000fe20000000000 */
[--C-:B------:R-:W-:Y:S01]  /*6da0*/  @P2 IMAD.MOV.U32 R13, RZ, RZ, R8.reuse ;  /* 0x000000ffff0d2224 */ /* 0x100fe200078e0008 */
[-C--:B------:R-:W-:Y:S01]  /*6db0*/  @P0 MOV R86, R9.reuse ;  /* 0x0000000900560202 */ /* 0x080fe20000000f00 */
[--C-:B------:R-:W-:Y:S01]  /*6dc0*/  @P4 IMAD.MOV.U32 R57, RZ, RZ, R8.reuse ;  /* 0x000000ffff394224 */ /* 0x100fe200078e0008 */
        /* <DEDUP_REMOVED lines=28> */
.L_x_2222:
[----:B------:R-:W-:Y:S05]  /*6f90*/  BSYNC B0 ;  /* 0x0000000000007941 */ /* 0x000fea0003800000 */
.L_x_2221:
        /* <DEDUP_REMOVED lines=12> */
[----:B-12-4-:R-:W-:Y:S01]  /*7060*/  @P6 MOV R9, R86 ;  /* 0x0000005600096202 */ /* 0x016fe20000000f00 */
        /* <DEDUP_REMOVED lines=33> */
.L_x_2223:
        /* <DEDUP_REMOVED lines=21> */
.L_x_2225:
[----:B------:R-:W-:Y:S05]  /*73d0*/  BSYNC B0 ;  /* 0x0000000000007941 */ /* 0x000fea0003800000 */
.L_x_2224:
        /* <DEDUP_REMOVED lines=18> */
.L_x_2227:
[----:B------:R-:W-:Y:S05]  /*7500*/  BSYNC B0 ;  /* 0x0000000000007941 */ /* 0x000fea0003800000 */
.L_x_2226:
        /* <DEDUP_REMOVED lines=18> */
.L_x_2229:
[----:B------:R-:W-:Y:S05]  /*7630*/  BSYNC B0 ;  /* 0x0000000000007941 */ /* 0x000fea0003800000 */
.L_x_2228:
        /* <DEDUP_REMOVED lines=18> */
        .weak           $__internal_19_$__cuda_sm20_rcp_rn_f32_slowpath
        .type           $__internal_19_$__cuda_sm20_rcp_rn_f32_slowpath,@function
        .size           $__internal_19_$__cuda_sm20_rcp_rn_f32_slowpath,(.L_x_7859 - $__internal_19_$__cuda_sm20_rcp_rn_f32_slowpath)
$__internal_19_$__cuda_sm20_rcp_rn_f32_slowpath:
        /* <DEDUP_REMOVED lines=15> */
.L_x_2230:
        /* <DEDUP_REMOVED lines=33> */
.L_x_2232:
[----:B------:R0:W1:Y:S02]  /*7a60*/  MUFU.RCP R12, R6 ;  /* 0x00000006000c7308 */ /* 0x0000640000001000 */
.L_x_2231:
[----:B-1-3--:R-:W-:Y:S01]  /*7a70*/  MOV R73, R12 ;  /* 0x0000000c00497202 */ /* 0x00afe20000000f00 */
[----:B------:R-:W-:Y:S01]  /*7a80*/  IMAD.MOV.U32 R12, RZ, RZ, R18 ;  /* 0x000000ffff0c7224 */ /* 0x000fe200078e0012 */
[----:B------:R-:W-:-:S04]  /*7a90*/  MOV R13, 0x0 ;  /* 0x00000000000d7802 */ /* 0x000fc80000000f00 */
[----:B0-2---:R-:W-:Y:S05]  /*7aa0*/  RET.REL.NODEC R12 `(_ZN18transformer_engine13normalization21ln_bwd_general_kernelINS0_13Kernel_traitsIffffjLj512ELj1ELj4ELj1ELj16ENS0_18Kernel_traits_baseILj512EffffjLj128EEEEEEEvNS0_20BackwardKernelParamsE) ;  /* 0xffffff840c547950 */ /* 0x005fea0003c3ffff */
.L_x_2233:
        /* <DEDUP_REMOVED lines=13> */
.L_x_7859:


//--------------------- .text._ZN18transformer_engine13normalization21ln_bwd_general_kernelINS0_13Kernel_traitsI13__nv_bfloat16fS3_fjLj128ELj1ELj4ELj1ELj8ENS0_18Kernel_traits_baseILj128ES3_fS3_fjLj128EEEEEEEvNS0_20BackwardKernelParamsE --------------------------
	.section	.text._ZN18transformer_engine13normalization21ln_bwd_general_kernelINS0_13Kernel_traitsI13__nv_bfloat16fS3_fjLj128ELj1ELj4ELj1ELj8ENS0_18Kernel_traits_baseILj128ES3_fS3_fjLj128EEEEEEEvNS0_20BackwardKernelParamsE,"ax",@progbits
	.align	128
        .global         _ZN18transformer_engine13normalization21ln_bwd_general_kernelINS0_13Kernel_traitsI13__nv_bfloat16fS3_fjLj128ELj1ELj4ELj1ELj8ENS0_18Kernel_traits_baseILj128ES3_fS3_fjLj128EEEEEEEvNS0_20BackwardKernelParamsE
        .type           _ZN18transformer_engine13normalization21ln_bwd_general_kernelINS0_13Kernel_traitsI13__nv_bfloat16fS3_fjLj128ELj1ELj4ELj1ELj8ENS0_18Kernel_traits_baseILj128ES3_fS3_fjLj128EEEEEEEvNS0_20BackwardKernelParamsE,@function
        .size           _ZN18transformer_engine13normalization21ln_bwd_general_kernelINS0_13Kernel_traitsI13__nv_bfloat16fS3_fjLj128ELj1ELj4ELj1ELj8ENS0_18Kernel_traits_baseILj128ES3_fS3_fjLj128EEEEEEEvNS0_20BackwardKernelParamsE,(.L_x_7860 - _ZN18transformer_engine13normalization21ln_bwd_general_kernelINS0_13Kernel_traitsI13__nv_bfloat16fS3_fjLj128ELj1ELj4ELj1ELj8ENS0_18Kernel_traits_baseILj128ES3_fS3_fjLj128EEEEEEEvNS0_20BackwardKernelParamsE)
        .other          _ZN18transformer_engine13normalization21ln_bwd_general_kernelINS0_13Kernel_traitsI13__nv_bfloat16fS3_fjLj128ELj1ELj4ELj1ELj8ENS0_18Kernel_traits_baseILj128ES3_fS3_fjLj128EEEEEEEvNS0_20BackwardKernelParamsE,@"STO_CUDA_ENTRY STV_DEFAULT"
_ZN18transformer_engine13normalization21ln_bwd_general_kernelINS0_13Kernel_traitsI13__nv_bfloat16fS3_fjLj128ELj1ELj4ELj1ELj8ENS0_18Kernel_traits_baseILj128ES3_fS3_fjLj128EEEEEEEvNS0_20BackwardKernelParamsE:
.text._ZN18transformer_engine13normalization21ln_bwd_general_kernelINS0_13Kernel_traitsI13__nv_bfloat16fS3_fjLj128ELj1ELj4ELj1ELj8ENS0_18Kernel_traits_baseILj128ES3_fS3_fjLj128EEEEEEEvNS0_20BackwardKernelParamsE:
[----:B------:R-:W0:Y:S01]  /*0000*/  LDC R1, c[0x0][0x28] ;  /* 0x00000a00ff017b82 */ /* 0x000e220000000800 */
[----:B------:R-:W-:Y:S01]  /*0010*/  ULDC UR4, c[0x0][0x214] ;  /* 0x0000850000047ab9 */ /* 0x000fe20000000800 */
[----:B0-----:R-:W-:Y:S01]  /*0020*/  VIADD R1, R1, 0xffffffe0 ;  /* 0xffffffe001017836 */ /* 0x001fe20000000000 */
[----:B------:R-:W-:Y:S01]  /*0030*/  ULDC UR6, c[0x0][0x21c] ;  /* 0x0000870000067ab9 */ /* 0x000fe20000000800 */
[----:B------:R-:W-:-:S04]  /*0040*/  IMAD.U32 R37, RZ, RZ, UR4 ;  /* 0x00000004ff257e24 */ /* 0x000fc8000f8e00ff */
[----:B------:R-:W0:Y:S01]  /*0050*/  S2UR UR4, SR_CTAID.X ;  /* 0x00000000000479c3 */ /* 0x000e220000002500 */
[----:B------:R-:W-:Y:S01]  /*0060*/  BSSY B0, `(.L_x_2234) ;  /* 0x000004d000007945 */ /* 0x000fe20003800000 */
[----:B------:R1:W-:Y:S01]  /*0070*/  STL.128 [R1], RZ ;  /* 0x000000ff01007387 */ /* 0x0003e20000100c00 */
[----:B------:R-:W2:Y:S01]  /*0080*/  I2F.U32.RP R0, R37 ;  /* 0x0000002500007306 */ /* 0x000ea20000209000 */
[----:B------:R-:W-:Y:S01]  /*0090*/  ISETP.NE.U32.AND P2, PT, R37, RZ, PT ;  /* 0x000000ff2500720c */ /* 0x000fe20003f45070 */
[----:B------:R-:W-:Y:S01]  /*00a0*/  IMAD.MOV.U32 R34, RZ, RZ, R1 ;  /* 0x000000ffff227224 */ /* 0x000fe200078e0001 */
[----:B------:R1:W-:Y:S05]  /*00b0*/  STL.128 [R1+0x10], RZ ;  /* 0x000010ff01007387 */ /* 0x0003ea0000100c00 */
[----:B--2---:R-:W2:Y:S02]  /*00c0*/  MUFU.RCP R0, R0 ;  /* 0x0000000000007308 */ /* 0x004ea40000001000 */
[----:B--2---:R-:W-:-:S02]  /*00d0*/  VIADD R2, R0, 0xffffffe ;  /* 0x0ffffffe00027836 */ /* 0x004fc40000000000 */
[----:B------:R-:W2:Y:S04]  /*00e0*/  S2R R0, SR_TID.X ;  /* 0x0000000000007919 */ /* 0x000ea80000002100 */
[----:B------:R3:W4:Y:S02]  /*00f0*/  F2I.FTZ.U32.TRUNC.NTZ R3, R2 ;  /* 0x0000000200037305 */ /* 0x000724000021f000 */
[----:B---3--:R-:W-:Y:S02]  /*0100*/  IMAD.MOV.U32 R2, RZ, RZ, RZ ;  /* 0x000000ffff027224 */ /* 0x008fe400078e00ff */
[----:B----4-:R-:W-:-:S04]  /*0110*/  IMAD R4, R3, R37, RZ ;  /* 0x0000002503047224 */ /* 0x010fc800078e02ff */
[----:B------:R-:W-:-:S04]  /*0120*/  IMAD.MOV R5, RZ, RZ, -R4 ;  /* 0x000000ffff057224 */ /* 0x000fc800078e0a04 */
[----:B------:R-:W-:-:S06]  /*0130*/  IMAD.HI.U32 R3, R3, R5, R2 ;  /* 0x0000000503037227 */ /* 0x000fcc00078e0002 */
[----:B0-----:R-:W-:Y:S01]  /*0140*/  IMAD.HI.U32 R25, R3, UR4, RZ ;  /* 0x0000000403197c27 */ /* 0x001fe2000f8e00ff */
[----:B--2---:R-:W-:-:S03]  /*0150*/  LOP3.LUT R0, R0, 0x1f, RZ, 0xc0, !PT ;  /* 0x0000001f00007812 */ /* 0x004fc600078ec0ff */
        /* <DEDUP_REMOVED lines=8> */
[----:B------:R-:W-:Y:S02]  /*01e0*/  IMAD.MOV R12, RZ, RZ, -R25 ;  /* 0x000000ffff0c7224 */ /* 0x000fe400078e0a19 */
[----:B------:R-:W-:Y:S02]  /*01f0*/  IMAD.SHL.U32 R2, R25, 0x4, RZ ;  /* 0x0000000419027824 */ /* 0x000fe400078e00ff */
[----:B------:R-:W-:Y:S01]  /*0200*/  IMAD R12, R37, R12, UR4 ;  /* 0x00000004250c7e24 */ /* 0x000fe2000f8e020c */
[----:B------:R-:W-:-:S03]  /*0210*/  ULDC.64 UR4, c[0x0][0x208] ;  /* 0x0000820000047ab9 */ /* 0x000fc60000000a00 */
[----:B------:R-:W-:-:S05]  /*0220*/  IMAD.SHL.U32 R3, R12, 0x20, RZ ;  /* 0x000000200c037824 */ /* 0x000fca00078e00ff */
[----:B------:R-:W-:-:S05]  /*0230*/  LOP3.LUT R0, R3, 0xffffffe0, R0, 0xe2, !PT ;  /* 0xffffffe003007812 */ /* 0x000fca00078ee200 */
[----:B------:R-:W-:-:S05]  /*0240*/  IMAD.SHL.U32 R0, R0, 0x2, RZ ;  /* 0x0000000200007824 */ /* 0x000fca00078e00ff */
[----:B------:R-:W-:-:S13]  /*0250*/  ISETP.GE.AND P1, PT, R0, UR6, PT ;  /* 0x0000000600007c0c */ /* 0x000fda000bf26270 */
[----:B-1----:R-:W-:Y:S05]  /*0260*/  @P1 BRA `(.L_x_2235) ;  /* 0x0000000000b01947 */ /* 0x002fea0003800000 */
[----:B------:R-:W-:Y:S01]  /*0270*/  ULDC UR7, c[0x0][0x238] ;  /* 0x00008e0000077ab9 */ /* 0x000fe20000000800 */
[----:B------:R-:W0:Y:S01]  /*0280*/  LDC.64 R6, c[0x0][0x238] ;  /* 0x00008e00ff067b82 */ /* 0x000e220000000a00 */
[C---:B------:R-:W-:Y:S01]  /*0290*/  LEA R4, R0.reuse, UR7, 0x1 ;  /* 0x0000000700047c11 */ /* 0x040fe2000f8e08ff */
[----:B------:R-:W-:Y:S01]  /*02a0*/  BSSY B1, `(.L_x_2236) ;  /* 0x0000010000017945 */ /* 0x000fe20003800000 */
[----:B------:R-:W-:Y:S02]  /*02b0*/  IADD3 R3, -R0, UR6, RZ ;  /* 0x0000000600037c10 */ /* 0x000fe4000fffe1ff */
[----:B------:R-:W-:-:S04]  /*02c0*/  LOP3.LUT P0, RZ, R4, 0x3, RZ, 0xc0, !PT ;  /* 0x0000000304ff7812 */ /* 0x000fc8000780c0ff */
[----:B------:R-:W-:Y:S01]  /*02d0*/  ISETP.LT.U32.OR P0, PT, R3, 0x2, P0 ;  /* 0x000000020300780c */ /* 0x000fe20000701470 */
[----:B0-----:R-:W-:-:S12]  /*02e0*/  IMAD.WIDE R4, R0, 0x2, R6 ;  /* 0x0000000200047825 */ /* 0x001fd800078e0206 */
[----:B------:R-:W-:Y:S05]  /*02f0*/  @P0 BRA `(.L_x_2237) ;  /* 0x0000000000100947 */ /* 0x000fea0003800000 */
[----:B------:R-:W2:Y:S02]  /*0300*/  LDG.E R4, desc[UR4][R4.64] ;  /* 0x0000000404047981 */ /* 0x000ea4000c1e1900 */
[C---:B--2---:R-:W-:Y:S02]  /*0310*/  PRMT R14, R4.reuse, 0x7610, R14 ;  /* 0x00007610040e7816 */ /* 0x044fe4000000000e */
[----:B------:R-:W-:Y:S01]  /*0320*/  PRMT R15, R4, 0x7632, R15 ;  /* 0x00007632040f7816 */ /* 0x000fe2000000000f */
[----:B------:R-:W-:Y:S06]  /*0330*/  BRA `(.L_x_2238) ;  /* 0x0000000000187947 */ /* 0x000fec0003800000 */
.L_x_2237:
[C---:B------:R-:W-:Y:S02]  /*0340*/  ISETP.GT.U32.AND P2, PT, R3.reuse, 0x1, PT ;  /* 0x000000010300780c */ /* 0x040fe40003f44070 */
[----:B------:R-:W-:-:S11]  /*0350*/  ISETP.NE.AND P0, PT, R3, RZ, PT ;  /* 0x000000ff0300720c */ /* 0x000fd60003f05270 */
[----:B------:R-:W-:Y:S02]  /*0360*/  @!P2 PRMT R15, RZ, 0x7610, R15 ;  /* 0x00007610ff0fa816 */ /* 0x000fe4000000000f */
[----:B------:R0:W5:Y:S04]  /*0370*/  @P0 LDG.E.U16 R14, desc[UR4][R4.64] ;  /* 0x00000004040e0981 */ /* 0x000168000c1e1500 */
[----:B------:R0:W5:Y:S02]  /*0380*/  @P2 LDG.E.U16 R15, desc[UR4][R4.64+0x2] ;  /* 0x00000204040f2981 */ /* 0x000164000c1e1500 */
[----:B0-----:R-:W-:-:S07]  /*0390*/  @!P0 PRMT R14, RZ, 0x7610, R14 ;  /* 0x00007610ff0e8816 */ /* 0x001fce000000000e */
.L_x_2238:
[----:B------:R-:W-:Y:S05]  /*03a0*/  BSYNC B1 ;  /* 0x0000000000017941 */ /* 0x000fea0003800000 */
.L_x_2236:
[----:B------:R-:W-:Y:S01]  /*03b0*/  LEA R3, R37, R0, 0x6 ;  /* 0x0000000025037211 */ /* 0x000fe200078e30ff */
[----:B-----5:R-:W-:Y:S02]  /*03c0*/  IMAD.U32 R14, R14, 0x10000, RZ ;  /* 0x000100000e0e7824 */ /* 0x020fe400078e00ff */
[----:B------:R-:W-:Y:S01]  /*03d0*/  IMAD.U32 R15, R15, 0x10000, RZ ;  /* 0x000100000f0f7824 */ /* 0x000fe200078e00ff */
[----:B------:R-:W-:-:S13]  /*03e0*/  ISETP.GE.AND P0, PT, R3, UR6, PT ;  /* 0x0000000603007c0c */ /* 0x000fda000bf06270 */
[----:B------:R-:W-:Y:S05]  /*03f0*/  @P0 BRA `(.L_x_2235) ;  /* 0x00000000004c0947 */ /* 0x000fea0003800000 */
[C---:B------:R-:W-:Y:S01]  /*0400*/  IMAD.WIDE R4, R3.reuse, 0x2, R6 ;  /* 0x0000000203047825 */ /* 0x040fe200078e0206 */
[----:B------:R-:W-:Y:S01]  /*0410*/  IADD3 R3, -R3, UR6, RZ ;  /* 0x0000000603037c10 */ /* 0x000fe2000fffe1ff */
[----:B------:R-:W-:Y:S01]  /*0420*/  BSSY B1, `(.L_x_2239) ;  /* 0x000000e000017945 */ /* 0x000fe20003800000 */
[----:B------:R-:W-:-:S04]  /*0430*/  LOP3.LUT P0, RZ, R4, 0x3, RZ, 0xc0, !PT ;  /* 0x0000000304ff7812 */ /* 0x000fc8000780c0ff */
[----:B------:R-:W-:-:S13]  /*0440*/  ISETP.LT.U32.OR P0, PT, R3, 0x2, P0 ;  /* 0x000000020300780c */ /* 0x000fda0000701470 */
[----:B------:R-:W-:Y:S05]  /*0450*/  @P0 BRA `(.L_x_2240) ;  /* 0x0000000000100947 */ /* 0x000fea0003800000 */
[----:B------:R-:W2:Y:S02]  /*0460*/  LDG.E R4, desc[UR4][R4.64] ;  /* 0x0000000404047981 */ /* 0x000ea4000c1e1900 */
[C---:B--2---:R-:W-:Y:S02]  /*0470*/  PRMT R16, R4.reuse, 0x7610, R16 ;  /* 0x0000761004107816 */ /* 0x044fe40000000010 */
[----:B------:R-:W-:Y:S01]  /*0480*/  PRMT R17, R4, 0x7632, R17 ;  /* 0x0000763204117816 */ /* 0x000fe20000000011 */
[----:B------:R-:W-:Y:S06]  /*0490*/  BRA `(.L_x_2241) ;  /* 0x0000000000187947 */ /* 0x000fec0003800000 */
.L_x_2240:
[C---:B------:R-:W-:Y:S02]  /*04a0*/  ISETP.GT.U32.AND P2, PT, R3.reuse, 0x1, PT ;  /* 0x000000010300780c */ /* 0x040fe40003f44070 */
[----:B------:R-:W-:-:S11]  /*04b0*/  ISETP.NE.AND P0, PT, R3, RZ, PT ;  /* 0x000000ff0300720c */ /* 0x000fd60003f05270 */
[----:B------:R-:W-:Y:S02]  /*04c0*/  @!P2 PRMT R17, RZ, 0x7610, R17 ;  /* 0x00007610ff11a816 */ /* 0x000fe40000000011 */
[----:B------:R0:W5:Y:S04]  /*04d0*/  @P0 LDG.E.U16 R16, desc[UR4][R4.64] ;  /* 0x0000000404100981 */ /* 0x000168000c1e1500 */
[----:B------:R0:W5:Y:S02]  /*04e0*/  @P2 LDG.E.U16 R17, desc[UR4][R4.64+0x2] ;  /* 0x0000020404112981 */ /* 0x000164000c1e1500 */
[----:B0-----:R-:W-:-:S07]  /*04f0*/  @!P0 PRMT R16, RZ, 0x7610, R16 ;  /* 0x00007610ff108816 */ /* 0x001fce0000000010 */
.L_x_2241:
[----:B------:R-:W-:Y:S05]  /*0500*/  BSYNC B1 ;  /* 0x0000000000017941 */ /* 0x000fea0003800000 */
.L_x_2239:
[----:B-----5:R-:W-:Y:S02]  /*0510*/  IMAD.U32 R16, R16, 0x10000, RZ ;  /* 0x0001000010107824 */ /* 0x020fe400078e00ff */
[----:B------:R-:W-:-:S07]  /*0520*/  IMAD.U32 R17, R17, 0x10000, RZ ;  /* 0x0001000011117824 */ /* 0x000fce00078e00ff */
.L_x_2235:
[----:B------:R-:W-:Y:S05]  /*0530*/  BSYNC B0 ;  /* 0x0000000000007941 */ /* 0x000fea0003800000 */
.L_x_2234:
[----:B------:R-:W-:Y:S01]  /*0540*/  ULDC UR7, c[0x0][0x218] ;  /* 0x0000860000077ab9 */ /* 0x000fe20000000800 */
[----:B------:R-:W-:Y:S02]  /*0550*/  CS2R R6, SRZ ;  /* 0x0000000000067805 */ /* 0x000fe4000001ff00 */
[----:B------:R-:W-:Y:S02]  /*0560*/  ISETP.GE.AND P0, PT, R2, UR7, PT ;  /* 0x0000000702007c0c */ /* 0x000fe4000bf06270 */
[----:B------:R-:W-:Y:S02]  /*0570*/  CS2R R4, SRZ ;  /* 0x0000000000047805 */ /* 0x000fe4000001ff00 */
[----:B------:R-:W-:Y:S02]  /*0580*/  CS2R R10, SRZ ;  /* 0x00000000000a7805 */ /* 0x000fe4000001ff00 */
[----:B------:R-:W-:-:S07]  /*0590*/  CS2R R8, SRZ ;  /* 0x0000000000087805 */ /* 0x000fce000001ff00 */
[----:B------:R-:W-:Y:S05]  /*05a0*/  @P0 BRA `(.L_x_2242) ;  /* 0x0000001800980947 */ /* 0x000fea0003800000 */
[----:B------:R-:W-:Y:S01]  /*05b0*/  I2FP.F32.S32 R3, UR6 ;  /* 0x0000000600037c45 */ /* 0x000fe20008201400 */
[----:B------:R-:W-:-:S04]  /*05c0*/  ULDC.U8 UR6, c[0x0][0x250] ;  /* 0x0000940000067ab9 */ /* 0x000fc80000000000 */
[----:B------:R-:W-:-:S05]  /*05d0*/  VIADD R4, R3, 0x1800000 ;  /* 0x0180000003047836 */ /* 0x000fca0000000000 */
[----:B------:R-:W-:-:S04]  /*05e0*/  LOP3.LUT R4, R4, 0x7f800000, RZ, 0xc0, !PT ;  /* 0x7f80000004047812 */ /* 0x000fc800078ec0ff */
[----:B------:R-:W-:-:S13]  /*05f0*/  ISETP.GT.U32.AND P0, PT, R4, 0x1ffffff, PT ;  /* 0x01ffffff0400780c */ /* 0x000fda0003f04070 */
[----:B------:R-:W-:Y:S05]  /*0600*/  @P0 BRA `(.L_x_2243) ;  /* 0x00000000000c0947 */ /* 0x000fea0003800000 */
[----:B------:R-:W-:-:S07]  /*0610*/  MOV R10, 0x630 ;  /* 0x00000630000a7802 */ /* 0x000fce0000000f00 */
[----:B------:R-:W-:Y:S05]  /*0620*/  CALL.REL.NOINC `($__internal_20_$__cuda_sm20_rcp_rn_f32_slowpath) ;  /* 0x0000002000dc7944 */ /* 0x000fea0003c00000 */
[----:B------:R-:W-:Y:S05]  /*0630*/  BRA `(.L_x_2244) ;  /* 0x0000000000107947 */ /* 0x000fea0003800000 */
.L_x_2243:
[----:B------:R-:W0:Y:S02]  /*0640*/  MUFU.RCP R4, R3 ;  /* 0x0000000300047308 */ /* 0x000e240000001000 */
[----:B0-----:R-:W-:-:S04]  /*0650*/  FFMA R5, R3, R4, -1 ;  /* 0xbf80000003057423 */ /* 0x001fc80000000004 */
[----:B------:R-:W-:-:S04]  /*0660*/  FADD.FTZ R5, -R5, -RZ ;  /* 0x800000ff05057221 */ /* 0x000fc80000010100 */
[----:B------:R-:W-:-:S07]  /*0670*/  FFMA R13, R4, R5, R4 ;  /* 0x00000005040d7223 */ /* 0x000fce0000000004 */
.L_x_2244:
[----:B------:R-:W-:Y:S01]  /*0680*/  ISETP.NE.AND P0, PT, RZ, UR6, PT ;  /* 0x00000006ff007c0c */ /* 0x000fe2000bf05270 */
[----:B------:R-:W-:Y:S01]  /*0690*/  IMAD.MOV.U32 R18, RZ, RZ, RZ ;  /* 0x000000ffff127224 */ /* 0x000fe200078e00ff */
[----:B------:R-:W-:Y:S02]  /*06a0*/  CS2R R6, SRZ ;  /* 0x0000000000067805 */ /* 0x000fe4000001ff00 */
[----:B------:R-:W-:Y:S02]  /*06b0*/  CS2R R10, SRZ ;  /* 0x00000000000a7805 */ /* 0x000fe4000001ff00 */
[----:B------:R-:W-:Y:S02]  /*06c0*/  FSEL R3, RZ, 1, !P0 ;  /* 0x3f800000ff037808 */ /* 0x000fe40004000000 */
[----:B------:R-:W-:Y:S02]  /*06d0*/  CS2R R4, SRZ ;  /* 0x0000000000047805 */ /* 0x000fe4000001ff00 */
[----:B------:R-:W-:Y:S01]  /*06e0*/  CS2R R8, SRZ ;  /* 0x0000000000087805 */ /* 0x000fe2000001ff00 */
[--C-:B------:R-:W-:Y:S01]  /*06f0*/  FADD R14, R14, R3.reuse ;  /* 0x000000030e0e7221 */ /* 0x100fe20000000000 */
[--C-:B------:R-:W-:Y:S01]  /*0700*/  FADD R15, R15, R3.reuse ;  /* 0x000000030f0f7221 */ /* 0x100fe20000000000 */
[--C-:B------:R-:W-:Y:S01]  /*0710*/  FADD R16, R16, R3.reuse ;  /* 0x0000000310107221 */ /* 0x100fe20000000000 */
[----:B------:R-:W-:-:S07]  /*0720*/  FADD R17, R17, R3 ;  /* 0x0000000311117221 */ /* 0x000fce0000000000 */
.L_x_2276:
[----:B------:R-:W0:Y:S01]  /*0730*/  S2R R31, SR_TID.X ;  /* 0x00000000001f7919 */ /* 0x000e220000002100 */
[----:B------:R-:W-:Y:S01]  /*0740*/  ULDC UR7, c[0x0][0x218] ;  /* 0x0000860000077ab9 */ /* 0x000fe20000000800 */
[----:B------:R-:W-:Y:S01]  /*0750*/  CS2R R38, SRZ ;  /* 0x0000000000267805 */ /* 0x000fe2000001ff00 */
[----:B------:R-:W-:Y:S01]  /*0760*/  IMAD.MOV.U32 R33, RZ, RZ, RZ ;  /* 0x000000ffff217224 */ /* 0x000fe200078e00ff */
[----:B0-----:R-:W-:-:S04]  /*0770*/  SHF.R.U32.HI R30, RZ, 0x5, R31 ;  /* 0x00000005ff1e7819 */ /* 0x001fc8000001161f */
[----:B------:R-:W-:-:S04]  /*0780*/  IADD3 R35, R30, R2, RZ ;  /* 0x000000021e237210 */ /* 0x000fc80007ffe0ff */
[----:B------:R-:W-:-:S13]  /*0790*/  ISETP.GE.AND P0, PT, R35, UR7, PT ;  /* 0x0000000723007c0c */ /* 0x000fda000bf06270 */
[----:B------:R-:W0:Y:S08]  /*07a0*/  @!P0 LDC.64 R28, c[0x0][0x228] ;  /* 0x00008a00ff1c8b82 */ /* 0x000e300000000a00 */
[----:B------:R-:W1:Y:S01]  /*07b0*/  @!P0 LDC.64 R26, c[0x0][0x230] ;  /* 0x00008c00ff1a8b82 */ /* 0x000e620000000a00 */
[----:B------:R-:W-:Y:S01]  /*07c0*/  LEA.HI R36, R31, R2, RZ, 0x1b ;  /* 0x000000021f247211 */ /* 0x000fe200078fd8ff */
[----:B0-----:R-:W-:-:S05]  /*07d0*/  @!P0 IMAD.WIDE R28, R35, 0x4, R28 ;  /* 0x00000004231c8825 */ /* 0x001fca00078e021c */
[----:B------:R0:W5:Y:S01]  /*07e0*/  @!P0 LDG.E R38, desc[UR4][R28.64] ;  /* 0x000000041c268981 */ /* 0x000162000c1e1900 */
[----:B-1----:R-:W-:-:S05]  /*07f0*/  @!P0 IMAD.WIDE R26, R35, 0x4, R26 ;  /* 0x00000004231a8825 */ /* 0x002fca00078e021a */
[----:B------:R0:W5:Y:S01]  /*0800*/  @!P0 LDG.E R33, desc[UR4][R26.64] ;  /* 0x000000041a218981 */ /* 0x000162000c1e1900 */
[----:B------:R-:W-:Y:S01]  /*0810*/  ISETP.GE.OR P0, PT, R36, UR7, P1 ;  /* 0x0000000724007c0c */ /* 0x000fe20008f06670 */
[----:B------:R-:W-:Y:S01]  /*0820*/  BSSY B0, `(.L_x_2245) ;  /* 0x0000071000007945 */ /* 0x000fe20003800000 */
[----:B------:R-:W-:-:S11]  /*0830*/  IMAD.MOV.U32 R40, RZ, RZ, RZ ;  /* 0x000000ffff287224 */ /* 0x000fd600078e00ff */
[----:B0-----:R-:W-:Y:S05]  /*0840*/  @P0 BRA `(.L_x_2246) ;  /* 0x0000000400b80947 */ /* 0x001fea0003800000 */
[----:B------:R-:W0:Y:S01]  /*0850*/  LDC R43, c[0x0][0x21c] ;  /* 0x00008700ff2b7b82 */ /* 0x000e220000000800 */
[----:B------:R-:W-:Y:S07]  /*0860*/  BSSY B1, `(.L_x_2247) ;  /* 0x0000012000017945 */ /* 0x000fee0003800000 */
[----:B------:R-:W1:Y:S08]  /*0870*/  LDC R42, c[0x0][0x220] ;  /* 0x00008800ff2a7b82 */ /* 0x000e700000000800 */
[----:B------:R-:W2:Y:S01]  /*0880*/  LDC.64 R36, c[0x0][0x220] ;  /* 0x00008800ff247b82 */ /* 0x000ea20000000a00 */
[----:B0-----:R-:W-:-:S02]  /*0890*/  IMAD R3, R35, R43, R0 ;  /* 0x0000002b23037224 */ /* 0x001fc400078e0200 */
[----:B------:R-:W-:-:S03]  /*08a0*/  IMAD.IADD R22, R43, 0x1, -R0 ;  /* 0x000000012b167824 */ /* 0x000fc600078e0a00 */
[----:B------:R-:W-:Y:S02]  /*08b0*/  SHF.R.S32.HI R20, RZ, 0x1f, R3 ;  /* 0x0000001fff147819 */ /* 0x000fe40000011403 */
[----:B------:R-:W-:Y:S01]  /*08c0*/  ISETP.GE.U32.AND P2, PT, R22, 0x2, PT ;  /* 0x000000021600780c */ /* 0x000fe20003f46070 */
[----:B-1----:R-:W-:-:S05]  /*08d0*/  IMAD.U32 R19, R3, 0x4, R42 ;  /* 0x0000000403137824 */ /* 0x002fca00078e002a */
[----:B------:R-:W-:Y:S01]  /*08e0*/  LOP3.LUT P0, RZ, R19, 0x7, RZ, 0xc0, !PT ;  /* 0x0000000713ff7812 */ /* 0x000fe2000780c0ff */
[----:B--2---:R-:W-:-:S03]  /*08f0*/  IMAD.WIDE R26, R3, 0x4, R36 ;  /* 0x00000004031a7825 */ /* 0x004fc600078e0224 */
[----:B------:R-:W-:-:S13]  /*0900*/  ISETP.LT.U32.OR P0, PT, R22, 0x2, P0 ;  /* 0x000000021600780c */ /* 0x000fda0000701470 */
[----:B------:R-:W-:Y:S05]  /*0910*/  @P0 BRA `(.L_x_2248) ;  /* 0x0000000000080947 */ /* 0x000fea0003800000 */
[----:B------:R1:W5:Y:S01]  /*0920*/  LDG.E.64 R28, desc[UR4][R26.64] ;  /* 0x000000041a1c7981 */ /* 0x000362000c1e1b00 */
[----:B------:R-:W-:Y:S05]  /*0930*/  BRA `(.L_x_2249) ;  /* 0x0000000000107947 */ /* 0x000fea0003800000 */
.L_x_2248:
[----:B------:R-:W-:Y:S02]  /*0940*/  ISETP.NE.AND P0, PT, R22, RZ, PT ;  /* 0x000000ff1600720c */ /* 0x000fe40003f05270 */
[----:B------:R-:W-:-:S06]  /*0950*/  CS2R R28, SRZ ;  /* 0x00000000001c7805 */ /* 0x000fcc000001ff00 */
[----:B------:R0:W5:Y:S05]  /*0960*/  @P2 LDG.E R29, desc[UR4][R26.64+0x4] ;  /* 0x000004041a1d2981 */ /* 0x00016a000c1e1900 */
[----:B------:R0:W5:Y:S02]  /*0970*/  @P0 LDG.E R28, desc[UR4][R26.64] ;  /* 0x000000041a1c0981 */ /* 0x000164000c1e1900 */
.L_x_2249:
[----:B------:R-:W-:Y:S05]  /*0980*/  BSYNC B1 ;  /* 0x0000000000017941 */ /* 0x000fea0003800000 */
.L_x_2247:
[----:B01----:R-:W0:Y:S01]  /*0990*/  LDC.64 R26, c[0x0][0x258] ;  /* 0x00009600ff1a7b82 */ /* 0x003e220000000a00 */
[C---:B------:R-:W-:Y:S01]  /*09a0*/  SHF.L.U64.HI R20, R3.reuse, 0x1, R20 ;  /* 0x0000000103147819 */ /* 0x040fe20000010214 */
[----:B------:R-:W-:Y:S01]  /*09b0*/  BSSY B1, `(.L_x_2250) ;  /* 0x0000010000017945 */ /* 0x000fe20003800000 */
[----:B0-----:R-:W-:-:S04]  /*09c0*/  LEA R40, P2, R3, R26, 0x1 ;  /* 0x0000001a03287211 */ /* 0x001fc800078408ff */
[----:B------:R-:W-:Y:S01]  /*09d0*/  LOP3.LUT P0, RZ, R40, 0x3, RZ, 0xc0, !PT ;  /* 0x0000000328ff7812 */ /* 0x000fe2000780c0ff */
[----:B------:R-:W-:-:S03]  /*09e0*/  IMAD.X R41, R20, 0x1, R27, P2 ;  /* 0x0000000114297824 */ /* 0x000fc600010e061b */
[----:B------:R-:W-:-:S13]  /*09f0*/  ISETP.LT.U32.OR P0, PT, R22, 0x2, P0 ;  /* 0x000000021600780c */ /* 0x000fda0000701470 */
[----:B------:R-:W-:Y:S05]  /*0a00*/  @P0 BRA `(.L_x_2251) ;  /* 0x0000000000100947 */ /* 0x000fea0003800000 */
[----:B------:R-:W2:Y:S02]  /*0a10*/  LDG.E R20, desc[UR4][R40.64] ;  /* 0x0000000428147981 */ /* 0x000ea4000c1e1900 */
[C---:B--2---:R-:W-:Y:S02]  /*0a20*/  PRMT R3, R20.reuse, 0x7610, R3 ;  /* 0x0000761014037816 */ /* 0x044fe40000000003 */
[----:B------:R-:W-:Y:S01]  /*0a30*/  PRMT R20, R20, 0x7632, R20 ;  /* 0x0000763214147816 */ /* 0x000fe20000000014 */
[----:B------:R-:W-:Y:S06]  /*0a40*/  BRA `(.L_x_2252) ;  /* 0x0000000000187947 */ /* 0x000fec0003800000 */
.L_x_2251:
[C---:B------:R-:W-:Y:S02]  /*0a50*/  ISETP.GT.U32.AND P2, PT, R22.reuse, 0x1, PT ;  /* 0x000000011600780c */ /* 0x040fe40003f44070 */
[----:B------:R-:W-:-:S11]  /*0a60*/  ISETP.NE.AND P0, PT, R22, RZ, PT ;  /* 0x000000ff1600720c */ /* 0x000fd60003f05270 */
[----:B------:R-:W-:Y:S02]  /*0a70*/  @!P2 PRMT R20, RZ, 0x7610, R20 ;  /* 0x00007610ff14a816 */ /* 0x000fe40000000014 */
[----:B------:R0:W5:Y:S04]  /*0a80*/  @P0 LDG.E.U16 R3, desc[UR4][R40.64] ;  /* 0x0000000428030981 */ /* 0x000168000c1e1500 */
[----:B------:R0:W5:Y:S02]  /*0a90*/  @P2 LDG.E.U16 R20, desc[UR4][R40.64+0x2] ;  /* 0x0000020428142981 */ /* 0x000164000c1e1500 */
[----:B0-----:R-:W-:-:S07]  /*0aa0*/  @!P0 PRMT R3, RZ, 0x7610, R3 ;  /* 0x00007610ff038816 */ /* 0x001fce0000000003 */
.L_x_2252:
[----:B------:R-:W-:Y:S05]  /*0ab0*/  BSYNC B1 ;  /* 0x0000000000017941 */ /* 0x000fea0003800000 */
.L_x_2250:
[----:B------:R-:W0:Y:S01]  /*0ac0*/  LDC R19, c[0x0][0x214] ;  /* 0x00008500ff137b82 */ /* 0x000e220000000800 */
[--C-:B-----5:R-:W-:Y:S01]  /*0ad0*/  FADD R28, R28, -R38.reuse ;  /* 0x800000261c1c7221 */ /* 0x120fe20000000000 */
[----:B------:R-:W-:Y:S01]  /*0ae0*/  FADD R22, R29, -R38 ;  /* 0x800000261d167221 */ /* 0x000fe20000000000 */
[----:B------:R-:W-:Y:S01]  /*0af0*/  IMAD.U32 R29, R3, 0x10000, RZ ;  /* 0x00010000031d7824 */ /* 0x000fe200078e00ff */
[----:B------:R-:W-:Y:S01]  /*0b00*/  SHF.L.U32 R40, R20, 0x10, RZ ;  /* 0x0000001014287819 */ /* 0x000fe200000006ff */
[-C--:B------:R-:W-:Y:S01]  /*0b10*/  FMUL R3, R28, R33.reuse ;  /* 0x000000211c037220 */ /* 0x080fe20000400000 */
[----:B------:R-:W-:Y:S01]  /*0b20*/  FMUL R20, R22, R33 ;  /* 0x0000002116147220 */ /* 0x000fe20000400000 */
[-C--:B------:R-:W-:Y:S01]  /*0b30*/  FMUL R22, R14, R29.reuse ;  /* 0x0000001d0e167220 */ /* 0x080fe20000400000 */
[----:B------:R-:W-:Y:S01]  /*0b40*/  FADD R8, R8, R29 ;  /* 0x0000001d08087221 */ /* 0x000fe20000000000 */
[----:B------:R-:W-:Y:S01]  /*0b50*/  FADD R9, R9, R40 ;  /* 0x0000002809097221 */ /* 0x000fe20000000000 */
[----:B------:R-:W-:Y:S01]  /*0b60*/  FFMA R5, R20, R40, R5 ;  /* 0x0000002814057223 */ /* 0x000fe20000000005 */
[C---:B------:R-:W-:Y:S01]  /*0b70*/  FFMA R4, R3.reuse, R29, R4 ;  /* 0x0000001d03047223 */ /* 0x040fe20000000004 */
[----:B------:R-:W-:Y:S01]  /*0b80*/  FFMA R29, R3, R22, RZ ;  /* 0x00000016031d7223 */ /* 0x000fe200000000ff */
[----:B0-----:R-:W-:-:S02]  /*0b90*/  IMAD R28, R19, 0x40, R0 ;  /* 0x00000040131c7824 */ /* 0x001fc400078e0200 */
[----:B------:R-:W-:Y:S01]  /*0ba0*/  FMUL R19, R15, R40 ;  /* 0x000000280f137220 */ /* 0x000fe20000400000 */
[----:B------:R-:W-:Y:S02]  /*0bb0*/  FADD R40, RZ, R22 ;  /* 0x00000016ff287221 */ /* 0x000fe40000000000 */
[----:B------:R-:W-:Y:S02]  /*0bc0*/  ISETP.GE.AND P0, PT, R28, R43, PT ;  /* 0x0000002b1c00720c */ /* 0x000fe40003f06270 */
[----:B------:R-:W-:Y:S01]  /*0bd0*/  FADD R39, R40, R19 ;  /* 0x0000001328277221 */ /* 0x000fe20000000000 */
[----:B------:R-:W-:-:S10]  /*0be0*/  FFMA R40, R20, R19, R29 ;  /* 0x0000001314287223 */ /* 0x000fd4000000001d */
[----:B------:R-:W-:Y:S05]  /*0bf0*/  @P0 BRA `(.L_x_2246) ;  /* 0x0000000000cc0947 */ /* 0x000fea0003800000 */
[--C-:B------:R-:W-:Y:S01]  /*0c00*/  IMAD R21, R35, R43, R28.reuse ;  /* 0x0000002b23157224 */ /* 0x100fe200078e021c */
[----:B------:R-:W-:Y:S01]  /*0c10*/  BSSY B1, `(.L_x_2253) ;  /* 0x000000f000017945 */ /* 0x000fe20003800000 */
[----:B------:R-:W-:Y:S02]  /*0c20*/  IMAD.IADD R43, R43, 0x1, -R28 ;  /* 0x000000012b2b7824 */ /* 0x000fe400078e0a1c */
[C---:B------:R-:W-:Y:S01]  /*0c30*/  IMAD.U32 R42, R21.reuse, 0x4, R42 ;  /* 0x00000004152a7824 */ /* 0x040fe200078e002a */
[----:B------:R-:W-:Y:S01]  /*0c40*/  SHF.R.S32.HI R24, RZ, 0x1f, R21 ;  /* 0x0000001fff187819 */ /* 0x000fe20000011415 */
[----:B------:R-:W-:Y:S01]  /*0c50*/  IMAD.WIDE R36, R21, 0x4, R36 ;  /* 0x0000000415247825 */ /* 0x000fe200078e0224 */
[----:B------:R-:W-:Y:S02]  /*0c60*/  ISETP.GE.U32.AND P2, PT, R43, 0x2, PT ;  /* 0x000000022b00780c */ /* 0x000fe40003f46070 */
[----:B------:R-:W-:-:S04]  /*0c70*/  LOP3.LUT P0, RZ, R42, 0x7, RZ, 0xc0, !PT ;  /* 0x000000072aff7812 */ /* 0x000fc8000780c0ff */
[----:B------:R-:W-:-:S13]  /*0c80*/  ISETP.LT.U32.OR P0, PT, R43, 0x2, P0 ;  /* 0x000000022b00780c */ /* 0x000fda0000701470 */
[----:B------:R-:W-:Y:S05]  /*0c90*/  @P0 BRA `(.L_x_2254) ;  /* 0x0000000000080947 */ /* 0x000fea0003800000 */
[----:B------:R0:W5:Y:S01]  /*0ca0*/  LDG.E.64 R28, desc[UR4][R36.64] ;  /* 0x00000004241c7981 */ /* 0x000162000c1e1b00 */
[----:B------:R-:W-:Y:S05]  /*0cb0*/  BRA `(.L_x_2255) ;  /* 0x0000000000107947 */ /* 0x000fea0003800000 */
.L_x_2254:
[----:B------:R-:W-:Y:S02]  /*0cc0*/  ISETP.NE.AND P0, PT, R43, RZ, PT ;  /* 0x000000ff2b00720c */ /* 0x000fe40003f05270 */
[----:B------:R-:W-:-:S06]  /*0cd0*/  CS2R R28, SRZ ;  /* 0x00000000001c7805 */ /* 0x000fcc000001ff00 */
[----:B------:R1:W5:Y:S05]  /*0ce0*/  @P2 LDG.E R29, desc[UR4][R36.64+0x4] ;  /* 0x00000404241d2981 */ /* 0x00036a000c1e1900 */
[----:B------:R1:W5:Y:S02]  /*0cf0*/  @P0 LDG.E R28, desc[UR4][R36.64] ;  /* 0x00000004241c0981 */ /* 0x000364000c1e1900 */
.L_x_2255:
[----:B------:R-:W-:Y:S05]  /*0d00*/  BSYNC B1 ;  /* 0x0000000000017941 */ /* 0x000fea0003800000 */
.L_x_2253:
[C---:B------:R-:W-:Y:S01]  /*0d10*/  LEA R26, P2, R21.reuse, R26, 0x1 ;  /* 0x0000001a151a7211 */ /* 0x040fe200078408ff */
[----:B------:R-:W-:Y:S01]  /*0d20*/  BSSY B1, `(.L_x_2256) ;  /* 0x0000010000017945 */ /* 0x000fe20003800000 */
[----:B------:R-:W-:Y:S02]  /*0d30*/  SHF.L.U64.HI R24, R21, 0x1, R24 ;  /* 0x0000000115187819 */ /* 0x000fe40000010218 */
[----:B------:R-:W-:-:S03]  /*0d40*/  LOP3.LUT P0, RZ, R26, 0x3, RZ, 0xc0, !PT ;  /* 0x000000031aff7812 */ /* 0x000fc6000780c0ff */
[----:B------:R-:W-:Y:S01]  /*0d50*/  IMAD.X R27, R24, 0x1, R27, P2 ;  /* 0x00000001181b7824 */ /* 0x000fe200010e061b */
[----:B------:R-:W-:-:S13]  /*0d60*/  ISETP.LT.U32.OR P0, PT, R43, 0x2, P0 ;  /* 0x000000022b00780c */ /* 0x000fda0000701470 */
[----:B------:R-:W-:Y:S05]  /*0d70*/  @P0 BRA `(.L_x_2257) ;  /* 0x0000000000100947 */ /* 0x000fea0003800000 */
[----:B------:R-:W2:Y:S02]  /*0d80*/  LDG.E R23, desc[UR4][R26.64] ;  /* 0x000000041a177981 */ /* 0x000ea4000c1e1900 */
[C---:B--2---:R-:W-:Y:S02]  /*0d90*/  PRMT R21, R23.reuse, 0x7610, R21 ;  /* 0x0000761017157816 */ /* 0x044fe40000000015 */
[----:B------:R-:W-:Y:S01]  /*0da0*/  PRMT R23, R23, 0x7632, R23 ;  /* 0x0000763217177816 */ /* 0x000fe20000000017 */
[----:B------:R-:W-:Y:S06]  /*0db0*/  BRA `(.L_x_2258) ;  /* 0x0000000000187947 */ /* 0x000fec0003800000 */
.L_x_2257:
[C---:B------:R-:W-:Y:S02]  /*0dc0*/  ISETP.GT.U32.AND P2, PT, R43.reuse, 0x1, PT ;  /* 0x000000012b00780c */ /* 0x040fe40003f44070 */
[----:B------:R-:W-:-:S11]  /*0dd0*/  ISETP.NE.AND P0, PT, R43, RZ, PT ;  /* 0x000000ff2b00720c */ /* 0x000fd60003f05270 */
[----:B------:R-:W-:Y:S02]  /*0de0*/  @!P2 PRMT R23, RZ, 0x7610, R23 ;  /* 0x00007610ff17a816 */ /* 0x000fe40000000017 */
[----:B------:R2:W5:Y:S04]  /*0df0*/  @P0 LDG.E.U16 R21, desc[UR4][R26.64] ;  /* 0x000000041a150981 */ /* 0x000568000c1e1500 */
[----:B------:R2:W5:Y:S02]  /*0e00*/  @P2 LDG.E.U16 R23, desc[UR4][R26.64+0x2] ;  /* 0x000002041a172981 */ /* 0x000564000c1e1500 */
[----:B--2---:R-:W-:-:S07]  /*0e10*/  @!P0 PRMT R21, RZ, 0x7610, R21 ;  /* 0x00007610ff158816 */ /* 0x004fce0000000015 */
.L_x_2258:
[----:B------:R-:W-:Y:S05]  /*0e20*/  BSYNC B1 ;  /* 0x0000000000017941 */ /* 0x000fea0003800000 */
.L_x_2256:
[--C-:B-----5:R-:W-:Y:S01]  /*0e30*/  FADD R28, R28, -R38.reuse ;  /* 0x800000261c1c7221 */ /* 0x120fe20000000000 */
[----:B------:R-:W-:Y:S02]  /*0e40*/  IMAD.U32 R27, R21, 0x10000, RZ ;  /* 0x00010000151b7824 */ /* 0x000fe400078e00ff */
[----:B------:R-:W-:Y:S01]  /*0e50*/  FADD R32, R29, -R38 ;  /* 0x800000261d207221 */ /* 0x000fe20000000000 */
[----:B------:R-:W-:Y:S01]  /*0e60*/  FMUL R21, R28, R33 ;  /* 0x000000211c157220 */ /* 0x000fe20000400000 */
[----:B------:R-:W-:Y:S02]  /*0e70*/  IMAD.U32 R28, R23, 0x10000, RZ ;  /* 0x00010000171c7824 */ /* 0x000fe400078e00ff */
[----:B------:R-:W-:Y:S01]  /*0e80*/  FMUL R24, R16, R27 ;  /* 0x0000001b10187220 */ /* 0x000fe20000400000 */
[----:B------:R-:W-:Y:S01]  /*0e90*/  FMUL R32, R32, R33 ;  /* 0x0000002120207220 */ /* 0x000fe20000400000 */
[----:B------:R-:W-:Y:S01]  /*0ea0*/  FADD R10, R10, R27 ;  /* 0x0000001b0a0a7221 */ /* 0x000fe20000000000 */
[----:B------:R-:W-:Y:S01]  /*0eb0*/  FMUL R23, R17, R28 ;  /* 0x0000001c11177220 */ /* 0x000fe20000400000 */
[----:B------:R-:W-:Y:S01]  /*0ec0*/  FADD R26, R39, R24 ;  /* 0x00000018271a7221 */ /* 0x000fe20000000000 */
[C---:B------:R-:W-:Y:S01]  /*0ed0*/  FFMA R40, R21.reuse, R24, R40 ;  /* 0x0000001815287223 */ /* 0x040fe20000000028 */
[----:B------:R-:W-:Y:S01]  /*0ee0*/  FFMA R6, R21, R27, R6 ;  /* 0x0000001b15067223 */ /* 0x000fe20000000006 */
[----:B------:R-:W-:Y:S01]  /*0ef0*/  FADD R11, R11, R28 ;  /* 0x0000001c0b0b7221 */ /* 0x000fe20000000000 */
[----:B------:R-:W-:Y:S01]  /*0f00*/  FFMA R7, R32, R28, R7 ;  /* 0x0000001c20077223 */ /* 0x000fe20000000007 */
[----:B------:R-:W-:Y:S01]  /*0f10*/  FADD R39, R26, R23 ;  /* 0x000000171a277221 */ /* 0x000fe20000000000 */
[----:B------:R-:W-:-:S07]  /*0f20*/  FFMA R40, R32, R23, R40 ;  /* 0x0000001720287223 */ /* 0x000fce0000000028 */
.L_x_2246:
[----:B------:R-:W-:Y:S05]  /*0f30*/  BSYNC B0 ;  /* 0x0000000000007941 */ /* 0x000fea0003800000 */
.L_x_2245:
[----:B01----:R-:W0:Y:S02]  /*0f40*/  LDC R37, c[0x0][0x214] ;  /* 0x00008500ff257b82 */ /* 0x003e240000000800 */
[----:B0-----:R-:W-:-:S13]  /*0f50*/  ISETP.NE.AND P0, PT, R37, 0x1, PT ;  /* 0x000000012500780c */ /* 0x001fda0003f05270 */
[----:B------:R-:W-:Y:S05]  /*0f60*/  @!P0 BRA `(.L_x_2259) ;  /* 0x0000000800c08947 */ /* 0x000fea0003800000 */
[----:B------:R-:W0:Y:S01]  /*0f70*/  SHFL.DOWN PT, R26, R39, 0x10, 0x1f ;  /* 0x0a001f00271a7f89 */ /* 0x000e2200000e0000 */
[----:B-----5:R-:W1:Y:S01]  /*0f80*/  LDC R38, c[0x0][0x210] ;  /* 0x00008400ff267b82 */ /* 0x020e620000000800 */
[----:B------:R-:W-:Y:S01]  /*0f90*/  LOP3.LUT R36, R31, 0x1f, RZ, 0xc0, !PT ;  /* 0x0000001f1f247812 */ /* 0x000fe200078ec0ff */
[----:B------:R-:W-:Y:S01]  /*0fa0*/  ULDC.64 UR8, c[0x0][0x240] ;  /* 0x0000900000087ab9 */ /* 0x000fe20000000a00 */
[----:B------:R-:W2:Y:S01]  /*0fb0*/  SHFL.DOWN PT, R27, R40, 0x10, 0x1f ;  /* 0x0a001f00281b7f89 */ /* 0x000ea200000e0000 */
[----:B------:R-:W-:Y:S02]  /*0fc0*/  LOP3.LUT R43, R18, 0x1, RZ, 0xc0, !PT ;  /* 0x00000001122b7812 */ /* 0x000fe400078ec0ff */
[----:B------:R-:W-:Y:S02]  /*0fd0*/  ISETP.NE.AND P0, PT, R36, RZ, PT ;  /* 0x000000ff2400720c */ /* 0x000fe40003f05270 */
[----:B------:R-:W-:-:S05]  /*0fe0*/  LEA R30, R25, R30, 0x2 ;  /* 0x0000001e191e7211 */ /* 0x000fca00078e10ff */
[----:B------:R-:W-:Y:S02]  /*0ff0*/  IMAD R30, R30, R37, RZ ;  /* 0x000000251e1e7224 */ /* 0x000fe400078e02ff */
        /* <DEDUP_REMOVED lines=15> */
[----:B------:R-:W-:-:S03]  /*10f0*/  LOP3.LUT R41, R41, R44, RZ, 0xc0, !PT ;  /* 0x0000002c29297212 */ /* 0x000fc600078ec0ff */
[----:B------:R-:W2:Y:S01]  /*1100*/  SHFL.DOWN PT, R29, R40, 0x2, 0x1f ;  /* 0x08401f00281d7f89 */ /* 0x000ea200000e0000 */
[----:B------:R-:W-:Y:S01]  /*1110*/  IADD3 R41, P2, R30, R41, RZ ;  /* 0x000000291e297210 */ /* 0x000fe20007f5e0ff */
[----:B0-----:R-:W-:-:S04]  /*1120*/  FADD R30, R28, R39 ;  /* 0x000000271c1e7221 */ /* 0x001fc80000000000 */
[----:B------:R-:W-:Y:S02]  /*1130*/  IMAD.X R39, RZ, RZ, RZ, P2 ;  /* 0x000000ffff277224 */ /* 0x000fe400010e06ff */
[----:B--2---:R-:W-:Y:S01]  /*1140*/  FADD R40, R40, R29 ;  /* 0x0000001d28287221 */ /* 0x004fe20000000000 */
[----:B------:R-:W-:-:S04]  /*1150*/  @!P0 IADD3 R29, P3, R12, R41, RZ ;  /* 0x000000290c1d8210 */ /* 0x000fc80007f7e0ff */
[----:B-1----:R-:W-:Y:S01]  /*1160*/  @!P0 LEA R28, P2, R29, R26, 0x3 ;  /* 0x0000001a1d1c8211 */ /* 0x002fe200078418ff */
[----:B------:R-:W-:Y:S01]  /*1170*/  SHFL.DOWN PT, R43, R40, 0x1, 0x1f ;  /* 0x08201f00282b7f89 */ /* 0x000fe200000e0000 */
[----:B------:R-:W-:-:S04]  /*1180*/  @!P0 LEA.HI.X.SX32 R26, R12, R39, 0x1, P3 ;  /* 0x000000270c1a8211 */ /* 0x000fc800018f0eff */
[----:B------:R-:W-:Y:S02]  /*1190*/  @!P0 LEA.HI.X R29, R29, R27, R26, 0x3, P2 ;  /* 0x0000001b1d1d8211 */ /* 0x000fe400010f1c1a */
[----:B------:R-:W0:Y:S01]  /*11a0*/  SHFL.DOWN PT, R27, R30, 0x1, 0x1f ;  /* 0x08201f001e1b7f89 */ /* 0x000e2200000e0000 */
[----:B------:R-:W-:Y:S01]  /*11b0*/  ISETP.NE.AND P2, PT, R31, RZ, PT ;  /* 0x000000ff1f00720c */ /* 0x000fe20003f45270 */
[----:B0-----:R-:W-:Y:S01]  /*11c0*/  FADD R26, R30, R27 ;  /* 0x0000001b1e1a7221 */ /* 0x001fe20000000000 */
[----:B------:R-:W-:-:S05]  /*11d0*/  FADD R27, R40, R43 ;  /* 0x0000002b281b7221 */ /* 0x000fca0000000000 */
[----:B------:R0:W-:Y:S06]  /*11e0*/  @!P0 STG.E.64 desc[UR4][R28.64], R26 ;  /* 0x0000001a1c008986 */ /* 0x0001ec000c101b04 */
        /* <DEDUP_REMOVED lines=23> */
.L_x_2261:
[----:B------:R-:W2:Y:S04]  /*1360*/  LDG.E.STRONG.GPU R28, desc[UR4][R26.64] ;  /* 0x000000041a1c7981 */ /* 0x000ea8000c1ef900 */
[----:B--2---:R-:W-:Y:S01]  /*1370*/  CCTL.IVALL ;  /* 0x00000000ff00798f */ /* 0x004fe20002000000 */
[----:B------:R-:W-:Y:S05]  /*1380*/  YIELD ;  /* 0x0000000000007946 */ /* 0x000fea0003800000 */
[----:B------:R-:W-:-:S13]  /*1390*/  ISETP.NE.AND P0, PT, R28, R31, PT ;  /* 0x0000001f1c00720c */ /* 0x000fda0003f05270 */
[----:B------:R-:W-:Y:S05]  /*13a0*/  @P0 BRA `(.L_x_2261) ;  /* 0xfffffffc00ec0947 */ /* 0x000fea000383ffff */
.L_x_2260:
        /* <DEDUP_REMOVED lines=9> */
[----:B------:R-:W-:Y:S01]  /*1440*/  PLOP3.LUT P0, PT, PT, PT, PT, 0x80, 0x0 ;  /* 0x000000000000781c */ /* 0x000fe20003f0f070 */
[----:B------:R-:W-:Y:S01]  /*1450*/  IMAD.MOV.U32 R30, RZ, RZ, RZ ;  /* 0x000000ffff1e7224 */ /* 0x000fe200078e00ff */
[----:B------:R-:W-:Y:S01]  /*1460*/  ISETP.GT.AND P2, PT, R26, 0x60, PT ;  /* 0x000000601a00780c */ /* 0x000fe20003f44270 */
[----:B------:R-:W-:-:S12]  /*1470*/  IMAD.MOV.U32 R43, RZ, RZ, RZ ;  /* 0x000000ffff2b7224 */ /* 0x000fd800078e00ff */
[----:B------:R-:W-:Y:S05]  /*1480*/  @!P2 BRA `(.L_x_2265) ;  /* 0x000000000090a947 */ /* 0x000fea0003800000 */
[----:B------:R-:W-:Y:S01]  /*1490*/  PLOP3.LUT P0, PT, PT, PT, PT, 0x8, 0x0 ;  /* 0x000000000000781c */ /* 0x000fe20003f0e170 */
[----:B------:R-:W-:-:S12]  /*14a0*/  VIADD R45, R37, 0xffffffa0 ;  /* 0xffffffa0252d7836 */ /* 0x000fd80000000000 */
.L_x_2266:
[C---:B------:R-:W-:Y:S01]  /*14b0*/  IADD3 R27, P2, R36.reuse, R41, RZ ;  /* 0x00000029241b7210 */ /* 0x040fe20007f5e0ff */
[----:B------:R-:W-:-:S03]  /*14c0*/  VIADD R26, R36, 0x20 ;  /* 0x00000020241a7836 */ /* 0x000fc60000000000 */
[----:B------:R-:W-:Y:S02]  /*14d0*/  LEA.HI.X.SX32 R38, R36, R39, 0x1, P2 ;  /* 0x0000002724267211 */ /* 0x000fe400010f0eff */
[----:B------:R-:W-:-:S04]  /*14e0*/  LEA R28, P2, R27, UR8, 0x3 ;  /* 0x000000081b1c7c11 */ /* 0x000fc8000f8418ff */
[----:B------:R-:W-:Y:S02]  /*14f0*/  LEA.HI.X R29, R27, UR9, R38, 0x3, P2 ;  /* 0x000000091b1d7c11 */ /* 0x000fe400090f1c26 */
[----:B------:R-:W-:-:S04]  /*1500*/  IADD3 R27, P2, R26, R41, RZ ;  /* 0x000000291a1b7210 */ /* 0x000fc80007f5e0ff */
[----:B------:R-:W-:Y:S01]  /*1510*/  LEA.HI.X.SX32 R38, R26, R39, 0x1, P2 ;  /* 0x000000271a267211 */ /* 0x000fe200010f0eff */
[----:B------:R-:W2:Y:S01]  /*1520*/  LDG.E.64 R28, desc[UR4][R28.64] ;  /* 0x000000041c1c7981 */ /* 0x000ea2000c1e1b00 */
[----:B------:R-:W-:-:S04]  /*1530*/  LEA R26, P2, R27, UR8, 0x3 ;  /* 0x000000081b1a7c11 */ /* 0x000fc8000f8418ff */
[----:B------:R-:W-:-:S06]  /*1540*/  LEA.HI.X R27, R27, UR9, R38, 0x3, P2 ;  /* 0x000000091b1b7c11 */ /* 0x000fcc00090f1c26 */
[----:B------:R-:W3:Y:S01]  /*1550*/  LDG.E.64 R26, desc[UR4][R26.64] ;  /* 0x000000041a1a7981 */ /* 0x000ee2000c1e1b00 */
[----:B------:R-:W-:-:S05]  /*1560*/  VIADD R40, R36, 0x40 ;  /* 0x0000004024287836 */ /* 0x000fca0000000000 */
[----:B------:R-:W-:-:S04]  /*1570*/  IADD3 R31, P2, R40, R41, RZ ;  /* 0x00000029281f7210 */ /* 0x000fc80007f5e0ff */
[----:B------:R-:W-:Y:S01]  /*1580*/  LEA.HI.X.SX32 R40, R40, R39, 0x1, P2 ;  /* 0x0000002728287211 */ /* 0x000fe200010f0eff */
[----:B--2---:R-:W-:Y:S01]  /*1590*/  FADD R43, R28, R43 ;  /* 0x0000002b1c2b7221 */ /* 0x004fe20000000000 */
[----:B------:R-:W-:Y:S01]  /*15a0*/  FADD R38, R29, R30 ;  /* 0x0000001e1d267221 */ /* 0x000fe20000000000 */
[----:B------:R-:W-:Y:S01]  /*15b0*/  LEA R28, P2, R31, UR8, 0x3 ;  /* 0x000000081f1c7c11 */ /* 0x000fe2000f8418ff */
[----:B------:R-:W-:-:S03]  /*15c0*/  VIADD R30, R36, 0x60 ;  /* 0x00000060241e7836 */ /* 0x000fc60000000000 */
[----:B------:R-:W-:Y:S02]  /*15d0*/  LEA.HI.X R29, R31, UR9, R40, 0x3, P2 ;  /* 0x000000091f1d7c11 */ /* 0x000fe400090f1c28 */
[----:B------:R-:W-:Y:S01]  /*15e0*/  IADD3 R31, P2, R30, R41, RZ ;  /* 0x000000291e1f7210 */ /* 0x000fe20007f5e0ff */
[----:B---3--:R-:W-:-:S03]  /*15f0*/  FADD R43, R43, R26 ;  /* 0x0000001a2b2b7221 */ /* 0x008fc60000000000 */
[----:B------:R-:W-:Y:S01]  /*1600*/  LEA.HI.X.SX32 R26, R30, R39, 0x1, P2 ;  /* 0x000000271e1a7211 */ /* 0x000fe200010f0eff */
[----:B------:R-:W2:Y:S01]  /*1610*/  LDG.E.64 R28, desc[UR4][R28.64] ;  /* 0x000000041c1c7981 */ /* 0x000ea2000c1e1b00 */
[----:B------:R-:W-:-:S04]  /*1620*/  LEA R30, P2, R31, UR8, 0x3 ;  /* 0x000000081f1e7c11 */ /* 0x000fc8000f8418ff */
[----:B------:R-:W-:-:S06]  /*1630*/  LEA.HI.X R31, R31, UR9, R26, 0x3, P2 ;  /* 0x000000091f1f7c11 */ /* 0x000fcc00090f1c1a */
[----:B------:R-:W3:Y:S01]  /*1640*/  LDG.E.64 R30, desc[UR4][R30.64] ;  /* 0x000000041e1e7981 */ /* 0x000ee2000c1e1b00 */
[----:B------:R-:W-:-:S04]  /*1650*/  IADD3 R36, R36, 0x80, RZ ;  /* 0x0000008024247810 */ /* 0x000fc80007ffe0ff */
[----:B------:R-:W-:Y:S01]  /*1660*/  ISETP.GE.AND P2, PT, R36, R45, PT ;  /* 0x0000002d2400720c */ /* 0x000fe20003f46270 */
[----:B------:R-:W-:Y:S01]  /*1670*/  FADD R38, R38, R27 ;  /* 0x0000001b26267221 */ /* 0x000fe20000000000 */
[----:B--2---:R-:W-:-:S03]  /*1680*/  FADD R43, R43, R28 ;  /* 0x0000001c2b2b7221 */ /* 0x004fc60000000000 */
[----:B------:R-:W-:Y:S01]  /*1690*/  FADD R38, R38, R29 ;  /* 0x0000001d26267221 */ /* 0x000fe20000000000 */
[----:B---3--:R-:W-:-:S03]  /*16a0*/  FADD R43, R43, R30 ;  /* 0x0000001e2b2b7221 */ /* 0x008fc60000000000 */
[----:B------:R-:W-:-:S04]  /*16b0*/  FADD R30, R38, R31 ;  /* 0x0000001f261e7221 */ /* 0x000fc80000000000 */
[----:B------:R-:W-:Y:S05]  /*16c0*/  @!P2 BRA `(.L_x_2266) ;  /* 0xfffffffc0078a947 */ /* 0x000fea000383ffff */
.L_x_2265:
[----:B------:R-:W-:Y:S05]  /*16d0*/  BSYNC B1 ;  /* 0x0000000000017941 */ /* 0x000fea0003800000 */
.L_x_2264:
        /* <DEDUP_REMOVED lines=22> */
.L_x_2268:
[----:B------:R-:W-:Y:S05]  /*1840*/  BSYNC B1 ;  /* 0x0000000000017941 */ /* 0x000fea0003800000 */
.L_x_2267:
        /* <DEDUP_REMOVED lines=10> */
.L_x_2263:
[----:B------:R-:W-:Y:S05]  /*18f0*/  BSYNC B0 ;  /* 0x0000000000007941 */ /* 0x000fea0003800000 */
.L_x_2262:
        /* <DEDUP_REMOVED lines=23> */
.L_x_2259:
        /* <DEDUP_REMOVED lines=18> */
[----:B0----5:R-:W-:Y:S01]  /*1b90*/  FADD R38, R39, R26 ;  /* 0x0000001a27267221 */ /* 0x021fe20000000000 */
[----:B-1----:R-:W-:-:S07]  /*1ba0*/  FADD R26, R36, R27 ;  /* 0x0000001b241a7221 */ /* 0x002fce0000000000 */
.L_x_2269:
[----:B------:R-:W0:Y:S01]  /*1bb0*/  S2R R27, SR_TID.X ;  /* 0x00000000001b7919 */ /* 0x000e220000002100 */
[----:B------:R-:W-:Y:S01]  /*1bc0*/  BSSY B0, `(.L_x_2270) ;  /* 0x000003d000007945 */ /* 0x000fe20003800000 */
[----:B0-----:R-:W-:-:S04]  /*1bd0*/  LEA.HI R27, R27, R2, RZ, 0x1b ;  /* 0x000000021b1b7211 */ /* 0x001fc800078fd8ff */
[----:B------:R-:W-:-:S13]  /*1be0*/  ISETP.GE.OR P0, PT, R27, UR7, P1 ;  /* 0x000000071b007c0c */ /* 0x000fda0008f06670 */
[----:B------:R-:W-:Y:S05]  /*1bf0*/  @P0 BRA `(.L_x_2271) ;  /* 0x0000000000e40947 */ /* 0x000fea0003800000 */
[----:B------:R-:W0:Y:S01]  /*1c00*/  LDC R36, c[0x0][0x21c] ;  /* 0x00008700ff247b82 */ /* 0x000e220000000800 */
[-C--:B------:R-:W-:Y:S01]  /*1c10*/  FMUL R38, R38, R13.reuse ;  /* 0x0000000d26267220 */ /* 0x080fe20000400000 */
[----:B------:R-:W-:Y:S01]  /*1c20*/  FMUL R39, R26, R13 ;  /* 0x0000000d1a277220 */ /* 0x000fe20000400000 */
[----:B------:R-:W-:Y:S04]  /*1c30*/  BSSY B1, `(.L_x_2272) ;  /* 0x000001e000017945 */ /* 0x000fe80003800000 */
[----:B------:R-:W-:Y:S01]  /*1c40*/  BSSY B2, `(.L_x_2273) ;  /* 0x0000013000027945 */ /* 0x000fe20003800000 */
[-CC-:B------:R-:W-:Y:S01]  /*1c50*/  FFMA R27, R3, R39.reuse, R38.reuse ;  /* 0x00000027031b7223 */ /* 0x180fe20000000026 */
[----:B------:R-:W-:-:S03]  /*1c60*/  FFMA R28, R20, R39, R38 ;  /* 0x00000027141c7223 */ /* 0x000fc60000000026 */
[----:B------:R-:W-:Y:S01]  /*1c70*/  FADD R26, R22, -R27 ;  /* 0x8000001b161a7221 */ /* 0x000fe20000000000 */
[----:B------:R-:W-:-:S03]  /*1c80*/  FADD R28, R19, -R28 ;  /* 0x8000001c131c7221 */ /* 0x000fc60000000000 */
[-C--:B------:R-:W-:Y:S01]  /*1c90*/  FMUL R26, R26, R33.reuse ;  /* 0x000000211a1a7220 */ /* 0x080fe20000400000 */
[----:B------:R-:W-:Y:S01]  /*1ca0*/  FMUL R27, R28, R33 ;  /* 0x000000211c1b7220 */ /* 0x000fe20000400000 */
[----:B0-----:R-:W-:-:S05]  /*1cb0*/  IMAD.IADD R30, R36, 0x1, -R0 ;  /* 0x00000001241e7824 */ /* 0x001fca00078e0a00 */
[----:B------:R-:W-:-:S13]  /*1cc0*/  ISETP.GE.U32.AND P2, PT, R30, 0x2, PT ;  /* 0x000000021e00780c */ /* 0x000fda0003f46070 */
[----:B------:R-:W-:Y:S05]  /*1cd0*/  @!P2 BRA `(.L_x_2274) ;  /* 0x000000000024a947 */ /* 0x000fea0003800000 */
[----:B------:R-:W-:Y:S01]  /*1ce0*/  IMAD R31, R35, R36, R0 ;  /* 0x00000024231f7224 */ /* 0x000fe200078e0200 */
[----:B------:R-:W-:-:S04]  /*1cf0*/  ULDC UR6, c[0x0][0x278] ;  /* 0x00009e0000067ab9 */ /* 0x000fc80000000800 */
[----:B------:R-:W-:-:S04]  /*1d00*/  LEA R28, R31, UR6, 0x2 ;  /* 0x000000061f1c7c11 */ /* 0x000fc8000f8e10ff */
[----:B------:R-:W-:-:S13]  /*1d10*/  LOP3.LUT P0, RZ, R28, 0x7, RZ, 0xc0, !PT ;  /* 0x000000071cff7812 */ /* 0x000fda000780c0ff */
[----:B------:R-:W0:Y:S01]  /*1d20*/  @!P0 LDC.64 R28, c[0x0][0x278] ;  /* 0x00009e00ff1c8b82 */ /* 0x000e220000000a00 */
[----:B------:R-:W-:Y:S05]  /*1d30*/  @!P0 BREAK B2 ;  /* 0x0000000000028942 */ /* 0x000fea0003800000 */
[----:B0-----:R-:W-:-:S05]  /*1d40*/  @!P0 IMAD.WIDE R28, R31, 0x4, R28 ;  /* 0x000000041f1c8825 */ /* 0x001fca00078e021c */
[----:B------:R0:W-:Y:S01]  /*1d50*/  @!P0 STG.E.64 desc[UR4][R28.64], R26 ;  /* 0x0000001a1c008986 */ /* 0x0001e2000c101b04 */
[----:B------:R-:W-:Y:S05]  /*1d60*/  @!P0 BRA `(.L_x_2275) ;  /* 0x0000000000288947 */ /* 0x000fea0003800000 */
.L_x_2274:
[----:B------:R-:W-:Y:S05]  /*1d70*/  BSYNC B2 ;  /* 0x0000000000027941 */ /* 0x000fea0003800000 */
.L_x_2273:
[----:B------:R-:W-:Y:S01]  /*1d80*/  ISETP.NE.AND P0, PT, R30, RZ, PT ;  /* 0x000000ff1e00720c */ /* 0x000fe20003f05270 */
[----:B0-----:R-:W0:Y:S01]  /*1d90*/  @P2 LDC.64 R28, c[0x0][0x278] ;  /* 0x00009e00ff1c2b82 */ /* 0x001e220000000a00 */
[----:B------:R-:W-:-:S11]  /*1da0*/  @P2 IMAD R43, R35, R36, R0 ;  /* 0x00000024232b2224 */ /* 0x000fd600078e0200 */
[----:B------:R-:W1:Y:S01]  /*1db0*/  @P0 LDC.64 R30, c[0x0][0x278] ;  /* 0x00009e00ff1e0b82 */ /* 0x000e620000000a00 */
[----:B------:R-:W-:Y:S02]  /*1dc0*/  @P0 IMAD R41, R35, R36, R0 ;  /* 0x0000002423290224 */ /* 0x000fe400078e0200 */
[----:B0-----:R-:W-:-:S04]  /*1dd0*/  @P2 IMAD.WIDE R28, R43, 0x4, R28 ;  /* 0x000000042b1c2825 */ /* 0x001fc800078e021c */
[----:B-1----:R-:W-:-:S05]  /*1de0*/  @P0 IMAD.WIDE R30, R41, 0x4, R30 ;  /* 0x00000004291e0825 */ /* 0x002fca00078e021e */
[----:B------:R1:W-:Y:S04]  /*1df0*/  @P0 STG.E desc[UR4][R30.64], R26 ;  /* 0x0000001a1e000986 */ /* 0x0003e8000c101904 */
[----:B------:R1:W-:Y:S02]  /*1e00*/  @P2 STG.E desc[UR4][R28.64+0x4], R27 ;  /* 0x0000041b1c002986 */ /* 0x0003e4000c101904 */
.L_x_2275:
[----:B------:R-:W-:Y:S05]  /*1e10*/  BSYNC B1 ;  /* 0x0000000000017941 */ /* 0x000fea0003800000 */
.L_x_2272:
[----:B01----:R-:W-:-:S05]  /*1e20*/  IMAD R29, R37, 0x40, R0 ;  /* 0x00000040251d7824 */ /* 0x003fca00078e0200 */
[----:B------:R-:W-:-:S13]  /*1e30*/  ISETP.GE.AND P0, PT, R29, R36, PT ;  /* 0x000000241d00720c */ /* 0x000fda0003f06270 */
[----:B------:R-:W-:Y:S05]  /*1e40*/  @P0 BRA `(.L_x_2271) ;  /* 0x0000000000500947 */ /* 0x000fea0003800000 */
[----:B------:R-:W0:Y:S01]  /*1e50*/  LDC.64 R26, c[0x0][0x278] ;  /* 0x00009e00ff1a7b82 */ /* 0x000e220000000a00 */
[-C--:B------:R-:W-:Y:S01]  /*1e60*/  IMAD R35, R35, R36.reuse, R29 ;  /* 0x0000002423237224 */ /* 0x080fe200078e021d */
[----:B------:R-:W-:Y:S01]  /*1e70*/  ULDC UR6, c[0x0][0x278] ;  /* 0x00009e0000067ab9 */ /* 0x000fe20000000800 */
[----:B------:R-:W-:Y:S01]  /*1e80*/  IADD3 R36, -R29, R36, RZ ;  /* 0x000000241d247210 */ /* 0x000fe20007ffe1ff */
[-CC-:B------:R-:W-:Y:S01]  /*1e90*/  FFMA R29, R21, R39.reuse, R38.reuse ;  /* 0x00000027151d7223 */ /* 0x180fe20000000026 */
[----:B------:R-:W-:Y:S01]  /*1ea0*/  FFMA R38, R32, R39, R38 ;  /* 0x0000002720267223 */ /* 0x000fe20000000026 */
[----:B------:R-:W-:Y:S02]  /*1eb0*/  LEA R28, R35, UR6, 0x2 ;  /* 0x00000006231c7c11 */ /* 0x000fe4000f8e10ff */
[----:B------:R-:W-:Y:S01]  /*1ec0*/  FADD R30, R24, -R29 ;  /* 0x8000001d181e7221 */ /* 0x000fe20000000000 */
[----:B------:R-:W-:Y:S01]  /*1ed0*/  FADD R38, R23, -R38 ;  /* 0x8000002617267221 */ /* 0x000fe20000000000 */
[----:B------:R-:W-:-:S04]  /*1ee0*/  LOP3.LUT P0, RZ, R28, 0x7, RZ, 0xc0, !PT ;  /* 0x000000071cff7812 */ /* 0x000fc8000780c0ff */
[----:B------:R-:W-:Y:S01]  /*1ef0*/  ISETP.LT.U32.OR P0, PT, R36, 0x2, P0 ;  /* 0x000000022400780c */ /* 0x000fe20000701470 */
[----:B0-----:R-:W-:-:S04]  /*1f00*/  IMAD.WIDE R28, R35, 0x4, R26 ;  /* 0x00000004231c7825 */ /* 0x001fc800078e021a */
[-C--:B------:R-:W-:Y:S01]  /*1f10*/  FMUL R26, R30, R33.reuse ;  /* 0x000000211e1a7220 */ /* 0x080fe20000400000 */
[----:B------:R-:W-:-:S07]  /*1f20*/  FMUL R27, R38, R33 ;  /* 0x00000021261b7220 */ /* 0x000fce0000400000 */
[----:B------:R0:W-:Y:S01]  /*1f30*/  @!P0 STG.E.64 desc[UR4][R28.64], R26 ;  /* 0x0000001a1c008986 */ /* 0x0001e2000c101b04 */
[----:B------:R-:W-:Y:S05]  /*1f40*/  @!P0 BRA `(.L_x_2271) ;  /* 0x0000000000108947 */ /* 0x000fea0003800000 */
[C---:B------:R-:W-:Y:S02]  /*1f50*/  ISETP.NE.AND P2, PT, R36.reuse, RZ, PT ;  /* 0x000000ff2400720c */ /* 0x040fe40003f45270 */
[----:B------:R-:W-:-:S11]  /*1f60*/  ISETP.GE.U32.AND P0, PT, R36, 0x2, PT ;  /* 0x000000022400780c */ /* 0x000fd60003f06070 */
[----:B------:R1:W-:Y:S04]  /*1f70*/  @P2 STG.E desc[UR4][R28.64], R26 ;  /* 0x0000001a1c002986 */ /* 0x0003e8000c101904 */
[----:B------:R1:W-:Y:S02]  /*1f80*/  @P0 STG.E desc[UR4][R28.64+0x4], R27 ;  /* 0x0000041b1c000986 */ /* 0x0003e4000c101904 */
.L_x_2271:
[----:B------:R-:W-:Y:S05]  /*1f90*/  BSYNC B0 ;  /* 0x0000000000007941 */ /* 0x000fea0003800000 */
.L_x_2270:
[----:B------:R-:W-:Y:S05]  /*1fa0*/  WARPSYNC.ALL ;  /* 0x0000000000007948 */ /* 0x000fea0003800000 */
[----:B01----:R-:W0:Y:S02]  /*1fb0*/  LDC R27, c[0x0][0x210] ;  /* 0x00008400ff1b7b82 */ /* 0x003e240000000800 */
[----:B0-----:R-:W-:-:S05]  /*1fc0*/  IMAD R2, R27, 0x4, R2 ;  /* 0x000000041b027824 */ /* 0x001fca00078e0202 */
[----:B------:R-:W-:-:S13]  /*1fd0*/  ISETP.GE.AND P0, PT, R2, UR7, PT ;  /* 0x0000000702007c0c */ /* 0x000fda000bf06270 */
[----:B------:R-:W-:Y:S05]  /*1fe0*/  @!P0 BRA `(.L_x_2276) ;  /* 0xffffffe400d08947 */ /* 0x000fea000383ffff */
[----:B------:R0:W-:Y:S04]  /*1ff0*/  STL.128 [R1+0x10], R8 ;  /* 0x0000100801007387 */ /* 0x0001e80000100c00 */
[----:B------:R0:W-:Y:S02]  /*2000*/  STL.128 [R1], R4 ;  /* 0x0000000401007387 */ /* 0x0001e40000100c00 */
.L_x_2242:
[----:B------:R-:W1:Y:S01]  /*2010*/  S2R R3, SR_CgaCtaId ;  /* 0x0000000000037919 */ /* 0x000e620000008800 */
[----:B------:R-:W-:Y:S01]  /*2020*/  MOV R2, 0x400 ;  /* 0x0000040000027802 */ /* 0x000fe20000000f00 */
[----:B------:R-:W-:Y:S01]  /*2030*/  BSSY B0, `(.L_x_2277) ;  /* 0x000000e000007945 */ /* 0x000fe20003800000 */
[----:B------:R-:W2:Y:S02]  /*2040*/  S2R R15, SR_TID.X ;  /* 0x00000000000f7919 */ /* 0x000ea40000002100 */
[----:B-1----:R-:W-:Y:S01]  /*2050*/  LEA R12, R3, R2, 0x18 ;  /* 0x00000002030c7211 */ /* 0x002fe200078ec0ff */
[----:B--2---:R-:W-:Y:S01]  /*2060*/  IMAD.SHL.U32 R2, R15, 0x8, RZ ;  /* 0x000000080f027824 */ /* 0x004fe200078e00ff */
[----:B------:R-:W-:-:S04]  /*2070*/  SHF.R.U32.HI R3, RZ, 0x5, R15 ;  /* 0x00000005ff037819 */ /* 0x000fc8000001160f */
[----:B------:R-:W-:Y:S01]  /*2080*/  LOP3.LUT R14, R2, 0xf8, RZ, 0xc0, !PT ;  /* 0x000000f8020e7812 */ /* 0x000fe200078ec0ff */
[----:B------:R-:W-:-:S04]  /*2090*/  IMAD R13, R3, 0x108, R12 ;  /* 0x00000108030d7824 */ /* 0x000fc800078e020c */
[----:B------:R-:W-:Y:S01]  /*20a0*/  IMAD.IADD R13, R13, 0x1, R14 ;  /* 0x000000010d0d7824 */ /* 0x000fe200078e020e */
[----:B------:R-:W-:Y:S06]  /*20b0*/  @P1 BRA `(.L_x_2278) ;  /* 0x0000000000141947 */ /* 0x000fec0003800000 */
[----:B------:R-:W-:Y:S01]  /*20c0*/  IMAD R2, R37, 0x40, R0 ;  /* 0x0000004025027824 */ /* 0x000fe200078e0200 */
[----:B------:R-:W-:Y:S01]  /*20d0*/  ULDC UR6, c[0x0][0x21c] ;  /* 0x0000870000067ab9 */ /* 0x000fe20000000800 */
[----:B------:R1:W-:Y:S03]  /*20e0*/  STS.64 [R13], R8 ;  /* 0x000000080d007388 */ /* 0x0003e60000000a00 */
[----:B------:R-:W-:-:S13]  /*20f0*/  ISETP.GE.AND P0, PT, R2, UR6, PT ;  /* 0x0000000602007c0c */ /* 0x000fda000bf06270 */
[----:B------:R1:W-:Y:S02]  /*2100*/  @!P0 STS.64 [R13+0x420], R10 ;  /* 0x0004200a0d008388 */ /* 0x0003e40000000a00 */
.L_x_2278:
[----:B------:R-:W-:Y:S05]  /*2110*/  BSYNC B0 ;  /* 0x0000000000007941 */ /* 0x000fea0003800000 */
.L_x_2277:
[----:B------:R-:W2:Y:S01]  /*2120*/  S2UR UR6, SR_CTAID.X ;  /* 0x00000000000679c3 */ /* 0x000ea20000002500 */
[----:B------:R-:W-:Y:S01]  /*2130*/  IMAD.MOV R2, RZ, RZ, -R25 ;  /* 0x000000ffff027224 */ /* 0x000fe200078e0a19 */
[----:B01----:R-:W-:-:S06]  /*2140*/  LOP3.LUT R8, R15, 0x1f, RZ, 0xc0, !PT ;  /* 0x0000001f0f087812 */ /* 0x003fcc00078ec0ff */
[----:B------:R-:W-:Y:S06]  /*2150*/  BAR.SYNC.DEFER_BLOCKING 0x0 ;  /* 0x0000000000007b1d */ /* 0x000fec0000010000 */
[----:B------:R-:W-:Y:S01]  /*2160*/  BSSY B0, `(.L_x_2279) ;  /* 0x0000040000007945 */ /* 0x000fe20003800000 */
[----:B--2---:R-:W-:Y:S01]  /*2170*/  IMAD R2, R37, R2, UR6 ;  /* 0x0000000625027e24 */ /* 0x004fe2000f8e0202 */
[----:B------:R-:W-:-:S03]  /*2180*/  ULDC UR6, c[0x0][0x21c] ;  /* 0x0000870000067ab9 */ /* 0x000fc60000000800 */
[----:B------:R-:W-:Y:S01]  /*2190*/  IMAD.SHL.U32 R9, R2, 0x20, RZ ;  /* 0x0000002002097824 */ /* 0x000fe200078e00ff */
[----:B------:R-:W-:-:S04]  /*21a0*/  LOP3.LUT R2, R15, 0x7fffffe0, RZ, 0xc0, !PT ;  /* 0x7fffffe00f027812 */ /* 0x000fc800078ec0ff */
[----:B------:R-:W-:Y:S01]  /*21b0*/  LOP3.LUT R8, R9, 0xffffffe0, R8, 0xe2, !PT ;  /* 0xffffffe009087812 */ /* 0x000fe200078ee208 */
[----:B------:R-:W-:-:S04]  /*21c0*/  IMAD R9, R3, 0x420, R12 ;  /* 0x0000042003097824 */ /* 0x000fc800078e020c */
[----:B------:R-:W-:Y:S02]  /*21d0*/  IMAD R2, R2, R37, R8 ;  /* 0x0000002502027224 */ /* 0x000fe400078e0208 */
[----:B------:R-:W-:-:S03]  /*21e0*/  IMAD.IADD R8, R14, 0x1, R9 ;  /* 0x000000010e087824 */ /* 0x000fc600078e0209 */
[----:B------:R-:W-:-:S04]  /*21f0*/  SHF.L.U32 R2, R2, 0x1, RZ ;  /* 0x0000000102027819 */ /* 0x000fc800000006ff */
[----:B------:R-:W-:-:S04]  /*2200*/  ISETP.GE.AND P0, PT, R2, UR6, PT ;  /* 0x0000000602007c0c */ /* 0x000fc8000bf06270 */
[----:B------:R-:W-:-:S13]  /*2210*/  ISETP.LT.U32.AND P0, PT, R15, 0x40, !P0 ;  /* 0x000000400f00780c */ /* 0x000fda0004701070 */
[----:B------:R-:W-:Y:S05]  /*2220*/  @!P0 BRA `(.L_x_2280) ;  /* 0x0000000000cc8947 */ /* 0x000fea0003800000 */
[----:B------:R-:W-:Y:S01]  /*2230*/  ISETP.NE.AND P2, PT, R3, RZ, PT ;  /* 0x000000ff0300720c */ /* 0x000fe20003f45270 */
[----:B------:R-:W-:Y:S01]  /*2240*/  VIADD R14, R1, 0x10 ;  /* 0x00000010010e7836 */ /* 0x000fe20000000000 */
[----:B------:R-:W-:Y:S01]  /*2250*/  BSSY B1, `(.L_x_2281) ;  /* 0x000000b000017945 */ /* 0x000fe20003800000 */
[C---:B------:R-:W-:Y:S02]  /*2260*/  ISETP.NE.AND P3, PT, R3.reuse, 0x1, PT ;  /* 0x000000010300780c */ /* 0x040fe40003f65270 */
[C---:B------:R-:W-:Y:S01]  /*2270*/  ISETP.NE.AND P4, PT, R3.reuse, 0x2, PT ;  /* 0x000000020300780c */ /* 0x040fe20003f85270 */
[C---:B------:R-:W-:Y:S01]  /*2280*/  IMAD R14, R3.reuse, 0x8, R14 ;  /* 0x00000008030e7824 */ /* 0x040fe200078e020e */
[----:B------:R-:W-:-:S06]  /*2290*/  ISETP.NE.AND P5, PT, R3, 0x3, PT ;  /* 0x000000030300780c */ /* 0x000fcc0003fa5270 */
[----:B------:R-:W-:Y:S07]  /*22a0*/  @!P2 BRA `(.L_x_2282) ;  /* 0x000000000014a947 */ /* 0x000fee0003800000 */
[----:B------:R-:W2:Y:S04]  /*22b0*/  LDL.64 R16, [R14] ;  /* 0x000000000e107983 */ /* 0x000ea80000100a00 */
[----:B------:R-:W2:Y:S02]  /*22c0*/  LDS.64 R10, [R8] ;  /* 0x00000000080a7984 */ /* 0x000ea40000000a00 */
[----:B--2---:R-:W-:Y:S01]  /*22d0*/  FADD R11, R11, R17 ;  /* 0x000000110b0b7221 */ /* 0x004fe20000000000 */
[----:B------:R-:W-:-:S05]  /*22e0*/  FADD R10, R10, R16 ;  /* 0x000000100a0a7221 */ /* 0x000fca0000000000 */
[----:B------:R0:W-:Y:S02]  /*22f0*/  STL.64 [R14], R10 ;  /* 0x0000000a0e007387 */ /* 0x0001e40000100a00 */
.L_x_2282:
[----:B------:R-:W-:Y:S05]  /*2300*/  BSYNC B1 ;  /* 0x0000000000017941 */ /* 0x000fea0003800000 */
.L_x_2281:
[----:B------:R-:W-:Y:S04]  /*2310*/  BSSY B1, `(.L_x_2283) ;  /* 0x0000007000017945 */ /* 0x000fe80003800000 */
[----:B------:R-:W-:Y:S05]  /*2320*/  @!P3 BRA `(.L_x_2284) ;  /* 0x000000000014b947 */ /* 0x000fea0003800000 */
[----:B------:R-:W2:Y:S04]  /*2330*/  LDL.64 R16, [R14] ;  /* 0x000000000e107983 */ /* 0x000ea80000100a00 */
[----:B0-----:R-:W2:Y:S02]  /*2340*/  LDS.64 R10, [R8+0x108] ;  /* 0x00010800080a7984 */ /* 0x001ea40000000a00 */
[----:B--2---:R-:W-:Y:S01]  /*2350*/  FADD R11, R11, R17 ;  /* 0x000000110b0b7221 */ /* 0x004fe20000000000 */
[----:B------:R-:W-:-:S05]  /*2360*/  FADD R10, R10, R16 ;  /* 0x000000100a0a7221 */ /* 0x000fca0000000000 */
[----:B------:R1:W-:Y:S02]  /*2370*/  STL.64 [R14], R10 ;  /* 0x0000000a0e007387 */ /* 0x0003e40000100a00 */
.L_x_2284:
[----:B------:R-:W-:Y:S05]  /*2380*/  BSYNC B1 ;  /* 0x0000000000017941 */ /* 0x000fea0003800000 */
.L_x_2283:
[----:B------:R-:W-:Y:S04]  /*2390*/  BSSY B1, `(.L_x_2285) ;  /* 0x0000007000017945 */ /* 0x000fe80003800000 */
[----:B------:R-:W-:Y:S05]  /*23a0*/  @!P4 BRA `(.L_x_2286) ;  /* 0x000000000014c947 */ /* 0x000fea0003800000 */
[----:B------:R-:W2:Y:S04]  /*23b0*/  LDL.64 R16, [R14] ;  /* 0x000000000e107983 */ /* 0x000ea80000100a00 */
[----:B01----:R-:W2:Y:S02]  /*23c0*/  LDS.64 R10, [R8+0x210] ;  /* 0x00021000080a7984 */ /* 0x003ea40000000a00 */
[----:B--2---:R-:W-:Y:S01]  /*23d0*/  FADD R11, R11, R17 ;  /* 0x000000110b0b7221 */ /* 0x004fe20000000000 */
[----:B------:R-:W-:-:S05]  /*23e0*/  FADD R10, R10, R16 ;  /* 0x000000100a0a7221 */ /* 0x000fca0000000000 */
[----:B------:R2:W-:Y:S02]  /*23f0*/  STL.64 [R14], R10 ;  /* 0x0000000a0e007387 */ /* 0x0005e40000100a00 */
.L_x_2286:
[----:B------:R-:W-:Y:S05]  /*2400*/  BSYNC B1 ;  /* 0x0000000000017941 */ /* 0x000fea0003800000 */
.L_x_2285:
[----:B------:R-:W3:Y:S01]  /*2410*/  @P5 LDL.64 R18, [R14] ;  /* 0x000000000e125983 */ /* 0x000ee20000100a00 */
[----:B012---:R-:W0:Y:S01]  /*2420*/  LDC.64 R10, c[0x0][0x268] ;  /* 0x00009a00ff0a7b82 */ /* 0x007e220000000a00 */
[----:B------:R-:W-:Y:S02]  /*2430*/  IMAD R9, R25, UR6, R2 ;  /* 0x0000000619097c24 */ /* 0x000fe4000f8e0202 */
[----:B------:R-:W3:Y:S02]  /*2440*/  @P5 LDS.64 R16, [R8+0x318] ;  /* 0x0003180008105984 */ /* 0x000ee40000000a00 */
[----:B0-----:R-:W-:Y:S01]  /*2450*/  IMAD.WIDE.U32 R10, R9, 0x4, R10 ;  /* 0x00000004090a7825 */ /* 0x001fe200078e000a */
[----:B------:R-:W-:Y:S02]  /*2460*/  IADD3 R9, -R2, UR6, RZ ;  /* 0x0000000602097c10 */ /* 0x000fe4000fffe1ff */
[----:B------:R-:W-:Y:S02]  /*2470*/  LOP3.LUT P2, RZ, R10, 0x7, RZ, 0xc0, !PT ;  /* 0x000000070aff7812 */ /* 0x000fe4000784c0ff */
[----:B------:R-:W-:-:S02]  /*2480*/  ISETP.GE.U32.AND P3, PT, R9, 0x2, PT ;  /* 0x000000020900780c */ /* 0x000fc40003f66070 */
[----:B------:R-:W-:Y:S01]  /*2490*/  ISETP.LT.U32.OR P2, PT, R9, 0x2, P2 ;  /* 0x000000020900780c */ /* 0x000fe20001741470 */
[----:B---3--:R-:W-:Y:S01]  /*24a0*/  @P5 FADD R17, R17, R19 ;  /* 0x0000001311115221 */ /* 0x008fe20000000000 */
[----:B------:R-:W-:-:S05]  /*24b0*/  @P5 FADD R16, R16, R18 ;  /* 0x0000001210105221 */ /* 0x000fca0000000000 */
[----:B------:R0:W-:Y:S06]  /*24c0*/  @P5 STL.64 [R14], R16 ;  /* 0x000000100e005387 */ /* 0x0001ec0000100a00 */
[----:B------:R-:W-:Y:S05]  /*24d0*/  @P2 BRA `(.L_x_2287) ;  /* 0x00000000000c2947 */ /* 0x000fea0003800000 */
[----:B0-----:R-:W2:Y:S04]  /*24e0*/  LDL.64 R14, [R14] ;  /* 0x000000000e0e7983 */ /* 0x001ea80000100a00 */
[----:B--2---:R0:W-:Y:S01]  /*24f0*/  STG.E.64 desc[UR4][R10.64], R14 ;  /* 0x0000000e0a007986 */ /* 0x0041e2000c101b04 */
[----:B------:R-:W-:Y:S05]  /*2500*/  BRA `(.L_x_2280) ;  /* 0x0000000000147947 */ /* 0x000fea0003800000 */
.L_x_2287:
[----:B------:R-:W-:Y:S01]  /*2510*/  ISETP.NE.AND P2, PT, R9, RZ, PT ;  /* 0x000000ff0900720c */ /* 0x000fe20003f45270 */
[----:B------:R-:W2:-:S12]  /*2520*/  @P3 LDL R15, [R14+0x4] ;  /* 0x000004000e0f3983 */ /* 0x000e980000100800 */
[----:B------:R-:W3:Y:S04]  /*2530*/  @P2 LDL R9, [R14] ;  /* 0x000000000e092983 */ /* 0x000ee80000100800 */
[----:B--2---:R1:W-:Y:S04]  /*2540*/  @P3 STG.E desc[UR4][R10.64+0x4], R15 ;  /* 0x0000040f0a003986 */ /* 0x0043e8000c101904 */
[----:B---3--:R1:W-:Y:S02]  /*2550*/  @P2 STG.E desc[UR4][R10.64], R9 ;  /* 0x000000090a002986 */ /* 0x0083e4000c101904 */
.L_x_2280:
[----:B------:R-:W-:Y:S05]  /*2560*/  BSYNC B0 ;  /* 0x0000000000007941 */ /* 0x000fea0003800000 */
.L_x_2279:
[----:B------:R-:W-:Y:S06]  /*2570*/  BAR.SYNC.DEFER_BLOCKING 0x0 ;  /* 0x0000000000007b1d */ /* 0x000fec0000010000 */
[----:B------:R-:W-:Y:S04]  /*2580*/  BSSY B0, `(.L_x_2288) ;  /* 0x0000008000007945 */ /* 0x000fe80003800000 */
[----:B------:R-:W-:Y:S05]  /*2590*/  @P1 BRA `(.L_x_2289) ;  /* 0x0000000000181947 */ /* 0x000fea0003800000 */
[----:B------:R-:W-:Y:S01]  /*25a0*/  IMAD R0, R37, 0x40, R0 ;  /* 0x0000004025007824 */ /* 0x000fe200078e0200 */
[C---:B------:R-:W-:Y:S02]  /*25b0*/  ISETP.NE.AND P1, PT, R3.reuse, 0x1, PT ;  /* 0x000000010300780c */ /* 0x040fe40003f25270 */
[----:B------:R-:W-:Y:S02]  /*25c0*/  ISETP.NE.AND P2, PT, R3, RZ, PT ;  /* 0x000000ff0300720c */ /* 0x000fe40003f45270 */
[----:B------:R-:W-:-:S11]  /*25d0*/  ISETP.GE.OR P1, PT, R0, UR6, !P1 ;  /* 0x0000000600007c0c */ /* 0x000fd6000cf26670 */
[----:B------:R2:W-:Y:S04]  /*25e0*/  @P2 STS.64 [R13], R4 ;  /* 0x000000040d002388 */ /* 0x0005e80000000a00 */
[----:B------:R2:W-:Y:S02]  /*25f0*/  @!P1 STS.64 [R13+0x420], R6 ;  /* 0x000420060d009388 */ /* 0x0005e40000000a00 */
.L_x_2289:
[----:B------:R-:W-:Y:S05]  /*2600*/  BSYNC B0 ;  /* 0x0000000000007941 */ /* 0x000fea0003800000 */
.L_x_2288:
[----:B------:R-:W-:Y:S06]  /*2610*/  BAR.SYNC.DEFER_BLOCKING 0x0 ;  /* 0x0000000000007b1d */ /* 0x000fec0000010000 */
[----:B------:R-:W-:Y:S05]  /*2620*/  @!P0 EXIT ;  /* 0x000000000000894d */ /* 0x000fea0003800000 */
[C---:B------:R-:W-:Y:S01]  /*2630*/  ISETP.NE.AND P0, PT, R3.reuse, RZ, PT ;  /* 0x000000ff0300720c */ /* 0x040fe20003f05270 */
[----:B------:R-:W-:Y:S01]  /*2640*/  BSSY B0, `(.L_x_2290) ;  /* 0x000000b000007945 */ /* 0x000fe20003800000 */
[C---:B------:R-:W-:Y:S02]  /*2650*/  ISETP.NE.AND P1, PT, R3.reuse, 0x1, PT ;  /* 0x000000010300780c */ /* 0x040fe40003f25270 */
[C---:B------:R-:W-:Y:S02]  /*2660*/  ISETP.NE.AND P2, PT, R3.reuse, 0x2, PT ;  /* 0x000000020300780c */ /* 0x040fe40003f45270 */
[C---:B------:R-:W-:Y:S01]  /*2670*/  ISETP.NE.AND P3, PT, R3.reuse, 0x3, PT ;  /* 0x000000030300780c */ /* 0x040fe20003f65270 */
[----:B------:R-:W-:-:S06]  /*2680*/  IMAD R3, R3, 0x8, R34 ;  /* 0x0000000803037824 */ /* 0x000fcc00078e0222 */
[----:B------:R-:W-:Y:S06]  /*2690*/  @!P0 BRA `(.L_x_2291) ;  /* 0x0000000000148947 */ /* 0x000fec0003800000 */
[----:B--2---:R-:W2:Y:S04]  /*26a0*/  LDL.64 R6, [R3] ;  /* 0x0000000003067983 */ /* 0x004ea80000100a00 */
[----:B------:R-:W2:Y:S02]  /*26b0*/  LDS.64 R4, [R8] ;  /* 0x0000000008047984 */ /* 0x000ea40000000a00 */
[----:B--2---:R-:W-:Y:S01]  /*26c0*/  FADD R5, R5, R7 ;  /* 0x0000000705057221 */ /* 0x004fe20000000000 */
[----:B------:R-:W-:-:S05]  /*26d0*/  FADD R4, R4, R6 ;  /* 0x0000000604047221 */ /* 0x000fca0000000000 */
[----:B------:R3:W-:Y:S02]  /*26e0*/  STL.64 [R3], R4 ;  /* 0x0000000403007387 */ /* 0x0007e40000100a00 */
.L_x_2291:
[----:B------:R-:W-:Y:S05]  /*26f0*/  BSYNC B0 ;  /* 0x0000000000007941 */ /* 0x000fea0003800000 */
.L_x_2290:
[----:B------:R-:W-:Y:S04]  /*2700*/  BSSY B0, `(.L_x_2292) ;  /* 0x0000007000007945 */ /* 0x000fe80003800000 */
[----:B------:R-:W-:Y:S05]  /*2710*/  @!P1 BRA `(.L_x_2293) ;  /* 0x0000000000149947 */ /* 0x000fea0003800000 */
[----:B--2---:R-:W2:Y:S04]  /*2720*/  LDL.64 R6, [R3] ;  /* 0x0000000003067983 */ /* 0x004ea80000100a00 */
[----:B---3--:R-:W2:Y:S02]  /*2730*/  LDS.64 R4, [R8+0x108] ;  /* 0x0001080008047984 */ /* 0x008ea40000000a00 */
[----:B--2---:R-:W-:Y:S01]  /*2740*/  FADD R5, R5, R7 ;  /* 0x0000000705057221 */ /* 0x004fe20000000000 */
[----:B------:R-:W-:-:S05]  /*2750*/  FADD R4, R4, R6 ;  /* 0x0000000604047221 */ /* 0x000fca0000000000 */
[----:B------:R4:W-:Y:S02]  /*2760*/  STL.64 [R3], R4 ;  /* 0x0000000403007387 */ /* 0x0009e40000100a00 */
.L_x_2293:
[----:B------:R-:W-:Y:S05]  /*2770*/  BSYNC B0 ;  /* 0x0000000000007941 */ /* 0x000fea0003800000 */
.L_x_2292:
[----:B------:R-:W-:Y:S04]  /*2780*/  BSSY B0, `(.L_x_2294) ;  /* 0x0000007000007945 */ /* 0x000fe80003800000 */
[----:B------:R-:W-:Y:S05]  /*2790*/  @!P2 BRA `(.L_x_2295) ;  /* 0x000000000014a947 */ /* 0x000fea0003800000 */
[----:B--2---:R-:W2:Y:S04]  /*27a0*/  LDL.64 R6, [R3] ;  /* 0x0000000003067983 */ /* 0x004ea80000100a00 */
[----:B---34-:R-:W2:Y:S02]  /*27b0*/  LDS.64 R4, [R8+0x210] ;  /* 0x0002100008047984 */ /* 0x018ea40000000a00 */
[----:B--2---:R-:W-:Y:S01]  /*27c0*/  FADD R5, R5, R7 ;  /* 0x0000000705057221 */ /* 0x004fe20000000000 */
[----:B------:R-:W-:-:S05]  /*27d0*/  FADD R4, R4, R6 ;  /* 0x0000000604047221 */ /* 0x000fca0000000000 */
[----:B------:R2:W-:Y:S02]  /*27e0*/  STL.64 [R3], R4 ;  /* 0x0000000403007387 */ /* 0x0005e40000100a00 */
.L_x_2295:
[----:B------:R-:W-:Y:S05]  /*27f0*/  BSYNC B0 ;  /* 0x0000000000007941 */ /* 0x000fea0003800000 */
.L_x_2294:
[----:B--2---:R-:W2:Y:S01]  /*2800*/  @P3 LDL.64 R6, [R3] ;  /* 0x0000000003063983 */ /* 0x004ea20000100a00 */
[----:B---34-:R-:W3:Y:S01]  /*2810*/  LDC.64 R4, c[0x0][0x270] ;  /* 0x00009c00ff047b82 */ /* 0x018ee20000000a00 */
[----:B------:R-:W-:Y:S01]  /*2820*/  IMAD R25, R25, UR6, R2 ;  /* 0x0000000619197c24 */ /* 0x000fe2000f8e0202 */
[----:B------:R-:W-:Y:S01]  /*2830*/  IADD3 R2, -R2, UR6, RZ ;  /* 0x0000000602027c10 */ /* 0x000fe2000fffe1ff */
[----:B-1----:R-:W2:Y:S02]  /*2840*/  @P3 LDS.64 R8, [R8+0x318] ;  /* 0x0003180008083984 */ /* 0x002ea40000000a00 */
[----:B---3--:R-:W-:-:S03]  /*2850*/  IMAD.WIDE.U32 R4, R25, 0x4, R4 ;  /* 0x0000000419047825 */ /* 0x008fc600078e0004 */
[----:B------:R-:W-:-:S04]  /*2860*/  LOP3.LUT P0, RZ, R4, 0x7, RZ, 0xc0, !PT ;  /* 0x0000000704ff7812 */ /* 0x000fc8000780c0ff */
[----:B------:R-:W-:Y:S01]  /*2870*/  ISETP.LT.U32.OR P0, PT, R2, 0x2, P0 ;  /* 0x000000020200780c */ /* 0x000fe20000701470 */
[----:B--2---:R-:W-:Y:S01]  /*2880*/  @P3 FADD R7, R9, R7 ;  /* 0x0000000709073221 */ /* 0x004fe20000000000 */
[----:B------:R-:W-:-:S05]  /*2890*/  @P3 FADD R6, R8, R6 ;  /* 0x0000000608063221 */ /* 0x000fca0000000000 */
[----:B------:R1:W-:Y:S06]  /*28a0*/  @P3 STL.64 [R3], R6 ;  /* 0x0000000603003387 */ /* 0x0003ec0000100a00 */
[----:B------:R-:W-:Y:S05]  /*28b0*/  @P0 BRA `(.L_x_2296) ;  /* 0x00000000000c0947 */ /* 0x000fea0003800000 */
[----:B-1----:R-:W2:Y:S04]  /*28c0*/  LDL.64 R2, [R3] ;  /* 0x0000000003027983 */ /* 0x002ea80000100a00 */
[----:B--2---:R-:W-:Y:S01]  /*28d0*/  STG.E.64 desc[UR4][R4.64], R2 ;  /* 0x0000000204007986 */ /* 0x004fe2000c101b04 */
[----:B------:R-:W-:Y:S05]  /*28e0*/  EXIT ;  /* 0x000000000000794d */ /* 0x000fea0003800000 */
.L_x_2296:
[C---:B------:R-:W-:Y:S01]  /*28f0*/  ISETP.NE.AND P1, PT, R2.reuse, RZ, PT ;  /* 0x000000ff0200720c */ /* 0x040fe20003f25270 */
[----:B------:R-:W-:Y:S01]  /*2900*/  BSSY B0, `(.L_x_2297) ;  /* 0x0000005000007945 */ /* 0x000fe20003800000 */
[----:B------:R-:W-:-:S11]  /*2910*/  ISETP.GE.U32.AND P0, PT, R2, 0x2, PT ;  /* 0x000000020200780c */ /* 0x000fd60003f06070 */
[----:B------:R-:W-:Y:S05]  /*2920*/  @!P1 BRA `(.L_x_2298) ;  /* 0x0000000000089947 */ /* 0x000fea0003800000 */
[----:B-1----:R-:W2:Y:S04]  /*2930*/  LDL R7, [R3] ;  /* 0x0000000003077983 */ /* 0x002ea80000100800 */
[----:B--2---:R2:W-:Y:S02]  /*2940*/  STG.E desc[UR4][R4.64], R7 ;  /* 0x0000000704007986 */ /* 0x0045e4000c101904 */
.L_x_2298:
[----:B------:R-:W-:Y:S05]  /*2950*/  BSYNC B0 ;  /* 0x0000000000007941 */ /* 0x000fea0003800000 */
.L_x_2297:
[----:B------:R-:W-:Y:S05]  /*2960*/  @!P0 EXIT ;  /* 0x000000000000894d */ /* 0x000fea0003800000 */
[----:B-1----:R-:W3:Y:S04]  /*2970*/  LDL R3, [R3+0x4] ;  /* 0x0000040003037983 */ /* 0x002ee80000100800 */
[----:B---3--:R-:W-:Y:S01]  /*2980*/  STG.E desc[UR4][R4.64+0x4], R3 ;  /* 0x0000040304007986 */ /* 0x008fe2000c101904 */
[----:B------:R-:W-:Y:S05]  /*2990*/  EXIT ;  /* 0x000000000000794d */ /* 0x000fea0003800000 */
        .weak           $__internal_20_$__cuda_sm20_rcp_rn_f32_slowpath
        .type           $__internal_20_$__cuda_sm20_rcp_rn_f32_slowpath,@function
        .size           $__internal_20_$__cuda_sm20_rcp_rn_f32_slowpath,(.L_x_7860 - $__internal_20_$__cuda_sm20_rcp_rn_f32_slowpath)
$__internal_20_$__cuda_sm20_rcp_rn_f32_slowpath:
        /* <DEDUP_REMOVED lines=15> */
.L_x_2299:
        /* <DEDUP_REMOVED lines=33> */
.L_x_2301:
[----:B------:R2:W3:Y:S02]  /*2ca0*/  MUFU.RCP R4, R3 ;  /* 0x0000000300047308 */ /* 0x0004e40000001000 */
.L_x_2300:
[----:B-1-3--:R-:W-:Y:S02]  /*2cb0*/  IMAD.MOV.U32 R13, RZ, RZ, R4 ;  /* 0x000000ffff0d7224 */ /* 0x00afe400078e0004 */
[----:B------:R-:W-:Y:S02]  /*2cc0*/  IMAD.MOV.U32 R4, RZ, RZ, R10 ;  /* 0x000000ffff047224 */ /* 0x000fe400078e000a */
[----:B------:R-:W-:-:S04]  /*2cd0*/  IMAD.MOV.U32 R5, RZ, RZ, 0x0 ;  /* 0x00000000ff057424 */ /* 0x000fc800078e00ff */
[----:B0-2---:R-:W-:Y:S05]  /*2ce0*/  RET.REL.NODEC R4 `(_ZN18transformer_engine13normalization21ln_bwd_general_kernelINS0_13Kernel_traitsI13__nv_bfloat16fS3_fjLj128ELj1ELj4ELj1ELj8ENS0_18Kernel_traits_baseILj128ES3_fS3_fjLj128EEEEEEEvNS0_20BackwardKernelParamsE) ;  /* 0xffffffd004c47950 */ /* 0x005fea0003c3ffff */
.L_x_2302:
        /* <DEDUP_REMOVED lines=9> */
.L_x_7860:


//--------------------- .text._ZN18transformer_engine13normalization30ln_bwd_finalize_general_kernelI13__nv_bfloat16fLj4ELj1ELj4ELj32EEEvNS0_20BackwardKernelParamsE --------------------------
	.section	.text._ZN18transformer_engine13normalization30ln_bwd_finalize_general_kernelI13__nv_bfloat16fLj4ELj1ELj4ELj32EEEvNS0_20BackwardKernelParamsE,"ax",@progbits
	.align	128
        .global         _ZN18transformer_engine13normalization30ln_bwd_finalize_general_kernelI13__nv_bfloat16fLj4ELj1ELj4ELj32EEEvNS0_20BackwardKernelParamsE
        .type           _ZN18transformer_engine13normalization30ln_bwd_finalize_general_kernelI13__nv_bfloat16fLj4ELj1ELj4ELj32EEEvNS0_20BackwardKernelParamsE,@function
        .size           _ZN18transformer_engine13normalization30ln_bwd_finalize_general_kernelI13__nv_bfloat16fLj4ELj1ELj4ELj32EEEvNS0_20BackwardKernelParamsE,(.L_x_7886 - _ZN18transformer_engine13normalization30ln_bwd_finalize_general_kernelI13__nv_bfloat16fLj4ELj1ELj4ELj32EEEvNS0_20BackwardKernelParamsE)
        .other          _ZN18transformer_engine13normalization30ln_bwd_finalize_general_kernelI13__nv_bfloat16fLj4ELj1ELj4ELj32EEEvNS0_20BackwardKernelParamsE,@"STO_CUDA_ENTRY STV_DEFAULT"
_ZN18transformer_engine13normalization30ln_bwd_finalize_general_kernelI13__nv_bfloat16fLj4ELj1ELj4ELj32EEEvNS0_20BackwardKernelParamsE:
.text._ZN18transformer_engine13normalization30ln_bwd_finalize_general_kernelI13__nv_bfloat16fLj4ELj1ELj4ELj32EEEvNS0_20BackwardKernelParamsE:
[----:B------:R-:W-:Y:S01]  /*0000*/  LDC R1, c[0x0][0x28] ;  /* 0x00000a00ff017b82 */ /* 0x000fe20000000800 */
[----:B------:R-:W0:Y:S07]  /*0010*/  S2R R12, SR_TID.X ;  /* 0x00000000000c7919 */ /* 0x000e2e0000002100 */
[----:B------:R-:W1:Y:S01]  /*0020*/  S2UR UR5, SR_CTAID.X ;  /* 0x00000000000579c3 */ /* 0x000e620000002500 */
[----:B------:R-:W-:Y:S01]  /*0030*/  ULDC UR4, c[0x0][0x0] ;  /* 0x0000000000047ab9 */ /* 0x000fe20000000800 */
[----:B------:R-:W-:Y:S01]  /*0040*/  ULDC UR6, c[0x0][0x21c] ;  /* 0x0000870000067ab9 */ /* 0x000fe20000000800 */
[----:B------:R-:W2:Y:S01]  /*0050*/  S2R R8, SR_TID.Y ;  /* 0x0000000000087919 */ /* 0x000ea20000002200 */
[----:B------:R-:W-:Y:S01]  /*0060*/  IMAD.U32 R3, RZ, RZ, UR6 ;  /* 0x00000006ff037e24 */ /* 0x000fe2000f8e00ff */
[----:B------:R-:W-:Y:S01]  /*0070*/  ULDC.64 UR6, c[0x0][0x208] ;  /* 0x0000820000067ab9 */ /* 0x000fe20000000a00 */
[----:B------:R-:W-:Y:S01]  /*0080*/  ULDC UR10, c[0x0][0x210] ;  /* 0x00008400000a7ab9 */ /* 0x000fe20000000800 */
[----:B------:R-:W-:Y:S01]  /*0090*/  ULDC UR11, c[0x0][0x21c] ;  /* 0x00008700000b7ab9 */ /* 0x000fe20000000800 */
[----:B------:R-:W-:Y:S01]  /*00a0*/  ULDC.64 UR8, c[0x0][0x268] ;  /* 0x00009a0000087ab9 */ /* 0x000fe20000000a00 */
[----:B------:R-:W-:Y:S01]  /*00b0*/  BSSY B0, `(.L_x_2303) ;  /* 0x000002e000007945 */ /* 0x000fe20003800000 */
[----:B------:R-:W-:-:S02]  /*00c0*/  IMAD.MOV.U32 R2, RZ, RZ, RZ ;  /* 0x000000ffff027224 */ /* 0x000fc400078e00ff */
[----:B------:R-:W-:Y:S01]  /*00d0*/  IMAD.MOV.U32 R10, RZ, RZ, RZ ;  /* 0x000000ffff0a7224 */ /* 0x000fe200078e00ff */
[----:B-1----:R-:W-:-:S03]  /*00e0*/  UIMAD UR4, UR4, UR5, URZ ;  /* 0x00000005040472a4 */ /* 0x002fc6000f8e023f */
[----:B------:R-:W-:-:S03]  /*00f0*/  ULDC UR5, c[0x0][0x210] ;  /* 0x0000840000057ab9 */ /* 0x000fc60000000800 */
[----:B0-----:R-:W-:Y:S01]  /*0100*/  VIADD R0, R12, UR4 ;  /* 0x000000040c007c36 */ /* 0x001fe20008000000 */
[----:B--2---:R-:W-:Y:S01]  /*0110*/  ISETP.GE.AND P0, PT, R8, UR5, PT ;  /* 0x0000000508007c0c */ /* 0x004fe2000bf06270 */
[----:B------:R-:W-:-:S03]  /*0120*/  ULDC UR5, c[0x0][0x270] ;  /* 0x00009c0000057ab9 */ /* 0x000fc60000000800 */
[----:B------:R-:W-:-:S13]  /*0130*/  ISETP.GE.OR P0, PT, R0, R3, P0 ;  /* 0x000000030000720c */ /* 0x000fda0000706670 */
[----:B------:R-:W-:Y:S05]  /*0140*/  @P0 BRA `(.L_x_2304) ;  /* 0x0000000000900947 */ /* 0x000fea0003800000 */
[----:B------:R-:W0:Y:S01]  /*0150*/  LDC.64 R4, c[0x0][0x270] ;  /* 0x00009c00ff047b82 */ /* 0x000e220000000a00 */
[-C--:B------:R-:W-:Y:S01]  /*0160*/  ISETP.NE.AND P0, PT, R0, R3.reuse, PT ;  /* 0x000000030000720c */ /* 0x080fe20003f05270 */
[----:B------:R-:W-:Y:S02]  /*0170*/  IMAD R3, R8, R3, R12 ;  /* 0x0000000308037224 */ /* 0x000fe400078e020c */
[----:B------:R-:W-:Y:S02]  /*0180*/  IMAD.MOV.U32 R10, RZ, RZ, RZ ;  /* 0x000000ffff0a7224 */ /* 0x000fe400078e00ff */
[----:B------:R-:W-:Y:S02]  /*0190*/  IMAD.MOV.U32 R2, RZ, RZ, RZ ;  /* 0x000000ffff027224 */ /* 0x000fe400078e00ff */
[----:B------:R-:W-:-:S07]  /*01a0*/  VIADD R9, R3, UR4 ;  /* 0x0000000403097c36 */ /* 0x000fce0008000000 */
.L_x_2310:
[----:B------:R-:W-:Y:S01]  /*01b0*/  ULOP3.LUT UP0, URZ, UR5, 0x3, URZ, 0xc0, !UPT ;  /* 0x00000003053f7892 */ /* 0x000fe2000f80c03f */
[----:B01----:R-:W-:-:S05]  /*01c0*/  IMAD.WIDE R6, R9, 0x4, R4 ;  /* 0x0000000409067825 */ /* 0x003fca00078e0204 */
[----:B------:R-:W-:-:S13]  /*01d0*/  PLOP3.LUT P1, PT, P0, PT, UP0, 0xae, 0x0 ;  /* 0x000000000000781c */ /* 0x000fda000072f50e */
[----:B------:R0:W5:Y:S01]  /*01e0*/  @!P1 LDG.E R11, desc[UR6][R6.64] ;  /* 0x00000006060b9981 */ /* 0x000162000c1e1900 */
[----:B------:R-:W-:Y:S04]  /*01f0*/  BSSY B1, `(.L_x_2305) ;  /* 0x0000005000017945 */ /* 0x000fe80003800000 */
[----:B------:R-:W-:Y:S05]  /*0200*/  @!P1 BRA `(.L_x_2306) ;  /* 0x00000000000c9947 */ /* 0x000fea0003800000 */
[----:B-----5:R-:W-:Y:S01]  /*0210*/  HFMA2.MMA R11, -RZ, RZ, 0, 0 ;  /* 0x00000000ff0b7435 */ /* 0x020fe200000001ff */
[----:B------:R-:W-:Y:S10]  /*0220*/  @!P0 BRA `(.L_x_2306) ;  /* 0x0000000000048947 */ /* 0x000ff40003800000 */
[----:B------:R1:W5:Y:S02]  /*0230*/  LDG.E R11, desc[UR6][R6.64] ;  /* 0x00000006060b7981 */ /* 0x000364000c1e1900 */
.L_x_2306:
[----:B------:R-:W-:Y:S05]  /*0240*/  BSYNC B1 ;  /* 0x0000000000017941 */ /* 0x000fea0003800000 */
.L_x_2305:
[----:B------:R-:W-:Y:S01]  /*0250*/  ULOP3.LUT UP0, URZ, UR8, 0x3, URZ, 0xc0, !UPT ;  /* 0x00000003083f7892 */ /* 0x000fe2000f80c03f */
[----:B------:R-:W-:Y:S01]  /*0260*/  VIADD R8, R8, 0x4 ;  /* 0x0000000408087836 */ /* 0x000fe20000000000 */
[----:B------:R-:W-:Y:S01]  /*0270*/  SHF.R.S32.HI R14, RZ, 0x1f, R9 ;  /* 0x0000001fff0e7819 */ /* 0x000fe20000011409 */
[----:B------:R-:W-:Y:S01]  /*0280*/  BSSY B1, `(.L_x_2307) ;  /* 0x000000b000017945 */ /* 0x000fe20003800000 */
[C---:B01----:R-:W-:Y:S02]  /*0290*/  LEA R6, P2, R9.reuse, UR8, 0x2 ;  /* 0x0000000809067c11 */ /* 0x043fe4000f8410ff */
[----:B------:R-:W-:Y:S02]  /*02a0*/  PLOP3.LUT P1, PT, P0, PT, UP0, 0xae, 0x0 ;  /* 0x000000000000781c */ /* 0x000fe4000072f50e */
[----:B------:R-:W-:Y:S02]  /*02b0*/  ISETP.GE.AND P3, PT, R8, UR10, PT ;  /* 0x0000000a08007c0c */ /* 0x000fe4000bf66270 */
[----:B------:R-:W-:-:S09]  /*02c0*/  LEA.HI.X R7, R9, UR9, R14, 0x2, P2 ;  /* 0x0000000909077c11 */ /* 0x000fd200090f140e */
[----:B------:R-:W-:Y:S05]  /*02d0*/  @P1 BRA `(.L_x_2308) ;  /* 0x0000000000081947 */ /* 0x000fea0003800000 */
[----:B------:R1:W5:Y:S01]  /*02e0*/  LDG.E R13, desc[UR6][R6.64] ;  /* 0x00000006060d7981 */ /* 0x000362000c1e1900 */
[----:B------:R-:W-:Y:S05]  /*02f0*/  BRA `(.L_x_2309) ;  /* 0x00000000000c7947 */ /* 0x000fea0003800000 */
.L_x_2308:
[----:B------:R-:W-:Y:S01]  /*0300*/  IMAD.MOV.U32 R13, RZ, RZ, RZ ;  /* 0x000000ffff0d7224 */ /* 0x000fe200078e00ff */
[----:B------:R-:W-:Y:S06]  /*0310*/  @!P0 BRA `(.L_x_2309) ;  /* 0x0000000000048947 */ /* 0x000fec0003800000 */
[----:B------:R0:W5:Y:S02]  /*0320*/  LDG.E R13, desc[UR6][R6.64] ;  /* 0x00000006060d7981 */ /* 0x000164000c1e1900 */
.L_x_2309:
[----:B------:R-:W-:Y:S05]  /*0330*/  BSYNC B1 ;  /* 0x0000000000017941 */ /* 0x000fea0003800000 */
.L_x_2307:
[----:B------:R-:W-:Y:S02]  /*0340*/  IMAD.U32 R3, RZ, RZ, UR11 ;  /* 0x0000000bff037e24 */ /* 0x000fe4000f8e00ff */
[----:B-----5:R-:W-:Y:S01]  /*0350*/  FADD R10, R11, R10 ;  /* 0x0000000a0b0a7221 */ /* 0x020fe20000000000 */
[----:B------:R-:W-:Y:S01]  /*0360*/  FADD R2, R13, R2 ;  /* 0x000000020d027221 */ /* 0x000fe20000000000 */
[----:B------:R-:W-:Y:S01]  /*0370*/  IMAD R9, R3, 0x4, R9 ;  /* 0x0000000403097824 */ /* 0x000fe200078e0209 */
[----:B------:R-:W-:Y:S06]  /*0380*/  @!P3 BRA `(.L_x_2310) ;  /* 0xfffffffc0088b947 */ /* 0x000fec000383ffff */
.L_x_2304:
[----:B------:R-:W-:Y:S05]  /*0390*/  BSYNC B0 ;  /* 0x0000000000007941 */ /* 0x000fea0003800000 */
.L_x_2303:
[----:B01----:R-:W0:Y:S01]  /*03a0*/  S2R R7, SR_CgaCtaId ;  /* 0x0000000000077919 */ /* 0x003e220000008800 */
[----:B------:R-:W-:Y:S01]  /*03b0*/  MOV R4, 0x400 ;  /* 0x0000040000047802 */ /* 0x000fe20000000f00 */
[----:B------:R-:W-:Y:S01]  /*03c0*/  BSSY B0, `(.L_x_2311) ;  /* 0x0000028000007945 */ /* 0x000fe20003800000 */
[----:B------:R-:W-:Y:S01]  /*03d0*/  SHF.L.U32 R6, R12, 0x2, RZ ;  /* 0x000000020c067819 */ /* 0x000fe200000006ff */
[----:B------:R-:W1:Y:S01]  /*03e0*/  S2R R14, SR_TID.Y ;  /* 0x00000000000e7919 */ /* 0x000e620000002200 */
[----:B------:R-:W-:Y:S02]  /*03f0*/  ISETP.GE.AND P0, PT, R0, R3, PT ;  /* 0x000000030000720c */ /* 0x000fe40003f06270 */
[----:B------:R-:W-:Y:S02]  /*0400*/  LOP3.LUT R6, R6, 0x7c, RZ, 0xc0, !PT ;  /* 0x0000007c06067812 */ /* 0x000fe400078ec0ff */
[----:B0-----:R-:W-:Y:S02]  /*0410*/  LEA R7, R7, R4, 0x18 ;  /* 0x0000000407077211 */ /* 0x001fe400078ec0ff */
[----:B------:R-:W-:-:S02]  /*0420*/  SHF.R.U32.HI R4, RZ, 0x5, R12 ;  /* 0x00000005ff047819 */ /* 0x000fc4000001160c */
[C---:B-1----:R-:W-:Y:S01]  /*0430*/  ISETP.GT.AND P1, PT, R14.reuse, 0x1, PT ;  /* 0x000000010e00780c */ /* 0x042fe20003f24270 */
[C-C-:B------:R-:W-:Y:S01]  /*0440*/  IMAD R5, R14.reuse, 0x84, R7.reuse ;  /* 0x000000840e057824 */ /* 0x140fe200078e0207 */
[----:B------:R-:W-:Y:S01]  /*0450*/  ISETP.GT.AND P2, PT, R14, RZ, PT ;  /* 0x000000ff0e00720c */ /* 0x000fe20003f44270 */
[----:B------:R-:W-:Y:S01]  /*0460*/  IMAD R7, R4, 0x84, R7 ;  /* 0x0000008404077824 */ /* 0x000fe200078e0207 */
[----:B------:R-:W-:Y:S01]  /*0470*/  ISETP.EQ.AND P0, PT, R14, RZ, !P0 ;  /* 0x000000ff0e00720c */ /* 0x000fe20004702270 */
[----:B------:R-:W-:-:S04]  /*0480*/  IMAD R5, R4, 0x84, R5 ;  /* 0x0000008404057824 */ /* 0x000fc800078e0205 */
[----:B------:R-:W-:-:S05]  /*0490*/  IMAD.IADD R5, R5, 0x1, R6 ;  /* 0x0000000105057824 */ /* 0x000fca00078e0206 */
[----:B------:R-:W-:Y:S01]  /*04a0*/  STS [R5], R10 ;  /* 0x0000000a05007388 */ /* 0x000fe20000000800 */
[----:B------:R-:W-:Y:S06]  /*04b0*/  BAR.SYNC.DEFER_BLOCKING 0x0 ;  /* 0x0000000000007b1d */ /* 0x000fec0000010000 */
[----:B------:R-:W-:Y:S04]  /*04c0*/  @!P1 LDS R8, [R5] ;  /* 0x0000000005089984 */ /* 0x000fe80000000800 */
[----:B------:R-:W0:Y:S02]  /*04d0*/  @!P1 LDS R9, [R5+0x108] ;  /* 0x0001080005099984 */ /* 0x000e240000000800 */
[----:B0-----:R-:W-:-:S05]  /*04e0*/  @!P1 FADD R8, R8, R9 ;  /* 0x0000000908089221 */ /* 0x001fca0000000000 */
[----:B------:R-:W-:Y:S01]  /*04f0*/  @!P1 STS [R5], R8 ;  /* 0x0000000805009388 */ /* 0x000fe20000000800 */
[----:B------:R-:W-:Y:S06]  /*0500*/  BAR.SYNC.DEFER_BLOCKING 0x0 ;  /* 0x0000000000007b1d */ /* 0x000fec0000010000 */
[----:B------:R-:W-:Y:S04]  /*0510*/  @!P2 LDS R9, [R5] ;  /* 0x000000000509a984 */ /* 0x000fe80000000800 */
[----:B------:R-:W0:Y:S02]  /*0520*/  @!P2 LDS R12, [R5+0x84] ;  /* 0x00008400050ca984 */ /* 0x000e240000000800 */
[----:B0-----:R-:W-:Y:S01]  /*0530*/  @!P2 FADD R12, R9, R12 ;  /* 0x0000000c090ca221 */ /* 0x001fe20000000000 */
[----:B------:R-:W-:-:S04]  /*0540*/  IMAD.IADD R9, R6, 0x1, R7 ;  /* 0x0000000106097824 */ /* 0x000fc800078e0207 */
[----:B------:R0:W-:Y:S01]  /*0550*/  @!P2 STS [R5], R12 ;  /* 0x0000000c0500a388 */ /* 0x0001e20000000800 */
[----:B------:R-:W-:Y:S05]  /*0560*/  @!P0 BRA `(.L_x_2312) ;  /* 0x0000000000348947 */ /* 0x000fea0003800000 */
[----:B------:R-:W1:Y:S01]  /*0570*/  LDC.64 R6, c[0x0][0x288] ;  /* 0x0000a200ff067b82 */ /* 0x000e620000000a00 */
[----:B------:R-:W2:Y:S01]  /*0580*/  LDS R4, [R9] ;  /* 0x0000000009047984 */ /* 0x000ea20000000800 */
[----:B-1----:R-:W-:-:S03]  /*0590*/  IMAD.WIDE R6, R0, 0x2, R6 ;  /* 0x0000000200067825 */ /* 0x002fc600078e0206 */
[----:B------:R-:W-:-:S04]  /*05a0*/  LOP3.LUT R8, R6, 0x1, RZ, 0xc0, !PT ;  /* 0x0000000106087812 */ /* 0x000fc800078ec0ff */
[----:B------:R-:W-:-:S04]  /*05b0*/  ISETP.NE.U32.AND P3, PT, R8, 0x1, PT ;  /* 0x000000010800780c */ /* 0x000fc80003f65070 */
[----:B------:R-:W-:Y:S02]  /*05c0*/  ISETP.NE.U32.AND.EX P3, PT, RZ, RZ, PT, P3 ;  /* 0x000000ffff00720c */ /* 0x000fe40003f65130 */
[----:B--2---:R-:W-:-:S11]  /*05d0*/  F2FP.BF16.F32.PACK_AB R4, RZ, R4 ;  /* 0x00000004ff04723e */ /* 0x004fd600000010ff */
[----:B------:R-:W-:Y:S05]  /*05e0*/  @P3 BRA `(.L_x_2313) ;  /* 0x0000000000103947 */ /* 0x000fea0003800000 */
[----:B------:R-:W-:-:S13]  /*05f0*/  ISETP.NE.AND P3, PT, R0, R3, PT ;  /* 0x000000030000720c */ /* 0x000fda0003f65270 */
[----:B------:R-:W-:Y:S05]  /*0600*/  @!P3 BRA `(.L_x_2312) ;  /* 0x00000000000cb947 */ /* 0x000fea0003800000 */
[----:B------:R2:W-:Y:S01]  /*0610*/  STG.E.U16 desc[UR6][R6.64], R4 ;  /* 0x0000000406007986 */ /* 0x0005e2000c101506 */
[----:B------:R-:W-:Y:S05]  /*0620*/  BRA `(.L_x_2312) ;  /* 0x0000000000047947 */ /* 0x000fea0003800000 */
.L_x_2313:
[----:B------:R1:W-:Y:S02]  /*0630*/  STG.E.U16 desc[UR6][R6.64], R4 ;  /* 0x0000000406007986 */ /* 0x0003e4000c101506 */
.L_x_2312:
[----:B------:R-:W-:Y:S05]  /*0640*/  BSYNC B0 ;  /* 0x0000000000007941 */ /* 0x000fea0003800000 */
.L_x_2311:
[----:B------:R-:W-:Y:S06]  /*0650*/  BAR.SYNC.DEFER_BLOCKING 0x0 ;  /* 0x0000000000007b1d */ /* 0x000fec0000010000 */
[----:B------:R-:W-:Y:S02]  /*0660*/  STS [R5], R2 ;  /* 0x0000000205007388 */ /* 0x000fe40000000800 */
[----:B------:R-:W-:Y:S06]  /*0670*/  BAR.SYNC.DEFER_BLOCKING 0x0 ;  /* 0x0000000000007b1d */ /* 0x000fec0000010000 */
[----:B-12---:R-:W-:Y:S04]  /*0680*/  @!P1 LDS R4, [R5] ;  /* 0x0000000005049984 */ /* 0x006fe80000000800 */
[----:B------:R-:W1:Y:S02]  /*0690*/  @!P1 LDS R7, [R5+0x108] ;  /* 0x0001080005079984 */ /* 0x000e640000000800 */
[----:B-1----:R-:W-:-:S05]  /*06a0*/  @!P1 FADD R4, R4, R7 ;  /* 0x0000000704049221 */ /* 0x002fca0000000000 */
[----:B------:R-:W-:Y:S01]  /*06b0*/  @!P1 STS [R5], R4 ;  /* 0x0000000405009388 */ /* 0x000fe20000000800 */
[----:B------:R-:W-:Y:S06]  /*06c0*/  BAR.SYNC.DEFER_BLOCKING 0x0 ;  /* 0x0000000000007b1d */ /* 0x000fec0000010000 */
[----:B------:R-:W-:Y:S04]  /*06d0*/  @!P2 LDS R6, [R5] ;  /* 0x000000000506a984 */ /* 0x000fe80000000800 */
[----:B------:R-:W1:Y:S02]  /*06e0*/  @!P2 LDS R7, [R5+0x84] ;  /* 0x000084000507a984 */ /* 0x000e640000000800 */
[----:B-1----:R-:W-:-:S05]  /*06f0*/  @!P2 FADD R6, R6, R7 ;  /* 0x000000070606a221 */ /* 0x002fca0000000000 */
[----:B------:R1:W-:Y:S01]  /*0700*/  @!P2 STS [R5], R6 ;  /* 0x000000060500a388 */ /* 0x0003e20000000800 */
[----:B------:R-:W-:Y:S05]  /*0710*/  @!P0 EXIT ;  /* 0x000000000000894d */ /* 0x000fea0003800000 */
[----:B01----:R-:W0:Y:S01]  /*0720*/  LDC.64 R4, c[0x0][0x280] ;  /* 0x0000a000ff047b82 */ /* 0x003e220000000a00 */
[----:B------:R-:W1:Y:S01]  /*0730*/  LDS R9, [R9] ;  /* 0x0000000009097984 */ /* 0x000e620000000800 */
[----:B0-----:R-:W-:-:S03]  /*0740*/  IMAD.WIDE R4, R0, 0x2, R4 ;  /* 0x0000000200047825 */ /* 0x001fc600078e0204 */
[----:B------:R-:W-:-:S04]  /*0750*/  LOP3.LUT R2, R4, 0x1, RZ, 0xc0, !PT ;  /* 0x0000000104027812 */ /* 0x000fc800078ec0ff */
[----:B------:R-:W-:-:S04]  /*0760*/  ISETP.NE.U32.AND P0, PT, R2, 0x1, PT ;  /* 0x000000010200780c */ /* 0x000fc80003f05070 */
[----:B------:R-:W-:Y:S02]  /*0770*/  ISETP.NE.U32.AND.EX P0, PT, RZ, RZ, PT, P0 ;  /* 0x000000ffff00720c */ /* 0x000fe40003f05100 */
[----:B-1----:R-:W-:-:S11]  /*0780*/  F2FP.BF16.F32.PACK_AB R2, RZ, R9 ;  /* 0x00000009ff02723e */ /* 0x002fd600000010ff */
[----:B------:R-:W-:Y:S05]  /*0790*/  @P0 BRA `(.L_x_2314) ;  /* 0x0000000000100947 */ /* 0x000fea0003800000 */
[----:B------:R-:W-:-:S13]  /*07a0*/  ISETP.NE.AND P0, PT, R0, R3, PT ;  /* 0x000000030000720c */ /* 0x000fda0003f05270 */
[----:B------:R-:W-:Y:S05]  /*07b0*/  @!P0 EXIT ;  /* 0x000000000000894d */ /* 0x000fea0003800000 */
[----:B------:R-:W-:Y:S01]  /*07c0*/  STG.E.U16 desc[UR6][R4.64], R2 ;  /* 0x0000000204007986 */ /* 0x000fe2000c101506 */
[----:B------:R-:W-:Y:S05]  /*07d0*/  EXIT ;  /* 0x000000000000794d */ /* 0x000fea0003800000 */
.L_x_2314:
[----:B------:R-:W-:Y:S01]  /*07e0*/  STG.E.U16 desc[UR6][R4.64], R2 ;  /* 0x0000000204007986 */ /* 0x000fe2000c101506 */
[----:B------:R-:W-:Y:S05]  /*07f0*/  EXIT ;  /* 0x000000000000794d */ /* 0x000fea0003800000 */
.L_x_2315:
        /* <DEDUP_REMOVED lines=16> */
.L_x_7886:


//--------------------- .text._ZN18transformer_engine13normalization21ln_bwd_general_kernelINS0_13Kernel_traitsI13__nv_bfloat16S3_S3_fjLj128ELj1ELj4ELj1ELj8ENS0_18Kernel_traits_baseILj128ES3_S3_S3_fjLj128EEEEEEEvNS0_20BackwardKernelParamsE --------------------------
	.section	.text._ZN18transformer_engine13normalization21ln_bwd_general_kernelINS0_13Kernel_traitsI13__nv_bfloat16S3_S3_fjLj128ELj1ELj4ELj1ELj8ENS0_18Kernel_traits_baseILj128ES3_S3_S3_fjLj128EEEEEEEvNS0_20BackwardKernelParamsE,"ax",@progbits
	.align	128
        .global         _ZN18transformer_engine13normalization21ln_bwd_general_kernelINS0_13Kernel_traitsI13__nv_bfloat16S3_S3_fjLj128ELj1ELj4ELj1ELj8ENS0_18Kernel_traits_baseILj128ES3_S3_S3_fjLj128EEEEEEEvNS0_20BackwardKernelParamsE
        .type           _ZN18transformer_engine13normalization21ln_bwd_general_kernelINS0_13Kernel_traitsI13__nv_bfloat16S3_S3_fjLj128ELj1ELj4ELj1ELj8ENS0_18Kernel_traits_baseILj128ES3_S3_S3_fjLj128EEEEEEEvNS0_20BackwardKernelParamsE,@function
        .size           _ZN18transformer_engine13normalization21ln_bwd_general_kernelINS0_13Kernel_traitsI13__nv_bfloat16S3_S3_fjLj128ELj1ELj4ELj1ELj8ENS0_18Kernel_traits_baseILj128ES3_S3_S3_fjLj128EEEEEEEvNS0_20BackwardKernelParamsE,(.L_x_7861 - _ZN18transformer_engine13normalization21ln_bwd_general_kernelINS0_13Kernel_traitsI13__nv_bfloat16S3_S3_fjLj128ELj1ELj4ELj1ELj8ENS0_18Kernel_traits_baseILj128ES3_S3_S3_fjLj128EEEEEEEvNS0_20BackwardKernelParamsE)
        .other          _ZN18transformer_engine13normalization21ln_bwd_general_kernelINS0_13Kernel_traitsI13__nv_bfloat16S3_S3_fjLj128ELj1ELj4ELj1ELj8ENS0_18Kernel_traits_baseILj128ES3_S3_S3_fjLj128EEEEEEEvNS0_20BackwardKernelParamsE,@"STO_CUDA_ENTRY STV_DEFAULT"
_ZN18transformer_engine13normalization21ln_bwd_general_kernelINS0_13Kernel_traitsI13__nv_bfloat16S3_S3_fjLj128ELj1ELj4ELj1ELj8ENS0_18Kernel_traits_baseILj128ES3_S3_S3_fjLj128EEEEEEEvNS0_20BackwardKernelParamsE:
.text._ZN18transformer_engine13normalization21ln_bwd_general_kernelINS0_13Kernel_traitsI13__nv_bfloat16S3_S3_fjLj128ELj1ELj4ELj1ELj8ENS0_18Kernel_traits_baseILj128ES3_S3_S3_fjLj128EEEEEEEvNS0_20BackwardKernelParamsE:
[----:B------:R-:W-:Y:S01]  /*0000*/  LDC R1, c[0x0][0x28] ;  /* 0x00000a00ff017b82 */ /* 0x000fe20000000800 */
[----:B------:R-:W-:-:S07]  /*0010*/  ULDC UR17, c[0x0][0x214] ;  /* 0x0000850000117ab9 */ /* 0x000fce0000000800 */
[----:B------:R-:W0:Y:S01]  /*0020*/  S2UR UR6, SR_CTAID.X ;  /* 0x00000000000679c3 */ /* 0x000e220000002500 */
[----:B------:R-:W1:Y:S01]  /*0030*/  I2F.U32.RP R0, UR17 ;  /* 0x0000001100007d06 */ /* 0x000e620008209000 */
[----:B------:R-:W-:Y:S01]  /*0040*/  UISETP.NE.U32.AND UP2, UPT, UR17, URZ, UPT ;  /* 0x0000003f1100728c */ /* 0x000fe2000bf45070 */
[----:B------:R-:W-:Y:S01]  /*0050*/  BSSY B0, `(.L_x_2316) ;  /* 0x000003f000007945 */ /* 0x000fe20003800000 */
[----:B------:R-:W-:Y:S01]  /*0060*/  ULDC UR18, c[0x0][0x21c] ;  /* 0x0000870000127ab9 */ /* 0x000fe20000000800 */
[----:B------:R-:W-:-:S04]  /*0070*/  ULDC.64 UR14, c[0x0][0x208] ;  /* 0x00008200000e7ab9 */ /* 0x000fc80000000a00 */
[----:B-1----:R-:W1:Y:S02]  /*0080*/  MUFU.RCP R0, R0 ;  /* 0x0000000000007308 */ /* 0x002e640000001000 */
[----:B-1----:R-:W-:Y:S02]  /*0090*/  VIADD R2, R0, 0xffffffe ;  /* 0x0ffffffe00027836 */ /* 0x002fe40000000000 */
[----:B------:R-:W1:Y:S04]  /*00a0*/  S2R R0, SR_TID.X ;  /* 0x0000000000007919 */ /* 0x000e680000002100 */
[----:B------:R-:W2:Y:S02]  /*00b0*/  F2I.FTZ.U32.TRUNC.NTZ R2, R2 ;  /* 0x0000000200027305 */ /* 0x000ea4000021f000 */
[----:B--2---:R-:W-:-:S13]  /*00c0*/  R2UR UR5, R2 ;  /* 0x00000000020572ca */ /* 0x004fda00000e0000 */
[----:B------:R-:W-:Y:S01]  /*00d0*/  UIMAD UR4, UR5, UR17, URZ ;  /* 0x00000011050472a4 */ /* 0x000fe2000f8e023f */
[----:B-1----:R-:W-:Y:S02]  /*00e0*/  LOP3.LUT R35, R0, 0x1f, RZ, 0xc0, !PT ;  /* 0x0000001f00237812 */ /* 0x002fe400078ec0ff */
[----:B------:R-:W-:Y:S01]  /*00f0*/  SHF.R.U32.HI R4, RZ, 0x5, R0 ;  /* 0x00000005ff047819 */ /* 0x000fe20000011600 */
[----:B------:R-:W-:-:S03]  /*0100*/  UIADD3 UR7, -UR4, URZ, URZ ;  /* 0x0000003f04077290 */ /* 0x000fc6000fffe13f */
        /* <DEDUP_REMOVED lines=11> */
[----:B------:R-:W-:Y:S02]  /*01c0*/  UIADD3 UR4, -UR5, URZ, URZ ;  /* 0x0000003f05047290 */ /* 0x000fe4000fffe13f */
[----:B------:R-:W-:Y:S02]  /*01d0*/  USHF.R.S32.HI UR16, URZ, 0x1f, UR5 ;  /* 0x0000001f3f107899 */ /* 0x000fe40008011405 */
[----:B------:R-:W-:Y:S02]  /*01e0*/  UIMAD UR6, UR17, UR4, UR6 ;  /* 0x00000004110672a4 */ /* 0x000fe4000f8e0206 */
[----:B------:R-:W-:Y:S02]  /*01f0*/  USHF.L.U32 UR7, UR5, 0x2, URZ ;  /* 0x0000000205077899 */ /* 0x000fe4000800063f */
[----:B------:R-:W-:-:S06]  /*0200*/  USHF.L.U32 UR4, UR6, 0x5, URZ ;  /* 0x0000000506047899 */ /* 0x000fcc000800063f */
[----:B------:R-:W-:-:S05]  /*0210*/  IMAD.U32 R2, RZ, RZ, UR4 ;  /* 0x00000004ff027e24 */ /* 0x000fca000f8e00ff */
[----:B------:R-:W-:-:S05]  /*0220*/  LOP3.LUT R2, R2, 0xffffffe0, R35, 0xe2, !PT ;  /* 0xffffffe002027812 */ /* 0x000fca00078ee223 */
[----:B------:R-:W-:-:S05]  /*0230*/  IMAD.SHL.U32 R2, R2, 0x4, RZ ;  /* 0x0000000402027824 */ /* 0x000fca00078e00ff */
[----:B------:R-:W-:-:S13]  /*0240*/  ISETP.GE.AND P0, PT, R2, UR18, PT ;  /* 0x0000001202007c0c */ /* 0x000fda000bf06270 */
[----:B------:R-:W-:Y:S05]  /*0250*/  @P0 BRA `(.L_x_2317) ;  /* 0x0000000000780947 */ /* 0x000fea0003800000 */
[----:B------:R-:W0:Y:S01]  /*0260*/  LDC.64 R6, c[0x0][0x238] ;  /* 0x00008e00ff067b82 */ /* 0x000e220000000a00 */
[C---:B------:R-:W-:Y:S01]  /*0270*/  IADD3 R3, -R2.reuse, UR18, RZ ;  /* 0x0000001202037c10 */ /* 0x040fe2000fffe1ff */
[----:B------:R-:W-:Y:S01]  /*0280*/  BSSY B1, `(.L_x_2318) ;  /* 0x0000017000017945 */ /* 0x000fe20003800000 */
[----:B0-----:R-:W-:-:S03]  /*0290*/  IMAD.WIDE R6, R2, 0x2, R6 ;  /* 0x0000000202067825 */ /* 0x001fc600078e0206 */
        /* <DEDUP_REMOVED lines=9> */
.L_x_2319:
        /* <DEDUP_REMOVED lines=12> */
.L_x_2320:
[----:B------:R-:W-:Y:S05]  /*03f0*/  BSYNC B1 ;  /* 0x0000000000017941 */ /* 0x000fea0003800000 */
.L_x_2318:
[----:B-----5:R-:W-:Y:S01]  /*0400*/  IMAD.U32 R6, R3, 0x10000, RZ ;  /* 0x0001000003067824 */ /* 0x020fe200078e00ff */
[----:B------:R-:W-:Y:S01]  /*0410*/  SHF.L.U32 R7, R5, 0x10, RZ ;  /* 0x0000001005077819 */ /* 0x000fe200000006ff */
[----:B------:R-:W-:Y:S02]  /*0420*/  IMAD.U32 R8, R8, 0x10000, RZ ;  /* 0x0001000008087824 */ /* 0x000fe400078e00ff */
[----:B------:R-:W-:-:S07]  /*0430*/  IMAD.U32 R9, R9, 0x10000, RZ ;  /* 0x0001000009097824 */ /* 0x000fce00078e00ff */
.L_x_2317:
[----:B------:R-:W-:Y:S05]  /*0440*/  BSYNC B0 ;  /* 0x0000000000007941 */ /* 0x000fea0003800000 */
.L_x_2316:
[----:B------:R-:W-:Y:S01]  /*0450*/  ULDC UR4, c[0x0][0x218] ;  /* 0x0000860000047ab9 */ /* 0x000fe20000000800 */
[----:B------:R-:W-:Y:S01]  /*0460*/  CS2R R16, SRZ ;  /* 0x0000000000107805 */ /* 0x000fe2000001ff00 */
[----:B------:R-:W-:Y:S01]  /*0470*/  UISETP.GE.AND UP0, UPT, UR7, UR4, UPT ;  /* 0x000000040700728c */ /* 0x000fe2000bf06270 */
[----:B------:R-:W-:Y:S02]  /*0480*/  CS2R R18, SRZ ;  /* 0x0000000000127805 */ /* 0x000fe4000001ff00 */
[----:B------:R-:W-:Y:S02]  /*0490*/  CS2R R14, SRZ ;  /* 0x00000000000e7805 */ /* 0x000fe4000001ff00 */
[----:B------:R-:W-:Y:S02]  /*04a0*/  CS2R R12, SRZ ;  /* 0x00000000000c7805 */ /* 0x000fe4000001ff00 */
[----:B------:R-:W-:-:S13]  /*04b0*/  PLOP3.LUT P0, PT, PT, PT, UP0, 0x80, 0x0 ;  /* 0x000000000000781c */ /* 0x000fda0003f0f008 */
[----:B------:R-:W-:Y:S05]  /*04c0*/  @P0 BRA `(.L_x_2321) ;  /* 0x00000018001c0947 */ /* 0x000fea0003800000 */
[----:B------:R-:W-:Y:S01]  /*04d0*/  I2FP.F32.S32 R3, UR18 ;  /* 0x0000001200037c45 */ /* 0x000fe20008201400 */
[----:B------:R-:W-:Y:S01]  /*04e0*/  ULDC UR8, c[0x0][0x210] ;  /* 0x0000840000087ab9 */ /* 0x000fe20000000800 */
[----:B------:R-:W-:Y:S01]  /*04f0*/  ULDC.U8 UR4, c[0x0][0x250] ;  /* 0x0000940000047ab9 */ /* 0x000fe20000000000 */
[----:B------:R-:W-:Y:S02]  /*0500*/  USHF.L.U32 UR8, UR8, 0x2, URZ ;  /* 0x0000000208087899 */ /* 0x000fe4000800063f */
[----:B------:R-:W-:-:S05]  /*0510*/  VIADD R5, R3, 0x1800000 ;  /* 0x0180000003057836 */ /* 0x000fca0000000000 */
[----:B------:R-:W-:-:S04]  /*0520*/  LOP3.LUT R5, R5, 0x7f800000, RZ, 0xc0, !PT ;  /* 0x7f80000005057812 */ /* 0x000fc800078ec0ff */
[----:B------:R-:W-:-:S13]  /*0530*/  ISETP.GT.U32.AND P0, PT, R5, 0x1ffffff, PT ;  /* 0x01ffffff0500780c */ /* 0x000fda0003f04070 */
[----:B------:R-:W-:Y:S05]  /*0540*/  @P0 BRA `(.L_x_2322) ;  /* 0x00000000000c0947 */ /* 0x000fea0003800000 */
[----:B------:R-:W-:-:S07]  /*0550*/  MOV R15, 0x570 ;  /* 0x00000570000f7802 */ /* 0x000fce0000000f00 */
[----:B------:R-:W-:Y:S05]  /*0560*/  CALL.REL.NOINC `($__internal_21_$__cuda_sm20_rcp_rn_f32_slowpath) ;  /* 0x0000001c00847944 */ /* 0x000fea0003c00000 */
[----:B------:R-:W-:Y:S05]  /*0570*/  BRA `(.L_x_2323) ;  /* 0x0000000000107947 */ /* 0x000fea0003800000 */
.L_x_2322:
[----:B------:R-:W0:Y:S02]  /*0580*/  MUFU.RCP R10, R3 ;  /* 0x00000003000a7308 */ /* 0x000e240000001000 */
[----:B0-----:R-:W-:-:S04]  /*0590*/  FFMA R5, R3, R10, -1 ;  /* 0xbf80000003057423 */ /* 0x001fc8000000000a */
[----:B------:R-:W-:-:S04]  /*05a0*/  FADD.FTZ R5, -R5, -RZ ;  /* 0x800000ff05057221 */ /* 0x000fc80000010100 */
[----:B------:R-:W-:-:S07]  /*05b0*/  FFMA R5, R10, R5, R10 ;  /* 0x000000050a057223 */ /* 0x000fce000000000a */
.L_x_2323:
[----:B------:R-:W-:Y:S01]  /*05c0*/  ISETP.NE.AND P0, PT, RZ, UR4, PT ;  /* 0x00000004ff007c0c */ /* 0x000fe2000bf05270 */
[----:B------:R-:W-:Y:S01]  /*05d0*/  VIADD R10, R4, UR7 ;  /* 0x00000007040a7c36 */ /* 0x000fe20008000000 */
[----:B------:R-:W-:Y:S01]  /*05e0*/  ULDC UR9, c[0x0][0x214] ;  /* 0x0000850000097ab9 */ /* 0x000fe20000000800 */
[----:B------:R-:W-:Y:S01]  /*05f0*/  ULDC UR4, c[0x0][0x21c] ;  /* 0x0000870000047ab9 */ /* 0x000fe20000000800 */
[----:B------:R-:W-:Y:S02]  /*0600*/  FSEL R3, RZ, 1, !P0 ;  /* 0x3f800000ff037808 */ /* 0x000fe40004000000 */
[----:B------:R-:W-:Y:S02]  /*0610*/  CS2R R16, SRZ ;  /* 0x0000000000107805 */ /* 0x000fe4000001ff00 */
[----:B------:R-:W-:Y:S02]  /*0620*/  CS2R R18, SRZ ;  /* 0x0000000000127805 */ /* 0x000fe4000001ff00 */
[----:B------:R-:W-:-:S02]  /*0630*/  CS2R R14, SRZ ;  /* 0x00000000000e7805 */ /* 0x000fc4000001ff00 */
[----:B------:R-:W-:Y:S01]  /*0640*/  CS2R R12, SRZ ;  /* 0x00000000000c7805 */ /* 0x000fe2000001ff00 */
[--C-:B------:R-:W-:Y:S01]  /*0650*/  FADD R6, R6, R3.reuse ;  /* 0x0000000306067221 */ /* 0x100fe20000000000 */
[--C-:B------:R-:W-:Y:S01]  /*0660*/  FADD R7, R7, R3.reuse ;  /* 0x0000000307077221 */ /* 0x100fe20000000000 */
[--C-:B------:R-:W-:Y:S01]  /*0670*/  FADD R8, R8, R3.reuse ;  /* 0x0000000308087221 */ /* 0x100fe20000000000 */
[----:B------:R-:W-:Y:S01]  /*0680*/  FADD R9, R9, R3 ;  /* 0x0000000309097221 */ /* 0x000fe20000000000 */
[----:B------:R-:W-:Y:S01]  /*0690*/  IMAD R10, R10, UR9, RZ ;  /* 0x000000090a0a7c24 */ /* 0x000fe2000f8e02ff */
[----:B------:R-:W-:Y:S01]  /*06a0*/  IADD3 R11, -R2, UR4, RZ ;  /* 0x00000004020b7c10 */ /* 0x000fe2000fffe1ff */
[----:B------:R-:W-:Y:S01]  /*06b0*/  UIMAD UR8, UR8, UR9, URZ ;  /* 0x00000009080872a4 */ /* 0x000fe2000f8e023f */
[----:B------:R-:W-:-:S11]  /*06c0*/  UMOV UR4, URZ ;  /* 0x0000003f00047c82 */ /* 0x000fd60008000000 */
.L_x_2344:
[----:B-1----:R-:W-:Y:S01]  /*06d0*/  IADD3 R29, R4, UR7, RZ ;  /* 0x00000007041d7c10 */ /* 0x002fe2000fffe0ff */
[----:B------:R-:W-:Y:S01]  /*06e0*/  ULDC UR20, c[0x0][0x218] ;  /* 0x0000860000147ab9 */ /* 0x000fe20000000800 */
[----:B------:R-:W-:Y:S01]  /*06f0*/  IMAD.MOV.U32 R28, RZ, RZ, RZ ;  /* 0x000000ffff1c7224 */ /* 0x000fe200078e00ff */
[----:B------:R-:W-:Y:S01]  /*0700*/  ULDC UR18, c[0x0][0x21c] ;  /* 0x0000870000127ab9 */ /* 0x000fe20000000800 */
[----:B------:R-:W-:Y:S01]  /*0710*/  ISETP.GE.AND P0, PT, R29, UR20, PT ;  /* 0x000000141d007c0c */ /* 0x000fe2000bf06270 */
[----:B------:R-:W-:-:S12]  /*0720*/  IMAD.MOV.U32 R20, RZ, RZ, RZ ;  /* 0x000000ffff147224 */ /* 0x000fd800078e00ff */
[----:B0-----:R-:W0:Y:S08]  /*0730*/  @!P0 LDC.64 R26, c[0x0][0x228] ;  /* 0x00008a00ff1a8b82 */ /* 0x001e300000000a00 */
        /* <DEDUP_REMOVED lines=10> */
[----:B------:R-:W-:Y:S01]  /*07e0*/  IMAD R29, R29, UR18, R2 ;  /* 0x000000121d1d7c24 */ /* 0x000fe2000f8e0202 */
[----:B------:R-:W-:Y:S01]  /*07f0*/  ULDC UR9, c[0x0][0x220] ;  /* 0x0000880000097ab9 */ /* 0x000fe20000000800 */
[----:B------:R-:W0:Y:S01]  /*0800*/  LDC.64 R22, c[0x0][0x220] ;  /* 0x00008800ff167b82 */ /* 0x000e220000000a00 */
[----:B------:R-:W-:Y:S02]  /*0810*/  BSSY B1, `(.L_x_2326) ;  /* 0x0000019000017945 */ /* 0x000fe40003800000 */
[----:B------:R-:W-:Y:S02]  /*0820*/  LEA R3, R29, UR9, 0x1 ;  /* 0x000000091d037c11 */ /* 0x000fe4000f8e08ff */
[----:B------:R-:W-:Y:S02]  /*0830*/  SHF.R.S32.HI R24, RZ, 0x1f, R29 ;  /* 0x0000001fff187819 */ /* 0x000fe4000001141d */
[----:B------:R-:W-:-:S04]  /*0840*/  LOP3.LUT P0, RZ, R3, 0x7, RZ, 0xc0, !PT ;  /* 0x0000000703ff7812 */ /* 0x000fc8000780c0ff */
[----:B------:R-:W-:Y:S01]  /*0850*/  ISETP.LT.U32.OR P0, PT, R11, 0x4, P0 ;  /* 0x000000040b00780c */ /* 0x000fe20000701470 */
[----:B0-----:R-:W-:-:S12]  /*0860*/  IMAD.WIDE R22, R29, 0x2, R22 ;  /* 0x000000021d167825 */ /* 0x001fd800078e0216 */
[----:B------:R-:W-:Y:S05]  /*0870*/  @P0 BRA `(.L_x_2327) ;  /* 0x0000000000180947 */ /* 0x000fea0003800000 */
[----:B------:R-:W2:Y:S02]  /*0880*/  LDG.E.64 R22, desc[UR14][R22.64] ;  /* 0x0000000e16167981 */ /* 0x000ea4000c1e1b00 */
[C-C-:B--2---:R-:W-:Y:S02]  /*0890*/  SHF.R.U64 R21, R22.reuse, 0x10, R23.reuse ;  /* 0x0000001016157819 */ /* 0x144fe40000001217 */
[----:B------:R-:W-:Y:S02]  /*08a0*/  SHF.R.U32.HI R27, RZ, 0x10, R23 ;  /* 0x00000010ff1b7819 */ /* 0x000fe40000011617 */
[----:B------:R-:W-:Y:S02]  /*08b0*/  PRMT R3, R22, 0x7610, R3 ;  /* 0x0000761016037816 */ /* 0x000fe40000000003 */
[----:B------:R-:W-:Y:S01]  /*08c0*/  PRMT R26, R23, 0x7610, R26 ;  /* 0x00007610171a7816 */ /* 0x000fe2000000001a */
[----:B------:R-:W-:Y:S06]  /*08d0*/  BRA `(.L_x_2328) ;  /* 0x0000000000307947 */ /* 0x000fec0003800000 */
.L_x_2327:
        /* <DEDUP_REMOVED lines=12> */
.L_x_2328:
[----:B------:R-:W-:Y:S05]  /*09a0*/  BSYNC B1 ;  /* 0x0000000000017941 */ /* 0x000fea0003800000 */
.L_x_2326:
[----:B------:R-:W-:Y:S01]  /*09b0*/  ULDC.64 UR10, c[0x0][0x258] ;  /* 0x00009600000a7ab9 */ /* 0x000fe20000000a00 */
[C---:B------:R-:W-:Y:S02]  /*09c0*/  SHF.L.U64.HI R23, R29.reuse, 0x1, R24 ;  /* 0x000000011d177819 */ /* 0x040fe40000010218 */
[----:B------:R-:W-:-:S04]  /*09d0*/  LEA R22, P2, R29, UR10, 0x1 ;  /* 0x0000000a1d167c11 */ /* 0x000fc8000f8408ff */
[----:B------:R-:W-:Y:S02]  /*09e0*/  LOP3.LUT P0, RZ, R22, 0x7, RZ, 0xc0, !PT ;  /* 0x0000000716ff7812 */ /* 0x000fe4000780c0ff */
[----:B------:R-:W-:Y:S02]  /*09f0*/  IADD3.X R23, R23, UR11, RZ, P2, !PT ;  /* 0x0000000b17177c10 */ /* 0x000fe400097fe4ff */
[----:B------:R-:W-:-:S13]  /*0a00*/  ISETP.LT.U32.OR P0, PT, R11, 0x4, P0 ;  /* 0x000000040b00780c */ /* 0x000fda0000701470 */
[----:B------:R-:W2:Y:S01]  /*0a10*/  @!P0 LDG.E.64 R24, desc[UR14][R22.64] ;  /* 0x0000000e16188981 */ /* 0x000ea2000c1e1b00 */
[----:B-----5:R-:W-:Y:S01]  /*0a20*/  SHF.L.U32 R29, R26, 0x10, RZ ;  /* 0x000000101a1d7819 */ /* 0x020fe200000006ff */
[----:B------:R-:W-:Y:S01]  /*0a30*/  IMAD.U32 R3, R3, 0x10000, RZ ;  /* 0x0001000003037824 */ /* 0x000fe200078e00ff */
[----:B------:R-:W-:Y:S01]  /*0a40*/  BSSY B1, `(.L_x_2329) ;  /* 0x0000018000017945 */ /* 0x000fe20003800000 */
[----:B------:R-:W-:Y:S02]  /*0a50*/  IMAD.U32 R21, R21, 0x10000, RZ ;  /* 0x0001000015157824 */ /* 0x000fe400078e00ff */
[----:B------:R-:W-:Y:S02]  /*0a60*/  IMAD.U32 R27, R27, 0x10000, RZ ;  /* 0x000100001b1b7824 */ /* 0x000fe400078e00ff */
[--C-:B------:R-:W-:Y:S01]  /*0a70*/  FADD R3, R3, -R28.reuse ;  /* 0x8000001c03037221 */ /* 0x100fe20000000000 */
[--C-:B------:R-:W-:Y:S01]  /*0a80*/  FADD R21, R21, -R28.reuse ;  /* 0x8000001c15157221 */ /* 0x100fe20000000000 */
[--C-:B------:R-:W-:Y:S01]  /*0a90*/  FADD R29, R29, -R28.reuse ;  /* 0x8000001c1d1d7221 */ /* 0x100fe20000000000 */
[----:B------:R-:W-:Y:S01]  /*0aa0*/  FADD R27, R27, -R28 ;  /* 0x8000001c1b1b7221 */ /* 0x000fe20000000000 */
[----:B--2---:R-:W-:-:S02]  /*0ab0*/  @!P0 SHF.R.U64 R30, R24, 0x10, R25 ;  /* 0x00000010181e8819 */ /* 0x004fc40000001219 */
[--C-:B------:R-:W-:Y:S02]  /*0ac0*/  @!P0 SHF.R.U32.HI R28, RZ, 0x10, R25.reuse ;  /* 0x00000010ff1c8819 */ /* 0x100fe40000011619 */
[----:B------:R-:W-:Y:S02]  /*0ad0*/  @!P0 PRMT R26, R25, 0x7610, R26 ;  /* 0x00007610191a8816 */ /* 0x000fe4000000001a */
        /* <DEDUP_REMOVED lines=14> */
.L_x_2330:
[----:B------:R-:W-:Y:S05]  /*0bc0*/  BSYNC B1 ;  /* 0x0000000000017941 */ /* 0x000fea0003800000 */
.L_x_2329:
[----:B-----5:R-:W-:Y:S02]  /*0bd0*/  IMAD.U32 R23, R24, 0x10000, RZ ;  /* 0x0001000018177824 */ /* 0x020fe400078e00ff */
[-C--:B------:R-:W-:Y:S01]  /*0be0*/  FMUL R3, R3, R20.reuse ;  /* 0x0000001403037220 */ /* 0x080fe20000400000 */
[-C--:B------:R-:W-:Y:S01]  /*0bf0*/  FMUL R22, R21, R20.reuse ;  /* 0x0000001415167220 */ /* 0x080fe20000400000 */
[----:B------:R-:W-:Y:S02]  /*0c00*/  IMAD.U32 R24, R25, 0x10000, RZ ;  /* 0x0001000019187824 */ /* 0x000fe400078e00ff */
[-C--:B------:R-:W-:Y:S01]  /*0c10*/  FMUL R32, R6, R23.reuse ;  /* 0x0000001706207220 */ /* 0x080fe20000400000 */
[----:B------:R-:W-:Y:S01]  /*0c20*/  FMUL R21, R29, R20 ;  /* 0x000000141d157220 */ /* 0x000fe20000400000 */
[----:B------:R-:W-:Y:S01]  /*0c30*/  FADD R16, R16, R23 ;  /* 0x0000001710107221 */ /* 0x000fe20000000000 */
[----:B------:R-:W-:Y:S01]  /*0c40*/  FFMA R12, R3, R23, R12 ;  /* 0x00000017030c7223 */ /* 0x000fe2000000000c */
[----:B------:R-:W-:-:S02]  /*0c50*/  IMAD.U32 R29, R26, 0x10000, RZ ;  /* 0x000100001a1d7824 */ /* 0x000fc400078e00ff */
[----:B------:R-:W-:Y:S01]  /*0c60*/  FADD R17, R17, R24 ;  /* 0x0000001811117221 */ /* 0x000fe20000000000 */
[-C--:B------:R-:W-:Y:S01]  /*0c70*/  FFMA R13, R22, R24.reuse, R13 ;  /* 0x00000018160d7223 */ /* 0x080fe2000000000d */
[----:B------:R-:W-:Y:S01]  /*0c80*/  FMUL R23, R7, R24 ;  /* 0x0000001807177220 */ /* 0x000fe20000400000 */
[----:B------:R-:W-:Y:S01]  /*0c90*/  FADD R24, RZ, R32 ;  /* 0x00000020ff187221 */ /* 0x000fe20000000000 */
[----:B------:R-:W-:Y:S01]  /*0ca0*/  FFMA R25, R3, R32, RZ ;  /* 0x0000002003197223 */ /* 0x000fe200000000ff */
[----:B------:R-:W-:Y:S01]  /*0cb0*/  FADD R18, R18, R29 ;  /* 0x0000001d12127221 */ /* 0x000fe20000000000 */
[-C--:B------:R-:W-:Y:S01]  /*0cc0*/  FFMA R14, R21, R29.reuse, R14 ;  /* 0x0000001d150e7223 */ /* 0x080fe2000000000e */
[----:B------:R-:W-:Y:S01]  /*0cd0*/  FMUL R34, R8, R29 ;  /* 0x0000001d08227220 */ /* 0x000fe20000400000 */
[----:B------:R-:W-:Y:S01]  /*0ce0*/  SHF.L.U32 R28, R28, 0x10, RZ ;  /* 0x000000101c1c7819 */ /* 0x000fe200000006ff */
[----:B------:R-:W-:Y:S01]  /*0cf0*/  FADD R29, R24, R23 ;  /* 0x00000017181d7221 */ /* 0x000fe20000000000 */
[----:B------:R-:W-:Y:S01]  /*0d00*/  FFMA R24, R22, R23, R25 ;  /* 0x0000001716187223 */ /* 0x000fe20000000019 */
[----:B------:R-:W-:-:S02]  /*0d10*/  FMUL R36, R27, R20 ;  /* 0x000000141b247220 */ /* 0x000fc40000400000 */
[----:B------:R-:W-:Y:S01]  /*0d20*/  FMUL R33, R9, R28 ;  /* 0x0000001c09217220 */ /* 0x000fe20000400000 */
[----:B------:R-:W-:Y:S01]  /*0d30*/  FADD R30, R29, R34 ;  /* 0x000000221d1e7221 */ /* 0x000fe20000000000 */
[----:B------:R-:W-:Y:S01]  /*0d40*/  FFMA R24, R21, R34, R24 ;  /* 0x0000002215187223 */ /* 0x000fe20000000018 */
[----:B------:R-:W-:Y:S01]  /*0d50*/  FADD R19, R19, R28 ;  /* 0x0000001c13137221 */ /* 0x000fe20000000000 */
[----:B------:R-:W-:Y:S01]  /*0d60*/  FFMA R15, R36, R28, R15 ;  /* 0x0000001c240f7223 */ /* 0x000fe2000000000f */
[----:B------:R-:W-:Y:S01]  /*0d70*/  FADD R30, R30, R33 ;  /* 0x000000211e1e7221 */ /* 0x000fe20000000000 */
[----:B------:R-:W-:-:S07]  /*0d80*/  FFMA R31, R36, R33, R24 ;  /* 0x00000021241f7223 */ /* 0x000fce0000000018 */
.L_x_2325:
[----:B------:R-:W-:Y:S05]  /*0d90*/  BSYNC B0 ;  /* 0x0000000000007941 */ /* 0x000fea0003800000 */
.L_x_2324:
[----:B------:R-:W-:Y:S02]  /*0da0*/  ULDC UR17, c[0x0][0x214] ;  /* 0x0000850000117ab9 */ /* 0x000fe40000000800 */
[----:B------:R-:W-:-:S06]  /*0db0*/  UISETP.NE.AND UP0, UPT, UR17, 0x1, UPT ;  /* 0x000000011100788c */ /* 0x000fcc000bf05270 */
[----:B------:R-:W-:-:S13]  /*0dc0*/  PLOP3.LUT P0, PT, PT, PT, UP0, 0x80, 0x0 ;  /* 0x000000000000781c */ /* 0x000fda0003f0f008 */
[----:B------:R-:W-:Y:S05]  /*0dd0*/  @!P0 BRA `(.L_x_2331) ;  /* 0x0000000800bc8947 */ /* 0x000fea0003800000 */
[----:B------:R-:W0:Y:S01]  /*0de0*/  SHFL.DOWN PT, R25, R30, 0x10, 0x1f ;  /* 0x0a001f001e197f89 */ /* 0x000e2200000e0000 */
[----:B------:R-:W-:Y:S01]  /*0df0*/  ISETP.NE.AND P0, PT, R35, RZ, PT ;  /* 0x000000ff2300720c */ /* 0x000fe20003f05270 */
[----:B------:R-:W-:Y:S02]  /*0e00*/  ULOP3.LUT UR9, UR4, 0x1, URZ, 0xc0, !UPT ;  /* 0x0000000104097892 */ /* 0x000fe4000f8ec03f */
[----:B------:R-:W1:Y:S01]  /*0e10*/  SHFL.DOWN PT, R24, R31, 0x10, 0x1f ;  /* 0x0a001f001f187f89 */ /* 0x000e6200000e0000 */
[----:B------:R-:W-:Y:S01]  /*0e20*/  ULDC.64 UR22, c[0x0][0x240] ;  /* 0x0000900000167ab9 */ /* 0x000fe20000000a00 */
[----:B------:R-:W-:-:S04]  /*0e30*/  UIADD3 UR9, -UR9, URZ, URZ ;  /* 0x0000003f09097290 */ /* 0x000fc8000fffe13f */
[----:B------:R-:W-:-:S06]  /*0e40*/  ULOP3.LUT UR9, UR9, UR8, URZ, 0xc0, !UPT ;  /* 0x0000000809097292 */ /* 0x000fcc000f8ec03f */
[----:B------:R-:W-:Y:S01]  /*0e50*/  IADD3 R38, P2, R10, UR9, RZ ;  /* 0x000000090a267c10 */ /* 0x000fe2000ff5e0ff */
[----:B------:R-:W-:-:S04]  /*0e60*/  USHF.R.U32.HI UR9, URZ, 0x1, UR4 ;  /* 0x000000013f097899 */ /* 0x000fc80008011604 */
[----:B------:R-:W-:Y:S01]  /*0e70*/  IMAD.X R37, RZ, RZ, RZ, P2 ;  /* 0x000000ffff257224 */ /* 0x000fe200010e06ff */
[----:B------:R-:W-:Y:S01]  /*0e80*/  ULOP3.LUT UR9, UR9, 0x1, URZ, 0xc0, !UPT ;  /* 0x0000000109097892 */ /* 0x000fe2000f8ec03f */
[----:B0-----:R-:W-:-:S03]  /*0e90*/  FADD R25, R25, R30 ;  /* 0x0000001e19197221 */ /* 0x001fc60000000000 */
[----:B------:R-:W-:Y:S01]  /*0ea0*/  UISETP.NE.U32.AND UP0, UPT, UR9, 0x1, UPT ;  /* 0x000000010900788c */ /* 0x000fe2000bf05070 */
[----:B-1----:R-:W-:Y:S01]  /*0eb0*/  FADD R24, R24, R31 ;  /* 0x0000001f18187221 */ /* 0x002fe20000000000 */
[----:B------:R-:W0:Y:S02]  /*0ec0*/  SHFL.DOWN PT, R26, R25, 0x8, 0x1f ;  /* 0x09001f00191a7f89 */ /* 0x000e2400000e0000 */
[----:B------:R-:W-:Y:S02]  /*0ed0*/  USEL UR19, UR17, URZ, UP0 ;  /* 0x0000003f11137287 */ /* 0x000fe40008000000 */
[----:B------:R-:W1:Y:S01]  /*0ee0*/  SHFL.DOWN PT, R27, R24, 0x8, 0x1f ;  /* 0x09001f00181b7f89 */ /* 0x000e6200000e0000 */
[----:B0-----:R-:W-:Y:S01]  /*0ef0*/  FADD R26, R25, R26 ;  /* 0x0000001a191a7221 */ /* 0x001fe20000000000 */
[----:B-1----:R-:W-:-:S04]  /*0f00*/  FADD R27, R24, R27 ;  /* 0x0000001b181b7221 */ /* 0x002fc80000000000 */
[----:B------:R-:W0:Y:S01]  /*0f10*/  SHFL.DOWN PT, R29, R26, 0x4, 0x1f ;  /* 0x08801f001a1d7f89 */ /* 0x000e2200000e0000 */
[----:B------:R-:W1:Y:S03]  /*0f20*/  @!P0 LDC.64 R24, c[0x0][0x240] ;  /* 0x00009000ff188b82 */ /* 0x000e660000000a00 */
[----:B-----5:R-:W2:Y:S01]  /*0f30*/  SHFL.DOWN PT, R28, R27, 0x4, 0x1f ;  /* 0x08801f001b1c7f89 */ /* 0x020ea200000e0000 */
[----:B0-----:R-:W-:Y:S01]  /*0f40*/  FADD R29, R26, R29 ;  /* 0x0000001d1a1d7221 */ /* 0x001fe20000000000 */
[----:B--2---:R-:W-:-:S04]  /*0f50*/  FADD R28, R27, R28 ;  /* 0x0000001c1b1c7221 */ /* 0x004fc80000000000 */
[----:B------:R-:W0:Y:S01]  /*0f60*/  SHFL.DOWN PT, R30, R29, 0x2, 0x1f ;  /* 0x08401f001d1e7f89 */ /* 0x000e2200000e0000 */
[----:B------:R-:W-:-:S03]  /*0f70*/  @!P0 IADD3 R27, P2, R38, UR6, RZ ;  /* 0x00000006261b8c10 */ /* 0x000fc6000ff5e0ff */
[----:B------:R-:W2:Y:S01]  /*0f80*/  SHFL.DOWN PT, R31, R28, 0x2, 0x1f ;  /* 0x08401f001c1f7f89 */ /* 0x000ea200000e0000 */
[----:B0-----:R-:W-:Y:S01]  /*0f90*/  FADD R30, R29, R30 ;  /* 0x0000001e1d1e7221 */ /* 0x001fe20000000000 */
[----:B--2---:R-:W-:-:S04]  /*0fa0*/  FADD R31, R28, R31 ;  /* 0x0000001f1c1f7221 */ /* 0x004fc80000000000 */
[----:B------:R-:W0:Y:S01]  /*0fb0*/  SHFL.DOWN PT, R39, R30, 0x1, 0x1f ;  /* 0x08201f001e277f89 */ /* 0x000e2200000e0000 */
[----:B------:R-:W-:-:S03]  /*0fc0*/  IMAD.U32 R28, RZ, RZ, UR6 ;  /* 0x00000006ff1c7e24 */ /* 0x000fc6000f8e00ff */
[----:B------:R-:W2:Y:S02]  /*0fd0*/  SHFL.DOWN PT, R40, R31, 0x1, 0x1f ;  /* 0x08201f001f287f89 */ /* 0x000ea400000e0000 */
[----:B------:R-:W-:Y:S02]  /*0fe0*/  @!P0 LEA.HI.X.SX32 R28, R28, R37, 0x1, P2 ;  /* 0x000000251c1c8211 */ /* 0x000fe400010f0eff */
[----:B-1----:R-:W-:-:S04]  /*0ff0*/  @!P0 LEA R26, P2, R27, R24, 0x3 ;  /* 0x000000181b1a8211 */ /* 0x002fc800078418ff */
[----:B------:R-:W-:Y:S02]  /*1000*/  @!P0 LEA.HI.X R27, R27, R25, R28, 0x3, P2 ;  /* 0x000000191b1b8211 */ /* 0x000fe400010f1c1c */
[----:B------:R-:W-:Y:S01]  /*1010*/  ISETP.NE.AND P2, PT, R0, RZ, PT ;  /* 0x000000ff0000720c */ /* 0x000fe20003f45270 */
[----:B0-----:R-:W-:Y:S01]  /*1020*/  FADD R24, R30, R39 ;  /* 0x000000271e187221 */ /* 0x001fe20000000000 */
[----:B--2---:R-:W-:-:S05]  /*1030*/  FADD R25, R31, R40 ;  /* 0x000000281f197221 */ /* 0x004fca0000000000 */
[----:B------:R0:W-:Y:S06]  /*1040*/  @!P0 STG.E.64 desc[UR14][R26.64], R24 ;  /* 0x000000181a008986 */ /* 0x0001ec000c101b0e */
[----:B------:R-:W-:Y:S05]  /*1050*/  @P2 BRA `(.L_x_2332) ;  /* 0x00000000006c2947 */ /* 0x000fea0003800000 */
[----:B------:R-:W-:Y:S01]  /*1060*/  ULOP3.LUT UP0, URZ, UR4, 0x1, URZ, 0xc0, !UPT ;  /* 0x00000001043f7892 */ /* 0x000fe2000f80c03f */
[----:B0-----:R-:W-:Y:S01]  /*1070*/  IMAD.MOV.U32 R27, RZ, RZ, -0x1 ;  /* 0xffffffffff1b7424 */ /* 0x001fe200078e00ff */
[----:B------:R-:W-:Y:S01]  /*1080*/  ULDC UR9, c[0x0][0x210] ;  /* 0x0000840000097ab9 */ /* 0x000fe20000000800 */
[----:B------:R-:W-:Y:S01]  /*1090*/  ULDC.64 UR12, c[0x0][0x248] ;  /* 0x00009200000c7ab9 */ /* 0x000fe20000000a00 */
[----:B------:R-:W-:-:S04]  /*10a0*/  USEL UR9, UR9, URZ, UP0 ;  /* 0x0000003f09097287 */ /* 0x000fc80008000000 */
[----:B------:R-:W-:Y:S02]  /*10b0*/  USHF.R.S32.HI UR10, URZ, 0x1f, UR9 ;  /* 0x0000001f3f0a7899 */ /* 0x000fe40008011409 */
[----:B------:R-:W-:-:S04]  /*10c0*/  UIADD3 UR9, UP0, UR5, UR9, URZ ;  /* 0x0000000905097290 */ /* 0x000fc8000ff1e03f */
[----:B------:R-:W-:Y:S02]  /*10d0*/  UIADD3.X UR10, UR16, UR10, URZ, UP0, !UPT ;  /* 0x0000000a100a7290 */ /* 0x000fe400087fe43f */
[----:B------:R-:W-:Y:S02]  /*10e0*/  ULEA UR11, UP0, UR9, UR12, 0x2 ;  /* 0x0000000c090b7291 */ /* 0x000fe4000f80103f */
[----:B------:R-:W-:Y:S02]  /*10f0*/  ULOP3.LUT UR12, UR4, 0x2, URZ, 0xc0, !UPT ;  /* 0x00000002040c7892 */ /* 0x000fe4000f8ec03f */
[----:B------:R-:W-:Y:S02]  /*1100*/  ULEA.HI.X UR10, UR9, UR13, UR10, 0x2, UP0 ;  /* 0x0000000d090a7291 */ /* 0x000fe400080f140a */
[----:B------:R-:W-:Y:S01]  /*1110*/  UISETP.NE.AND UP0, UPT, UR19, -0x1, UPT ;  /* 0xffffffff1300788c */ /* 0x000fe2000bf05270 */
[----:B------:R-:W-:Y:S01]  /*1120*/  IMAD.U32 R24, RZ, RZ, UR11 ;  /* 0x0000000bff187e24 */ /* 0x000fe2000f8e00ff */
[----:B------:R-:W-:-:S02]  /*1130*/  ISETP.NE.AND P0, PT, RZ, UR12, PT ;  /* 0x0000000cff007c0c */ /* 0x000fc4000bf05270 */
[----:B------:R-:W-:Y:S02]  /*1140*/  MOV R25, UR10 ;  /* 0x0000000a00197c02 */ /* 0x000fe40008000f00 */
[----:B------:R-:W-:Y:S02]  /*1150*/  SEL R27, R27, 0x1, P0 ;  /* 0x000000011b1b7807 */ /* 0x000fe40000000000 */
[----:B------:R-:W-:Y:S01]  /*1160*/  PLOP3.LUT P0, PT, PT, PT, UP0, 0x80, 0x0 ;  /* 0x000000000000781c */ /* 0x000fe20003f0f008 */
[----:B------:R-:W-:Y:S06]  /*1170*/  MEMBAR.ALL.GPU ;  /* 0x0000000000007992 */ /* 0x000fec000000a000 */
[----:B------:R-:W-:-:S00]  /*1180*/  ERRBAR ;  /* 0x00000000000079ab */ /* 0x000fc00000000000 */
[----:B------:R-:W-:Y:S06]  /*1190*/  CGAERRBAR ;  /* 0x00000000000075ab */ /* 0x000fec0000000000 */
[----:B------:R1:W-:Y:S01]  /*11a0*/  REDG.E.ADD.S32.STRONG.GPU desc[UR14][R24.64], R27 ;  /* 0x0000001b1800798e */ /* 0x0003e2000c10e38e */
[----:B------:R-:W-:Y:S05]  /*11b0*/  @!P0 BRA `(.L_x_2332) ;  /* 0x0000000000148947 */ /* 0x000fea0003800000 */
.L_x_2333:
[----:B------:R-:W2:Y:S04]  /*11c0*/  LDG.E.STRONG.GPU R26, desc[UR14][R24.64] ;  /* 0x0000000e181a7981 */ /* 0x000ea8000c1ef900 */
[----:B--2---:R-:W-:Y:S01]  /*11d0*/  CCTL.IVALL ;  /* 0x00000000ff00798f */ /* 0x004fe20002000000 */
[----:B------:R-:W-:Y:S05]  /*11e0*/  YIELD ;  /* 0x0000000000007946 */ /* 0x000fea0003800000 */
[----:B------:R-:W-:-:S13]  /*11f0*/  ISETP.NE.AND P0, PT, R26, UR19, PT ;  /* 0x000000131a007c0c */ /* 0x000fda000bf05270 */
[----:B------:R-:W-:Y:S05]  /*1200*/  @P0 BRA `(.L_x_2333) ;  /* 0xfffffffc00ec0947 */ /* 0x000fea000383ffff */
.L_x_2332:
[----:B------:R-:W-:Y:S01]  /*1210*/  ISETP.GE.AND P0, PT, R35, UR17, PT ;  /* 0x0000001123007c0c */ /* 0x000fe2000bf06270 */
[----:B------:R-:W-:Y:S05]  /*1220*/  WARPSYNC.ALL ;  /* 0x0000000000007948 */ /* 0x000fea0003800000 */
[----:B------:R-:W-:Y:S01]  /*1230*/  BAR.SYNC.DEFER_BLOCKING 0x0 ;  /* 0x0000000000007b1d */ /* 0x000fe20000010000 */
[----:B------:R-:W-:-:S05]  /*1240*/  CS2R R40, SRZ ;  /* 0x0000000000287805 */ /* 0x000fca000001ff00 */
[----:B------:R-:W-:Y:S04]  /*1250*/  BSSY B0, `(.L_x_2334) ;  /* 0x0000050000007945 */ /* 0x000fe80003800000 */
[----:B------:R-:W-:Y:S05]  /*1260*/  @P0 BRA `(.L_x_2335) ;  /* 0x0000000400380947 */ /* 0x000fea0003800000 */
[----:B01----:R-:W-:Y:S01]  /*1270*/  IADD3 R24, -R35, UR17, RZ ;  /* 0x0000001123187c10 */ /* 0x003fe2000fffe1ff */
[----:B------:R-:W-:Y:S01]  /*1280*/  BSSY B1, `(.L_x_2336) ;  /* 0x000002b000017945 */ /* 0x000fe20003800000 */
[----:B------:R-:W-:Y:S02]  /*1290*/  PLOP3.LUT P0, PT, PT, PT, PT, 0x80, 0x0 ;  /* 0x000000000000781c */ /* 0x000fe40003f0f070 */
[----:B------:R-:W-:Y:S02]  /*12a0*/  CS2R R40, SRZ ;  /* 0x0000000000287805 */ /* 0x000fe4000001ff00 */
[----:B------:R-:W-:Y:S01]  /*12b0*/  ISETP.GT.AND P2, PT, R24, 0x60, PT ;  /* 0x000000601800780c */ /* 0x000fe20003f44270 */
[----:B------:R-:W-:-:S12]  /*12c0*/  IMAD.MOV.U32 R39, RZ, RZ, R35 ;  /* 0x000000ffff277224 */ /* 0x000fd800078e0023 */
[----:B------:R-:W-:Y:S05]  /*12d0*/  @!P2 BRA `(.L_x_2337) ;  /* 0x000000000094a947 */ /* 0x000fea0003800000 */
[----:B------:R-:W-:Y:S01]  /*12e0*/  IMAD.U32 R42, RZ, RZ, UR17 ;  /* 0x00000011ff2a7e24 */ /* 0x000fe2000f8e00ff */
[----:B------:R-:W-:-:S03]  /*12f0*/  PLOP3.LUT P0, PT, PT, PT, PT, 0x8, 0x0 ;  /* 0x000000000000781c */ /* 0x000fc60003f0e170 */
[----:B------:R-:W-:-:S10]  /*1300*/  VIADD R42, R42, 0xffffffa0 ;  /* 0xffffffa02a2a7836 */ /* 0x000fd40000000000 */
.L_x_2338:
[----:B------:R-:W-:-:S04]  /*1310*/  IADD3 R25, P2, R39, R38, RZ ;  /* 0x0000002627197210 */ /* 0x000fc80007f5e0ff */
[----:B------:R-:W-:Y:S02]  /*1320*/  LEA.HI.X.SX32 R26, R39, R37, 0x1, P2 ;  /* 0x00000025271a7211 */ /* 0x000fe400010f0eff */
[----:B------:R-:W-:-:S04]  /*1330*/  LEA R24, P2, R25, UR22, 0x3 ;  /* 0x0000001619187c11 */ /* 0x000fc8000f8418ff */
[----:B------:R-:W-:-:S06]  /*1340*/  LEA.HI.X R25, R25, UR23, R26, 0x3, P2 ;  /* 0x0000001719197c11 */ /* 0x000fcc00090f1c1a */
[----:B------:R-:W2:Y:S01]  /*1350*/  LDG.E.64 R24, desc[UR14][R24.64] ;  /* 0x0000000e18187981 */ /* 0x000ea2000c1e1b00 */
[C---:B------:R-:W-:Y:S01]  /*1360*/  VIADD R26, R39.reuse, 0x20 ;  /* 0x00000020271a7836 */ /* 0x040fe20000000000 */
[----:B------:R-:W-:-:S04]  /*1370*/  IADD3 R28, R39, 0x40, RZ ;  /* 0x00000040271c7810 */ /* 0x000fc80007ffe0ff */
[-C--:B------:R-:W-:Y:S02]  /*1380*/  IADD3 R27, P2, R26, R38.reuse, RZ ;  /* 0x000000261a1b7210 */ /* 0x080fe40007f5e0ff */
[----:B------:R-:W-:Y:S02]  /*1390*/  IADD3 R29, P3, R28, R38, RZ ;  /* 0x000000261c1d7210 */ /* 0x000fe40007f7e0ff */
[-C--:B------:R-:W-:Y:S02]  /*13a0*/  LEA.HI.X.SX32 R30, R26, R37.reuse, 0x1, P2 ;  /* 0x000000251a1e7211 */ /* 0x080fe400010f0eff */
[C---:B------:R-:W-:Y:S02]  /*13b0*/  LEA R26, P2, R27.reuse, UR22, 0x3 ;  /* 0x000000161b1a7c11 */ /* 0x040fe4000f8418ff */
[----:B------:R-:W-:Y:S02]  /*13c0*/  LEA.HI.X.SX32 R44, R28, R37, 0x1, P3 ;  /* 0x000000251c2c7211 */ /* 0x000fe400018f0eff */
[----:B------:R-:W-:Y:S01]  /*13d0*/  LEA.HI.X R27, R27, UR23, R30, 0x3, P2 ;  /* 0x000000171b1b7c11 */ /* 0x000fe200090f1c1e */
[----:B------:R-:W-:Y:S01]  /*13e0*/  VIADD R30, R39, 0x60 ;  /* 0x00000060271e7836 */ /* 0x000fe20000000000 */
[----:B------:R-:W-:-:S04]  /*13f0*/  LEA R28, P2, R29, UR22, 0x3 ;  /* 0x000000161d1c7c11 */ /* 0x000fc8000f8418ff */
[----:B------:R-:W-:Y:S01]  /*1400*/  LEA.HI.X R29, R29, UR23, R44, 0x3, P2 ;  /* 0x000000171d1d7c11 */ /* 0x000fe200090f1c2c */
[----:B------:R-:W3:Y:S05]  /*1410*/  LDG.E.64 R26, desc[UR14][R26.64] ;  /* 0x0000000e1a1a7981 */ /* 0x000eea000c1e1b00 */
[----:B------:R-:W4:Y:S01]  /*1420*/  LDG.E.64 R28, desc[UR14][R28.64] ;  /* 0x0000000e1c1c7981 */ /* 0x000f22000c1e1b00 */
[----:B--2---:R-:W-:Y:S01]  /*1430*/  FADD R41, R24, R41 ;  /* 0x0000002918297221 */ /* 0x004fe20000000000 */
[----:B------:R-:W-:-:S04]  /*1440*/  IADD3 R24, P2, R30, R38, RZ ;  /* 0x000000261e187210 */ /* 0x000fc80007f5e0ff */
[----:B------:R-:W-:Y:S02]  /*1450*/  LEA.HI.X.SX32 R31, R30, R37, 0x1, P2 ;  /* 0x000000251e1f7211 */ /* 0x000fe400010f0eff */
[----:B------:R-:W-:-:S04]  /*1460*/  LEA R30, P2, R24, UR22, 0x3 ;  /* 0x00000016181e7c11 */ /* 0x000fc8000f8418ff */
[----:B------:R-:W-:-:S06]  /*1470*/  LEA.HI.X R31, R24, UR23, R31, 0x3, P2 ;  /* 0x00000017181f7c11 */ /* 0x000fcc00090f1c1f */
[----:B------:R-:W2:Y:S01]  /*1480*/  LDG.E.64 R30, desc[UR14][R30.64] ;  /* 0x0000000e1e1e7981 */ /* 0x000ea2000c1e1b00 */
[----:B------:R-:W-:Y:S02]  /*1490*/  VIADD R39, R39, 0x80 ;  /* 0x0000008027277836 */ /* 0x000fe40000000000 */
[----:B------:R-:W-:-:S03]  /*14a0*/  FADD R40, R25, R40 ;  /* 0x0000002819287221 */ /* 0x000fc60000000000 */
[----:B------:R-:W-:Y:S01]  /*14b0*/  ISETP.GE.AND P2, PT, R39, R42, PT ;  /* 0x0000002a2700720c */ /* 0x000fe20003f46270 */
[----:B---3--:R-:W-:Y:S01]  /*14c0*/  FADD R41, R41, R26 ;  /* 0x0000001a29297221 */ /* 0x008fe20000000000 */
[----:B------:R-:W-:-:S03]  /*14d0*/  FADD R40, R40, R27 ;  /* 0x0000001b28287221 */ /* 0x000fc60000000000 */
[----:B----4-:R-:W-:Y:S01]  /*14e0*/  FADD R41, R41, R28 ;  /* 0x0000001c29297221 */ /* 0x010fe20000000000 */
[----:B------:R-:W-:-:S03]  /*14f0*/  FADD R40, R40, R29 ;  /* 0x0000001d28287221 */ /* 0x000fc60000000000 */
[----:B--2---:R-:W-:Y:S01]  /*1500*/  FADD R41, R41, R30 ;  /* 0x0000001e29297221 */ /* 0x004fe20000000000 */
[----:B------:R-:W-:-:S03]  /*1510*/  FADD R40, R40, R31 ;  /* 0x0000001f28287221 */ /* 0x000fc60000000000 */
[----:B------:R-:W-:Y:S05]  /*1520*/  @!P2 BRA `(.L_x_2338) ;  /* 0xfffffffc0078a947 */ /* 0x000fea000383ffff */
.L_x_2337:
[----:B------:R-:W-:Y:S05]  /*1530*/  BSYNC B1 ;  /* 0x0000000000017941 */ /* 0x000fea0003800000 */
.L_x_2336:
[----:B------:R-:W-:Y:S01]  /*1540*/  IADD3 R24, -R39, UR17, RZ ;  /* 0x0000001127187c10 */ /* 0x000fe2000fffe1ff */
[----:B------:R-:W-:Y:S03]  /*1550*/  BSSY B1, `(.L_x_2339) ;  /* 0x0000015000017945 */ /* 0x000fe60003800000 */
[----:B------:R-:W-:-:S13]  /*1560*/  ISETP.GT.AND P2, PT, R24, 0x20, PT ;  /* 0x000000201800780c */ /* 0x000fda0003f44270 */
[----:B------:R-:W-:Y:S05]  /*1570*/  @!P2 BRA `(.L_x_2340) ;  /* 0x000000000048a947 */ /* 0x000fea0003800000 */
[CC--:B------:R-:W-:Y:S01]  /*1580*/  IADD3 R25, P0, R39.reuse, R38.reuse, RZ ;  /* 0x0000002627197210 */ /* 0x0c0fe20007f1e0ff */
        /* <DEDUP_REMOVED lines=17> */
.L_x_2340:
[----:B------:R-:W-:Y:S05]  /*16a0*/  BSYNC B1 ;  /* 0x0000000000017941 */ /* 0x000fea0003800000 */
.L_x_2339:
        /* <DEDUP_REMOVED lines=10> */
.L_x_2335:
[----:B------:R-:W-:Y:S05]  /*1750*/  BSYNC B0 ;  /* 0x0000000000007941 */ /* 0x000fea0003800000 */
.L_x_2334:
[----:B01----:R-:W0:Y:S01]  /*1760*/  SHFL.BFLY PT, R24, R41, 0x1, 0x1f ;  /* 0x0c201f0029187f89 */ /* 0x003e2200000e0000 */
        /* <DEDUP_REMOVED lines=22> */
.L_x_2331:
        /* <DEDUP_REMOVED lines=9> */
[----:B-----5:R-:W1:Y:S01]  /*1960*/  SHFL.BFLY PT, R28, R27, 0x4, 0x1f ;  /* 0x0c801f001b1c7f89 */ /* 0x020e6200000e0000 */
        /* <DEDUP_REMOVED lines=10> */
.L_x_2341:
[----:B------:R-:W-:Y:S04]  /*1a10*/  BSSY B0, `(.L_x_2342) ;  /* 0x000002d000007945 */ /* 0x000fe80003800000 */
[----:B------:R-:W-:Y:S05]  /*1a20*/  @!P1 BRA `(.L_x_2343) ;  /* 0x0000000000ac9947 */ /* 0x000fea0003800000 */
[-C--:B------:R-:W-:Y:S01]  /*1a30*/  FMUL R38, R38, R5.reuse ;  /* 0x0000000526267220 */ /* 0x080fe20000400000 */
[----:B------:R-:W-:Y:S01]  /*1a40*/  IADD3 R31, R4, UR7, RZ ;  /* 0x00000007041f7c10 */ /* 0x000fe2000fffe0ff */
[----:B------:R-:W-:Y:S02]  /*1a50*/  ULDC UR9, c[0x0][0x278] ;  /* 0x00009e0000097ab9 */ /* 0x000fe40000000800 */
[-C--:B------:R-:W-:Y:S01]  /*1a60*/  FMUL R25, R22, R38.reuse ;  /* 0x0000002616197220 */ /* 0x080fe20000400000 */
[----:B------:R-:W-:Y:S01]  /*1a70*/  FMUL R27, R21, R38 ;  /* 0x00000026151b7220 */ /* 0x000fe20000400000 */
[----:B------:R-:W-:Y:S02]  /*1a80*/  IMAD R31, R31, UR18, R2 ;  /* 0x000000121f1f7c24 */ /* 0x000fe4000f8e0202 */
[CC--:B------:R-:W-:Y:S01]  /*1a90*/  FFMA R26, R24.reuse, R5.reuse, R25 ;  /* 0x00000005181a7223 */ /* 0x0c0fe20000000019 */
[----:B------:R-:W-:Y:S02]  /*1aa0*/  FFMA R27, R24, R5, R27 ;  /* 0x00000005181b7223 */ /* 0x000fe4000000001b */
[----:B------:R-:W-:Y:S01]  /*1ab0*/  LEA R28, R31, UR9, 0x1 ;  /* 0x000000091f1c7c11 */ /* 0x000fe2000f8e08ff */
[----:B------:R-:W-:Y:S01]  /*1ac0*/  FADD R25, R23, -R26 ;  /* 0x8000001a17197221 */ /* 0x000fe20000000000 */
[----:B------:R-:W-:-:S02]  /*1ad0*/  FADD R27, R34, -R27 ;  /* 0x8000001b221b7221 */ /* 0x000fc40000000000 */
[----:B------:R-:W-:Y:S01]  /*1ae0*/  LOP3.LUT P0, RZ, R28, 0x7, RZ, 0xc0, !PT ;  /* 0x000000071cff7812 */ /* 0x000fe2000780c0ff */
[----:B------:R-:W-:Y:S01]  /*1af0*/  FMUL R29, R25, R20 ;  /* 0x00000014191d7220 */ /* 0x000fe20000400000 */
[----:B------:R-:W-:Y:S01]  /*1b00*/  FMUL R25, R36, R38 ;  /* 0x0000002624197220 */ /* 0x000fe20000400000 */
[----:B------:R-:W-:Y:S01]  /*1b10*/  FMUL R37, R27, R20 ;  /* 0x000000141b257220 */ /* 0x000fe20000400000 */
[----:B------:R-:W-:Y:S02]  /*1b20*/  ISETP.LT.U32.OR P0, PT, R11, 0x4, P0 ;  /* 0x000000040b00780c */ /* 0x000fe40000701470 */
[CC--:B------:R-:W-:Y:S01]  /*1b30*/  FFMA R26, R24.reuse, R5.reuse, R25 ;  /* 0x00000005181a7223 */ /* 0x0c0fe20000000019 */
[----:B------:R-:W-:Y:S01]  /*1b40*/  FMUL R25, R3, R38 ;  /* 0x0000002603197220 */ /* 0x000fe20000400000 */
[----:B------:R-:W0:Y:S02]  /*1b50*/  F2F.BF16.F32 R29, R29 ;  /* 0x0000001d001d7304 */ /* 0x000e240000202000 */
[----:B------:R-:W-:Y:S01]  /*1b60*/  FADD R27, R33, -R26 ;  /* 0x8000001a211b7221 */ /* 0x000fe20000000000 */
[----:B------:R-:W-:-:S03]  /*1b70*/  FFMA R25, R24, R5, R25 ;  /* 0x0000000518197223 */ /* 0x000fc60000000019 */
[-C--:B------:R-:W-:Y:S01]  /*1b80*/  FMUL R28, R27, R20.reuse ;  /* 0x000000141b1c7220 */ /* 0x080fe20000400000 */
[----:B------:R-:W-:Y:S01]  /*1b90*/  FADD R27, R32, -R25 ;  /* 0x80000019201b7221 */ /* 0x000fe20000000000 */
[----:B------:R-:W-:Y:S01]  /*1ba0*/  F2F.BF16.F32 R37, R37 ;  /* 0x0000002500257304 */ /* 0x000fe20000202000 */
[----:B------:R-:W1:Y:S02]  /*1bb0*/  LDC.64 R24, c[0x0][0x278] ;  /* 0x00009e00ff187b82 */ /* 0x000e640000000a00 */
[----:B------:R-:W-:Y:S01]  /*1bc0*/  FMUL R20, R27, R20 ;  /* 0x000000141b147220 */ /* 0x000fe20000400000 */
[----:B0-----:R-:W-:-:S04]  /*1bd0*/  @!P0 IMAD.WIDE.U32 R26, R29, 0x10000, RZ ;  /* 0x000100001d1a8825 */ /* 0x001fc800078e00ff */
[----:B------:R-:W0:Y:S08]  /*1be0*/  F2F.BF16.F32 R41, R28 ;  /* 0x0000001c00297304 */ /* 0x000e300000202000 */
[----:B------:R-:W2:Y:S01]  /*1bf0*/  F2F.BF16.F32 R39, R20 ;  /* 0x0000001400277304 */ /* 0x000ea20000202000 */
[----:B0-----:R-:W-:Y:S02]  /*1c00*/  @!P0 IMAD.U32 R30, R41, 0x10000, RZ ;  /* 0x00010000291e8824 */ /* 0x001fe400078e00ff */
[----:B-1----:R-:W-:-:S03]  /*1c10*/  IMAD.WIDE R24, R31, 0x2, R24 ;  /* 0x000000021f187825 */ /* 0x002fc600078e0218 */
[----:B------:R-:W-:Y:S02]  /*1c20*/  @!P0 LOP3.LUT R27, R27, R30, R37, 0xfe, !PT ;  /* 0x0000001e1b1b8212 */ /* 0x000fe400078efe25 */
[----:B--2---:R-:W-:-:S05]  /*1c30*/  @!P0 LOP3.LUT R26, R26, R39, RZ, 0xfc, !PT ;  /* 0x000000271a1a8212 */ /* 0x004fca00078efcff */
[----:B------:R0:W-:Y:S01]  /*1c40*/  @!P0 STG.E.64 desc[UR14][R24.64], R26 ;  /* 0x0000001a18008986 */ /* 0x0001e2000c101b0e */
[----:B------:R-:W-:Y:S05]  /*1c50*/  @!P0 BRA `(.L_x_2343) ;  /* 0x0000000000208947 */ /* 0x000fea0003800000 */
[C---:B------:R-:W-:Y:S02]  /*1c60*/  ISETP.NE.AND P3, PT, R11.reuse, RZ, PT ;  /* 0x000000ff0b00720c */ /* 0x040fe40003f65270 */
[C---:B------:R-:W-:Y:S02]  /*1c70*/  ISETP.GE.U32.AND P0, PT, R11.reuse, 0x2, PT ;  /* 0x000000020b00780c */ /* 0x040fe40003f06070 */
[C---:B------:R-:W-:Y:S02]  /*1c80*/  ISETP.GE.U32.AND P1, PT, R11.reuse, 0x3, PT ;  /* 0x000000030b00780c */ /* 0x040fe40003f26070 */
[----:B------:R-:W-:-:S07]  /*1c90*/  ISETP.GE.U32.AND P2, PT, R11, 0x4, PT ;  /* 0x000000040b00780c */ /* 0x000fce0003f46070 */
[----:B------:R1:W-:Y:S04]  /*1ca0*/  @P3 STG.E.U16 desc[UR14][R24.64], R39 ;  /* 0x0000002718003986 */ /* 0x0003e8000c10150e */
[----:B------:R1:W-:Y:S04]  /*1cb0*/  @P0 STG.E.U16 desc[UR14][R24.64+0x2], R29 ;  /* 0x0000021d18000986 */ /* 0x0003e8000c10150e */
[----:B------:R1:W-:Y:S04]  /*1cc0*/  @P1 STG.E.U16 desc[UR14][R24.64+0x4], R37 ;  /* 0x0000042518001986 */ /* 0x0003e8000c10150e */
[----:B------:R1:W-:Y:S02]  /*1cd0*/  @P2 STG.E.U16 desc[UR14][R24.64+0x6], R41 ;  /* 0x0000062918002986 */ /* 0x0003e4000c10150e */
.L_x_2343:
[----:B------:R-:W-:Y:S05]  /*1ce0*/  BSYNC B0 ;  /* 0x0000000000007941 */ /* 0x000fea0003800000 */
.L_x_2342:
[----:B------:R-:W-:Y:S02]  /*1cf0*/  ULDC UR9, c[0x0][0x210] ;  /* 0x0000840000097ab9 */ /* 0x000fe40000000800 */
[----:B------:R-:W-:-:S04]  /*1d00*/  ULEA UR7, UR9, UR7, 0x2 ;  /* 0x0000000709077291 */ /* 0x000fc8000f8e103f */
[----:B------:R-:W-:-:S06]  /*1d10*/  UISETP.GE.AND UP0, UPT, UR7, UR20, UPT ;  /* 0x000000140700728c */ /* 0x000fcc000bf06270 */
[----:B------:R-:W-:-:S13]  /*1d20*/  PLOP3.LUT P0, PT, PT, PT, UP0, 0x80, 0x0 ;  /* 0x000000000000781c */ /* 0x000fda0003f0f008 */
[----:B------:R-:W-:Y:S05]  /*1d30*/  @!P0 BRA `(.L_x_2344) ;  /* 0xffffffe800648947 */ /* 0x000fea000383ffff */
.L_x_2321:
[----:B------:R-:W2:Y:S01]  /*1d40*/  S2UR UR4, SR_CTAID.X ;  /* 0x00000000000479c3 */ /* 0x000ea20000002500 */
[----:B------:R-:W3:Y:S01]  /*1d50*/  S2R R7, SR_CgaCtaId ;  /* 0x0000000000077919 */ /* 0x000ee20000008800 */
[----:B------:R-:W-:Y:S01]  /*1d60*/  UIADD3 UR6, -UR5, URZ, URZ ;  /* 0x0000003f05067290 */ /* 0x000fe2000fffe13f */
[----:B------:R-:W-:Y:S01]  /*1d70*/  ISETP.NE.AND P0, PT, R4, RZ, PT ;  /* 0x000000ff0400720c */ /* 0x000fe20003f05270 */
[----:B------:R-:W-:Y:S01]  /*1d80*/  BSSY B0, `(.L_x_2345) ;  /* 0x0000036000007945 */ /* 0x000fe20003800000 */
[----:B------:R-:W-:Y:S01]  /*1d90*/  ISETP.GE.AND P1, PT, R2, UR18, PT ;  /* 0x0000001202007c0c */ /* 0x000fe2000bf26270 */
[----:B--2---:R-:W-:-:S06]  /*1da0*/  UIMAD UR4, UR17, UR6, UR4 ;  /* 0x00000006110472a4 */ /* 0x004fcc000f8e0204 */
[----:B------:R-:W-:-:S04]  /*1db0*/  IMAD.U32 R3, RZ, RZ, UR4 ;  /* 0x00000004ff037e24 */ /* 0x000fc8000f8e00ff */
[----:B------:R-:W-:Y:S01]  /*1dc0*/  IMAD.SHL.U32 R6, R3, 0x20, RZ ;  /* 0x0000002003067824 */ /* 0x000fe200078e00ff */
[----:B------:R-:W-:Y:S02]  /*1dd0*/  LOP3.LUT R3, R0, 0x3fffffe0, RZ, 0xc0, !PT ;  /* 0x3fffffe000037812 */ /* 0x000fe400078ec0ff */
[----:B------:R-:W-:Y:S02]  /*1de0*/  MOV R0, 0x400 ;  /* 0x0000040000007802 */ /* 0x000fe40000000f00 */
[----:B------:R-:W-:-:S05]  /*1df0*/  LOP3.LUT R6, R6, 0xffffffe0, R35, 0xe2, !PT ;  /* 0xffffffe006067812 */ /* 0x000fca00078ee223 */
[----:B------:R-:W-:Y:S01]  /*1e00*/  IMAD R5, R3, UR17, R6 ;  /* 0x0000001103057c24 */ /* 0x000fe2000f8e0206 */
[----:B---3--:R-:W-:-:S03]  /*1e10*/  LEA R3, R7, R0, 0x18 ;  /* 0x0000000007037211 */ /* 0x008fc600078ec0ff */
[----:B------:R-:W-:Y:S02]  /*1e20*/  IMAD.SHL.U32 R0, R5, 0x4, RZ ;  /* 0x0000000405007824 */ /* 0x000fe400078e00ff */
[----:B01----:R-:W-:-:S03]  /*1e30*/  IMAD R24, R4, 0x210, R3 ;  /* 0x0000021004187824 */ /* 0x003fc600078e0203 */
[----:B------:R-:W-:Y:S02]  /*1e40*/  ISETP.LT.AND P2, PT, R0, UR18, !P0 ;  /* 0x0000001200007c0c */ /* 0x000fe4000c741270 */
[C---:B------:R-:W-:Y:S01]  /*1e50*/  LEA R24, R35.reuse, R24, 0x4 ;  /* 0x0000001823187211 */ /* 0x040fe200078e20ff */
[----:B------:R-:W-:Y:S01]  /*1e60*/  IMAD R35, R35, 0x10, R3 ;  /* 0x0000001023237824 */ /* 0x000fe200078e0203 */
[----:B------:R-:W-:-:S03]  /*1e70*/  ISETP.GE.OR P0, PT, R2, UR18, !P0 ;  /* 0x0000001202007c0c */ /* 0x000fc6000c706670 */
[----:B------:R0:W-:Y:S01]  /*1e80*/  @!P1 STS.128 [R24], R16 ;  /* 0x0000001018009388 */ /* 0x0001e20000000c00 */
[----:B------:R-:W-:Y:S06]  /*1e90*/  BAR.SYNC.DEFER_BLOCKING 0x0 ;  /* 0x0000000000007b1d */ /* 0x000fec0000010000 */
[----:B------:R-:W-:Y:S05]  /*1ea0*/  @!P2 BRA `(.L_x_2346) ;  /* 0x00000000008ca947 */ /* 0x000fea0003800000 */
[----:B------:R-:W1:Y:S01]  /*1eb0*/  LDS.128 R20, [R35+0x210] ;  /* 0x0002100023147984 */ /* 0x000e620000000c00 */
[----:B------:R-:W2:Y:S01]  /*1ec0*/  LDC.64 R2, c[0x0][0x268] ;  /* 0x00009a00ff027b82 */ /* 0x000ea20000000a00 */
[----:B------:R-:W-:Y:S02]  /*1ed0*/  IMAD.U32 R25, RZ, RZ, UR18 ;  /* 0x00000012ff197e24 */ /* 0x000fe4000f8e00ff */
[----:B------:R-:W3:Y:S02]  /*1ee0*/  LDS R27, [R35+0x218] ;  /* 0x00021800231b7984 */ /* 0x000ee40000000800 */
[----:B------:R-:W-:Y:S02]  /*1ef0*/  IMAD R25, R25, UR5, R0 ;  /* 0x0000000519197c24 */ /* 0x000fe4000f8e0200 */
[----:B------:R-:W4:Y:S04]  /*1f00*/  LDS.128 R8, [R35+0x420] ;  /* 0x0004200023087984 */ /* 0x000f280000000c00 */
[----:B------:R-:W5:Y:S04]  /*1f10*/  LDS R26, [R35+0x428] ;  /* 0x00042800231a7984 */ /* 0x000f680000000800 */
[----:B------:R-:W5:Y:S04]  /*1f20*/  LDS.128 R4, [R35+0x630] ;  /* 0x0006300023047984 */ /* 0x000f680000000c00 */
[----:B------:R-:W5:Y:S01]  /*1f30*/  LDS R29, [R35+0x638] ;  /* 0x00063800231d7984 */ /* 0x000f620000000800 */
[----:B--2---:R-:W-:-:S03]  /*1f40*/  IMAD.WIDE.U32 R2, R25, 0x4, R2 ;  /* 0x0000000419027825 */ /* 0x004fc600078e0002 */
[----:B------:R-:W-:Y:S02]  /*1f50*/  LOP3.LUT P1, RZ, R2, 0xf, RZ, 0xc0, !PT ;  /* 0x0000000f02ff7812 */ /* 0x000fe4000782c0ff */
[----:B-1----:R-:W-:Y:S01]  /*1f60*/  IADD3 R22, -R0, UR18, RZ ;  /* 0x0000001200167c10 */ /* 0x002fe2000fffe1ff */
[----:B------:R-:W-:Y:S01]  /*1f70*/  FADD R25, R20, R16 ;  /* 0x0000001014197221 */ /* 0x000fe20000000000 */
[----:B0-----:R-:W-:Y:S01]  /*1f80*/  FADD R16, R21, R17 ;  /* 0x0000001115107221 */ /* 0x001fe20000000000 */
[----:B------:R-:W-:Y:S01]  /*1f90*/  FADD R20, R23, R19 ;  /* 0x0000001317147221 */ /* 0x000fe20000000000 */
[----:B---3--:R-:W-:Y:S01]  /*1fa0*/  FADD R27, R27, R18 ;  /* 0x000000121b1b7221 */ /* 0x008fe20000000000 */
[----:B------:R-:W-:Y:S01]  /*1fb0*/  ISETP.LT.U32.OR P1, PT, R22, 0x4, P1 ;  /* 0x000000041600780c */ /* 0x000fe20000f21470 */
[----:B----4-:R-:W-:Y:S01]  /*1fc0*/  FADD R25, R25, R8 ;  /* 0x0000000819197221 */ /* 0x010fe20000000000 */
[----:B------:R-:W-:Y:S01]  /*1fd0*/  FADD R16, R16, R9 ;  /* 0x0000000910107221 */ /* 0x000fe20000000000 */
[----:B------:R-:W-:Y:S01]  /*1fe0*/  FADD R20, R20, R11 ;  /* 0x0000000b14147221 */ /* 0x000fe20000000000 */
[----:B-----5:R-:W-:Y:S01]  /*1ff0*/  FADD R26, R27, R26 ;  /* 0x0000001a1b1a7221 */ /* 0x020fe20000000000 */
[----:B------:R-:W-:Y:S01]  /*2000*/  FADD R4, R25, R4 ;  /* 0x0000000419047221 */ /* 0x000fe20000000000 */
[----:B------:R-:W-:Y:S01]  /*2010*/  FADD R5, R16, R5 ;  /* 0x0000000510057221 */ /* 0x000fe20000000000 */
[----:B------:R-:W-:Y:S01]  /*2020*/  FADD R7, R20, R7 ;  /* 0x0000000714077221 */ /* 0x000fe20000000000 */
[----:B------:R-:W-:-:S05]  /*2030*/  FADD R6, R26, R29 ;  /* 0x0000001d1a067221 */ /* 0x000fca0000000000 */
        /* <DEDUP_REMOVED lines=10> */
.L_x_2346:
[----:B------:R-:W-:Y:S05]  /*20e0*/  BSYNC B0 ;  /* 0x0000000000007941 */ /* 0x000fea0003800000 */
.L_x_2345:
[----:B------:R-:W-:Y:S06]  /*20f0*/  BAR.SYNC.DEFER_BLOCKING 0x0 ;  /* 0x0000000000007b1d */ /* 0x000fec0000010000 */
[----:B------:R3:W-:Y:S02]  /*2100*/  @!P0 STS.128 [R24], R12 ;  /* 0x0000000c18008388 */ /* 0x0007e40000000c00 */
[----:B------:R-:W-:Y:S06]  /*2110*/  BAR.SYNC.DEFER_BLOCKING 0x0 ;  /* 0x0000000000007b1d */ /* 0x000fec0000010000 */
[----:B------:R-:W-:Y:S05]  /*2120*/  @!P2 EXIT ;  /* 0x000000000000a94d */ /* 0x000fea0003800000 */
[----:B-12---:R-:W1:Y:S01]  /*2130*/  LDS.128 R4, [R35+0x210] ;  /* 0x0002100023047984 */ /* 0x006e620000000c00 */
[----:B------:R-:W2:Y:S01]  /*2140*/  LDC.64 R2, c[0x0][0x270] ;  /* 0x00009c00ff027b82 */ /* 0x000ea20000000a00 */
[----:B------:R-:W-:Y:S02]  /*2150*/  IMAD.U32 R21, RZ, RZ, UR18 ;  /* 0x00000012ff157e24 */ /* 0x000fe4000f8e00ff */
[----:B------:R-:W4:Y:S02]  /*2160*/  LDS R23, [R35+0x218] ;  /* 0x0002180023177984 */ /* 0x000f240000000800 */
[----:B------:R-:W-:Y:S02]  /*2170*/  IMAD R21, R21, UR5, R0 ;  /* 0x0000000515157c24 */ /* 0x000fe4000f8e0200 */
[----:B------:R-:W5:Y:S04]  /*2180*/  LDS.128 R8, [R35+0x420] ;  /* 0x0004200023087984 */ /* 0x000f680000000c00 */
[----:B------:R-:W3:Y:S04]  /*2190*/  LDS R20, [R35+0x428] ;  /* 0x0004280023147984 */ /* 0x000ee80000000800 */
[----:B0-----:R-:W0:Y:S04]  /*21a0*/  LDS.128 R16, [R35+0x630] ;  /* 0x0006300023107984 */ /* 0x001e280000000c00 */
[----:B------:R-:W0:Y:S01]  /*21b0*/  LDS R25, [R35+0x638] ;  /* 0x0006380023197984 */ /* 0x000e220000000800 */
[----:B--2---:R-:W-:-:S03]  /*21c0*/  IMAD.WIDE.U32 R2, R21, 0x4, R2 ;  /* 0x0000000415027825 */ /* 0x004fc600078e0002 */
[----:B------:R-:W-:Y:S02]  /*21d0*/  LOP3.LUT P0, RZ, R2, 0xf, RZ, 0xc0, !PT ;  /* 0x0000000f02ff7812 */ /* 0x000fe4000780c0ff */
[----:B-1----:R-:W-:Y:S01]  /*21e0*/  IADD3 R6, -R0, UR18, RZ ;  /* 0x0000001200067c10 */ /* 0x002fe2000fffe1ff */
[----:B------:R-:W-:Y:S01]  /*21f0*/  FADD R21, R4, R12 ;  /* 0x0000000c04157221 */ /* 0x000fe20000000000 */
[----:B------:R-:W-:Y:S01]  /*2200*/  FADD R0, R5, R13 ;  /* 0x0000000d05007221 */ /* 0x000fe20000000000 */
[----:B------:R-:W-:Y:S01]  /*2210*/  FADD R4, R7, R15 ;  /* 0x0000000f07047221 */ /* 0x000fe20000000000 */
[----:B----4-:R-:W-:Y:S01]  /*2220*/  FADD R23, R23, R14 ;  /* 0x0000000e17177221 */ /* 0x010fe20000000000 */
[----:B------:R-:W-:Y:S01]  /*2230*/  ISETP.LT.U32.OR P0, PT, R6, 0x4, P0 ;  /* 0x000000040600780c */ /* 0x000fe20000701470 */
[----:B-----5:R-:W-:Y:S01]  /*2240*/  FADD R21, R21, R8 ;  /* 0x0000000815157221 */ /* 0x020fe20000000000 */
[----:B------:R-:W-:Y:S01]  /*2250*/  FADD R0, R0, R9 ;  /* 0x0000000900007221 */ /* 0x000fe20000000000 */
[----:B------:R-:W-:Y:S01]  /*2260*/  FADD R4, R4, R11 ;  /* 0x0000000b04047221 */ /* 0x000fe20000000000 */
[----:B---3--:R-:W-:Y:S01]  /*2270*/  FADD R20, R23, R20 ;  /* 0x0000001417147221 */ /* 0x008fe20000000000 */
[----:B0-----:R-:W-:Y:S01]  /*2280*/  FADD R16, R21, R16 ;  /* 0x0000001015107221 */ /* 0x001fe20000000000 */
[----:B------:R-:W-:Y:S01]  /*2290*/  FADD R17, R0, R17 ;  /* 0x0000001100117221 */ /* 0x000fe20000000000 */
[----:B------:R-:W-:Y:S01]  /*22a0*/  FADD R19, R4, R19 ;  /* 0x0000001304137221 */ /* 0x000fe20000000000 */
[----:B------:R-:W-:-:S05]  /*22b0*/  FADD R18, R20, R25 ;  /* 0x0000001914127221 */ /* 0x000fca0000000000 */
[----:B------:R0:W-:Y:S01]  /*22c0*/  @!P0 STG.E.128 desc[UR14][R2.64], R16 ;  /* 0x0000001002008986 */ /* 0x0001e2000c101d0e */
[----:B------:R-:W-:Y:S05]  /*22d0*/  @!P0 EXIT ;  /* 0x000000000000894d */ /* 0x000fea0003800000 */
[C---:B------:R-:W-:Y:S02]  /*22e0*/  ISETP.NE.AND P1, PT, R6.reuse, RZ, PT ;  /* 0x000000ff0600720c */ /* 0x040fe40003f25270 */
[C---:B------:R-:W-:Y:S02]  /*22f0*/  ISETP.GE.U32.AND P2, PT, R6.reuse, 0x2, PT ;  /* 0x000000020600780c */ /* 0x040fe40003f46070 */
[C---:B------:R-:W-:Y:S02]  /*2300*/  ISETP.GE.U32.AND P3, PT, R6.reuse, 0x3, PT ;  /* 0x000000030600780c */ /* 0x040fe40003f66070 */
[----:B------:R-:W-:-:S07]  /*2310*/  ISETP.GE.U32.AND P0, PT, R6, 0x4, PT ;  /* 0x000000040600780c */ /* 0x000fce0003f06070 */
[----:B------:R1:W-:Y:S04]  /*2320*/  @P1 STG.E desc[UR14][R2.64], R16 ;  /* 0x0000001002001986 */ /* 0x0003e8000c10190e */
[----:B------:R1:W-:Y:S04]  /*2330*/  @P2 STG.E desc[UR14][R2.64+0x4], R17 ;  /* 0x0000041102002986 */ /* 0x0003e8000c10190e */
[----:B------:R1:W-:Y:S01]  /*2340*/  @P3 STG.E desc[UR14][R2.64+0x8], R18 ;  /* 0x0000081202003986 */ /* 0x0003e2000c10190e */
[----:B------:R-:W-:Y:S05]  /*2350*/  @!P0 EXIT ;  /* 0x000000000000894d */ /* 0x000fea0003800000 */
[----:B------:R-:W-:Y:S01]  /*2360*/  STG.E desc[UR14][R2.64+0xc], R19 ;  /* 0x00000c1302007986 */ /* 0x000fe2000c10190e */
[----:B------:R-:W-:Y:S05]  /*2370*/  EXIT ;  /* 0x000000000000794d */ /* 0x000fea0003800000 */
        .weak           $__internal_21_$__cuda_sm20_rcp_rn_f32_slowpath
        .type           $__internal_21_$__cuda_sm20_rcp_rn_f32_slowpath,@function
        .size           $__internal_21_$__cuda_sm20_rcp_rn_f32_slowpath,(.L_x_7861 - $__internal_21_$__cuda_sm20_rcp_rn_f32_slowpath)
$__internal_21_$__cuda_sm20_rcp_rn_f32_slowpath:
[----:B------:R-:W-:-:S04]  /*2380*/  SHF.L.U32 R5, R3, 0x1, RZ ;  /* 0x0000000103057819 */ /* 0x000fc800000006ff */
        /* <DEDUP_REMOVED lines=14> */
.L_x_2347:
        /* <DEDUP_REMOVED lines=33> */
.L_x_2349:
[----:B------:R0:W1:Y:S02]  /*2680*/  MUFU.RCP R5, R3 ;  /* 0x0000000300057308 */ /* 0x0000640000001000 */
.L_x_2348:
[----:B------:R-:W-:Y:S02]  /*2690*/  IMAD.MOV.U32 R10, RZ, RZ, R15 ;  /* 0x000000ffff0a7224 */ /* 0x000fe400078e000f */
[----:B------:R-:W-:-:S04]  /*26a0*/  IMAD.MOV.U32 R11, RZ, RZ, 0x0 ;  /* 0x00000000ff0b7424 */ /* 0x000fc800078e00ff */
[----:B0123--:R-:W-:Y:S05]  /*26b0*/  RET.REL.NODEC R10 `(_ZN18transformer_engine13normalization21ln_bwd_general_kernelINS0_13Kernel_traitsI13__nv_bfloat16S3_S3_fjLj128ELj1ELj4ELj1ELj8ENS0_18Kernel_traits_baseILj128ES3_S3_S3_fjLj128EEEEEEEvNS0_20BackwardKernelParamsE) ;  /* 0xffffffd80a507950 */ /* 0x00ffea0003c3ffff */
.L_x_2350:
        /* <DEDUP_REMOVED lines=12> */
.L_x_7861:


//--------------------- .text._ZN18transformer_engine13normalization21ln_bwd_general_kernelINS0_13Kernel_traitsI6__halffS3_fjLj128ELj1ELj4ELj1ELj8ENS0_18Kernel_traits_baseILj128ES3_fS3_fjLj128EEEEEEEvNS0_20BackwardKernelParamsE --------------------------
	.section	.text._ZN18transformer_engine13normalization21ln_bwd_general_kernelINS0_13Kernel_traitsI6__halffS3_fjLj128ELj1ELj4ELj1ELj8ENS0_18Kernel_traits_baseILj128ES3_fS3_fjLj128EEEEEEEvNS0_20BackwardKernelParamsE,"ax",@progbits
	.align	128
        .global         _ZN18transformer_engine13normalization21ln_bwd_general_kernelINS0_13Kernel_traitsI6__halffS3_fjLj128ELj1ELj4ELj1ELj8ENS0_18Kernel_traits_baseILj128ES3_fS3_fjLj128EEEEEEEvNS0_20BackwardKernelParamsE
        .type           _ZN18transformer_engine13normalization21ln_bwd_general_kernelINS0_13Kernel_traitsI6__halffS3_fjLj128ELj1ELj4ELj1ELj8ENS0_18Kernel_traits_baseILj128ES3_fS3_fjLj128EEEEEEEvNS0_20BackwardKernelParamsE,@function
        .size           _ZN18transformer_engine13normalization21ln_bwd_general_kernelINS0_13Kernel_traitsI6__halffS3_fjLj128ELj1ELj4ELj1ELj8ENS0_18Kernel_traits_baseILj128ES3_fS3_fjLj128EEEEEEEvNS0_20BackwardKernelParamsE,(.L_x_7862 - _ZN18transformer_engine13normalization21ln_bwd_general_kernelINS0_13Kernel_traitsI6__halffS3_fjLj128ELj1ELj4ELj1ELj8ENS0_18Kernel_traits_baseILj128ES3_fS3_fjLj128EEEEEEEvNS0_20BackwardKernelParamsE)
        .other          _ZN18transformer_engine13normalization21ln_bwd_general_kernelINS0_13Kernel_traitsI6__halffS3_fjLj128ELj1ELj4ELj1ELj8ENS0_18Kernel_traits_baseILj128ES3_fS3_fjLj128EEEEEEEvNS0_20BackwardKernelParamsE,@"STO_CUDA_ENTRY STV_DEFAULT"
_ZN18transformer_engine13normalization21ln_bwd_general_kernelINS0_13Kernel_traitsI6__halffS3_fjLj128ELj1ELj4ELj1ELj8ENS0_18Kernel_traits_baseILj128ES3_fS3_fjLj128EEEEEEEvNS0_20BackwardKernelParamsE:
.text._ZN18transformer_engine13normalization21ln_bwd_general_kernelINS0_13Kernel_traitsI6__halffS3_fjLj128ELj1ELj4ELj1ELj8ENS0_18Kernel_traits_baseILj128ES3_fS3_fjLj128EEEEEEEvNS0_20BackwardKernelParamsE:
        /* <DEDUP_REMOVED lines=25> */
[----:B------:R-:W-:Y:S01]  /*0190*/  @P0 IADD3 R4, R4, -R37, RZ ;  /* 0x8000002504040210 */ /* 0x000fe20007ffe0ff */
[----:B------:R-:W-:-:S03]  /*01a0*/  @P0 VIADD R25, R25, 0x1 ;  /* 0x0000000119190836 */ /* 0x000fc60000000000 */
[----:B------:R-:W-:-:S13]  /*01b0*/  ISETP.GE.U32.AND P1, PT, R4, R37, PT ;  /* 0x000000250400720c */ /* 0x000fda0003f26070 */
[----:B------:R-:W-:Y:S01]  /*01c0*/  @P1 VIADD R25, R25, 0x1 ;  /* 0x0000000119191836 */ /* 0x000fe20000000000 */
[----:B------:R-:W-:-:S04]  /*01d0*/  @!P2 LOP3.LUT R25, RZ, R37, RZ, 0x33, !PT ;  /* 0x00000025ff19a212 */ /* 0x000fc800078e33ff */
[----:B------:R-:W-:Y:S01]  /*01e0*/  SHF.L.U32 R2, R25, 0x2, RZ ;  /* 0x0000000219027819 */ /* 0x000fe200000006ff */
[----:B------:R-:W-:-:S04]  /*01f0*/  IMAD.MOV R12, RZ, RZ, -R25 ;  /* 0x000000ffff0c7224 */ /* 0x000fc800078e0a19 */
        /* <DEDUP_REMOVED lines=20> */
.L_x_2354:
[C---:B------:R-:W-:Y:S02]  /*0340*/  ISETP.GT.U32.AND P2, PT, R3.reuse, 0x1, PT ;  /* 0x000000010300780c */ /* 0x040fe40003f44070 */
[----:B------:R-:W-:-:S11]  /*0350*/  ISETP.NE.AND P0, PT, R3, RZ, PT ;  /* 0x000000ff0300720c */ /* 0x000fd60003f05270 */
[----:B------:R-:W-:Y:S02]  /*0360*/  @!P2 PRMT R15, RZ, 0x7610, R15 ;  /* 0x00007610ff0fa816 */ /* 0x000fe4000000000f */
[----:B------:R0:W5:Y:S04]  /*0370*/  @P0 LDG.E.U16 R14, desc[UR4][R4.64] ;  /* 0x00000004040e0981 */ /* 0x000168000c1e1500 */
[----:B------:R0:W5:Y:S02]  /*0380*/  @P2 LDG.E.U16 R15, desc[UR4][R4.64+0x2] ;  /* 0x00000204040f2981 */ /* 0x000164000c1e1500 */
[----:B0-----:R-:W-:-:S07]  /*0390*/  @!P0 PRMT R14, RZ, 0x7610, R14 ;  /* 0x00007610ff0e8816 */ /* 0x001fce000000000e */
.L_x_2355:
[----:B------:R-:W-:Y:S05]  /*03a0*/  BSYNC B1 ;  /* 0x0000000000017941 */ /* 0x000fea0003800000 */
.L_x_2353:
[----:B------:R-:W-:Y:S02]  /*03b0*/  IMAD R3, R37, 0x40, R0 ;  /* 0x0000004025037824 */ /* 0x000fe400078e0200 */
[----:B-----5:R-:W-:Y:S02]  /*03c0*/  HADD2.F32 R14, -RZ, R14.H0_H0 ;  /* 0x2000000eff0e7230 */ /* 0x020fe40000004100 */
[----:B------:R-:W-:Y:S01]  /*03d0*/  HADD2.F32 R15, -RZ, R15.H0_H0 ;  /* 0x2000000fff0f7230 */ /* 0x000fe20000004100 */
        /* <DEDUP_REMOVED lines=12> */
.L_x_2357:
[C---:B------:R-:W-:Y:S02]  /*04a0*/  ISETP.GT.U32.AND P2, PT, R3.reuse, 0x1, PT ;  /* 0x000000010300780c */ /* 0x040fe40003f44070 */
[----:B------:R-:W-:-:S11]  /*04b0*/  ISETP.NE.AND P0, PT, R3, RZ, PT ;  /* 0x000000ff0300720c */ /* 0x000fd60003f05270 */
[----:B------:R-:W-:Y:S02]  /*04c0*/  @!P2 PRMT R17, RZ, 0x7610, R17 ;  /* 0x00007610ff11a816 */ /* 0x000fe40000000011 */
[----:B------:R0:W5:Y:S04]  /*04d0*/  @P0 LDG.E.U16 R16, desc[UR4][R4.64] ;  /* 0x0000000404100981 */ /* 0x000168000c1e1500 */
[----:B------:R0:W5:Y:S02]  /*04e0*/  @P2 LDG.E.U16 R17, desc[UR4][R4.64+0x2] ;  /* 0x0000020404112981 */ /* 0x000164000c1e1500 */
[----:B0-----:R-:W-:-:S07]  /*04f0*/  @!P0 PRMT R16, RZ, 0x7610, R16 ;  /* 0x00007610ff108816 */ /* 0x001fce0000000010 */
.L_x_2358:
[----:B------:R-:W-:Y:S05]  /*0500*/  BSYNC B1 ;  /* 0x0000000000017941 */ /* 0x000fea0003800000 */
.L_x_2356:
[----:B-----5:R-:W-:Y:S02]  /*0510*/  HADD2.F32 R16, -RZ, R16.H0_H0 ;  /* 0x20000010ff107230 */ /* 0x020fe40000004100 */
[----:B------:R-:W-:-:S07]  /*0520*/  HADD2.F32 R17, -RZ, R17.H0_H0 ;  /* 0x20000011ff117230 */ /* 0x000fce0000004100 */
.L_x_2352:
[----:B------:R-:W-:Y:S05]  /*0530*/  BSYNC B0 ;  /* 0x0000000000007941 */ /* 0x000fea0003800000 */
.L_x_2351:
        /* <DEDUP_REMOVED lines=14> */
[----:B------:R-:W-:Y:S05]  /*0620*/  CALL.REL.NOINC `($__internal_22_$__cuda_sm20_rcp_rn_f32_slowpath) ;  /* 0x0000002000dc7944 */ /* 0x000fea0003c00000 */
[----:B------:R-:W-:Y:S05]  /*0630*/  BRA `(.L_x_2361) ;  /* 0x0000000000107947 */ /* 0x000fea0003800000 */
.L_x_2360:
[----:B------:R-:W0:Y:S02]  /*0640*/  MUFU.RCP R4, R3 ;  /* 0x0000000300047308 */ /* 0x000e240000001000 */
[----:B0-----:R-:W-:-:S04]  /*0650*/  FFMA R5, R3, R4, -1 ;  /* 0xbf80000003057423 */ /* 0x001fc80000000004 */
[----:B------:R-:W-:-:S04]  /*0660*/  FADD.FTZ R5, -R5, -RZ ;  /* 0x800000ff05057221 */ /* 0x000fc80000010100 */
[----:B------:R-:W-:-:S07]  /*0670*/  FFMA R13, R4, R5, R4 ;  /* 0x00000005040d7223 */ /* 0x000fce0000000004 */
.L_x_2361:
        /* <DEDUP_REMOVED lines=11> */
.L_x_2393:
[----:B------:R-:W0:Y:S01]  /*0730*/  S2R R31, SR_TID.X ;  /* 0x00000000001f7919 */ /* 0x000e220000002100 */
[----:B------:R-:W-:Y:S01]  /*0740*/  ULDC UR7, c[0x0][0x218] ;  /* 0x0000860000077ab9 */ /* 0x000fe20000000800 */
[----:B------:R-:W-:Y:S01]  /*0750*/  CS2R R38, SRZ ;  /* 0x0000000000267805 */ /* 0x000fe2000001ff00 */
[----:B------:R-:W-:Y:S01]  /*0760*/  IMAD.MOV.U32 R33, RZ, RZ, RZ ;  /* 0x000000ffff217224 */ /* 0x000fe200078e00ff */
[----:B0-----:R-:W-:-:S05]  /*0770*/  SHF.R.U32.HI R30, RZ, 0x5, R31 ;  /* 0x00000005ff1e7819 */ /* 0x001fca000001161f */
[----:B------:R-:W-:-:S05]  /*0780*/  IMAD.IADD R35, R30, 0x1, R2 ;  /* 0x000000011e237824 */ /* 0x000fca00078e0202 */
        /* <DEDUP_REMOVED lines=19> */
[----:B------:R-:W-:Y:S02]  /*08c0*/  ISETP.GE.U32.AND P2, PT, R22, 0x2, PT ;  /* 0x000000021600780c */ /* 0x000fe40003f46070 */
[----:B-1----:R-:W-:-:S04]  /*08d0*/  LEA R19, R3, R42, 0x2 ;  /* 0x0000002a03137211 */ /* 0x002fc800078e10ff */
[----:B------:R-:W-:Y:S01]  /*08e0*/  LOP3.LUT P0, RZ, R19, 0x7, RZ, 0xc0, !PT ;  /* 0x0000000713ff7812 */ /* 0x000fe2000780c0ff */
[----:B--2---:R-:W-:-:S03]  /*08f0*/  IMAD.WIDE R26, R3, 0x4, R36 ;  /* 0x00000004031a7825 */ /* 0x004fc600078e0224 */
[----:B------:R-:W-:-:S13]  /*0900*/  ISETP.LT.U32.OR P0, PT, R22, 0x2, P0 ;  /* 0x000000021600780c */ /* 0x000fda0000701470 */
[----:B------:R-:W-:Y:S05]  /*0910*/  @P0 BRA `(.L_x_2365) ;  /* 0x0000000000080947 */ /* 0x000fea0003800000 */
[----:B------:R1:W5:Y:S01]  /*0920*/  LDG.E.64 R28, desc[UR4][R26.64] ;  /* 0x000000041a1c7981 */ /* 0x000362000c1e1b00 */
[----:B------:R-:W-:Y:S05]  /*0930*/  BRA `(.L_x_2366) ;  /* 0x0000000000107947 */ /* 0x000fea0003800000 */
.L_x_2365:
[----:B------:R-:W-:Y:S02]  /*0940*/  ISETP.NE.AND P0, PT, R22, RZ, PT ;  /* 0x000000ff1600720c */ /* 0x000fe40003f05270 */
[----:B------:R-:W-:-:S06]  /*0950*/  CS2R R28, SRZ ;  /* 0x00000000001c7805 */ /* 0x000fcc000001ff00 */
[----:B------:R0:W5:Y:S05]  /*0960*/  @P2 LDG.E R29, desc[UR4][R26.64+0x4] ;  /* 0x000004041a1d2981 */ /* 0x00016a000c1e1900 */
[----:B------:R0:W5:Y:S02]  /*0970*/  @P0 LDG.E R28, desc[UR4][R26.64] ;  /* 0x000000041a1c0981 */ /* 0x000164000c1e1900 */
.L_x_2366:
[----:B------:R-:W-:Y:S05]  /*0980*/  BSYNC B1 ;  /* 0x0000000000017941 */ /* 0x000fea0003800000 */
.L_x_2364:
        /* <DEDUP_REMOVED lines=12> */
.L_x_2368:
[C---:B------:R-:W-:Y:S02]  /*0a50*/  ISETP.GT.U32.AND P2, PT, R22.reuse, 0x1, PT ;  /* 0x000000011600780c */ /* 0x040fe40003f44070 */
[----:B------:R-:W-:-:S11]  /*0a60*/  ISETP.NE.AND P0, PT, R22, RZ, PT ;  /* 0x000000ff1600720c */ /* 0x000fd60003f05270 */
[----:B------:R-:W-:Y:S02]  /*0a70*/  @!P2 PRMT R20, RZ, 0x7610, R20 ;  /* 0x00007610ff14a816 */ /* 0x000fe40000000014 */
[----:B------:R0:W5:Y:S04]  /*0a80*/  @P0 LDG.E.U16 R3, desc[UR4][R40.64] ;  /* 0x0000000428030981 */ /* 0x000168000c1e1500 */
[----:B------:R0:W5:Y:S02]  /*0a90*/  @P2 LDG.E.U16 R20, desc[UR4][R40.64+0x2] ;  /* 0x0000020428142981 */ /* 0x000164000c1e1500 */
[----:B0-----:R-:W-:-:S07]  /*0aa0*/  @!P0 PRMT R3, RZ, 0x7610, R3 ;  /* 0x00007610ff038816 */ /* 0x001fce0000000003 */
.L_x_2369:
[----:B------:R-:W-:Y:S05]  /*0ab0*/  BSYNC B1 ;  /* 0x0000000000017941 */ /* 0x000fea0003800000 */
.L_x_2367:
[----:B------:R-:W0:Y:S01]  /*0ac0*/  LDC R19, c[0x0][0x214] ;  /* 0x00008500ff137b82 */ /* 0x000e220000000800 */
[--C-:B-----5:R-:W-:Y:S01]  /*0ad0*/  FADD R28, R28, -R38.reuse ;  /* 0x800000261c1c7221 */ /* 0x120fe20000000000 */
[----:B------:R-:W-:Y:S01]  /*0ae0*/  FADD R22, R29, -R38 ;  /* 0x800000261d167221 */ /* 0x000fe20000000000 */
[----:B------:R-:W-:Y:S02]  /*0af0*/  HADD2.F32 R29, -RZ, R3.H0_H0 ;  /* 0x20000003ff1d7230 */ /* 0x000fe40000004100 */
[-C--:B------:R-:W-:Y:S01]  /*0b00*/  FMUL R3, R28, R33.reuse ;  /* 0x000000211c037220 */ /* 0x080fe20000400000 */
[----:B------:R-:W-:Y:S02]  /*0b10*/  HADD2.F32 R40, -RZ, R20.H0_H0 ;  /* 0x20000014ff287230 */ /* 0x000fe40000004100 */
[----:B------:R-:W-:Y:S01]  /*0b20*/  FMUL R20, R22, R33 ;  /* 0x0000002116147220 */ /* 0x000fe20000400000 */
[-C--:B------:R-:W-:Y:S01]  /*0b30*/  FMUL R22, R14, R29.reuse ;  /* 0x0000001d0e167220 */ /* 0x080fe20000400000 */
[----:B------:R-:W-:Y:S01]  /*0b40*/  FADD R8, R8, R29 ;  /* 0x0000001d08087221 */ /* 0x000fe20000000000 */
[----:B------:R-:W-:Y:S01]  /*0b50*/  FFMA R4, R3, R29, R4 ;  /* 0x0000001d03047223 */ /* 0x000fe20000000004 */
[----:B------:R-:W-:Y:S01]  /*0b60*/  FADD R9, R9, R40 ;  /* 0x0000002809097221 */ /* 0x000fe20000000000 */
[----:B------:R-:W-:Y:S01]  /*0b70*/  FFMA R5, R20, R40, R5 ;  /* 0x0000002814057223 */ /* 0x000fe20000000005 */
        /* <DEDUP_REMOVED lines=20> */
.L_x_2371:
[----:B------:R-:W-:Y:S02]  /*0cc0*/  ISETP.NE.AND P0, PT, R43, RZ, PT ;  /* 0x000000ff2b00720c */ /* 0x000fe40003f05270 */
[----:B------:R-:W-:-:S06]  /*0cd0*/  CS2R R28, SRZ ;  /* 0x00000000001c7805 */ /* 0x000fcc000001ff00 */
[----:B------:R1:W5:Y:S05]  /*0ce0*/  @P2 LDG.E R29, desc[UR4][R36.64+0x4] ;  /* 0x00000404241d2981 */ /* 0x00036a000c1e1900 */
[----:B------:R1:W5:Y:S02]  /*0cf0*/  @P0 LDG.E R28, desc[UR4][R36.64] ;  /* 0x00000004241c0981 */ /* 0x000364000c1e1900 */
.L_x_2372:
[----:B------:R-:W-:Y:S05]  /*0d00*/  BSYNC B1 ;  /* 0x0000000000017941 */ /* 0x000fea0003800000 */
.L_x_2370:
[C---:B------:R-:W-:Y:S01]  /*0d10*/  LEA R26, P2, R21.reuse, R26, 0x1 ;  /* 0x0000001a151a7211 */ /* 0x040fe200078408ff */
[----:B------:R-:W-:Y:S01]  /*0d20*/  BSSY B1, `(.L_x_2373) ;  /* 0x0000010000017945 */ /* 0x000fe20003800000 */
[----:B------:R-:W-:Y:S02]  /*0d30*/  SHF.L.U64.HI R24, R21, 0x1, R24 ;  /* 0x0000000115187819 */ /* 0x000fe40000010218 */
[----:B------:R-:W-:Y:S02]  /*0d40*/  LOP3.LUT P0, RZ, R26, 0x3, RZ, 0xc0, !PT ;  /* 0x000000031aff7812 */ /* 0x000fe4000780c0ff */
[----:B------:R-:W-:Y:S02]  /*0d50*/  IADD3.X R27, R24, R27, RZ, P2, !PT ;  /* 0x0000001b181b7210 */ /* 0x000fe400017fe4ff */
[----:B------:R-:W-:-:S13]  /*0d60*/  ISETP.LT.U32.OR P0, PT, R43, 0x2, P0 ;  /* 0x000000022b00780c */ /* 0x000fda0000701470 */
[----:B------:R-:W-:Y:S05]  /*0d70*/  @P0 BRA `(.L_x_2374) ;  /* 0x0000000000100947 */ /* 0x000fea0003800000 */
[----:B------:R-:W2:Y:S02]  /*0d80*/  LDG.E R23, desc[UR4][R26.64] ;  /* 0x000000041a177981 */ /* 0x000ea4000c1e1900 */
[C---:B--2---:R-:W-:Y:S02]  /*0d90*/  PRMT R21, R23.reuse, 0x7610, R21 ;  /* 0x0000761017157816 */ /* 0x044fe40000000015 */
[----:B------:R-:W-:Y:S01]  /*0da0*/  PRMT R23, R23, 0x7632, R23 ;  /* 0x0000763217177816 */ /* 0x000fe20000000017 */
[----:B------:R-:W-:Y:S06]  /*0db0*/  BRA `(.L_x_2375) ;  /* 0x0000000000187947 */ /* 0x000fec0003800000 */
.L_x_2374:
[C---:B------:R-:W-:Y:S02]  /*0dc0*/  ISETP.GT.U32.AND P2, PT, R43.reuse, 0x1, PT ;  /* 0x000000012b00780c */ /* 0x040fe40003f44070 */
[----:B------:R-:W-:-:S11]  /*0dd0*/  ISETP.NE.AND P0, PT, R43, RZ, PT ;  /* 0x000000ff2b00720c */ /* 0x000fd60003f05270 */
[----:B------:R-:W-:Y:S02]  /*0de0*/  @!P2 PRMT R23, RZ, 0x7610, R23 ;  /* 0x00007610ff17a816 */ /* 0x000fe40000000017 */
[----:B------:R2:W5:Y:S04]  /*0df0*/  @P0 LDG.E.U16 R21, desc[UR4][R26.64] ;  /* 0x000000041a150981 */ /* 0x000568000c1e1500 */
[----:B------:R2:W5:Y:S02]  /*0e00*/  @P2 LDG.E.U16 R23, desc[UR4][R26.64+0x2] ;  /* 0x000002041a172981 */ /* 0x000564000c1e1500 */
[----:B--2---:R-:W-:-:S07]  /*0e10*/  @!P0 PRMT R21, RZ, 0x7610, R21 ;  /* 0x00007610ff158816 */ /* 0x004fce0000000015 */
.L_x_2375:
[----:B------:R-:W-:Y:S05]  /*0e20*/  BSYNC B1 ;  /* 0x0000000000017941 */ /* 0x000fea0003800000 */
.L_x_2373:
[--C-:B-----5:R-:W-:Y:S01]  /*0e30*/  FADD R28, R28, -R38.reuse ;  /* 0x800000261c1c7221 */ /* 0x120fe20000000000 */
[----:B------:R-:W-:Y:S02]  /*0e40*/  HADD2.F32 R27, -RZ, R21.H0_H0 ;  /* 0x20000015ff1b7230 */ /* 0x000fe40000004100 */
[----:B------:R-:W-:Y:S01]  /*0e50*/  FADD R32, R29, -R38 ;  /* 0x800000261d207221 */ /* 0x000fe20000000000 */
[----:B------:R-:W-:Y:S01]  /*0e60*/  FMUL R21, R28, R33 ;  /* 0x000000211c157220 */ /* 0x000fe20000400000 */
[----:B------:R-:W-:Y:S02]  /*0e70*/  HADD2.F32 R28, -RZ, R23.H0_H0 ;  /* 0x20000017ff1c7230 */ /* 0x000fe40000004100 */
[----:B------:R-:W-:Y:S01]  /*0e80*/  FMUL R24, R16, R27 ;  /* 0x0000001b10187220 */ /* 0x000fe20000400000 */
        /* <DEDUP_REMOVED lines=9> */
[----:B------:R-:W-:-:S07]  /*0f20*/  FFMA R40, R32, R23, R40 ;  /* 0x0000001720287223 */ /* 0x000fce0000000028 */
.L_x_2363:
[----:B------:R-:W-:Y:S05]  /*0f30*/  BSYNC B0 ;  /* 0x0000000000007941 */ /* 0x000fea0003800000 */
.L_x_2362:
[----:B01----:R-:W0:Y:S02]  /*0f40*/  LDC R37, c[0x0][0x214] ;  /* 0x00008500ff257b82 */ /* 0x003e240000000800 */
[----:B0-----:R-:W-:-:S13]  /*0f50*/  ISETP.NE.AND P0, PT, R37, 0x1, PT ;  /* 0x000000012500780c */ /* 0x001fda0003f05270 */
[----:B------:R-:W-:Y:S05]  /*0f60*/  @!P0 BRA `(.L_x_2376) ;  /* 0x0000000800c08947 */ /* 0x000fea0003800000 */
[----:B------:R-:W0:Y:S01]  /*0f70*/  SHFL.DOWN PT, R26, R39, 0x10, 0x1f ;  /* 0x0a001f00271a7f89 */ /* 0x000e2200000e0000 */
[----:B-----5:R-:W1:Y:S01]  /*0f80*/  LDC R38, c[0x0][0x210] ;  /* 0x00008400ff267b82 */ /* 0x020e620000000800 */
[----:B------:R-:W-:Y:S01]  /*0f90*/  LOP3.LUT R36, R31, 0x1f, RZ, 0xc0, !PT ;  /* 0x0000001f1f247812 */ /* 0x000fe200078ec0ff */
[----:B------:R-:W-:Y:S01]  /*0fa0*/  IMAD R30, R25, 0x4, R30 ;  /* 0x00000004191e7824 */ /* 0x000fe200078e021e */
[----:B------:R-:W2:Y:S01]  /*0fb0*/  SHFL.DOWN PT, R27, R40, 0x10, 0x1f ;  /* 0x0a001f00281b7f89 */ /* 0x000ea200000e0000 */
[----:B------:R-:W-:Y:S01]  /*0fc0*/  LOP3.LUT R43, R18, 0x1, RZ, 0xc0, !PT ;  /* 0x00000001122b7812 */ /* 0x000fe200078ec0ff */
[----:B------:R-:W-:Y:S01]  /*0fd0*/  ULDC.64 UR8, c[0x0][0x240] ;  /* 0x0000900000087ab9 */ /* 0x000fe20000000a00 */
[----:B------:R-:W-:Y:S01]  /*0fe0*/  ISETP.NE.AND P0, PT, R36, RZ, PT ;  /* 0x000000ff2400720c */ /* 0x000fe20003f05270 */
[----:B------:R-:W-:Y:S02]  /*0ff0*/  IMAD R30, R30, R37, RZ ;  /* 0x000000251e1e7224 */ /* 0x000fe400078e02ff */
[----:B0-----:R-:W-:Y:S01]  /*1000*/  FADD R26, R26, R39 ;  /* 0x000000271a1a7221 */ /* 0x001fe20000000000 */
[----:B-1----:R-:W-:-:S02]  /*1010*/  IMAD R44, R37, R38, RZ ;  /* 0x00000026252c7224 */ /* 0x002fc400078e02ff */
        /* <DEDUP_REMOVED lines=52> */
.L_x_2378:
[----:B------:R-:W2:Y:S04]  /*1360*/  LDG.E.STRONG.GPU R28, desc[UR4][R26.64] ;  /* 0x000000041a1c7981 */ /* 0x000ea8000c1ef900 */
[----:B--2---:R-:W-:Y:S01]  /*1370*/  CCTL.IVALL ;  /* 0x00000000ff00798f */ /* 0x004fe20002000000 */
[----:B------:R-:W-:Y:S05]  /*1380*/  YIELD ;  /* 0x0000000000007946 */ /* 0x000fea0003800000 */
[----:B------:R-:W-:-:S13]  /*1390*/  ISETP.NE.AND P0, PT, R28, R31, PT ;  /* 0x0000001f1c00720c */ /* 0x000fda0003f05270 */
[----:B------:R-:W-:Y:S05]  /*13a0*/  @P0 BRA `(.L_x_2378) ;  /* 0xfffffffc00ec0947 */ /* 0x000fea000383ffff */
.L_x_2377:
[----:B------:R-:W-:Y:S01]  /*13b0*/  ISETP.GE.AND P0, PT, R36, R37, PT ;  /* 0x000000252400720c */ /* 0x000fe20003f06270 */
[----:B------:R-:W-:Y:S05]  /*13c0*/  WARPSYNC.ALL ;  /* 0x0000000000007948 */ /* 0x000fea0003800000 */
[----:B------:R-:W-:Y:S01]  /*13d0*/  BAR.SYNC.DEFER_BLOCKING 0x0 ;  /* 0x0000000000007b1d */ /* 0x000fe20000010000 */
[----:B------:R-:W-:Y:S01]  /*13e0*/  HFMA2.MMA R43, -RZ, RZ, 0, 0 ;  /* 0x00000000ff2b7435 */ /* 0x000fe200000001ff */
[----:B------:R-:W-:-:S04]  /*13f0*/  IMAD.MOV.U32 R30, RZ, RZ, RZ ;  /* 0x000000ffff1e7224 */ /* 0x000fc800078e00ff */
[----:B------:R-:W-:Y:S04]  /*1400*/  BSSY B0, `(.L_x_2379) ;  /* 0x000004f000007945 */ /* 0x000fe80003800000 */
[----:B------:R-:W-:Y:S05]  /*1410*/  @P0 BRA `(.L_x_2380) ;  /* 0x0000000400340947 */ /* 0x000fea0003800000 */
[----:B0-----:R-:W-:Y:S01]  /*1420*/  IMAD.IADD R26, R37, 0x1, -R36 ;  /* 0x00000001251a7824 */ /* 0x001fe200078e0a24 */
[----:B------:R-:W-:Y:S01]  /*1430*/  BSSY B1, `(.L_x_2381) ;  /* 0x000002a000017945 */ /* 0x000fe20003800000 */
[----:B------:R-:W-:Y:S01]  /*1440*/  PLOP3.LUT P0, PT, PT, PT, PT, 0x80, 0x0 ;  /* 0x000000000000781c */ /* 0x000fe20003f0f070 */
[----:B------:R-:W-:Y:S02]  /*1450*/  IMAD.MOV.U32 R30, RZ, RZ, RZ ;  /* 0x000000ffff1e7224 */ /* 0x000fe400078e00ff */
[----:B------:R-:W-:Y:S01]  /*1460*/  ISETP.GT.AND P2, PT, R26, 0x60, PT ;  /* 0x000000601a00780c */ /* 0x000fe20003f44270 */
[----:B------:R-:W-:-:S12]  /*1470*/  IMAD.MOV.U32 R43, RZ, RZ, RZ ;  /* 0x000000ffff2b7224 */ /* 0x000fd800078e00ff */
[----:B------:R-:W-:Y:S05]  /*1480*/  @!P2 BRA `(.L_x_2382) ;  /* 0x000000000090a947 */ /* 0x000fea0003800000 */
[----:B------:R-:W-:Y:S01]  /*1490*/  PLOP3.LUT P0, PT, PT, PT, PT, 0x8, 0x0 ;  /* 0x000000000000781c */ /* 0x000fe20003f0e170 */
[----:B------:R-:W-:-:S12]  /*14a0*/  VIADD R45, R37, 0xffffffa0 ;  /* 0xffffffa0252d7836 */ /* 0x000fd80000000000 */
.L_x_2383:
[C---:B------:R-:W-:Y:S02]  /*14b0*/  IADD3 R27, P2, R36.reuse, R41, RZ ;  /* 0x00000029241b7210 */ /* 0x040fe40007f5e0ff */
[C---:B------:R-:W-:Y:S02]  /*14c0*/  IADD3 R26, R36.reuse, 0x20, RZ ;  /* 0x00000020241a7810 */ /* 0x040fe40007ffe0ff */
        /* <DEDUP_REMOVED lines=24> */
[----:B------:R-:W-:-:S05]  /*1650*/  VIADD R36, R36, 0x80 ;  /* 0x0000008024247836 */ /* 0x000fca0000000000 */
[----:B------:R-:W-:Y:S01]  /*1660*/  ISETP.GE.AND P2, PT, R36, R45, PT ;  /* 0x0000002d2400720c */ /* 0x000fe20003f46270 */
[----:B------:R-:W-:Y:S01]  /*1670*/  FADD R38, R38, R27 ;  /* 0x0000001b26267221 */ /* 0x000fe20000000000 */
[----:B--2---:R-:W-:-:S03]  /*1680*/  FADD R43, R43, R28 ;  /* 0x0000001c2b2b7221 */ /* 0x004fc60000000000 */
[----:B------:R-:W-:Y:S01]  /*1690*/  FADD R38, R38, R29 ;  /* 0x0000001d26267221 */ /* 0x000fe20000000000 */
[----:B---3--:R-:W-:-:S03]  /*16a0*/  FADD R43, R43, R30 ;  /* 0x0000001e2b2b7221 */ /* 0x008fc60000000000 */
[----:B------:R-:W-:-:S04]  /*16b0*/  FADD R30, R38, R31 ;  /* 0x0000001f261e7221 */ /* 0x000fc80000000000 */
[----:B------:R-:W-:Y:S05]  /*16c0*/  @!P2 BRA `(.L_x_2383) ;  /* 0xfffffffc0078a947 */ /* 0x000fea000383ffff */
.L_x_2382:
[----:B------:R-:W-:Y:S05]  /*16d0*/  BSYNC B1 ;  /* 0x0000000000017941 */ /* 0x000fea0003800000 */
.L_x_2381:
        /* <DEDUP_REMOVED lines=22> */
.L_x_2385:
[----:B------:R-:W-:Y:S05]  /*1840*/  BSYNC B1 ;  /* 0x0000000000017941 */ /* 0x000fea0003800000 */
.L_x_2384:
        /* <DEDUP_REMOVED lines=10> */
.L_x_2380:
[----:B------:R-:W-:Y:S05]  /*18f0*/  BSYNC B0 ;  /* 0x0000000000007941 */ /* 0x000fea0003800000 */
.L_x_2379:
        /* <DEDUP_REMOVED lines=23> */
.L_x_2376:
        /* <DEDUP_REMOVED lines=20> */
.L_x_2386:
        /* <DEDUP_REMOVED lines=28> */
.L_x_2391:
[----:B------:R-:W-:Y:S05]  /*1d70*/  BSYNC B2 ;  /* 0x0000000000027941 */ /* 0x000fea0003800000 */
.L_x_2390:
        /* <DEDUP_REMOVED lines=9> */
.L_x_2392:
[----:B------:R-:W-:Y:S05]  /*1e10*/  BSYNC B1 ;  /* 0x0000000000017941 */ /* 0x000fea0003800000 */
.L_x_2389:
[----:B01----:R-:W-:-:S05]  /*1e20*/  IMAD R29, R37, 0x40, R0 ;  /* 0x00000040251d7824 */ /* 0x003fca00078e0200 */
[----:B------:R-:W-:-:S13]  /*1e30*/  ISETP.GE.AND P0, PT, R29, R36, PT ;  /* 0x000000241d00720c */ /* 0x000fda0003f06270 */
[----:B------:R-:W-:Y:S05]  /*1e40*/  @P0 BRA `(.L_x_2388) ;  /* 0x0000000000500947 */ /* 0x000fea0003800000 */
[----:B------:R-:W0:Y:S01]  /*1e50*/  LDC.64 R26, c[0x0][0x278] ;  /* 0x00009e00ff1a7b82 */ /* 0x000e220000000a00 */
[--C-:B------:R-:W-:Y:S01]  /*1e60*/  IMAD R35, R35, R36, R29.reuse ;  /* 0x0000002423237224 */ /* 0x100fe200078e021d */
[----:B------:R-:W-:Y:S01]  /*1e70*/  ULDC UR6, c[0x0][0x278] ;  /* 0x00009e0000067ab9 */ /* 0x000fe20000000800 */
[----:B------:R-:W-:Y:S02]  /*1e80*/  IMAD.IADD R36, R36, 0x1, -R29 ;  /* 0x0000000124247824 */ /* 0x000fe400078e0a1d */
        /* <DEDUP_REMOVED lines=16> */
.L_x_2388:
[----:B------:R-:W-:Y:S05]  /*1f90*/  BSYNC B0 ;  /* 0x0000000000007941 */ /* 0x000fea0003800000 */
.L_x_2387:
[----:B------:R-:W-:Y:S05]  /*1fa0*/  WARPSYNC.ALL ;  /* 0x0000000000007948 */ /* 0x000fea0003800000 */
[----:B01----:R-:W0:Y:S02]  /*1fb0*/  LDC R27, c[0x0][0x210] ;  /* 0x00008400ff1b7b82 */ /* 0x003e240000000800 */
[----:B0-----:R-:W-:-:S05]  /*1fc0*/  IMAD R2, R27, 0x4, R2 ;  /* 0x000000041b027824 */ /* 0x001fca00078e0202 */
[----:B------:R-:W-:-:S13]  /*1fd0*/  ISETP.GE.AND P0, PT, R2, UR7, PT ;  /* 0x0000000702007c0c */ /* 0x000fda000bf06270 */
[----:B------:R-:W-:Y:S05]  /*1fe0*/  @!P0 BRA `(.L_x_2393) ;  /* 0xffffffe400d08947 */ /* 0x000fea000383ffff */
[----:B------:R0:W-:Y:S04]  /*1ff0*/  STL.128 [R1+0x10], R8 ;  /* 0x0000100801007387 */ /* 0x0001e80000100c00 */
[----:B------:R0:W-:Y:S02]  /*2000*/  STL.128 [R1], R4 ;  /* 0x0000000401007387 */ /* 0x0001e40000100c00 */
.L_x_2359:
[----:B------:R-:W1:Y:S01]  /*2010*/  S2R R3, SR_CgaCtaId ;  /* 0x0000000000037919 */ /* 0x000e620000008800 */
[----:B------:R-:W-:Y:S01]  /*2020*/  MOV R2, 0x400 ;  /* 0x0000040000027802 */ /* 0x000fe20000000f00 */
[----:B------:R-:W-:Y:S01]  /*2030*/  BSSY B0, `(.L_x_2394) ;  /* 0x000000e000007945 */ /* 0x000fe20003800000 */
[----:B------:R-:W2:Y:S02]  /*2040*/  S2R R15, SR_TID.X ;  /* 0x00000000000f7919 */ /* 0x000ea40000002100 */
[----:B-1----:R-:W-:Y:S02]  /*2050*/  LEA R12, R3, R2, 0x18 ;  /* 0x00000002030c7211 */ /* 0x002fe400078ec0ff */
[----:B--2---:R-:W-:Y:S02]  /*2060*/  SHF.R.U32.HI R3, RZ, 0x5, R15 ;  /* 0x00000005ff037819 */ /* 0x004fe4000001160f */
[----:B------:R-:W-:-:S03]  /*2070*/  SHF.L.U32 R2, R15, 0x3, RZ ;  /* 0x000000030f027819 */ /* 0x000fc600000006ff */
[----:B------:R-:W-:Y:S01]  /*2080*/  IMAD R13, R3, 0x108, R12 ;  /* 0x00000108030d7824 */ /* 0x000fe200078e020c */
[----:B------:R-:W-:-:S05]  /*2090*/  LOP3.LUT R14, R2, 0xf8, RZ, 0xc0, !PT ;  /* 0x000000f8020e7812 */ /* 0x000fca00078ec0ff */
[----:B------:R-:W-:Y:S01]  /*20a0*/  IMAD.IADD R13, R13, 0x1, R14 ;  /* 0x000000010d0d7824 */ /* 0x000fe200078e020e */
[----:B------:R-:W-:Y:S06]  /*20b0*/  @P1 BRA `(.L_x_2395) ;  /* 0x0000000000141947 */ /* 0x000fec0003800000 */
[----:B------:R-:W-:Y:S01]  /*20c0*/  IMAD R2, R37, 0x40, R0 ;  /* 0x0000004025027824 */ /* 0x000fe200078e0200 */
[----:B------:R-:W-:Y:S01]  /*20d0*/  ULDC UR6, c[0x0][0x21c] ;  /* 0x0000870000067ab9 */ /* 0x000fe20000000800 */
[----:B------:R1:W-:Y:S03]  /*20e0*/  STS.64 [R13], R8 ;  /* 0x000000080d007388 */ /* 0x0003e60000000a00 */
[----:B------:R-:W-:-:S13]  /*20f0*/  ISETP.GE.AND P0, PT, R2, UR6, PT ;  /* 0x0000000602007c0c */ /* 0x000fda000bf06270 */
[----:B------:R1:W-:Y:S02]  /*2100*/  @!P0 STS.64 [R13+0x420], R10 ;  /* 0x0004200a0d008388 */ /* 0x0003e40000000a00 */
.L_x_2395:
[----:B------:R-:W-:Y:S05]  /*2110*/  BSYNC B0 ;  /* 0x0000000000007941 */ /* 0x000fea0003800000 */
.L_x_2394:
        /* <DEDUP_REMOVED lines=11> */
[----:B------:R-:W-:Y:S01]  /*21d0*/  IMAD R2, R2, R37, R8 ;  /* 0x0000002502027224 */ /* 0x000fe200078e0208 */
[----:B------:R-:W-:-:S03]  /*21e0*/  IADD3 R8, R14, R9, RZ ;  /* 0x000000090e087210 */ /* 0x000fc60007ffe0ff */
[----:B------:R-:W-:-:S05]  /*21f0*/  IMAD.SHL.U32 R2, R2, 0x2, RZ ;  /* 0x0000000202027824 */ /* 0x000fca00078e00ff */
        /* <DEDUP_REMOVED lines=16> */
.L_x_2399:
[----:B------:R-:W-:Y:S05]  /*2300*/  BSYNC B1 ;  /* 0x0000000000017941 */ /* 0x000fea0003800000 */
.L_x_2398:
[----:B------:R-:W-:Y:S04]  /*2310*/  BSSY B1, `(.L_x_2400) ;  /* 0x0000007000017945 */ /* 0x000fe80003800000 */
[----:B------:R-:W-:Y:S05]  /*2320*/  @!P3 BRA `(.L_x_2401) ;  /* 0x000000000014b947 */ /* 0x000fea0003800000 */
[----:B------:R-:W2:Y:S04]  /*2330*/  LDL.64 R16, [R14] ;  /* 0x000000000e107983 */ /* 0x000ea80000100a00 */
[----:B0-----:R-:W2:Y:S02]  /*2340*/  LDS.64 R10, [R8+0x108] ;  /* 0x00010800080a7984 */ /* 0x001ea40000000a00 */
[----:B--2---:R-:W-:Y:S01]  /*2350*/  FADD R11, R11, R17 ;  /* 0x000000110b0b7221 */ /* 0x004fe20000000000 */
[----:B------:R-:W-:-:S05]  /*2360*/  FADD R10, R10, R16 ;  /* 0x000000100a0a7221 */ /* 0x000fca0000000000 */
[----:B------:R1:W-:Y:S02]  /*2370*/  STL.64 [R14], R10 ;  /* 0x0000000a0e007387 */ /* 0x0003e40000100a00 */
.L_x_2401:
[----:B------:R-:W-:Y:S05]  /*2380*/  BSYNC B1 ;  /* 0x0000000000017941 */ /* 0x000fea0003800000 */
.L_x_2400:
[----:B------:R-:W-:Y:S04]  /*2390*/  BSSY B1, `(.L_x_2402) ;  /* 0x0000007000017945 */ /* 0x000fe80003800000 */
[----:B------:R-:W-:Y:S05]  /*23a0*/  @!P4 BRA `(.L_x_2403) ;  /* 0x000000000014c947 */ /* 0x000fea0003800000 */
[----:B------:R-:W2:Y:S04]  /*23b0*/  LDL.64 R16, [R14] ;  /* 0x000000000e107983 */ /* 0x000ea80000100a00 */
[----:B01----:R-:W2:Y:S02]  /*23c0*/  LDS.64 R10, [R8+0x210] ;  /* 0x00021000080a7984 */ /* 0x003ea40000000a00 */
[----:B--2---:R-:W-:Y:S01]  /*23d0*/  FADD R11, R11, R17 ;  /* 0x000000110b0b7221 */ /* 0x004fe20000000000 */
[----:B------:R-:W-:-:S05]  /*23e0*/  FADD R10, R10, R16 ;  /* 0x000000100a0a7221 */ /* 0x000fca0000000000 */
[----:B------:R2:W-:Y:S02]  /*23f0*/  STL.64 [R14], R10 ;  /* 0x0000000a0e007387 */ /* 0x0005e40000100a00 */
.L_x_2403:
[----:B------:R-:W-:Y:S05]  /*2400*/  BSYNC B1 ;  /* 0x0000000000017941 */ /* 0x000fea0003800000 */
.L_x_2402:
        /* <DEDUP_REMOVED lines=16> */
.L_x_2404:
[----:B------:R-:W-:Y:S01]  /*2510*/  ISETP.NE.AND P2, PT, R9, RZ, PT ;  /* 0x000000ff0900720c */ /* 0x000fe20003f45270 */
[----:B------:R-:W2:-:S12]  /*2520*/  @P3 LDL R15, [R14+0x4] ;  /* 0x000004000e0f3983 */ /* 0x000e980000100800 */
[----:B------:R-:W3:Y:S04]  /*2530*/  @P2 LDL R9, [R14] ;  /* 0x000000000e092983 */ /* 0x000ee80000100800 */
[----:B--2---:R1:W-:Y:S04]  /*2540*/  @P3 STG.E desc[UR4][R10.64+0x4], R15 ;  /* 0x0000040f0a003986 */ /* 0x0043e8000c101904 */
[----:B---3--:R1:W-:Y:S02]  /*2550*/  @P2 STG.E desc[UR4][R10.64], R9 ;  /* 0x000000090a002986 */ /* 0x0083e4000c101904 */
.L_x_2397:
[----:B------:R-:W-:Y:S05]  /*2560*/  BSYNC B0 ;  /* 0x0000000000007941 */ /* 0x000fea0003800000 */
.L_x_2396:
        /* <DEDUP_REMOVED lines=9> */
.L_x_2406:
[----:B------:R-:W-:Y:S05]  /*2600*/  BSYNC B0 ;  /* 0x0000000000007941 */ /* 0x000fea0003800000 */
.L_x_2405:
        /* <DEDUP_REMOVED lines=14> */
.L_x_2408:
[----:B------:R-:W-:Y:S05]  /*26f0*/  BSYNC B0 ;  /* 0x0000000000007941 */ /* 0x000fea0003800000 */
.L_x_2407:
[----:B------:R-:W-:Y:S04]  /*2700*/  BSSY B0, `(.L_x_2409) ;  /* 0x0000007000007945 */ /* 0x000fe80003800000 */
[----:B------:R-:W-:Y:S05]  /*2710*/  @!P1 BRA `(.L_x_2410) ;  /* 0x0000000000149947 */ /* 0x000fea0003800000 */
[----:B--2---:R-:W2:Y:S04]  /*2720*/  LDL.64 R6, [R3] ;  /* 0x0000000003067983 */ /* 0x004ea80000100a00 */
[----:B---3--:R-:W2:Y:S02]  /*2730*/  LDS.64 R4, [R8+0x108] ;  /* 0x0001080008047984 */ /* 0x008ea40000000a00 */
[----:B--2---:R-:W-:Y:S01]  /*2740*/  FADD R5, R5, R7 ;  /* 0x0000000705057221 */ /* 0x004fe20000000000 */
[----:B------:R-:W-:-:S05]  /*2750*/  FADD R4, R4, R6 ;  /* 0x0000000604047221 */ /* 0x000fca0000000000 */
[----:B------:R4:W-:Y:S02]  /*2760*/  STL.64 [R3], R4 ;  /* 0x0000000403007387 */ /* 0x0009e40000100a00 */
.L_x_2410:
[----:B------:R-:W-:Y:S05]  /*2770*/  BSYNC B0 ;  /* 0x0000000000007941 */ /* 0x000fea0003800000 */
.L_x_2409:
[----:B------:R-:W-:Y:S04]  /*2780*/  BSSY B0, `(.L_x_2411) ;  /* 0x0000007000007945 */ /* 0x000fe80003800000 */
[----:B------:R-:W-:Y:S05]  /*2790*/  @!P2 BRA `(.L_x_2412) ;  /* 0x000000000014a947 */ /* 0x000fea0003800000 */
[----:B--2---:R-:W2:Y:S04]  /*27a0*/  LDL.64 R6, [R3] ;  /* 0x0000000003067983 */ /* 0x004ea80000100a00 */
[----:B---34-:R-:W2:Y:S02]  /*27b0*/  LDS.64 R4, [R8+0x210] ;  /* 0x0002100008047984 */ /* 0x018ea40000000a00 */
[----:B--2---:R-:W-:Y:S01]  /*27c0*/  FADD R5, R5, R7 ;  /* 0x0000000705057221 */ /* 0x004fe20000000000 */
[----:B------:R-:W-:-:S05]  /*27d0*/  FADD R4, R4, R6 ;  /* 0x0000000604047221 */ /* 0x000fca0000000000 */
[----:B------:R2:W-:Y:S02]  /*27e0*/  STL.64 [R3], R4 ;  /* 0x0000000403007387 */ /* 0x0005e40000100a00 */
.L_x_2412:
[----:B------:R-:W-:Y:S05]  /*27f0*/  BSYNC B0 ;  /* 0x0000000000007941 */ /* 0x000fea0003800000 */
.L_x_2411:
        /* <DEDUP_REMOVED lines=15> */
.L_x_2413:
[C---:B------:R-:W-:Y:S01]  /*28f0*/  ISETP.NE.AND P1, PT, R2.reuse, RZ, PT ;  /* 0x000000ff0200720c */ /* 0x040fe20003f25270 */
[----:B------:R-:W-:Y:S01]  /*2900*/  BSSY B0, `(.L_x_2414) ;  /* 0x0000005000007945 */ /* 0x000fe20003800000 */
[----:B------:R-:W-:-:S11]  /*2910*/  ISETP.GE.U32.AND P0, PT, R2, 0x2, PT ;  /* 0x000000020200780c */ /* 0x000fd60003f06070 */
[----:B------:R-:W-:Y:S05]  /*2920*/  @!P1 BRA `(.L_x_2415) ;  /* 0x0000000000089947 */ /* 0x000fea0003800000 */
[----:B-1----:R-:W2:Y:S04]  /*2930*/  LDL R7, [R3] ;  /* 0x0000000003077983 */ /* 0x002ea80000100800 */
[----:B--2---:R2:W-:Y:S02]  /*2940*/  STG.E desc[UR4][R4.64], R7 ;  /* 0x0000000704007986 */ /* 0x0045e4000c101904 */
.L_x_2415:
[----:B------:R-:W-:Y:S05]  /*2950*/  BSYNC B0 ;  /* 0x0000000000007941 */ /* 0x000fea0003800000 */
.L_x_2414:
[----:B------:R-:W-:Y:S05]  /*2960*/  @!P0 EXIT ;  /* 0x000000000000894d */ /* 0x000fea0003800000 */
[----:B-1----:R-:W3:Y:S04]  /*2970*/  LDL R3, [R3+0x4] ;  /* 0x0000040003037983 */ /* 0x002ee80000100800 */
[----:B---3--:R-:W-:Y:S01]  /*2980*/  STG.E desc[UR4][R4.64+0x4], R3 ;  /* 0x0000040304007986 */ /* 0x008fe2000c101904 */
[----:B------:R-:W-:Y:S05]  /*2990*/  EXIT ;  /* 0x000000000000794d */ /* 0x000fea0003800000 */
        .weak           $__internal_22_$__cuda_sm20_rcp_rn_f32_slowpath
        .type           $__internal_22_$__cuda_sm20_rcp_rn_f32_slowpath,@function
        .size           $__internal_22_$__cuda_sm20_rcp_rn_f32_slowpath,(.L_x_7862 - $__internal_22_$__cuda_sm20_rcp_rn_f32_slowpath)
$__internal_22_$__cuda_sm20_rcp_rn_f32_slowpath:
        /* <DEDUP_REMOVED lines=15> */
.L_x_2416:
        /* <DEDUP_REMOVED lines=33> */
.L_x_2418:
[----:B------:R2:W3:Y:S02]  /*2ca0*/  MUFU.RCP R4, R3 ;  /* 0x0000000300047308 */ /* 0x0004e40000001000 */
.L_x_2417:
[----:B-1-3--:R-:W-:Y:S02]  /*2cb0*/  IMAD.MOV.U32 R13, RZ, RZ, R4 ;  /* 0x000000ffff0d7224 */ /* 0x00afe400078e0004 */
[----:B------:R-:W-:Y:S02]  /*2cc0*/  IMAD.MOV.U32 R4, RZ, RZ, R10 ;  /* 0x000000ffff047224 */ /* 0x000fe400078e000a */
[----:B------:R-:W-:-:S04]  /*2cd0*/  IMAD.MOV.U32 R5, RZ, RZ, 0x0 ;  /* 0x00000000ff057424 */ /* 0x000fc800078e00ff */
[----:B0-2---:R-:W-:Y:S05]  /*2ce0*/  RET.REL.NODEC R4 `(_ZN18transformer_engine13normalization21ln_bwd_general_kernelINS0_13Kernel_traitsI6__halffS3_fjLj128ELj1ELj4ELj1ELj8ENS0_18Kernel_traits_baseILj128ES3_fS3_fjLj128EEEEEEEvNS0_20BackwardKernelParamsE) ;  /* 0xffffffd004c47950 */ /* 0x005fea0003c3ffff */
.L_x_2419:
        /* <DEDUP_REMOVED lines=9> */
.L_x_7862:


//--------------------- .text._ZN18transformer_engine13normalization30ln_bwd_finalize_general_kernelI6__halffLj4ELj1ELj4ELj32EEEvNS0_20BackwardKernelParamsE --------------------------
	.section	.text._ZN18transformer_engine13normalization30ln_bwd_finalize_general_kernelI6__halffLj4ELj1ELj4ELj32EEEvNS0_20BackwardKernelParamsE,"ax",@progbits
	.align	128
        .global         _ZN18transformer_engine13normalization30ln_bwd_finalize_general_kernelI6__halffLj4ELj1ELj4ELj32EEEvNS0_20BackwardKernelParamsE
        .type           _ZN18transformer_engine13normalization30ln_bwd_finalize_general_kernelI6__halffLj4ELj1ELj4ELj32EEEvNS0_20BackwardKernelParamsE,@function
        .size           _ZN18transformer_engine13normalization30ln_bwd_finalize_general_kernelI6__halffLj4ELj1ELj4ELj32EEEvNS0_20BackwardKernelParamsE,(.L_x_7889 - _ZN18transformer_engine13normalization30ln_bwd_finalize_general_kernelI6__halffLj4ELj1ELj4ELj32EEEvNS0_20BackwardKernelParamsE)
        .other          _ZN18transformer_engine13normalization30ln_bwd_finalize_general_kernelI6__halffLj4ELj1ELj4ELj32EEEvNS0_20BackwardKernelParamsE,@"STO_CUDA_ENTRY STV_DEFAULT"
_ZN18transformer_engine13normalization30ln_bwd_finalize_general_kernelI6__halffLj4ELj1ELj4ELj32EEEvNS0_20BackwardKernelParamsE:
.text._ZN18transformer_engine13normalization30ln_bwd_finalize_general_kernelI6__halffLj4ELj1ELj4ELj32EEEvNS0_20BackwardKernelParamsE:
        /* <DEDUP_REMOVED lines=27> */
.L_x_2427:
        /* <DEDUP_REMOVED lines=9> */
.L_x_2423:
[----:B------:R-:W-:Y:S05]  /*0240*/  BSYNC B1 ;  /* 0x0000000000017941 */ /* 0x000fea0003800000 */
.L_x_2422:
        /* <DEDUP_REMOVED lines=11> */
.L_x_2425:
[----:B------:R-:W-:Y:S01]  /*0300*/  IMAD.MOV.U32 R13, RZ, RZ, RZ ;  /* 0x000000ffff0d7224 */ /* 0x000fe200078e00ff */
[----:B------:R-:W-:Y:S06]  /*0310*/  @!P0 BRA `(.L_x_2426) ;  /* 0x0000000000048947 */ /* 0x000fec0003800000 */
[----:B------:R0:W5:Y:S02]  /*0320*/  LDG.E R13, desc[UR6][R6.64] ;  /* 0x00000006060d7981 */ /* 0x000164000c1e1900 */
.L_x_2426:
[----:B------:R-:W-:Y:S05]  /*0330*/  BSYNC B1 ;  /* 0x0000000000017941 */ /* 0x000fea0003800000 */
.L_x_2424:
[----:B------:R-:W-:Y:S02]  /*0340*/  IMAD.U32 R3, RZ, RZ, UR11 ;  /* 0x0000000bff037e24 */ /* 0x000fe4000f8e00ff */
[----:B-----5:R-:W-:Y:S01]  /*0350*/  FADD R10, R11, R10 ;  /* 0x0000000a0b0a7221 */ /* 0x020fe20000000000 */
[----:B------:R-:W-:Y:S01]  /*0360*/  FADD R2, R13, R2 ;  /* 0x000000020d027221 */ /* 0x000fe20000000000 */
[----:B------:R-:W-:Y:S01]  /*0370*/  IMAD R9, R3, 0x4, R9 ;  /* 0x0000000403097824 */ /* 0x000fe200078e0209 */
[----:B------:R-:W-:Y:S06]  /*0380*/  @!P3 BRA `(.L_x_2427) ;  /* 0xfffffffc0088b947 */ /* 0x000fec000383ffff */
.L_x_2421:
[----:B------:R-:W-:Y:S05]  /*0390*/  BSYNC B0 ;  /* 0x0000000000007941 */ /* 0x000fea0003800000 */
.L_x_2420:
        /* <DEDUP_REMOVED lines=35> */
[----:B--2---:R-:W-:-:S11]  /*05d0*/  F2FP.F16.F32.PACK_AB R4, RZ, R4 ;  /* 0x00000004ff04723e */ /* 0x004fd600000000ff */
[----:B------:R-:W-:Y:S05]  /*05e0*/  @P3 BRA `(.L_x_2430) ;  /* 0x0000000000103947 */ /* 0x000fea0003800000 */
[----:B------:R-:W-:-:S13]  /*05f0*/  ISETP.NE.AND P3, PT, R0, R3, PT ;  /* 0x000000030000720c */ /* 0x000fda0003f65270 */
[----:B------:R-:W-:Y:S05]  /*0600*/  @!P3 BRA `(.L_x_2429) ;  /* 0x00000000000cb947 */ /* 0x000fea0003800000 */
[----:B------:R2:W-:Y:S01]  /*0610*/  STG.E.U16 desc[UR6][R6.64], R4 ;  /* 0x0000000406007986 */ /* 0x0005e2000c101506 */
[----:B------:R-:W-:Y:S05]  /*0620*/  BRA `(.L_x_2429) ;  /* 0x0000000000047947 */ /* 0x000fea0003800000 */
.L_x_2430:
[----:B------:R1:W-:Y:S02]  /*0630*/  STG.E.U16 desc[UR6][R6.64], R4 ;  /* 0x0000000406007986 */ /* 0x0003e4000c101506 */
.L_x_2429:
[----:B------:R-:W-:Y:S05]  /*0640*/  BSYNC B0 ;  /* 0x0000000000007941 */ /* 0x000fea0003800000 */
.L_x_2428:
        /* <DEDUP_REMOVED lines=19> */
[----:B-1----:R-:W-:-:S11]  /*0780*/  F2FP.F16.F32.PACK_AB R2, RZ, R9 ;  /* 0x00000009ff02723e */ /* 0x002fd600000000ff */
[----:B------:R-:W-:Y:S05]  /*0790*/  @P0 BRA `(.L_x_2431) ;  /* 0x0000000000100947 */ /* 0x000fea0003800000 */
[----:B------:R-:W-:-:S13]  /*07a0*/  ISETP.NE.AND P0, PT, R0, R3, PT ;  /* 0x000000030000720c */ /* 0x000fda0003f05270 */
[----:B------:R-:W-:Y:S05]  /*07b0*/  @!P0 EXIT ;  /* 0x000000000000894d */ /* 0x000fea0003800000 */
[----:B------:R-:W-:Y:S01]  /*07c0*/  STG.E.U16 desc[UR6][R4.64], R2 ;  /* 0x0000000204007986 */ /* 0x000fe2000c101506 */
[----:B------:R-:W-:Y:S05]  /*07d0*/  EXIT ;  /* 0x000000000000794d */ /* 0x000fea0003800000 */
.L_x_2431:
[----:B------:R-:W-:Y:S01]  /*07e0*/  STG.E.U16 desc[UR6][R4.64], R2 ;  /* 0x0000000204007986 */ /* 0x000fe2000c101506 */
[----:B------:R-:W-:Y:S05]  /*07f0*/  EXIT ;  /* 0x000000000000794d */ /* 0x000fea0003800000 */
.L_x_2432:
        /* <DEDUP_REMOVED lines=16> */
.L_x_7889:


//--------------------- .text._ZN18transformer_engine13normalization21ln_bwd_general_kernelINS0_13Kernel_traitsI6__halfS3_S3_fjLj128ELj1ELj4ELj1ELj8ENS0_18Kernel_traits_baseILj128ES3_S3_S3_fjLj128EEEEEEEvNS0_20BackwardKernelParamsE --------------------------
	.section	.text._ZN18transformer_engine13normalization21ln_bwd_general_kernelINS0_13Kernel_traitsI6__halfS3_S3_fjLj128ELj1ELj4ELj1ELj8ENS0_18Kernel_traits_baseILj128ES3_S3_S3_fjLj128EEEEEEEvNS0_20BackwardKernelParamsE,"ax",@progbits
	.align	128
        .global         _ZN18transformer_engine13normalization21ln_bwd_general_kernelINS0_13Kernel_traitsI6__halfS3_S3_fjLj128ELj1ELj4ELj1ELj8ENS0_18Kernel_traits_baseILj128ES3_S3_S3_fjLj128EEEEEEEvNS0_20BackwardKernelParamsE
        .type           _ZN18transformer_engine13normalization21ln_bwd_general_kernelINS0_13Kernel_traitsI6__halfS3_S3_fjLj128ELj1ELj4ELj1ELj8ENS0_18Kernel_traits_baseILj128ES3_S3_S3_fjLj128EEEEEEEvNS0_20BackwardKernelParamsE,@function
        .size           _ZN18transformer_engine13normalization21ln_bwd_general_kernelINS0_13Kernel_traitsI6__halfS3_S3_fjLj128ELj1ELj4ELj1ELj8ENS0_18Kernel_traits_baseILj128ES3_S3_S3_fjLj128EEEEEEEvNS0_20BackwardKernelParamsE,(.L_x_7863 - _ZN18transformer_engine13normalization21ln_bwd_general_kernelINS0_13Kernel_traitsI6__halfS3_S3_fjLj128ELj1ELj4ELj1ELj8ENS0_18Kernel_traits_baseILj128ES3_S3_S3_fjLj128EEEEEEEvNS0_20BackwardKernelParamsE)
        .other          _ZN18transformer_engine13normalization21ln_bwd_general_kernelINS0_13Kernel_traitsI6__halfS3_S3_fjLj128ELj1ELj4ELj1ELj8ENS0_18Kernel_traits_baseILj128ES3_S3_S3_fjLj128EEEEEEEvNS0_20BackwardKernelParamsE,@"STO_CUDA_ENTRY STV_DEFAULT"
_ZN18transformer_engine13normalization21ln_bwd_general_kernelINS0_13Kernel_traitsI6__halfS3_S3_fjLj128ELj1ELj4ELj1ELj8ENS0_18Kernel_traits_baseILj128ES3_S3_S3_fjLj128EEEEEEEvNS0_20BackwardKernelParamsE:
.text._ZN18transformer_engine13normalization21ln_bwd_general_kernelINS0_13Kernel_traitsI6__halfS3_S3_fjLj128ELj1ELj4ELj1ELj8ENS0_18Kernel_traits_baseILj128ES3_S3_S3_fjLj128EEEEEEEvNS0_20BackwardKernelParamsE:
        /* <DEDUP_REMOVED lines=51> */
.L_x_2436:
        /* <DEDUP_REMOVED lines=12> */
.L_x_2437:
[----:B------:R-:W-:Y:S05]  /*03f0*/  BSYNC B1 ;  /* 0x0000000000017941 */ /* 0x000fea0003800000 */
.L_x_2435:
[----:B-----5:R-:W-:Y:S02]  /*0400*/  HADD2.F32 R6, -RZ, R3.H0_H0 ;  /* 0x20000003ff067230 */ /* 0x020fe40000004100 */
[----:B------:R-:W-:Y:S02]  /*0410*/  HADD2.F32 R7, -RZ, R5.H0_H0 ;  /* 0x20000005ff077230 */ /* 0x000fe40000004100 */
[----:B------:R-:W-:Y:S02]  /*0420*/  HADD2.F32 R8, -RZ, R8.H0_H0 ;  /* 0x20000008ff087230 */ /* 0x000fe40000004100 */
[----:B------:R-:W-:-:S07]  /*0430*/  HADD2.F32 R9, -RZ, R9.H0_H0 ;  /* 0x20000009ff097230 */ /* 0x000fce0000004100 */
.L_x_2434:
[----:B------:R-:W-:Y:S05]  /*0440*/  BSYNC B0 ;  /* 0x0000000000007941 */ /* 0x000fea0003800000 */
.L_x_2433:
        /* <DEDUP_REMOVED lines=11> */
[----:B------:R-:W-:Y:S01]  /*0500*/  USHF.L.U32 UR8, UR8, 0x2, URZ ;  /* 0x0000000208087899 */ /* 0x000fe2000800063f */
[----:B------:R-:W-:-:S04]  /*0510*/  IADD3 R5, R3, 0x1800000, RZ ;  /* 0x0180000003057810 */ /* 0x000fc80007ffe0ff */
[----:B------:R-:W-:-:S04]  /*0520*/  LOP3.LUT R5, R5, 0x7f800000, RZ, 0xc0, !PT ;  /* 0x7f80000005057812 */ /* 0x000fc800078ec0ff */
[----:B------:R-:W-:-:S13]  /*0530*/  ISETP.GT.U32.AND P0, PT, R5, 0x1ffffff, PT ;  /* 0x01ffffff0500780c */ /* 0x000fda0003f04070 */
[----:B------:R-:W-:Y:S05]  /*0540*/  @P0 BRA `(.L_x_2439) ;  /* 0x00000000000c0947 */ /* 0x000fea0003800000 */
[----:B------:R-:W-:-:S07]  /*0550*/  MOV R15, 0x570 ;  /* 0x00000570000f7802 */ /* 0x000fce0000000f00 */
[----:B------:R-:W-:Y:S05]  /*0560*/  CALL.REL.NOINC `($__internal_23_$__cuda_sm20_rcp_rn_f32_slowpath) ;  /* 0x0000001c00847944 */ /* 0x000fea0003c00000 */
[----:B------:R-:W-:Y:S05]  /*0570*/  BRA `(.L_x_2440) ;  /* 0x0000000000107947 */ /* 0x000fea0003800000 */
.L_x_2439:
[----:B------:R-:W0:Y:S02]  /*0580*/  MUFU.RCP R10, R3 ;  /* 0x00000003000a7308 */ /* 0x000e240000001000 */
[----:B0-----:R-:W-:-:S04]  /*0590*/  FFMA R5, R3, R10, -1 ;  /* 0xbf80000003057423 */ /* 0x001fc8000000000a */
[----:B------:R-:W-:-:S04]  /*05a0*/  FADD.FTZ R5, -R5, -RZ ;  /* 0x800000ff05057221 */ /* 0x000fc80000010100 */
[----:B------:R-:W-:-:S07]  /*05b0*/  FFMA R5, R10, R5, R10 ;  /* 0x000000050a057223 */ /* 0x000fce000000000a */
.L_x_2440:
        /* <DEDUP_REMOVED lines=17> */
.L_x_2461:
[----:B-1----:R-:W-:Y:S01]  /*06d0*/  VIADD R29, R4, UR7 ;  /* 0x00000007041d7c36 */ /* 0x002fe20008000000 */
[----:B------:R-:W-:Y:S01]  /*06e0*/  ULDC UR20, c[0x0][0x218] ;  /* 0x0000860000147ab9 */ /* 0x000fe20000000800 */
[----:B------:R-:W-:Y:S01]  /*06f0*/  HFMA2.MMA R20, -RZ, RZ, 0, 0 ;  /* 0x00000000ff147435 */ /* 0x000fe200000001ff */
[----:B------:R-:W-:Y:S01]  /*0700*/  IMAD.MOV.U32 R28, RZ, RZ, RZ ;  /* 0x000000ffff1c7224 */ /* 0x000fe200078e00ff */
[----:B------:R-:W-:Y:S01]  /*0710*/  ULDC UR18, c[0x0][0x21c] ;  /* 0x0000870000127ab9 */ /* 0x000fe20000000800 */
[----:B------:R-:W-:-:S13]  /*0720*/  ISETP.GE.AND P0, PT, R29, UR20, PT ;  /* 0x000000141d007c0c */ /* 0x000fda000bf06270 */
        /* <DEDUP_REMOVED lines=27> */
.L_x_2444:
        /* <DEDUP_REMOVED lines=12> */
.L_x_2445:
[----:B------:R-:W-:Y:S05]  /*09a0*/  BSYNC B1 ;  /* 0x0000000000017941 */ /* 0x000fea0003800000 */
.L_x_2443:
[----:B------:R-:W-:Y:S01]  /*09b0*/  ULDC.64 UR10, c[0x0][0x258] ;  /* 0x00009600000a7ab9 */ /* 0x000fe20000000a00 */
[C---:B------:R-:W-:Y:S02]  /*09c0*/  SHF.L.U64.HI R23, R29.reuse, 0x1, R24 ;  /* 0x000000011d177819 */ /* 0x040fe40000010218 */
[----:B------:R-:W-:-:S04]  /*09d0*/  LEA R22, P2, R29, UR10, 0x1 ;  /* 0x0000000a1d167c11 */ /* 0x000fc8000f8408ff */
[----:B------:R-:W-:Y:S02]  /*09e0*/  LOP3.LUT P0, RZ, R22, 0x7, RZ, 0xc0, !PT ;  /* 0x0000000716ff7812 */ /* 0x000fe4000780c0ff */
[----:B------:R-:W-:Y:S02]  /*09f0*/  IADD3.X R23, R23, UR11, RZ, P2, !PT ;  /* 0x0000000b17177c10 */ /* 0x000fe400097fe4ff */
[----:B------:R-:W-:-:S13]  /*0a00*/  ISETP.LT.U32.OR P0, PT, R11, 0x4, P0 ;  /* 0x000000040b00780c */ /* 0x000fda0000701470 */
[----:B------:R-:W2:Y:S01]  /*0a10*/  @!P0 LDG.E.64 R24, desc[UR14][R22.64] ;  /* 0x0000000e16188981 */ /* 0x000ea2000c1e1b00 */
[----:B-----5:R-:W-:Y:S01]  /*0a20*/  HADD2.F32 R3, -RZ, R3.H0_H0 ;  /* 0x20000003ff037230 */ /* 0x020fe20000004100 */
[----:B------:R-:W-:Y:S01]  /*0a30*/  BSSY B1, `(.L_x_2446) ;  /* 0x0000019000017945 */ /* 0x000fe20003800000 */
[----:B------:R-:W-:Y:S02]  /*0a40*/  HADD2.F32 R21, -RZ, R21.H0_H0 ;  /* 0x20000015ff157230 */ /* 0x000fe40000004100 */
[----:B------:R-:W-:Y:S02]  /*0a50*/  HADD2.F32 R29, -RZ, R26.H0_H0 ;  /* 0x2000001aff1d7230 */ /* 0x000fe40000004100 */
[--C-:B------:R-:W-:Y:S01]  /*0a60*/  FADD R3, R3, -R28.reuse ;  /* 0x8000001c03037221 */ /* 0x100fe20000000000 */
[----:B------:R-:W-:Y:S02]  /*0a70*/  HADD2.F32 R27, -RZ, R27.H0_H0 ;  /* 0x2000001bff1b7230 */ /* 0x000fe40000004100 */
[--C-:B------:R-:W-:Y:S01]  /*0a80*/  FADD R21, R21, -R28.reuse ;  /* 0x8000001c15157221 */ /* 0x100fe20000000000 */
[----:B------:R-:W-:-:S02]  /*0a90*/  FADD R29, R29, -R28 ;  /* 0x8000001c1d1d7221 */ /* 0x000fc40000000000 */
[----:B------:R-:W-:Y:S01]  /*0aa0*/  FADD R27, R27, -R28 ;  /* 0x8000001c1b1b7221 */ /* 0x000fe20000000000 */
[--C-:B--2---:R-:W-:Y:S02]  /*0ab0*/  @!P0 SHF.R.U64 R30, R24, 0x10, R25.reuse ;  /* 0x00000010181e8819 */ /* 0x104fe40000001219 */
        /* <DEDUP_REMOVED lines=16> */
.L_x_2447:
[----:B------:R-:W-:Y:S05]  /*0bc0*/  BSYNC B1 ;  /* 0x0000000000017941 */ /* 0x000fea0003800000 */
.L_x_2446:
[----:B-----5:R-:W-:Y:S02]  /*0bd0*/  HADD2.F32 R23, -RZ, R24.H0_H0 ;  /* 0x20000018ff177230 */ /* 0x020fe40000004100 */
[-C--:B------:R-:W-:Y:S01]  /*0be0*/  FMUL R3, R3, R20.reuse ;  /* 0x0000001403037220 */ /* 0x080fe20000400000 */
[----:B------:R-:W-:Y:S02]  /*0bf0*/  HADD2.F32 R24, -RZ, R25.H0_H0 ;  /* 0x20000019ff187230 */ /* 0x000fe40000004100 */
[-C--:B------:R-:W-:Y:S01]  /*0c00*/  FMUL R22, R21, R20.reuse ;  /* 0x0000001415167220 */ /* 0x080fe20000400000 */
[----:B------:R-:W-:Y:S01]  /*0c10*/  FMUL R21, R29, R20 ;  /* 0x000000141d157220 */ /* 0x000fe20000400000 */
[-C--:B------:R-:W-:Y:S01]  /*0c20*/  FMUL R32, R6, R23.reuse ;  /* 0x0000001706207220 */ /* 0x080fe20000400000 */
[----:B------:R-:W-:Y:S02]  /*0c30*/  HADD2.F32 R29, -RZ, R26.H0_H0 ;  /* 0x2000001aff1d7230 */ /* 0x000fe40000004100 */
[----:B------:R-:W-:Y:S01]  /*0c40*/  FADD R16, R16, R23 ;  /* 0x0000001710107221 */ /* 0x000fe20000000000 */
[----:B------:R-:W-:Y:S01]  /*0c50*/  FFMA R12, R3, R23, R12 ;  /* 0x00000017030c7223 */ /* 0x000fe2000000000c */
        /* <DEDUP_REMOVED lines=8> */
[----:B------:R-:W-:-:S02]  /*0ce0*/  HADD2.F32 R28, -RZ, R28.H0_H0 ;  /* 0x2000001cff1c7230 */ /* 0x000fc40000004100 */
        /* <DEDUP_REMOVED lines=10> */
.L_x_2442:
[----:B------:R-:W-:Y:S05]  /*0d90*/  BSYNC B0 ;  /* 0x0000000000007941 */ /* 0x000fea0003800000 */
.L_x_2441:
        /* <DEDUP_REMOVED lines=56> */
[----:B------:R-:W-:Y:S02]  /*1120*/  MOV R24, UR11 ;  /* 0x0000000b00187c02 */ /* 0x000fe40008000f00 */
[----:B------:R-:W-:Y:S01]  /*1130*/  ISETP.NE.AND P0, PT, RZ, UR12, PT ;  /* 0x0000000cff007c0c */ /* 0x000fe2000bf05270 */
[----:B------:R-:W-:-:S03]  /*1140*/  IMAD.U32 R25, RZ, RZ, UR10 ;  /* 0x0000000aff197e24 */ /* 0x000fc6000f8e00ff */
[----:B------:R-:W-:Y:S02]  /*1150*/  SEL R27, R27, 0x1, P0 ;  /* 0x000000011b1b7807 */ /* 0x000fe40000000000 */
[----:B------:R-:W-:Y:S01]  /*1160*/  PLOP3.LUT P0, PT, PT, PT, UP0, 0x80, 0x0 ;  /* 0x000000000000781c */ /* 0x000fe20003f0f008 */
[----:B------:R-:W-:Y:S06]  /*1170*/  MEMBAR.ALL.GPU ;  /* 0x0000000000007992 */ /* 0x000fec000000a000 */
[----:B------:R-:W-:-:S00]  /*1180*/  ERRBAR ;  /* 0x00000000000079ab */ /* 0x000fc00000000000 */
[----:B------:R-:W-:Y:S06]  /*1190*/  CGAERRBAR ;  /* 0x00000000000075ab */ /* 0x000fec0000000000 */
[----:B------:R1:W-:Y:S01]  /*11a0*/  REDG.E.ADD.S32.STRONG.GPU desc[UR14][R24.64], R27 ;  /* 0x0000001b1800798e */ /* 0x0003e2000c10e38e */
[----:B------:R-:W-:Y:S05]  /*11b0*/  @!P0 BRA `(.L_x_2449) ;  /* 0x0000000000148947 */ /* 0x000fea0003800000 */
.L_x_2450:
[----:B------:R-:W2:Y:S04]  /*11c0*/  LDG.E.STRONG.GPU R26, desc[UR14][R24.64] ;  /* 0x0000000e181a7981 */ /* 0x000ea8000c1ef900 */
[----:B--2---:R-:W-:Y:S01]  /*11d0*/  CCTL.IVALL ;  /* 0x00000000ff00798f */ /* 0x004fe20002000000 */
[----:B------:R-:W-:Y:S05]  /*11e0*/  YIELD ;  /* 0x0000000000007946 */ /* 0x000fea0003800000 */
[----:B------:R-:W-:-:S13]  /*11f0*/  ISETP.NE.AND P0, PT, R26, UR19, PT ;  /* 0x000000131a007c0c */ /* 0x000fda000bf05270 */
[----:B------:R-:W-:Y:S05]  /*1200*/  @P0 BRA `(.L_x_2450) ;  /* 0xfffffffc00ec0947 */ /* 0x000fea000383ffff */
.L_x_2449:
        /* <DEDUP_REMOVED lines=16> */
.L_x_2455:
[----:B------:R-:W-:-:S04]  /*1310*/  IADD3 R25, P2, R39, R38, RZ ;  /* 0x0000002627197210 */ /* 0x000fc80007f5e0ff */
[----:B------:R-:W-:Y:S02]  /*1320*/  LEA.HI.X.SX32 R26, R39, R37, 0x1, P2 ;  /* 0x00000025271a7211 */ /* 0x000fe400010f0eff */
[----:B------:R-:W-:-:S04]  /*1330*/  LEA R24, P2, R25, UR22, 0x3 ;  /* 0x0000001619187c11 */ /* 0x000fc8000f8418ff */
[----:B------:R-:W-:-:S06]  /*1340*/  LEA.HI.X R25, R25, UR23, R26, 0x3, P2 ;  /* 0x0000001719197c11 */ /* 0x000fcc00090f1c1a */
[----:B------:R-:W2:Y:S01]  /*1350*/  LDG.E.64 R24, desc[UR14][R24.64] ;  /* 0x0000000e18187981 */ /* 0x000ea2000c1e1b00 */
[C---:B------:R-:W-:Y:S02]  /*1360*/  VIADD R26, R39.reuse, 0x20 ;  /* 0x00000020271a7836 */ /* 0x040fe40000000000 */
[----:B------:R-:W-:-:S03]  /*1370*/  VIADD R28, R39, 0x40 ;  /* 0x00000040271c7836 */ /* 0x000fc60000000000 */
        /* <DEDUP_REMOVED lines=17> */
[----:B------:R-:W-:Y:S01]  /*1490*/  IADD3 R39, R39, 0x80, RZ ;  /* 0x0000008027277810 */ /* 0x000fe20007ffe0ff */
        /* <DEDUP_REMOVED lines=9> */
.L_x_2454:
[----:B------:R-:W-:Y:S05]  /*1530*/  BSYNC B1 ;  /* 0x0000000000017941 */ /* 0x000fea0003800000 */
.L_x_2453:
        /* <DEDUP_REMOVED lines=22> */
.L_x_2457:
[----:B------:R-:W-:Y:S05]  /*16a0*/  BSYNC B1 ;  /* 0x0000000000017941 */ /* 0x000fea0003800000 */
.L_x_2456:
        /* <DEDUP_REMOVED lines=10> */
.L_x_2452:
[----:B------:R-:W-:Y:S05]  /*1750*/  BSYNC B0 ;  /* 0x0000000000007941 */ /* 0x000fea0003800000 */
.L_x_2451:
        /* <DEDUP_REMOVED lines=23> */
.L_x_2448:
        /* <DEDUP_REMOVED lines=20> */
.L_x_2458:
[----:B------:R-:W-:Y:S04]  /*1a10*/  BSSY B0, `(.L_x_2459) ;  /* 0x000002d000007945 */ /* 0x000fe80003800000 */
[----:B------:R-:W-:Y:S05]  /*1a20*/  @!P1 BRA `(.L_x_2460) ;  /* 0x0000000000ac9947 */ /* 0x000fea0003800000 */
[-C--:B------:R-:W-:Y:S01]  /*1a30*/  FMUL R38, R38, R5.reuse ;  /* 0x0000000526267220 */ /* 0x080fe20000400000 */
[----:B------:R-:W-:Y:S01]  /*1a40*/  VIADD R31, R4, UR7 ;  /* 0x00000007041f7c36 */ /* 0x000fe20008000000 */
        /* <DEDUP_REMOVED lines=16> */
[----:B------:R-:W0:Y:S02]  /*1b50*/  F2F.F16.F32 R29, R29 ;  /* 0x0000001d001d7304 */ /* 0x000e240000200800 */
[----:B------:R-:W-:Y:S01]  /*1b60*/  FADD R27, R33, -R26 ;  /* 0x8000001a211b7221 */ /* 0x000fe20000000000 */
[----:B------:R-:W-:-:S03]  /*1b70*/  FFMA R25, R24, R5, R25 ;  /* 0x0000000518197223 */ /* 0x000fc60000000019 */
[-C--:B------:R-:W-:Y:S01]  /*1b80*/  FMUL R28, R27, R20.reuse ;  /* 0x000000141b1c7220 */ /* 0x080fe20000400000 */
[----:B------:R-:W-:Y:S01]  /*1b90*/  FADD R27, R32, -R25 ;  /* 0x80000019201b7221 */ /* 0x000fe20000000000 */
[----:B------:R-:W-:Y:S01]  /*1ba0*/  F2F.F16.F32 R37, R37 ;  /* 0x0000002500257304 */ /* 0x000fe20000200800 */
[----:B------:R-:W1:Y:S02]  /*1bb0*/  LDC.64 R24, c[0x0][0x278] ;  /* 0x00009e00ff187b82 */ /* 0x000e640000000a00 */
[----:B------:R-:W-:Y:S01]  /*1bc0*/  FMUL R20, R27, R20 ;  /* 0x000000141b147220 */ /* 0x000fe20000400000 */
[----:B0-----:R-:W-:-:S04]  /*1bd0*/  @!P0 IMAD.WIDE.U32 R26, R29, 0x10000, RZ ;  /* 0x000100001d1a8825 */ /* 0x001fc800078e00ff */
[----:B------:R-:W0:Y:S08]  /*1be0*/  F2F.F16.F32 R41, R28 ;  /* 0x0000001c00297304 */ /* 0x000e300000200800 */
[----:B------:R-:W2:Y:S01]  /*1bf0*/  F2F.F16.F32 R39, R20 ;  /* 0x0000001400277304 */ /* 0x000ea20000200800 */
[----:B0-----:R-:W-:Y:S01]  /*1c00*/  @!P0 SHF.L.U32 R30, R41, 0x10, RZ ;  /* 0x00000010291e8819 */ /* 0x001fe200000006ff */
        /* <DEDUP_REMOVED lines=13> */
.L_x_2460:
[----:B------:R-:W-:Y:S05]  /*1ce0*/  BSYNC B0 ;  /* 0x0000000000007941 */ /* 0x000fea0003800000 */
.L_x_2459:
[----:B------:R-:W-:Y:S02]  /*1cf0*/  ULDC UR9, c[0x0][0x210] ;  /* 0x0000840000097ab9 */ /* 0x000fe40000000800 */
[----:B------:R-:W-:-:S04]  /*1d00*/  ULEA UR7, UR9, UR7, 0x2 ;  /* 0x0000000709077291 */ /* 0x000fc8000f8e103f */
[----:B------:R-:W-:-:S06]  /*1d10*/  UISETP.GE.AND UP0, UPT, UR7, UR20, UPT ;  /* 0x000000140700728c */ /* 0x000fcc000bf06270 */
[----:B------:R-:W-:-:S13]  /*1d20*/  PLOP3.LUT P0, PT, PT, PT, UP0, 0x80, 0x0 ;  /* 0x000000000000781c */ /* 0x000fda0003f0f008 */
[----:B------:R-:W-:Y:S05]  /*1d30*/  @!P0 BRA `(.L_x_2461) ;  /* 0xffffffe800648947 */ /* 0x000fea000383ffff */
.L_x_2438:
        /* <DEDUP_REMOVED lines=58> */
.L_x_2463:
[----:B------:R-:W-:Y:S05]  /*20e0*/  BSYNC B0 ;  /* 0x0000000000007941 */ /* 0x000fea0003800000 */
.L_x_2462:
        /* <DEDUP_REMOVED lines=41> */
        .weak           $__internal_23_$__cuda_sm20_rcp_rn_f32_slowpath
        .type           $__internal_23_$__cuda_sm20_rcp_rn_f32_slowpath,@function
        .size           $__internal_23_$__cuda_sm20_rcp_rn_f32_slowpath,(.L_x_7863 - $__internal_23_$__cuda_sm20_rcp_rn_f32_slowpath)
$__internal_23_$__cuda_sm20_rcp_rn_f32_slowpath:
        /* <DEDUP_REMOVED lines=15> */
.L_x_2464:
        /* <DEDUP_REMOVED lines=29> */
[----:B------:R-:W-:-:S04]  /*2640*/  @!P0 VIADD R10, R10, 0x1 ;  /* 0x000000010a0a8836 */ /* 0x000fc80000000000 */
[----:B------:R-:W-:-:S05]  /*2650*/  @!P1 IMAD.SHL.U32 R10, R10, 0x2, RZ ;  /* 0x000000020a0a9824 */ /* 0x000fca00078e00ff */
[----:B------:R-:W-:Y:S01]  /*2660*/  LOP3.LUT R5, R10, 0x80000000, R3, 0xf8, !PT ;  /* 0x800000000a057812 */ /* 0x000fe200078ef803 */
[----:B------:R-:W-:Y:S06]  /*2670*/  BRA `(.L_x_2465) ;  /* 0x0000000000047947 */ /* 0x000fec0003800000 */
.L_x_2466:
[----:B------:R0:W1:Y:S02]  /*2680*/  MUFU.RCP R5, R3 ;  /* 0x0000000300057308 */ /* 0x0000640000001000 */
.L_x_2465:
[----:B------:R-:W-:Y:S01]  /*2690*/  MOV R10, R15 ;  /* 0x0000000f000a7202 */ /* 0x000fe20000000f00 */
[----:B------:R-:W-:-:S04]  /*26a0*/  IMAD.MOV.U32 R11, RZ, RZ, 0x0 ;  /* 0x00000000ff0b7424 */ /* 0x000fc800078e00ff */
[----:B0123--:R-:W-:Y:S05]  /*26b0*/  RET.REL.NODEC R10 `(_ZN18transformer_engine13normalization21ln_bwd_general_kernelINS0_13Kernel_traitsI6__halfS3_S3_fjLj128ELj1ELj4ELj1ELj8ENS0_18Kernel_traits_baseILj128ES3_S3_S3_fjLj128EEEEEEEvNS0_20BackwardKernelParamsE) ;  /* 0xffffffd80a507950 */ /* 0x00ffea0003c3ffff */
.L_x_2467:
        /* <DEDUP_REMOVED lines=12> */
.L_x_7863:


//--------------------- .text._ZN18transformer_engine13normalization30ln_bwd_finalize_general_kernelIffLj4ELj1ELj4ELj32EEEvNS0_20BackwardKernelParamsE --------------------------
	.section	.text._ZN18transformer_engine13normalization30ln_bwd_finalize_general_kernelIffLj4ELj1ELj4ELj32EEEvNS0_20BackwardKernelParamsE,"ax",@progbits
	.align	128
        .global         _ZN18transformer_engine13normalization30ln_bwd_finalize_general_kernelIffLj4ELj1ELj4ELj32EEEvNS0_20BackwardKernelParamsE
        .type           _ZN18transformer_engine13normalization30ln_bwd_finalize_general_kernelIffLj4ELj1ELj4ELj32EEEvNS0_20BackwardKernelParamsE,@function
        .size           _ZN18transformer_engine13normalization30ln_bwd_finalize_general_kernelIffLj4ELj1ELj4ELj32EEEvNS0_20BackwardKernelParamsE,(.L_x_7891 - _ZN18transformer_engine13normalization30ln_bwd_finalize_general_kernelIffLj4ELj1ELj4ELj32EEEvNS0_20BackwardKernelParamsE)
        .other          _ZN18transformer_engine13normalization30ln_bwd_finalize_general_kernelIffLj4ELj1ELj4ELj32EEEvNS0_20BackwardKernelParamsE,@"STO_CUDA_ENTRY STV_DEFAULT"
_ZN18transformer_engine13normalization30ln_bwd_finalize_general_kernelIffLj4ELj1ELj4ELj32EEEvNS0_20BackwardKernelParamsE:
.text._ZN18transformer_engine13normalization30ln_bwd_finalize_general_kernelIffLj4ELj1ELj4ELj32EEEvNS0_20BackwardKernelParamsE:
        /* <DEDUP_REMOVED lines=12> */
[----:B------:R-:W-:Y:S01]  /*00c0*/  HFMA2.MMA R9, -RZ, RZ, 0, 0 ;  /* 0x00000000ff097435 */ /* 0x000fe200000001ff */
        /* <DEDUP_REMOVED lines=12> */
[----:B------:R-:W-:Y:S01]  /*0190*/  IMAD.MOV.U32 R2, RZ, RZ, RZ ;  /* 0x000000ffff027224 */ /* 0x000fe200078e00ff */
[----:B------:R-:W-:-:S07]  /*01a0*/  IADD3 R10, R3, UR4, RZ ;  /* 0x00000004030a7c10 */ /* 0x000fce000fffe0ff */
.L_x_2475:
[----:B------:R-:W-:Y:S01]  /*01b0*/  ULOP3.LUT UP0, URZ, UR5, 0x3, URZ, 0xc0, !UPT ;  /* 0x00000003053f7892 */ /* 0x000fe2000f80c03f */
[----:B01----:R-:W-:-:S05]  /*01c0*/  IMAD.WIDE R6, R10, 0x4, R4 ;  /* 0x000000040a067825 */ /* 0x003fca00078e0204 */
[----:B------:R-:W-:-:S13]  /*01d0*/  PLOP3.LUT P1, PT, P0, PT, UP0, 0xae, 0x0 ;  /* 0x000000000000781c */ /* 0x000fda000072f50e */
[----:B------:R0:W5:Y:S01]  /*01e0*/  @!P1 LDG.E R12, desc[UR6][R6.64] ;  /* 0x00000006060c9981 */ /* 0x000162000c1e1900 */
[----:B------:R-:W-:Y:S04]  /*01f0*/  BSSY B1, `(.L_x_2470) ;  /* 0x0000005000017945 */ /* 0x000fe80003800000 */
[----:B------:R-:W-:Y:S05]  /*0200*/  @!P1 BRA `(.L_x_2471) ;  /* 0x00000000000c9947 */ /* 0x000fea0003800000 */
[----:B-----5:R-:W-:Y:S01]  /*0210*/  IMAD.MOV.U32 R12, RZ, RZ, RZ ;  /* 0x000000ffff0c7224 */ /* 0x020fe200078e00ff */
[----:B------:R-:W-:Y:S06]  /*0220*/  @!P0 BRA `(.L_x_2471) ;  /* 0x0000000000048947 */ /* 0x000fec0003800000 */
[----:B------:R1:W5:Y:S02]  /*0230*/  LDG.E R12, desc[UR6][R6.64] ;  /* 0x00000006060c7981 */ /* 0x000364000c1e1900 */
.L_x_2471:
[----:B------:R-:W-:Y:S05]  /*0240*/  BSYNC B1 ;  /* 0x0000000000017941 */ /* 0x000fea0003800000 */
.L_x_2470:
[----:B------:R-:W-:Y:S01]  /*0250*/  ULOP3.LUT UP0, URZ, UR8, 0x3, URZ, 0xc0, !UPT ;  /* 0x00000003083f7892 */ /* 0x000fe2000f80c03f */
[----:B------:R-:W-:Y:S01]  /*0260*/  VIADD R8, R8, 0x4 ;  /* 0x0000000408087836 */ /* 0x000fe20000000000 */
[----:B------:R-:W-:Y:S01]  /*0270*/  SHF.R.S32.HI R3, RZ, 0x1f, R10 ;  /* 0x0000001fff037819 */ /* 0x000fe2000001140a */
[----:B------:R-:W-:Y:S01]  /*0280*/  BSSY B1, `(.L_x_2472) ;  /* 0x000000b000017945 */ /* 0x000fe20003800000 */
[----:B01----:R-:W-:Y:S02]  /*0290*/  LEA R6, P2, R10, UR8, 0x2 ;  /* 0x000000080a067c11 */ /* 0x003fe4000f8410ff */
[----:B------:R-:W-:Y:S02]  /*02a0*/  PLOP3.LUT P1, PT, P0, PT, UP0, 0xae, 0x0 ;  /* 0x000000000000781c */ /* 0x000fe4000072f50e */
[----:B------:R-:W-:Y:S02]  /*02b0*/  ISETP.GE.AND P3, PT, R8, UR10, PT ;  /* 0x0000000a08007c0c */ /* 0x000fe4000bf66270 */
[----:B------:R-:W-:-:S09]  /*02c0*/  LEA.HI.X R7, R10, UR9, R3, 0x2, P2 ;  /* 0x000000090a077c11 */ /* 0x000fd200090f1403 */
[----:B------:R-:W-:Y:S05]  /*02d0*/  @P1 BRA `(.L_x_2473) ;  /* 0x0000000000081947 */ /* 0x000fea0003800000 */
[----:B------:R1:W5:Y:S01]  /*02e0*/  LDG.E R11, desc[UR6][R6.64] ;  /* 0x00000006060b7981 */ /* 0x000362000c1e1900 */
[----:B------:R-:W-:Y:S05]  /*02f0*/  BRA `(.L_x_2474) ;  /* 0x00000000000c7947 */ /* 0x000fea0003800000 */
.L_x_2473:
[----:B------:R-:W-:Y:S01]  /*0300*/  MOV R11, RZ ;  /* 0x000000ff000b7202 */ /* 0x000fe20000000f00 */
[----:B------:R-:W-:Y:S06]  /*0310*/  @!P0 BRA `(.L_x_2474) ;  /* 0x0000000000048947 */ /* 0x000fec0003800000 */
[----:B------:R0:W5:Y:S02]  /*0320*/  LDG.E R11, desc[UR6][R6.64] ;  /* 0x00000006060b7981 */ /* 0x000164000c1e1900 */
.L_x_2474:
[----:B------:R-:W-:Y:S05]  /*0330*/  BSYNC B1 ;  /* 0x0000000000017941 */ /* 0x000fea0003800000 */
.L_x_2472:
[----:B------:R-:W-:Y:S02]  /*0340*/  IMAD.U32 R3, RZ, RZ, UR11 ;  /* 0x0000000bff037e24 */ /* 0x000fe4000f8e00ff */
[----:B-----5:R-:W-:Y:S01]  /*0350*/  FADD R9, R12, R9 ;  /* 0x000000090c097221 */ /* 0x020fe20000000000 */
[----:B------:R-:W-:Y:S01]  /*0360*/  FADD R2, R11, R2 ;  /* 0x000000020b027221 */ /* 0x000fe20000000000 */
[----:B------:R-:W-:Y:S01]  /*0370*/  IMAD R10, R3, 0x4, R10 ;  /* 0x00000004030a7824 */ /* 0x000fe200078e020a */
[----:B------:R-:W-:Y:S06]  /*0380*/  @!P3 BRA `(.L_x_2475) ;  /* 0xfffffffc0088b947 */ /* 0x000fec000383ffff */
.L_x_2469:
[----:B------:R-:W-:Y:S05]  /*0390*/  BSYNC B0 ;  /* 0x0000000000007941 */ /* 0x000fea0003800000 */
.L_x_2468:
[----:B------:R-:W2:Y:S01]  /*03a0*/  S2R R5, SR_CgaCtaId ;  /* 0x0000000000057919 */ /* 0x000ea20000008800 */
[----:B------:R-:W-:Y:S01]  /*03b0*/  MOV R4, 0x400 ;  /* 0x0000040000047802 */ /* 0x000fe20000000f00 */
[----:B------:R-:W-:Y:S01]  /*03c0*/  BSSY B0, `(.L_x_2476) ;  /* 0x0000025000007945 */ /* 0x000fe20003800000 */
[----:B01----:R-:W-:Y:S01]  /*03d0*/  SHF.L.U32 R6, R13, 0x2, RZ ;  /* 0x000000020d067819 */ /* 0x003fe200000006ff */
[----:B------:R-:W0:Y:S01]  /*03e0*/  S2R R12, SR_TID.Y ;  /* 0x00000000000c7919 */ /* 0x000e220000002200 */
[----:B------:R-:W-:Y:S02]  /*03f0*/  ISETP.GE.AND P0, PT, R0, R3, PT ;  /* 0x000000030000720c */ /* 0x000fe40003f06270 */
[----:B------:R-:W-:Y:S02]  /*0400*/  LOP3.LUT R6, R6, 0x7c, RZ, 0xc0, !PT ;  /* 0x0000007c06067812 */ /* 0x000fe400078ec0ff */
[----:B--2---:R-:W-:Y:S02]  /*0410*/  LEA R5, R5, R4, 0x18 ;  /* 0x0000000405057211 */ /* 0x004fe400078ec0ff */
[----:B------:R-:W-:-:S02]  /*0420*/  SHF.R.U32.HI R4, RZ, 0x5, R13 ;  /* 0x00000005ff047819 */ /* 0x000fc4000001160d */
[C---:B0-----:R-:W-:Y:S01]  /*0430*/  ISETP.GT.AND P1, PT, R12.reuse, 0x1, PT ;  /* 0x000000010c00780c */ /* 0x041fe20003f24270 */
[C-C-:B------:R-:W-:Y:S01]  /*0440*/  IMAD R7, R12.reuse, 0x84, R5.reuse ;  /* 0x000000840c077824 */ /* 0x140fe200078e0205 */
[----:B------:R-:W-:Y:S01]  /*0450*/  ISETP.GT.AND P2, PT, R12, RZ, PT ;  /* 0x000000ff0c00720c */ /* 0x000fe20003f44270 */
[----:B------:R-:W-:Y:S01]  /*0460*/  IMAD R5, R4, 0x84, R5 ;  /* 0x0000008404057824 */ /* 0x000fe200078e0205 */
[----:B------:R-:W-:Y:S01]  /*0470*/  ISETP.EQ.AND P0, PT, R12, RZ, !P0 ;  /* 0x000000ff0c00720c */ /* 0x000fe20004702270 */
[----:B------:R-:W-:-:S04]  /*0480*/  IMAD R7, R4, 0x84, R7 ;  /* 0x0000008404077824 */ /* 0x000fc800078e0207 */
[----:B------:R-:W-:Y:S01]  /*0490*/  IMAD.IADD R7, R7, 0x1, R6 ;  /* 0x0000000107077824 */ /* 0x000fe200078e0206 */
[----:B------:R-:W-:-:S04]  /*04a0*/  IADD3 R6, R6, R5, RZ ;  /* 0x0000000506067210 */ /* 0x000fc80007ffe0ff */
        /* <DEDUP_REMOVED lines=9> */
[----:B0-----:R-:W-:-:S05]  /*0540*/  @!P2 FADD R10, R10, R11 ;  /* 0x0000000b0a0aa221 */ /* 0x001fca0000000000 */
[----:B------:R0:W-:Y:S01]  /*0550*/  @!P2 STS [R7], R10 ;  /* 0x0000000a0700a388 */ /* 0x0001e20000000800 */
[----:B------:R-:W-:Y:S05]  /*0560*/  @!P0 BRA `(.L_x_2477) ;  /* 0x0000000000288947 */ /* 0x000fea0003800000 */
[----:B------:R-:W1:Y:S01]  /*0570*/  LDC.64 R4, c[0x0][0x288] ;  /* 0x0000a200ff047b82 */ /* 0x000e620000000a00 */
[----:B------:R2:W3:Y:S01]  /*0580*/  LDS R9, [R6] ;  /* 0x0000000006097984 */ /* 0x0004e20000000800 */
[----:B-1----:R-:W-:-:S03]  /*0590*/  IMAD.WIDE R4, R0, 0x4, R4 ;  /* 0x0000000400047825 */ /* 0x002fc600078e0204 */
[----:B------:R-:W-:-:S13]  /*05a0*/  LOP3.LUT P3, RZ, R4, 0x3, RZ, 0xc0, !PT ;  /* 0x0000000304ff7812 */ /* 0x000fda000786c0ff */
[----:B--23--:R-:W-:Y:S05]  /*05b0*/  @!P3 BRA `(.L_x_2478) ;  /* 0x000000000010b947 */ /* 0x00cfea0003800000 */
[----:B------:R-:W-:-:S13]  /*05c0*/  ISETP.NE.AND P3, PT, R0, R3, PT ;  /* 0x000000030000720c */ /* 0x000fda0003f65270 */
[----:B------:R-:W-:Y:S05]  /*05d0*/  @!P3 BRA `(.L_x_2477) ;  /* 0x00000000000cb947 */ /* 0x000fea0003800000 */
[----:B------:R2:W-:Y:S01]  /*05e0*/  STG.E desc[UR6][R4.64], R9 ;  /* 0x0000000904007986 */ /* 0x0005e2000c101906 */
[----:B------:R-:W-:Y:S05]  /*05f0*/  BRA `(.L_x_2477) ;  /* 0x0000000000047947 */ /* 0x000fea0003800000 */
.L_x_2478:
[----:B------:R1:W-:Y:S02]  /*0600*/  STG.E desc[UR6][R4.64], R9 ;  /* 0x0000000904007986 */ /* 0x0003e4000c101906 */
.L_x_2477:
[----:B------:R-:W-:Y:S05]  /*0610*/  BSYNC B0 ;  /* 0x0000000000007941 */ /* 0x000fea0003800000 */
.L_x_2476:
        /* <DEDUP_REMOVED lines=13> */
[----:B------:R-:W2:Y:S01]  /*06f0*/  LDC.64 R4, c[0x0][0x280] ;  /* 0x0000a000ff047b82 */ /* 0x000ea20000000a00 */
[----:B01----:R0:W1:Y:S01]  /*0700*/  LDS R7, [R6] ;  /* 0x0000000006077984 */ /* 0x0030620000000800 */
[----:B--2---:R-:W-:-:S03]  /*0710*/  IMAD.WIDE R4, R0, 0x4, R4 ;  /* 0x0000000400047825 */ /* 0x004fc600078e0204 */
[----:B------:R-:W-:-:S13]  /*0720*/  LOP3.LUT P0, RZ, R4, 0x3, RZ, 0xc0, !PT ;  /* 0x0000000304ff7812 */ /* 0x000fda000780c0ff */
[----:B01----:R-:W-:Y:S05]  /*0730*/  @!P0 BRA `(.L_x_2479) ;  /* 0x0000000000108947 */ /* 0x003fea0003800000 */
[----:B------:R-:W-:-:S13]  /*0740*/  ISETP.NE.AND P0, PT, R0, R3, PT ;  /* 0x000000030000720c */ /* 0x000fda0003f05270 */
[----:B------:R-:W-:Y:S05]  /*0750*/  @!P0 EXIT ;  /* 0x000000000000894d */ /* 0x000fea0003800000 */
[----:B------:R-:W-:Y:S01]  /*0760*/  STG.E desc[UR6][R4.64], R7 ;  /* 0x0000000704007986 */ /* 0x000fe2000c101906 */
[----:B------:R-:W-:Y:S05]  /*0770*/  EXIT ;  /* 0x000000000000794d */ /* 0x000fea0003800000 */
.L_x_2479:
[----:B------:R-:W-:Y:S01]  /*0780*/  STG.E desc[UR6][R4.64], R7 ;  /* 0x0000000704007986 */ /* 0x000fe2000c101906 */
[----:B------:R-:W-:Y:S05]  /*0790*/  EXIT ;  /* 0x000000000000794d */ /* 0x000fea0003800000 */
.L_x_2480:
        /* <DEDUP_REMOVED lines=14> */
.L_x_7891:


//--------------------- .text._ZN18transformer_engine13normalization21ln_bwd_general_kernelINS0_13Kernel_traitsIffffjLj128ELj1ELj4ELj1ELj16ENS0_18Kernel_traits_baseILj128EffffjLj128EEEEEEEvNS0_20BackwardKernelParamsE --------------------------
	.section	.text._ZN18transformer_engine13normalization21ln_bwd_general_kernelINS0_13Kernel_traitsIffffjLj128ELj1ELj4ELj1ELj16ENS0_18Kernel_traits_baseILj128EffffjLj128EEEEEEEvNS0_20BackwardKernelParamsE,"ax",@progbits
	.align	128
        .global         _ZN18transformer_engine13normalization21ln_bwd_general_kernelINS0_13Kernel_traitsIffffjLj128ELj1ELj4ELj1ELj16ENS0_18Kernel_traits_baseILj128EffffjLj128EEEEEEEvNS0_20BackwardKernelParamsE
        .type           _ZN18transformer_engine13normalization21ln_bwd_general_kernelINS0_13Kernel_traitsIffffjLj128ELj1ELj4ELj1ELj16ENS0_18Kernel_traits_baseILj128EffffjLj128EEEEEEEvNS0_20BackwardKernelParamsE,@function
        .size           _ZN18transformer_engine13normalization21ln_bwd_general_kernelINS0_13Kernel_traitsIffffjLj128ELj1ELj4ELj1ELj16ENS0_18Kernel_traits_baseILj128EffffjLj128EEEEEEEvNS0_20BackwardKernelParamsE,(.L_x_7864 - _ZN18transformer_engine13normalization21ln_bwd_general_kernelINS0_13Kernel_traitsIffffjLj128ELj1ELj4ELj1ELj16ENS0_18Kernel_traits_baseILj128EffffjLj128EEEEEEEvNS0_20BackwardKernelParamsE)
        .other          _ZN18transformer_engine13normalization21ln_bwd_general_kernelINS0_13Kernel_traitsIffffjLj128ELj1ELj4ELj1ELj16ENS0_18Kernel_traits_baseILj128EffffjLj128EEEEEEEvNS0_20BackwardKernelParamsE,@"STO_CUDA_ENTRY STV_DEFAULT"
_ZN18transformer_engine13normalization21ln_bwd_general_kernelINS0_13Kernel_traitsIffffjLj128ELj1ELj4ELj1ELj16ENS0_18Kernel_traits_baseILj128EffffjLj128EEEEEEEvNS0_20BackwardKernelParamsE:
.text._ZN18transformer_engine13normalization21ln_bwd_general_kernelINS0_13Kernel_traitsIffffjLj128ELj1ELj4ELj1ELj16ENS0_18Kernel_traits_baseILj128EffffjLj128EEEEEEEvNS0_20BackwardKernelParamsE:
        /* <DEDUP_REMOVED lines=34> */
[----:B------:R-:W-:-:S04]  /*0220*/  LOP3.LUT R4, R3, 0xffffffe0, R2, 0xe2, !PT ;  /* 0xffffffe003047812 */ /* 0x000fc800078ee202 */
[----:B------:R-:W-:-:S04]  /*0230*/  SHF.L.U32 R4, R4, 0x2, RZ ;  /* 0x0000000204047819 */ /* 0x000fc800000006ff */
[----:B------:R-:W-:-:S13]  /*0240*/  ISETP.GE.AND P0, PT, R4, UR18, PT ;  /* 0x0000001204007c0c */ /* 0x000fda000bf06270 */
[----:B------:R-:W-:Y:S05]  /*0250*/  @P0 BRA `(.L_x_2482) ;  /* 0x0000000000480947 */ /* 0x000fea0003800000 */
[----:B------:R-:W0:Y:S01]  /*0260*/  LDC.64 R6, c[0x0][0x238] ;  /* 0x00008e00ff067b82 */ /* 0x000e220000000a00 */
[----:B------:R-:W-:-:S04]  /*0270*/  IADD3 R3, -R4, UR18, RZ ;  /* 0x0000001204037c10 */ /* 0x000fc8000fffe1ff */
[----:B------:R-:W-:Y:S01]  /*0280*/  ISETP.GE.U32.AND P3, PT, R3, 0x4, PT ;  /* 0x000000040300780c */ /* 0x000fe20003f66070 */
[----:B0-----:R-:W-:-:S03]  /*0290*/  IMAD.WIDE R6, R4, 0x4, R6 ;  /* 0x0000000404067825 */ /* 0x001fc600078e0206 */
[----:B------:R-:W-:-:S04]  /*02a0*/  LOP3.LUT P0, RZ, R6, 0xf, RZ, 0xc0, !PT ;  /* 0x0000000f06ff7812 */ /* 0x000fc8000780c0ff */
[----:B------:R-:W-:-:S13]  /*02b0*/  ISETP.LT.U32.OR P0, PT, R3, 0x4, P0 ;  /* 0x000000040300780c */ /* 0x000fda0000701470 */
[----:B------:R-:W-:Y:S05]  /*02c0*/  @P0 BRA `(.L_x_2483) ;  /* 0x0000000000080947 */ /* 0x000fea0003800000 */
[----:B------:R0:W5:Y:S01]  /*02d0*/  LDG.E.128 R16, desc[UR12][R6.64] ;  /* 0x0000000c06107981 */ /* 0x000162000c1e1d00 */
[----:B------:R-:W-:Y:S05]  /*02e0*/  BRA `(.L_x_2482) ;  /* 0x0000000000247947 */ /* 0x000fea0003800000 */
.L_x_2483:
        /* <DEDUP_REMOVED lines=9> */
.L_x_2482:
[----:B------:R-:W-:Y:S05]  /*0380*/  BSYNC B0 ;  /* 0x0000000000007941 */ /* 0x000fea0003800000 */
.L_x_2481:
        /* <DEDUP_REMOVED lines=12> */
[----:B01----:R-:W-:-:S05]  /*0450*/  VIADD R6, R3, 0x1800000 ;  /* 0x0180000003067836 */ /* 0x003fca0000000000 */
[----:B------:R-:W-:-:S04]  /*0460*/  LOP3.LUT R6, R6, 0x7f800000, RZ, 0xc0, !PT ;  /* 0x7f80000006067812 */ /* 0x000fc800078ec0ff */
[----:B------:R-:W-:-:S13]  /*0470*/  ISETP.GT.U32.AND P0, PT, R6, 0x1ffffff, PT ;  /* 0x01ffffff0600780c */ /* 0x000fda0003f04070 */
[----:B------:R-:W-:Y:S05]  /*0480*/  @P0 BRA `(.L_x_2485) ;  /* 0x0000000000100947 */ /* 0x000fea0003800000 */
[----:B------:R-:W-:-:S07]  /*0490*/  MOV R12, 0x4b0 ;  /* 0x000004b0000c7802 */ /* 0x000fce0000000f00 */
[----:B-----5:R-:W-:Y:S05]  /*04a0*/  CALL.REL.NOINC `($__internal_24_$__cuda_sm20_rcp_rn_f32_slowpath) ;  /* 0x0000001c00187944 */ /* 0x020fea0003c00000 */
[----:B------:R-:W-:Y:S01]  /*04b0*/  IMAD.MOV.U32 R6, RZ, RZ, R3 ;  /* 0x000000ffff067224 */ /* 0x000fe200078e0003 */
[----:B------:R-:W-:Y:S06]  /*04c0*/  BRA `(.L_x_2486) ;  /* 0x0000000000107947 */ /* 0x000fec0003800000 */
.L_x_2485:
[----:B------:R-:W0:Y:S02]  /*04d0*/  MUFU.RCP R6, R3 ;  /* 0x0000000300067308 */ /* 0x000e240000001000 */
[----:B0-----:R-:W-:-:S04]  /*04e0*/  FFMA R7, R3, R6, -1 ;  /* 0xbf80000003077423 */ /* 0x001fc80000000006 */
[----:B------:R-:W-:-:S04]  /*04f0*/  FADD.FTZ R7, -R7, -RZ ;  /* 0x800000ff07077221 */ /* 0x000fc80000010100 */
[----:B------:R-:W-:-:S07]  /*0500*/  FFMA R6, R6, R7, R6 ;  /* 0x0000000706067223 */ /* 0x000fce0000000006 */
.L_x_2486:
[----:B------:R-:W-:Y:S01]  /*0510*/  ISETP.NE.AND P0, PT, RZ, UR4, PT ;  /* 0x00000004ff007c0c */ /* 0x000fe2000bf05270 */
[----:B------:R-:W-:Y:S01]  /*0520*/  ULDC UR7, c[0x0][0x214] ;  /* 0x0000850000077ab9 */ /* 0x000fe20000000800 */
[----:B------:R-:W-:Y:S01]  /*0530*/  IADD3 R27, R5, UR14, RZ ;  /* 0x0000000e051b7c10 */ /* 0x000fe2000fffe0ff */
[----:B------:R-:W-:Y:S01]  /*0540*/  ULDC UR4, c[0x0][0x21c] ;  /* 0x0000870000047ab9 */ /* 0x000fe20000000800 */
[----:B------:R-:W-:Y:S02]  /*0550*/  FSEL R26, RZ, 1, !P0 ;  /* 0x3f800000ff1a7808 */ /* 0x000fe40004000000 */
[----:B------:R-:W-:Y:S02]  /*0560*/  CS2R R12, SRZ ;  /* 0x00000000000c7805 */ /* 0x000fe4000001ff00 */
[----:B------:R-:W-:Y:S02]  /*0570*/  CS2R R14, SRZ ;  /* 0x00000000000e7805 */ /* 0x000fe4000001ff00 */
[----:B------:R-:W-:-:S02]  /*0580*/  CS2R R10, SRZ ;  /* 0x00000000000a7805 */ /* 0x000fc4000001ff00 */
[----:B------:R-:W-:Y:S01]  /*0590*/  CS2R R8, SRZ ;  /* 0x0000000000087805 */ /* 0x000fe2000001ff00 */
[C---:B-----5:R-:W-:Y:S01]  /*05a0*/  FADD R7, R26.reuse, R16 ;  /* 0x000000101a077221 */ /* 0x060fe20000000000 */
[C---:B------:R-:W-:Y:S01]  /*05b0*/  FADD R24, R26.reuse, R17 ;  /* 0x000000111a187221 */ /* 0x040fe20000000000 */
[C---:B------:R-:W-:Y:S01]  /*05c0*/  FADD R25, R26.reuse, R18 ;  /* 0x000000121a197221 */ /* 0x040fe20000000000 */
[----:B------:R-:W-:Y:S01]  /*05d0*/  FADD R26, R26, R19 ;  /* 0x000000131a1a7221 */ /* 0x000fe20000000000 */
[----:B------:R-:W-:Y:S01]  /*05e0*/  IMAD R27, R27, UR7, RZ ;  /* 0x000000071b1b7c24 */ /* 0x000fe2000f8e02ff */
[----:B------:R-:W-:Y:S01]  /*05f0*/  IADD3 R28, -R4, UR4, RZ ;  /* 0x00000004041c7c10 */ /* 0x000fe2000fffe1ff */
[----:B------:R-:W-:Y:S01]  /*0600*/  UIMAD UR15, UR8, UR7, URZ ;  /* 0x00000007080f72a4 */ /* 0x000fe2000f8e023f */
[----:B------:R-:W-:-:S11]  /*0610*/  UMOV UR4, URZ ;  /* 0x0000003f00047c82 */ /* 0x000fd60008000000 */
.L_x_2508:
[----:B01----:R-:W-:Y:S01]  /*0620*/  VIADD R21, R5, UR14 ;  /* 0x0000000e05157c36 */ /* 0x003fe20008000000 */
[----:B------:R-:W-:Y:S01]  /*0630*/  ULDC UR21, c[0x0][0x218] ;  /* 0x0000860000157ab9 */ /* 0x000fe20000000800 */
[----:B-----5:R-:W-:Y:S01]  /*0640*/  HFMA2.MMA R29, -RZ, RZ, 0, 0 ;  /* 0x00000000ff1d7435 */ /* 0x020fe200000001ff */
        /* <DEDUP_REMOVED lines=15> */
[----:B------:R-:W-:Y:S01]  /*0740*/  IMAD R3, R21, UR18, R4 ;  /* 0x0000001215037c24 */ /* 0x000fe2000f8e0204 */
[----:B------:R-:W-:Y:S01]  /*0750*/  ULDC UR7, c[0x0][0x220] ;  /* 0x0000880000077ab9 */ /* 0x000fe20000000800 */
[----:B------:R-:W0:Y:S01]  /*0760*/  LDC.64 R16, c[0x0][0x220] ;  /* 0x00008800ff107b82 */ /* 0x000e220000000a00 */
[----:B------:R-:W-:Y:S01]  /*0770*/  BSSY B1, `(.L_x_2489) ;  /* 0x0000013000017945 */ /* 0x000fe20003800000 */
[----:B------:R-:W-:Y:S02]  /*0780*/  ISETP.GE.U32.AND P2, PT, R28, 0x4, PT ;  /* 0x000000041c00780c */ /* 0x000fe40003f46070 */
[----:B------:R-:W-:Y:S02]  /*0790*/  LEA R18, R3, UR7, 0x2 ;  /* 0x0000000703127c11 */ /* 0x000fe4000f8e10ff */
[----:B------:R-:W-:Y:S02]  /*07a0*/  SHF.R.S32.HI R22, RZ, 0x1f, R3 ;  /* 0x0000001fff167819 */ /* 0x000fe40000011403 */
[----:B------:R-:W-:-:S04]  /*07b0*/  LOP3.LUT P0, RZ, R18, 0xf, RZ, 0xc0, !PT ;  /* 0x0000000f12ff7812 */ /* 0x000fc8000780c0ff */
[----:B------:R-:W-:Y:S01]  /*07c0*/  ISETP.LT.U32.OR P0, PT, R28, 0x4, P0 ;  /* 0x000000041c00780c */ /* 0x000fe20000701470 */
[----:B0-----:R-:W-:-:S12]  /*07d0*/  IMAD.WIDE R20, R3, 0x4, R16 ;  /* 0x0000000403147825 */ /* 0x001fd800078e0210 */
[----:B------:R-:W-:Y:S05]  /*07e0*/  @P0 BRA `(.L_x_2490) ;  /* 0x0000000000080947 */ /* 0x000fea0003800000 */
[----:B------:R0:W5:Y:S01]  /*07f0*/  LDG.E.128 R16, desc[UR12][R20.64] ;  /* 0x0000000c14107981 */ /* 0x000162000c1e1d00 */
[----:B------:R-:W-:Y:S05]  /*0800*/  BRA `(.L_x_2491) ;  /* 0x0000000000247947 */ /* 0x000fea0003800000 */
.L_x_2490:
        /* <DEDUP_REMOVED lines=9> */
.L_x_2491:
[----:B------:R-:W-:Y:S05]  /*08a0*/  BSYNC B1 ;  /* 0x0000000000017941 */ /* 0x000fea0003800000 */
.L_x_2489:
[----:B------:R-:W-:Y:S01]  /*08b0*/  ULDC.64 UR10, c[0x0][0x258] ;  /* 0x00009600000a7ab9 */ /* 0x000fe20000000a00 */
[----:B------:R-:W-:Y:S01]  /*08c0*/  BSSY B1, `(.L_x_2492) ;  /* 0x0000012000017945 */ /* 0x000fe20003800000 */
[C---:B------:R-:W-:Y:S02]  /*08d0*/  LEA R30, P3, R3.reuse, UR10, 0x2 ;  /* 0x0000000a031e7c11 */ /* 0x040fe4000f8610ff */
[----:B------:R-:W-:Y:S02]  /*08e0*/  SHF.L.U64.HI R3, R3, 0x2, R22 ;  /* 0x0000000203037819 */ /* 0x000fe40000010216 */
[----:B------:R-:W-:Y:S02]  /*08f0*/  LOP3.LUT P0, RZ, R30, 0xf, RZ, 0xc0, !PT ;  /* 0x0000000f1eff7812 */ /* 0x000fe4000780c0ff */
[----:B------:R-:W-:Y:S02]  /*0900*/  IADD3.X R31, R3, UR11, RZ, P3, !PT ;  /* 0x0000000b031f7c10 */ /* 0x000fe40009ffe4ff */
[----:B------:R-:W-:-:S13]  /*0910*/  ISETP.LT.U32.OR P0, PT, R28, 0x4, P0 ;  /* 0x000000041c00780c */ /* 0x000fda0000701470 */
[----:B------:R-:W-:Y:S05]  /*0920*/  @P0 BRA `(.L_x_2493) ;  /* 0x0000000000080947 */ /* 0x000fea0003800000 */
[----:B01----:R0:W5:Y:S01]  /*0930*/  LDG.E.128 R20, desc[UR12][R30.64] ;  /* 0x0000000c1e147981 */ /* 0x003162000c1e1d00 */
[----:B------:R-:W-:Y:S05]  /*0940*/  BRA `(.L_x_2494) ;  /* 0x0000000000247947 */ /* 0x000fea0003800000 */
.L_x_2493:
[C---:B------:R-:W-:Y:S02]  /*0950*/  ISETP.NE.AND P0, PT, R28.reuse, RZ, PT ;  /* 0x000000ff1c00720c */ /* 0x040fe40003f05270 */
[----:B01----:R-:W-:Y:S02]  /*0960*/  CS2R R20, SRZ ;  /* 0x0000000000147805 */ /* 0x003fe4000001ff00 */
[C---:B------:R-:W-:Y:S02]  /*0970*/  ISETP.GE.U32.AND P3, PT, R28.reuse, 0x2, PT ;  /* 0x000000021c00780c */ /* 0x040fe40003f66070 */
[----:B------:R-:W-:Y:S02]  /*0980*/  CS2R R22, SRZ ;  /* 0x0000000000167805 */ /* 0x000fe4000001ff00 */
[----:B------:R-:W-:-:S04]  /*0990*/  ISETP.GE.U32.AND P4, PT, R28, 0x3, PT ;  /* 0x000000031c00780c */ /* 0x000fc80003f86070 */
[----:B------:R1:W5:Y:S04]  /*09a0*/  @P2 LDG.E R23, desc[UR12][R30.64+0xc] ;  /* 0x00000c0c1e172981 */ /* 0x000368000c1e1900 */
[----:B------:R1:W5:Y:S04]  /*09b0*/  @P0 LDG.E R20, desc[UR12][R30.64] ;  /* 0x0000000c1e140981 */ /* 0x000368000c1e1900 */
[----:B------:R1:W5:Y:S04]  /*09c0*/  @P3 LDG.E R21, desc[UR12][R30.64+0x4] ;  /* 0x0000040c1e153981 */ /* 0x000368000c1e1900 */
[----:B------:R1:W5:Y:S02]  /*09d0*/  @P4 LDG.E R22, desc[UR12][R30.64+0x8] ;  /* 0x0000080c1e164981 */ /* 0x000364000c1e1900 */
.L_x_2494:
[----:B------:R-:W-:Y:S05]  /*09e0*/  BSYNC B1 ;  /* 0x0000000000017941 */ /* 0x000fea0003800000 */
.L_x_2492:
[--C-:B-----5:R-:W-:Y:S01]  /*09f0*/  FADD R16, R16, -R35.reuse ;  /* 0x8000002310107221 */ /* 0x120fe20000000000 */
[----:B------:R-:W-:Y:S01]  /*0a00*/  FMUL R32, R7, R20 ;  /* 0x0000001407207220 */ /* 0x000fe20000400000 */
[--C-:B01----:R-:W-:Y:S01]  /*0a10*/  FADD R30, R17, -R35.reuse ;  /* 0x80000023111e7221 */ /* 0x103fe20000000000 */
[----:B------:R-:W-:Y:S01]  /*0a20*/  FMUL R31, R24, R21 ;  /* 0x00000015181f7220 */ /* 0x000fe20000400000 */
[-C--:B------:R-:W-:Y:S01]  /*0a30*/  FMUL R3, R16, R29.reuse ;  /* 0x0000001d10037220 */ /* 0x080fe20000400000 */
        /* <DEDUP_REMOVED lines=23> */
.L_x_2488:
[----:B------:R-:W-:Y:S05]  /*0bb0*/  BSYNC B0 ;  /* 0x0000000000007941 */ /* 0x000fea0003800000 */
.L_x_2487:
[----:B------:R-:W-:Y:S02]  /*0bc0*/  ULDC UR17, c[0x0][0x214] ;  /* 0x0000850000117ab9 */ /* 0x000fe40000000800 */
[----:B------:R-:W-:-:S06]  /*0bd0*/  UISETP.NE.AND UP0, UPT, UR17, 0x1, UPT ;  /* 0x000000011100788c */ /* 0x000fcc000bf05270 */
[----:B------:R-:W-:-:S13]  /*0be0*/  PLOP3.LUT P0, PT, PT, PT, UP0, 0x80, 0x0 ;  /* 0x000000000000781c */ /* 0x000fda0003f0f008 */
[----:B------:R-:W-:Y:S05]  /*0bf0*/  @!P0 BRA `(.L_x_2495) ;  /* 0x0000000800bc8947 */ /* 0x000fea0003800000 */
[----:B------:R-:W0:Y:S01]  /*0c00*/  SHFL.DOWN PT, R17, R20, 0x10, 0x1f ;  /* 0x0a001f0014117f89 */ /* 0x000e2200000e0000 */
[----:B------:R-:W-:Y:S01]  /*0c10*/  ISETP.NE.AND P0, PT, R2, RZ, PT ;  /* 0x000000ff0200720c */ /* 0x000fe20003f05270 */
[----:B------:R-:W-:Y:S01]  /*0c20*/  ULOP3.LUT UR7, UR4, 0x1, URZ, 0xc0, !UPT ;  /* 0x0000000104077892 */ /* 0x000fe2000f8ec03f */
[----:B------:R-:W-:Y:S01]  /*0c30*/  MOV R40, UR6 ;  /* 0x0000000600287c02 */ /* 0x000fe20008000f00 */
[----:B------:R-:W1:Y:S01]  /*0c40*/  SHFL.DOWN PT, R19, R22, 0x10, 0x1f ;  /* 0x0a001f0016137f89 */ /* 0x000e6200000e0000 */
[----:B------:R-:W-:Y:S01]  /*0c50*/  ULDC.64 UR22, c[0x0][0x240] ;  /* 0x0000900000167ab9 */ /* 0x000fe20000000a00 */
[----:B------:R-:W-:-:S04]  /*0c60*/  UIADD3 UR7, -UR7, URZ, URZ ;  /* 0x0000003f07077290 */ /* 0x000fc8000fffe13f */
[----:B------:R-:W-:-:S06]  /*0c70*/  ULOP3.LUT UR7, UR7, UR15, URZ, 0xc0, !UPT ;  /* 0x0000000f07077292 */ /* 0x000fcc000f8ec03f */
[----:B------:R-:W-:Y:S01]  /*0c80*/  IADD3 R37, P2, R27, UR7, RZ ;  /* 0x000000071b257c10 */ /* 0x000fe2000ff5e0ff */
[----:B------:R-:W-:-:S04]  /*0c90*/  USHF.R.U32.HI UR7, URZ, 0x1, UR4 ;  /* 0x000000013f077899 */ /* 0x000fc80008011604 */
        /* <DEDUP_REMOVED lines=9> */
[----:B------:R-:W0:Y:S04]  /*0d30*/  SHFL.DOWN PT, R16, R21, 0x4, 0x1f ;  /* 0x08801f0015107f89 */ /* 0x000e2800000e0000 */
[----:B------:R-:W1:Y:S01]  /*0d40*/  SHFL.DOWN PT, R23, R18, 0x4, 0x1f ;  /* 0x08801f0012177f89 */ /* 0x000e6200000e0000 */
[----:B0----5:R-:W-:Y:S02]  /*0d50*/  FADD R35, R21, R16 ;  /* 0x0000001015237221 */ /* 0x021fe40000000000 */
[----:B------:R-:W0:Y:S01]  /*0d60*/  @!P0 LDC.64 R16, c[0x0][0x240] ;  /* 0x00009000ff108b82 */ /* 0x000e220000000a00 */
[----:B-1----:R-:W-:Y:S02]  /*0d70*/  FADD R23, R18, R23 ;  /* 0x0000001712177221 */ /* 0x002fe40000000000 */
[----:B------:R-:W1:Y:S04]  /*0d80*/  SHFL.DOWN PT, R20, R35, 0x2, 0x1f ;  /* 0x08401f0023147f89 */ /* 0x000e6800000e0000 */
[----:B------:R-:W2:Y:S01]  /*0d90*/  SHFL.DOWN PT, R22, R23, 0x2, 0x1f ;  /* 0x08401f0017167f89 */ /* 0x000ea200000e0000 */
[----:B-1----:R-:W-:Y:S01]  /*0da0*/  FADD R20, R35, R20 ;  /* 0x0000001423147221 */ /* 0x002fe20000000000 */
[----:B------:R-:W-:Y:S01]  /*0db0*/  IMAD.X R35, RZ, RZ, RZ, P2 ;  /* 0x000000ffff237224 */ /* 0x000fe200010e06ff */
[----:B------:R-:W-:Y:S01]  /*0dc0*/  @!P0 IADD3 R19, P2, R37, UR6, RZ ;  /* 0x0000000625138c10 */ /* 0x000fe2000ff5e0ff */
[----:B--2---:R-:W-:-:S02]  /*0dd0*/  FADD R22, R23, R22 ;  /* 0x0000001617167221 */ /* 0x004fc40000000000 */
[----:B------:R-:W1:Y:S01]  /*0de0*/  SHFL.DOWN PT, R21, R20, 0x1, 0x1f ;  /* 0x08201f0014157f89 */ /* 0x000e6200000e0000 */
[----:B------:R-:W-:Y:S02]  /*0df0*/  @!P0 LEA.HI.X.SX32 R40, R40, R35, 0x1, P2 ;  /* 0x0000002328288211 */ /* 0x000fe400010f0eff */
[C---:B0-----:R-:W-:Y:S01]  /*0e00*/  @!P0 LEA R18, P2, R19.reuse, R16, 0x3 ;  /* 0x0000001013128211 */ /* 0x041fe200078418ff */
[----:B------:R-:W0:Y:S03]  /*0e10*/  SHFL.DOWN PT, R39, R22, 0x1, 0x1f ;  /* 0x08201f0016277f89 */ /* 0x000e2600000e0000 */
[----:B------:R-:W-:Y:S02]  /*0e20*/  @!P0 LEA.HI.X R19, R19, R17, R40, 0x3, P2 ;  /* 0x0000001113138211 */ /* 0x000fe400010f1c28 */
[----:B------:R-:W-:Y:S01]  /*0e30*/  ISETP.NE.AND P2, PT, R0, RZ, PT ;  /* 0x000000ff0000720c */ /* 0x000fe20003f45270 */
[----:B-1----:R-:W-:Y:S01]  /*0e40*/  FADD R16, R20, R21 ;  /* 0x0000001514107221 */ /* 0x002fe20000000000 */
[----:B0-----:R-:W-:-:S05]  /*0e50*/  FADD R17, R22, R39 ;  /* 0x0000002716117221 */ /* 0x001fca0000000000 */
[----:B------:R0:W-:Y:S06]  /*0e60*/  @!P0 STG.E.64 desc[UR12][R18.64], R16 ;  /* 0x0000001012008986 */ /* 0x0001ec000c101b0c */
[----:B------:R-:W-:Y:S05]  /*0e70*/  @P2 BRA `(.L_x_2496) ;  /* 0x00000000006c2947 */ /* 0x000fea0003800000 */
[----:B------:R-:W-:Y:S01]  /*0e80*/  ULOP3.LUT UP0, URZ, UR4, 0x1, URZ, 0xc0, !UPT ;  /* 0x00000001043f7892 */ /* 0x000fe2000f80c03f */
[----:B0-----:R-:W-:Y:S01]  /*0e90*/  IMAD.MOV.U32 R19, RZ, RZ, -0x1 ;  /* 0xffffffffff137424 */ /* 0x001fe200078e00ff */
[----:B------:R-:W-:Y:S01]  /*0ea0*/  ULDC UR7, c[0x0][0x210] ;  /* 0x0000840000077ab9 */ /* 0x000fe20000000800 */
[----:B------:R-:W-:Y:S01]  /*0eb0*/  ULDC.64 UR10, c[0x0][0x248] ;  /* 0x00009200000a7ab9 */ /* 0x000fe20000000a00 */
[----:B------:R-:W-:Y:S02]  /*0ec0*/  USEL UR7, UR7, URZ, UP0 ;  /* 0x0000003f07077287 */ /* 0x000fe40008000000 */
[----:B------:R-:W-:Y:S02]  /*0ed0*/  ULOP3.LUT UR19, UR4, 0x2, URZ, 0xc0, !UPT ;  /* 0x0000000204137892 */ /* 0x000fe4000f8ec03f */
[----:B------:R-:W-:Y:S02]  /*0ee0*/  USHF.R.S32.HI UR9, URZ, 0x1f, UR7 ;  /* 0x0000001f3f097899 */ /* 0x000fe40008011407 */
[----:B------:R-:W-:-:S02]  /*0ef0*/  UIADD3 UR7, UP0, UR5, UR7, URZ ;  /* 0x0000000705077290 */ /* 0x000fc4000ff1e03f */
[----:B------:R-:W-:Y:S02]  /*0f00*/  ISETP.NE.AND P0, PT, RZ, UR19, PT ;  /* 0x00000013ff007c0c */ /* 0x000fe4000bf05270 */
[----:B------:R-:W-:Y:S02]  /*0f10*/  UIADD3.X UR9, UR16, UR9, URZ, UP0, !UPT ;  /* 0x0000000910097290 */ /* 0x000fe400087fe43f */
[----:B------:R-:W-:Y:S01]  /*0f20*/  ULEA UR10, UP0, UR7, UR10, 0x2 ;  /* 0x0000000a070a7291 */ /* 0x000fe2000f80103f */
[----:B------:R-:W-:-:S03]  /*0f30*/  SEL R19, R19, 0x1, P0 ;  /* 0x0000000113137807 */ /* 0x000fc60000000000 */
[----:B------:R-:W-:Y:S02]  /*0f40*/  ULEA.HI.X UR9, UR7, UR11, UR9, 0x2, UP0 ;  /* 0x0000000b07097291 */ /* 0x000fe400080f1409 */
[----:B------:R-:W-:Y:S01]  /*0f50*/  UISETP.NE.AND UP0, UPT, UR20, -0x1, UPT ;  /* 0xffffffff1400788c */ /* 0x000fe2000bf05270 */
[----:B------:R-:W-:-:S03]  /*0f60*/  MOV R16, UR10 ;  /* 0x0000000a00107c02 */ /* 0x000fc60008000f00 */
[----:B------:R-:W-:Y:S02]  /*0f70*/  IMAD.U32 R17, RZ, RZ, UR9 ;  /* 0x00000009ff117e24 */ /* 0x000fe4000f8e00ff */
[----:B------:R-:W-:Y:S01]  /*0f80*/  PLOP3.LUT P0, PT, PT, PT, UP0, 0x80, 0x0 ;  /* 0x000000000000781c */ /* 0x000fe20003f0f008 */
[----:B------:R-:W-:Y:S06]  /*0f90*/  MEMBAR.ALL.GPU ;  /* 0x0000000000007992 */ /* 0x000fec000000a000 */
[----:B------:R-:W-:-:S00]  /*0fa0*/  ERRBAR ;  /* 0x00000000000079ab */ /* 0x000fc00000000000 */
[----:B------:R-:W-:Y:S06]  /*0fb0*/  CGAERRBAR ;  /* 0x00000000000075ab */ /* 0x000fec0000000000 */
[----:B------:R1:W-:Y:S01]  /*0fc0*/  REDG.E.ADD.S32.STRONG.GPU desc[UR12][R16.64], R19 ;  /* 0x000000131000798e */ /* 0x0003e2000c10e38c */
[----:B------:R-:W-:Y:S05]  /*0fd0*/  @!P0 BRA `(.L_x_2496) ;  /* 0x0000000000148947 */ /* 0x000fea0003800000 */
.L_x_2497:
[----:B------:R-:W2:Y:S04]  /*0fe0*/  LDG.E.STRONG.GPU R18, desc[UR12][R16.64] ;  /* 0x0000000c10127981 */ /* 0x000ea8000c1ef900 */
[----:B--2---:R-:W-:Y:S01]  /*0ff0*/  CCTL.IVALL ;  /* 0x00000000ff00798f */ /* 0x004fe20002000000 */
[----:B------:R-:W-:Y:S05]  /*1000*/  YIELD ;  /* 0x0000000000007946 */ /* 0x000fea0003800000 */
[----:B------:R-:W-:-:S13]  /*1010*/  ISETP.NE.AND P0, PT, R18, UR20, PT ;  /* 0x0000001412007c0c */ /* 0x000fda000bf05270 */
[----:B------:R-:W-:Y:S05]  /*1020*/  @P0 BRA `(.L_x_2497) ;  /* 0xfffffffc00ec0947 */ /* 0x000fea000383ffff */
.L_x_2496:
        /* <DEDUP_REMOVED lines=13> */
[----:B------:R-:W-:Y:S02]  /*1100*/  MOV R39, UR17 ;  /* 0x0000001100277c02 */ /* 0x000fe40008000f00 */
[----:B------:R-:W-:-:S03]  /*1110*/  PLOP3.LUT P0, PT, PT, PT, PT, 0x8, 0x0 ;  /* 0x000000000000781c */ /* 0x000fc60003f0e170 */
[----:B------:R-:W-:-:S10]  /*1120*/  VIADD R39, R39, 0xffffffa0 ;  /* 0xffffffa027277836 */ /* 0x000fd40000000000 */
.L_x_2502:
        /* <DEDUP_REMOVED lines=34> */
.L_x_2501:
[----:B------:R-:W-:Y:S05]  /*1350*/  BSYNC B1 ;  /* 0x0000000000017941 */ /* 0x000fea0003800000 */
.L_x_2500:
[----:B------:R-:W-:Y:S01]  /*1360*/  IADD3 R16, -R42, UR17, RZ ;  /* 0x000000112a107c10 */ /* 0x000fe2000fffe1ff */
[----:B------:R-:W-:Y:S03]  /*1370*/  BSSY B1, `(.L_x_2503) ;  /* 0x0000015000017945 */ /* 0x000fe60003800000 */
        /* <DEDUP_REMOVED lines=20> */
.L_x_2504:
[----:B------:R-:W-:Y:S05]  /*14c0*/  BSYNC B1 ;  /* 0x0000000000017941 */ /* 0x000fea0003800000 */
.L_x_2503:
        /* <DEDUP_REMOVED lines=10> */
.L_x_2499:
[----:B------:R-:W-:Y:S05]  /*1570*/  BSYNC B0 ;  /* 0x0000000000007941 */ /* 0x000fea0003800000 */
.L_x_2498:
        /* <DEDUP_REMOVED lines=23> */
.L_x_2495:
        /* <DEDUP_REMOVED lines=20> */
.L_x_2505:
[----:B------:R-:W-:Y:S04]  /*1830*/  BSSY B0, `(.L_x_2506) ;  /* 0x0000025000007945 */ /* 0x000fe80003800000 */
[----:B------:R-:W-:Y:S05]  /*1840*/  @!P1 BRA `(.L_x_2507) ;  /* 0x00000000008c9947 */ /* 0x000fea0003800000 */
[----:B------:R-:W-:Y:S01]  /*1850*/  VIADD R23, R5, UR14 ;  /* 0x0000000e05177c36 */ /* 0x000fe20008000000 */
[----:B------:R-:W0:Y:S01]  /*1860*/  LDC.64 R20, c[0x0][0x278] ;  /* 0x00009e00ff147b82 */ /* 0x000e220000000a00 */
[----:B------:R-:W-:Y:S01]  /*1870*/  ULDC UR7, c[0x0][0x278] ;  /* 0x00009e0000077ab9 */ /* 0x000fe20000000800 */
[----:B------:R-:W-:Y:S01]  /*1880*/  FMUL R19, R19, R6 ;  /* 0x0000000613137220 */ /* 0x000fe20000400000 */
[----:B------:R-:W-:-:S03]  /*1890*/  IMAD R37, R23, UR18, R4 ;  /* 0x0000001217257c24 */ /* 0x000fc6000f8e0204 */
[-C--:B------:R-:W-:Y:S01]  /*18a0*/  FMUL R16, R3, R19.reuse ;  /* 0x0000001303107220 */ /* 0x080fe20000400000 */
[-C--:B------:R-:W-:Y:S01]  /*18b0*/  FMUL R22, R33, R19.reuse ;  /* 0x0000001321167220 */ /* 0x080fe20000400000 */
[----:B------:R-:W-:Y:S01]  /*18c0*/  LEA R18, R37, UR7, 0x2 ;  /* 0x0000000725127c11 */ /* 0x000fe2000f8e10ff */
[-C--:B-----5:R-:W-:Y:S02]  /*18d0*/  FMUL R35, R36, R19.reuse ;  /* 0x0000001324237220 */ /* 0x0a0fe40000400000 */
[CC--:B------:R-:W-:Y:S01]  /*18e0*/  FFMA R23, R17.reuse, R6.reuse, R22 ;  /* 0x0000000611177223 */ /* 0x0c0fe20000000016 */
[----:B------:R-:W-:Y:S01]  /*18f0*/  LOP3.LUT P0, RZ, R18, 0xf, RZ, 0xc0, !PT ;  /* 0x0000000f12ff7812 */ /* 0x000fe2000780c0ff */
[----:B------:R-:W-:Y:S01]  /*1900*/  FMUL R18, R30, R19 ;  /* 0x000000131e127220 */ /* 0x000fe20000400000 */
[CC--:B------:R-:W-:Y:S01]  /*1910*/  FFMA R19, R17.reuse, R6.reuse, R16 ;  /* 0x0000000611137223 */ /* 0x0c0fe20000000010 */
[CC--:B------:R-:W-:Y:S01]  /*1920*/  FFMA R35, R17.reuse, R6.reuse, R35 ;  /* 0x0000000611237223 */ /* 0x0c0fe20000000023 */
[----:B------:R-:W-:Y:S01]  /*1930*/  ISETP.LT.U32.OR P0, PT, R28, 0x4, P0 ;  /* 0x000000041c00780c */ /* 0x000fe20000701470 */
[----:B------:R-:W-:Y:S01]  /*1940*/  FFMA R18, R17, R6, R18 ;  /* 0x0000000611127223 */ /* 0x000fe20000000012 */
[----:B------:R-:W-:Y:S01]  /*1950*/  FADD R16, R32, -R19 ;  /* 0x8000001320107221 */ /* 0x000fe20000000000 */
[----:B------:R-:W-:Y:S01]  /*1960*/  FADD R22, R38, -R23 ;  /* 0x8000001726167221 */ /* 0x000fe20000000000 */
[----:B------:R-:W-:Y:S01]  /*1970*/  FADD R40, R34, -R35 ;  /* 0x8000002322287221 */ /* 0x000fe20000000000 */
[----:B------:R-:W-:Y:S01]  /*1980*/  FADD R18, R31, -R18 ;  /* 0x800000121f127221 */ /* 0x000fe20000000000 */
[----:B------:R-:W-:Y:S01]  /*1990*/  FMUL R16, R16, R29 ;  /* 0x0000001d10107220 */ /* 0x000fe20000400000 */
[----:B0-----:R-:W-:-:S04]  /*19a0*/  IMAD.WIDE R20, R37, 0x4, R20 ;  /* 0x0000000425147825 */ /* 0x001fc800078e0214 */
[-C--:B------:R-:W-:Y:S01]  /*19b0*/  FMUL R17, R18, R29.reuse ;  /* 0x0000001d12117220 */ /* 0x080fe20000400000 */
[-C--:B------:R-:W-:Y:S01]  /*19c0*/  FMUL R18, R22, R29.reuse ;  /* 0x0000001d16127220 */ /* 0x080fe20000400000 */
[----:B------:R-:W-:-:S05]  /*19d0*/  FMUL R19, R40, R29 ;  /* 0x0000001d28137220 */ /* 0x000fca0000400000 */
        /* <DEDUP_REMOVED lines=10> */
.L_x_2507:
[----:B------:R-:W-:Y:S05]  /*1a80*/  BSYNC B0 ;  /* 0x0000000000007941 */ /* 0x000fea0003800000 */
.L_x_2506:
[----:B------:R-:W-:-:S04]  /*1a90*/  UIADD3 UR14, UR14, UR8, URZ ;  /* 0x000000080e0e7290 */ /* 0x000fc8000fffe03f */
[----:B------:R-:W-:-:S06]  /*1aa0*/  UISETP.GE.AND UP0, UPT, UR14, UR21, UPT ;  /* 0x000000150e00728c */ /* 0x000fcc000bf06270 */
[----:B------:R-:W-:-:S13]  /*1ab0*/  PLOP3.LUT P0, PT, PT, PT, UP0, 0x80, 0x0 ;  /* 0x000000000000781c */ /* 0x000fda0003f0f008 */
[----:B------:R-:W-:Y:S05]  /*1ac0*/  @!P0 BRA `(.L_x_2508) ;  /* 0xffffffe800d48947 */ /* 0x000fea000383ffff */
.L_x_2484:
[----:B------:R-:W2:Y:S01]  /*1ad0*/  S2UR UR4, SR_CTAID.X ;  /* 0x00000000000479c3 */ /* 0x000ea20000002500 */
[----:B01----:R-:W0:Y:S01]  /*1ae0*/  S2R R7, SR_CgaCtaId ;  /* 0x0000000000077919 */ /* 0x003e220000008800 */
[----:B------:R-:W-:Y:S01]  /*1af0*/  UIADD3 UR6, -UR5, URZ, URZ ;  /* 0x0000003f05067290 */ /* 0x000fe2000fffe13f */
[----:B------:R-:W-:Y:S01]  /*1b00*/  ISETP.NE.AND P0, PT, R5, RZ, PT ;  /* 0x000000ff0500720c */ /* 0x000fe20003f05270 */
[----:B------:R-:W-:Y:S01]  /*1b10*/  BSSY B0, `(.L_x_2509) ;  /* 0x0000036000007945 */ /* 0x000fe20003800000 */
[----:B------:R-:W-:Y:S01]  /*1b20*/  ISETP.GE.AND P1, PT, R4, UR18, PT ;  /* 0x0000001204007c0c */ /* 0x000fe2000bf26270 */
[----:B--2---:R-:W-:-:S06]  /*1b30*/  UIMAD UR4, UR17, UR6, UR4 ;  /* 0x00000006110472a4 */ /* 0x004fcc000f8e0204 */
[----:B------:R-:W-:-:S05]  /*1b40*/  MOV R3, UR4 ;  /* 0x0000000400037c02 */ /* 0x000fca0008000f00 */
[----:B-----5:R-:W-:Y:S01]  /*1b50*/  IMAD.SHL.U32 R17, R3, 0x20, RZ ;  /* 0x0000002003117824 */ /* 0x020fe200078e00ff */
[----:B------:R-:W-:Y:S02]  /*1b60*/  LOP3.LUT R3, R0, 0x3fffffe0, RZ, 0xc0, !PT ;  /* 0x3fffffe000037812 */ /* 0x000fe400078ec0ff */
[----:B------:R-:W-:Y:S02]  /*1b70*/  MOV R0, 0x400 ;  /* 0x0000040000007802 */ /* 0x000fe40000000f00 */
[----:B------:R-:W-:-:S05]  /*1b80*/  LOP3.LUT R6, R17, 0xffffffe0, R2, 0xe2, !PT ;  /* 0xffffffe011067812 */ /* 0x000fca00078ee202 */
[----:B------:R-:W-:Y:S01]  /*1b90*/  IMAD R3, R3, UR17, R6 ;  /* 0x0000001103037c24 */ /* 0x000fe2000f8e0206 */
[----:B0-----:R-:W-:-:S03]  /*1ba0*/  LEA R6, R7, R0, 0x18 ;  /* 0x0000000007067211 */ /* 0x001fc600078ec0ff */
[----:B------:R-:W-:Y:S02]  /*1bb0*/  IMAD.SHL.U32 R0, R3, 0x4, RZ ;  /* 0x0000000403007824 */ /* 0x000fe400078e00ff */
[----:B------:R-:W-:-:S03]  /*1bc0*/  IMAD R3, R5, 0x210, R6 ;  /* 0x0000021005037824 */ /* 0x000fc600078e0206 */
        /* <DEDUP_REMOVED lines=42> */
.L_x_2510:
[----:B------:R-:W-:Y:S05]  /*1e70*/  BSYNC B0 ;  /* 0x0000000000007941 */ /* 0x000fea0003800000 */
.L_x_2509:
[----:B------:R-:W-:Y:S06]  /*1e80*/  BAR.SYNC.DEFER_BLOCKING 0x0 ;  /* 0x0000000000007b1d */ /* 0x000fec0000010000 */
[----:B------:R3:W-:Y:S02]  /*1e90*/  @!P0 STS.128 [R3], R8 ;  /* 0x0000000803008388 */ /* 0x0007e40000000c00 */
[----:B------:R-:W-:Y:S06]  /*1ea0*/  BAR.SYNC.DEFER_BLOCKING 0x0 ;  /* 0x0000000000007b1d */ /* 0x000fec0000010000 */
[----:B------:R-:W-:Y:S05]  /*1eb0*/  @!P2 EXIT ;  /* 0x000000000000a94d */ /* 0x000fea0003800000 */
[----:B-12---:R-:W1:Y:S01]  /*1ec0*/  LDS.128 R4, [R2+0x210] ;  /* 0x0002100002047984 */ /* 0x006e620000000c00 */
[----:B------:R-:W2:Y:S01]  /*1ed0*/  LDC.64 R20, c[0x0][0x270] ;  /* 0x00009c00ff147b82 */ /* 0x000ea20000000a00 */
[----:B0--3--:R-:W-:Y:S02]  /*1ee0*/  MOV R3, UR18 ;  /* 0x0000001200037c02 */ /* 0x009fe40008000f00 */
[----:B------:R-:W0:Y:S03]  /*1ef0*/  LDS R23, [R2+0x218] ;  /* 0x0002180002177984 */ /* 0x000e260000000800 */
[----:B------:R-:W-:Y:S01]  /*1f00*/  IMAD R3, R3, UR5, R0 ;  /* 0x0000000503037c24 */ /* 0x000fe2000f8e0200 */
[----:B------:R-:W3:Y:S04]  /*1f10*/  LDS.128 R12, [R2+0x420] ;  /* 0x00042000020c7984 */ /* 0x000ee80000000c00 */
[----:B------:R-:W4:Y:S04]  /*1f20*/  LDS R22, [R2+0x428] ;  /* 0x0004280002167984 */ /* 0x000f280000000800 */
[----:B------:R-:W5:Y:S04]  /*1f30*/  LDS.128 R16, [R2+0x630] ;  /* 0x0006300002107984 */ /* 0x000f680000000c00 */
[----:B------:R-:W5:Y:S01]  /*1f40*/  LDS R25, [R2+0x638] ;  /* 0x0006380002197984 */ /* 0x000f620000000800 */
[----:B--2---:R-:W-:-:S03]  /*1f50*/  IMAD.WIDE.U32 R20, R3, 0x4, R20 ;  /* 0x0000000403147825 */ /* 0x004fc600078e0014 */
[----:B------:R-:W-:Y:S02]  /*1f60*/  LOP3.LUT P0, RZ, R20, 0xf, RZ, 0xc0, !PT ;  /* 0x0000000f14ff7812 */ /* 0x000fe4000780c0ff */
[----:B-1----:R-:W-:Y:S01]  /*1f70*/  IADD3 R6, -R0, UR18, RZ ;  /* 0x0000001200067c10 */ /* 0x002fe2000fffe1ff */
[----:B------:R-:W-:Y:S01]  /*1f80*/  FADD R3, R4, R8 ;  /* 0x0000000804037221 */ /* 0x000fe20000000000 */
[----:B------:R-:W-:Y:S01]  /*1f90*/  FADD R0, R5, R9 ;  /* 0x0000000905007221 */ /* 0x000fe20000000000 */
[----:B------:R-:W-:Y:S01]  /*1fa0*/  FADD R4, R7, R11 ;  /* 0x0000000b07047221 */ /* 0x000fe20000000000 */
[----:B0-----:R-:W-:Y:S01]  /*1fb0*/  FADD R23, R23, R10 ;  /* 0x0000000a17177221 */ /* 0x001fe20000000000 */
[----:B------:R-:W-:Y:S01]  /*1fc0*/  ISETP.LT.U32.OR P0, PT, R6, 0x4, P0 ;  /* 0x000000040600780c */ /* 0x000fe20000701470 */
[----:B---3--:R-:W-:Y:S01]  /*1fd0*/  FADD R3, R3, R12 ;  /* 0x0000000c03037221 */ /* 0x008fe20000000000 */
[----:B------:R-:W-:Y:S01]  /*1fe0*/  FADD R0, R0, R13 ;  /* 0x0000000d00007221 */ /* 0x000fe20000000000 */
[----:B------:R-:W-:Y:S01]  /*1ff0*/  FADD R4, R4, R15 ;  /* 0x0000000f04047221 */ /* 0x000fe20000000000 */
[----:B----4-:R-:W-:Y:S01]  /*2000*/  FADD R22, R23, R22 ;  /* 0x0000001617167221 */ /* 0x010fe20000000000 */
[----:B-----5:R-:W-:Y:S01]  /*2010*/  FADD R16, R3, R16 ;  /* 0x0000001003107221 */ /* 0x020fe20000000000 */
        /* <DEDUP_REMOVED lines=15> */
        .weak           $__internal_24_$__cuda_sm20_rcp_rn_f32_slowpath
        .type           $__internal_24_$__cuda_sm20_rcp_rn_f32_slowpath,@function
        .size           $__internal_24_$__cuda_sm20_rcp_rn_f32_slowpath,(.L_x_7864 - $__internal_24_$__cuda_sm20_rcp_rn_f32_slowpath)
$__internal_24_$__cuda_sm20_rcp_rn_f32_slowpath:
        /* <DEDUP_REMOVED lines=15> */
.L_x_2511:
        /* <DEDUP_REMOVED lines=33> */
.L_x_2513:
[----:B------:R0:W1:Y:S02]  /*2410*/  MUFU.RCP R6, R3 ;  /* 0x0000000300067308 */ /* 0x0000640000001000 */
.L_x_2512:
[----:B0123--:R-:W-:Y:S01]  /*2420*/  MOV R3, R6 ;  /* 0x0000000600037202 */ /* 0x00ffe20000000f00 */
[----:B------:R-:W-:Y:S01]  /*2430*/  IMAD.MOV.U32 R6, RZ, RZ, R12 ;  /* 0x000000ffff067224 */ /* 0x000fe200078e000c */
[----:B------:R-:W-:-:S04]  /*2440*/  MOV R7, 0x0 ;  /* 0x0000000000077802 */ /* 0x000fc80000000f00 */
[----:B------:R-:W-:Y:S05]  /*2450*/  RET.REL.NODEC R6 `(_ZN18transformer_engine13normalization21ln_bwd_general_kernelINS0_13Kernel_traitsIffffjLj128ELj1ELj4ELj1ELj16ENS0_18Kernel_traits_baseILj128EffffjLj128EEEEEEEvNS0_20BackwardKernelParamsE) ;  /* 0xffffffd806e87950 */ /* 0x000fea0003c3ffff */
.L_x_2514:
        /* <DEDUP_REMOVED lines=10> */
.L_x_7864:


//--------------------- .text._ZN18transformer_engine13normalization28ln_bwd_finalize_tuned_kernelINS0_22Kernel_traits_finalizeILj65536E13__nv_bfloat16fS3_fjLj1024ELj4ENS0_18Kernel_traits_baseILj65536ES3_fS3_fjLj1024EEEEEEEvNS0_20BackwardKernelParamsE --------------------------
	.section	.text._ZN18transformer_engine13normalization28ln_bwd_finalize_tuned_kernelINS0_22Kernel_traits_finalizeILj65536E13__nv_bfloat16fS3_fjLj1024ELj4ENS0_18Kernel_traits_baseILj65536ES3_fS3_fjLj1024EEEEEEEvNS0_20BackwardKernelParamsE,"ax",@progbits
	.align	128
        .global         _ZN18transformer_engine13normalization28ln_bwd_finalize_tuned_kernelINS0_22Kernel_traits_finalizeILj65536E13__nv_bfloat16fS3_fjLj1024ELj4ENS0_18Kernel_traits_baseILj65536ES3_fS3_fjLj1024EEEEEEEvNS0_20BackwardKernelParamsE
        .type           _ZN18transformer_engine13normalization28ln_bwd_finalize_tuned_kernelINS0_22Kernel_traits_finalizeILj65536E13__nv_bfloat16fS3_fjLj1024ELj4ENS0_18Kernel_traits_baseILj65536ES3_fS3_fjLj1024EEEEEEEvNS0_20BackwardKernelParamsE,@function
        .size           _ZN18transformer_engine13normalization28ln_bwd_finalize_tuned_kernelINS0_22Kernel_traits_finalizeILj65536E13__nv_bfloat16fS3_fjLj1024ELj4ENS0_18Kernel_traits_baseILj65536ES3_fS3_fjLj1024EEEEEEEvNS0_20BackwardKernelParamsE,(.L_x_7893 - _ZN18transformer_engine13normalization28ln_bwd_finalize_tuned_kernelINS0_22Kernel_traits_finalizeILj65536E13__nv_bfloat16fS3_fjLj1024ELj4ENS0_18Kernel_traits_baseILj65536ES3_fS3_fjLj1024EEEEEEEvNS0_20BackwardKernelParamsE)
        .other          _ZN18transformer_engine13normalization28ln_bwd_finalize_tuned_kernelINS0_22Kernel_traits_finalizeILj65536E13__nv_bfloat16fS3_fjLj1024ELj4ENS0_18Kernel_traits_baseILj65536ES3_fS3_fjLj1024EEEEEEEvNS0_20BackwardKernelParamsE,@"STO_CUDA_ENTRY STV_DEFAULT"
_ZN18transformer_engine13normalization28ln_bwd_finalize_tuned_kernelINS0_22Kernel_traits_finalizeILj65536E13__nv_bfloat16fS3_fjLj1024ELj4ENS0_18Kernel_traits_baseILj65536ES3_fS3_fjLj1024EEEEEEEvNS0_20BackwardKernelParamsE:
.text._ZN18transformer_engine13normalization28ln_bwd_finalize_tuned_kernelINS0_22Kernel_traits_finalizeILj65536E13__nv_bfloat16fS3_fjLj1024ELj4ENS0_18Kernel_traits_baseILj65536ES3_fS3_fjLj1024EEEEEEEvNS0_20BackwardKernelParamsE:
[----:B------:R-:W-:Y:S01]  /*0000*/  LDC R1, c[0x0][0x28] ;  /* 0x00000a00ff017b82 */ /* 0x000fe20000000800 */
[----:B------:R-:W0:Y:S01]  /*0010*/  S2R R0, SR_TID.X ;  /* 0x0000000000007919 */ /* 0x000e220000002100 */
[----:B------:R-:W1:Y:S01]  /*0020*/  S2R R6, SR_CTAID.X ;  /* 0x0000000000067919 */ /* 0x000e620000002500 */
[----:B0-----:R-:W-:Y:S02]  /*0030*/  LOP3.LUT R2, R0, 0x1f, RZ, 0xc0, !PT ;  /* 0x0000001f00027812 */ /* 0x001fe400078ec0ff */
[----:B-1----:R-:W-:-:S04]  /*0040*/  SHF.L.U32 R5, R6, 0x5, RZ ;  /* 0x0000000506057819 */ /* 0x002fc800000006ff */
[----:B------:R-:W-:-:S04]  /*0050*/  LOP3.LUT R5, R5, 0xffffffe0, R2, 0xe2, !PT ;  /* 0xffffffe005057812 */ /* 0x000fc800078ee202 */
[----:B------:R-:W-:-:S13]  /*0060*/  ISETP.GT.U32.AND P0, PT, R5, 0xffff, PT ;  /* 0x0000ffff0500780c */ /* 0x000fda0003f04070 */
[----:B------:R-:W-:Y:S05]  /*0070*/  @P0 EXIT ;  /* 0x000000000000094d */ /* 0x000fea0003800000 */
[----:B------:R-:W0:Y:S01]  /*0080*/  S2UR UR5, SR_CgaCtaId ;  /* 0x00000000000579c3 */ /* 0x000e220000008800 */
[--C-:B------:R-:W-:Y:S01]  /*0090*/  SHF.R.U32.HI R3, RZ, 0x5, R0.reuse ;  /* 0x00000005ff037819 */ /* 0x100fe20000011600 */
[----:B------:R-:W-:Y:S01]  /*00a0*/  UMOV UR4, 0x400 ;  /* 0x0000040000047882 */ /* 0x000fe20000000000 */
[----:B------:R-:W-:Y:S01]  /*00b0*/  LOP3.LUT R7, R0, 0x3fffffe0, RZ, 0xc0, !PT ;  /* 0x3fffffe000077812 */ /* 0x000fe200078ec0ff */
[----:B------:R-:W-:Y:S01]  /*00c0*/  ULDC.64 UR6, c[0x0][0x208] ;  /* 0x0000820000067ab9 */ /* 0x000fe20000000a00 */
[----:B------:R-:W-:Y:S02]  /*00d0*/  LOP3.LUT R4, R3, 0x1f, R0, 0x78, !PT ;  /* 0x0000001f03047812 */ /* 0x000fe400078e7800 */
[----:B------:R-:W-:-:S03]  /*00e0*/  SHF.L.U32 R6, R6, 0x4, RZ ;  /* 0x0000000406067819 */ /* 0x000fc600000006ff */
[----:B------:R-:W-:Y:S01]  /*00f0*/  IMAD.IADD R7, R7, 0x1, R4 ;  /* 0x0000000107077824 */ /* 0x000fe200078e0204 */
[----:B------:R-:W-:-:S04]  /*0100*/  LOP3.LUT R9, R6, 0x7ffffff0, RZ, 0xc0, !PT ;  /* 0x7ffffff006097812 */ /* 0x000fc800078ec0ff */
[----:B------:R-:W-:Y:S01]  /*0110*/  IADD3 R6, R2, R9, RZ ;  /* 0x0000000902067210 */ /* 0x000fe20007ffe0ff */
[----:B0-----:R-:W-:-:S06]  /*0120*/  ULEA UR4, UR5, UR4, 0x18 ;  /* 0x0000000405047291 */ /* 0x001fcc000f8ec03f */
[----:B------:R-:W-:-:S07]  /*0130*/  LEA R7, R7, UR4, 0x2 ;  /* 0x0000000407077c11 */ /* 0x000fce000f8e10ff */
.L_x_2526:
[----:B012---:R-:W0:Y:S01]  /*0140*/  LDC R8, c[0x0][0x210] ;  /* 0x00008400ff087b82 */ /* 0x007e220000000800 */
[----:B------:R-:W-:Y:S01]  /*0150*/  BSSY B0, `(.L_x_2515) ;  /* 0x0000060000007945 */ /* 0x000fe20003800000 */
[----:B------:R-:W-:Y:S01]  /*0160*/  HFMA2.MMA R26, -RZ, RZ, 0, 0 ;  /* 0x00000000ff1a7435 */ /* 0x000fe200000001ff */
[----:B------:R-:W-:Y:S01]  /*0170*/  IMAD.MOV.U32 R10, RZ, RZ, RZ ;  /* 0x000000ffff0a7224 */ /* 0x000fe200078e00ff */
[----:B0-----:R-:W-:-:S13]  /*0180*/  ISETP.GE.U32.AND P0, PT, R3, R8, PT ;  /* 0x000000080300720c */ /* 0x001fda0003f06070 */
[----:B------:R-:W-:Y:S05]  /*0190*/  @P0 BRA `(.L_x_2516) ;  /* 0x00000004006c0947 */ /* 0x000fea0003800000 */
[----:B------:R-:W-:Y:S02]  /*01a0*/  ISETP.GE.U32.AND P1, PT, R3, R8, PT ;  /* 0x000000080300720c */ /* 0x000fe40003f26070 */
[----:B------:R-:W-:-:S11]  /*01b0*/  MOV R24, R3 ;  /* 0x0000000300187202 */ /* 0x000fd60000000f00 */
[----:B------:R-:W0:Y:S01]  /*01c0*/  @P1 LDC.64 R12, c[0x0][0x268] ;  /* 0x00009a00ff0c1b82 */ /* 0x000e220000000a00 */
[----:B------:R-:W-:-:S07]  /*01d0*/  @P1 LEA R9, R24, R5, 0x10 ;  /* 0x0000000518091211 */ /* 0x000fce00078e80ff */
[----:B------:R-:W1:Y:S01]  /*01e0*/  @P1 LDC.64 R14, c[0x0][0x270] ;  /* 0x00009c00ff0e1b82 */ /* 0x000e620000000a00 */
[----:B0-----:R-:W-:-:S06]  /*01f0*/  @P1 IMAD.WIDE.U32 R12, R9, 0x4, R12 ;  /* 0x00000004090c1825 */ /* 0x001fcc00078e000c */
[----:B------:R-:W2:Y:S01]  /*0200*/  @P1 LDG.E R13, desc[UR6][R12.64] ;  /* 0x000000060c0d1981 */ /* 0x000ea2000c1e1900 */
[----:B-1----:R-:W-:-:S06]  /*0210*/  @P1 IMAD.WIDE.U32 R14, R9, 0x4, R14 ;  /* 0x00000004090e1825 */ /* 0x002fcc00078e000e */
[----:B------:R-:W3:Y:S01]  /*0220*/  @P1 LDG.E R15, desc[UR6][R14.64] ;  /* 0x000000060e0f1981 */ /* 0x000ee2000c1e1900 */
[----:B------:R-:W-:-:S05]  /*0230*/  @P1 VIADD R24, R24, 0x20 ;  /* 0x0000002018181836 */ /* 0x000fca0000000000 */
[CC--:B------:R-:W-:Y:S02]  /*0240*/  ISETP.GE.U32.AND P0, PT, R24.reuse, R8.reuse, PT ;  /* 0x000000081800720c */ /* 0x0c0fe40003f06070 */
[----:B------:R-:W-:-:S04]  /*0250*/  IADD3 R9, -R24, R8, RZ ;  /* 0x0000000818097210 */ /* 0x000fc80007ffe1ff */
[----:B------:R-:W-:Y:S01]  /*0260*/  ISETP.LE.U32.OR P0, PT, R9, 0x60, P0 ;  /* 0x000000600900780c */ /* 0x000fe20000703470 */
[----:B------:R-:W-:Y:S01]  /*0270*/  IMAD.MOV.U32 R26, RZ, RZ, RZ ;  /* 0x000000ffff1a7224 */ /* 0x000fe200078e00ff */
[----:B------:R-:W-:Y:S01]  /*0280*/  MOV R10, RZ ;  /* 0x000000ff000a7202 */ /* 0x000fe20000000f00 */
[----:B------:R-:W-:Y:S04]  /*0290*/  BSSY B1, `(.L_x_2517) ;  /* 0x0000028000017945 */ /* 0x000fe80003800000 */
[----:B--2---:R-:W-:Y:S01]  /*02a0*/  @P1 FADD R10, R10, R13 ;  /* 0x0000000d0a0a1221 */ /* 0x004fe20000000000 */
[----:B---3--:R-:W-:Y:S01]  /*02b0*/  @P1 FADD R26, R26, R15 ;  /* 0x0000000f1a1a1221 */ /* 0x008fe20000000000 */
[----:B------:R-:W-:-:S04]  /*02c0*/  PLOP3.LUT P1, PT, P1, PT, PT, 0x8, 0x0 ;  /* 0x000000000000781c */ /* 0x000fc80000f2e170 */
[----:B------:R-:W-:Y:S09]  /*02d0*/  @P0 BRA `(.L_x_2518) ;  /* 0x00000000008c0947 */ /* 0x000ff20003800000 */
[----:B------:R-:W-:Y:S02]  /*02e0*/  PLOP3.LUT P1, PT, PT, PT, PT, 0x8, 0x0 ;  /* 0x000000000000781c */ /* 0x000fe40003f2e170 */
[----:B------:R-:W-:-:S11]  /*02f0*/  IADD3 R9, R8, -0x60, RZ ;  /* 0xffffffa008097810 */ /* 0x000fd60007ffe0ff */
.L_x_2519:
[----:B------:R-:W0:Y:S01]  /*0300*/  LDC.64 R12, c[0x0][0x270] ;  /* 0x00009c00ff0c7b82 */ /* 0x000e220000000a00 */
[----:B------:R-:W-:-:S04]  /*0310*/  LEA R27, R24, R5, 0x10 ;  /* 0x00000005181b7211 */ /* 0x000fc800078e80ff */
[C---:B------:R-:W-:Y:S01]  /*0320*/  IADD3 R23, R27.reuse, 0x400000, RZ ;  /* 0x004000001b177810 */ /* 0x040fe20007ffe0ff */
[C---:B------:R-:W-:Y:S02]  /*0330*/  VIADD R17, R27.reuse, 0x200000 ;  /* 0x002000001b117836 */ /* 0x040fe40000000000 */
[----:B------:R-:W1:Y:S01]  /*0340*/  LDC.64 R14, c[0x0][0x268] ;  /* 0x00009a00ff0e7b82 */ /* 0x000e620000000a00 */
[----:B0-----:R-:W-:-:S06]  /*0350*/  IMAD.WIDE.U32 R20, R27, 0x4, R12 ;  /* 0x000000041b147825 */ /* 0x001fcc00078e000c */
[----:B------:R-:W2:Y:S01]  /*0360*/  LDG.E R21, desc[UR6][R20.64] ;  /* 0x0000000614157981 */ /* 0x000ea2000c1e1900 */
[----:B-1----:R-:W-:-:S04]  /*0370*/  IMAD.WIDE.U32 R18, R27, 0x4, R14 ;  /* 0x000000041b127825 */ /* 0x002fc800078e000e */
[C---:B------:R-:W-:Y:S01]  /*0380*/  IMAD.WIDE.U32 R28, R17.reuse, 0x4, R14 ;  /* 0x00000004111c7825 */ /* 0x040fe200078e000e */
[----:B------:R0:W3:Y:S03]  /*0390*/  LDG.E R25, desc[UR6][R18.64] ;  /* 0x0000000612197981 */ /* 0x0000e6000c1e1900 */
[----:B------:R-:W-:Y:S01]  /*03a0*/  IMAD.WIDE.U32 R16, R17, 0x4, R12 ;  /* 0x0000000411107825 */ /* 0x000fe200078e000c */
[----:B------:R-:W-:Y:S01]  /*03b0*/  IADD3 R27, R27, 0x600000, RZ ;  /* 0x006000001b1b7810 */ /* 0x000fe20007ffe0ff */
[----:B------:R-:W4:Y:S04]  /*03c0*/  LDG.E R11, desc[UR6][R28.64] ;  /* 0x000000061c0b7981 */ /* 0x000f28000c1e1900 */
[----:B------:R-:W5:Y:S01]  /*03d0*/  LDG.E R16, desc[UR6][R16.64] ;  /* 0x0000000610107981 */ /* 0x000f62000c1e1900 */
[----:B0-----:R-:W-:-:S04]  /*03e0*/  IMAD.WIDE.U32 R18, R23, 0x4, R14 ;  /* 0x0000000417127825 */ /* 0x001fc800078e000e */
[----:B------:R-:W-:Y:S02]  /*03f0*/  IMAD.WIDE.U32 R22, R23, 0x4, R12 ;  /* 0x0000000417167825 */ /* 0x000fe400078e000c */
[----:B------:R-:W5:Y:S02]  /*0400*/  LDG.E R18, desc[UR6][R18.64] ;  /* 0x0000000612127981 */ /* 0x000f64000c1e1900 */
[C---:B------:R-:W-:Y:S02]  /*0410*/  IMAD.WIDE.U32 R14, R27.reuse, 0x4, R14 ;  /* 0x000000041b0e7825 */ /* 0x040fe400078e000e */
[----:B------:R-:W5:Y:S02]  /*0420*/  LDG.E R23, desc[UR6][R22.64] ;  /* 0x0000000616177981 */ /* 0x000f64000c1e1900 */
[----:B------:R-:W-:Y:S02]  /*0430*/  IMAD.WIDE.U32 R12, R27, 0x4, R12 ;  /* 0x000000041b0c7825 */ /* 0x000fe400078e000c */
[----:B------:R-:W5:Y:S04]  /*0440*/  LDG.E R14, desc[UR6][R14.64] ;  /* 0x000000060e0e7981 */ /* 0x000f68000c1e1900 */
[----:B------:R-:W5:Y:S01]  /*0450*/  LDG.E R13, desc[UR6][R12.64] ;  /* 0x000000060c0d7981 */ /* 0x000f62000c1e1900 */
[----:B------:R-:W-:-:S05]  /*0460*/  VIADD R24, R24, 0x80 ;  /* 0x0000008018187836 */ /* 0x000fca0000000000 */
[----:B------:R-:W-:Y:S01]  /*0470*/  ISETP.GE.U32.AND P0, PT, R24, R9, PT ;  /* 0x000000091800720c */ /* 0x000fe20003f06070 */
[----:B--2---:R-:W-:Y:S01]  /*0480*/  FADD R21, R21, R26 ;  /* 0x0000001a15157221 */ /* 0x004fe20000000000 */
[----:B---3--:R-:W-:-:S04]  /*0490*/  FADD R10, R25, R10 ;  /* 0x0000000a190a7221 */ /* 0x008fc80000000000 */
[----:B----4-:R-:W-:Y:S01]  /*04a0*/  FADD R11, R10, R11 ;  /* 0x0000000b0a0b7221 */ /* 0x010fe20000000000 */
[----:B-----5:R-:W-:-:S03]  /*04b0*/  FADD R16, R21, R16 ;  /* 0x0000001015107221 */ /* 0x020fc60000000000 */
[----:B------:R-:W-:Y:S01]  /*04c0*/  FADD R11, R11, R18 ;  /* 0x000000120b0b7221 */ /* 0x000fe20000000000 */
[----:B------:R-:W-:-:S03]  /*04d0*/  FADD R16, R16, R23 ;  /* 0x0000001710107221 */ /* 0x000fc60000000000 */
[----:B------:R-:W-:Y:S01]  /*04e0*/  FADD R10, R11, R14 ;  /* 0x0000000e0b0a7221 */ /* 0x000fe20000000000 */
[----:B------:R-:W-:Y:S01]  /*04f0*/  FADD R26, R16, R13 ;  /* 0x0000000d101a7221 */ /* 0x000fe20000000000 */
[----:B------:R-:W-:Y:S06]  /*0500*/  @!P0 BRA `(.L_x_2519) ;  /* 0xfffffffc007c8947 */ /* 0x000fec000383ffff */
.L_x_2518:
[----:B------:R-:W-:Y:S05]  /*0510*/  BSYNC B1 ;  /* 0x0000000000017941 */ /* 0x000fea0003800000 */
.L_x_2517:
[CC--:B------:R-:W-:Y:S01]  /*0520*/  ISETP.GE.U32.AND P0, PT, R24.reuse, R8.reuse, PT ;  /* 0x000000081800720c */ /* 0x0c0fe20003f06070 */
[----:B------:R-:W-:Y:S01]  /*0530*/  BSSY B1, `(.L_x_2520) ;  /* 0x0000016000017945 */ /* 0x000fe20003800000 */
[----:B------:R-:W-:-:S04]  /*0540*/  IADD3 R9, -R24, R8, RZ ;  /* 0x0000000818097210 */ /* 0x000fc80007ffe1ff */
[----:B------:R-:W-:-:S13]  /*0550*/  ISETP.LE.U32.OR P0, PT, R9, 0x20, P0 ;  /* 0x000000200900780c */ /* 0x000fda0000703470 */
[----:B------:R-:W-:Y:S05]  /*0560*/  @P0 BRA `(.L_x_2521) ;  /* 0x0000000000480947 */ /* 0x000fea0003800000 */
[----:B------:R-:W0:Y:S01]  /*0570*/  LDC.64 R12, c[0x0][0x270] ;  /* 0x00009c00ff0c7b82 */ /* 0x000e220000000a00 */
[----:B------:R-:W-:-:S05]  /*0580*/  LEA R17, R24, R5, 0x10 ;  /* 0x0000000518117211 */ /* 0x000fca00078e80ff */
[C---:B------:R-:W-:Y:S02]  /*0590*/  VIADD R9, R17.reuse, 0x200000 ;  /* 0x0020000011097836 */ /* 0x040fe40000000000 */
[----:B------:R-:W1:Y:S01]  /*05a0*/  LDC.64 R18, c[0x0][0x268] ;  /* 0x00009a00ff127b82 */ /* 0x000e620000000a00 */
[----:B0-----:R-:W-:-:S04]  /*05b0*/  IMAD.WIDE.U32 R14, R17, 0x4, R12 ;  /* 0x00000004110e7825 */ /* 0x001fc800078e000c */
[----:B------:R-:W-:Y:S02]  /*05c0*/  IMAD.WIDE.U32 R12, R9, 0x4, R12 ;  /* 0x00000004090c7825 */ /* 0x000fe400078e000c */
[----:B------:R-:W2:Y:S02]  /*05d0*/  LDG.E R15, desc[UR6][R14.64] ;  /* 0x000000060e0f7981 */ /* 0x000ea4000c1e1900 */
[--C-:B-1----:R-:W-:Y:S02]  /*05e0*/  IMAD.WIDE.U32 R16, R17, 0x4, R18.reuse ;  /* 0x0000000411107825 */ /* 0x102fe400078e0012 */
[----:B------:R-:W3:Y:S02]  /*05f0*/  LDG.E R13, desc[UR6][R12.64] ;  /* 0x000000060c0d7981 */ /* 0x000ee4000c1e1900 */
[----:B------:R-:W-:Y:S02]  /*0600*/  IMAD.WIDE.U32 R18, R9, 0x4, R18 ;  /* 0x0000000409127825 */ /* 0x000fe400078e0012 */
[----:B------:R-:W4:Y:S04]  /*0610*/  LDG.E R17, desc[UR6][R16.64] ;  /* 0x0000000610117981 */ /* 0x000f28000c1e1900 */
[----:B------:R-:W5:Y:S01]  /*0620*/  LDG.E R19, desc[UR6][R18.64] ;  /* 0x0000000612137981 */ /* 0x000f62000c1e1900 */
[----:B------:R-:W-:-:S02]  /*0630*/  PLOP3.LUT P1, PT, PT, PT, PT, 0x8, 0x0 ;  /* 0x000000000000781c */ /* 0x000fc40003f2e170 */
[----:B------:R-:W-:Y:S01]  /*0640*/  IADD3 R24, R24, 0x40, RZ ;  /* 0x0000004018187810 */ /* 0x000fe20007ffe0ff */
[----:B--2---:R-:W-:-:S04]  /*0650*/  FADD R26, R26, R15 ;  /* 0x0000000f1a1a7221 */ /* 0x004fc80000000000 */
[----:B---3--:R-:W-:Y:S01]  /*0660*/  FADD R26, R26, R13 ;  /* 0x0000000d1a1a7221 */ /* 0x008fe20000000000 */
[----:B----4-:R-:W-:-:S04]  /*0670*/  FADD R10, R10, R17 ;  /* 0x000000110a0a7221 */ /* 0x010fc80000000000 */
[----:B-----5:R-:W-:-:S07]  /*0680*/  FADD R10, R10, R19 ;  /* 0x000000130a0a7221 */ /* 0x020fce0000000000 */
.L_x_2521:
[----:B------:R-:W-:Y:S05]  /*0690*/  BSYNC B1 ;  /* 0x0000000000017941 */ /* 0x000fea0003800000 */
.L_x_2520:
[----:B------:R-:W-:-:S13]  /*06a0*/  ISETP.LT.U32.OR P1, PT, R24, R8, P1 ;  /* 0x000000081800720c */ /* 0x000fda0000f21470 */
[----:B------:R-:W-:Y:S05]  /*06b0*/  @!P1 BRA `(.L_x_2516) ;  /* 0x0000000000249947 */ /* 0x000fea0003800000 */
[----:B------:R-:W0:Y:S01]  /*06c0*/  LDC.64 R8, c[0x0][0x268] ;  /* 0x00009a00ff087b82 */ /* 0x000e220000000a00 */
[----:B------:R-:W-:-:S07]  /*06d0*/  LEA R11, R24, R5, 0x10 ;  /* 0x00000005180b7211 */ /* 0x000fce00078e80ff */
[----:B------:R-:W1:Y:S01]  /*06e0*/  LDC.64 R12, c[0x0][0x270] ;  /* 0x00009c00ff0c7b82 */ /* 0x000e620000000a00 */
[----:B0-----:R-:W-:-:S06]  /*06f0*/  IMAD.WIDE.U32 R8, R11, 0x4, R8 ;  /* 0x000000040b087825 */ /* 0x001fcc00078e0008 */
[----:B------:R-:W2:Y:S01]  /*0700*/  LDG.E R9, desc[UR6][R8.64] ;  /* 0x0000000608097981 */ /* 0x000ea2000c1e1900 */
[----:B-1----:R-:W-:-:S06]  /*0710*/  IMAD.WIDE.U32 R12, R11, 0x4, R12 ;  /* 0x000000040b0c7825 */ /* 0x002fcc00078e000c */
[----:B------:R-:W3:Y:S01]  /*0720*/  LDG.E R13, desc[UR6][R12.64] ;  /* 0x000000060c0d7981 */ /* 0x000ee2000c1e1900 */
[----:B--2---:R-:W-:Y:S01]  /*0730*/  FADD R10, R10, R9 ;  /* 0x000000090a0a7221 */ /* 0x004fe20000000000 */
[----:B---3--:R-:W-:-:S07]  /*0740*/  FADD R26, R26, R13 ;  /* 0x0000000d1a1a7221 */ /* 0x008fce0000000000 */
.L_x_2516:
[----:B------:R-:W-:Y:S05]  /*0750*/  BSYNC B0 ;  /* 0x0000000000007941 */ /* 0x000fea0003800000 */
.L_x_2515:
[----:B------:R-:W-:Y:S01]  /*0760*/  ISETP.GT.U32.AND P0, PT, R0, 0x3ff, PT ;  /* 0x000003ff0000780c */ /* 0x000fe20003f04070 */
[----:B------:R0:W-:Y:S01]  /*0770*/  STS [R7], R26 ;  /* 0x0000001a07007388 */ /* 0x0001e20000000800 */
[----:B------:R-:W-:Y:S05]  /*0780*/  WARPSYNC.ALL ;  /* 0x0000000000007948 */ /* 0x000fea0003800000 */
[----:B------:R0:W-:Y:S01]  /*0790*/  STS [R7+0x1000], R10 ;  /* 0x0010000a07007388 */ /* 0x0001e20000000800 */
[----:B------:R-:W-:Y:S06]  /*07a0*/  BAR.SYNC.DEFER_BLOCKING 0x0 ;  /* 0x0000000000007b1d */ /* 0x000fec0000010000 */
[----:B------:R-:W-:Y:S05]  /*07b0*/  @P0 BRA `(.L_x_2522) ;  /* 0x0000000000840947 */ /* 0x000fea0003800000 */
[----:B------:R-:W-:Y:S01]  /*07c0*/  IMAD.SHL.U32 R8, R0, 0x20, RZ ;  /* 0x0000002000087824 */ /* 0x000fe200078e00ff */
[----:B------:R-:W-:Y:S01]  /*07d0*/  UMOV UR5, 0xffffffff ;  /* 0xffffffff00057882 */ /* 0x000fe20000000000 */
[----:B------:R-:W-:-:S03]  /*07e0*/  ISETP.NE.AND P0, PT, R2, RZ, PT ;  /* 0x000000ff0200720c */ /* 0x000fc60003f05270 */
[----:B------:R-:W-:-:S04]  /*07f0*/  LOP3.LUT R9, R8, 0x3e0, RZ, 0xc0, !PT ;  /* 0x000003e008097812 */ /* 0x000fc800078ec0ff */
[----:B------:R-:W-:-:S04]  /*0800*/  IADD3 R9, R4, R9, RZ ;  /* 0x0000000904097210 */ /* 0x000fc80007ffe0ff */
[----:B------:R-:W-:-:S05]  /*0810*/  LEA R9, R9, UR4, 0x2 ;  /* 0x0000000409097c11 */ /* 0x000fca000f8e10ff */
[----:B------:R1:W2:Y:S04]  /*0820*/  LDS R8, [R9] ;  /* 0x0000000009087984 */ /* 0x0002a80000000800 */
[----:B0-----:R1:W0:Y:S01]  /*0830*/  LDS R10, [R9+0x1000] ;  /* 0x00100000090a7984 */ /* 0x0012220000000800 */
[----:B------:R-:W-:Y:S05]  /*0840*/  BRA.DIV UR5, `(.L_x_2523) ;  /* 0x0000000205c07947 */ /* 0x000fea000b800000 */
[----:B01----:R-:W0:Y:S04]  /*0850*/  SHFL.BFLY PT, R9, R10, 0x1, 0x1f ;  /* 0x0c201f000a097f89 */ /* 0x003e2800000e0000 */
[----:B--2---:R-:W1:Y:S01]  /*0860*/  SHFL.BFLY PT, R11, R8, 0x1, 0x1f ;  /* 0x0c201f00080b7f89 */ /* 0x004e6200000e0000 */
        /* <DEDUP_REMOVED lines=14> */
[----:B------:R0:W1:Y:S04]  /*0950*/  SHFL.BFLY PT, R9, R10, 0x10, 0x1f ;  /* 0x0e001f000a097f89 */ /* 0x00006800000e0000 */
[----:B------:R0:W2:Y:S02]  /*0960*/  SHFL.BFLY PT, R13, R8, 0x10, 0x1f ;  /* 0x0e001f00080d7f89 */ /* 0x0000a400000e0000 */
.L_x_2537:
[----:B------:R-:W-:Y:S01]  /*0970*/  @!P0 SHF.R.U32.HI R11, RZ, 0x3, R0 ;  /* 0x00000003ff0b8819 */ /* 0x000fe20000011600 */
[----:B--2---:R-:W-:Y:S01]  /*0980*/  FADD R13, R8, R13 ;  /* 0x0000000d080d7221 */ /* 0x004fe20000000000 */
[----:B-1----:R-:W-:Y:S02]  /*0990*/  FADD R9, R10, R9 ;  /* 0x000000090a097221 */ /* 0x002fe40000000000 */
[----:B0-----:R-:W-:-:S05]  /*09a0*/  @!P0 LOP3.LUT R8, R11, 0x1ffffffc, RZ, 0xc0, !PT ;  /* 0x1ffffffc0b088812 */ /* 0x001fca00078ec0ff */
[----:B------:R1:W-:Y:S04]  /*09b0*/  @!P0 STS [R8+UR4+0x2000], R13 ;  /* 0x0020000d08008988 */ /* 0x0003e80008000804 */
[----:B------:R1:W-:Y:S02]  /*09c0*/  @!P0 STS [R8+UR4+0x2080], R9 ;  /* 0x0020800908008988 */ /* 0x0003e40008000804 */
.L_x_2522:
[----:B------:R-:W-:Y:S01]  /*09d0*/  ISETP.GT.U32.AND P0, PT, R2, 0xf, PT ;  /* 0x0000000f0200780c */ /* 0x000fe20003f04070 */
[----:B------:R-:W-:Y:S05]  /*09e0*/  WARPSYNC.ALL ;  /* 0x0000000000007948 */ /* 0x000fea0003800000 */
[----:B------:R-:W-:Y:S01]  /*09f0*/  BAR.SYNC.DEFER_BLOCKING 0x0 ;  /* 0x0000000000007b1d */ /* 0x000fe20000010000 */
[----:B------:R-:W-:-:S05]  /*0a00*/  ISETP.NE.OR P0, PT, R3, 0x1f, P0 ;  /* 0x0000001f0300780c */ /* 0x000fca0000705670 */
[----:B------:R-:W-:Y:S08]  /*0a10*/  BSSY B0, `(.L_x_2524) ;  /* 0x000000e000007945 */ /* 0x000ff00003800000 */
[----:B------:R-:W-:Y:S05]  /*0a20*/  @P0 BRA `(.L_x_2525) ;  /* 0x0000000000300947 */ /* 0x000fea0003800000 */
[----:B-1----:R-:W-:Y:S01]  /*0a30*/  SHF.L.U32 R8, R0, 0x3, RZ ;  /* 0x0000000300087819 */ /* 0x002fe200000006ff */
[----:B0-----:R-:W0:Y:S03]  /*0a40*/  LDC.64 R10, c[0x0][0x280] ;  /* 0x0000a000ff0a7b82 */ /* 0x001e260000000a00 */
[----:B------:R-:W-:-:S05]  /*0a50*/  LOP3.LUT R12, R8, 0xf8, RZ, 0xc0, !PT ;  /* 0x000000f8080c7812 */ /* 0x000fca00078ec0ff */
[----:B------:R-:W1:Y:S01]  /*0a60*/  LDS.64 R14, [R12+UR4+0x2000] ;  /* 0x002000040c0e7984 */ /* 0x000e620008000a00 */
[----:B------:R-:W2:Y:S03]  /*0a70*/  LDC.64 R8, c[0x0][0x288] ;  /* 0x0000a200ff087b82 */ /* 0x000ea60000000a00 */
[----:B------:R-:W3:Y:S01]  /*0a80*/  LDS.64 R16, [R12+UR4+0x2080] ;  /* 0x002080040c107984 */ /* 0x000ee20008000a00 */
[----:B0-----:R-:W-:-:S04]  /*0a90*/  IMAD.WIDE.U32 R10, R6, 0x4, R10 ;  /* 0x00000004060a7825 */ /* 0x001fc800078e000a */
[----:B--2---:R-:W-:Y:S01]  /*0aa0*/  IMAD.WIDE.U32 R8, R6, 0x4, R8 ;  /* 0x0000000406087825 */ /* 0x004fe200078e0008 */
[----:B-1----:R-:W-:Y:S02]  /*0ab0*/  F2FP.BF16.F32.PACK_AB R15, R15, R14 ;  /* 0x0000000e0f0f723e */ /* 0x002fe400000010ff */
[----:B---3--:R-:W-:-:S03]  /*0ac0*/  F2FP.BF16.F32.PACK_AB R17, R17, R16 ;  /* 0x000000101111723e */ /* 0x008fc600000010ff */
[----:B------:R2:W-:Y:S04]  /*0ad0*/  STG.E desc[UR6][R8.64], R15 ;  /* 0x0000000f08007986 */ /* 0x0005e8000c101906 */
[----:B------:R2:W-:Y:S02]  /*0ae0*/  STG.E desc[UR6][R10.64], R17 ;  /* 0x000000110a007986 */ /* 0x0005e4000c101906 */
.L_x_2525:
[----:B------:R-:W-:Y:S05]  /*0af0*/  BSYNC B0 ;  /* 0x0000000000007941 */ /* 0x000fea0003800000 */
.L_x_2524:
[C---:B------:R-:W-:Y:S01]  /*0b00*/  ISETP.GT.U32.AND P0, PT, R5.reuse, -0x10001, PT ;  /* 0xfffeffff0500780c */ /* 0x040fe20003f04070 */
[----:B------:R-:W-:Y:S01]  /*0b10*/  VIADD R5, R5, 0x10000 ;  /* 0x0001000005057836 */ /* 0x000fe20000000000 */
[----:B------:R-:W-:-:S11]  /*0b20*/  IADD3 R6, R6, 0x8000, RZ ;  /* 0x0000800006067810 */ /* 0x000fd60007ffe0ff */
[----:B------:R-:W-:Y:S05]  /*0b30*/  @P0 BRA `(.L_x_2526) ;  /* 0xfffffff400800947 */ /* 0x000fea000383ffff */
[----:B------:R-:W-:Y:S05]  /*0b40*/  EXIT ;  /* 0x000000000000794d */ /* 0x000fea0003800000 */
.L_x_2523:
[----:B------:R-:W-:Y:S01]  /*0b50*/  HFMA2.MMA R21, -RZ, RZ, 0, 1.847743988037109375e-06 ;  /* 0x0000001fff157435 */ /* 0x000fe200000001ff */
[----:B0-----:R-:W-:Y:S01]  /*0b60*/  MOV R19, R10 ;  /* 0x0000000a00137202 */ /* 0x001fe20000000f00 */
[----:B------:R-:W-:Y:S01]  /*0b70*/  IMAD.MOV.U32 R18, RZ, RZ, 0x1 ;  /* 0x00000001ff127424 */ /* 0x000fe200078e00ff */
[----:B------:R-:W-:-:S08]  /*0b80*/  MOV R16, 0xffffffff ;  /* 0xffffffff00107802 */ /* 0x000fd00000000f00 */
[----:B-12---:R-:W-:Y:S05]  /*0b90*/  WARPSYNC.COLLECTIVE R16, `(.L_x_2527) ;  /* 0x0000000010087348 */ /* 0x006fea0003c00000 */
[----:B------:R0:W3:Y:S02]  /*0ba0*/  SHFL.BFLY P1, R17, R19, R18, R21 ;  /* 0x0c00001213117389 */ /* 0x0000e40000020015 */
[----:B0123--:R-:W-:Y:S01]  /*0bb0*/  ENDCOLLECTIVE ;  /* 0x000000000000791b */ /* 0x00ffe20003800000 */
.L_x_2527:
[----:B------:R-:W-:Y:S01]  /*0bc0*/  HFMA2.MMA R18, -RZ, RZ, 0, 1.1920928955078125e-07 ;  /* 0x00000002ff127435 */ /* 0x000fe200000001ff */
[----:B------:R-:W-:-:S04]  /*0bd0*/  IMAD.MOV.U32 R9, RZ, RZ, R17 ;  /* 0x000000ffff097224 */ /* 0x000fc800078e0011 */
[----:B------:R-:W-:-:S05]  /*0be0*/  FADD R9, R10, R9 ;  /* 0x000000090a097221 */ /* 0x000fca0000000000 */
[----:B------:R-:W-:-:S07]  /*0bf0*/  MOV R19, R9 ;  /* 0x0000000900137202 */ /* 0x000fce0000000f00 */
[----:B------:R-:W-:Y:S05]  /*0c00*/  WARPSYNC.COLLECTIVE R16, `(.L_x_2528) ;  /* 0x0000000010087348 */ /* 0x000fea0003c00000 */
[----:B------:R0:W1:Y:S02]  /*0c10*/  SHFL.BFLY P1, R17, R19, R18, R21 ;  /* 0x0c00001213117389 */ /* 0x0000640000020015 */
[----:B01----:R-:W-:Y:S01]  /*0c20*/  ENDCOLLECTIVE ;  /* 0x000000000000791b */ /* 0x003fe20003800000 */
.L_x_2528:
[----:B------:R-:W-:Y:S01]  /*0c30*/  HFMA2.MMA R18, -RZ, RZ, 0, 2.384185791015625e-07 ;  /* 0x00000004ff127435 */ /* 0x000fe200000001ff */
[----:B------:R-:W-:-:S04]  /*0c40*/  IMAD.MOV.U32 R12, RZ, RZ, R17 ;  /* 0x000000ffff0c7224 */ /* 0x000fc800078e0011 */
[----:B------:R-:W-:-:S05]  /*0c50*/  FADD R12, R9, R12 ;  /* 0x0000000c090c7221 */ /* 0x000fca0000000000 */
[----:B------:R-:W-:-:S07]  /*0c60*/  MOV R19, R12 ;  /* 0x0000000c00137202 */ /* 0x000fce0000000f00 */
[----:B------:R-:W-:Y:S05]  /*0c70*/  WARPSYNC.COLLECTIVE R16, `(.L_x_2529) ;  /* 0x0000000010087348 */ /* 0x000fea0003c00000 */
[----:B------:R0:W1:Y:S02]  /*0c80*/  SHFL.BFLY P1, R17, R19, R18, R21 ;  /* 0x0c00001213117389 */ /* 0x0000640000020015 */
[----:B01----:R-:W-:Y:S01]  /*0c90*/  ENDCOLLECTIVE ;  /* 0x000000000000791b */ /* 0x003fe20003800000 */
.L_x_2529:
[----:B------:R-:W-:Y:S01]  /*0ca0*/  HFMA2.MMA R18, -RZ, RZ, 0, 4.76837158203125e-07 ;  /* 0x00000008ff127435 */ /* 0x000fe200000001ff */
[----:B------:R-:W-:-:S04]  /*0cb0*/  IMAD.MOV.U32 R11, RZ, RZ, R17 ;  /* 0x000000ffff0b7224 */ /* 0x000fc800078e0011 */
[----:B------:R-:W-:-:S05]  /*0cc0*/  FADD R11, R12, R11 ;  /* 0x0000000b0c0b7221 */ /* 0x000fca0000000000 */
[----:B------:R-:W-:-:S07]  /*0cd0*/  MOV R19, R11 ;  /* 0x0000000b00137202 */ /* 0x000fce0000000f00 */
[----:B------:R-:W-:Y:S05]  /*0ce0*/  WARPSYNC.COLLECTIVE R16, `(.L_x_2530) ;  /* 0x0000000010087348 */ /* 0x000fea0003c00000 */
[----:B------:R0:W1:Y:S02]  /*0cf0*/  SHFL.BFLY P1, R17, R19, R18, R21 ;  /* 0x0c00001213117389 */ /* 0x0000640000020015 */
[----:B01----:R-:W-:Y:S01]  /*0d00*/  ENDCOLLECTIVE ;  /* 0x000000000000791b */ /* 0x003fe20003800000 */
.L_x_2530:
[----:B------:R-:W-:Y:S01]  /*0d10*/  HFMA2.MMA R18, -RZ, RZ, 0, 9.5367431640625e-07 ;  /* 0x00000010ff127435 */ /* 0x000fe200000001ff */
[----:B------:R-:W-:-:S04]  /*0d20*/  IMAD.MOV.U32 R10, RZ, RZ, R17 ;  /* 0x000000ffff0a7224 */ /* 0x000fc800078e0011 */
[----:B------:R-:W-:-:S05]  /*0d30*/  FADD R10, R11, R10 ;  /* 0x0000000a0b0a7221 */ /* 0x000fca0000000000 */
[----:B------:R-:W-:-:S07]  /*0d40*/  MOV R19, R10 ;  /* 0x0000000a00137202 */ /* 0x000fce0000000f00 */
[----:B------:R-:W-:Y:S05]  /*0d50*/  WARPSYNC.COLLECTIVE R16, `(.L_x_2531) ;  /* 0x0000000010087348 */ /* 0x000fea0003c00000 */
[----:B------:R0:W1:Y:S02]  /*0d60*/  SHFL.BFLY P1, R17, R19, R18, R21 ;  /* 0x0c00001213117389 */ /* 0x0000640000020015 */
[----:B01----:R-:W-:Y:S01]  /*0d70*/  ENDCOLLECTIVE ;  /* 0x000000000000791b */ /* 0x003fe20003800000 */
.L_x_2531:
[----:B------:R-:W-:Y:S01]  /*0d80*/  HFMA2.MMA R18, -RZ, RZ, 0, 5.9604644775390625e-08 ;  /* 0x00000001ff127435 */ /* 0x000fe200000001ff */
[----:B------:R-:W-:Y:S01]  /*0d90*/  MOV R19, R8 ;  /* 0x0000000800137202 */ /* 0x000fe20000000f00 */
[----:B------:R-:W-:-:S09]  /*0da0*/  IMAD.MOV.U32 R9, RZ, RZ, R17 ;  /* 0x000000ffff097224 */ /* 0x000fd200078e0011 */
[----:B------:R-:W-:Y:S05]  /*0db0*/  WARPSYNC.COLLECTIVE R16, `(.L_x_2532) ;  /* 0x0000000010087348 */ /* 0x000fea0003c00000 */
[----:B------:R0:W1:Y:S02]  /*0dc0*/  SHFL.BFLY P1, R17, R19, R18, R21 ;  /* 0x0c00001213117389 */ /* 0x0000640000020015 */
[----:B01----:R-:W-:Y:S01]  /*0dd0*/  ENDCOLLECTIVE ;  /* 0x000000000000791b */ /* 0x003fe20003800000 */
.L_x_2532:
[----:B------:R-:W-:Y:S01]  /*0de0*/  HFMA2.MMA R18, -RZ, RZ, 0, 1.1920928955078125e-07 ;  /* 0x00000002ff127435 */ /* 0x000fe200000001ff */
[----:B------:R-:W-:-:S04]  /*0df0*/  IMAD.MOV.U32 R11, RZ, RZ, R17 ;  /* 0x000000ffff0b7224 */ /* 0x000fc800078e0011 */
[----:B------:R-:W-:-:S05]  /*0e00*/  FADD R13, R8, R11 ;  /* 0x0000000b080d7221 */ /* 0x000fca0000000000 */
[----:B------:R-:W-:-:S07]  /*0e10*/  MOV R19, R13 ;  /* 0x0000000d00137202 */ /* 0x000fce0000000f00 */
[----:B------:R-:W-:Y:S05]  /*0e20*/  WARPSYNC.COLLECTIVE R16, `(.L_x_2533) ;  /* 0x0000000010087348 */ /* 0x000fea0003c00000 */
[----:B------:R0:W1:Y:S02]  /*0e30*/  SHFL.BFLY P1, R17, R19, R18, R21 ;  /* 0x0c00001213117389 */ /* 0x0000640000020015 */
[----:B01----:R-:W-:Y:S01]  /*0e40*/  ENDCOLLECTIVE ;  /* 0x000000000000791b */ /* 0x003fe20003800000 */
.L_x_2533:
[----:B------:R-:W-:Y:S01]  /*0e50*/  HFMA2.MMA R18, -RZ, RZ, 0, 2.384185791015625e-07 ;  /* 0x00000004ff127435 */ /* 0x000fe200000001ff */
[----:B------:R-:W-:-:S04]  /*0e60*/  IMAD.MOV.U32 R14, RZ, RZ, R17 ;  /* 0x000000ffff0e7224 */ /* 0x000fc800078e0011 */
[----:B------:R-:W-:-:S05]  /*0e70*/  FADD R14, R13, R14 ;  /* 0x0000000e0d0e7221 */ /* 0x000fca0000000000 */
[----:B------:R-:W-:-:S07]  /*0e80*/  MOV R19, R14 ;  /* 0x0000000e00137202 */ /* 0x000fce0000000f00 */
[----:B------:R-:W-:Y:S05]  /*0e90*/  WARPSYNC.COLLECTIVE R16, `(.L_x_2534) ;  /* 0x0000000010087348 */ /* 0x000fea0003c00000 */
[----:B------:R0:W1:Y:S02]  /*0ea0*/  SHFL.BFLY P1, R17, R19, R18, R21 ;  /* 0x0c00001213117389 */ /* 0x0000640000020015 */
[----:B01----:R-:W-:Y:S01]  /*0eb0*/  ENDCOLLECTIVE ;  /* 0x000000000000791b */ /* 0x003fe20003800000 */
.L_x_2534:
[----:B------:R-:W-:Y:S01]  /*0ec0*/  HFMA2.MMA R18, -RZ, RZ, 0, 4.76837158203125e-07 ;  /* 0x00000008ff127435 */ /* 0x000fe200000001ff */
[----:B------:R-:W-:-:S04]  /*0ed0*/  IMAD.MOV.U32 R15, RZ, RZ, R17 ;  /* 0x000000ffff0f7224 */ /* 0x000fc800078e0011 */
[----:B------:R-:W-:-:S05]  /*0ee0*/  FADD R15, R14, R15 ;  /* 0x0000000f0e0f7221 */ /* 0x000fca0000000000 */
[----:B------:R-:W-:-:S07]  /*0ef0*/  MOV R19, R15 ;  /* 0x0000000f00137202 */ /* 0x000fce0000000f00 */
[----:B------:R-:W-:Y:S05]  /*0f00*/  WARPSYNC.COLLECTIVE R16, `(.L_x_2535) ;  /* 0x0000000010087348 */ /* 0x000fea0003c00000 */
[----:B------:R0:W1:Y:S02]  /*0f10*/  SHFL.BFLY P1, R17, R19, R18, R21 ;  /* 0x0c00001213117389 */ /* 0x0000640000020015 */
[----:B01----:R-:W-:Y:S01]  /*0f20*/  ENDCOLLECTIVE ;  /* 0x000000000000791b */ /* 0x003fe20003800000 */
.L_x_2535:
[----:B------:R-:W-:Y:S01]  /*0f30*/  HFMA2.MMA R18, -RZ, RZ, 0, 9.5367431640625e-07 ;  /* 0x00000010ff127435 */ /* 0x000fe200000001ff */
[----:B------:R-:W-:-:S04]  /*0f40*/  IMAD.MOV.U32 R8, RZ, RZ, R17 ;  /* 0x000000ffff087224 */ /* 0x000fc800078e0011 */
[----:B------:R-:W-:-:S05]  /*0f50*/  FADD R8, R15, R8 ;  /* 0x000000080f087221 */ /* 0x000fca0000000000 */
[----:B------:R-:W-:-:S07]  /*0f60*/  MOV R19, R8 ;  /* 0x0000000800137202 */ /* 0x000fce0000000f00 */
[----:B------:R-:W-:Y:S05]  /*0f70*/  WARPSYNC.COLLECTIVE R16, `(.L_x_2536) ;  /* 0x0000000010087348 */ /* 0x000fea0003c00000 */
[----:B------:R0:W1:Y:S02]  /*0f80*/  SHFL.BFLY P1, R17, R19, R18, R21 ;  /* 0x0c00001213117389 */ /* 0x0000640000020015 */
[----:B01----:R-:W-:Y:S01]  /*0f90*/  ENDCOLLECTIVE ;  /* 0x000000000000791b */ /* 0x003fe20003800000 */
.L_x_2536:
[----:B------:R-:W-:Y:S01]  /*0fa0*/  MOV R13, R17 ;  /* 0x00000011000d7202 */ /* 0x000fe20000000f00 */
[----:B------:R-:W-:Y:S06]  /*0fb0*/  BRA `(.L_x_2537) ;  /* 0xfffffff8006c7947 */ /* 0x000fec000383ffff */
.L_x_2538:
        /* <DEDUP_REMOVED lines=12> */
.L_x_7893:


//--------------------- .text._ZN18transformer_engine13normalization19ln_bwd_tuned_kernelINS0_13Kernel_traitsI13__nv_bfloat16fS3_fjLj65536ELj8ELj1ELj8ELj16ENS0_18Kernel_traits_baseILj65536ES3_fS3_fjLj256EEEEEEEvNS0_20BackwardKernelParamsE --------------------------
	.section	.text._ZN18transformer_engine13normalization19ln_bwd_tuned_kernelINS0_13Kernel_traitsI13__nv_bfloat16fS3_fjLj65536ELj8ELj1ELj8ELj16ENS0_18Kernel_traits_baseILj65536ES3_fS3_fjLj256EEEEEEEvNS0_20BackwardKernelParamsE,"ax",@progbits
	.align	128
        .global         _ZN18transformer_engine13normalization19ln_bwd_tuned_kernelINS0_13Kernel_traitsI13__nv_bfloat16fS3_fjLj65536ELj8ELj1ELj8ELj16ENS0_18Kernel_traits_baseILj65536ES3_fS3_fjLj256EEEEEEEvNS0_20BackwardKernelParamsE
        .type           _ZN18transformer_engine13normalization19ln_bwd_tuned_kernelINS0_13Kernel_traitsI13__nv_bfloat16fS3_fjLj65536ELj8ELj1ELj8ELj16ENS0_18Kernel_traits_baseILj65536ES3_fS3_fjLj256EEEEEEEvNS0_20BackwardKernelParamsE,@function
        .size           _ZN18transformer_engine13normalization19ln_bwd_tuned_kernelINS0_13Kernel_traitsI13__nv_bfloat16fS3_fjLj65536ELj8ELj1ELj8ELj16ENS0_18Kernel_traits_baseILj65536ES3_fS3_fjLj256EEEEEEEvNS0_20BackwardKernelParamsE,(.L_x_7894 - _ZN18transformer_engine13normalization19ln_bwd_tuned_kernelINS0_13Kernel_traitsI13__nv_bfloat16fS3_fjLj65536ELj8ELj1ELj8ELj16ENS0_18Kernel_traits_baseILj65536ES3_fS3_fjLj256EEEEEEEvNS0_20BackwardKernelParamsE)
        .other          _ZN18transformer_engine13normalization19ln_bwd_tuned_kernelINS0_13Kernel_traitsI13__nv_bfloat16fS3_fjLj65536ELj8ELj1ELj8ELj16ENS0_18Kernel_traits_baseILj65536ES3_fS3_fjLj256EEEEEEEvNS0_20BackwardKernelParamsE,@"STO_CUDA_ENTRY STV_DEFAULT"
_ZN18transformer_engine13normalization19ln_bwd_tuned_kernelINS0_13Kernel_traitsI13__nv_bfloat16fS3_fjLj65536ELj8ELj1ELj8ELj16ENS0_18Kernel_traits_baseILj65536ES3_fS3_fjLj256EEEEEEEvNS0_20BackwardKernelParamsE:
.text._ZN18transformer_engine13normalization19ln_bwd_tuned_kernelINS0_13Kernel_traitsI13__nv_bfloat16fS3_fjLj65536ELj8ELj1ELj8ELj16ENS0_18Kernel_traits_baseILj65536ES3_fS3_fjLj256EEEEEEEvNS0_20BackwardKernelParamsE:
[----:B------:R-:W-:Y:S08]  /*0000*/  LDC R1, c[0x0][0x28] ;  /* 0x00000a00ff017b82 */ /* 0x000ff00000000800 */
[----:B------:R-:W0:Y:S01]  /*0010*/  S2UR UR5, SR_CTAID.X ;  /* 0x00000000000579c3 */ /* 0x000e220000002500 */
[----:B------:R-:W1:Y:S01]  /*0020*/  S2R R52, SR_TID.X ;  /* 0x0000000000347919 */ /* 0x000e620000002100 */
[----:B------:R-:W-:Y:S01]  /*0030*/  ULDC UR4, c[0x0][0x218] ;  /* 0x0000860000047ab9 */ /* 0x000fe20000000800 */
[----:B------:R-:W-:Y:S01]  /*0040*/  ULDC.64 UR6, c[0x0][0x208] ;  /* 0x0000820000067ab9 */ /* 0x000fe20000000a00 */
        /* <DEDUP_REMOVED lines=20> */
[----:B0-----:R-:W-:Y:S02]  /*0190*/  MOV R53, UR5 ;  /* 0x0000000500357c02 */ /* 0x001fe40008000f00 */
[----:B------:R-:W-:Y:S02]  /*01a0*/  CS2R R46, SRZ ;  /* 0x00000000002e7805 */ /* 0x000fe4000001ff00 */
[----:B------:R-:W-:Y:S02]  /*01b0*/  CS2R R44, SRZ ;  /* 0x00000000002c7805 */ /* 0x000fe4000001ff00 */
[----:B------:R-:W-:Y:S02]  /*01c0*/  CS2R R38, SRZ ;  /* 0x0000000000267805 */ /* 0x000fe4000001ff00 */
[----:B------:R-:W-:-:S02]  /*01d0*/  SHF.R.U32.HI R55, RZ, 0x3, R53 ;  /* 0x00000003ff377819 */ /* 0x000fc40000011635 */
[----:B------:R-:W-:Y:S02]  /*01e0*/  CS2R R36, SRZ ;  /* 0x0000000000247805 */ /* 0x000fe4000001ff00 */
[----:B------:R-:W-:Y:S02]  /*01f0*/  CS2R R26, SRZ ;  /* 0x00000000001a7805 */ /* 0x000fe4000001ff00 */
[----:B------:R-:W-:Y:S02]  /*0200*/  CS2R R24, SRZ ;  /* 0x0000000000187805 */ /* 0x000fe4000001ff00 */
[----:B------:R-:W-:Y:S02]  /*0210*/  CS2R R18, SRZ ;  /* 0x0000000000127805 */ /* 0x000fe4000001ff00 */
[----:B-1----:R-:W-:Y:S02]  /*0220*/  LEA.HI R32, R52, R55, RZ, 0x18 ;  /* 0x0000003734207211 */ /* 0x002fe400078fc0ff */
[----:B------:R-:W-:-:S02]  /*0230*/  CS2R R16, SRZ ;  /* 0x0000000000107805 */ /* 0x000fc4000001ff00 */
[----:B------:R-:W-:Y:S02]  /*0240*/  CS2R R14, SRZ ;  /* 0x00000000000e7805 */ /* 0x000fe4000001ff00 */
[----:B------:R-:W-:Y:S02]  /*0250*/  CS2R R12, SRZ ;  /* 0x00000000000c7805 */ /* 0x000fe4000001ff00 */
[----:B------:R-:W-:Y:S02]  /*0260*/  ISETP.GE.AND P0, PT, R32, UR4, PT ;  /* 0x0000000420007c0c */ /* 0x000fe4000bf06270 */
[----:B------:R-:W-:Y:S02]  /*0270*/  CS2R R6, SRZ ;  /* 0x0000000000067805 */ /* 0x000fe4000001ff00 */
[----:B------:R-:W-:-:S09]  /*0280*/  CS2R R4, SRZ ;  /* 0x0000000000047805 */ /* 0x000fd2000001ff00 */
[----:B------:R-:W-:Y:S05]  /*0290*/  @P0 BRA `(.L_x_2539) ;  /* 0x0000003000280947 */ /* 0x000fea0003800000 */
[----:B------:R-:W0:Y:S01]  /*02a0*/  LDC.64 R2, c[0x0][0x238] ;  /* 0x00008e00ff027b82 */ /* 0x000e220000000a00 */
[----:B------:R-:W-:Y:S01]  /*02b0*/  LOP3.LUT R154, R53, 0x7, RZ, 0xc0, !PT ;  /* 0x00000007359a7812 */ /* 0x000fe200078ec0ff */
[----:B------:R-:W-:Y:S01]  /*02c0*/  ULDC.U8 UR4, c[0x0][0x250] ;  /* 0x0000940000047ab9 */ /* 0x000fe20000000000 */
[----:B------:R-:W-:Y:S02]  /*02d0*/  LOP3.LUT R153, R52, 0x1f, RZ, 0xc0, !PT ;  /* 0x0000001f34997812 */ /* 0x000fe400078ec0ff */
[----:B------:R-:W-:-:S04]  /*02e0*/  SHF.L.U32 R0, R154, 0x8, RZ ;  /* 0x000000089a007819 */ /* 0x000fc800000006ff */
[----:B------:R-:W-:-:S04]  /*02f0*/  LOP3.LUT R5, R0, 0x700, R153, 0xe2, !PT ;  /* 0x0000070000057812 */ /* 0x000fc800078ee299 */
[----:B------:R-:W-:-:S05]  /*0300*/  LOP3.LUT R5, R5, 0xe0, R52, 0xf8, !PT ;  /* 0x000000e005057812 */ /* 0x000fca00078ef834 */
[----:B0-----:R-:W-:-:S05]  /*0310*/  IMAD.WIDE.U32 R2, R5, 0x8, R2 ;  /* 0x0000000805027825 */ /* 0x001fca00078e0002 */
[----:B------:R-:W2:Y:S04]  /*0320*/  LDG.E.64 R150, desc[UR6][R2.64] ;  /* 0x0000000602967981 */ /* 0x000ea8000c1e1b00 */
[----:B------:R-:W3:Y:S04]  /*0330*/  LDG.E.64 R148, desc[UR6][R2.64+0x4000] ;  /* 0x0040000602947981 */ /* 0x000ee8000c1e1b00 */
[----:B------:R-:W4:Y:S04]  /*0340*/  LDG.E.64 R146, desc[UR6][R2.64+0x8000] ;  /* 0x0080000602927981 */ /* 0x000f28000c1e1b00 */
[----:B------:R-:W5:Y:S04]  /*0350*/  LDG.E.64 R144, desc[UR6][R2.64+0xc000] ;  /* 0x00c0000602907981 */ /* 0x000f68000c1e1b00 */
[----:B------:R-:W5:Y:S04]  /*0360*/  LDG.E.64 R142, desc[UR6][R2.64+0x10000] ;  /* 0x01000006028e7981 */ /* 0x000f68000c1e1b00 */
[----:B------:R-:W5:Y:S04]  /*0370*/  LDG.E.64 R140, desc[UR6][R2.64+0x14000] ;  /* 0x01400006028c7981 */ /* 0x000f68000c1e1b00 */
[----:B------:R-:W5:Y:S04]  /*0380*/  LDG.E.64 R138, desc[UR6][R2.64+0x18000] ;  /* 0x01800006028a7981 */ /* 0x000f68000c1e1b00 */
[----:B------:R-:W5:Y:S01]  /*0390*/  LDG.E.64 R136, desc[UR6][R2.64+0x1c000] ;  /* 0x01c0000602887981 */ /* 0x000f62000c1e1b00 */
[----:B------:R-:W-:-:S02]  /*03a0*/  ISETP.NE.AND P0, PT, RZ, UR4, PT ;  /* 0x00000004ff007c0c */ /* 0x000fc4000bf05270 */
[----:B------:R-:W-:Y:S02]  /*03b0*/  CS2R R118, SRZ ;  /* 0x0000000000767805 */ /* 0x000fe4000001ff00 */
[----:B------:R-:W-:Y:S02]  /*03c0*/  MOV R121, R32 ;  /* 0x0000002000797202 */ /* 0x000fe40000000f00 */
[----:B------:R-:W-:Y:S02]  /*03d0*/  CS2R R56, SRZ ;  /* 0x0000000000387805 */ /* 0x000fe4000001ff00 */
[----:B------:R-:W-:Y:S02]  /*03e0*/  FSEL R120, RZ, 1, !P0 ;  /* 0x3f800000ff787808 */ /* 0x000fe40004000000 */
[----:B------:R-:W-:Y:S02]  /*03f0*/  CS2R R58, SRZ ;  /* 0x00000000003a7805 */ /* 0x000fe4000001ff00 */
[----:B------:R-:W-:-:S02]  /*0400*/  MOV R54, RZ ;  /* 0x000000ff00367202 */ /* 0x000fc40000000f00 */
        /* <DEDUP_REMOVED lines=29> */
[----:B--2---:R-:W-:-:S02]  /*05e0*/  SHF.L.U32 R5, R150, 0x10, RZ ;  /* 0x0000001096057819 */ /* 0x004fc400000006ff */
[----:B------:R-:W-:Y:S02]  /*05f0*/  SHF.R.U64 R16, R150, 0x10, R151 ;  /* 0x0000001096107819 */ /* 0x000fe40000001297 */
[----:B---3--:R-:W-:Y:S01]  /*0600*/  SHF.L.U32 R7, R148, 0x10, RZ ;  /* 0x0000001094077819 */ /* 0x008fe200000006ff */
[----:B------:R-:W-:Y:S01]  /*0610*/  FADD R152, R120, R5 ;  /* 0x0000000578987221 */ /* 0x000fe20000000000 */
[----:B------:R-:W-:Y:S02]  /*0620*/  SHF.R.U32.HI R135, RZ, 0x10, R151 ;  /* 0x00000010ff877819 */ /* 0x000fe40000011697 */
[----:B----4-:R-:W-:Y:S01]  /*0630*/  SHF.L.U32 R9, R146, 0x10, RZ ;  /* 0x0000001092097819 */ /* 0x010fe200000006ff */
[----:B------:R-:W-:Y:S01]  /*0640*/  FADD R150, R120, R7 ;  /* 0x0000000778967221 */ /* 0x000fe20000000000 */
[----:B------:R-:W-:Y:S02]  /*0650*/  SHF.R.U64 R14, R148, 0x10, R149 ;  /* 0x00000010940e7819 */ /* 0x000fe40000001295 */
[----:B-----5:R-:W-:Y:S01]  /*0660*/  SHF.L.U32 R11, R144, 0x10, RZ ;  /* 0x00000010900b7819 */ /* 0x020fe200000006ff */
[----:B------:R-:W-:Y:S01]  /*0670*/  FADD R148, R120, R9 ;  /* 0x0000000978947221 */ /* 0x000fe20000000000 */
[----:B------:R-:W-:-:S02]  /*0680*/  SHF.R.U32.HI R133, RZ, 0x10, R149 ;  /* 0x00000010ff857819 */ /* 0x000fc40000011695 */
[----:B------:R-:W-:Y:S02]  /*0690*/  SHF.L.U32 R13, R142, 0x10, RZ ;  /* 0x000000108e0d7819 */ /* 0x000fe400000006ff */
[----:B------:R-:W-:Y:S01]  /*06a0*/  SHF.R.U64 R12, R146, 0x10, R147 ;  /* 0x00000010920c7819 */ /* 0x000fe20000001293 */
[----:B------:R-:W-:Y:S01]  /*06b0*/  FADD R146, R120, R11 ;  /* 0x0000000b78927221 */ /* 0x000fe20000000000 */
[----:B------:R-:W-:Y:S02]  /*06c0*/  SHF.L.U32 R15, R140, 0x10, RZ ;  /* 0x000000108c0f7819 */ /* 0x000fe400000006ff */
[----:B------:R-:W-:Y:S02]  /*06d0*/  SHF.R.U32.HI R131, RZ, 0x10, R147 ;  /* 0x00000010ff837819 */ /* 0x000fe40000011693 */
[----:B------:R-:W-:Y:S02]  /*06e0*/  SHF.L.U32 R17, R138, 0x10, RZ ;  /* 0x000000108a117819 */ /* 0x000fe400000006ff */
[----:B------:R-:W-:Y:S01]  /*06f0*/  SHF.R.U64 R10, R144, 0x10, R145 ;  /* 0x00000010900a7819 */ /* 0x000fe20000001291 */
[----:B------:R-:W-:Y:S01]  /*0700*/  FADD R144, R120, R13 ;  /* 0x0000000d78907221 */ /* 0x000fe20000000000 */
[----:B------:R-:W-:-:S02]  /*0710*/  SHF.L.U32 R19, R136, 0x10, RZ ;  /* 0x0000001088137819 */ /* 0x000fc400000006ff */
[----:B------:R-:W-:Y:S02]  /*0720*/  SHF.R.U32.HI R129, RZ, 0x10, R145 ;  /* 0x00000010ff817819 */ /* 0x000fe40000011691 */
[----:B------:R-:W-:Y:S01]  /*0730*/  SHF.R.U64 R8, R142, 0x10, R143 ;  /* 0x000000108e087819 */ /* 0x000fe2000000128f */
[----:B------:R-:W-:Y:S01]  /*0740*/  FADD R142, R120, R15 ;  /* 0x0000000f788e7221 */ /* 0x000fe20000000000 */
[----:B------:R-:W-:Y:S02]  /*0750*/  SHF.R.U32.HI R127, RZ, 0x10, R143 ;  /* 0x00000010ff7f7819 */ /* 0x000fe4000001168f */
[----:B------:R-:W-:Y:S01]  /*0760*/  SHF.R.U64 R6, R140, 0x10, R141 ;  /* 0x000000108c067819 */ /* 0x000fe2000000128d */
[----:B------:R-:W-:Y:S01]  /*0770*/  FADD R140, R120, R17 ;  /* 0x00000011788c7221 */ /* 0x000fe20000000000 */
[----:B------:R-:W-:Y:S02]  /*0780*/  SHF.R.U32.HI R125, RZ, 0x10, R141 ;  /* 0x00000010ff7d7819 */ /* 0x000fe4000001168d */
[----:B------:R-:W-:Y:S01]  /*0790*/  SHF.R.U64 R4, R138, 0x10, R139 ;  /* 0x000000108a047819 */ /* 0x000fe2000000128b */
[----:B------:R-:W-:Y:S01]  /*07a0*/  FADD R138, R120, R19 ;  /* 0x00000013788a7221 */ /* 0x000fe20000000000 */
[----:B------:R-:W-:-:S02]  /*07b0*/  SHF.R.U32.HI R123, RZ, 0x10, R139 ;  /* 0x00000010ff7b7819 */ /* 0x000fc4000001168b */
[--C-:B------:R-:W-:Y:S02]  /*07c0*/  SHF.R.U64 R2, R136, 0x10, R137.reuse ;  /* 0x0000001088027819 */ /* 0x100fe40000001289 */
[----:B------:R-:W-:Y:S02]  /*07d0*/  SHF.R.U32.HI R0, RZ, 0x10, R137 ;  /* 0x00000010ff007819 */ /* 0x000fe40000011689 */
[----:B------:R-:W-:Y:S02]  /*07e0*/  SHF.L.U32 R151, R151, 0x10, RZ ;  /* 0x0000001097977819 */ /* 0x000fe400000006ff */
[----:B------:R-:W-:Y:S02]  /*07f0*/  SHF.L.U32 R149, R149, 0x10, RZ ;  /* 0x0000001095957819 */ /* 0x000fe400000006ff */
[----:B------:R-:W-:Y:S01]  /*0800*/  SHF.L.U32 R147, R147, 0x10, RZ ;  /* 0x0000001093937819 */ /* 0x000fe200000006ff */
[C---:B------:R-:W-:Y:S01]  /*0810*/  FADD R151, R120.reuse, R151 ;  /* 0x0000009778977221 */ /* 0x040fe20000000000 */
        /* <DEDUP_REMOVED lines=9> */
[----:B------:R-:W-:Y:S01]  /*08b0*/  FADD R141, R120, R141 ;  /* 0x0000008d788d7221 */ /* 0x000fe20000000000 */
        /* <DEDUP_REMOVED lines=29> */
[----:B------:R-:W-:Y:S01]  /*0a90*/  FADD R124, R120, R15 ;  /* 0x0000000f787c7221 */ /* 0x000fe20000000000 */
[----:B------:R-:W-:Y:S01]  /*0aa0*/  SHF.L.U32 R19, R0, 0x10, RZ ;  /* 0x0000001000137819 */ /* 0x000fe200000006ff */
[----:B------:R-:W-:Y:S01]  /*0ab0*/  HFMA2.MMA R0, -RZ, RZ, 0, 5.9604644775390625e-08 ;  /* 0x00000001ff007435 */ /* 0x000fe200000001ff */
[C---:B------:R-:W-:Y:S01]  /*0ac0*/  FADD R123, R120.reuse, R123 ;  /* 0x0000007b787b7221 */ /* 0x040fe20000000000 */
[----:B------:R-:W-:-:S02]  /*0ad0*/  FADD R122, R120, R17 ;  /* 0x00000011787a7221 */ /* 0x000fc40000000000 */
[----:B------:R-:W-:-:S07]  /*0ae0*/  FADD R120, R120, R19 ;  /* 0x0000001378787221 */ /* 0x000fce0000000000 */
.L_x_2545:
[----:B------:R-:W0:Y:S08]  /*0af0*/  S2UR UR4, SR_CTAID.X ;  /* 0x00000000000479c3 */ /* 0x000e300000002500 */
[----:B---3--:R-:W1:Y:S08]  /*0b00*/  LDC.64 R2, c[0x0][0x228] ;  /* 0x00008a00ff027b82 */ /* 0x008e700000000a00 */
[----:B------:R-:W2:Y:S01]  /*0b10*/  LDC.64 R32, c[0x0][0x220] ;  /* 0x00008800ff207b82 */ /* 0x000ea20000000a00 */
[----:B0-----:R-:W-:-:S07]  /*0b20*/  MOV R53, UR4 ;  /* 0x0000000400357c02 */ /* 0x001fce0008000f00 */
[----:B------:R-:W0:Y:S01]  /*0b30*/  LDC.64 R44, c[0x0][0x258] ;  /* 0x00009600ff2c7b82 */ /* 0x000e220000000a00 */
[----:B------:R-:W-:-:S04]  /*0b40*/  SHF.L.U32 R4, R53, 0x8, RZ ;  /* 0x0000000835047819 */ /* 0x000fc800000006ff */
[----:B------:R-:W-:-:S03]  /*0b50*/  LOP3.LUT R5, R4, 0x700, R153, 0xe2, !PT ;  /* 0x0000070004057812 */ /* 0x000fc600078ee299 */
[----:B------:R-:W3:Y:S01]  /*0b60*/  LDC.64 R38, c[0x0][0x230] ;  /* 0x00008c00ff267b82 */ /* 0x000ee20000000a00 */
[C---:B------:R-:W-:Y:S01]  /*0b70*/  SHF.L.U32 R4, R121.reuse, 0xe, RZ ;  /* 0x0000000e79047819 */ /* 0x040fe200000006ff */
[----:B-1----:R-:W-:Y:S01]  /*0b80*/  IMAD.WIDE R2, R121, 0x4, R2 ;  /* 0x0000000479027825 */ /* 0x002fe200078e0202 */
[----:B------:R-:W-:-:S04]  /*0b90*/  LOP3.LUT R5, R5, 0xe0, R52, 0xf8, !PT ;  /* 0x000000e005057812 */ /* 0x000fc800078ef834 */
[----:B------:R-:W-:Y:S01]  /*0ba0*/  LOP3.LUT R167, R4, R5, RZ, 0xfc, !PT ;  /* 0x0000000504a77212 */ /* 0x000fe200078efcff */
[----:B------:R0:W4:Y:S03]  /*0bb0*/  LDG.E R156, desc[UR6][R2.64] ;  /* 0x00000006029c7981 */ /* 0x000126000c1e1900 */
[C---:B------:R-:W-:Y:S01]  /*0bc0*/  IADD3 R165, R167.reuse, 0x800, RZ ;  /* 0x00000800a7a57810 */ /* 0x040fe20007ffe0ff */
[C---:B--2---:R-:W-:Y:S01]  /*0bd0*/  IMAD.WIDE.U32 R4, R167.reuse, 0x10, R32 ;  /* 0x00000010a7047825 */ /* 0x044fe200078e0020 */
[C---:B------:R-:W-:Y:S02]  /*0be0*/  IADD3 R163, R167.reuse, 0x1000, RZ ;  /* 0x00001000a7a37810 */ /* 0x040fe40007ffe0ff */
[C---:B------:R-:W-:Y:S02]  /*0bf0*/  LOP3.LUT R47, R167.reuse, 0x2000, RZ, 0xfc, !PT ;  /* 0x00002000a72f7812 */ /* 0x040fe400078efcff */
[C---:B------:R-:W-:Y:S01]  /*0c00*/  IADD3 R159, R167.reuse, 0x2800, RZ ;  /* 0x00002800a79f7810 */ /* 0x040fe20007ffe0ff */
[C---:B0-----:R-:W-:Y:S01]  /*0c10*/  IMAD.WIDE.U32 R2, R167.reuse, 0x8, R44 ;  /* 0x00000008a7027825 */ /* 0x041fe200078e002c */
[----:B------:R-:W4:Y:S01]  /*0c20*/  LDG.E.128 R4, desc[UR6][R4.64] ;  /* 0x0000000604047981 */ /* 0x000f22000c1e1d00 */
[----:B------:R-:W-:-:S02]  /*0c30*/  IADD3 R157, R167, 0x3000, RZ ;  /* 0x00003000a79d7810 */ /* 0x000fc40007ffe0ff */
[----:B------:R-:W-:Y:S02]  /*0c40*/  IMAD.WIDE.U32 R8, R165, 0x10, R32 ;  /* 0x00000010a5087825 */ /* 0x000fe400078e0020 */
[----:B------:R-:W2:Y:S02]  /*0c50*/  LDG.E.64 R2, desc[UR6][R2.64] ;  /* 0x0000000602027981 */ /* 0x000ea4000c1e1b00 */
[----:B---3--:R-:W-:Y:S01]  /*0c60*/  IMAD.WIDE R38, R121, 0x4, R38 ;  /* 0x0000000479267825 */ /* 0x008fe200078e0226 */
[----:B------:R-:W-:Y:S01]  /*0c70*/  IADD3 R161, R167, 0x1800, RZ ;  /* 0x00001800a7a17810 */ /* 0x000fe20007ffe0ff */
[----:B------:R-:W3:Y:S02]  /*0c80*/  LDG.E.128 R8, desc[UR6][R8.64] ;  /* 0x0000000608087981 */ /* 0x000ee4000c1e1d00 */
[--C-:B------:R-:W-:Y:S02]  /*0c90*/  IMAD.WIDE.U32 R12, R163, 0x10, R32.reuse ;  /* 0x00000010a30c7825 */ /* 0x100fe400078e0020 */
[----:B------:R-:W5:Y:S02]  /*0ca0*/  LDG.E R38, desc[UR6][R38.64] ;  /* 0x0000000626267981 */ /* 0x000f64000c1e1900 */
[--C-:B------:R-:W-:Y:S01]  /*0cb0*/  IMAD.WIDE.U32 R20, R47, 0x10, R32.reuse ;  /* 0x000000102f147825 */ /* 0x100fe200078e0020 */
[----:B------:R-:W-:Y:S01]  /*0cc0*/  IADD3 R155, R167, 0x3800, RZ ;  /* 0x00003800a79b7810 */ /* 0x000fe20007ffe0ff */
[----:B------:R-:W5:Y:S02]  /*0cd0*/  LDG.E.128 R12, desc[UR6][R12.64] ;  /* 0x000000060c0c7981 */ /* 0x000f64000c1e1d00 */
[----:B------:R-:W-:-:S02]  /*0ce0*/  IMAD.WIDE.U32 R24, R159, 0x10, R32 ;  /* 0x000000109f187825 */ /* 0x000fc400078e0020 */
[----:B------:R-:W5:Y:S02]  /*0cf0*/  LDG.E.128 R20, desc[UR6][R20.64] ;  /* 0x0000000614147981 */ /* 0x000f64000c1e1d00 */
[--C-:B------:R-:W-:Y:S02]  /*0d00*/  IMAD.WIDE.U32 R36, R165, 0x8, R44.reuse ;  /* 0x00000008a5247825 */ /* 0x100fe400078e002c */
[----:B------:R-:W5:Y:S02]  /*0d10*/  LDG.E.128 R24, desc[UR6][R24.64] ;  /* 0x0000000618187981 */ /* 0x000f64000c1e1d00 */
[----:B------:R-:W-:Y:S02]  /*0d20*/  IMAD.WIDE.U32 R40, R163, 0x8, R44 ;  /* 0x00000008a3287825 */ /* 0x000fe400078e002c */
[----:B------:R-:W5:Y:S02]  /*0d30*/  LDG.E.64 R36, desc[UR6][R36.64] ;  /* 0x0000000624247981 */ /* 0x000f64000c1e1b00 */
[----:B------:R-:W-:-:S02]  /*0d40*/  IMAD.WIDE.U32 R28, R157, 0x10, R32 ;  /* 0x000000109d1c7825 */ /* 0x000fc400078e0020 */
[----:B------:R-:W5:Y:S02]  /*0d50*/  LDG.E.64 R40, desc[UR6][R40.64] ;  /* 0x0000000628287981 */ /* 0x000f64000c1e1b00 */
[--C-:B------:R-:W-:Y:S02]  /*0d60*/  IMAD.WIDE.U32 R16, R161, 0x10, R32.reuse ;  /* 0x00000010a1107825 */ /* 0x100fe400078e0020 */
[----:B------:R-:W5:Y:S02]  /*0d70*/  LDG.E.128 R28, desc[UR6][R28.64] ;  /* 0x000000061c1c7981 */ /* 0x000f64000c1e1d00 */
[----:B------:R-:W-:Y:S02]  /*0d80*/  IMAD.WIDE.U32 R32, R155, 0x10, R32 ;  /* 0x000000109b207825 */ /* 0x000fe400078e0020 */
[----:B------:R-:W5:Y:S02]  /*0d90*/  LDG.E.128 R16, desc[UR6][R16.64] ;  /* 0x0000000610107981 */ /* 0x000f64000c1e1d00 */
[----:B------:R-:W-:-:S02]  /*0da0*/  IMAD.WIDE.U32 R42, R161, 0x8, R44 ;  /* 0x00000008a12a7825 */ /* 0x000fc400078e002c */
[----:B------:R-:W5:Y:S02]  /*0db0*/  LDG.E.128 R32, desc[UR6][R32.64] ;  /* 0x0000000620207981 */ /* 0x000f64000c1e1d00 */
[--C-:B------:R-:W-:Y:S02]  /*0dc0*/  IMAD.WIDE.U32 R46, R47, 0x8, R44.reuse ;  /* 0x000000082f2e7825 */ /* 0x100fe400078e002c */
[----:B------:R-:W5:Y:S02]  /*0dd0*/  LDG.E.64 R42, desc[UR6][R42.64] ;  /* 0x000000062a2a7981 */ /* 0x000f64000c1e1b00 */
[--C-:B------:R-:W-:Y:S02]  /*0de0*/  IMAD.WIDE.U32 R48, R159, 0x8, R44.reuse ;  /* 0x000000089f307825 */ /* 0x100fe400078e002c */
[----:B------:R-:W5:Y:S02]  /*0df0*/  LDG.E.64 R46, desc[UR6][R46.64] ;  /* 0x000000062e2e7981 */ /* 0x000f64000c1e1b00 */
[----:B------:R-:W-:-:S02]  /*0e00*/  IMAD.WIDE.U32 R50, R157, 0x8, R44 ;  /* 0x000000089d327825 */ /* 0x000fc400078e002c */
[----:B------:R-:W5:Y:S02]  /*0e10*/  LDG.E.64 R48, desc[UR6][R48.64] ;  /* 0x0000000630307981 */ /* 0x000f64000c1e1b00 */
[----:B------:R-:W-:Y:S02]  /*0e20*/  IMAD.WIDE.U32 R44, R155, 0x8, R44 ;  /* 0x000000089b2c7825 */ /* 0x000fe400078e002c */
[----:B------:R-:W5:Y:S04]  /*0e30*/  LDG.E.64 R50, desc[UR6][R50.64] ;  /* 0x0000000632327981 */ /* 0x000f68000c1e1b00 */
[----:B------:R-:W5:Y:S01]  /*0e40*/  LDG.E.64 R44, desc[UR6][R44.64] ;  /* 0x000000062c2c7981 */ /* 0x000f62000c1e1b00 */
[----:B------:R-:W-:Y:S01]  /*0e50*/  LOP3.LUT P0, RZ, R0, 0xff, RZ, 0xc0, !PT ;  /* 0x000000ff00ff7812 */ /* 0x000fe2000780c0ff */
[----:B------:R-:W-:Y:S01]  /*0e60*/  UMOV UR4, 0xffffffff ;  /* 0xffffffff00047882 */ /* 0x000fe20000000000 */
[----:B------:R-:W-:Y:S01]  /*0e70*/  ISETP.NE.AND P2, PT, R153, RZ, PT ;  /* 0x000000ff9900720c */ /* 0x000fe20003f45270 */
[--C-:B----4-:R-:W-:Y:S01]  /*0e80*/  FADD R171, R4, -R156.reuse ;  /* 0x8000009c04ab7221 */ /* 0x110fe20000000000 */
[----:B------:R-:W-:Y:S01]  /*0e90*/  FADD R185, R5, -R156 ;  /* 0x8000009c05b97221 */ /* 0x000fe20000000000 */
[----:B--2---:R-:W-:-:S02]  /*0ea0*/  SHF.L.U32 R179, R2, 0x10, RZ ;  /* 0x0000001002b37819 */ /* 0x004fc400000006ff */
[----:B------:R-:W-:Y:S01]  /*0eb0*/  SHF.R.U64 R177, R2, 0x10, R3 ;  /* 0x0000001002b17819 */ /* 0x000fe20000001203 */
[----:B---3--:R-:W-:Y:S01]  /*0ec0*/  FADD R173, -R156, R8 ;  /* 0x000000089cad7221 */ /* 0x008fe20000000100 */
[----:B-----5:R-:W-:Y:S02]  /*0ed0*/  FMUL R0, R171, R38 ;  /* 0x00000026ab007220 */ /* 0x020fe40000400000 */
[----:B------:R-:W-:Y:S01]  /*0ee0*/  SHF.L.U32 R177, R177, 0x10, RZ ;  /* 0x00000010b1b17819 */ /* 0x000fe200000006ff */
[----:B------:R-:W-:Y:S01]  /*0ef0*/  FADD R183, R6, -R156 ;  /* 0x8000009c06b77221 */ /* 0x000fe20000000000 */
[----:B------:R-:W-:Y:S01]  /*0f00*/  FMUL R185, R38, R185 ;  /* 0x000000b926b97220 */ /* 0x000fe20000400000 */
[----:B------:R-:W-:Y:S01]  /*0f10*/  FADD R213, -R156, R15 ;  /* 0x0000000f9cd57221 */ /* 0x000fe20000000100 */
[----:B------:R-:W-:Y:S01]  /*0f20*/  FADD R117, R179, R117 ;  /* 0x00000075b3757221 */ /* 0x000fe20000000000 */
[-C--:B------:R-:W-:Y:S01]  /*0f30*/  FFMA R119, R0, R179.reuse, R119 ;  /* 0x000000b300777223 */ /* 0x080fe20000000077 */
[----:B------:R-:W-:Y:S01]  /*0f40*/  FMUL R179, R152, R179 ;  /* 0x000000b398b37220 */ /* 0x000fe20000400000 */
[----:B------:R-:W-:Y:S01]  /*0f50*/  FADD R191, -R156, R21 ;  /* 0x000000159cbf7221 */ /* 0x000fe20000000100 */
[----:B------:R-:W-:Y:S01]  /*0f60*/  FMUL R174, R38, R173 ;  /* 0x000000ad26ae7220 */ /* 0x000fe20000400000 */
[C---:B------:R-:W-:Y:S01]  /*0f70*/  FADD R175, -R156.reuse, R9 ;  /* 0x000000099caf7221 */ /* 0x040fe20000000100 */
[----:B------:R-:W-:Y:S01]  /*0f80*/  FADD R15, -R156, R26 ;  /* 0x0000001a9c0f7221 */ /* 0x000fe20000000100 */
[----:B------:R-:W-:-:S02]  /*0f90*/  SHF.L.U32 R178, R3, 0x10, RZ ;  /* 0x0000001003b27819 */ /* 0x000fc400000006ff */
[----:B------:R-:W-:Y:S01]  /*0fa0*/  SHF.L.U32 R21, R36, 0x10, RZ ;  /* 0x0000001024157819 */ /* 0x000fe200000006ff */
[----:B------:R-:W-:Y:S01]  /*0fb0*/  FADD R181, R7, -R156 ;  /* 0x8000009c07b57221 */ /* 0x000fe20000000000 */
[----:B------:R-:W-:Y:S02]  /*0fc0*/  SHF.R.U32.HI R176, RZ, 0x10, R3 ;  /* 0x00000010ffb07819 */ /* 0x000fe40000011603 */
[C---:B------:R-:W-:Y:S02]  /*0fd0*/  SHF.L.U32 R160, R40.reuse, 0x10, RZ ;  /* 0x0000001028a07819 */ /* 0x040fe400000006ff */
[--C-:B------:R-:W-:Y:S02]  /*0fe0*/  SHF.R.U64 R40, R40, 0x10, R41.reuse ;  /* 0x0000001028287819 */ /* 0x100fe40000001229 */
[----:B------:R-:W-:Y:S01]  /*0ff0*/  SHF.L.U32 R26, R41, 0x10, RZ ;  /* 0x00000010291a7819 */ /* 0x000fe200000006ff */
[C---:B------:R-:W-:Y:S01]  /*1000*/  FADD R187, -R156.reuse, R20 ;  /* 0x000000149cbb7221 */ /* 0x040fe20000000100 */
[----:B------:R-:W-:Y:S01]  /*1010*/  SHF.R.U32.HI R41, RZ, 0x10, R41 ;  /* 0x00000010ff297819 */ /* 0x000fe20000011629 */
[----:B------:R-:W-:Y:S01]  /*1020*/  FADD R9, -R156, R28 ;  /* 0x0000001c9c097221 */ /* 0x000fe20000000100 */
[----:B------:R-:W-:Y:S01]  /*1030*/  FMUL R183, R38, R183 ;  /* 0x000000b726b77220 */ /* 0x000fe20000400000 */
[-C--:B------:R-:W-:Y:S01]  /*1040*/  FFMA R116, R185, R177.reuse, R116 ;  /* 0x000000b1b9747223 */ /* 0x080fe20000000074 */
[----:B------:R-:W-:Y:S01]  /*1050*/  FADD R115, R177, R115 ;  /* 0x00000073b1737221 */ /* 0x000fe20000000000 */
[----:B------:R-:W-:Y:S01]  /*1060*/  FADD R39, -R156, R30 ;  /* 0x0000001e9c277221 */ /* 0x000fe20000000100 */
[----:B------:R-:W-:Y:S01]  /*1070*/  FMUL R177, R136, R177 ;  /* 0x000000b188b17220 */ /* 0x000fe20000400000 */
[----:B------:R-:W-:Y:S01]  /*1080*/  FADD R20, RZ, R179 ;  /* 0x000000b3ff147221 */ /* 0x000fe20000000000 */
[----:B------:R-:W-:Y:S01]  /*1090*/  FFMA R30, R0, R179, RZ ;  /* 0x000000b3001e7223 */ /* 0x000fe200000000ff */
[----:B------:R-:W-:Y:S01]  /*10a0*/  FADD R108, R21, R108 ;  /* 0x0000006c156c7221 */ /* 0x000fe20000000000 */
[-C--:B------:R-:W-:Y:S01]  /*10b0*/  FFMA R109, R174, R21.reuse, R109 ;  /* 0x00000015ae6d7223 */ /* 0x080fe2000000006d */
[----:B------:R-:W-:Y:S01]  /*10c0*/  FMUL R168, R150, R21 ;  /* 0x0000001596a87220 */ /* 0x000fe20000400000 */
[----:B------:R-:W-:Y:S01]  /*10d0*/  SHF.L.U32 R176, R176, 0x10, RZ ;  /* 0x00000010b0b07819 */ /* 0x000fe200000006ff */
[----:B------:R-:W-:Y:S01]  /*10e0*/  FMUL R181, R38, R181 ;  /* 0x000000b526b57220 */ /* 0x000fe20000400000 */
[----:B------:R-:W-:Y:S01]  /*10f0*/  SHF.L.U32 R21, R41, 0x10, RZ ;  /* 0x0000001029157819 */ /* 0x000fe200000006ff */
[----:B------:R-:W-:Y:S01]  /*1100*/  FADD R113, R178, R113 ;  /* 0x00000071b2717221 */ /* 0x000fe20000000000 */
[-C--:B------:R-:W-:Y:S01]  /*1110*/  FFMA R114, R183, R178.reuse, R114 ;  /* 0x000000b2b7727223 */ /* 0x080fe20000000072 */
[----:B------:R-:W-:Y:S01]  /*1120*/  FMUL R41, R38, R9 ;  /* 0x0000000926297220 */ /* 0x000fe20000400000 */
[----:B------:R-:W-:Y:S01]  /*1130*/  FADD R205, -R156, R11 ;  /* 0x0000000b9ccd7221 */ /* 0x000fe20000000100 */
[----:B------:R-:W-:Y:S01]  /*1140*/  FMUL R178, R151, R178 ;  /* 0x000000b297b27220 */ /* 0x000fe20000400000 */
[----:B------:R-:W-:Y:S01]  /*1150*/  FADD R9, R20, R177 ;  /* 0x000000b114097221 */ /* 0x000fe20000000000 */
[C---:B------:R-:W-:Y:S01]  /*1160*/  FADD R11, -R156.reuse, R29 ;  /* 0x0000001d9c0b7221 */ /* 0x040fe20000000100 */
[C---:B------:R-:W-:Y:S01]  /*1170*/  FADD R7, -R156.reuse, R33 ;  /* 0x000000219c077221 */ /* 0x040fe20000000100 */
[----:B------:R-:W-:Y:S01]  /*1180*/  FFMA R30, R185, R177, R30 ;  /* 0x000000b1b91e7223 */ /* 0x000fe2000000001e */
[----:B------:R-:W-:Y:S01]  /*1190*/  FADD R19, -R156, R19 ;  /* 0x000000139c137221 */ /* 0x000fe20000000100 */
[----:B------:R-:W-:Y:S01]  /*11a0*/  SHF.R.U64 R33, R36, 0x10, R37 ;  /* 0x0000001024217819 */ /* 0x000fe20000001225 */
[----:B------:R-:W-:Y:S01]  /*11b0*/  FADD R209, -R156, R13 ;  /* 0x0000000d9cd17221 */ /* 0x000fe20000000100 */
[C---:B------:R-:W-:Y:S01]  /*11c0*/  SHF.L.U32 R29, R42.reuse, 0x10, RZ ;  /* 0x000000102a1d7819 */ /* 0x040fe200000006ff */
[-C--:B------:R-:W-:Y:S01]  /*11d0*/  FFMA R112, R181, R176.reuse, R112 ;  /* 0x000000b0b5707223 */ /* 0x080fe20000000070 */
[----:B------:R-:W-:Y:S01]  /*11e0*/  SHF.R.U64 R42, R42, 0x10, R43 ;  /* 0x000000102a2a7819 */ /* 0x000fe2000000122b */
[----:B------:R-:W-:Y:S01]  /*11f0*/  FADD R111, R176, R111 ;  /* 0x0000006fb06f7221 */ /* 0x000fe20000000000 */
[C---:B------:R-:W-:Y:S01]  /*1200*/  FADD R207, -R156.reuse, R12 ;  /* 0x0000000c9ccf7221 */ /* 0x040fe20000000100 */
[C---:B------:R-:W-:Y:S01]  /*1210*/  FADD R201, -R156.reuse, R17 ;  /* 0x000000119cc97221 */ /* 0x040fe20000000100 */
[C---:B------:R-:W-:Y:S01]  /*1220*/  FADD R13, -R156.reuse, R24 ;  /* 0x000000189c0d7221 */ /* 0x040fe20000000100 */
[----:B------:R-:W-:Y:S01]  /*1230*/  FMUL R176, R135, R176 ;  /* 0x000000b087b07220 */ /* 0x000fe20000400000 */
[----:B------:R-:W-:Y:S01]  /*1240*/  FADD R9, R9, R178 ;  /* 0x000000b209097221 */ /* 0x000fe20000000000 */
[C---:B------:R-:W-:Y:S01]  /*1250*/  FADD R197, -R156.reuse, R10 ;  /* 0x0000000a9cc57221 */ /* 0x040fe20000000100 */
        /* <DEDUP_REMOVED lines=10> */
[----:B------:R-:W-:Y:S01]  /*1300*/  FADD R5, -R156, R35 ;  /* 0x000000239c057221 */ /* 0x000fe20000000100 */
[----:B------:R-:W-:Y:S01]  /*1310*/  SHF.L.U32 R166, R37, 0x10, RZ ;  /* 0x0000001025a67819 */ /* 0x000fe200000006ff */
[----:B------:R-:W-:Y:S01]  /*1320*/  FFMA R30, R183, R178, R30 ;  /* 0x000000b2b71e7223 */ /* 0x000fe2000000001e */
[----:B------:R-:W-:Y:S01]  /*1330*/  SHF.R.U32.HI R12, RZ, 0x10, R37 ;  /* 0x00000010ff0c7819 */ /* 0x000fe20000011625 */
[C---:B------:R-:W-:Y:S01]  /*1340*/  FMUL R156, R38.reuse, R19 ;  /* 0x00000013269c7220 */ /* 0x040fe20000400000 */
[----:B------:R-:W-:Y:S01]  /*1350*/  SHF.L.U32 R37, R33, 0x10, RZ ;  /* 0x0000001021257819 */ /* 0x000fe200000006ff */
[----:B------:R-:W-:Y:S01]  /*1360*/  FMUL R175, R38, R175 ;  /* 0x000000af26af7220 */ /* 0x000fe20000400000 */
[----:B------:R-:W-:Y:S01]  /*1370*/  SHF.L.U32 R14, R48, 0x10, RZ ;  /* 0x00000010300e7819 */ /* 0x000fe200000006ff */
[----:B------:R-:W-:Y:S01]  /*1380*/  FADD R9, R9, R176 ;  /* 0x000000b009097221 */ /* 0x000fe20000000000 */
[----:B------:R-:W-:-:S02]  /*1390*/  SHF.R.U64 R10, R50, 0x10, R51 ;  /* 0x00000010320a7819 */ /* 0x000fc40000001233 */
[--C-:B------:R-:W-:Y:S02]  /*13a0*/  SHF.R.U64 R4, R44, 0x10, R45.reuse ;  /* 0x000000102c047819 */ /* 0x100fe4000000122d */
[----:B------:R-:W-:Y:S02]  /*13b0*/  SHF.L.U32 R186, R45, 0x10, RZ ;  /* 0x000000102dba7819 */ /* 0x000fe400000006ff */
[----:B------:R-:W-:Y:S01]  /*13c0*/  SHF.R.U32.HI R3, RZ, 0x10, R45 ;  /* 0x00000010ff037819 */ /* 0x000fe2000001162d */
[----:B------:R-:W-:Y:S01]  /*13d0*/  FMUL R45, R38, R13 ;  /* 0x0000000d262d7220 */ /* 0x000fe20000400000 */
[----:B------:R-:W-:Y:S01]  /*13e0*/  SHF.L.U32 R19, R42, 0x10, RZ ;  /* 0x000000102a137819 */ /* 0x000fe200000006ff */
[----:B------:R-:W-:Y:S01]  /*13f0*/  FMUL R42, R38, R11 ;  /* 0x0000000b262a7220 */ /* 0x000fe20000400000 */
[----:B------:R-:W-:Y:S01]  /*1400*/  SHF.R.U64 R18, R48, 0x10, R49 ;  /* 0x0000001030127819 */ /* 0x000fe20000001231 */
[----:B------:R-:W-:Y:S01]  /*1410*/  FFMA R11, R181, R176, R30 ;  /* 0x000000b0b50b7223 */ /* 0x000fe2000000001e */
[----:B------:R-:W-:Y:S01]  /*1420*/  SHF.L.U32 R27, R46, 0x10, RZ ;  /* 0x000000102e1b7819 */ /* 0x000fe200000006ff */
[----:B------:R-:W-:Y:S01]  /*1430*/  FMUL R48, R38, R195 ;  /* 0x000000c326307220 */ /* 0x000fe20000400000 */
[----:B------:R-:W-:Y:S01]  /*1440*/  SHF.R.U64 R35, R46, 0x10, R47 ;  /* 0x000000102e237819 */ /* 0x000fe2000000122f */
[C---:B------:R-:W-:Y:S01]  /*1450*/  FMUL R172, R38.reuse, R197 ;  /* 0x000000c526ac7220 */ /* 0x040fe20000400000 */
[----:B------:R-:W-:Y:S01]  /*1460*/  FMUL R46, R38, R25 ;  /* 0x00000019262e7220 */ /* 0x000fe20000400000 */
[----:B------:R-:W-:Y:S01]  /*1470*/  SHF.L.U32 R195, R10, 0x10, RZ ;  /* 0x000000100ac37819 */ /* 0x000fe200000006ff */
[-C--:B------:R-:W-:Y:S01]  /*1480*/  FFMA R110, R175, R37.reuse, R110 ;  /* 0x00000025af6e7223 */ /* 0x080fe2000000006e */
[----:B------:R-:W-:Y:S01]  /*1490*/  FADD R106, R37, R106 ;  /* 0x0000006a256a7221 */ /* 0x000fe20000000000 */
[----:B------:R-:W-:Y:S01]  /*14a0*/  FADD R65, R14, R65 ;  /* 0x000000410e417221 */ /* 0x000fe20000000000 */
[-C--:B------:R-:W-:Y:S01]  /*14b0*/  FFMA R90, R45, R14.reuse, R90 ;  /* 0x0000000e2d5a7223 */ /* 0x080fe2000000005a */
[----:B------:R-:W-:Y:S01]  /*14c0*/  FMUL R25, R142, R14 ;  /* 0x0000000e8e197220 */ /* 0x000fe20000400000 */
[----:B------:R-:W-:Y:S01]  /*14d0*/  FMUL R37, R134, R37 ;  /* 0x0000002586257220 */ /* 0x000fe20000400000 */
[----:B------:R-:W-:Y:S01]  /*14e0*/  FADD R10, R9, R168 ;  /* 0x000000a8090a7221 */ /* 0x000fe20000000000 */
[----:B------:R-:W-:Y:S01]  /*14f0*/  FFMA R14, R174, R168, R11 ;  /* 0x000000a8ae0e7223 */ /* 0x000fe2000000000b */
[----:B------:R-:W-:Y:S01]  /*1500*/  SHF.L.U32 R12, R12, 0x10, RZ ;  /* 0x000000100c0c7819 */ /* 0x000fe200000006ff */
[----:B------:R-:W-:Y:S01]  /*1510*/  FADD R104, R166, R104 ;  /* 0x00000068a6687221 */ /* 0x000fe20000000000 */
[-C--:B------:R-:W-:Y:S01]  /*1520*/  FFMA R107, R172, R166.reuse, R107 ;  /* 0x000000a6ac6b7223 */ /* 0x080fe2000000006b */
[----:B------:R-:W-:Y:S01]  /*1530*/  FMUL R166, R149, R166 ;  /* 0x000000a695a67220 */ /* 0x000fe20000400000 */
[----:B------:R-:W-:Y:S01]  /*1540*/  FADD R9, R10, R37 ;  /* 0x000000250a097221 */ /* 0x000fe20000000000 */
[----:B------:R-:W-:Y:S01]  /*1550*/  FFMA R11, R175, R37, R14 ;  /* 0x00000025af0b7223 */ /* 0x000fe2000000000e */
[----:B------:R-:W-:Y:S01]  /*1560*/  SHF.L.U32 R197, R40, 0x10, RZ ;  /* 0x0000001028c57819 */ /* 0x000fe200000006ff */
[C---:B------:R-:W-:Y:S01]  /*1570*/  FMUL R173, R38.reuse, R207 ;  /* 0x000000cf26ad7220 */ /* 0x040fe20000400000 */
[C---:B------:R-:W-:Y:S01]  /*1580*/  FMUL R40, R38.reuse, R31 ;  /* 0x0000001f26287220 */ /* 0x040fe20000400000 */
[----:B------:R-:W-:Y:S01]  /*1590*/  FMUL R31, R133, R12 ;  /* 0x0000000c851f7220 */ /* 0x000fe20000400000 */
[----:B------:R-:W-:Y:S01]  /*15a0*/  FADD R10, R9, R166 ;  /* 0x000000a6090a7221 */ /* 0x000fe20000000000 */
        /* <DEDUP_REMOVED lines=8> */
[C---:B------:R-:W-:Y:S01]  /*1630*/  FMUL R164, R38.reuse, R209 ;  /* 0x000000d126a47220 */ /* 0x040fe20000400000 */
[----:B------:R-:W-:Y:S01]  /*1640*/  FADD R11, R9, R160 ;  /* 0x000000a0090b7221 */ /* 0x000fe20000000000 */
[----:B------:R-:W-:Y:S01]  /*1650*/  FFMA R13, R173, R160, R10 ;  /* 0x000000a0ad0d7223 */ /* 0x000fe2000000000a */
[----:B------:R-:W-:Y:S01]  /*1660*/  FMUL R162, R38, R213 ;  /* 0x000000d526a27220 */ /* 0x000fe20000400000 */
[----:B------:R-:W-:Y:S01]  /*1670*/  SHF.L.U32 R9, R4, 0x10, RZ ;  /* 0x0000001004097819 */ /* 0x000fe200000006ff */
[----:B------:R-:W-:Y:S01]  /*1680*/  FMUL R33, R147, R26 ;  /* 0x0000001a93217220 */ /* 0x000fe20000400000 */
[----:B------:R-:W-:Y:S01]  /*1690*/  FADD R4, R11, R30 ;  /* 0x0000001e0b047221 */ /* 0x000fe20000000000 */
[----:B------:R-:W-:Y:S01]  /*16a0*/  FMUL R171, R38, R211 ;  /* 0x000000d326ab7220 */ /* 0x000fe20000400000 */
[----:B------:R-:W-:Y:S01]  /*16b0*/  FFMA R10, R164, R30, R13 ;  /* 0x0000001ea40a7223 */ /* 0x000fe2000000000d */
[----:B------:R-:W-:Y:S01]  /*16c0*/  FMUL R169, R38, R169 ;  /* 0x000000a926a97220 */ /* 0x000fe20000400000 */
[-C--:B------:R-:W-:Y:S01]  /*16d0*/  FFMA R101, R162, R21.reuse, R101 ;  /* 0x00000015a2657223 */ /* 0x080fe20000000065 */
[----:B------:R-:W-:Y:S01]  /*16e0*/  FADD R76, R21, R76 ;  /* 0x0000004c154c7221 */ /* 0x000fe20000000000 */
        /* <DEDUP_REMOVED lines=8> */
[----:B------:R-:W-:-:S02]  /*1770*/  SHF.L.U32 R28, R43, 0x10, RZ ;  /* 0x000000102b1c7819 */ /* 0x000fc400000006ff */
[----:B------:R-:W-:Y:S02]  /*1780*/  SHF.R.U32.HI R36, RZ, 0x10, R43 ;  /* 0x00000010ff247819 */ /* 0x000fe4000001162b */
[----:B------:R-:W-:Y:S02]  /*1790*/  SHF.L.U32 R22, R51, 0x10, RZ ;  /* 0x0000001033167819 */ /* 0x000fe400000006ff */
[----:B------:R-:W-:Y:S01]  /*17a0*/  SHF.R.U32.HI R8, RZ, 0x10, R51 ;  /* 0x00000010ff087819 */ /* 0x000fe20000011633 */
[----:B------:R-:W-:Y:S01]  /*17b0*/  FMUL R51, R38, R203 ;  /* 0x000000cb26337220 */ /* 0x000fe20000400000 */
[----:B------:R-:W-:Y:S01]  /*17c0*/  FMUL R20, R130, R19 ;  /* 0x0000001382147220 */ /* 0x000fe20000400000 */
[----:B------:R-:W-:Y:S01]  /*17d0*/  FADD R11, R4, R29 ;  /* 0x0000001d040b7221 */ /* 0x000fe20000000000 */
        /* <DEDUP_REMOVED lines=9> */
[-C--:B------:R-:W-:Y:S01]  /*1870*/  FFMA R97, R156, R36.reuse, R97 ;  /* 0x000000249c617223 */ /* 0x080fe20000000061 */
[----:B------:R-:W-:Y:S01]  /*1880*/  SHF.R.U32.HI R16, RZ, 0x10, R49 ;  /* 0x00000010ff107819 */ /* 0x000fe20000011631 */
[----:B------:R-:W-:Y:S01]  /*1890*/  FMUL R49, R38, R187 ;  /* 0x000000bb26317220 */ /* 0x000fe20000400000 */
[----:B------:R-:W-:Y:S01]  /*18a0*/  FADD R72, R36, R72 ;  /* 0x0000004824487221 */ /* 0x000fe20000000000 */
[----:B------:R-:W-:Y:S01]  /*18b0*/  FMUL R36, R129, R36 ;  /* 0x0000002481247220 */ /* 0x000fe20000400000 */
[----:B------:R-:W-:Y:S01]  /*18c0*/  FADD R11, R11, R28 ;  /* 0x0000001c0b0b7221 */ /* 0x000fe20000000000 */
[----:B------:R-:W-:Y:S01]  /*18d0*/  FFMA R13, R51, R28, R4 ;  /* 0x0000001c330d7223 */ /* 0x000fe20000000004 */
[----:B------:R-:W-:Y:S01]  /*18e0*/  SHF.L.U32 R23, R50, 0x10, RZ ;  /* 0x0000001032177819 */ /* 0x000fe200000006ff */
[----:B------:R-:W-:Y:S01]  /*18f0*/  FMUL R50, R38, R191 ;  /* 0x000000bf26327220 */ /* 0x000fe20000400000 */
[----:B------:R-:W-:Y:S01]  /*1900*/  SHF.L.U32 R35, R35, 0x10, RZ ;  /* 0x0000001023237819 */ /* 0x000fe200000006ff */
[----:B------:R-:W-:Y:S01]  /*1910*/  FADD R69, R27, R69 ;  /* 0x000000451b457221 */ /* 0x000fe20000000000 */
[-C--:B------:R-:W-:Y:S01]  /*1920*/  FFMA R94, R49, R27.reuse, R94 ;  /* 0x0000001b315e7223 */ /* 0x080fe2000000005e */
[----:B------:R-:W-:Y:S01]  /*1930*/  FMUL R27, R144, R27 ;  /* 0x0000001b901b7220 */ /* 0x000fe20000400000 */
[----:B------:R-:W-:Y:S01]  /*1940*/  FADD R4, R11, R36 ;  /* 0x000000240b047221 */ /* 0x000fe20000000000 */
[----:B------:R-:W-:Y:S01]  /*1950*/  FFMA R10, R156, R36, R13 ;  /* 0x000000249c0a7223 */ /* 0x000fe2000000000d */
[----:B------:R-:W-:Y:S01]  /*1960*/  SHF.R.U32.HI R34, RZ, 0x10, R47 ;  /* 0x00000010ff227819 */ /* 0x000fe2000001162f */
[-C--:B------:R-:W-:Y:S01]  /*1970*/  FFMA R95, R50, R35.reuse, R95 ;  /* 0x00000023325f7223 */ /* 0x080fe2000000005f */
[----:B------:R-:W-:Y:S01]  /*1980*/  FADD R70, R35, R70 ;  /* 0x0000004623467221 */ /* 0x000fe20000000000 */
[----:B------:R-:W-:Y:S01]  /*1990*/  SHF.L.U32 R32, R47, 0x10, RZ ;  /* 0x000000102f207819 */ /* 0x000fe200000006ff */
[----:B------:R-:W-:Y:S01]  /*19a0*/  FMUL R35, R128, R35 ;  /* 0x0000002380237220 */ /* 0x000fe20000400000 */
[----:B------:R-:W-:Y:S01]  /*19b0*/  FADD R4, R4, R27 ;  /* 0x0000001b04047221 */ /* 0x000fe20000000000 */
[----:B------:R-:W-:Y:S01]  /*19c0*/  FFMA R11, R49, R27, R10 ;  /* 0x0000001b310b7223 */ /* 0x000fe2000000000a */
[----:B------:R-:W-:Y:S01]  /*19d0*/  SHF.L.U32 R187, R34, 0x10, RZ ;  /* 0x0000001022bb7819 */ /* 0x000fe200000006ff */
[----:B------:R-:W-:Y:S01]  /*19e0*/  FADD R75, R26, R75 ;  /* 0x0000004b1a4b7221 */ /* 0x000fe20000000000 */
[----:B------:R-:W-:Y:S01]  /*19f0*/  FFMA R100, R171, R26, R100 ;  /* 0x0000001aab647223 */ /* 0x000fe20000000064 */
[----:B------:R-:W-:Y:S01]  /*1a00*/  FADD R13, R4, R35 ;  /* 0x00000023040d7221 */ /* 0x000fe20000000000 */
[----:B------:R-:W-:Y:S01]  /*1a10*/  FMUL R47, R38, R193 ;  /* 0x000000c1262f7220 */ /* 0x000fe20000400000 */
[----:B------:R-:W-:Y:S01]  /*1a20*/  FMUL R26, R143, R32 ;  /* 0x000000208f1a7220 */ /* 0x000fe20000400000 */
[----:B------:R-:W-:Y:S01]  /*1a30*/  FFMA R4, R50, R35, R11 ;  /* 0x0000002332047223 */ /* 0x000fe2000000000b */
[-C--:B------:R-:W-:Y:S01]  /*1a40*/  FFMA R93, R48, R187.reuse, R93 ;  /* 0x000000bb305d7223 */ /* 0x080fe2000000005d */
[----:B------:R-:W-:Y:S01]  /*1a50*/  FADD R68, R187, R68 ;  /* 0x00000044bb447221 */ /* 0x000fe20000000000 */
[----:B------:R-:W-:Y:S01]  /*1a60*/  FMUL R187, R127, R187 ;  /* 0x000000bb7fbb7220 */ /* 0x000fe20000400000 */
[----:B------:R-:W-:Y:S01]  /*1a70*/  FADD R10, R13, R26 ;  /* 0x0000001a0d0a7221 */ /* 0x000fe20000000000 */
[----:B------:R-:W-:Y:S01]  /*1a80*/  FFMA R11, R47, R26, R4 ;  /* 0x0000001a2f0b7223 */ /* 0x000fe20000000004 */
[----:B------:R-:W-:-:S02]  /*1a90*/  SHF.L.U32 R191, R18, 0x10, RZ ;  /* 0x0000001012bf7819 */ /* 0x000fc400000006ff */
[----:B------:R-:W-:Y:S01]  /*1aa0*/  FADD R10, R10, R187 ;  /* 0x000000bb0a0a7221 */ /* 0x000fe20000000000 */
[----:B------:R-:W-:Y:S01]  /*1ab0*/  FFMA R4, R48, R187, R11 ;  /* 0x000000bb30047223 */ /* 0x000fe2000000000b */
[----:B------:R-:W-:Y:S01]  /*1ac0*/  FMUL R43, R38, R15 ;  /* 0x0000000f262b7220 */ /* 0x000fe20000400000 */
[----:B------:R-:W-:Y:S01]  /*1ad0*/  SHF.L.U32 R13, R3, 0x10, RZ ;  /* 0x00000010030d7819 */ /* 0x000fe200000006ff */
[-C--:B------:R-:W-:Y:S01]  /*1ae0*/  FFMA R91, R46, R191.reuse, R91 ;  /* 0x000000bf2e5b7223 */ /* 0x080fe2000000005b */
        /* <DEDUP_REMOVED lines=23> */
[-C--:B------:R-:W-:Y:S01]  /*1c60*/  FFMA R87, R42, R195.reuse, R87 ;  /* 0x000000c32a577223 */ /* 0x080fe20000000057 */
[----:B------:R-:W-:Y:S01]  /*1c70*/  FADD R62, R195, R62 ;  /* 0x0000003ec33e7221 */ /* 0x000fe20000000000 */
[----:B------:R-:W-:Y:S01]  /*1c80*/  FMUL R195, R124, R195 ;  /* 0x000000c37cc37220 */ /* 0x000fe20000400000 */
[----:B------:R-:W-:Y:S01]  /*1c90*/  FADD R10, R10, R23 ;  /* 0x000000170a0a7221 */ /* 0x000fe20000000000 */
[----:B------:R-:W-:Y:S01]  /*1ca0*/  FFMA R3, R41, R23, R4 ;  /* 0x0000001729037223 */ /* 0x000fe20000000004 */
[----:B------:R-:W-:Y:S01]  /*1cb0*/  SHF.L.U32 R8, R8, 0x10, RZ ;  /* 0x0000001008087819 */ /* 0x000fe200000006ff */
[----:B------:R-:W-:Y:S01]  /*1cc0*/  FADD R59, R22, R59 ;  /* 0x0000003b163b7221 */ /* 0x000fe20000000000 */
[-C--:B------:R-:W-:Y:S01]  /*1cd0*/  FFMA R84, R39, R22.reuse, R84 ;  /* 0x0000001627547223 */ /* 0x080fe20000000054 */
[----:B------:R-:W-:Y:S01]  /*1ce0*/  FMUL R184, R38, R7 ;  /* 0x0000000726b87220 */ /* 0x000fe20000400000 */
[----:B------:R-:W-:Y:S01]  /*1cf0*/  FMUL R22, R139, R22 ;  /* 0x000000168b167220 */ /* 0x000fe20000400000 */
[----:B------:R-:W-:Y:S01]  /*1d00*/  FADD R7, R10, R195 ;  /* 0x000000c30a077221 */ /* 0x000fe20000000000 */
[----:B------:R-:W-:Y:S01]  /*1d10*/  FFMA R4, R42, R195, R3 ;  /* 0x000000c32a047223 */ /* 0x000fe20000000003 */
[----:B------:R-:W-:Y:S01]  /*1d20*/  FFMA R103, R164, R197, R103 ;  /* 0x000000c5a4677223 */ /* 0x000fe20000000067 */
[----:B------:R-:W-:Y:S01]  /*1d30*/  FADD R78, R197, R78 ;  /* 0x0000004ec54e7221 */ /* 0x000fe20000000000 */
        /* <DEDUP_REMOVED lines=16> */
[-C--:B------:R-:W-:Y:S01]  /*1e40*/  FFMA R80, R199, R186.reuse, R80 ;  /* 0x000000bac7507223 */ /* 0x080fe20000000050 */
[----:B------:R-:W-:Y:S01]  /*1e50*/  SHF.R.U32.HI R2, RZ, 0x5, R52 ;  /* 0x00000005ff027819 */ /* 0x000fe20000011634 */
[----:B------:R-:W-:Y:S01]  /*1e60*/  FMUL R186, R137, R186 ;  /* 0x000000ba89ba7220 */ /* 0x000fe20000400000 */
[----:B------:R-:W-:Y:S01]  /*1e70*/  FADD R7, R7, R182 ;  /* 0x000000b607077221 */ /* 0x000fe20000000000 */
[----:B------:R-:W-:Y:S01]  /*1e80*/  FFMA R4, R184, R182, R3 ;  /* 0x000000b6b8047223 */ /* 0x000fe20000000003 */
[----:B------:R-:W-:Y:S01]  /*1e90*/  LOP3.LUT R6, R2, 0x7fffff8, RZ, 0xc0, !PT ;  /* 0x07fffff802067812 */ /* 0x000fe200078ec0ff */
[----:B------:R-:W-:Y:S01]  /*1ea0*/  FMUL R190, R38, R5 ;  /* 0x0000000526be7220 */ /* 0x000fe20000400000 */
[----:B------:R-:W-:Y:S01]  /*1eb0*/  FMUL R188, R120, R13 ;  /* 0x0000000d78bc7220 */ /* 0x000fe20000400000 */
        /* <DEDUP_REMOVED lines=8> */
[----:B------:R-:W-:Y:S01]  /*1f40*/  FADD R58, R9, R58 ;  /* 0x0000003a093a7221 */ /* 0x000fe20000000000 */
[----:B------:R-:W-:Y:S01]  /*1f50*/  FFMA R83, R184, R9, R83 ;  /* 0x00000009b8537223 */ /* 0x000fe20000000053 */
[----:B------:R-:W-:Y:S01]  /*1f60*/  FADD R56, R13, R56 ;  /* 0x000000380d387221 */ /* 0x000fe20000000000 */
[----:B------:R-:W-:Y:S01]  /*1f70*/  FFMA R81, R190, R13, R81 ;  /* 0x0000000dbe517223 */ /* 0x000fe20000000051 */
[----:B------:R-:W-:Y:S01]  /*1f80*/  @!P0 IADD3 R6, R6, 0x8, RZ ;  /* 0x0000000806068810 */ /* 0x000fe20007ffe0ff */
[----:B------:R-:W-:Y:S01]  /*1f90*/  FADD R7, R7, R188 ;  /* 0x000000bc07077221 */ /* 0x000fe20000000000 */
[----:B------:R-:W-:Y:S01]  /*1fa0*/  FFMA R3, R190, R188, R3 ;  /* 0x000000bcbe037223 */ /* 0x000fe20000000003 */
[----:B------:R-:W-:Y:S06]  /*1fb0*/  BRA.DIV UR4, `(.L_x_2540) ;  /* 0x0000001604a07947 */ /* 0x000fec000b800000 */
        /* <DEDUP_REMOVED lines=16> */
[----:B------:R0:W1:Y:S04]  /*20c0*/  SHFL.DOWN PT, R7, R4, 0x1, 0x1f ;  /* 0x08201f0004077f89 */ /* 0x00006800000e0000 */
[----:B------:R0:W2:Y:S02]  /*20d0*/  SHFL.DOWN PT, R8, R5, 0x1, 0x1f ;  /* 0x08201f0005087f89 */ /* 0x0000a400000e0000 */
.L_x_2556:
[----:B------:R-:W3:Y:S01]  /*20e0*/  @!P2 S2R R13, SR_CgaCtaId ;  /* 0x00000000000da919 */ /* 0x000ee20000008800 */
[----:B------:R-:W4:Y:S01]  /*20f0*/  LDC R34, c[0x0][0x210] ;  /* 0x00008400ff227b82 */ /* 0x000f220000000800 */
[----:B------:R-:W-:Y:S01]  /*2100*/  LOP3.LUT R9, R2, 0x7, RZ, 0xc0, !PT ;  /* 0x0000000702097812 */ /* 0x000fe200078ec0ff */
[----:B01----:R-:W-:Y:S01]  /*2110*/  FADD R4, R4, R7 ;  /* 0x0000000704047221 */ /* 0x003fe20000000000 */
[----:B------:R-:W-:Y:S01]  /*2120*/  LOP3.LUT R198, R118, 0x1, RZ, 0xc0, !PT ;  /* 0x0000000176c67812 */ /* 0x000fe200078ec0ff */
[----:B--2---:R-:W-:Y:S01]  /*2130*/  FADD R5, R5, R8 ;  /* 0x0000000805057221 */ /* 0x004fe20000000000 */
[----:B------:R-:W-:Y:S01]  /*2140*/  LOP3.LUT P1, RZ, R9, 0x1f, R52, 0xf8, !PT ;  /* 0x0000001f09ff7812 */ /* 0x000fe2000782f834 */
[----:B------:R-:W-:Y:S05]  /*2150*/  WARPSYNC.ALL ;  /* 0x0000000000007948 */ /* 0x000fea0003800000 */
[----:B------:R-:W-:Y:S01]  /*2160*/  IADD3 R12, -R198, RZ, RZ ;  /* 0x000000ffc60c7210 */ /* 0x000fe20007ffe1ff */
[----:B------:R-:W-:Y:S01]  /*2170*/  BSSY B0, `(.L_x_2541) ;  /* 0x000002c000007945 */ /* 0x000fe20003800000 */
[----:B------:R-:W-:-:S02]  /*2180*/  LEA.HI R32, R52, R55, RZ, 0x18 ;  /* 0x0000003734207211 */ /* 0x000fc400078fc0ff */
[----:B------:R-:W-:Y:S02]  /*2190*/  CS2R R18, SRZ ;  /* 0x0000000000127805 */ /* 0x000fe4000001ff00 */
[----:B------:R-:W-:Y:S02]  /*21a0*/  @!P2 MOV R10, 0x400 ;  /* 0x00000400000aa802 */ /* 0x000fe40000000f00 */
[----:B------:R-:W-:Y:S01]  /*21b0*/  @!P2 IADD3 R9, R6, R9, RZ ;  /* 0x000000090609a210 */ /* 0x000fe20007ffe0ff */
[----:B------:R-:W0:Y:S01]  /*21c0*/  @!P1 LDC.64 R2, c[0x0][0x240] ;  /* 0x00009000ff029b82 */ /* 0x000e220000000a00 */
[----:B----4-:R-:W-:-:S04]  /*21d0*/  SHF.L.U32 R11, R34, 0x3, RZ ;  /* 0x00000003220b7819 */ /* 0x010fc800000006ff */
[----:B------:R-:W-:Y:S02]  /*21e0*/  LOP3.LUT R11, R12, R11, RZ, 0xc0, !PT ;  /* 0x0000000b0c0b7212 */ /* 0x000fe400078ec0ff */
[----:B------:R-:W-:Y:S02]  /*21f0*/  SHF.L.U32 R12, R32, 0x3, RZ ;  /* 0x00000003200c7819 */ /* 0x000fe400000006ff */
[----:B---3--:R-:W-:Y:S02]  /*2200*/  @!P2 LEA R10, R13, R10, 0x18 ;  /* 0x0000000a0d0aa211 */ /* 0x008fe400078ec0ff */
[----:B------:R-:W-:Y:S02]  /*2210*/  IADD3 R194, P3, R11, R12, RZ ;  /* 0x0000000c0bc27210 */ /* 0x000fe40007f7e0ff */
[----:B------:R-:W-:Y:S02]  /*2220*/  @!P2 LEA R9, R9, R10, 0x3 ;  /* 0x0000000a0909a211 */ /* 0x000fe400078e18ff */
[----:B------:R-:W-:-:S02]  /*2230*/  @!P1 IADD3 R7, P4, R154, R194, RZ ;  /* 0x000000c29a079210 */ /* 0x000fc40007f9e0ff */
[----:B------:R-:W-:Y:S01]  /*2240*/  IADD3.X R196, RZ, RZ, RZ, P3, !PT ;  /* 0x000000ffffc47210 */ /* 0x000fe20001ffe4ff */
[----:B------:R1:W-:Y:S01]  /*2250*/  @!P2 STS.64 [R9], R4 ;  /* 0x000000040900a388 */ /* 0x0003e20000000a00 */
[----:B------:R-:W-:Y:S02]  /*2260*/  BAR.SYNC.DEFER_BLOCKING 0x0 ;  /* 0x0000000000007b1d */ /* 0x000fe40000010000 */
[----:B------:R-:W-:Y:S02]  /*2270*/  @!P1 IADD3.X R8, RZ, R196, RZ, P4, !PT ;  /* 0x000000c4ff089210 */ /* 0x000fe400027fe4ff */
[----:B0-----:R-:W-:-:S04]  /*2280*/  @!P1 LEA R2, P2, R7, R2, 0x3 ;  /* 0x0000000207029211 */ /* 0x001fc800078418ff */
[----:B------:R-:W-:Y:S01]  /*2290*/  @!P1 LEA.HI.X R3, R7, R3, R8, 0x3, P2 ;  /* 0x0000000307039211 */ /* 0x000fe200010f1c08 */
[----:B------:R-:W-:Y:S08]  /*22a0*/  @P1 BRA `(.L_x_2542) ;  /* 0x0000000000601947 */ /* 0x000ff00003800000 */
[----:B------:R-:W0:Y:S01]  /*22b0*/  S2UR UR5, SR_CgaCtaId ;  /* 0x00000000000579c3 */ /* 0x000e220000008800 */
[----:B------:R-:W-:Y:S02]  /*22c0*/  UMOV UR4, 0x400 ;  /* 0x0000040000047882 */ /* 0x000fe40000000000 */
[----:B0-----:R-:W-:-:S06]  /*22d0*/  ULEA UR4, UR5, UR4, 0x18 ;  /* 0x0000000405047291 */ /* 0x001fcc000f8ec03f */
[----:B------:R-:W-:-:S05]  /*22e0*/  LEA R192, R6, UR4, 0x3 ;  /* 0x0000000406c07c11 */ /* 0x000fca000f8e18ff */
[----:B-1----:R-:W0:Y:S04]  /*22f0*/  LDS.128 R4, [R192] ;  /* 0x00000000c0047984 */ /* 0x002e280000000c00 */
[----:B------:R-:W1:Y:S04]  /*2300*/  LDS.128 R8, [R192+0x10] ;  /* 0x00001000c0087984 */ /* 0x000e680000000c00 */
[----:B------:R-:W2:Y:S04]  /*2310*/  LDS.128 R12, [R192+0x20] ;  /* 0x00002000c00c7984 */ /* 0x000ea80000000c00 */
[----:B------:R-:W3:Y:S01]  /*2320*/  LDS.128 R16, [R192+0x30] ;  /* 0x00003000c0107984 */ /* 0x000ee20000000c00 */
[----:B0-----:R-:W-:Y:S01]  /*2330*/  FADD R201, RZ, R4 ;  /* 0x00000004ffc97221 */ /* 0x001fe20000000000 */
[----:B------:R-:W-:-:S03]  /*2340*/  FADD R4, RZ, R5 ;  /* 0x00000005ff047221 */ /* 0x000fc60000000000 */
[----:B------:R-:W-:Y:S01]  /*2350*/  FADD R201, R6, R201 ;  /* 0x000000c906c97221 */ /* 0x000fe20000000000 */
[----:B------:R-:W-:-:S03]  /*2360*/  FADD R4, R7, R4 ;  /* 0x0000000407047221 */ /* 0x000fc60000000000 */
[----:B-1----:R-:W-:Y:S01]  /*2370*/  FADD R201, R201, R8 ;  /* 0x00000008c9c97221 */ /* 0x002fe20000000000 */
[----:B------:R-:W-:-:S03]  /*2380*/  FADD R4, R4, R9 ;  /* 0x0000000904047221 */ /* 0x000fc60000000000 */
[----:B------:R-:W-:Y:S01]  /*2390*/  FADD R201, R10, R201 ;  /* 0x000000c90ac97221 */ /* 0x000fe20000000000 */
[----:B------:R-:W-:-:S03]  /*23a0*/  FADD R4, R11, R4 ;  /* 0x000000040b047221 */ /* 0x000fc60000000000 */
[----:B--2---:R-:W-:Y:S01]  /*23b0*/  FADD R201, R201, R12 ;  /* 0x0000000cc9c97221 */ /* 0x004fe20000000000 */
[----:B------:R-:W-:-:S03]  /*23c0*/  FADD R4, R4, R13 ;  /* 0x0000000d04047221 */ /* 0x000fc60000000000 */
[----:B------:R-:W-:Y:S01]  /*23d0*/  FADD R201, R14, R201 ;  /* 0x000000c90ec97221 */ /* 0x000fe20000000000 */
[----:B------:R-:W-:-:S03]  /*23e0*/  FADD R4, R15, R4 ;  /* 0x000000040f047221 */ /* 0x000fc60000000000 */
[----:B---3--:R-:W-:Y:S01]  /*23f0*/  FADD R201, R201, R16 ;  /* 0x00000010c9c97221 */ /* 0x008fe20000000000 */
[----:B------:R-:W-:-:S03]  /*2400*/  FADD R4, R4, R17 ;  /* 0x0000001104047221 */ /* 0x000fc60000000000 */
[----:B------:R-:W-:Y:S01]  /*2410*/  FADD R18, R18, R201 ;  /* 0x000000c912127221 */ /* 0x000fe20000000000 */
[----:B------:R-:W-:-:S07]  /*2420*/  FADD R19, R19, R4 ;  /* 0x0000000413137221 */ /* 0x000fce0000000000 */
.L_x_2542:
[----:B------:R-:W-:Y:S05]  /*2430*/  BSYNC B0 ;  /* 0x0000000000007941 */ /* 0x000fea0003800000 */
.L_x_2541:
[----:B------:R0:W-:Y:S01]  /*2440*/  @!P1 STG.E.64 desc[UR6][R2.64], R18 ;  /* 0x0000001202009986 */ /* 0x0001e2000c101b06 */
[----:B------:R-:W-:-:S13]  /*2450*/  ISETP.NE.AND P1, PT, R52, RZ, PT ;  /* 0x000000ff3400720c */ /* 0x000fda0003f25270 */
[----:B0-----:R-:W-:Y:S05]  /*2460*/  @P1 BRA `(.L_x_2543) ;  /* 0x0000000000541947 */ /* 0x001fea0003800000 */
[----:B------:R-:W-:Y:S01]  /*2470*/  ISETP.NE.AND P1, PT, R198, RZ, PT ;  /* 0x000000ffc600720c */ /* 0x000fe20003f25270 */
[----:B-1----:R-:W-:Y:S01]  /*2480*/  HFMA2.MMA R5, -RZ, RZ, 0, 5.9604644775390625e-08 ;  /* 0x00000001ff057435 */ /* 0x002fe200000001ff */
[----:B------:R-:W-:Y:S02]  /*2490*/  ULDC.64 UR4, c[0x0][0x248] ;  /* 0x0000920000047ab9 */ /* 0x000fe40000000a00 */
[----:B------:R-:W-:Y:S02]  /*24a0*/  SEL R2, R34, RZ, P1 ;  /* 0x000000ff22027207 */ /* 0x000fe40000800000 */
[----:B------:R-:W-:Y:S02]  /*24b0*/  LOP3.LUT P1, RZ, R118, 0x2, RZ, 0xc0, !PT ;  /* 0x0000000276ff7812 */ /* 0x000fe4000782c0ff */
[----:B------:R-:W-:-:S03]  /*24c0*/  IADD3 R3, P2, R55, R2, RZ ;  /* 0x0000000237037210 */ /* 0x000fc60007f5e0ff */
[----:B------:R-:W-:Y:S02]  /*24d0*/  SEL R5, R5, 0xffffffff, !P1 ;  /* 0xffffffff05057807 */ /* 0x000fe40004800000 */
[----:B------:R-:W-:Y:S02]  /*24e0*/  LEA.HI.X.SX32 R4, R2, RZ, 0x1, P2 ;  /* 0x000000ff02047211 */ /* 0x000fe400010f0eff */
[----:B------:R-:W-:-:S04]  /*24f0*/  LEA R2, P2, R3, UR4, 0x2 ;  /* 0x0000000403027c11 */ /* 0x000fc8000f8410ff */
[----:B------:R-:W-:Y:S01]  /*2500*/  LEA.HI.X R3, R3, UR5, R4, 0x2, P2 ;  /* 0x0000000503037c11 */ /* 0x000fe200090f1404 */
[----:B------:R-:W-:Y:S06]  /*2510*/  MEMBAR.ALL.GPU ;  /* 0x0000000000007992 */ /* 0x000fec000000a000 */
[----:B------:R-:W-:-:S00]  /*2520*/  ERRBAR ;  /* 0x00000000000079ab */ /* 0x000fc00000000000 */
[----:B------:R-:W-:Y:S06]  /*2530*/  CGAERRBAR ;  /* 0x00000000000075ab */ /* 0x000fec0000000000 */
[----:B------:R0:W-:Y:S01]  /*2540*/  REDG.E.ADD.S32.STRONG.GPU desc[UR6][R2.64], R5 ;  /* 0x000000050200798e */ /* 0x0001e2000c10e386 */
[----:B------:R-:W-:-:S04]  /*2550*/  SHF.L.U32 R4, R118, 0x2, RZ ;  /* 0x0000000276047819 */ /* 0x000fc800000006ff */
[----:B------:R-:W-:-:S07]  /*2560*/  LOP3.LUT R7, R4, 0x8, RZ, 0xc, !PT ;  /* 0x0000000804077812 */ /* 0x000fce00078e0cff */
.L_x_2544:
[----:B------:R-:W2:Y:S04]  /*2570*/  LDG.E.STRONG.GPU R4, desc[UR6][R2.64] ;  /* 0x0000000602047981 */ /* 0x000ea8000c1ef900 */
[----:B--2---:R-:W-:Y:S01]  /*2580*/  CCTL.IVALL ;  /* 0x00000000ff00798f */ /* 0x004fe20002000000 */
[----:B------:R-:W-:Y:S05]  /*2590*/  YIELD ;  /* 0x0000000000007946 */ /* 0x000fea0003800000 */
[----:B------:R-:W-:-:S13]  /*25a0*/  ISETP.NE.AND P1, PT, R4, R7, PT ;  /* 0x000000070400720c */ /* 0x000fda0003f25270 */
[----:B------:R-:W-:Y:S05]  /*25b0*/  @P1 BRA `(.L_x_2544) ;  /* 0xfffffffc00ec1947 */ /* 0x000fea000383ffff */
.L_x_2543:
[----:B------:R-:W-:Y:S01]  /*25c0*/  ISETP.GT.U32.AND P1, PT, R153, 0x7, PT ;  /* 0x000000079900780c */ /* 0x000fe20003f24070 */
[----:B------:R-:W-:Y:S05]  /*25d0*/  WARPSYNC.ALL ;  /* 0x0000000000007948 */ /* 0x000fea0003800000 */
[----:B------:R-:W-:Y:S01]  /*25e0*/  BAR.SYNC.DEFER_BLOCKING 0x0 ;  /* 0x0000000000007b1d */ /* 0x000fe20000010000 */
[----:B01----:R-:W-:Y:S02]  /*25f0*/  CS2R R4, SRZ ;  /* 0x0000000000047805 */ /* 0x003fe4000001ff00 */
[----:B------:R-:W-:-:S03]  /*2600*/  IADD3 R121, R121, R34, RZ ;  /* 0x0000002279797210 */ /* 0x000fc60007ffe0ff */
[----:B------:R-:W-:Y:S02]  /*2610*/  ULDC UR4, c[0x0][0x218] ;  /* 0x0000860000047ab9 */ /* 0x000fe40000000800 */
[----:B------:R-:W0:Y:S01]  /*2620*/  @!P1 LDC.64 R2, c[0x0][0x240] ;  /* 0x00009000ff029b82 */ /* 0x000e220000000a00 */
[----:B------:R-:W-:-:S04]  /*2630*/  @!P1 IADD3 R6, P2, R153, R194, RZ ;  /* 0x000000c299069210 */ /* 0x000fc80007f5e0ff */
[----:B------:R-:W-:Y:S02]  /*2640*/  @!P1 IADD3.X R7, RZ, R196, RZ, P2, !PT ;  /* 0x000000c4ff079210 */ /* 0x000fe400017fe4ff */
[----:B0-----:R-:W-:-:S04]  /*2650*/  @!P1 LEA R2, P2, R6, R2, 0x3 ;  /* 0x0000000206029211 */ /* 0x001fc800078418ff */
[----:B------:R-:W-:-:S05]  /*2660*/  @!P1 LEA.HI.X R3, R6, R3, R7, 0x3, P2 ;  /* 0x0000000306039211 */ /* 0x000fca00010f1c07 */
[----:B------:R-:W2:Y:S01]  /*2670*/  @!P1 LDG.E.64 R4, desc[UR6][R2.64] ;  /* 0x0000000602049981 */ /* 0x000ea2000c1e1b00 */
[----:B------:R-:W-:Y:S02]  /*2680*/  ISETP.GE.AND P1, PT, R121, UR4, PT ;  /* 0x0000000479007c0c */ /* 0x000fe4000bf26270 */
[----:B------:R-:W-:-:S04]  /*2690*/  IADD3 R118, R118, 0x1, RZ ;  /* 0x0000000176767810 */ /* 0x000fc80007ffe0ff */
[----:B------:R-:W-:Y:S01]  /*26a0*/  LOP3.LUT R118, R118, 0x3, RZ, 0xc0, !PT ;  /* 0x0000000376767812 */ /* 0x000fe200078ec0ff */
[----:B--2---:R-:W0:Y:S04]  /*26b0*/  SHFL.BFLY PT, R7, R4, 0x1, 0x1f ;  /* 0x0c201f0004077f89 */ /* 0x004e2800000e0000 */
        /* <DEDUP_REMOVED lines=18> */
[----:B-1----:R-:W-:-:S03]  /*27e0*/  FADD R4, R3, R4 ;  /* 0x0000000403047221 */ /* 0x002fc60000000000 */
[----:B------:R-:W-:Y:S01]  /*27f0*/  FMUL R5, R5, 1.52587890625e-05 ;  /* 0x3780000005057820 */ /* 0x000fe20000400000 */
[----:B------:R-:W-:-:S04]  /*2800*/  FMUL R4, R4, 1.52587890625e-05 ;  /* 0x3780000004047820 */ /* 0x000fc80000400000 */
[-CC-:B------:R-:W-:Y:S01]  /*2810*/  FFMA R170, R170, R4.reuse, R5.reuse ;  /* 0x00000004aaaa7223 */ /* 0x180fe20000000005 */
[-CC-:B------:R-:W-:Y:S01]  /*2820*/  FFMA R9, R164, R4.reuse, R5.reuse ;  /* 0x00000004a4097223 */ /* 0x180fe20000000005 */
[-CC-:B------:R-:W-:Y:S01]  /*2830*/  FFMA R0, R0, R4.reuse, R5.reuse ;  /* 0x0000000400007223 */ /* 0x180fe20000000005 */
[-C--:B------:R-:W-:Y:S01]  /*2840*/  FFMA R6, R185, R4.reuse, R5 ;  /* 0x00000004b9067223 */ /* 0x080fe20000000005 */
[----:B------:R-:W-:Y:S01]  /*2850*/  FADD R19, R31, -R170 ;  /* 0x800000aa1f137221 */ /* 0x000fe20000000000 */
[----:B------:R-:W-:Y:S01]  /*2860*/  FADD R9, R30, -R9 ;  /* 0x800000091e097221 */ /* 0x000fe20000000000 */
[-CC-:B------:R-:W-:Y:S01]  /*2870*/  FFMA R183, R183, R4.reuse, R5.reuse ;  /* 0x00000004b7b77223 */ /* 0x180fe20000000005 */
[----:B------:R-:W0:Y:S01]  /*2880*/  LDC.64 R30, c[0x0][0x278] ;  /* 0x00009e00ff1e7b82 */ /* 0x000e220000000a00 */
[-CC-:B------:R-:W-:Y:S01]  /*2890*/  FFMA R181, R181, R4.reuse, R5.reuse ;  /* 0x00000004b5b57223 */ /* 0x180fe20000000005 */
        /* <DEDUP_REMOVED lines=45> */
[C---:B------:R-:W-:Y:S01]  /*2b70*/  IADD3 R25, R167.reuse, 0x2000, RZ ;  /* 0x00002000a7197810 */ /* 0x040fe20007ffe0ff */
[----:B0-----:R-:W-:-:S04]  /*2b80*/  IMAD.WIDE.U32 R36, R167, 0x10, R30 ;  /* 0x00000010a7247825 */ /* 0x001fc800078e001e */
[C---:B------:R-:W-:Y:S01]  /*2b90*/  FMUL R15, R38.reuse, R15 ;  /* 0x0000000f260f7220 */ /* 0x040fe20000400000 */
[C---:B------:R-:W-:Y:S01]  /*2ba0*/  FMUL R14, R38.reuse, R183 ;  /* 0x000000b7260e7220 */ /* 0x040fe20000400000 */
[C---:B------:R-:W-:Y:S01]  /*2bb0*/  FMUL R13, R38.reuse, R13 ;  /* 0x0000000d260d7220 */ /* 0x040fe20000400000 */
[----:B------:R-:W-:Y:S01]  /*2bc0*/  FMUL R12, R38, R179 ;  /* 0x000000b3260c7220 */ /* 0x000fe20000400000 */
[----:B------:R-:W-:Y:S01]  /*2bd0*/  FADD R35, R35, -R50 ;  /* 0x8000003223237221 */ /* 0x000fe20000000000 */
[----:B------:R-:W-:Y:S01]  /*2be0*/  FADD R47, R26, -R47 ;  /* 0x8000002f1a2f7221 */ /* 0x000fe20000000000 */
[----:B------:R-:W-:Y:S01]  /*2bf0*/  FADD R187, R187, -R48 ;  /* 0x80000030bbbb7221 */ /* 0x000fe20000000000 */
[----:B------:R-:W-:Y:S01]  /*2c00*/  FADD R49, R24, -R43 ;  /* 0x8000002b18317221 */ /* 0x000fe20000000000 */
[----:B------:R-:W-:Y:S01]  /*2c10*/  FADD R195, R195, -R42 ;  /* 0x8000002ac3c37221 */ /* 0x000fe20000000000 */
[----:B------:R-:W-:-:S04]  /*2c20*/  IMAD.WIDE.U32 R40, R165, 0x10, R30 ;  /* 0x00000010a5287825 */ /* 0x000fc800078e001e */
[C---:B------:R-:W-:Y:S01]  /*2c30*/  FMUL R19, R38.reuse, R19 ;  /* 0x0000001326137220 */ /* 0x040fe20000400000 */
[C---:B------:R-:W-:Y:S01]  /*2c40*/  FMUL R18, R38.reuse, R5 ;  /* 0x0000000526127220 */ /* 0x040fe20000400000 */
[C---:B------:R-:W-:Y:S01]  /*2c50*/  FMUL R17, R38.reuse, R17 ;  /* 0x0000001126117220 */ /* 0x040fe20000400000 */
[C---:B------:R-:W-:Y:S01]  /*2c60*/  FMUL R16, R38.reuse, R7 ;  /* 0x0000000726107220 */ /* 0x040fe20000400000 */
[----:B------:R-:W-:Y:S01]  /*2c70*/  FMUL R23, R38, R21 ;  /* 0x0000001526177220 */ /* 0x000fe20000400000 */
[----:B------:R-:W-:Y:S01]  /*2c80*/  FADD R191, R191, -R46 ;  /* 0x8000002ebfbf7221 */ /* 0x000fe20000000000 */
[----:B------:R-:W-:Y:S01]  /*2c90*/  FADD R193, R193, -R44 ;  /* 0x8000002cc1c17221 */ /* 0x000fe20000000000 */
[----:B------:R-:W-:-:S04]  /*2ca0*/  IMAD.WIDE.U32 R42, R163, 0x10, R30 ;  /* 0x00000010a32a7825 */ /* 0x000fc800078e001e */
[C---:B------:R-:W-:Y:S01]  /*2cb0*/  FMUL R22, R38.reuse, R33 ;  /* 0x0000002126167220 */ /* 0x040fe20000400000 */
[C---:B------:R-:W-:Y:S01]  /*2cc0*/  FMUL R21, R38.reuse, R9 ;  /* 0x0000000926157220 */ /* 0x040fe20000400000 */
[----:B------:R-:W-:Y:S01]  /*2cd0*/  FMUL R20, R38, R173 ;  /* 0x000000ad26147220 */ /* 0x000fe20000400000 */
        /* <DEDUP_REMOVED lines=9> */
[--C-:B------:R-:W-:Y:S01]  /*2d70*/  IMAD.WIDE.U32 R24, R25, 0x10, R30.reuse ;  /* 0x0000001019187825 */ /* 0x100fe200078e001e */
[----:B------:R0:W-:Y:S03]  /*2d80*/  STG.E.128 desc[UR6][R36.64], R12 ;  /* 0x0000000c24007986 */ /* 0x0001e6000c101d06 */
[C---:B------:R-:W-:Y:S01]  /*2d90*/  FMUL R11, R38.reuse, R187 ;  /* 0x000000bb260b7220 */ /* 0x040fe20000400000 */
[C---:B------:R-:W-:Y:S01]  /*2da0*/  FMUL R10, R38.reuse, R47 ;  /* 0x0000002f260a7220 */ /* 0x040fe20000400000 */
[C---:B------:R-:W-:Y:S01]  /*2db0*/  FMUL R9, R38.reuse, R35 ;  /* 0x0000002326097220 */ /* 0x040fe20000400000 */
[----:B------:R-:W-:Y:S01]  /*2dc0*/  FMUL R8, R38, R39 ;  /* 0x0000002726087220 */ /* 0x000fe20000400000 */
[----:B------:R-:W-:Y:S01]  /*2dd0*/  IMAD.WIDE.U32 R26, R159, 0x10, R30 ;  /* 0x000000109f1a7825 */ /* 0x000fe200078e001e */
[----:B------:R1:W-:Y:S01]  /*2de0*/  STG.E.128 desc[UR6][R40.64], R16 ;  /* 0x0000001028007986 */ /* 0x0003e2000c101d06 */
[----:B------:R-:W-:-:S02]  /*2df0*/  SEL R0, RZ, 0x1, P0 ;  /* 0x00000001ff007807 */ /* 0x000fc40000000000 */
[--C-:B------:R-:W-:Y:S01]  /*2e00*/  IMAD.WIDE.U32 R28, R157, 0x10, R30.reuse ;  /* 0x000000109d1c7825 */ /* 0x100fe200078e001e */
[----:B------:R2:W-:Y:S03]  /*2e10*/  STG.E.128 desc[UR6][R42.64], R20 ;  /* 0x000000142a007986 */ /* 0x0005e6000c101d06 */
[----:B------:R-:W-:Y:S01]  /*2e20*/  IMAD.WIDE.U32 R30, R155, 0x10, R30 ;  /* 0x000000109b1e7825 */ /* 0x000fe200078e001e */
[----:B------:R3:W-:Y:S03]  /*2e30*/  STG.E.128 desc[UR6][R2.64], R4 ;  /* 0x0000000402007986 */ /* 0x0007e6000c101d06 */
[C---:B0-----:R-:W-:Y:S01]  /*2e40*/  FMUL R15, R38.reuse, R193 ;  /* 0x000000c1260f7220 */ /* 0x041fe20000400000 */
[C---:B------:R-:W-:Y:S01]  /*2e50*/  FMUL R14, R38.reuse, R49 ;  /* 0x00000031260e7220 */ /* 0x040fe20000400000 */
[C---:B------:R-:W-:Y:S01]  /*2e60*/  FMUL R13, R38.reuse, R191 ;  /* 0x000000bf260d7220 */ /* 0x040fe20000400000 */
[C---:B------:R-:W-:Y:S01]  /*2e70*/  FMUL R12, R38.reuse, R45 ;  /* 0x0000002d260c7220 */ /* 0x040fe20000400000 */
[----:B------:R3:W-:Y:S01]  /*2e80*/  STG.E.128 desc[UR6][R24.64], R8 ;  /* 0x0000000818007986 */ /* 0x0007e2000c101d06 */
[C---:B-1----:R-:W-:Y:S01]  /*2e90*/  FMUL R19, R38.reuse, R197 ;  /* 0x000000c526137220 */ /* 0x042fe20000400000 */
[C---:B------:R-:W-:Y:S01]  /*2ea0*/  FMUL R18, R38.reuse, R177 ;  /* 0x000000b126127220 */ /* 0x040fe20000400000 */
[C---:B------:R-:W-:Y:S01]  /*2eb0*/  FMUL R17, R38.reuse, R195 ;  /* 0x000000c326117220 */ /* 0x040fe20000400000 */
[C---:B------:R-:W-:Y:S01]  /*2ec0*/  FMUL R16, R38.reuse, R175 ;  /* 0x000000af26107220 */ /* 0x040fe20000400000 */
[C---:B--2---:R-:W-:Y:S01]  /*2ed0*/  FMUL R23, R38.reuse, R201 ;  /* 0x000000c926177220 */ /* 0x044fe20000400000 */
[C---:B------:R-:W-:Y:S01]  /*2ee0*/  FMUL R22, R38.reuse, R199 ;  /* 0x000000c726167220 */ /* 0x040fe20000400000 */
[C---:B------:R-:W-:Y:S01]  /*2ef0*/  FMUL R21, R38.reuse, R185 ;  /* 0x000000b926157220 */ /* 0x040fe20000400000 */
[----:B------:R-:W-:Y:S01]  /*2f00*/  FMUL R20, R38, R189 ;  /* 0x000000bd26147220 */ /* 0x000fe20000400000 */
[----:B------:R3:W-:Y:S04]  /*2f10*/  STG.E.128 desc[UR6][R26.64], R12 ;  /* 0x0000000c1a007986 */ /* 0x0007e8000c101d06 */
[----:B------:R3:W-:Y:S04]  /*2f20*/  STG.E.128 desc[UR6][R28.64], R16 ;  /* 0x000000101c007986 */ /* 0x0007e8000c101d06 */
[----:B------:R3:W-:Y:S01]  /*2f30*/  STG.E.128 desc[UR6][R30.64], R20 ;  /* 0x000000141e007986 */ /* 0x0007e2000c101d06 */
[----:B------:R-:W-:Y:S05]  /*2f40*/  @!P1 BRA `(.L_x_2545) ;  /* 0xffffffd800e89947 */ /* 0x000fea000383ffff */
[----:B------:R-:W-:Y:S02]  /*2f50*/  MOV R42, R67 ;  /* 0x00000043002a7202 */ /* 0x000fe40000000f00 */
[----:B------:R-:W-:Y:S02]  /*2f60*/  MOV R48, R65 ;  /* 0x0000004100307202 */ /* 0x000fe40000000f00 */
[----:B------:R-:W-:Y:S02]  /*2f70*/  MOV R49, R66 ;  /* 0x0000004200317202 */ /* 0x000fe40000000f00 */
[----:B------:R-:W-:Y:S02]  /*2f80*/  MOV R51, R64 ;  /* 0x0000004000337202 */ /* 0x000fe40000000f00 */
[----:B---3--:R-:W-:Y:S02]  /*2f90*/  MOV R11, R111 ;  /* 0x0000006f000b7202 */ /* 0x008fe40000000f00 */
[----:B------:R-:W-:-:S02]  /*2fa0*/  MOV R12, R109 ;  /* 0x0000006d000c7202 */ /* 0x000fc40000000f00 */
[----:B------:R-:W-:Y:S02]  /*2fb0*/  MOV R13, R110 ;  /* 0x0000006e000d7202 */ /* 0x000fe40000000f00 */
[----:B------:R-:W-:Y:S02]  /*2fc0*/  MOV R30, R71 ;  /* 0x00000047001e7202 */ /* 0x000fe40000000f00 */
[----:B------:R-:W-:Y:S02]  /*2fd0*/  MOV R40, R69 ;  /* 0x0000004500287202 */ /* 0x000fe40000000f00 */
[----:B------:R-:W-:Y:S02]  /*2fe0*/  MOV R41, R70 ;  /* 0x0000004600297202 */ /* 0x000fe40000000f00 */
[----:B------:R-:W-:Y:S02]  /*2ff0*/  MOV R43, R68 ;  /* 0x00000044002b7202 */ /* 0x000fe40000000f00 */
        /* <DEDUP_REMOVED lines=51> */
[----:B------:R-:W-:-:S07]  /*3330*/  MOV R87, R56 ;  /* 0x0000003800577202 */ /* 0x000fce0000000f00 */
.L_x_2539:
[----:B------:R-:W0:Y:S01]  /*3340*/  LDC.64 R76, c[0x0][0x268] ;  /* 0x00009a00ff4c7b82 */ /* 0x000e220000000a00 */
[----:B------:R-:W-:Y:S02]  /*3350*/  SHF.L.U32 R3, R53, 0x8, RZ ;  /* 0x0000000835037819 */ /* 0x000fe400000006ff */
[----:B------:R-:W-:Y:S02]  /*3360*/  LOP3.LUT R0, R52, 0x1f, RZ, 0xc0, !PT ;  /* 0x0000001f34007812 */ /* 0x000fe400078ec0ff */
[----:B------:R-:W-:Y:S02]  /*3370*/  SHF.L.U32 R32, R32, 0xe, RZ ;  /* 0x0000000e20207819 */ /* 0x000fe400000006ff */
[----:B------:R-:W-:Y:S01]  /*3380*/  LOP3.LUT R3, R3, 0x700, R0, 0xe2, !PT ;  /* 0x0000070003037812 */ /* 0x000fe200078ee200 */
[----:B------:R-:W1:Y:S03]  /*3390*/  LDC.64 R78, c[0x0][0x270] ;  /* 0x00009c00ff4e7b82 */ /* 0x000e660000000a00 */
[----:B------:R-:W-:-:S04]  /*33a0*/  LOP3.LUT R3, R3, 0xe0, R52, 0xf8, !PT ;  /* 0x000000e003037812 */ /* 0x000fc800078ef834 */
[----:B------:R-:W-:-:S04]  /*33b0*/  LOP3.LUT R33, R3, R32, RZ, 0xfc, !PT ;  /* 0x0000002003217212 */ /* 0x000fc800078efcff */
[C---:B------:R-:W-:Y:S02]  /*33c0*/  IADD3 R59, R33.reuse, 0x800, RZ ;  /* 0x00000800213b7810 */ /* 0x040fe40007ffe0ff */
[C---:B------:R-:W-:Y:S02]  /*33d0*/  IADD3 R63, R33.reuse, 0x1000, RZ ;  /* 0x00001000213f7810 */ /* 0x040fe40007ffe0ff */
[C---:B------:R-:W-:Y:S01]  /*33e0*/  IADD3 R75, R33.reuse, 0x1800, RZ ;  /* 0x00001800214b7810 */ /* 0x040fe20007ffe0ff */
[C-C-:B0-----:R-:W-:Y:S01]  /*33f0*/  IMAD.WIDE.U32 R2, R33.reuse, 0x10, R76.reuse ;  /* 0x0000001021027825 */ /* 0x141fe200078e004c */
[C---:B------:R-:W-:Y:S02]  /*3400*/  LOP3.LUT R81, R33.reuse, 0x2000, RZ, 0xfc, !PT ;  /* 0x0000200021517812 */ /* 0x040fe400078efcff */
[----:B------:R-:W-:Y:S01]  /*3410*/  IADD3 R83, R33, 0x2800, RZ ;  /* 0x0000280021537810 */ /* 0x000fe20007ffe0ff */
[----:B------:R-:W-:Y:S01]  /*3420*/  IMAD.WIDE.U32 R34, R59, 0x10, R76 ;  /* 0x000000103b227825 */ /* 0x000fe200078e004c */
[C---:B------:R-:W-:Y:S01]  /*3430*/  IADD3 R93, R33.reuse, 0x3000, RZ ;  /* 0x00003000215d7810 */ /* 0x040fe20007ffe0ff */
[----:B------:R0:W-:Y:S01]  /*3440*/  STG.E.128 desc[UR6][R2.64], R8 ;  /* 0x0000000802007986 */ /* 0x0001e2000c101d06 */
[C---:B------:R-:W-:Y:S01]  /*3450*/  IADD3 R95, R33.reuse, 0x3800, RZ ;  /* 0x00003800215f7810 */ /* 0x040fe20007ffe0ff */
[----:B-1----:R-:W-:-:S04]  /*3460*/  IMAD.WIDE.U32 R32, R33, 0x10, R78 ;  /* 0x0000001021207825 */ /* 0x002fc800078e004e */
[--C-:B------:R-:W-:Y:S01]  /*3470*/  IMAD.WIDE.U32 R52, R63, 0x10, R76.reuse ;  /* 0x000000103f347825 */ /* 0x100fe200078e004c */
[----:B------:R-:W-:Y:S03]  /*3480*/  STG.E.128 desc[UR6][R32.64], R4 ;  /* 0x0000000420007986 */ /* 0x000fe6000c101d06 */
[--C-:B------:R-:W-:Y:S01]  /*3490*/  IMAD.WIDE.U32 R54, R75, 0x10, R76.reuse ;  /* 0x000000104b367825 */ /* 0x100fe200078e004c */
[----:B------:R-:W-:Y:S03]  /*34a0*/  STG.E.128 desc[UR6][R34.64], R108 ;  /* 0x0000006c22007986 */ /* 0x000fe6000c101d06 */
[----:B------:R-:W-:-:S04]  /*34b0*/  IMAD.WIDE.U32 R56, R81, 0x10, R76 ;  /* 0x0000001051387825 */ /* 0x000fc800078e004c */
[----:B0-----:R-:W-:-:S04]  /*34c0*/  IMAD.WIDE.U32 R2, R59, 0x10, R78 ;  /* 0x000000103b027825 */ /* 0x001fc800078e004e */
[--C-:B------:R-:W-:Y:S01]  /*34d0*/  IMAD.WIDE.U32 R8, R63, 0x10, R78.reuse ;  /* 0x000000103f087825 */ /* 0x100fe200078e004e */
[----:B------:R-:W-:Y:S03]  /*34e0*/  STG.E.128 desc[UR6][R2.64], R12 ;  /* 0x0000000c02007986 */ /* 0x000fe6000c101d06 */
[--C-:B------:R-:W-:Y:S01]  /*34f0*/  IMAD.WIDE.U32 R10, R75, 0x10, R78.reuse ;  /* 0x000000104b0a7825 */ /* 0x100fe200078e004e */
[----:B------:R-:W-:Y:S03]  /*3500*/  STG.E.128 desc[UR6][R52.64], R20 ;  /* 0x0000001434007986 */ /* 0x000fe6000c101d06 */
[----:B------:R-:W-:Y:S01]  /*3510*/  IMAD.WIDE.U32 R58, R81, 0x10, R78 ;  /* 0x00000010513a7825 */ /* 0x000fe200078e004e */
[----:B------:R-:W-:Y:S03]  /*3520*/  STG.E.128 desc[UR6][R8.64], R16 ;  /* 0x0000001008007986 */ /* 0x000fe6000c101d06 */
[C---:B------:R-:W-:Y:S01]  /*3530*/  IMAD.WIDE.U32 R60, R83.reuse, 0x10, R76 ;  /* 0x00000010533c7825 */ /* 0x040fe200078e004c */
        /* <DEDUP_REMOVED lines=10> */
[----:B------:R-:W-:Y:S04]  /*35e0*/  STG.E.128 desc[UR6][R62.64], R44 ;  /* 0x0000002c3e007986 */ /* 0x000fe8000c101d06 */
[----:B------:R-:W-:Y:S04]  /*35f0*/  STG.E.128 desc[UR6][R72.64], R68 ;  /* 0x0000004448007986 */ /* 0x000fe8000c101d06 */
[----:B------:R-:W-:Y:S04]  /*3600*/  STG.E.128 desc[UR6][R74.64], R64 ;  /* 0x000000404a007986 */ /* 0x000fe8000c101d06 */
[----:B------:R-:W-:Y:S04]  /*3610*/  STG.E.128 desc[UR6][R76.64], R84 ;  /* 0x000000544c007986 */ /* 0x000fe8000c101d06 */
[----:B------:R-:W-:Y:S01]  /*3620*/  STG.E.128 desc[UR6][R78.64], R88 ;  /* 0x000000584e007986 */ /* 0x000fe2000c101d06 */
[----:B------:R-:W-:Y:S05]  /*3630*/  EXIT ;  /* 0x000000000000794d */ /* 0x000fea0003800000 */
.L_x_2540:
[----:B------:R-:W-:Y:S01]  /*3640*/  HFMA2.MMA R17, -RZ, RZ, 0, 9.5367431640625e-07 ;  /* 0x00000010ff117435 */ /* 0x000fe200000001ff */
[----:B------:R-:W-:Y:S02]  /*3650*/  MOV R16, R7 ;  /* 0x0000000700107202 */ /* 0x000fe40000000f00 */
[----:B------:R-:W-:Y:S02]  /*3660*/  MOV R18, 0x1f ;  /* 0x0000001f00127802 */ /* 0x000fe40000000f00 */
[----:B------:R-:W-:-:S07]  /*3670*/  MOV R13, 0xffffffff ;  /* 0xffffffff000d7802 */ /* 0x000fce0000000f00 */
[----:B------:R-:W-:Y:S05]  /*3680*/  WARPSYNC.COLLECTIVE R13, `(.L_x_2546) ;  /* 0x000000000d087348 */ /* 0x000fea0003c00000 */
[----:B------:R0:W1:Y:S02]  /*3690*/  SHFL.DOWN P1, R15, R16, R17, R18 ;  /* 0x08000011100f7389 */ /* 0x0000640000020012 */
[----:B01----:R-:W-:Y:S01]  /*36a0*/  ENDCOLLECTIVE ;  /* 0x000000000000791b */ /* 0x003fe20003800000 */
.L_x_2546:
[----:B------:R-:W-:Y:S02]  /*36b0*/  MOV R16, R3 ;  /* 0x0000000300107202 */ /* 0x000fe40000000f00 */
[----:B------:R-:W-:-:S07]  /*36c0*/  MOV R4, R15 ;  /* 0x0000000f00047202 */ /* 0x000fce0000000f00 */
[----:B------:R-:W-:Y:S05]  /*36d0*/  WARPSYNC.COLLECTIVE R13, `(.L_x_2547) ;  /* 0x000000000d087348 */ /* 0x000fea0003c00000 */
[----:B------:R0:W1:Y:S02]  /*36e0*/  SHFL.DOWN P1, R15, R16, R17, R18 ;  /* 0x08000011100f7389 */ /* 0x0000640000020012 */
[----:B01----:R-:W-:Y:S01]  /*36f0*/  ENDCOLLECTIVE ;  /* 0x000000000000791b */ /* 0x003fe20003800000 */
.L_x_2547:
[----:B------:R-:W-:Y:S01]  /*3700*/  FADD R4, R7, R4 ;  /* 0x0000000407047221 */ /* 0x000fe20000000000 */
[----:B------:R-:W-:-:S04]  /*3710*/  HFMA2.MMA R17, -RZ, RZ, 0, 4.76837158203125e-07 ;  /* 0x00000008ff117435 */ /* 0x000fc800000001ff */
[----:B------:R-:W-:Y:S02]  /*3720*/  MOV R16, R4 ;  /* 0x0000000400107202 */ /* 0x000fe40000000f00 */
[----:B------:R-:W-:-:S07]  /*3730*/  MOV R8, R15 ;  /* 0x0000000f00087202 */ /* 0x000fce0000000f00 */
[----:B------:R-:W-:Y:S05]  /*3740*/  WARPSYNC.COLLECTIVE R13, `(.L_x_2548) ;  /* 0x000000000d087348 */ /* 0x000fea0003c00000 */
[----:B------:R0:W1:Y:S02]  /*3750*/  SHFL.DOWN P1, R15, R16, R17, R18 ;  /* 0x08000011100f7389 */ /* 0x0000640000020012 */
[----:B01----:R-:W-:Y:S01]  /*3760*/  ENDCOLLECTIVE ;  /* 0x000000000000791b */ /* 0x003fe20003800000 */
.L_x_2548:
[----:B------:R-:W-:-:S05]  /*3770*/  FADD R8, R3, R8 ;  /* 0x0000000803087221 */ /* 0x000fca0000000000 */
[----:B------:R-:W-:Y:S02]  /*3780*/  MOV R16, R8 ;  /* 0x0000000800107202 */ /* 0x000fe40000000f00 */
[----:B------:R-:W-:-:S07]  /*3790*/  MOV R5, R15 ;  /* 0x0000000f00057202 */ /* 0x000fce0000000f00 */
[----:B------:R-:W-:Y:S05]  /*37a0*/  WARPSYNC.COLLECTIVE R13, `(.L_x_2549) ;  /* 0x000000000d087348 */ /* 0x000fea0003c00000 */
[----:B------:R0:W1:Y:S02]  /*37b0*/  SHFL.DOWN P1, R15, R16, R17, R18 ;  /* 0x08000011100f7389 */ /* 0x0000640000020012 */
[----:B01----:R-:W-:Y:S01]  /*37c0*/  ENDCOLLECTIVE ;  /* 0x000000000000791b */ /* 0x003fe20003800000 */
.L_x_2549:
[----:B------:R-:W-:Y:S01]  /*37d0*/  FADD R10, R4, R5 ;  /* 0x00000005040a7221 */ /* 0x000fe20000000000 */
[----:B------:R-:W-:-:S04]  /*37e0*/  HFMA2.MMA R17, -RZ, RZ, 0, 2.384185791015625e-07 ;  /* 0x00000004ff117435 */ /* 0x000fc800000001ff */
[----:B------:R-:W-:Y:S02]  /*37f0*/  MOV R16, R10 ;  /* 0x0000000a00107202 */ /* 0x000fe40000000f00 */
[----:B------:R-:W-:-:S07]  /*3800*/  MOV R9, R15 ;  /* 0x0000000f00097202 */ /* 0x000fce0000000f00 */
[----:B------:R-:W-:Y:S05]  /*3810*/  WARPSYNC.COLLECTIVE R13, `(.L_x_2550) ;  /* 0x000000000d087348 */ /* 0x000fea0003c00000 */
[----:B------:R0:W1:Y:S02]  /*3820*/  SHFL.DOWN P1, R15, R16, R17, R18 ;  /* 0x08000011100f7389 */ /* 0x0000640000020012 */
[----:B01----:R-:W-:Y:S01]  /*3830*/  ENDCOLLECTIVE ;  /* 0x000000000000791b */ /* 0x003fe20003800000 */
.L_x_2550:
[----:B------:R-:W-:-:S05]  /*3840*/  FADD R9, R8, R9 ;  /* 0x0000000908097221 */ /* 0x000fca0000000000 */
[----:B------:R-:W-:Y:S02]  /*3850*/  MOV R16, R9 ;  /* 0x0000000900107202 */ /* 0x000fe40000000f00 */
[----:B------:R-:W-:-:S07]  /*3860*/  MOV R5, R15 ;  /* 0x0000000f00057202 */ /* 0x000fce0000000f00 */
[----:B------:R-:W-:Y:S05]  /*3870*/  WARPSYNC.COLLECTIVE R13, `(.L_x_2551) ;  /* 0x000000000d087348 */ /* 0x000fea0003c00000 */
[----:B------:R0:W1:Y:S02]  /*3880*/  SHFL.DOWN P1, R15, R16, R17, R18 ;  /* 0x08000011100f7389 */ /* 0x0000640000020012 */
[----:B01----:R-:W-:Y:S01]  /*3890*/  ENDCOLLECTIVE ;  /* 0x000000000000791b */ /* 0x003fe20003800000 */
.L_x_2551:
[----:B------:R-:W-:Y:S01]  /*38a0*/  FADD R11, R10, R5 ;  /* 0x000000050a0b7221 */ /* 0x000fe20000000000 */
[----:B------:R-:W-:-:S04]  /*38b0*/  HFMA2.MMA R17, -RZ, RZ, 0, 1.1920928955078125e-07 ;  /* 0x00000002ff117435 */ /* 0x000fc800000001ff */
[----:B------:R-:W-:Y:S02]  /*38c0*/  MOV R16, R11 ;  /* 0x0000000b00107202 */ /* 0x000fe40000000f00 */
[----:B------:R-:W-:-:S07]  /*38d0*/  MOV R12, R15 ;  /* 0x0000000f000c7202 */ /* 0x000fce0000000f00 */
[----:B------:R-:W-:Y:S05]  /*38e0*/  WARPSYNC.COLLECTIVE R13, `(.L_x_2552) ;  /* 0x000000000d087348 */ /* 0x000fea0003c00000 */
[----:B------:R0:W1:Y:S02]  /*38f0*/  SHFL.DOWN P1, R15, R16, R17, R18 ;  /* 0x08000011100f7389 */ /* 0x0000640000020012 */
[----:B01----:R-:W-:Y:S01]  /*3900*/  ENDCOLLECTIVE ;  /* 0x000000000000791b */ /* 0x003fe20003800000 */
.L_x_2552:
[----:B------:R-:W-:-:S05]  /*3910*/  FADD R12, R9, R12 ;  /* 0x0000000c090c7221 */ /* 0x000fca0000000000 */
[----:B------:R-:W-:Y:S02]  /*3920*/  MOV R16, R12 ;  /* 0x0000000c00107202 */ /* 0x000fe40000000f00 */
[----:B------:R-:W-:-:S07]  /*3930*/  MOV R14, R15 ;  /* 0x0000000f000e7202 */ /* 0x000fce0000000f00 */
[----:B------:R-:W-:Y:S05]  /*3940*/  WARPSYNC.COLLECTIVE R13, `(.L_x_2553) ;  /* 0x000000000d087348 */ /* 0x000fea0003c00000 */
[----:B------:R0:W1:Y:S02]  /*3950*/  SHFL.DOWN P1, R15, R16, R17, R18 ;  /* 0x08000011100f7389 */ /* 0x0000640000020012 */
[----:B01----:R-:W-:Y:S01]  /*3960*/  ENDCOLLECTIVE ;  /* 0x000000000000791b */ /* 0x003fe20003800000 */
.L_x_2553:
[----:B------:R-:W-:Y:S01]  /*3970*/  FADD R4, R11, R14 ;  /* 0x0000000e0b047221 */ /* 0x000fe20000000000 */
[----:B------:R-:W-:-:S04]  /*3980*/  HFMA2.MMA R17, -RZ, RZ, 0, 5.9604644775390625e-08 ;  /* 0x00000001ff117435 */ /* 0x000fc800000001ff */
[----:B------:R-:W-:Y:S02]  /*3990*/  MOV R16, R4 ;  /* 0x0000000400107202 */ /* 0x000fe40000000f00 */
[----:B------:R-:W-:-:S07]  /*39a0*/  MOV R5, R15 ;  /* 0x0000000f00057202 */ /* 0x000fce0000000f00 */
[----:B------:R-:W-:Y:S05]  /*39b0*/  WARPSYNC.COLLECTIVE R13, `(.L_x_2554) ;  /* 0x000000000d087348 */ /* 0x000fea0003c00000 */
[----:B------:R0:W1:Y:S02]  /*39c0*/  SHFL.DOWN P1, R15, R16, R17, R18 ;  /* 0x08000011100f7389 */ /* 0x0000640000020012 */
[----:B01----:R-:W-:Y:S01]  /*39d0*/  ENDCOLLECTIVE ;  /* 0x000000000000791b */ /* 0x003fe20003800000 */
.L_x_2554:
[----:B------:R-:W-:-:S05]  /*39e0*/  FADD R5, R12, R5 ;  /* 0x000000050c057221 */ /* 0x000fca0000000000 */
[----:B------:R-:W-:Y:S02]  /*39f0*/  MOV R16, R5 ;  /* 0x0000000500107202 */ /* 0x000fe40000000f00 */
[----:B------:R-:W-:-:S07]  /*3a00*/  MOV R7, R15 ;  /* 0x0000000f00077202 */ /* 0x000fce0000000f00 */
[----:B------:R-:W-:Y:S05]  /*3a10*/  WARPSYNC.COLLECTIVE R13, `(.L_x_2555) ;  /* 0x000000000d087348 */ /* 0x000fea0003c00000 */
[----:B------:R0:W1:Y:S02]  /*3a20*/  SHFL.DOWN P1, R15, R16, R17, R18 ;  /* 0x08000011100f7389 */ /* 0x0000640000020012 */
[----:B01----:R-:W-:Y:S01]  /*3a30*/  ENDCOLLECTIVE ;  /* 0x000000000000791b */ /* 0x003fe20003800000 */
.L_x_2555:
[----:B------:R-:W-:Y:S01]  /*3a40*/  MOV R8, R15 ;  /* 0x0000000f00087202 */ /* 0x000fe20000000f00 */
[----:B------:R-:W-:Y:S06]  /*3a50*/  BRA `(.L_x_2556) ;  /* 0xffffffe400a07947 */ /* 0x000fec000383ffff */
.L_x_2557:
        /* <DEDUP_REMOVED lines=10> */
.L_x_7894:


//--------------------- .text._ZN18transformer_engine13normalization28ln_bwd_finalize_tuned_kernelINS0_22Kernel_traits_finalizeILj65536E13__nv_bfloat16S3_S3_fjLj1024ELj4ENS0_18Kernel_traits_baseILj65536ES3_S3_S3_fjLj1024EEEEEEEvNS0_20BackwardKernelParamsE --------------------------
	.section	.text._ZN18transformer_engine13normalization28ln_bwd_finalize_tuned_kernelINS0_22Kernel_traits_finalizeILj65536E13__nv_bfloat16S3_S3_fjLj1024ELj4ENS0_18Kernel_traits_baseILj65536ES3_S3_S3_fjLj1024EEEEEEEvNS0_20BackwardKernelParamsE,"ax",@progbits
	.align	128
        .global         _ZN18transformer_engine13normalization28ln_bwd_finalize_tuned_kernelINS0_22Kernel_traits_finalizeILj65536E13__nv_bfloat16S3_S3_fjLj1024ELj4ENS0_18Kernel_traits_baseILj65536ES3_S3_S3_fjLj1024EEEEEEEvNS0_20BackwardKernelParamsE
        .type           _ZN18transformer_engine13normalization28ln_bwd_finalize_tuned_kernelINS0_22Kernel_traits_finalizeILj65536E13__nv_bfloat16S3_S3_fjLj1024ELj4ENS0_18Kernel_traits_baseILj65536ES3_S3_S3_fjLj1024EEEEEEEvNS0_20BackwardKernelParamsE,@function
        .size           _ZN18transformer_engine13normalization28ln_bwd_finalize_tuned_kernelINS0_22Kernel_traits_finalizeILj65536E13__nv_bfloat16S3_S3_fjLj1024ELj4ENS0_18Kernel_traits_baseILj65536ES3_S3_S3_fjLj1024EEEEEEEvNS0_20BackwardKernelParamsE,(.L_x_7895 - _ZN18transformer_engine13normalization28ln_bwd_finalize_tuned_kernelINS0_22Kernel_traits_finalizeILj65536E13__nv_bfloat16S3_S3_fjLj1024ELj4ENS0_18Kernel_traits_baseILj65536ES3_S3_S3_fjLj1024EEEEEEEvNS0_20BackwardKernelParamsE)
        .other          _ZN18transformer_engine13normalization28ln_bwd_finalize_tuned_kernelINS0_22Kernel_traits_finalizeILj65536E13__nv_bfloat16S3_S3_fjLj1024ELj4ENS0_18Kernel_traits_baseILj65536ES3_S3_S3_fjLj1024EEEEEEEvNS0_20BackwardKernelParamsE,@"STO_CUDA_ENTRY STV_DEFAULT"
_ZN18transformer_engine13normalization28ln_bwd_finalize_tuned_kernelINS0_22Kernel_traits_finalizeILj65536E13__nv_bfloat16S3_S3_fjLj1024ELj4ENS0_18Kernel_traits_baseILj65536ES3_S3_S3_fjLj1024EEEEEEEvNS0_20BackwardKernelParamsE:
.text._ZN18transformer_engine13normalization28ln_bwd_finalize_tuned_kernelINS0_22Kernel_traits_finalizeILj65536E13__nv_bfloat16S3_S3_fjLj1024ELj4ENS0_18Kernel_traits_baseILj65536ES3_S3_S3_fjLj1024EEEEEEEvNS0_20BackwardKernelParamsE:
        /* <DEDUP_REMOVED lines=20> */
.L_x_2569:
        /* <DEDUP_REMOVED lines=28> */
.L_x_2562:
        /* <DEDUP_REMOVED lines=33> */
.L_x_2561:
[----:B------:R-:W-:Y:S05]  /*0510*/  BSYNC B1 ;  /* 0x0000000000017941 */ /* 0x000fea0003800000 */
.L_x_2560:
        /* <DEDUP_REMOVED lines=23> */
.L_x_2564:
[----:B------:R-:W-:Y:S05]  /*0690*/  BSYNC B1 ;  /* 0x0000000000017941 */ /* 0x000fea0003800000 */
.L_x_2563:
        /* <DEDUP_REMOVED lines=11> */
.L_x_2559:
[----:B------:R-:W-:Y:S05]  /*0750*/  BSYNC B0 ;  /* 0x0000000000007941 */ /* 0x000fea0003800000 */
.L_x_2558:
        /* <DEDUP_REMOVED lines=33> */
.L_x_2580:
[----:B------:R-:W-:Y:S01]  /*0970*/  @!P0 SHF.R.U32.HI R11, RZ, 0x3, R0 ;  /* 0x00000003ff0b8819 */ /* 0x000fe20000011600 */
[----:B--2---:R-:W-:Y:S01]  /*0980*/  FADD R13, R8, R13 ;  /* 0x0000000d080d7221 */ /* 0x004fe20000000000 */
[----:B-1----:R-:W-:Y:S02]  /*0990*/  FADD R9, R10, R9 ;  /* 0x000000090a097221 */ /* 0x002fe40000000000 */
[----:B0-----:R-:W-:-:S05]  /*09a0*/  @!P0 LOP3.LUT R8, R11, 0x1ffffffc, RZ, 0xc0, !PT ;  /* 0x1ffffffc0b088812 */ /* 0x001fca00078ec0ff */
[----:B------:R1:W-:Y:S04]  /*09b0*/  @!P0 STS [R8+UR4+0x2000], R13 ;  /* 0x0020000d08008988 */ /* 0x0003e80008000804 */
[----:B------:R1:W-:Y:S02]  /*09c0*/  @!P0 STS [R8+UR4+0x2080], R9 ;  /* 0x0020800908008988 */ /* 0x0003e40008000804 */
.L_x_2565:
        /* <DEDUP_REMOVED lines=18> */
.L_x_2568:
[----:B------:R-:W-:Y:S05]  /*0af0*/  BSYNC B0 ;  /* 0x0000000000007941 */ /* 0x000fea0003800000 */
.L_x_2567:
[C---:B------:R-:W-:Y:S01]  /*0b00*/  ISETP.GT.U32.AND P0, PT, R5.reuse, -0x10001, PT ;  /* 0xfffeffff0500780c */ /* 0x040fe20003f04070 */
[----:B------:R-:W-:Y:S01]  /*0b10*/  VIADD R5, R5, 0x10000 ;  /* 0x0001000005057836 */ /* 0x000fe20000000000 */
[----:B------:R-:W-:-:S11]  /*0b20*/  IADD3 R6, R6, 0x8000, RZ ;  /* 0x0000800006067810 */ /* 0x000fd60007ffe0ff */
[----:B------:R-:W-:Y:S05]  /*0b30*/  @P0 BRA `(.L_x_2569) ;  /* 0xfffffff400800947 */ /* 0x000fea000383ffff */
[----:B------:R-:W-:Y:S05]  /*0b40*/  EXIT ;  /* 0x000000000000794d */ /* 0x000fea0003800000 */
.L_x_2566:
[----:B------:R-:W-:Y:S01]  /*0b50*/  HFMA2.MMA R21, -RZ, RZ, 0, 1.847743988037109375e-06 ;  /* 0x0000001fff157435 */ /* 0x000fe200000001ff */
[----:B0-----:R-:W-:Y:S01]  /*0b60*/  MOV R19, R10 ;  /* 0x0000000a00137202 */ /* 0x001fe20000000f00 */
[----:B------:R-:W-:Y:S01]  /*0b70*/  IMAD.MOV.U32 R18, RZ, RZ, 0x1 ;  /* 0x00000001ff127424 */ /* 0x000fe200078e00ff */
[----:B------:R-:W-:-:S08]  /*0b80*/  MOV R16, 0xffffffff ;  /* 0xffffffff00107802 */ /* 0x000fd00000000f00 */
[----:B-12---:R-:W-:Y:S05]  /*0b90*/  WARPSYNC.COLLECTIVE R16, `(.L_x_2570) ;  /* 0x0000000010087348 */ /* 0x006fea0003c00000 */
[----:B------:R0:W3:Y:S02]  /*0ba0*/  SHFL.BFLY P1, R17, R19, R18, R21 ;  /* 0x0c00001213117389 */ /* 0x0000e40000020015 */
[----:B0123--:R-:W-:Y:S01]  /*0bb0*/  ENDCOLLECTIVE ;  /* 0x000000000000791b */ /* 0x00ffe20003800000 */
.L_x_2570:
[----:B------:R-:W-:Y:S01]  /*0bc0*/  HFMA2.MMA R18, -RZ, RZ, 0, 1.1920928955078125e-07 ;  /* 0x00000002ff127435 */ /* 0x000fe200000001ff */
[----:B------:R-:W-:-:S04]  /*0bd0*/  IMAD.MOV.U32 R9, RZ, RZ, R17 ;  /* 0x000000ffff097224 */ /* 0x000fc800078e0011 */
[----:B------:R-:W-:-:S05]  /*0be0*/  FADD R9, R10, R9 ;  /* 0x000000090a097221 */ /* 0x000fca0000000000 */
[----:B------:R-:W-:-:S07]  /*0bf0*/  MOV R19, R9 ;  /* 0x0000000900137202 */ /* 0x000fce0000000f00 */
[----:B------:R-:W-:Y:S05]  /*0c00*/  WARPSYNC.COLLECTIVE R16, `(.L_x_2571) ;  /* 0x0000000010087348 */ /* 0x000fea0003c00000 */
[----:B------:R0:W1:Y:S02]  /*0c10*/  SHFL.BFLY P1, R17, R19, R18, R21 ;  /* 0x0c00001213117389 */ /* 0x0000640000020015 */
[----:B01----:R-:W-:Y:S01]  /*0c20*/  ENDCOLLECTIVE ;  /* 0x000000000000791b */ /* 0x003fe20003800000 */
.L_x_2571:
[----:B------:R-:W-:Y:S01]  /*0c30*/  HFMA2.MMA R18, -RZ, RZ, 0, 2.384185791015625e-07 ;  /* 0x00000004ff127435 */ /* 0x000fe200000001ff */
[----:B------:R-:W-:-:S04]  /*0c40*/  IMAD.MOV.U32 R12, RZ, RZ, R17 ;  /* 0x000000ffff0c7224 */ /* 0x000fc800078e0011 */
[----:B------:R-:W-:-:S05]  /*0c50*/  FADD R12, R9, R12 ;  /* 0x0000000c090c7221 */ /* 0x000fca0000000000 */
[----:B------:R-:W-:-:S07]  /*0c60*/  MOV R19, R12 ;  /* 0x0000000c00137202 */ /* 0x000fce0000000f00 */
[----:B------:R-:W-:Y:S05]  /*0c70*/  WARPSYNC.COLLECTIVE R16, `(.L_x_2572) ;  /* 0x0000000010087348 */ /* 0x000fea0003c00000 */
[----:B------:R0:W1:Y:S02]  /*0c80*/  SHFL.BFLY P1, R17, R19, R18, R21 ;  /* 0x0c00001213117389 */ /* 0x0000640000020015 */
[----:B01----:R-:W-:Y:S01]  /*0c90*/  ENDCOLLECTIVE ;  /* 0x000000000000791b */ /* 0x003fe20003800000 */
.L_x_2572:
[----:B------:R-:W-:Y:S01]  /*0ca0*/  HFMA2.MMA R18, -RZ, RZ, 0, 4.76837158203125e-07 ;  /* 0x00000008ff127435 */ /* 0x000fe200000001ff */
[----:B------:R-:W-:-:S04]  /*0cb0*/  IMAD.MOV.U32 R11, RZ, RZ, R17 ;  /* 0x000000ffff0b7224 */ /* 0x000fc800078e0011 */
[----:B------:R-:W-:-:S05]  /*0cc0*/  FADD R11, R12, R11 ;  /* 0x0000000b0c0b7221 */ /* 0x000fca0000000000 */
[----:B------:R-:W-:-:S07]  /*0cd0*/  MOV R19, R11 ;  /* 0x0000000b00137202 */ /* 0x000fce0000000f00 */
[----:B------:R-:W-:Y:S05]  /*0ce0*/  WARPSYNC.COLLECTIVE R16, `(.L_x_2573) ;  /* 0x0000000010087348 */ /* 0x000fea0003c00000 */
[----:B------:R0:W1:Y:S02]  /*0cf0*/  SHFL.BFLY P1, R17, R19, R18, R21 ;  /* 0x0c00001213117389 */ /* 0x0000640000020015 */
[----:B01----:R-:W-:Y:S01]  /*0d00*/  ENDCOLLECTIVE ;  /* 0x000000000000791b */ /* 0x003fe20003800000 */
.L_x_2573:
[----:B------:R-:W-:Y:S01]  /*0d10*/  HFMA2.MMA R18, -RZ, RZ, 0, 9.5367431640625e-07 ;  /* 0x00000010ff127435 */ /* 0x000fe200000001ff */
[----:B------:R-:W-:-:S04]  /*0d20*/  IMAD.MOV.U32 R10, RZ, RZ, R17 ;  /* 0x000000ffff0a7224 */ /* 0x000fc800078e0011 */
[----:B------:R-:W-:-:S05]  /*0d30*/  FADD R10, R11, R10 ;  /* 0x0000000a0b0a7221 */ /* 0x000fca0000000000 */
[----:B------:R-:W-:-:S07]  /*0d40*/  MOV R19, R10 ;  /* 0x0000000a00137202 */ /* 0x000fce0000000f00 */
[----:B------:R-:W-:Y:S05]  /*0d50*/  WARPSYNC.COLLECTIVE R16, `(.L_x_2574) ;  /* 0x0000000010087348 */ /* 0x000fea0003c00000 */
[----:B------:R0:W1:Y:S02]  /*0d60*/  SHFL.BFLY P1, R17, R19, R18, R21 ;  /* 0x0c00001213117389 */ /* 0x0000640000020015 */
[----:B01----:R-:W-:Y:S01]  /*0d70*/  ENDCOLLECTIVE ;  /* 0x000000000000791b */ /* 0x003fe20003800000 */
.L_x_2574:
[----:B------:R-:W-:Y:S01]  /*0d80*/  HFMA2.MMA R18, -RZ, RZ, 0, 5.9604644775390625e-08 ;  /* 0x00000001ff127435 */ /* 0x000fe200000001ff */
[----:B------:R-:W-:Y:S01]  /*0d90*/  MOV R19, R8 ;  /* 0x0000000800137202 */ /* 0x000fe20000000f00 */
[----:B------:R-:W-:-:S09]  /*0da0*/  IMAD.MOV.U32 R9, RZ, RZ, R17 ;  /* 0x000000ffff097224 */ /* 0x000fd200078e0011 */
[----:B------:R-:W-:Y:S05]  /*0db0*/  WARPSYNC.COLLECTIVE R16, `(.L_x_2575) ;  /* 0x0000000010087348 */ /* 0x000fea0003c00000 */
[----:B------:R0:W1:Y:S02]  /*0dc0*/  SHFL.BFLY P1, R17, R19, R18, R21 ;  /* 0x0c00001213117389 */ /* 0x0000640000020015 */
[----:B01----:R-:W-:Y:S01]  /*0dd0*/  ENDCOLLECTIVE ;  /* 0x000000000000791b */ /* 0x003fe20003800000 */
.L_x_2575:
[----:B------:R-:W-:Y:S01]  /*0de0*/  HFMA2.MMA R18, -RZ, RZ, 0, 1.1920928955078125e-07 ;  /* 0x00000002ff127435 */ /* 0x000fe200000001ff */
[----:B------:R-:W-:-:S04]  /*0df0*/  IMAD.MOV.U32 R11, RZ, RZ, R17 ;  /* 0x000000ffff0b7224 */ /* 0x000fc800078e0011 */
[----:B------:R-:W-:-:S05]  /*0e00*/  FADD R13, R8, R11 ;  /* 0x0000000b080d7221 */ /* 0x000fca0000000000 */
[----:B------:R-:W-:-:S07]  /*0e10*/  MOV R19, R13 ;  /* 0x0000000d00137202 */ /* 0x000fce0000000f00 */
[----:B------:R-:W-:Y:S05]  /*0e20*/  WARPSYNC.COLLECTIVE R16, `(.L_x_2576) ;  /* 0x0000000010087348 */ /* 0x000fea0003c00000 */
[----:B------:R0:W1:Y:S02]  /*0e30*/  SHFL.BFLY P1, R17, R19, R18, R21 ;  /* 0x0c00001213117389 */ /* 0x0000640000020015 */
[----:B01----:R-:W-:Y:S01]  /*0e40*/  ENDCOLLECTIVE ;  /* 0x000000000000791b */ /* 0x003fe20003800000 */
.L_x_2576:
[----:B------:R-:W-:Y:S01]  /*0e50*/  HFMA2.MMA R18, -RZ, RZ, 0, 2.384185791015625e-07 ;  /* 0x00000004ff127435 */ /* 0x000fe200000001ff */
[----:B------:R-:W-:-:S04]  /*0e60*/  IMAD.MOV.U32 R14, RZ, RZ, R17 ;  /* 0x000000ffff0e7224 */ /* 0x000fc800078e0011 */
[----:B------:R-:W-:-:S05]  /*0e70*/  FADD R14, R13, R14 ;  /* 0x0000000e0d0e7221 */ /* 0x000fca0000000000 */
[----:B------:R-:W-:-:S07]  /*0e80*/  MOV R19, R14 ;  /* 0x0000000e00137202 */ /* 0x000fce0000000f00 */
[----:B------:R-:W-:Y:S05]  /*0e90*/  WARPSYNC.COLLECTIVE R16, `(.L_x_2577) ;  /* 0x0000000010087348 */ /* 0x000fea0003c00000 */
[----:B------:R0:W1:Y:S02]  /*0ea0*/  SHFL.BFLY P1, R17, R19, R18, R21 ;  /* 0x0c00001213117389 */ /* 0x0000640000020015 */
[----:B01----:R-:W-:Y:S01]  /*0eb0*/  ENDCOLLECTIVE ;  /* 0x000000000000791b */ /* 0x003fe20003800000 */
.L_x_2577:
[----:B------:R-:W-:Y:S01]  /*0ec0*/  HFMA2.MMA R18, -RZ, RZ, 0, 4.76837158203125e-07 ;  /* 0x00000008ff127435 */ /* 0x000fe200000001ff */
[----:B------:R-:W-:-:S04]  /*0ed0*/  IMAD.MOV.U32 R15, RZ, RZ, R17 ;  /* 0x000000ffff0f7224 */ /* 0x000fc800078e0011 */
[----:B------:R-:W-:-:S05]  /*0ee0*/  FADD R15, R14, R15 ;  /* 0x0000000f0e0f7221 */ /* 0x000fca0000000000 */
[----:B------:R-:W-:-:S07]  /*0ef0*/  MOV R19, R15 ;  /* 0x0000000f00137202 */ /* 0x000fce0000000f00 */
[----:B------:R-:W-:Y:S05]  /*0f00*/  WARPSYNC.COLLECTIVE R16, `(.L_x_2578) ;  /* 0x0000000010087348 */ /* 0x000fea0003c00000 */
[----:B------:R0:W1:Y:S02]  /*0f10*/  SHFL.BFLY P1, R17, R19, R18, R21 ;  /* 0x0c00001213117389 */ /* 0x0000640000020015 */
[----:B01----:R-:W-:Y:S01]  /*0f20*/  ENDCOLLECTIVE ;  /* 0x000000000000791b */ /* 0x003fe20003800000 */
.L_x_2578:
[----:B------:R-:W-:Y:S01]  /*0f30*/  HFMA2.MMA R18, -RZ, RZ, 0, 9.5367431640625e-07 ;  /* 0x00000010ff127435 */ /* 0x000fe200000001ff */
[----:B------:R-:W-:-:S04]  /*0f40*/  IMAD.MOV.U32 R8, RZ, RZ, R17 ;  /* 0x000000ffff087224 */ /* 0x000fc800078e0011 */
[----:B------:R-:W-:-:S05]  /*0f50*/  FADD R8, R15, R8 ;  /* 0x000000080f087221 */ /* 0x000fca0000000000 */
[----:B------:R-:W-:-:S07]  /*0f60*/  MOV R19, R8 ;  /* 0x0000000800137202 */ /* 0x000fce0000000f00 */
[----:B------:R-:W-:Y:S05]  /*0f70*/  WARPSYNC.COLLECTIVE R16, `(.L_x_2579) ;  /* 0x0000000010087348 */ /* 0x000fea0003c00000 */
[----:B------:R0:W1:Y:S02]  /*0f80*/  SHFL.BFLY P1, R17, R19, R18, R21 ;  /* 0x0c00001213117389 */ /* 0x0000640000020015 */
[----:B01----:R-:W-:Y:S01]  /*0f90*/  ENDCOLLECTIVE ;  /* 0x000000000000791b */ /* 0x003fe20003800000 */
.L_x_2579:
[----:B------:R-:W-:Y:S01]  /*0fa0*/  MOV R13, R17 ;  /* 0x00000011000d7202 */ /* 0x000fe20000000f00 */
[----:B------:R-:W-:Y:S06]  /*0fb0*/  BRA `(.L_x_2580) ;  /* 0xfffffff8006c7947 */ /* 0x000fec000383ffff */
.L_x_2581:
        /* <DEDUP_REMOVED lines=12> */
.L_x_7895:


//--------------------- .text._ZN18transformer_engine13normalization19ln_bwd_tuned_kernelINS0_13Kernel_traitsI13__nv_bfloat16S3_S3_fjLj65536ELj8ELj1ELj8ELj16ENS0_18Kernel_traits_baseILj65536ES3_S3_S3_fjLj256EEEEEEEvNS0_20BackwardKernelParamsE --------------------------
	.section	.text._ZN18transformer_engine13normalization19ln_bwd_tuned_kernelINS0_13Kernel_traitsI13__nv_bfloat16S3_S3_fjLj65536ELj8ELj1ELj8ELj16ENS0_18Kernel_traits_baseILj65536ES3_S3_S3_fjLj256EEEEEEEvNS0_20BackwardKernelParamsE,"ax",@progbits
	.align	128
        .global         _ZN18transformer_engine13normalization19ln_bwd_tuned_kernelINS0_13Kernel_traitsI13__nv_bfloat16S3_S3_fjLj65536ELj8ELj1ELj8ELj16ENS0_18Kernel_traits_baseILj65536ES3_S3_S3_fjLj256EEEEEEEvNS0_20BackwardKernelParamsE
        .type           _ZN18transformer_engine13normalization19ln_bwd_tuned_kernelINS0_13Kernel_traitsI13__nv_bfloat16S3_S3_fjLj65536ELj8ELj1ELj8ELj16ENS0_18Kernel_traits_baseILj65536ES3_S3_S3_fjLj256EEEEEEEvNS0_20BackwardKernelParamsE,@function
        .size           _ZN18transformer_engine13normalization19ln_bwd_tuned_kernelINS0_13Kernel_traitsI13__nv_bfloat16S3_S3_fjLj65536ELj8ELj1ELj8ELj16ENS0_18Kernel_traits_baseILj65536ES3_S3_S3_fjLj256EEEEEEEvNS0_20BackwardKernelParamsE,(.L_x_7896 - _ZN18transformer_engine13normalization19ln_bwd_tuned_kernelINS0_13Kernel_traitsI13__nv_bfloat16S3_S3_fjLj65536ELj8ELj1ELj8ELj16ENS0_18Kernel_traits_baseILj65536ES3_S3_S3_fjLj256EEEEEEEvNS0_20BackwardKernelParamsE)
        .other          _ZN18transformer_engine13normalization19ln_bwd_tuned_kernelINS0_13Kernel_traitsI13__nv_bfloat16S3_S3_fjLj65536ELj8ELj1ELj8ELj16ENS0_18Kernel_traits_baseILj65536ES3_S3_S3_fjLj256EEEEEEEvNS0_20BackwardKernelParamsE,@"STO_CUDA_ENTRY STV_DEFAULT"
_ZN18transformer_engine13normalization19ln_bwd_tuned_kernelINS0_13Kernel_traitsI13__nv_bfloat16S3_S3_fjLj65536ELj8ELj1ELj8ELj16ENS0_18Kernel_traits_baseILj65536ES3_S3_S3_fjLj256EEEEEEEvNS0_20BackwardKernelParamsE:
.text._ZN18transformer_engine13normalization19ln_bwd_tuned_kernelINS0_13Kernel_traitsI13__nv_bfloat16S3_S3_fjLj65536ELj8ELj1ELj8ELj16ENS0_18Kernel_traits_baseILj65536ES3_S3_S3_fjLj256EEEEEEEvNS0_20BackwardKernelParamsE:
[----:B------:R-:W-:Y:S01]  /*0000*/  LDC R1, c[0x0][0x28] ;  /* 0x00000a00ff017b82 */ /* 0x000fe20000000800 */
[----:B------:R-:W0:Y:S01]  /*0010*/  S2R R138, SR_CTAID.X ;  /* 0x00000000008a7919 */ /* 0x000e220000002500 */
[----:B------:R-:W-:Y:S01]  /*0020*/  ULDC UR4, c[0x0][0x218] ;  /* 0x0000860000047ab9 */ /* 0x000fe20000000800 */
[----:B------:R-:W-:Y:S01]  /*0030*/  ULDC.64 UR6, c[0x0][0x208] ;  /* 0x0000820000067ab9 */ /* 0x000fe20000000a00 */
[----:B------:R-:W-:Y:S01]  /*0040*/  CS2R R42, SRZ ;  /* 0x00000000002a7805 */ /* 0x000fe2000001ff00 */
[----:B------:R-:W1:Y:S01]  /*0050*/  S2R R36, SR_TID.X ;  /* 0x0000000000247919 */ /* 0x000e620000002100 */
        /* <DEDUP_REMOVED lines=27> */
[----:B0-----:R-:W-:Y:S02]  /*0210*/  SHF.R.U32.HI R37, RZ, 0x3, R138 ;  /* 0x00000003ff257819 */ /* 0x001fe4000001168a */
[----:B------:R-:W-:Y:S02]  /*0220*/  CS2R R14, SRZ ;  /* 0x00000000000e7805 */ /* 0x000fe4000001ff00 */
[----:B------:R-:W-:Y:S02]  /*0230*/  CS2R R12, SRZ ;  /* 0x00000000000c7805 */ /* 0x000fe4000001ff00 */
[----:B------:R-:W-:Y:S02]  /*0240*/  CS2R R6, SRZ ;  /* 0x0000000000067805 */ /* 0x000fe4000001ff00 */
[----:B-1----:R-:W-:Y:S02]  /*0250*/  LEA.HI R177, R36, R37, RZ, 0x18 ;  /* 0x0000002524b17211 */ /* 0x002fe400078fc0ff */
[----:B------:R-:W-:-:S02]  /*0260*/  CS2R R4, SRZ ;  /* 0x0000000000047805 */ /* 0x000fc4000001ff00 */
[----:B------:R-:W-:-:S13]  /*0270*/  ISETP.GE.AND P0, PT, R177, UR4, PT ;  /* 0x00000004b1007c0c */ /* 0x000fda000bf06270 */
        /* <DEDUP_REMOVED lines=9> */
[----:B------:R-:W2:Y:S04]  /*0310*/  LDG.E.128 R4, desc[UR6][R2.64] ;  /* 0x0000000602047981 */ /* 0x000ea8000c1e1d00 */
[----:B------:R-:W3:Y:S04]  /*0320*/  LDG.E.128 R8, desc[UR6][R2.64+0x8000] ;  /* 0x0080000602087981 */ /* 0x000ee8000c1e1d00 */
[----:B------:R-:W4:Y:S04]  /*0330*/  LDG.E.128 R12, desc[UR6][R2.64+0x10000] ;  /* 0x01000006020c7981 */ /* 0x000f28000c1e1d00 */
[----:B------:R0:W5:Y:S01]  /*0340*/  LDG.E.128 R16, desc[UR6][R2.64+0x18000] ;  /* 0x0180000602107981 */ /* 0x000162000c1e1d00 */
[----:B------:R-:W-:Y:S01]  /*0350*/  ISETP.NE.AND P0, PT, RZ, UR4, PT ;  /* 0x00000004ff007c0c */ /* 0x000fe2000bf05270 */
[----:B------:R-:W-:Y:S01]  /*0360*/  HFMA2.MMA R148, -RZ, RZ, 0, 5.9604644775390625e-08 ;  /* 0x00000001ff947435 */ /* 0x000fe200000001ff */
[----:B------:R-:W-:-:S02]  /*0370*/  MOV R103, R177 ;  /* 0x000000b100677202 */ /* 0x000fc40000000f00 */
[----:B------:R-:W-:Y:S02]  /*0380*/  CS2R R38, SRZ ;  /* 0x0000000000267805 */ /* 0x000fe4000001ff00 */
[----:B------:R-:W-:Y:S02]  /*0390*/  FSEL R104, RZ, 1, !P0 ;  /* 0x3f800000ff687808 */ /* 0x000fe40004000000 */
[----:B------:R-:W-:Y:S02]  /*03a0*/  CS2R R40, SRZ ;  /* 0x0000000000287805 */ /* 0x000fe4000001ff00 */
[----:B------:R-:W-:Y:S02]  /*03b0*/  MOV R102, RZ ;  /* 0x000000ff00667202 */ /* 0x000fe40000000f00 */
        /* <DEDUP_REMOVED lines=30> */
[C---:B--2---:R-:W-:Y:S02]  /*05a0*/  PRMT R0, R4.reuse, 0x7632, R0 ;  /* 0x0000763204007816 */ /* 0x044fe40000000000 */
[----:B------:R-:W-:-:S02]  /*05b0*/  SHF.L.U32 R135, R4, 0x10, RZ ;  /* 0x0000001004877819 */ /* 0x000fc400000006ff */
[C---:B------:R-:W-:Y:S02]  /*05c0*/  PRMT R4, R5.reuse, 0x7632, R4 ;  /* 0x0000763205047816 */ /* 0x040fe40000000004 */
[----:B------:R-:W-:Y:S01]  /*05d0*/  SHF.L.U32 R21, R5, 0x10, RZ ;  /* 0x0000001005157819 */ /* 0x000fe200000006ff */
[----:B------:R-:W-:Y:S01]  /*05e0*/  FADD R135, R104, R135 ;  /* 0x0000008768877221 */ /* 0x000fe20000000000 */
[C---:B------:R-:W-:Y:S02]  /*05f0*/  PRMT R5, R6.reuse, 0x7632, R5 ;  /* 0x0000763206057816 */ /* 0x040fe40000000005 */
[----:B------:R-:W-:Y:S01]  /*0600*/  SHF.L.U32 R133, R6, 0x10, RZ ;  /* 0x0000001006857819 */ /* 0x000fe200000006ff */
[C---:B------:R-:W-:Y:S01]  /*0610*/  FADD R134, R104.reuse, R21 ;  /* 0x0000001568867221 */ /* 0x040fe20000000000 */
[C---:B------:R-:W-:Y:S02]  /*0620*/  PRMT R6, R7.reuse, 0x7632, R6 ;  /* 0x0000763207067816 */ /* 0x040fe40000000006 */
[----:B------:R-:W-:Y:S01]  /*0630*/  SHF.L.U32 R23, R7, 0x10, RZ ;  /* 0x0000001007177819 */ /* 0x000fe200000006ff */
[----:B------:R-:W-:Y:S01]  /*0640*/  FADD R133, R104, R133 ;  /* 0x0000008568857221 */ /* 0x000fe20000000000 */
[----:B---3--:R-:W-:-:S02]  /*0650*/  PRMT R7, R8, 0x7632, R7 ;  /* 0x0000763208077816 */ /* 0x008fc40000000007 */
[----:B------:R-:W-:Y:S01]  /*0660*/  SHF.L.U32 R131, R8, 0x10, RZ ;  /* 0x0000001008837819 */ /* 0x000fe200000006ff */
[C---:B------:R-:W-:Y:S01]  /*0670*/  FADD R132, R104.reuse, R23 ;  /* 0x0000001768847221 */ /* 0x040fe20000000000 */
[C---:B0-----:R-:W-:Y:S02]  /*0680*/  PRMT R2, R9.reuse, 0x7632, R2 ;  /* 0x0000763209027816 */ /* 0x041fe40000000002 */
[----:B------:R-:W-:Y:S01]  /*0690*/  SHF.L.U32 R25, R9, 0x10, RZ ;  /* 0x0000001009197819 */ /* 0x000fe200000006ff */
[----:B------:R-:W-:Y:S01]  /*06a0*/  FADD R131, R104, R131 ;  /* 0x0000008368837221 */ /* 0x000fe20000000000 */
[C---:B------:R-:W-:Y:S02]  /*06b0*/  PRMT R3, R10.reuse, 0x7632, R3 ;  /* 0x000076320a037816 */ /* 0x040fe40000000003 */
[----:B------:R-:W-:Y:S01]  /*06c0*/  SHF.L.U32 R129, R10, 0x10, RZ ;  /* 0x000000100a817819 */ /* 0x000fe200000006ff */
[----:B------:R-:W-:Y:S01]  /*06d0*/  FADD R130, R104, R25 ;  /* 0x0000001968827221 */ /* 0x000fe20000000000 */
[----:B------:R-:W-:-:S02]  /*06e0*/  PRMT R8, R11, 0x7632, R8 ;  /* 0x000076320b087816 */ /* 0x000fc40000000008 */
[----:B------:R-:W-:Y:S01]  /*06f0*/  SHF.L.U32 R27, R11, 0x10, RZ ;  /* 0x000000100b1b7819 */ /* 0x000fe200000006ff */
[----:B------:R-:W-:Y:S01]  /*0700*/  FADD R129, R104, R129 ;  /* 0x0000008168817221 */ /* 0x000fe20000000000 */
[C---:B----4-:R-:W-:Y:S02]  /*0710*/  PRMT R9, R12.reuse, 0x7632, R9 ;  /* 0x000076320c097816 */ /* 0x050fe40000000009 */
[----:B------:R-:W-:Y:S01]  /*0720*/  SHF.L.U32 R127, R12, 0x10, RZ ;  /* 0x000000100c7f7819 */ /* 0x000fe200000006ff */
[C---:B------:R-:W-:Y:S01]  /*0730*/  FADD R128, R104.reuse, R27 ;  /* 0x0000001b68807221 */ /* 0x040fe20000000000 */
[C---:B------:R-:W-:Y:S02]  /*0740*/  SHF.L.U32 R29, R13.reuse, 0x10, RZ ;  /* 0x000000100d1d7819 */ /* 0x040fe400000006ff */
[----:B------:R-:W-:Y:S01]  /*0750*/  PRMT R10, R13, 0x7632, R10 ;  /* 0x000076320d0a7816 */ /* 0x000fe2000000000a */
[----:B------:R-:W-:Y:S01]  /*0760*/  FADD R127, R104, R127 ;  /* 0x0000007f687f7221 */ /* 0x000fe20000000000 */
[----:B------:R-:W-:Y:S01]  /*0770*/  PRMT R11, R14, 0x7632, R11 ;  /* 0x000076320e0b7816 */ /* 0x000fe2000000000b */
[----:B------:R-:W-:Y:S01]  /*0780*/  FADD R126, R104, R29 ;  /* 0x0000001d687e7221 */ /* 0x000fe20000000000 */
[----:B------:R-:W-:-:S02]  /*0790*/  SHF.L.U32 R125, R14, 0x10, RZ ;  /* 0x000000100e7d7819 */ /* 0x000fc400000006ff */
[C---:B------:R-:W-:Y:S02]  /*07a0*/  PRMT R12, R15.reuse, 0x7632, R12 ;  /* 0x000076320f0c7816 */ /* 0x040fe4000000000c */
[----:B------:R-:W-:Y:S01]  /*07b0*/  SHF.L.U32 R31, R15, 0x10, RZ ;  /* 0x000000100f1f7819 */ /* 0x000fe200000006ff */
[----:B------:R-:W-:Y:S01]  /*07c0*/  FADD R125, R104, R125 ;  /* 0x0000007d687d7221 */ /* 0x000fe20000000000 */
[C---:B-----5:R-:W-:Y:S02]  /*07d0*/  PRMT R13, R16.reuse, 0x7632, R13 ;  /* 0x00007632100d7816 */ /* 0x060fe4000000000d */
[----:B------:R-:W-:Y:S01]  /*07e0*/  SHF.L.U32 R123, R16, 0x10, RZ ;  /* 0x00000010107b7819 */ /* 0x000fe200000006ff */
[----:B------:R-:W-:Y:S01]  /*07f0*/  FADD R124, R104, R31 ;  /* 0x0000001f687c7221 */ /* 0x000fe20000000000 */
[----:B------:R-:W-:Y:S02]  /*0800*/  PRMT R14, R17, 0x7632, R14 ;  /* 0x00007632110e7816 */ /* 0x000fe4000000000e */
[----:B------:R-:W-:Y:S01]  /*0810*/  PRMT R15, R18, 0x7632, R15 ;  /* 0x00007632120f7816 */ /* 0x000fe2000000000f */
[----:B------:R-:W-:Y:S01]  /*0820*/  FADD R123, R104, R123 ;  /* 0x0000007b687b7221 */ /* 0x000fe20000000000 */
[----:B------:R-:W-:-:S02]  /*0830*/  PRMT R16, R19, 0x7632, R16 ;  /* 0x0000763213107816 */ /* 0x000fc40000000010 */
[----:B------:R-:W-:Y:S02]  /*0840*/  SHF.L.U32 R33, R17, 0x10, RZ ;  /* 0x0000001011217819 */ /* 0x000fe400000006ff */
[----:B------:R-:W-:Y:S02]  /*0850*/  SHF.L.U32 R35, R19, 0x10, RZ ;  /* 0x0000001013237819 */ /* 0x000fe400000006ff */
[----:B------:R-:W-:Y:S01]  /*0860*/  SHF.L.U32 R121, R18, 0x10, RZ ;  /* 0x0000001012797819 */ /* 0x000fe200000006ff */
[----:B------:R-:W-:Y:S01]  /*0870*/  FADD R122, R104, R33 ;  /* 0x00000021687a7221 */ /* 0x000fe20000000000 */
        /* <DEDUP_REMOVED lines=31> */
[----:B------:R-:W-:-:S02]  /*0a70*/  FADD R106, R104, R29 ;  /* 0x0000001d686a7221 */ /* 0x000fc40000000000 */
[C---:B------:R-:W-:Y:S02]  /*0a80*/  FADD R105, R104.reuse, R15 ;  /* 0x0000000f68697221 */ /* 0x040fe40000000000 */
[----:B------:R-:W-:-:S07]  /*0a90*/  FADD R104, R104, R31 ;  /* 0x0000001f68687221 */ /* 0x000fce0000000000 */
.L_x_2588:
[----:B0-----:R-:W0:Y:S01]  /*0aa0*/  LDC.64 R28, c[0x0][0x220] ;  /* 0x00008800ff1c7b82 */ /* 0x001e220000000a00 */
[----:B------:R-:W-:-:S04]  /*0ab0*/  SHF.L.U32 R143, R103, 0xd, RZ ;  /* 0x0000000d678f7819 */ /* 0x000fc800000006ff */
[----:B------:R-:W-:-:S03]  /*0ac0*/  LOP3.LUT R143, R143, R136, RZ, 0xfc, !PT ;  /* 0x000000888f8f7212 */ /* 0x000fc600078efcff */
[----:B------:R-:W1:Y:S08]  /*0ad0*/  LDC.64 R2, c[0x0][0x258] ;  /* 0x00009600ff027b82 */ /* 0x000e700000000a00 */
[----:B------:R-:W2:Y:S01]  /*0ae0*/  LDC.64 R32, c[0x0][0x228] ;  /* 0x00008a00ff207b82 */ /* 0x000ea20000000a00 */
[----:B------:R-:W-:-:S07]  /*0af0*/  IADD3 R141, R143, 0x1000, RZ ;  /* 0x000010008f8d7810 */ /* 0x000fce0007ffe0ff */
[----:B------:R-:W3:Y:S01]  /*0b00*/  LDC.64 R144, c[0x0][0x230] ;  /* 0x00008c00ff907b82 */ /* 0x000ee20000000a00 */
[C-C-:B0-----:R-:W-:Y:S01]  /*0b10*/  IMAD.WIDE.U32 R4, R143.reuse, 0x10, R28.reuse ;  /* 0x000000108f047825 */ /* 0x141fe200078e001c */
[C---:B------:R-:W-:Y:S02]  /*0b20*/  IADD3 R142, R143.reuse, 0x800, RZ ;  /* 0x000008008f8e7810 */ /* 0x040fe40007ffe0ff */
[----:B------:R-:W-:Y:S01]  /*0b30*/  IADD3 R140, R143, 0x1800, RZ ;  /* 0x000018008f8c7810 */ /* 0x000fe20007ffe0ff */
[----:B------:R-:W-:Y:S02]  /*0b40*/  IMAD.WIDE.U32 R20, R141, 0x10, R28 ;  /* 0x000000108d147825 */ /* 0x000fe400078e001c */
[----:B------:R-:W4:Y:S02]  /*0b50*/  LDG.E.128 R4, desc[UR6][R4.64] ;  /* 0x0000000604047981 */ /* 0x000f24000c1e1d00 */
[----:B-1----:R-:W-:Y:S02]  /*0b60*/  IMAD.WIDE.U32 R8, R143, 0x10, R2 ;  /* 0x000000108f087825 */ /* 0x002fe400078e0002 */
[----:B------:R-:W5:Y:S02]  /*0b70*/  LDG.E.128 R20, desc[UR6][R20.64] ;  /* 0x0000000614147981 */ /* 0x000f64000c1e1d00 */
[----:B------:R-:W-:-:S02]  /*0b80*/  IMAD.WIDE.U32 R12, R142, 0x10, R28 ;  /* 0x000000108e0c7825 */ /* 0x000fc400078e001c */
[----:B------:R-:W5:Y:S02]  /*0b90*/  LDG.E.128 R8, desc[UR6][R8.64] ;  /* 0x0000000608087981 */ /* 0x000f64000c1e1d00 */
[----:B--2---:R-:W-:Y:S02]  /*0ba0*/  IMAD.WIDE R146, R103, 0x4, R32 ;  /* 0x0000000467927825 */ /* 0x004fe400078e0220 */
[----:B------:R-:W2:Y:S02]  /*0bb0*/  LDG.E.128 R12, desc[UR6][R12.64] ;  /* 0x000000060c0c7981 */ /* 0x000ea4000c1e1d00 */
[--C-:B------:R-:W-:Y:S02]  /*0bc0*/  IMAD.WIDE.U32 R16, R142, 0x10, R2.reuse ;  /* 0x000000108e107825 */ /* 0x100fe400078e0002 */
[----:B------:R-:W2:Y:S02]  /*0bd0*/  LDG.E R0, desc[UR6][R146.64] ;  /* 0x0000000692007981 */ /* 0x000ea4000c1e1900 */
[----:B------:R-:W-:-:S02]  /*0be0*/  IMAD.WIDE.U32 R24, R141, 0x10, R2 ;  /* 0x000000108d187825 */ /* 0x000fc400078e0002 */
[----:B------:R-:W2:Y:S02]  /*0bf0*/  LDG.E.128 R16, desc[UR6][R16.64] ;  /* 0x0000000610107981 */ /* 0x000ea4000c1e1d00 */
[----:B------:R-:W-:Y:S02]  /*0c00*/  IMAD.WIDE.U32 R28, R140, 0x10, R28 ;  /* 0x000000108c1c7825 */ /* 0x000fe400078e001c */
[----:B------:R-:W2:Y:S04]  /*0c10*/  LDG.E.128 R24, desc[UR6][R24.64] ;  /* 0x0000000618187981 */ /* 0x000ea8000c1e1d00 */
[----:B------:R-:W2:Y:S01]  /*0c20*/  LDG.E.128 R28, desc[UR6][R28.64] ;  /* 0x000000061c1c7981 */ /* 0x000ea2000c1e1d00 */
[----:B---3--:R-:W-:-:S05]  /*0c30*/  IMAD.WIDE R144, R103, 0x4, R144 ;  /* 0x0000000467907825 */ /* 0x008fca00078e0290 */
[----:B------:R0:W3:Y:S01]  /*0c40*/  LDG.E R139, desc[UR6][R144.64] ;  /* 0x00000006908b7981 */ /* 0x0000e2000c1e1900 */
[----:B------:R-:W-:-:S06]  /*0c50*/  IMAD.WIDE.U32 R32, R140, 0x10, R2 ;  /* 0x000000108c207825 */ /* 0x000fcc00078e0002 */
[----:B------:R-:W3:Y:S01]  /*0c60*/  LDG.E.128 R32, desc[UR6][R32.64] ;  /* 0x0000000620207981 */ /* 0x000ee2000c1e1d00 */
[----:B------:R-:W-:Y:S01]  /*0c70*/  LOP3.LUT P0, RZ, R148, 0xff, RZ, 0xc0, !PT ;  /* 0x000000ff94ff7812 */ /* 0x000fe2000780c0ff */
[----:B------:R-:W-:Y:S01]  /*0c80*/  UMOV UR4, 0xffffffff ;  /* 0xffffffff00047882 */ /* 0x000fe20000000000 */
[----:B------:R-:W-:Y:S02]  /*0c90*/  ISETP.NE.AND P2, PT, R137, RZ, PT ;  /* 0x000000ff8900720c */ /* 0x000fe40003f45270 */
[C---:B----4-:R-:W-:Y:S02]  /*0ca0*/  PRMT R2, R4.reuse, 0x7632, R2 ;  /* 0x0000763204027816 */ /* 0x050fe40000000002 */
[----:B------:R-:W-:Y:S02]  /*0cb0*/  SHF.L.U32 R3, R4, 0x10, RZ ;  /* 0x0000001004037819 */ /* 0x000fe400000006ff */
[C---:B------:R-:W-:Y:S02]  /*0cc0*/  PRMT R4, R5.reuse, 0x7632, R4 ;  /* 0x0000763205047816 */ /* 0x040fe40000000004 */
[----:B------:R-:W-:-:S02]  /*0cd0*/  SHF.L.U32 R5, R5, 0x10, RZ ;  /* 0x0000001005057819 */ /* 0x000fc400000006ff */
[C---:B------:R-:W-:Y:S02]  /*0ce0*/  PRMT R150, R6.reuse, 0x7632, R150 ;  /* 0x0000763206967816 */ /* 0x040fe40000000096 */
[C---:B------:R-:W-:Y:S02]  /*0cf0*/  PRMT R152, R7.reuse, 0x7632, R152 ;  /* 0x0000763207987816 */ /* 0x040fe40000000098 */
[----:B------:R-:W-:Y:S02]  /*0d00*/  SHF.L.U32 R151, R6, 0x10, RZ ;  /* 0x0000001006977819 */ /* 0x000fe400000006ff */
[----:B------:R-:W-:Y:S02]  /*0d10*/  SHF.L.U32 R165, R7, 0x10, RZ ;  /* 0x0000001007a57819 */ /* 0x000fe400000006ff */
[----:B-----5:R-:W-:Y:S01]  /*0d20*/  PRMT R149, R8, 0x7632, R149 ;  /* 0x0000763208957816 */ /* 0x020fe20000000095 */
[----:B--2---:R-:W-:Y:S01]  /*0d30*/  FADD R6, -R0, R3 ;  /* 0x0000000300067221 */ /* 0x004fe20000000100 */
[----:B------:R-:W-:Y:S01]  /*0d40*/  SHF.L.U32 R159, R8, 0x10, RZ ;  /* 0x00000010089f7819 */ /* 0x000fe200000006ff */
[----:B------:R-:W-:Y:S01]  /*0d50*/  FADD R162, -R0, R5 ;  /* 0x0000000500a27221 */ /* 0x000fe20000000100 */
[----:B------:R-:W-:-:S02]  /*0d60*/  PRMT R146, R11, 0x7632, R146 ;  /* 0x000076320b927816 */ /* 0x000fc40000000092 */
[----:B------:R-:W-:Y:S02]  /*0d70*/  SHF.L.U32 R153, R11, 0x10, RZ ;  /* 0x000000100b997819 */ /* 0x000fe400000006ff */
[----:B------:R-:W-:Y:S02]  /*0d80*/  PRMT R166, R22, 0x7632, R166 ;  /* 0x0000763216a67816 */ /* 0x000fe400000000a6 */
[C---:B------:R-:W-:Y:S02]  /*0d90*/  PRMT R147, R10.reuse, 0x7632, R147 ;  /* 0x000076320a937816 */ /* 0x040fe40000000093 */
[----:B------:R-:W-:Y:S02]  /*0da0*/  SHF.L.U32 R155, R10, 0x10, RZ ;  /* 0x000000100a9b7819 */ /* 0x000fe400000006ff */
[C---:B------:R-:W-:Y:S02]  /*0db0*/  PRMT R8, R12.reuse, 0x7632, R8 ;  /* 0x000076320c087816 */ /* 0x040fe40000000008 */
[----:B------:R-:W-:-:S02]  /*0dc0*/  SHF.L.U32 R171, R12, 0x10, RZ ;  /* 0x000000100cab7819 */ /* 0x000fc400000006ff */
[----:B------:R-:W-:Y:S02]  /*0dd0*/  SHF.L.U32 R3, R2, 0x10, RZ ;  /* 0x0000001002037819 */ /* 0x000fe400000006ff */
[----:B------:R-:W-:Y:S02]  /*0de0*/  SHF.L.U32 R5, R4, 0x10, RZ ;  /* 0x0000001004057819 */ /* 0x000fe400000006ff */
[----:B------:R-:W-:Y:S02]  /*0df0*/  SHF.L.U32 R7, R150, 0x10, RZ ;  /* 0x0000001096077819 */ /* 0x000fe400000006ff */
[----:B------:R-:W-:Y:S02]  /*0e00*/  SHF.L.U32 R11, R152, 0x10, RZ ;  /* 0x00000010980b7819 */ /* 0x000fe400000006ff */
[C---:B------:R-:W-:Y:S02]  /*0e10*/  PRMT R148, R9.reuse, 0x7632, R148 ;  /* 0x0000763209947816 */ /* 0x040fe40000000094 */
[----:B------:R-:W-:-:S02]  /*0e20*/  SHF.L.U32 R157, R9, 0x10, RZ ;  /* 0x00000010099d7819 */ /* 0x000fc400000006ff */
[C---:B------:R-:W-:Y:S02]  /*0e30*/  PRMT R10, R13.reuse, 0x7632, R10 ;  /* 0x000076320d0a7816 */ /* 0x040fe4000000000a */
[----:B------:R-:W-:Y:S02]  /*0e40*/  SHF.L.U32 R173, R13, 0x10, RZ ;  /* 0x000000100dad7819 */ /* 0x000fe400000006ff */
[C---:B------:R-:W-:Y:S02]  /*0e50*/  PRMT R12, R14.reuse, 0x7632, R12 ;  /* 0x000076320e0c7816 */ /* 0x040fe4000000000c */
[----:B------:R-:W-:Y:S02]  /*0e60*/  SHF.L.U32 R175, R14, 0x10, RZ ;  /* 0x000000100eaf7819 */ /* 0x000fe400000006ff */
[C---:B0-----:R-:W-:Y:S02]  /*0e70*/  PRMT R145, R16.reuse, 0x7632, R145 ;  /* 0x0000763210917816 */ /* 0x041fe40000000091 */
[----:B------:R-:W-:-:S02]  /*0e80*/  SHF.L.U32 R144, R16, 0x10, RZ ;  /* 0x0000001010907819 */ /* 0x000fc400000006ff */
[C---:B------:R-:W-:Y:S02]  /*0e90*/  PRMT R164, R18.reuse, 0x7632, R164 ;  /* 0x0000763212a47816 */ /* 0x040fe400000000a4 */
[----:B------:R-:W-:Y:S02]  /*0ea0*/  SHF.L.U32 R163, R18, 0x10, RZ ;  /* 0x0000001012a37819 */ /* 0x000fe400000006ff */
[----:B------:R-:W-:Y:S02]  /*0eb0*/  PRMT R14, R15, 0x7632, R14 ;  /* 0x000076320f0e7816 */ /* 0x000fe4000000000e */
[----:B------:R-:W-:Y:S02]  /*0ec0*/  PRMT R16, R20, 0x7632, R16 ;  /* 0x0000763214107816 */ /* 0x000fe40000000010 */
[----:B------:R-:W-:Y:S02]  /*0ed0*/  PRMT R18, R21, 0x7632, R18 ;  /* 0x0000763215127816 */ /* 0x000fe40000000012 */
[----:B------:R-:W-:-:S02]  /*0ee0*/  PRMT R168, R23, 0x7632, R168 ;  /* 0x0000763217a87816 */ /* 0x000fc400000000a8 */
[C---:B------:R-:W-:Y:S02]  /*0ef0*/  PRMT R13, R27.reuse, 0x7632, R13 ;  /* 0x000076321b0d7816 */ /* 0x040fe4000000000d */
[----:B------:R-:W-:Y:S02]  /*0f00*/  SHF.L.U32 R9, R27, 0x10, RZ ;  /* 0x000000101b097819 */ /* 0x000fe400000006ff */
[----:B------:R-:W-:Y:S02]  /*0f10*/  PRMT R170, R28, 0x7632, R170 ;  /* 0x000076321caa7816 */ /* 0x000fe400000000aa */
[----:B------:R-:W-:Y:S02]  /*0f20*/  PRMT R172, R29, 0x7632, R172 ;  /* 0x000076321dac7816 */ /* 0x000fe400000000ac */
[----:B------:R-:W-:Y:S02]  /*0f30*/  PRMT R174, R30, 0x7632, R174 ;  /* 0x000076321eae7816 */ /* 0x000fe400000000ae */
[----:B------:R-:W-:-:S02]  /*0f40*/  PRMT R176, R31, 0x7632, R176 ;  /* 0x000076321fb07816 */ /* 0x000fc400000000b0 */
[----:B------:R-:W-:Y:S02]  /*0f50*/  SHF.L.U32 R181, R21, 0x10, RZ ;  /* 0x0000001015b57819 */ /* 0x000fe400000006ff */
[----:B------:R-:W-:Y:S01]  /*0f60*/  SHF.L.U32 R27, R166, 0x10, RZ ;  /* 0x00000010a61b7819 */ /* 0x000fe200000006ff */
[C---:B------:R-:W-:Y:S01]  /*0f70*/  FADD R160, -R0.reuse, R151 ;  /* 0x0000009700a07221 */ /* 0x040fe20000000100 */
[----:B------:R-:W-:Y:S01]  /*0f80*/  SHF.L.U32 R185, R23, 0x10, RZ ;  /* 0x0000001017b97819 */ /* 0x000fe200000006ff */
[C---:B------:R-:W-:Y:S01]  /*0f90*/  FADD R158, -R0.reuse, R165 ;  /* 0x000000a5009e7221 */ /* 0x040fe20000000100 */
[----:B------:R-:W-:Y:S01]  /*0fa0*/  SHF.L.U32 R189, R29, 0x10, RZ ;  /* 0x000000101dbd7819 */ /* 0x000fe200000006ff */
[C---:B------:R-:W-:Y:S01]  /*0fb0*/  FADD R156, -R0.reuse, R3 ;  /* 0x00000003009c7221 */ /* 0x040fe20000000100 */
[----:B------:R-:W-:Y:S01]  /*0fc0*/  SHF.L.U32 R193, R31, 0x10, RZ ;  /* 0x000000101fc17819 */ /* 0x000fe200000006ff */
[C---:B------:R-:W-:Y:S01]  /*0fd0*/  FADD R154, -R0.reuse, R5 ;  /* 0x00000005009a7221 */ /* 0x040fe20000000100 */
[C---:B------:R-:W-:Y:S01]  /*0fe0*/  FADD R152, -R0.reuse, R7 ;  /* 0x0000000700987221 */ /* 0x040fe20000000100 */
[C---:B------:R-:W-:Y:S01]  /*0ff0*/  FADD R150, -R0.reuse, R11 ;  /* 0x0000000b00967221 */ /* 0x040fe20000000100 */
[----:B------:R-:W-:Y:S01]  /*1000*/  FADD R196, -R0, R171 ;  /* 0x000000ab00c47221 */ /* 0x000fe20000000100 */
[----:B------:R-:W-:-:S02]  /*1010*/  SHF.L.U32 R177, R15, 0x10, RZ ;  /* 0x000000100fb17819 */ /* 0x000fc400000006ff */
[----:B------:R-:W-:Y:S02]  /*1020*/  SHF.L.U32 R179, R20, 0x10, RZ ;  /* 0x0000001014b37819 */ /* 0x000fe400000006ff */
[----:B------:R-:W-:Y:S02]  /*1030*/  SHF.L.U32 R183, R22, 0x10, RZ ;  /* 0x0000001016b77819 */ /* 0x000fe400000006ff */
[----:B------:R-:W-:Y:S02]  /*1040*/  SHF.L.U32 R187, R28, 0x10, RZ ;  /* 0x000000101cbb7819 */ /* 0x000fe400000006ff */
[----:B------:R-:W-:Y:S02]  /*1050*/  SHF.L.U32 R191, R30, 0x10, RZ ;  /* 0x000000101ebf7819 */ /* 0x000fe400000006ff */
[----:B------:R-:W-:Y:S02]  /*1060*/  SHF.L.U32 R3, R8, 0x10, RZ ;  /* 0x0000001008037819 */ /* 0x000fe400000006ff */
        /* <DEDUP_REMOVED lines=9> */
[----:B------:R-:W-:Y:S01]  /*1100*/  SHF.L.U32 R171, R176, 0x10, RZ ;  /* 0x00000010b0ab7819 */ /* 0x000fe200000006ff */
[C---:B------:R-:W-:Y:S01]  /*1110*/  FADD R192, -R0.reuse, R181 ;  /* 0x000000b500c07221 */ /* 0x040fe20000000100 */
[----:B------:R-:W-:Y:S01]  /*1120*/  FADD R180, -R0, R27 ;  /* 0x0000001b00b47221 */ /* 0x000fe20000000100 */
[----:B------:R-:W-:Y:S01]  /*1130*/  PRMT R169, R17, 0x7632, R169 ;  /* 0x0000763211a97816 */ /* 0x000fe200000000a9 */
[----:B---3--:R-:W-:Y:S01]  /*1140*/  FMUL R150, R139, R150 ;  /* 0x000000968b967220 */ /* 0x008fe20000400000 */
[----:B------:R-:W-:Y:S02]  /*1150*/  SHF.L.U32 R167, R17, 0x10, RZ ;  /* 0x0000001011a77819 */ /* 0x000fe400000006ff */
[----:B------:R-:W-:-:S02]  /*1160*/  PRMT R22, R24, 0x7632, R22 ;  /* 0x0000763218167816 */ /* 0x000fc40000000016 */
[----:B------:R-:W-:Y:S02]  /*1170*/  SHF.L.U32 R20, R24, 0x10, RZ ;  /* 0x0000001018147819 */ /* 0x000fe400000006ff */
[----:B------:R-:W-:Y:S01]  /*1180*/  SHF.L.U32 R27, R146, 0x10, RZ ;  /* 0x00000010921b7819 */ /* 0x000fe200000006ff */
[C---:B------:R-:W-:Y:S01]  /*1190*/  FADD R194, -R0.reuse, R173 ;  /* 0x000000ad00c27221 */ /* 0x040fe20000000100 */
[C---:B------:R-:W-:Y:S01]  /*11a0*/  PRMT R17, R25.reuse, 0x7632, R17 ;  /* 0x0000763219117816 */ /* 0x040fe20000000011 */
[----:B------:R-:W-:Y:S01]  /*11b0*/  FADD R188, -R0, R175 ;  /* 0x000000af00bc7221 */ /* 0x000fe20000000100 */
[----:B------:R-:W-:Y:S01]  /*11c0*/  PRMT R15, R26, 0x7632, R15 ;  /* 0x000076321a0f7816 */ /* 0x000fe2000000000f */
[----:B------:R-:W-:Y:S01]  /*11d0*/  FADD R30, -R0, R177 ;  /* 0x000000b1001e7221 */ /* 0x000fe20000000100 */
[----:B------:R-:W-:Y:S01]  /*11e0*/  SHF.L.U32 R24, R26, 0x10, RZ ;  /* 0x000000101a187819 */ /* 0x000fe200000006ff */
[C---:B------:R-:W-:Y:S01]  /*11f0*/  FADD R28, -R0.reuse, R179 ;  /* 0x000000b3001c7221 */ /* 0x040fe20000000100 */
[----:B------:R-:W-:Y:S01]  /*1200*/  SHF.L.U32 R25, R25, 0x10, RZ ;  /* 0x0000001019197819 */ /* 0x000fe200000006ff */
        /* <DEDUP_REMOVED lines=17> */
[C---:B------:R-:W-:Y:S01]  /*1320*/  FMUL R0, R139.reuse, R6 ;  /* 0x000000068b007220 */ /* 0x040fe20000400000 */
[----:B------:R-:W-:Y:S01]  /*1330*/  FMUL R29, R139, R192 ;  /* 0x000000c08b1d7220 */ /* 0x000fe20000400000 */
[----:B------:R-:W-:Y:S01]  /*1340*/  SHF.L.U32 R147, R147, 0x10, RZ ;  /* 0x0000001093937819 */ /* 0x000fe200000006ff */
[----:B------:R-:W-:Y:S01]  /*1350*/  FADD R86, R27, R86 ;  /* 0x000000561b567221 */ /* 0x000fe20000000000 */
[-C--:B------:R-:W-:Y:S01]  /*1360*/  FFMA R87, R150, R27.reuse, R87 ;  /* 0x0000001b96577223 */ /* 0x080fe20000000057 */
[----:B------:R-:W-:Y:S01]  /*1370*/  FMUL R146, R116, R27 ;  /* 0x0000001b74927220 */ /* 0x000fe20000400000 */
[C---:B------:R-:W-:Y:S01]  /*1380*/  FMUL R152, R139.reuse, R152 ;  /* 0x000000988b987220 */ /* 0x040fe20000400000 */
[----:B------:R-:W-:Y:S01]  /*1390*/  FMUL R27, R139, R26 ;  /* 0x0000001a8b1b7220 */ /* 0x000fe20000400000 */
[----:B------:R-:W-:Y:S01]  /*13a0*/  SHF.L.U32 R149, R149, 0x10, RZ ;  /* 0x0000001095957819 */ /* 0x000fe200000006ff */
[----:B------:R-:W-:Y:S01]  /*13b0*/  FADD R100, R159, R100 ;  /* 0x000000649f647221 */ /* 0x000fe20000000000 */
[----:B------:R-:W-:Y:S01]  /*13c0*/  FFMA R101, R0, R159, R101 ;  /* 0x0000009f00657223 */ /* 0x000fe20000000065 */
[----:B------:R-:W-:Y:S01]  /*13d0*/  FADD R50, R25, R50 ;  /* 0x0000003219327221 */ /* 0x000fe20000000000 */
[-C--:B------:R-:W-:Y:S01]  /*13e0*/  FFMA R74, R29, R25.reuse, R74 ;  /* 0x000000191d4a7223 */ /* 0x080fe2000000004a */
[----:B------:R-:W-:Y:S01]  /*13f0*/  FMUL R26, R126, R25 ;  /* 0x000000197e1a7220 */ /* 0x000fe20000400000 */
[----:B------:R-:W-:Y:S01]  /*1400*/  FMUL R159, R135, R159 ;  /* 0x0000009f879f7220 */ /* 0x000fe20000400000 */
[----:B------:R-:W-:Y:S01]  /*1410*/  FMUL R25, R139, R190 ;  /* 0x000000be8b197220 */ /* 0x000fe20000400000 */
[----:B------:R-:W-:Y:S01]  /*1420*/  PRMT R5, R35, 0x7632, R5 ;  /* 0x0000763223057816 */ /* 0x000fe20000000005 */
[----:B------:R-:W-:Y:S01]  /*1430*/  FADD R90, R147, R90 ;  /* 0x0000005a935a7221 */ /* 0x000fe20000000000 */
[----:B------:R-:W-:Y:S01]  /*1440*/  SHF.L.U32 R3, R35, 0x10, RZ ;  /* 0x0000001023037819 */ /* 0x000fe200000006ff */
[-C--:B------:R-:W-:Y:S01]  /*1450*/  FFMA R91, R152, R147.reuse, R91 ;  /* 0x00000093985b7223 */ /* 0x080fe2000000005b */
[----:B------:R-:W-:Y:S01]  /*1460*/  SHF.L.U32 R23, R148, 0x10, RZ ;  /* 0x0000001094177819 */ /* 0x000fe200000006ff */
[----:B------:R-:W-:Y:S01]  /*1470*/  FMUL R148, R117, R147 ;  /* 0x0000009375947220 */ /* 0x000fe20000400000 */
[C---:B------:R-:W-:Y:S01]  /*1480*/  FMUL R35, R139.reuse, R188 ;  /* 0x000000bc8b237220 */ /* 0x040fe20000400000 */
[C---:B------:R-:W-:Y:S01]  /*1490*/  FMUL R162, R139.reuse, R162 ;  /* 0x000000a28ba27220 */ /* 0x040fe20000400000 */
[----:B------:R-:W-:Y:S01]  /*14a0*/  FMUL R147, R139, R196 ;  /* 0x000000c48b937220 */ /* 0x000fe20000400000 */
[----:B------:R-:W-:Y:S01]  /*14b0*/  SHF.L.U32 R188, R22, 0x10, RZ ;  /* 0x0000001016bc7819 */ /* 0x000fe200000006ff */
[----:B------:R-:W-:Y:S01]  /*14c0*/  FMUL R151, R119, R149 ;  /* 0x0000009577977220 */ /* 0x000fe20000400000 */
[----:B------:R-:W-:Y:S01]  /*14d0*/  FADD R196, RZ, R159 ;  /* 0x0000009fffc47221 */ /* 0x000fe20000000000 */
[----:B------:R-:W-:Y:S01]  /*14e0*/  FADD R46, R9, R46 ;  /* 0x0000002e092e7221 */ /* 0x000fe20000000000 */
[-C--:B------:R-:W-:Y:S01]  /*14f0*/  FFMA R70, R25, R9.reuse, R70 ;  /* 0x0000000919467223 */ /* 0x080fe20000000046 */
[----:B------:R-:W-:Y:S01]  /*1500*/  FMUL R22, R124, R9 ;  /* 0x000000097c167220 */ /* 0x000fe20000400000 */
[----:B------:R-:W-:Y:S01]  /*1510*/  FMUL R156, R139, R156 ;  /* 0x0000009c8b9c7220 */ /* 0x000fe20000400000 */
[----:B------:R-:W-:Y:S01]  /*1520*/  FFMA R9, R0, R159, RZ ;  /* 0x0000009f00097223 */ /* 0x000fe200000000ff */
[----:B------:R-:W-:Y:S01]  /*1530*/  FADD R96, R157, R96 ;  /* 0x000000609d607221 */ /* 0x000fe20000000000 */
[-C--:B------:R-:W-:Y:S01]  /*1540*/  FFMA R97, R162, R157.reuse, R97 ;  /* 0x0000009da2617223 */ /* 0x080fe20000000061 */
[----:B------:R-:W-:Y:S01]  /*1550*/  FMUL R157, R134, R157 ;  /* 0x0000009d869d7220 */ /* 0x000fe20000400000 */
[C---:B------:R-:W-:Y:S01]  /*1560*/  FMUL R154, R139.reuse, R154 ;  /* 0x0000009a8b9a7220 */ /* 0x040fe20000400000 */
[----:B------:R-:W-:Y:S01]  /*1570*/  FADD R196, R196, R151 ;  /* 0x00000097c4c47221 */ /* 0x000fe20000000000 */
[C---:B------:R-:W-:Y:S01]  /*1580*/  FFMA R9, R156.reuse, R151, R9 ;  /* 0x000000979c097223 */ /* 0x040fe20000000009 */
[----:B------:R-:W-:Y:S01]  /*1590*/  FMUL R160, R139, R160 ;  /* 0x000000a08ba07220 */ /* 0x000fe20000400000 */
[----:B------:R-:W-:Y:S01]  /*15a0*/  FADD R98, R149, R98 ;  /* 0x0000006295627221 */ /* 0x000fe20000000000 */
[----:B------:R-:W-:Y:S01]  /*15b0*/  FFMA R99, R156, R149, R99 ;  /* 0x000000959c637223 */ /* 0x000fe20000000063 */
[----:B------:R-:W-:Y:S01]  /*15c0*/  SHF.L.U32 R21, R32, 0x10, RZ ;  /* 0x0000001020157819 */ /* 0x000fe200000006ff */
[----:B------:R-:W-:Y:S01]  /*15d0*/  FADD R94, R23, R94 ;  /* 0x0000005e175e7221 */ /* 0x000fe20000000000 */
[-C--:B------:R-:W-:Y:S01]  /*15e0*/  FFMA R95, R154, R23.reuse, R95 ;  /* 0x000000179a5f7223 */ /* 0x080fe2000000005f */
[----:B------:R-:W-:Y:S01]  /*15f0*/  FMUL R149, R118, R23 ;  /* 0x0000001776957220 */ /* 0x000fe20000400000 */
[C---:B------:R-:W-:Y:S01]  /*1600*/  FMUL R31, R139.reuse, R28 ;  /* 0x0000001c8b1f7220 */ /* 0x040fe20000400000 */
[----:B------:R-:W-:Y:S01]  /*1610*/  FADD R196, R196, R157 ;  /* 0x0000009dc4c47221 */ /* 0x000fe20000000000 */
[----:B------:R-:W-:Y:S01]  /*1620*/  FMUL R23, R139, R186 ;  /* 0x000000ba8b177220 */ /* 0x000fe20000400000 */
[----:B------:R-:W-:Y:S01]  /*1630*/  FFMA R9, R162, R157, R9 ;  /* 0x0000009da2097223 */ /* 0x000fe20000000009 */
[----:B------:R-:W-:Y:S01]  /*1640*/  PRMT R7, R34, 0x7632, R7 ;  /* 0x0000763222077816 */ /* 0x000fe20000000007 */
[----:B------:R-:W-:Y:S01]  /*1650*/  FADD R92, R155, R92 ;  /* 0x0000005c9b5c7221 */ /* 0x000fe20000000000 */
[-C--:B------:R-:W-:Y:S01]  /*1660*/  FFMA R93, R160, R155.reuse, R93 ;  /* 0x0000009ba05d7223 */ /* 0x080fe2000000005d */
[----:B------:R-:W-:Y:S01]  /*1670*/  FMUL R155, R133, R155 ;  /* 0x0000009b859b7220 */ /* 0x000fe20000400000 */
[----:B------:R-:W-:Y:S01]  /*1680*/  FADD R52, R20, R52 ;  /* 0x0000003414347221 */ /* 0x000fe20000000000 */
[-C--:B------:R-:W-:Y:S01]  /*1690*/  FFMA R76, R31, R20.reuse, R76 ;  /* 0x000000141f4c7223 */ /* 0x080fe2000000004c */
[----:B------:R-:W-:Y:S01]  /*16a0*/  FMUL R28, R127, R20 ;  /* 0x000000147f1c7220 */ /* 0x000fe20000400000 */
[----:B------:R-:W-:Y:S01]  /*16b0*/  FADD R196, R196, R149 ;  /* 0x00000095c4c47221 */ /* 0x000fe20000000000 */
[----:B------:R-:W-:Y:S01]  /*16c0*/  FADD R44, R21, R44 ;  /* 0x0000002c152c7221 */ /* 0x000fe20000000000 */
[-C--:B------:R-:W-:Y:S01]  /*16d0*/  FFMA R68, R23, R21.reuse, R68 ;  /* 0x0000001517447223 */ /* 0x080fe20000000044 */
[----:B------:R-:W-:Y:S01]  /*16e0*/  FMUL R20, R123, R21 ;  /* 0x000000157b147220 */ /* 0x000fe20000400000 */
[----:B------:R-:W-:Y:S01]  /*16f0*/  FFMA R9, R154, R149, R9 ;  /* 0x000000959a097223 */ /* 0x000fe20000000009 */
[----:B------:R-:W-:Y:S01]  /*1700*/  PRMT R161, R19, 0x7632, R161 ;  /* 0x0000763213a17816 */ /* 0x000fe200000000a1 */
[C---:B------:R-:W-:Y:S01]  /*1710*/  FMUL R21, R139.reuse, R16 ;  /* 0x000000108b157220 */ /* 0x040fe20000400000 */
[----:B------:R-:W-:Y:S01]  /*1720*/  FMUL R158, R139, R158 ;  /* 0x0000009e8b9e7220 */ /* 0x000fe20000400000 */
[----:B------:R-:W-:Y:S01]  /*1730*/  SHF.L.U32 R16, R7, 0x10, RZ ;  /* 0x0000001007107819 */ /* 0x000fe200000006ff */
[----:B------:R-:W-:Y:S01]  /*1740*/  FADD R7, R196, R155 ;  /* 0x0000009bc4077221 */ /* 0x000fe20000000000 */
[----:B------:R-:W-:Y:S01]  /*1750*/  SHF.L.U32 R171, R169, 0x10, RZ ;  /* 0x00000010a9ab7819 */ /* 0x000fe200000006ff */
[----:B------:R-:W-:Y:S01]  /*1760*/  FFMA R9, R160, R155, R9 ;  /* 0x0000009ba0097223 */ /* 0x000fe20000000009 */
[----:B------:R-:W-:Y:S01]  /*1770*/  SHF.L.U32 R169, R161, 0x10, RZ ;  /* 0x00000010a1a97819 */ /* 0x000fe200000006ff */
[----:B------:R-:W-:Y:S01]  /*1780*/  FADD R88, R153, R88 ;  /* 0x0000005899587221 */ /* 0x000fe20000000000 */
[-C--:B------:R-:W-:Y:S01]  /*1790*/  FFMA R89, R158, R153.reuse, R89 ;  /* 0x000000999e597223 */ /* 0x080fe20000000059 */
[----:B------:R-:W-:Y:S01]  /*17a0*/  FMUL R161, R139, R14 ;  /* 0x0000000e8ba17220 */ /* 0x000fe20000400000 */
[----:B------:R-:W-:Y:S01]  /*17b0*/  FMUL R153, R132, R153 ;  /* 0x0000009984997220 */ /* 0x000fe20000400000 */
[----:B------:R-:W-:Y:S01]  /*17c0*/  FADD R14, R7, R148 ;  /* 0x00000094070e7221 */ /* 0x000fe20000000000 */
[----:B------:R-:W-:-:S03]  /*17d0*/  FFMA R9, R152, R148, R9 ;  /* 0x0000009498097223 */ /* 0x000fc60000000009 */
        /* <DEDUP_REMOVED lines=8> */
[----:B------:R-:W-:Y:S01]  /*1860*/  PRMT R165, R32, 0x7632, R165 ;  /* 0x0000763220a57816 */ /* 0x000fe200000000a5 */
[----:B------:R-:W-:Y:S01]  /*1870*/  FADD R56, R163, R56 ;  /* 0x00000038a3387221 */ /* 0x000fe20000000000 */
[-C--:B------:R-:W-:Y:S01]  /*1880*/  FFMA R80, R35, R163.reuse, R80 ;  /* 0x000000a323507223 */ /* 0x080fe20000000050 */
[----:B------:R-:W-:Y:S01]  /*1890*/  FMUL R32, R129, R163 ;  /* 0x000000a381207220 */ /* 0x000fe20000400000 */
[----:B------:R-:W-:Y:S01]  /*18a0*/  FMUL R163, R115, R198 ;  /* 0x000000c673a37220 */ /* 0x000fe20000400000 */
[----:B------:R-:W-:Y:S01]  /*18b0*/  FADD R190, R7, R144 ;  /* 0x0000009007be7221 */ /* 0x000fe20000000000 */
[----:B------:R-:W-:Y:S01]  /*18c0*/  FMUL R168, R139, R168 ;  /* 0x000000a88ba87220 */ /* 0x000fe20000400000 */
[----:B------:R-:W-:Y:S01]  /*18d0*/  FFMA R7, R147, R144, R14 ;  /* 0x0000009093077223 */ /* 0x000fe2000000000e */
[----:B------:R-:W-:Y:S01]  /*18e0*/  SHF.L.U32 R166, R34, 0x10, RZ ;  /* 0x0000001022a67819 */ /* 0x000fe200000006ff */
        /* <DEDUP_REMOVED lines=10> */
[----:B------:R-:W-:-:S02]  /*1990*/  FADD R9, R190, R165 ;  /* 0x000000a5be097221 */ /* 0x000fc40000000000 */
[----:B------:R-:W-:Y:S01]  /*19a0*/  FFMA R14, R170, R165, R7 ;  /* 0x000000a5aa0e7223 */ /* 0x000fe20000000007 */
[----:B------:R-:W-:Y:S01]  /*19b0*/  SHF.L.U32 R19, R19, 0x10, RZ ;  /* 0x0000001013137819 */ /* 0x000fe200000006ff */
[----:B------:R-:W-:Y:S01]  /*19c0*/  FADD R58, R167, R58 ;  /* 0x0000003aa73a7221 */ /* 0x000fe20000000000 */
[----:B------:R-:W-:Y:S01]  /*19d0*/  FFMA R82, R145, R167, R82 ;  /* 0x000000a791527223 */ /* 0x000fe20000000052 */
[----:B------:R-:W-:Y:S01]  /*19e0*/  FMUL R167, R113, R194 ;  /* 0x000000c271a77220 */ /* 0x000fe20000400000 */
[----:B------:R-:W-:Y:S01]  /*19f0*/  FADD R190, R9, R32 ;  /* 0x0000002009be7221 */ /* 0x000fe20000000000 */
[----:B------:R-:W-:Y:S01]  /*1a00*/  FMUL R172, R139, R172 ;  /* 0x000000ac8bac7220 */ /* 0x000fe20000400000 */
[----:B------:R-:W-:Y:S01]  /*1a10*/  FFMA R7, R35, R32, R14 ;  /* 0x0000002023077223 */ /* 0x000fe2000000000e */
[----:B------:R-:W-:Y:S01]  /*1a20*/  PRMT R18, R33, 0x7632, R18 ;  /* 0x0000763221127816 */ /* 0x000fe20000000012 */
[----:B------:R-:W-:Y:S01]  /*1a30*/  FMUL R174, R139, R174 ;  /* 0x000000ae8bae7220 */ /* 0x000fe20000400000 */
[----:B------:R-:W-:Y:S01]  /*1a40*/  SHF.L.U32 R11, R33, 0x10, RZ ;  /* 0x00000010210b7819 */ /* 0x000fe200000006ff */
[----:B------:R-:W-:Y:S01]  /*1a50*/  FMUL R33, R139, R30 ;  /* 0x0000001e8b217220 */ /* 0x000fe20000400000 */
        /* <DEDUP_REMOVED lines=8> */
[----:B------:R-:W-:-:S02]  /*1ae0*/  FMUL R176, R139, R176 ;  /* 0x000000b08bb07220 */ /* 0x000fc40000400000 */
        /* <DEDUP_REMOVED lines=9> */
[----:B------:R-:W-:Y:S02]  /*1b80*/  SHF.L.U32 R17, R17, 0x10, RZ ;  /* 0x0000001011117819 */ /* 0x000fe400000006ff */
[----:B------:R-:W-:Y:S01]  /*1b90*/  FADD R9, R188, R171 ;  /* 0x000000abbc097221 */ /* 0x000fe20000000000 */
[----:B------:R-:W-:Y:S01]  /*1ba0*/  FFMA R14, R176, R171, R7 ;  /* 0x000000abb00e7223 */ /* 0x000fe20000000007 */
        /* <DEDUP_REMOVED lines=14> */
[----:B------:R-:W-:-:S02]  /*1c90*/  SHF.L.U32 R13, R13, 0x10, RZ ;  /* 0x000000100d0d7819 */ /* 0x000fc400000006ff */
[----:B------:R-:W-:Y:S01]  /*1ca0*/  FADD R9, R188, R175 ;  /* 0x000000afbc097221 */ /* 0x000fe20000000000 */
[----:B------:R-:W-:Y:S01]  /*1cb0*/  FFMA R14, R180, R175, R7 ;  /* 0x000000afb40e7223 */ /* 0x000fe20000000007 */
[----:B------:R-:W-:Y:S01]  /*1cc0*/  FMUL R181, R139, R12 ;  /* 0x0000000c8bb57220 */ /* 0x000fe20000400000 */
[----:B------:R-:W-:Y:S01]  /*1cd0*/  FMUL R179, R108, R13 ;  /* 0x0000000d6cb37220 */ /* 0x000fe20000400000 */
[----:B------:R-:W-:Y:S01]  /*1ce0*/  FADD R12, R9, R22 ;  /* 0x00000016090c7221 */ /* 0x000fe20000000000 */
[----:B------:R-:W-:Y:S01]  /*1cf0*/  FMUL R182, R139, R182 ;  /* 0x000000b68bb67220 */ /* 0x000fe20000400000 */
[----:B------:R-:W-:Y:S01]  /*1d00*/  FFMA R7, R25, R22, R14 ;  /* 0x0000001619077223 */ /* 0x000fe2000000000e */
[----:B------:R-:W-:Y:S01]  /*1d10*/  FMUL R184, R139, R184 ;  /* 0x000000b88bb87220 */ /* 0x000fe20000400000 */
[----:B------:R-:W-:Y:S01]  /*1d20*/  FADD R9, R12, R179 ;  /* 0x000000b30c097221 */ /* 0x000fe20000000000 */
[----:B------:R-:W-:Y:S01]  /*1d30*/  FADD R45, R186, R45 ;  /* 0x0000002dba2d7221 */ /* 0x000fe20000000000 */
[----:B------:R-:W-:Y:S01]  /*1d40*/  FFMA R12, R182, R179, R7 ;  /* 0x000000b3b60c7223 */ /* 0x000fe20000000007 */
[-C--:B------:R-:W-:Y:S01]  /*1d50*/  FFMA R69, R184, R186.reuse, R69 ;  /* 0x000000bab8457223 */ /* 0x080fe20000000045 */
[----:B------:R-:W-:Y:S01]  /*1d60*/  FMUL R183, R107, R186 ;  /* 0x000000ba6bb77220 */ /* 0x000fe20000400000 */
[----:B------:R-:W-:Y:S01]  /*1d70*/  FMUL R186, R139, R10 ;  /* 0x0000000a8bba7220 */ /* 0x000fe20000400000 */
[----:B------:R-:W-:Y:S01]  /*1d80*/  FADD R10, R9, R20 ;  /* 0x00000014090a7221 */ /* 0x000fe20000000000 */
[----:B------:R-:W-:Y:S01]  /*1d90*/  FFMA R7, R23, R20, R12 ;  /* 0x0000001417077223 */ /* 0x000fe2000000000c */
[----:B------:R-:W-:Y:S01]  /*1da0*/  SHF.L.U32 R18, R18, 0x10, RZ ;  /* 0x0000001012127819 */ /* 0x000fe200000006ff */
        /* <DEDUP_REMOVED lines=9> */
[----:B------:R-:W-:Y:S01]  /*1e40*/  FADD R9, R8, R185 ;  /* 0x000000b908097221 */ /* 0x000fe20000000000 */
[----:B------:R-:W-:Y:S01]  /*1e50*/  FMUL R166, R121, R166 ;  /* 0x000000a679a67220 */ /* 0x000fe20000400000 */
[----:B------:R-:W-:Y:S01]  /*1e60*/  FFMA R8, R186, R185, R7 ;  /* 0x000000b9ba087223 */ /* 0x000fe20000000007 */
[----:B------:R-:W-:-:S02]  /*1e70*/  FMUL R187, R105, R16 ;  /* 0x0000001069bb7220 */ /* 0x000fc40000400000 */
[----:B------:R-:W-:Y:S01]  /*1e80*/  FADD R10, R9, R166 ;  /* 0x000000a6090a7221 */ /* 0x000fe20000000000 */
[----:B------:R-:W-:Y:S01]  /*1e90*/  FFMA R7, R161, R166, R8 ;  /* 0x000000a6a1077223 */ /* 0x000fe20000000008 */
[----:B------:R-:W-:Y:S01]  /*1ea0*/  SHF.L.U32 R5, R5, 0x10, RZ ;  /* 0x0000001005057819 */ /* 0x000fe200000006ff */
[----:B------:R-:W-:Y:S01]  /*1eb0*/  FADD R38, R3, R38 ;  /* 0x0000002603267221 */ /* 0x000fe20000000000 */
[-C--:B------:R-:W-:Y:S01]  /*1ec0*/  FFMA R62, R181, R3.reuse, R62 ;  /* 0x00000003b53e7223 */ /* 0x080fe2000000003e */
[----:B------:R-:W-:Y:S01]  /*1ed0*/  FMUL R190, R120, R3 ;  /* 0x0000000378be7220 */ /* 0x000fe20000400000 */
[----:B------:R-:W-:Y:S01]  /*1ee0*/  SHF.R.U32.HI R2, RZ, 0x5, R36 ;  /* 0x00000005ff027819 */ /* 0x000fe20000011624 */
[----:B------:R-:W-:Y:S01]  /*1ef0*/  FADD R3, R10, R187 ;  /* 0x000000bb0a037221 */ /* 0x000fe20000000000 */
[----:B------:R-:W-:Y:S01]  /*1f00*/  FFMA R8, R188, R187, R7 ;  /* 0x000000bbbc087223 */ /* 0x000fe20000000007 */
[----:B------:R-:W-:Y:S01]  /*1f10*/  FADD R49, R192, R49 ;  /* 0x00000031c0317221 */ /* 0x000fe20000000000 */
[----:B------:R-:W-:Y:S01]  /*1f20*/  FFMA R73, R180, R192, R73 ;  /* 0x000000c0b4497223 */ /* 0x000fe20000000049 */
[----:B------:R-:W-:Y:S01]  /*1f30*/  FMUL R192, R139, R4 ;  /* 0x000000048bc07220 */ /* 0x000fe20000400000 */
[----:B------:R-:W-:Y:S01]  /*1f40*/  LOP3.LUT R6, R2, 0x7fffff8, RZ, 0xc0, !PT ;  /* 0x07fffff802067812 */ /* 0x000fe200078ec0ff */
        /* <DEDUP_REMOVED lines=43> */
.L_x_2599:
        /* <DEDUP_REMOVED lines=53> */
.L_x_2585:
[----:B------:R-:W-:Y:S05]  /*2550*/  BSYNC B0 ;  /* 0x0000000000007941 */ /* 0x000fea0003800000 */
.L_x_2584:
        /* <DEDUP_REMOVED lines=19> */
.L_x_2587:
[----:B------:R-:W2:Y:S04]  /*2690*/  LDG.E.STRONG.GPU R4, desc[UR6][R2.64] ;  /* 0x0000000602047981 */ /* 0x000ea8000c1ef900 */
[----:B--2---:R-:W-:Y:S01]  /*26a0*/  CCTL.IVALL ;  /* 0x00000000ff00798f */ /* 0x004fe20002000000 */
[----:B------:R-:W-:Y:S05]  /*26b0*/  YIELD ;  /* 0x0000000000007946 */ /* 0x000fea0003800000 */
[----:B------:R-:W-:-:S13]  /*26c0*/  ISETP.NE.AND P1, PT, R4, R7, PT ;  /* 0x000000070400720c */ /* 0x000fda0003f25270 */
[----:B------:R-:W-:Y:S05]  /*26d0*/  @P1 BRA `(.L_x_2587) ;  /* 0xfffffffc00ec1947 */ /* 0x000fea000383ffff */
.L_x_2586:
        /* <DEDUP_REMOVED lines=74> */
[----:B------:R-:W0:Y:S01]  /*2b80*/  LDC.64 R4, c[0x0][0x278] ;  /* 0x00009e00ff047b82 */ /* 0x000e220000000a00 */
        /* <DEDUP_REMOVED lines=27> */
[C---:B------:R-:W-:Y:S01]  /*2d40*/  FMUL R0, R139.reuse, R0 ;  /* 0x000000008b007220 */ /* 0x040fe20000400000 */
        /* <DEDUP_REMOVED lines=30> */
[----:B------:R-:W-:Y:S01]  /*2f30*/  FMUL R139, R139, R2 ;  /* 0x000000028b8b7220 */ /* 0x000fe20000400000 */
[----:B0-----:R-:W-:Y:S01]  /*2f40*/  IMAD.WIDE.U32 R2, R143, 0x10, R4 ;  /* 0x000000108f027825 */ /* 0x001fe200078e0004 */
[----:B------:R-:W-:-:S02]  /*2f50*/  F2FP.BF16.F32.PACK_AB R7, R146, R7 ;  /* 0x000000079207723e */ /* 0x000fc400000010ff */
[----:B------:R-:W-:Y:S01]  /*2f60*/  F2FP.BF16.F32.PACK_AB R6, R13, R6 ;  /* 0x000000060d06723e */ /* 0x000fe200000010ff */
[--C-:B------:R-:W-:Y:S01]  /*2f70*/  IMAD.WIDE.U32 R20, R141, 0x10, R4.reuse ;  /* 0x000000108d147825 */ /* 0x100fe200078e0004 */
[----:B------:R-:W-:Y:S02]  /*2f80*/  F2FP.BF16.F32.PACK_AB R10, R19, R10 ;  /* 0x0000000a130a723e */ /* 0x000fe400000010ff */
[----:B------:R-:W-:Y:S01]  /*2f90*/  F2FP.BF16.F32.PACK_AB R8, R15, R8 ;  /* 0x000000080f08723e */ /* 0x000fe200000010ff */
[--C-:B------:R-:W-:Y:S01]  /*2fa0*/  IMAD.WIDE.U32 R142, R142, 0x10, R4.reuse ;  /* 0x000000108e8e7825 */ /* 0x100fe200078e0004 */
[----:B------:R-:W-:Y:S02]  /*2fb0*/  F2FP.BF16.F32.PACK_AB R15, R31, R22 ;  /* 0x000000161f0f723e */ /* 0x000fe400000010ff */
[----:B------:R-:W-:Y:S01]  /*2fc0*/  F2FP.BF16.F32.PACK_AB R14, R29, R14 ;  /* 0x0000000e1d0e723e */ /* 0x000fe200000010ff */
[----:B------:R-:W-:Y:S01]  /*2fd0*/  IMAD.WIDE.U32 R140, R140, 0x10, R4 ;  /* 0x000000108c8c7825 */ /* 0x000fe200078e0004 */
[----:B------:R-:W-:-:S02]  /*2fe0*/  F2FP.BF16.F32.PACK_AB R5, R11, R162 ;  /* 0x000000a20b05723e */ /* 0x000fc400000010ff */
[----:B------:R-:W-:Y:S02]  /*2ff0*/  F2FP.BF16.F32.PACK_AB R4, R9, R0 ;  /* 0x000000000904723e */ /* 0x000fe400000010ff */
[----:B------:R-:W-:Y:S02]  /*3000*/  F2FP.BF16.F32.PACK_AB R11, R23, R30 ;  /* 0x0000001e170b723e */ /* 0x000fe400000010ff */
[----:B------:R-:W-:Y:S01]  /*3010*/  F2FP.BF16.F32.PACK_AB R9, R17, R34 ;  /* 0x000000221109723e */ /* 0x000fe200000010ff */
[----:B------:R0:W-:Y:S01]  /*3020*/  STG.E.128 desc[UR6][R2.64], R4 ;  /* 0x0000000402007986 */ /* 0x0001e2000c101d06 */
[----:B------:R-:W-:Y:S02]  /*3030*/  F2FP.BF16.F32.PACK_AB R13, R27, R26 ;  /* 0x0000001a1b0d723e */ /* 0x000fe400000010ff */
[----:B------:R-:W-:Y:S01]  /*3040*/  F2FP.BF16.F32.PACK_AB R12, R25, R12 ;  /* 0x0000000c190c723e */ /* 0x000fe200000010ff */
[----:B------:R0:W-:Y:S01]  /*3050*/  STG.E.128 desc[UR6][R142.64], R8 ;  /* 0x000000088e007986 */ /* 0x0001e2000c101d06 */
[----:B------:R-:W-:-:S02]  /*3060*/  F2FP.BF16.F32.PACK_AB R19, R139, R190 ;  /* 0x000000be8b13723e */ /* 0x000fc400000010ff */
[----:B------:R-:W-:Y:S01]  /*3070*/  F2FP.BF16.F32.PACK_AB R18, R145, R18 ;  /* 0x000000129112723e */ /* 0x000fe200000010ff */
[----:B------:R0:W-:Y:S01]  /*3080*/  STG.E.128 desc[UR6][R20.64], R12 ;  /* 0x0000000c14007986 */ /* 0x0001e2000c101d06 */
[----:B------:R-:W-:Y:S02]  /*3090*/  F2FP.BF16.F32.PACK_AB R17, R35, R164 ;  /* 0x000000a42311723e */ /* 0x000fe400000010ff */
[----:B------:R-:W-:Y:S02]  /*30a0*/  F2FP.BF16.F32.PACK_AB R16, R33, R16 ;  /* 0x000000102110723e */ /* 0x000fe400000010ff */
[----:B------:R-:W-:-:S03]  /*30b0*/  SEL R148, RZ, 0x1, P0 ;  /* 0x00000001ff947807 */ /* 0x000fc60000000000 */
[----:B------:R0:W-:Y:S01]  /*30c0*/  STG.E.128 desc[UR6][R140.64], R16 ;  /* 0x000000108c007986 */ /* 0x0001e2000c101d06 */
[----:B------:R-:W-:Y:S05]  /*30d0*/  @!P1 BRA `(.L_x_2588) ;  /* 0xffffffd800709947 */ /* 0x000fea000383ffff */
[----:B0-----:R-:W-:Y:S02]  /*30e0*/  MOV R7, R95 ;  /* 0x0000005f00077202 */ /* 0x001fe40000000f00 */
        /* <DEDUP_REMOVED lines=39> */
[----:B------:R-:W-:-:S07]  /*3360*/  MOV R43, R39 ;  /* 0x00000027002b7202 */ /* 0x000fce0000000f00 */
.L_x_2582:
[----:B------:R-:W0:Y:S01]  /*3370*/  S2R R0, SR_CTAID.X ;  /* 0x0000000000007919 */ /* 0x000e220000002500 */
[----:B------:R-:W1:Y:S01]  /*3380*/  LDC.64 R30, c[0x0][0x268] ;  /* 0x00009a00ff1e7b82 */ /* 0x000e620000000a00 */
[----:B------:R-:W-:Y:S02]  /*3390*/  LOP3.LUT R3, R36, 0x1f, RZ, 0xc0, !PT ;  /* 0x0000001f24037812 */ /* 0x000fe400078ec0ff */
[----:B------:R-:W-:-:S05]  /*33a0*/  SHF.L.U32 R177, R177, 0xd, RZ ;  /* 0x0000000db1b17819 */ /* 0x000fca00000006ff */
[----:B------:R-:W2:Y:S01]  /*33b0*/  LDC.64 R32, c[0x0][0x270] ;  /* 0x00009c00ff207b82 */ /* 0x000ea20000000a00 */
[----:B0-----:R-:W-:-:S04]  /*33c0*/  SHF.L.U32 R0, R0, 0x8, RZ ;  /* 0x0000000800007819 */ /* 0x001fc800000006ff */
[----:B------:R-:W-:-:S04]  /*33d0*/  LOP3.LUT R3, R0, 0x700, R3, 0xe2, !PT ;  /* 0x0000070000037812 */ /* 0x000fc800078ee203 */
[----:B------:R-:W-:-:S04]  /*33e0*/  LOP3.LUT R36, R3, 0xe0, R36, 0xf8, !PT ;  /* 0x000000e003247812 */ /* 0x000fc800078ef824 */
[----:B------:R-:W-:-:S04]  /*33f0*/  LOP3.LUT R177, R36, R177, RZ, 0xfc, !PT ;  /* 0x000000b124b17212 */ /* 0x000fc800078efcff */
[C---:B------:R-:W-:Y:S01]  /*3400*/  IADD3 R25, R177.reuse, 0x800, RZ ;  /* 0x00000800b1197810 */ /* 0x040fe20007ffe0ff */
[C---:B-1----:R-:W-:Y:S01]  /*3410*/  IMAD.WIDE.U32 R2, R177.reuse, 0x20, R30 ;  /* 0x00000020b1027825 */ /* 0x042fe200078e001e */
[C---:B------:R-:W-:Y:S02]  /*3420*/  IADD3 R29, R177.reuse, 0x1000, RZ ;  /* 0x00001000b11d7810 */ /* 0x040fe40007ffe0ff */
[C---:B------:R-:W-:Y:S01]  /*3430*/  IADD3 R35, R177.reuse, 0x1800, RZ ;  /* 0x00001800b1237810 */ /* 0x040fe20007ffe0ff */
[----:B--2---:R-:W-:Y:S01]  /*3440*/  IMAD.WIDE.U32 R20, R177, 0x20, R32 ;  /* 0x00000020b1147825 */ /* 0x004fe200078e0020 */
        /* <DEDUP_REMOVED lines=21> */
[----:B------:R-:W-:Y:S01]  /*35a0*/  STG.E.128 desc[UR6][R32.64+0x10], R60 ;  /* 0x0000103c20007986 */ /* 0x000fe2000c101d06 */
[----:B------:R-:W-:Y:S05]  /*35b0*/  EXIT ;  /* 0x000000000000794d */ /* 0x000fea0003800000 */
.L_x_2583:
[----:B------:R-:W-:Y:S01]  /*35c0*/  HFMA2.MMA R15, -RZ, RZ, 0, 9.5367431640625e-07 ;  /* 0x00000010ff0f7435 */ /* 0x000fe200000001ff */
[----:B------:R-:W-:Y:S02]  /*35d0*/  MOV R14, R4 ;  /* 0x00000004000e7202 */ /* 0x000fe40000000f00 */
[----:B------:R-:W-:Y:S02]  /*35e0*/  MOV R16, 0x1f ;  /* 0x0000001f00107802 */ /* 0x000fe40000000f00 */
[----:B------:R-:W-:-:S07]  /*35f0*/  MOV R11, 0xffffffff ;  /* 0xffffffff000b7802 */ /* 0x000fce0000000f00 */
[----:B------:R-:W-:Y:S05]  /*3600*/  WARPSYNC.COLLECTIVE R11, `(.L_x_2589) ;  /* 0x000000000b087348 */ /* 0x000fea0003c00000 */
[----:B------:R0:W1:Y:S02]  /*3610*/  SHFL.DOWN P1, R13, R14, R15, R16 ;  /* 0x0800000f0e0d7389 */ /* 0x0000640000020010 */
[----:B01----:R-:W-:Y:S01]  /*3620*/  ENDCOLLECTIVE ;  /* 0x000000000000791b */ /* 0x003fe20003800000 */
.L_x_2589:
[----:B------:R-:W-:Y:S02]  /*3630*/  MOV R14, R8 ;  /* 0x00000008000e7202 */ /* 0x000fe40000000f00 */
[----:B------:R-:W-:-:S07]  /*3640*/  MOV R3, R13 ;  /* 0x0000000d00037202 */ /* 0x000fce0000000f00 */
[----:B------:R-:W-:Y:S05]  /*3650*/  WARPSYNC.COLLECTIVE R11, `(.L_x_2590) ;  /* 0x000000000b087348 */ /* 0x000fea0003c00000 */
[----:B------:R0:W1:Y:S02]  /*3660*/  SHFL.DOWN P1, R13, R14, R15, R16 ;  /* 0x0800000f0e0d7389 */ /* 0x0000640000020010 */
[----:B01----:R-:W-:Y:S01]  /*3670*/  ENDCOLLECTIVE ;  /* 0x000000000000791b */ /* 0x003fe20003800000 */
.L_x_2590:
[----:B------:R-:W-:Y:S01]  /*3680*/  FADD R3, R4, R3 ;  /* 0x0000000304037221 */ /* 0x000fe20000000000 */
[----:B------:R-:W-:-:S04]  /*3690*/  HFMA2.MMA R15, -RZ, RZ, 0, 4.76837158203125e-07 ;  /* 0x00000008ff0f7435 */ /* 0x000fc800000001ff */
[----:B------:R-:W-:Y:S02]  /*36a0*/  MOV R14, R3 ;  /* 0x00000003000e7202 */ /* 0x000fe40000000f00 */
[----:B------:R-:W-:-:S07]  /*36b0*/  MOV R5, R13 ;  /* 0x0000000d00057202 */ /* 0x000fce0000000f00 */
[----:B------:R-:W-:Y:S05]  /*36c0*/  WARPSYNC.COLLECTIVE R11, `(.L_x_2591) ;  /* 0x000000000b087348 */ /* 0x000fea0003c00000 */
[----:B------:R0:W1:Y:S02]  /*36d0*/  SHFL.DOWN P1, R13, R14, R15, R16 ;  /* 0x0800000f0e0d7389 */ /* 0x0000640000020010 */
[----:B01----:R-:W-:Y:S01]  /*36e0*/  ENDCOLLECTIVE ;  /* 0x000000000000791b */ /* 0x003fe20003800000 */
.L_x_2591:
[----:B------:R-:W-:-:S05]  /*36f0*/  FADD R5, R8, R5 ;  /* 0x0000000508057221 */ /* 0x000fca0000000000 */
[----:B------:R-:W-:Y:S02]  /*3700*/  MOV R14, R5 ;  /* 0x00000005000e7202 */ /* 0x000fe40000000f00 */
[----:B------:R-:W-:-:S07]  /*3710*/  MOV R10, R13 ;  /* 0x0000000d000a7202 */ /* 0x000fce0000000f00 */
[----:B------:R-:W-:Y:S05]  /*3720*/  WARPSYNC.COLLECTIVE R11, `(.L_x_2592) ;  /* 0x000000000b087348 */ /* 0x000fea0003c00000 */
[----:B------:R0:W1:Y:S02]  /*3730*/  SHFL.DOWN P1, R13, R14, R15, R16 ;  /* 0x0800000f0e0d7389 */ /* 0x0000640000020010 */
[----:B01----:R-:W-:Y:S01]  /*3740*/  ENDCOLLECTIVE ;  /* 0x000000000000791b */ /* 0x003fe20003800000 */
.L_x_2592:
[----:B------:R-:W-:Y:S01]  /*3750*/  FADD R10, R3, R10 ;  /* 0x0000000a030a7221 */ /* 0x000fe20000000000 */
[----:B------:R-:W-:-:S04]  /*3760*/  HFMA2.MMA R15, -RZ, RZ, 0, 2.384185791015625e-07 ;  /* 0x00000004ff0f7435 */ /* 0x000fc800000001ff */
[----:B------:R-:W-:Y:S02]  /*3770*/  MOV R14, R10 ;  /* 0x0000000a000e7202 */ /* 0x000fe40000000f00 */
[----:B------:R-:W-:-:S07]  /*3780*/  MOV R12, R13 ;  /* 0x0000000d000c7202 */ /* 0x000fce0000000f00 */
[----:B------:R-:W-:Y:S05]  /*3790*/  WARPSYNC.COLLECTIVE R11, `(.L_x_2593) ;  /* 0x000000000b087348 */ /* 0x000fea0003c00000 */
[----:B------:R0:W1:Y:S02]  /*37a0*/  SHFL.DOWN P1, R13, R14, R15, R16 ;  /* 0x0800000f0e0d7389 */ /* 0x0000640000020010 */
[----:B01----:R-:W-:Y:S01]  /*37b0*/  ENDCOLLECTIVE ;  /* 0x000000000000791b */ /* 0x003fe20003800000 */
.L_x_2593:
[----:B------:R-:W-:-:S05]  /*37c0*/  FADD R12, R5, R12 ;  /* 0x0000000c050c7221 */ /* 0x000fca0000000000 */
[----:B------:R-:W-:Y:S02]  /*37d0*/  MOV R14, R12 ;  /* 0x0000000c000e7202 */ /* 0x000fe40000000f00 */
[----:B------:R-:W-:-:S07]  /*37e0*/  MOV R7, R13 ;  /* 0x0000000d00077202 */ /* 0x000fce0000000f00 */
[----:B------:R-:W-:Y:S05]  /*37f0*/  WARPSYNC.COLLECTIVE R11, `(.L_x_2594) ;  /* 0x000000000b087348 */ /* 0x000fea0003c00000 */
[----:B------:R0:W1:Y:S02]  /*3800*/  SHFL.DOWN P1, R13, R14, R15, R16 ;  /* 0x0800000f0e0d7389 */ /* 0x0000640000020010 */
[----:B01----:R-:W-:Y:S01]  /*3810*/  ENDCOLLECTIVE ;  /* 0x000000000000791b */ /* 0x003fe20003800000 */
.L_x_2594:
[----:B------:R-:W-:Y:S01]  /*3820*/  FADD R7, R10, R7 ;  /* 0x000000070a077221 */ /* 0x000fe20000000000 */
[----:B------:R-:W-:-:S04]  /*3830*/  HFMA2.MMA R15, -RZ, RZ, 0, 1.1920928955078125e-07 ;  /* 0x00000002ff0f7435 */ /* 0x000fc800000001ff */
[----:B------:R-:W-:Y:S02]  /*3840*/  MOV R14, R7 ;  /* 0x00000007000e7202 */ /* 0x000fe40000000f00 */
[----:B------:R-:W-:-:S07]  /*3850*/  MOV R9, R13 ;  /* 0x0000000d00097202 */ /* 0x000fce0000000f00 */
[----:B------:R-:W-:Y:S05]  /*3860*/  WARPSYNC.COLLECTIVE R11, `(.L_x_2595) ;  /* 0x000000000b087348 */ /* 0x000fea0003c00000 */
[----:B------:R0:W1:Y:S02]  /*3870*/  SHFL.DOWN P1, R13, R14, R15, R16 ;  /* 0x0800000f0e0d7389 */ /* 0x0000640000020010 */
[----:B01----:R-:W-:Y:S01]  /*3880*/  ENDCOLLECTIVE ;  /* 0x000000000000791b */ /* 0x003fe20003800000 */
.L_x_2595:
[----:B------:R-:W-:-:S05]  /*3890*/  FADD R9, R12, R9 ;  /* 0x000000090c097221 */ /* 0x000fca0000000000 */
[----:B------:R-:W-:Y:S02]  /*38a0*/  MOV R14, R9 ;  /* 0x00000009000e7202 */ /* 0x000fe40000000f00 */
[----:B------:R-:W-:-:S07]  /*38b0*/  MOV R4, R13 ;  /* 0x0000000d00047202 */ /* 0x000fce0000000f00 */
[----:B------:R-:W-:Y:S05]  /*38c0*/  WARPSYNC.COLLECTIVE R11, `(.L_x_2596) ;  /* 0x000000000b087348 */ /* 0x000fea0003c00000 */
[----:B------:R0:W1:Y:S02]  /*38d0*/  SHFL.DOWN P1, R13, R14, R15, R16 ;  /* 0x0800000f0e0d7389 */ /* 0x0000640000020010 */
[----:B01----:R-:W-:Y:S01]  /*38e0*/  ENDCOLLECTIVE ;  /* 0x000000000000791b */ /* 0x003fe20003800000 */
.L_x_2596:
[----:B------:R-:W-:Y:S01]  /*38f0*/  FADD R4, R7, R4 ;  /* 0x0000000407047221 */ /* 0x000fe20000000000 */
[----:B------:R-:W-:-:S04]  /*3900*/  HFMA2.MMA R15, -RZ, RZ, 0, 5.9604644775390625e-08 ;  /* 0x00000001ff0f7435 */ /* 0x000fc800000001ff */
[----:B------:R-:W-:Y:S02]  /*3910*/  MOV R14, R4 ;  /* 0x00000004000e7202 */ /* 0x000fe40000000f00 */
[----:B------:R-:W-:-:S07]  /*3920*/  MOV R8, R13 ;  /* 0x0000000d00087202 */ /* 0x000fce0000000f00 */
[----:B------:R-:W-:Y:S05]  /*3930*/  WARPSYNC.COLLECTIVE R11, `(.L_x_2597) ;  /* 0x000000000b087348 */ /* 0x000fea0003c00000 */
[----:B------:R0:W1:Y:S02]  /*3940*/  SHFL.DOWN P1, R13, R14, R15, R16 ;  /* 0x0800000f0e0d7389 */ /* 0x0000640000020010 */
[----:B01----:R-:W-:Y:S01]  /*3950*/  ENDCOLLECTIVE ;  /* 0x000000000000791b */ /* 0x003fe20003800000 */
.L_x_2597:
[----:B------:R-:W-:-:S05]  /*3960*/  FADD R5, R9, R8 ;  /* 0x0000000809057221 */ /* 0x000fca0000000000 */
[----:B------:R-:W-:Y:S02]  /*3970*/  MOV R14, R5 ;  /* 0x00000005000e7202 */ /* 0x000fe40000000f00 */
[----:B------:R-:W-:-:S07]  /*3980*/  MOV R7, R13 ;  /* 0x0000000d00077202 */ /* 0x000fce0000000f00 */
[----:B------:R-:W-:Y:S05]  /*3990*/  WARPSYNC.COLLECTIVE R11, `(.L_x_2598) ;  /* 0x000000000b087348 */ /* 0x000fea0003c00000 */
[----:B------:R0:W1:Y:S02]  /*39a0*/  SHFL.DOWN P1, R13, R14, R15, R16 ;  /* 0x0800000f0e0d7389 */ /* 0x0000640000020010 */
[----:B01----:R-:W-:Y:S01]  /*39b0*/  ENDCOLLECTIVE ;  /* 0x000000000000791b */ /* 0x003fe20003800000 */
.L_x_2598:
[----:B------:R-:W-:Y:S01]  /*39c0*/  MOV R8, R13 ;  /* 0x0000000d00087202 */ /* 0x000fe20000000f00 */
[----:B------:R-:W-:Y:S06]  /*39d0*/  BRA `(.L_x_2599) ;  /* 0xffffffe800087947 */ /* 0x000fec000383ffff */
.L_x_2600:
        /* <DEDUP_REMOVED lines=10> */
.L_x_7896:


//--------------------- .text._ZN18transformer_engine13normalization28ln_bwd_finalize_tuned_kernelINS0_22Kernel_traits_finalizeILj65536E6__halffS3_fjLj1024ELj4ENS0_18Kernel_traits_baseILj65536ES3_fS3_fjLj1024EEEEEEEvNS0_20BackwardKernelParamsE --------------------------
	.section	.text._ZN18transformer_engine13normalization28ln_bwd_finalize_tuned_kernelINS0_22Kernel_traits_finalizeILj65536E6__halffS3_fjLj1024ELj4ENS0_18Kernel_traits_baseILj65536ES3_fS3_fjLj1024EEEEEEEvNS0_20BackwardKernelParamsE,"ax",@progbits
	.align	128
        .global         _ZN18transformer_engine13normalization28ln_bwd_finalize_tuned_kernelINS0_22Kernel_traits_finalizeILj65536E6__halffS3_fjLj1024ELj4ENS0_18Kernel_traits_baseILj65536ES3_fS3_fjLj1024EEEEEEEvNS0_20BackwardKernelParamsE
        .type           _ZN18transformer_engine13normalization28ln_bwd_finalize_tuned_kernelINS0_22Kernel_traits_finalizeILj65536E6__halffS3_fjLj1024ELj4ENS0_18Kernel_traits_baseILj65536ES3_fS3_fjLj1024EEEEEEEvNS0_20BackwardKernelParamsE,@function
        .size           _ZN18transformer_engine13normalization28ln_bwd_finalize_tuned_kernelINS0_22Kernel_traits_finalizeILj65536E6__halffS3_fjLj1024ELj4ENS0_18Kernel_traits_baseILj65536ES3_fS3_fjLj1024EEEEEEEvNS0_20BackwardKernelParamsE,(.L_x_7897 - _ZN18transformer_engine13normalization28ln_bwd_finalize_tuned_kernelINS0_22Kernel_traits_finalizeILj65536E6__halffS3_fjLj1024ELj4ENS0_18Kernel_traits_baseILj65536ES3_fS3_fjLj1024EEEEEEEvNS0_20BackwardKernelParamsE)
        .other          _ZN18transformer_engine13normalization28ln_bwd_finalize_tuned_kernelINS0_22Kernel_traits_finalizeILj65536E6__halffS3_fjLj1024ELj4ENS0_18Kernel_traits_baseILj65536ES3_fS3_fjLj1024EEEEEEEvNS0_20BackwardKernelParamsE,@"STO_CUDA_ENTRY STV_DEFAULT"
_ZN18transformer_engine13normalization28ln_bwd_finalize_tuned_kernelINS0_22Kernel_traits_finalizeILj65536E6__halffS3_fjLj1024ELj4ENS0_18Kernel_traits_baseILj65536ES3_fS3_fjLj1024EEEEEEEvNS0_20BackwardKernelParamsE:
.text._ZN18transformer_engine13normalization28ln_bwd_finalize_tuned_kernelINS0_22Kernel_traits_finalizeILj65536E6__halffS3_fjLj1024ELj4ENS0_18Kernel_traits_baseILj65536ES3_fS3_fjLj1024EEEEEEEvNS0_20BackwardKernelParamsE:
        /* <DEDUP_REMOVED lines=20> */
.L_x_2612:
        /* <DEDUP_REMOVED lines=28> */
.L_x_2605:
        /* <DEDUP_REMOVED lines=33> */
.L_x_2604:
[----:B------:R-:W-:Y:S05]  /*0510*/  BSYNC B1 ;  /* 0x0000000000017941 */ /* 0x000fea0003800000 */
.L_x_2603:
        /* <DEDUP_REMOVED lines=23> */
.L_x_2607:
[----:B------:R-:W-:Y:S05]  /*0690*/  BSYNC B1 ;  /* 0x0000000000017941 */ /* 0x000fea0003800000 */
.L_x_2606:
        /* <DEDUP_REMOVED lines=11> */
.L_x_2602:
[----:B------:R-:W-:Y:S05]  /*0750*/  BSYNC B0 ;  /* 0x0000000000007941 */ /* 0x000fea0003800000 */
.L_x_2601:
        /* <DEDUP_REMOVED lines=33> */
.L_x_2623:
[----:B------:R-:W-:Y:S01]  /*0970*/  @!P0 SHF.R.U32.HI R11, RZ, 0x3, R0 ;  /* 0x00000003ff0b8819 */ /* 0x000fe20000011600 */
[----:B--2---:R-:W-:Y:S01]  /*0980*/  FADD R13, R8, R13 ;  /* 0x0000000d080d7221 */ /* 0x004fe20000000000 */
[----:B-1----:R-:W-:Y:S02]  /*0990*/  FADD R9, R10, R9 ;  /* 0x000000090a097221 */ /* 0x002fe40000000000 */
[----:B0-----:R-:W-:-:S05]  /*09a0*/  @!P0 LOP3.LUT R8, R11, 0x1ffffffc, RZ, 0xc0, !PT ;  /* 0x1ffffffc0b088812 */ /* 0x001fca00078ec0ff */
[----:B------:R1:W-:Y:S04]  /*09b0*/  @!P0 STS [R8+UR4+0x2000], R13 ;  /* 0x0020000d08008988 */ /* 0x0003e80008000804 */
[----:B------:R1:W-:Y:S02]  /*09c0*/  @!P0 STS [R8+UR4+0x2080], R9 ;  /* 0x0020800908008988 */ /* 0x0003e40008000804 */
.L_x_2608:
        /* <DEDUP_REMOVED lines=14> */
[----:B-1----:R-:W-:Y:S02]  /*0ab0*/  F2FP.F16.F32.PACK_AB R15, R15, R14 ;  /* 0x0000000e0f0f723e */ /* 0x002fe400000000ff */
[----:B---3--:R-:W-:-:S03]  /*0ac0*/  F2FP.F16.F32.PACK_AB R17, R17, R16 ;  /* 0x000000101111723e */ /* 0x008fc600000000ff */
[----:B------:R2:W-:Y:S04]  /*0ad0*/  STG.E desc[UR6][R8.64], R15 ;  /* 0x0000000f08007986 */ /* 0x0005e8000c101906 */
[----:B------:R2:W-:Y:S02]  /*0ae0*/  STG.E desc[UR6][R10.64], R17 ;  /* 0x000000110a007986 */ /* 0x0005e4000c101906 */
.L_x_2611:
[----:B------:R-:W-:Y:S05]  /*0af0*/  BSYNC B0 ;  /* 0x0000000000007941 */ /* 0x000fea0003800000 */
.L_x_2610:
[C---:B------:R-:W-:Y:S01]  /*0b00*/  ISETP.GT.U32.AND P0, PT, R5.reuse, -0x10001, PT ;  /* 0xfffeffff0500780c */ /* 0x040fe20003f04070 */
[----:B------:R-:W-:Y:S01]  /*0b10*/  VIADD R5, R5, 0x10000 ;  /* 0x0001000005057836 */ /* 0x000fe20000000000 */
[----:B------:R-:W-:-:S11]  /*0b20*/  IADD3 R6, R6, 0x8000, RZ ;  /* 0x0000800006067810 */ /* 0x000fd60007ffe0ff */
[----:B------:R-:W-:Y:S05]  /*0b30*/  @P0 BRA `(.L_x_2612) ;  /* 0xfffffff400800947 */ /* 0x000fea000383ffff */
[----:B------:R-:W-:Y:S05]  /*0b40*/  EXIT ;  /* 0x000000000000794d */ /* 0x000fea0003800000 */
.L_x_2609:
[----:B------:R-:W-:Y:S01]  /*0b50*/  HFMA2.MMA R21, -RZ, RZ, 0, 1.847743988037109375e-06 ;  /* 0x0000001fff157435 */ /* 0x000fe200000001ff */
[----:B0-----:R-:W-:Y:S01]  /*0b60*/  MOV R19, R10 ;  /* 0x0000000a00137202 */ /* 0x001fe20000000f00 */
[----:B------:R-:W-:Y:S01]  /*0b70*/  IMAD.MOV.U32 R18, RZ, RZ, 0x1 ;  /* 0x00000001ff127424 */ /* 0x000fe200078e00ff */
[----:B------:R-:W-:-:S08]  /*0b80*/  MOV R16, 0xffffffff ;  /* 0xffffffff00107802 */ /* 0x000fd00000000f00 */
[----:B-12---:R-:W-:Y:S05]  /*0b90*/  WARPSYNC.COLLECTIVE R16, `(.L_x_2613) ;  /* 0x0000000010087348 */ /* 0x006fea0003c00000 */
[----:B------:R0:W3:Y:S02]  /*0ba0*/  SHFL.BFLY P1, R17, R19, R18, R21 ;  /* 0x0c00001213117389 */ /* 0x0000e40000020015 */
[----:B0123--:R-:W-:Y:S01]  /*0bb0*/  ENDCOLLECTIVE ;  /* 0x000000000000791b */ /* 0x00ffe20003800000 */
.L_x_2613:
[----:B------:R-:W-:Y:S01]  /*0bc0*/  HFMA2.MMA R18, -RZ, RZ, 0, 1.1920928955078125e-07 ;  /* 0x00000002ff127435 */ /* 0x000fe200000001ff */
[----:B------:R-:W-:-:S04]  /*0bd0*/  IMAD.MOV.U32 R9, RZ, RZ, R17 ;  /* 0x000000ffff097224 */ /* 0x000fc800078e0011 */
[----:B------:R-:W-:-:S05]  /*0be0*/  FADD R9, R10, R9 ;  /* 0x000000090a097221 */ /* 0x000fca0000000000 */
[----:B------:R-:W-:-:S07]  /*0bf0*/  MOV R19, R9 ;  /* 0x0000000900137202 */ /* 0x000fce0000000f00 */
[----:B------:R-:W-:Y:S05]  /*0c00*/  WARPSYNC.COLLECTIVE R16, `(.L_x_2614) ;  /* 0x0000000010087348 */ /* 0x000fea0003c00000 */
[----:B------:R0:W1:Y:S02]  /*0c10*/  SHFL.BFLY P1, R17, R19, R18, R21 ;  /* 0x0c00001213117389 */ /* 0x0000640000020015 */
[----:B01----:R-:W-:Y:S01]  /*0c20*/  ENDCOLLECTIVE ;  /* 0x000000000000791b */ /* 0x003fe20003800000 */
.L_x_2614:
[----:B------:R-:W-:Y:S01]  /*0c30*/  HFMA2.MMA R18, -RZ, RZ, 0, 2.384185791015625e-07 ;  /* 0x00000004ff127435 */ /* 0x000fe200000001ff */
[----:B------:R-:W-:-:S04]  /*0c40*/  IMAD.MOV.U32 R12, RZ, RZ, R17 ;  /* 0x000000ffff0c7224 */ /* 0x000fc800078e0011 */
[----:B------:R-:W-:-:S05]  /*0c50*/  FADD R12, R9, R12 ;  /* 0x0000000c090c7221 */ /* 0x000fca0000000000 */
[----:B------:R-:W-:-:S07]  /*0c60*/  MOV R19, R12 ;  /* 0x0000000c00137202 */ /* 0x000fce0000000f00 */
[----:B------:R-:W-:Y:S05]  /*0c70*/  WARPSYNC.COLLECTIVE R16, `(.L_x_2615) ;  /* 0x0000000010087348 */ /* 0x000fea0003c00000 */
[----:B------:R0:W1:Y:S02]  /*0c80*/  SHFL.BFLY P1, R17, R19, R18, R21 ;  /* 0x0c00001213117389 */ /* 0x0000640000020015 */
[----:B01----:R-:W-:Y:S01]  /*0c90*/  ENDCOLLECTIVE ;  /* 0x000000000000791b */ /* 0x003fe20003800000 */
.L_x_2615:
[----:B------:R-:W-:Y:S01]  /*0ca0*/  HFMA2.MMA R18, -RZ, RZ, 0, 4.76837158203125e-07 ;  /* 0x00000008ff127435 */ /* 0x000fe200000001ff */
[----:B------:R-:W-:-:S04]  /*0cb0*/  IMAD.MOV.U32 R11, RZ, RZ, R17 ;  /* 0x000000ffff0b7224 */ /* 0x000fc800078e0011 */
[----:B------:R-:W-:-:S05]  /*0cc0*/  FADD R11, R12, R11 ;  /* 0x0000000b0c0b7221 */ /* 0x000fca0000000000 */
[----:B------:R-:W-:-:S07]  /*0cd0*/  MOV R19, R11 ;  /* 0x0000000b00137202 */ /* 0x000fce0000000f00 */
[----:B------:R-:W-:Y:S05]  /*0ce0*/  WARPSYNC.COLLECTIVE R16, `(.L_x_2616) ;  /* 0x0000000010087348 */ /* 0x000fea0003c00000 */
[----:B------:R0:W1:Y:S02]  /*0cf0*/  SHFL.BFLY P1, R17, R19, R18, R21 ;  /* 0x0c00001213117389 */ /* 0x0000640000020015 */
[----:B01----:R-:W-:Y:S01]  /*0d00*/  ENDCOLLECTIVE ;  /* 0x000000000000791b */ /* 0x003fe20003800000 */
.L_x_2616:
[----:B------:R-:W-:Y:S01]  /*0d10*/  HFMA2.MMA R18, -RZ, RZ, 0, 9.5367431640625e-07 ;  /* 0x00000010ff127435 */ /* 0x000fe200000001ff */
[----:B------:R-:W-:-:S04]  /*0d20*/  IMAD.MOV.U32 R10, RZ, RZ, R17 ;  /* 0x000000ffff0a7224 */ /* 0x000fc800078e0011 */
[----:B------:R-:W-:-:S05]  /*0d30*/  FADD R10, R11, R10 ;  /* 0x0000000a0b0a7221 */ /* 0x000fca0000000000 */
[----:B------:R-:W-:-:S07]  /*0d40*/  MOV R19, R10 ;  /* 0x0000000a00137202 */ /* 0x000fce0000000f00 */
[----:B------:R-:W-:Y:S05]  /*0d50*/  WARPSYNC.COLLECTIVE R16, `(.L_x_2617) ;  /* 0x0000000010087348 */ /* 0x000fea0003c00000 */
[----:B------:R0:W1:Y:S02]  /*0d60*/  SHFL.BFLY P1, R17, R19, R18, R21 ;  /* 0x0c00001213117389 */ /* 0x0000640000020015 */
[----:B01----:R-:W-:Y:S01]  /*0d70*/  ENDCOLLECTIVE ;  /* 0x000000000000791b */ /* 0x003fe20003800000 */
.L_x_2617:
[----:B------:R-:W-:Y:S01]  /*0d80*/  HFMA2.MMA R18, -RZ, RZ, 0, 5.9604644775390625e-08 ;  /* 0x00000001ff127435 */ /* 0x000fe200000001ff */
[----:B------:R-:W-:Y:S01]  /*0d90*/  MOV R19, R8 ;  /* 0x0000000800137202 */ /* 0x000fe20000000f00 */
[----:B------:R-:W-:-:S09]  /*0da0*/  IMAD.MOV.U32 R9, RZ, RZ, R17 ;  /* 0x000000ffff097224 */ /* 0x000fd200078e0011 */
[----:B------:R-:W-:Y:S05]  /*0db0*/  WARPSYNC.COLLECTIVE R16, `(.L_x_2618) ;  /* 0x0000000010087348 */ /* 0x000fea0003c00000 */
[----:B------:R0:W1:Y:S02]  /*0dc0*/  SHFL.BFLY P1, R17, R19, R18, R21 ;  /* 0x0c00001213117389 */ /* 0x0000640000020015 */
[----:B01----:R-:W-:Y:S01]  /*0dd0*/  ENDCOLLECTIVE ;  /* 0x000000000000791b */ /* 0x003fe20003800000 */
.L_x_2618:
[----:B------:R-:W-:Y:S01]  /*0de0*/  HFMA2.MMA R18, -RZ, RZ, 0, 1.1920928955078125e-07 ;  /* 0x00000002ff127435 */ /* 0x000fe200000001ff */
[----:B------:R-:W-:-:S04]  /*0df0*/  IMAD.MOV.U32 R11, RZ, RZ, R17 ;  /* 0x000000ffff0b7224 */ /* 0x000fc800078e0011 */
[----:B------:R-:W-:-:S05]  /*0e00*/  FADD R13, R8, R11 ;  /* 0x0000000b080d7221 */ /* 0x000fca0000000000 */
[----:B------:R-:W-:-:S07]  /*0e10*/  MOV R19, R13 ;  /* 0x0000000d00137202 */ /* 0x000fce0000000f00 */
[----:B------:R-:W-:Y:S05]  /*0e20*/  WARPSYNC.COLLECTIVE R16, `(.L_x_2619) ;  /* 0x0000000010087348 */ /* 0x000fea0003c00000 */
[----:B------:R0:W1:Y:S02]  /*0e30*/  SHFL.BFLY P1, R17, R19, R18, R21 ;  /* 0x0c00001213117389 */ /* 0x0000640000020015 */
[----:B01----:R-:W-:Y:S01]  /*0e40*/  ENDCOLLECTIVE ;  /* 0x000000000000791b */ /* 0x003fe20003800000 */
.L_x_2619:
[----:B------:R-:W-:Y:S01]  /*0e50*/  HFMA2.MMA R18, -RZ, RZ, 0, 2.384185791015625e-07 ;  /* 0x00000004ff127435 */ /* 0x000fe200000001ff */
[----:B------:R-:W-:-:S04]  /*0e60*/  IMAD.MOV.U32 R14, RZ, RZ, R17 ;  /* 0x000000ffff0e7224 */ /* 0x000fc800078e0011 */
[----:B------:R-:W-:-:S05]  /*0e70*/  FADD R14, R13, R14 ;  /* 0x0000000e0d0e7221 */ /* 0x000fca0000000000 */
[----:B------:R-:W-:-:S07]  /*0e80*/  MOV R19, R14 ;  /* 0x0000000e00137202 */ /* 0x000fce0000000f00 */
[----:B------:R-:W-:Y:S05]  /*0e90*/  WARPSYNC.COLLECTIVE R16, `(.L_x_2620) ;  /* 0x0000000010087348 */ /* 0x000fea0003c00000 */
[----:B------:R0:W1:Y:S02]  /*0ea0*/  SHFL.BFLY P1, R17, R19, R18, R21 ;  /* 0x0c00001213117389 */ /* 0x0000640000020015 */
[----:B01----:R-:W-:Y:S01]  /*0eb0*/  ENDCOLLECTIVE ;  /* 0x000000000000791b */ /* 0x003fe20003800000 */
.L_x_2620:
[----:B------:R-:W-:Y:S01]  /*0ec0*/  HFMA2.MMA R18, -RZ, RZ, 0, 4.76837158203125e-07 ;  /* 0x00000008ff127435 */ /* 0x000fe200000001ff */
[----:B------:R-:W-:-:S04]  /*0ed0*/  IMAD.MOV.U32 R15, RZ, RZ, R17 ;  /* 0x000000ffff0f7224 */ /* 0x000fc800078e0011 */
[----:B------:R-:W-:-:S05]  /*0ee0*/  FADD R15, R14, R15 ;  /* 0x0000000f0e0f7221 */ /* 0x000fca0000000000 */
[----:B------:R-:W-:-:S07]  /*0ef0*/  MOV R19, R15 ;  /* 0x0000000f00137202 */ /* 0x000fce0000000f00 */
[----:B------:R-:W-:Y:S05]  /*0f00*/  WARPSYNC.COLLECTIVE R16, `(.L_x_2621) ;  /* 0x0000000010087348 */ /* 0x000fea0003c00000 */
[----:B------:R0:W1:Y:S02]  /*0f10*/  SHFL.BFLY P1, R17, R19, R18, R21 ;  /* 0x0c00001213117389 */ /* 0x0000640000020015 */
[----:B01----:R-:W-:Y:S01]  /*0f20*/  ENDCOLLECTIVE ;  /* 0x000000000000791b */ /* 0x003fe20003800000 */
.L_x_2621:
[----:B------:R-:W-:Y:S01]  /*0f30*/  HFMA2.MMA R18, -RZ, RZ, 0, 9.5367431640625e-07 ;  /* 0x00000010ff127435 */ /* 0x000fe200000001ff */
[----:B------:R-:W-:-:S04]  /*0f40*/  IMAD.MOV.U32 R8, RZ, RZ, R17 ;  /* 0x000000ffff087224 */ /* 0x000fc800078e0011 */
[----:B------:R-:W-:-:S05]  /*0f50*/  FADD R8, R15, R8 ;  /* 0x000000080f087221 */ /* 0x000fca0000000000 */
[----:B------:R-:W-:-:S07]  /*0f60*/  MOV R19, R8 ;  /* 0x0000000800137202 */ /* 0x000fce0000000f00 */
[----:B------:R-:W-:Y:S05]  /*0f70*/  WARPSYNC.COLLECTIVE R16, `(.L_x_2622) ;  /* 0x0000000010087348 */ /* 0x000fea0003c00000 */
[----:B------:R0:W1:Y:S02]  /*0f80*/  SHFL.BFLY P1, R17, R19, R18, R21 ;  /* 0x0c00001213117389 */ /* 0x0000640000020015 */
[----:B01----:R-:W-:Y:S01]  /*0f90*/  ENDCOLLECTIVE ;  /* 0x000000000000791b */ /* 0x003fe20003800000 */
.L_x_2622:
[----:B------:R-:W-:Y:S01]  /*0fa0*/  MOV R13, R17 ;  /* 0x00000011000d7202 */ /* 0x000fe20000000f00 */
[----:B------:R-:W-:Y:S06]  /*0fb0*/  BRA `(.L_x_2623) ;  /* 0xfffffff8006c7947 */ /* 0x000fec000383ffff */
.L_x_2624:
        /* <DEDUP_REMOVED lines=12> */
.L_x_7897:


//--------------------- .text._ZN18transformer_engine13normalization19ln_bwd_tuned_kernelINS0_13Kernel_traitsI6__halffS3_fjLj65536ELj8ELj1ELj8ELj16ENS0_18Kernel_traits_baseILj65536ES3_fS3_fjLj256EEEEEEEvNS0_20BackwardKernelParamsE --------------------------
	.section	.text._ZN18transformer_engine13normalization19ln_bwd_tuned_kernelINS0_13Kernel_traitsI6__halffS3_fjLj65536ELj8ELj1ELj8ELj16ENS0_18Kernel_traits_baseILj65536ES3_fS3_fjLj256EEEEEEEvNS0_20BackwardKernelParamsE,"ax",@progbits
	.align	128
        .global         _ZN18transformer_engine13normalization19ln_bwd_tuned_kernelINS0_13Kernel_traitsI6__halffS3_fjLj65536ELj8ELj1ELj8ELj16ENS0_18Kernel_traits_baseILj65536ES3_fS3_fjLj256EEEEEEEvNS0_20BackwardKernelParamsE
        .type           _ZN18transformer_engine13normalization19ln_bwd_tuned_kernelINS0_13Kernel_traitsI6__halffS3_fjLj65536ELj8ELj1ELj8ELj16ENS0_18Kernel_traits_baseILj65536ES3_fS3_fjLj256EEEEEEEvNS0_20BackwardKernelParamsE,@function
        .size           _ZN18transformer_engine13normalization19ln_bwd_tuned_kernelINS0_13Kernel_traitsI6__halffS3_fjLj65536ELj8ELj1ELj8ELj16ENS0_18Kernel_traits_baseILj65536ES3_fS3_fjLj256EEEEEEEvNS0_20BackwardKernelParamsE,(.L_x_7898 - _ZN18transformer_engine13normalization19ln_bwd_tuned_kernelINS0_13Kernel_traitsI6__halffS3_fjLj65536ELj8ELj1ELj8ELj16ENS0_18Kernel_traits_baseILj65536ES3_fS3_fjLj256EEEEEEEvNS0_20BackwardKernelParamsE)
        .other          _ZN18transformer_engine13normalization19ln_bwd_tuned_kernelINS0_13Kernel_traitsI6__halffS3_fjLj65536ELj8ELj1ELj8ELj16ENS0_18Kernel_traits_baseILj65536ES3_fS3_fjLj256EEEEEEEvNS0_20BackwardKernelParamsE,@"STO_CUDA_ENTRY STV_DEFAULT"
_ZN18transformer_engine13normalization19ln_bwd_tuned_kernelINS0_13Kernel_traitsI6__halffS3_fjLj65536ELj8ELj1ELj8ELj16ENS0_18Kernel_traits_baseILj65536ES3_fS3_fjLj256EEEEEEEvNS0_20BackwardKernelParamsE:
.text._ZN18transformer_engine13normalization19ln_bwd_tuned_kernelINS0_13Kernel_traitsI6__halffS3_fjLj65536ELj8ELj1ELj8ELj16ENS0_18Kernel_traits_baseILj65536ES3_fS3_fjLj256EEEEEEEvNS0_20BackwardKernelParamsE:
        /* <DEDUP_REMOVED lines=94> */
[----:B--2---:R-:W-:Y:S01]  /*05e0*/  HADD2.F32 R5, -RZ, R150.H0_H0 ;  /* 0x20000096ff057230 */ /* 0x004fe20000004100 */
[----:B------:R-:W-:-:S02]  /*05f0*/  SHF.R.U64 R16, R150, 0x10, R151 ;  /* 0x0000001096107819 */ /* 0x000fc40000001297 */
[----:B------:R-:W-:Y:S01]  /*0600*/  SHF.R.U32.HI R135, RZ, 0x10, R151 ;  /* 0x00000010ff877819 */ /* 0x000fe20000011697 */
[----:B---3--:R-:W-:Y:S01]  /*0610*/  HADD2.F32 R7, -RZ, R148.H0_H0 ;  /* 0x20000094ff077230 */ /* 0x008fe20000004100 */
[----:B------:R-:W-:Y:S01]  /*0620*/  SHF.R.U64 R14, R148, 0x10, R149 ;  /* 0x00000010940e7819 */ /* 0x000fe20000001295 */
[----:B------:R-:W-:Y:S01]  /*0630*/  FADD R152, R120, R5 ;  /* 0x0000000578987221 */ /* 0x000fe20000000000 */
[----:B------:R-:W-:Y:S01]  /*0640*/  SHF.R.U32.HI R133, RZ, 0x10, R149 ;  /* 0x00000010ff857819 */ /* 0x000fe20000011695 */
[----:B----4-:R-:W-:Y:S01]  /*0650*/  HADD2.F32 R9, -RZ, R146.H0_H0 ;  /* 0x20000092ff097230 */ /* 0x010fe20000004100 */
[----:B------:R-:W-:Y:S01]  /*0660*/  SHF.R.U64 R12, R146, 0x10, R147 ;  /* 0x00000010920c7819 */ /* 0x000fe20000001293 */
[----:B------:R-:W-:Y:S01]  /*0670*/  FADD R150, R120, R7 ;  /* 0x0000000778967221 */ /* 0x000fe20000000000 */
[----:B------:R-:W-:Y:S01]  /*0680*/  SHF.R.U32.HI R131, RZ, 0x10, R147 ;  /* 0x00000010ff837819 */ /* 0x000fe20000011693 */
[----:B-----5:R-:W-:Y:S01]  /*0690*/  HADD2.F32 R11, -RZ, R144.H0_H0 ;  /* 0x20000090ff0b7230 */ /* 0x020fe20000004100 */
[----:B------:R-:W-:Y:S01]  /*06a0*/  SHF.R.U64 R10, R144, 0x10, R145 ;  /* 0x00000010900a7819 */ /* 0x000fe20000001291 */
[----:B------:R-:W-:Y:S01]  /*06b0*/  FADD R148, R120, R9 ;  /* 0x0000000978947221 */ /* 0x000fe20000000000 */
[----:B------:R-:W-:Y:S01]  /*06c0*/  SHF.R.U32.HI R129, RZ, 0x10, R145 ;  /* 0x00000010ff817819 */ /* 0x000fe20000011691 */
[----:B------:R-:W-:Y:S01]  /*06d0*/  HADD2.F32 R13, -RZ, R142.H0_H0 ;  /* 0x2000008eff0d7230 */ /* 0x000fe20000004100 */
        /* <DEDUP_REMOVED lines=15> */
[----:B------:R-:W-:-:S02]  /*07d0*/  HADD2.F32 R151, -RZ, R151.H0_H0 ;  /* 0x20000097ff977230 */ /* 0x000fc40000004100 */
[C---:B------:R-:W-:Y:S01]  /*07e0*/  FADD R138, R120.reuse, R19 ;  /* 0x00000013788a7221 */ /* 0x040fe20000000000 */
[----:B------:R-:W-:Y:S02]  /*07f0*/  HADD2.F32 R149, -RZ, R149.H0_H0 ;  /* 0x20000095ff957230 */ /* 0x000fe40000004100 */
[----:B------:R-:W-:Y:S02]  /*0800*/  HADD2.F32 R147, -RZ, R147.H0_H0 ;  /* 0x20000093ff937230 */ /* 0x000fe40000004100 */
[C---:B------:R-:W-:Y:S01]  /*0810*/  FADD R151, R120.reuse, R151 ;  /* 0x0000009778977221 */ /* 0x040fe20000000000 */
[----:B------:R-:W-:Y:S02]  /*0820*/  HADD2.F32 R145, -RZ, R145.H0_H0 ;  /* 0x20000091ff917230 */ /* 0x000fe40000004100 */
[C---:B------:R-:W-:Y:S01]  /*0830*/  FADD R149, R120.reuse, R149 ;  /* 0x0000009578957221 */ /* 0x040fe20000000000 */
[----:B------:R-:W-:Y:S02]  /*0840*/  HADD2.F32 R143, -RZ, R143.H0_H0 ;  /* 0x2000008fff8f7230 */ /* 0x000fe40000004100 */
[----:B------:R-:W-:Y:S01]  /*0850*/  FADD R147, R120, R147 ;  /* 0x0000009378937221 */ /* 0x000fe20000000000 */
[----:B------:R-:W-:-:S02]  /*0860*/  HADD2.F32 R141, -RZ, R141.H0_H0 ;  /* 0x2000008dff8d7230 */ /* 0x000fc40000004100 */
[C---:B------:R-:W-:Y:S01]  /*0870*/  FADD R145, R120.reuse, R145 ;  /* 0x0000009178917221 */ /* 0x040fe20000000000 */
        /* <DEDUP_REMOVED lines=34> */
[----:B------:R-:W-:Y:S01]  /*0aa0*/  HADD2.F32 R19, -RZ, R0.H0_H0 ;  /* 0x20000000ff137230 */ /* 0x000fe20000004100 */
[----:B------:R-:W-:Y:S01]  /*0ab0*/  HFMA2.MMA R0, -RZ, RZ, 0, 5.9604644775390625e-08 ;  /* 0x00000001ff007435 */ /* 0x000fe200000001ff */
[C---:B------:R-:W-:Y:S01]  /*0ac0*/  FADD R123, R120.reuse, R123 ;  /* 0x0000007b787b7221 */ /* 0x040fe20000000000 */
[C---:B------:R-:W-:Y:S02]  /*0ad0*/  FADD R122, R120.reuse, R17 ;  /* 0x00000011787a7221 */ /* 0x040fe40000000000 */
[----:B------:R-:W-:-:S07]  /*0ae0*/  FADD R120, R120, R19 ;  /* 0x0000001378787221 */ /* 0x000fce0000000000 */
.L_x_2631:
[----:B------:R-:W0:Y:S08]  /*0af0*/  S2UR UR4, SR_CTAID.X ;  /* 0x00000000000479c3 */ /* 0x000e300000002500 */
[----:B---3--:R-:W1:Y:S08]  /*0b00*/  LDC.64 R2, c[0x0][0x228] ;  /* 0x00008a00ff027b82 */ /* 0x008e700000000a00 */
[----:B------:R-:W2:Y:S08]  /*0b10*/  LDC.64 R32, c[0x0][0x220] ;  /* 0x00008800ff207b82 */ /* 0x000eb00000000a00 */
[----:B------:R-:W3:Y:S01]  /*0b20*/  LDC.64 R44, c[0x0][0x258] ;  /* 0x00009600ff2c7b82 */ /* 0x000ee20000000a00 */
[----:B0-----:R-:W-:-:S04]  /*0b30*/  MOV R53, UR4 ;  /* 0x0000000400357c02 */ /* 0x001fc80008000f00 */
[----:B------:R-:W-:-:S03]  /*0b40*/  SHF.L.U32 R4, R53, 0x8, RZ ;  /* 0x0000000835047819 */ /* 0x000fc600000006ff */
[----:B------:R-:W0:Y:S01]  /*0b50*/  LDC.64 R38, c[0x0][0x230] ;  /* 0x00008c00ff267b82 */ /* 0x000e220000000a00 */
[----:B------:R-:W-:Y:S01]  /*0b60*/  LOP3.LUT R5, R4, 0x700, R153, 0xe2, !PT ;  /* 0x0000070004057812 */ /* 0x000fe200078ee299 */
[C---:B-1----:R-:W-:Y:S01]  /*0b70*/  IMAD.WIDE R2, R121.reuse, 0x4, R2 ;  /* 0x0000000479027825 */ /* 0x042fe200078e0202 */
[----:B------:R-:W-:Y:S02]  /*0b80*/  SHF.L.U32 R4, R121, 0xe, RZ ;  /* 0x0000000e79047819 */ /* 0x000fe400000006ff */
[----:B------:R-:W-:Y:S02]  /*0b90*/  LOP3.LUT R5, R5, 0xe0, R52, 0xf8, !PT ;  /* 0x000000e005057812 */ /* 0x000fe400078ef834 */
[----:B------:R3:W4:Y:S02]  /*0ba0*/  LDG.E R156, desc[UR6][R2.64] ;  /* 0x00000006029c7981 */ /* 0x000724000c1e1900 */
[----:B------:R-:W-:-:S04]  /*0bb0*/  LOP3.LUT R167, R4, R5, RZ, 0xfc, !PT ;  /* 0x0000000504a77212 */ /* 0x000fc800078efcff */
[C---:B------:R-:W-:Y:S01]  /*0bc0*/  IADD3 R165, R167.reuse, 0x800, RZ ;  /* 0x00000800a7a57810 */ /* 0x040fe20007ffe0ff */
[C---:B--2---:R-:W-:Y:S01]  /*0bd0*/  IMAD.WIDE.U32 R4, R167.reuse, 0x10, R32 ;  /* 0x00000010a7047825 */ /* 0x044fe200078e0020 */
[C---:B------:R-:W-:Y:S02]  /*0be0*/  IADD3 R163, R167.reuse, 0x1000, RZ ;  /* 0x00001000a7a37810 */ /* 0x040fe40007ffe0ff */
[C---:B------:R-:W-:Y:S01]  /*0bf0*/  LOP3.LUT R47, R167.reuse, 0x2000, RZ, 0xfc, !PT ;  /* 0x00002000a72f7812 */ /* 0x040fe200078efcff */
[C---:B---3--:R-:W-:Y:S01]  /*0c00*/  IMAD.WIDE.U32 R2, R167.reuse, 0x8, R44 ;  /* 0x00000008a7027825 */ /* 0x048fe200078e002c */
[C---:B------:R-:W-:Y:S01]  /*0c10*/  IADD3 R159, R167.reuse, 0x2800, RZ ;  /* 0x00002800a79f7810 */ /* 0x040fe20007ffe0ff */
[----:B------:R-:W4:Y:S01]  /*0c20*/  LDG.E.128 R4, desc[UR6][R4.64] ;  /* 0x0000000604047981 */ /* 0x000f22000c1e1d00 */
[----:B------:R-:W-:Y:S01]  /*0c30*/  IADD3 R157, R167, 0x3000, RZ ;  /* 0x00003000a79d7810 */ /* 0x000fe20007ffe0ff */
[----:B------:R-:W-:Y:S02]  /*0c40*/  IMAD.WIDE.U32 R8, R165, 0x10, R32 ;  /* 0x00000010a5087825 */ /* 0x000fe400078e0020 */
[----:B------:R-:W2:Y:S02]  /*0c50*/  LDG.E.64 R2, desc[UR6][R2.64] ;  /* 0x0000000602027981 */ /* 0x000ea4000c1e1b00 */
[----:B0-----:R-:W-:Y:S01]  /*0c60*/  IMAD.WIDE R38, R121, 0x4, R38 ;  /* 0x0000000479267825 */ /* 0x001fe200078e0226 */
[----:B------:R-:W-:Y:S01]  /*0c70*/  IADD3 R161, R167, 0x1800, RZ ;  /* 0x00001800a7a17810 */ /* 0x000fe20007ffe0ff */
[----:B------:R-:W3:Y:S02]  /*0c80*/  LDG.E.128 R8, desc[UR6][R8.64] ;  /* 0x0000000608087981 */ /* 0x000ee4000c1e1d00 */
[----:B------:R-:W-:-:S02]  /*0c90*/  IMAD.WIDE.U32 R12, R163, 0x10, R32 ;  /* 0x00000010a30c7825 */ /* 0x000fc400078e0020 */
[----:B------:R-:W5:Y:S02]  /*0ca0*/  LDG.E R38, desc[UR6][R38.64] ;  /* 0x0000000626267981 */ /* 0x000f64000c1e1900 */
[--C-:B------:R-:W-:Y:S01]  /*0cb0*/  IMAD.WIDE.U32 R20, R47, 0x10, R32.reuse ;  /* 0x000000102f147825 */ /* 0x100fe200078e0020 */
[----:B------:R-:W-:Y:S01]  /*0cc0*/  IADD3 R155, R167, 0x3800, RZ ;  /* 0x00003800a79b7810 */ /* 0x000fe20007ffe0ff */
[----:B------:R-:W5:Y:S02]  /*0cd0*/  LDG.E.128 R12, desc[UR6][R12.64] ;  /* 0x000000060c0c7981 */ /* 0x000f64000c1e1d00 */
[----:B------:R-:W-:Y:S02]  /*0ce0*/  IMAD.WIDE.U32 R24, R159, 0x10, R32 ;  /* 0x000000109f187825 */ /* 0x000fe400078e0020 */
[----:B------:R-:W5:Y:S02]  /*0cf0*/  LDG.E.128 R20, desc[UR6][R20.64] ;  /* 0x0000000614147981 */ /* 0x000f64000c1e1d00 */
[----:B------:R-:W-:-:S02]  /*0d00*/  IMAD.WIDE.U32 R40, R163, 0x8, R44 ;  /* 0x00000008a3287825 */ /* 0x000fc400078e002c */
[----:B------:R-:W5:Y:S02]  /*0d10*/  LDG.E.128 R24, desc[UR6][R24.64] ;  /* 0x0000000618187981 */ /* 0x000f64000c1e1d00 */
[----:B------:R-:W-:Y:S02]  /*0d20*/  IMAD.WIDE.U32 R36, R165, 0x8, R44 ;  /* 0x00000008a5247825 */ /* 0x000fe400078e002c */
[----:B------:R-:W5:Y:S02]  /*0d30*/  LDG.E.64 R40, desc[UR6][R40.64] ;  /* 0x0000000628287981 */ /* 0x000f64000c1e1b00 */
[--C-:B------:R-:W-:Y:S02]  /*0d40*/  IMAD.WIDE.U32 R28, R157, 0x10, R32.reuse ;  /* 0x000000109d1c7825 */ /* 0x100fe400078e0020 */
[----:B------:R-:W5:Y:S02]  /*0d50*/  LDG.E.64 R36, desc[UR6][R36.64] ;  /* 0x0000000624247981 */ /* 0x000f64000c1e1b00 */
[----:B------:R-:W-:-:S02]  /*0d60*/  IMAD.WIDE.U32 R16, R161, 0x10, R32 ;  /* 0x00000010a1107825 */ /* 0x000fc400078e0020 */
[----:B------:R-:W5:Y:S02]  /*0d70*/  LDG.E.128 R28, desc[UR6][R28.64] ;  /* 0x000000061c1c7981 */ /* 0x000f64000c1e1d00 */
[----:B------:R-:W-:Y:S02]  /*0d80*/  IMAD.WIDE.U32 R32, R155, 0x10, R32 ;  /* 0x000000109b207825 */ /* 0x000fe400078e0020 */
[----:B------:R-:W5:Y:S02]  /*0d90*/  LDG.E.128 R16, desc[UR6][R16.64] ;  /* 0x0000000610107981 */ /* 0x000f64000c1e1d00 */
[--C-:B------:R-:W-:Y:S02]  /*0da0*/  IMAD.WIDE.U32 R42, R161, 0x8, R44.reuse ;  /* 0x00000008a12a7825 */ /* 0x100fe400078e002c */
[----:B------:R-:W5:Y:S02]  /*0db0*/  LDG.E.128 R32, desc[UR6][R32.64] ;  /* 0x0000000620207981 */ /* 0x000f64000c1e1d00 */
[----:B------:R-:W-:-:S02]  /*0dc0*/  IMAD.WIDE.U32 R46, R47, 0x8, R44 ;  /* 0x000000082f2e7825 */ /* 0x000fc400078e002c */
[----:B------:R-:W5:Y:S02]  /*0dd0*/  LDG.E.64 R42, desc[UR6][R42.64] ;  /* 0x000000062a2a7981 */ /* 0x000f64000c1e1b00 */
[--C-:B------:R-:W-:Y:S02]  /*0de0*/  IMAD.WIDE.U32 R48, R159, 0x8, R44.reuse ;  /* 0x000000089f307825 */ /* 0x100fe400078e002c */
[----:B------:R-:W5:Y:S02]  /*0df0*/  LDG.E.64 R46, desc[UR6][R46.64] ;  /* 0x000000062e2e7981 */ /* 0x000f64000c1e1b00 */
[--C-:B------:R-:W-:Y:S02]  /*0e00*/  IMAD.WIDE.U32 R50, R157, 0x8, R44.reuse ;  /* 0x000000089d327825 */ /* 0x100fe400078e002c */
[----:B------:R-:W5:Y:S02]  /*0e10*/  LDG.E.64 R48, desc[UR6][R48.64] ;  /* 0x0000000630307981 */ /* 0x000f64000c1e1b00 */
[----:B------:R-:W-:-:S02]  /*0e20*/  IMAD.WIDE.U32 R44, R155, 0x8, R44 ;  /* 0x000000089b2c7825 */ /* 0x000fc400078e002c */
[----:B------:R-:W5:Y:S04]  /*0e30*/  LDG.E.64 R50, desc[UR6][R50.64] ;  /* 0x0000000632327981 */ /* 0x000f68000c1e1b00 */
[----:B------:R-:W5:Y:S01]  /*0e40*/  LDG.E.64 R44, desc[UR6][R44.64] ;  /* 0x000000062c2c7981 */ /* 0x000f62000c1e1b00 */
[----:B------:R-:W-:Y:S01]  /*0e50*/  LOP3.LUT P0, RZ, R0, 0xff, RZ, 0xc0, !PT ;  /* 0x000000ff00ff7812 */ /* 0x000fe2000780c0ff */
[----:B------:R-:W-:Y:S01]  /*0e60*/  UMOV UR4, 0xffffffff ;  /* 0xffffffff00047882 */ /* 0x000fe20000000000 */
[----:B------:R-:W-:Y:S01]  /*0e70*/  ISETP.NE.AND P2, PT, R153, RZ, PT ;  /* 0x000000ff9900720c */ /* 0x000fe20003f45270 */
[--C-:B----4-:R-:W-:Y:S01]  /*0e80*/  FADD R171, R4, -R156.reuse ;  /* 0x8000009c04ab7221 */ /* 0x110fe20000000000 */
[----:B------:R-:W-:Y:S01]  /*0e90*/  FADD R185, R5, -R156 ;  /* 0x8000009c05b97221 */ /* 0x000fe20000000000 */
[----:B--2---:R-:W-:Y:S01]  /*0ea0*/  SHF.R.U64 R177, R2, 0x10, R3 ;  /* 0x0000001002b17819 */ /* 0x004fe20000001203 */
[----:B------:R-:W-:-:S02]  /*0eb0*/  HADD2.F32 R179, -RZ, R2.H0_H0 ;  /* 0x20000002ffb37230 */ /* 0x000fc40000004100 */
[----:B------:R-:W-:Y:S01]  /*0ec0*/  FADD R183, R6, -R156 ;  /* 0x8000009c06b77221 */ /* 0x000fe20000000000 */
[----:B---3--:R-:W-:Y:S01]  /*0ed0*/  FADD R173, -R156, R8 ;  /* 0x000000089cad7221 */ /* 0x008fe20000000100 */
[----:B------:R-:W-:Y:S02]  /*0ee0*/  HADD2.F32 R177, -RZ, R177.H0_H0 ;  /* 0x200000b1ffb17230 */ /* 0x000fe40000004100 */
[----:B-----5:R-:W-:Y:S01]  /*0ef0*/  FMUL R0, R171, R38 ;  /* 0x00000026ab007220 */ /* 0x020fe20000400000 */
[----:B------:R-:W-:Y:S01]  /*0f00*/  FMUL R185, R38, R185 ;  /* 0x000000b926b97220 */ /* 0x000fe20000400000 */
[----:B------:R-:W-:Y:S01]  /*0f10*/  FADD R117, R179, R117 ;  /* 0x00000075b3757221 */ /* 0x000fe20000000000 */
[----:B------:R-:W-:Y:S01]  /*0f20*/  FADD R213, -R156, R15 ;  /* 0x0000000f9cd57221 */ /* 0x000fe20000000100 */
[-C--:B------:R-:W-:Y:S01]  /*0f30*/  FFMA R119, R0, R179.reuse, R119 ;  /* 0x000000b300777223 */ /* 0x080fe20000000077 */
[----:B------:R-:W-:Y:S01]  /*0f40*/  FMUL R179, R152, R179 ;  /* 0x000000b398b37220 */ /* 0x000fe20000400000 */
[----:B------:R-:W-:Y:S01]  /*0f50*/  FADD R191, -R156, R21 ;  /* 0x000000159cbf7221 */ /* 0x000fe20000000100 */
[----:B------:R-:W-:Y:S01]  /*0f60*/  SHF.R.U32.HI R176, RZ, 0x10, R3 ;  /* 0x00000010ffb07819 */ /* 0x000fe20000011603 */
[----:B------:R-:W-:Y:S01]  /*0f70*/  FMUL R174, R38, R173 ;  /* 0x000000ad26ae7220 */ /* 0x000fe20000400000 */
[C---:B------:R-:W-:Y:S01]  /*0f80*/  FADD R15, -R156.reuse, R26 ;  /* 0x0000001a9c0f7221 */ /* 0x040fe20000000100 */
[----:B------:R-:W-:Y:S01]  /*0f90*/  FADD R175, -R156, R9 ;  /* 0x000000099caf7221 */ /* 0x000fe20000000100 */
[----:B------:R-:W-:Y:S01]  /*0fa0*/  HADD2.F32 R160, -RZ, R40.H0_H0 ;  /* 0x20000028ffa07230 */ /* 0x000fe20000004100 */
[--C-:B------:R-:W-:Y:S01]  /*0fb0*/  SHF.R.U64 R40, R40, 0x10, R41.reuse ;  /* 0x0000001028287819 */ /* 0x100fe20000001229 */
[----:B------:R-:W-:Y:S01]  /*0fc0*/  HADD2.F32 R26, -RZ, R41.H0_H0 ;  /* 0x20000029ff1a7230 */ /* 0x000fe20000004100 */
[----:B------:R-:W-:Y:S01]  /*0fd0*/  SHF.R.U32.HI R41, RZ, 0x10, R41 ;  /* 0x00000010ff297819 */ /* 0x000fe20000011629 */
[----:B------:R-:W-:-:S02]  /*0fe0*/  HADD2.F32 R21, -RZ, R36.H0_H0 ;  /* 0x20000024ff157230 */ /* 0x000fc40000004100 */
[----:B------:R-:W-:Y:S01]  /*0ff0*/  FADD R181, R7, -R156 ;  /* 0x8000009c07b57221 */ /* 0x000fe20000000000 */
[----:B------:R-:W-:Y:S02]  /*1000*/  HADD2.F32 R178, -RZ, R3.H0_H0 ;  /* 0x20000003ffb27230 */ /* 0x000fe40000004100 */
[C---:B------:R-:W-:Y:S01]  /*1010*/  FADD R187, -R156.reuse, R20 ;  /* 0x000000149cbb7221 */ /* 0x040fe20000000100 */
        /* <DEDUP_REMOVED lines=11> */
[----:B------:R-:W-:-:S02]  /*10d0*/  HADD2.F32 R176, -RZ, R176.H0_H0 ;  /* 0x200000b0ffb07230 */ /* 0x000fc40000004100 */
[----:B------:R-:W-:Y:S01]  /*10e0*/  FADD R205, -R156, R11 ;  /* 0x0000000b9ccd7221 */ /* 0x000fe20000000100 */
[----:B------:R-:W-:Y:S02]  /*10f0*/  HADD2.F32 R21, -RZ, R41.H0_H0 ;  /* 0x20000029ff157230 */ /* 0x000fe40000004100 */
[----:B------:R-:W-:Y:S01]  /*1100*/  FMUL R181, R38, R181 ;  /* 0x000000b526b57220 */ /* 0x000fe20000400000 */
[----:B------:R-:W-:Y:S01]  /*1110*/  FADD R113, R178, R113 ;  /* 0x00000071b2717221 */ /* 0x000fe20000000000 */
[-C--:B------:R-:W-:Y:S01]  /*1120*/  FFMA R114, R183, R178.reuse, R114 ;  /* 0x000000b2b7727223 */ /* 0x080fe20000000072 */
[----:B------:R-:W-:Y:S01]  /*1130*/  FMUL R41, R38, R9 ;  /* 0x0000000926297220 */ /* 0x000fe20000400000 */
[C---:B------:R-:W-:Y:S01]  /*1140*/  FADD R11, -R156.reuse, R29 ;  /* 0x0000001d9c0b7221 */ /* 0x040fe20000000100 */
[----:B------:R-:W-:Y:S01]  /*1150*/  FADD R7, -R156, R33 ;  /* 0x000000219c077221 */ /* 0x000fe20000000100 */
[----:B------:R-:W-:Y:S01]  /*1160*/  FMUL R178, R151, R178 ;  /* 0x000000b297b27220 */ /* 0x000fe20000400000 */
[----:B------:R-:W-:Y:S01]  /*1170*/  FADD R9, R20, R177 ;  /* 0x000000b114097221 */ /* 0x000fe20000000000 */
[----:B------:R-:W-:Y:S01]  /*1180*/  SHF.R.U64 R33, R36, 0x10, R37 ;  /* 0x0000001024217819 */ /* 0x000fe20000001225 */
[----:B------:R-:W-:-:S02]  /*1190*/  HADD2.F32 R29, -RZ, R42.H0_H0 ;  /* 0x2000002aff1d7230 */ /* 0x000fc40000004100 */
[----:B------:R-:W-:Y:S01]  /*11a0*/  FFMA R30, R185, R177, R30 ;  /* 0x000000b1b91e7223 */ /* 0x000fe2000000001e */
[----:B------:R-:W-:Y:S01]  /*11b0*/  FADD R19, -R156, R19 ;  /* 0x000000139c137221 */ /* 0x000fe20000000100 */
[----:B------:R-:W-:Y:S01]  /*11c0*/  SHF.R.U64 R42, R42, 0x10, R43 ;  /* 0x000000102a2a7819 */ /* 0x000fe2000000122b */
[----:B------:R-:W-:Y:S01]  /*11d0*/  FADD R209, -R156, R13 ;  /* 0x0000000d9cd17221 */ /* 0x000fe20000000100 */
[-C--:B------:R-:W-:Y:S01]  /*11e0*/  FFMA R112, R181, R176.reuse, R112 ;  /* 0x000000b0b5707223 */ /* 0x080fe20000000070 */
        /* <DEDUP_REMOVED lines=18> */
[----:B------:R-:W-:Y:S01]  /*1310*/  HADD2.F32 R166, -RZ, R37.H0_H0 ;  /* 0x20000025ffa67230 */ /* 0x000fe20000004100 */
[----:B------:R-:W-:Y:S01]  /*1320*/  SHF.R.U32.HI R12, RZ, 0x10, R37 ;  /* 0x00000010ff0c7819 */ /* 0x000fe20000011625 */
[----:B------:R-:W-:Y:S01]  /*1330*/  FFMA R30, R183, R178, R30 ;  /* 0x000000b2b71e7223 */ /* 0x000fe2000000001e */
[----:B------:R-:W-:Y:S01]  /*1340*/  SHF.R.U64 R10, R50, 0x10, R51 ;  /* 0x00000010320a7819 */ /* 0x000fe20000001233 */
[----:B------:R-:W-:-:S02]  /*1350*/  HADD2.F32 R37, -RZ, R33.H0_H0 ;  /* 0x20000021ff257230 */ /* 0x000fc40000004100 */
[----:B------:R-:W-:Y:S01]  /*1360*/  FMUL R156, R38, R19 ;  /* 0x00000013269c7220 */ /* 0x000fe20000400000 */
[----:B------:R-:W-:Y:S01]  /*1370*/  HADD2.F32 R14, -RZ, R48.H0_H0 ;  /* 0x20000030ff0e7230 */ /* 0x000fe20000004100 */
[--C-:B------:R-:W-:Y:S01]  /*1380*/  SHF.R.U64 R4, R44, 0x10, R45.reuse ;  /* 0x000000102c047819 */ /* 0x100fe2000000122d */
[----:B------:R-:W-:Y:S01]  /*1390*/  HADD2.F32 R186, -RZ, R45.H0_H0 ;  /* 0x2000002dffba7230 */ /* 0x000fe20000004100 */
[----:B------:R-:W-:Y:S01]  /*13a0*/  SHF.R.U32.HI R3, RZ, 0x10, R45 ;  /* 0x00000010ff037819 */ /* 0x000fe2000001162d */
[C---:B------:R-:W-:Y:S01]  /*13b0*/  FMUL R175, R38.reuse, R175 ;  /* 0x000000af26af7220 */ /* 0x040fe20000400000 */
[----:B------:R-:W-:Y:S02]  /*13c0*/  HADD2.F32 R19, -RZ, R42.H0_H0 ;  /* 0x2000002aff137230 */ /* 0x000fe40000004100 */
[C---:B------:R-:W-:Y:S01]  /*13d0*/  FMUL R45, R38.reuse, R13 ;  /* 0x0000000d262d7220 */ /* 0x040fe20000400000 */
[----:B------:R-:W-:Y:S01]  /*13e0*/  FMUL R42, R38, R11 ;  /* 0x0000000b262a7220 */ /* 0x000fe20000400000 */
[----:B------:R-:W-:Y:S01]  /*13f0*/  FADD R9, R9, R176 ;  /* 0x000000b009097221 */ /* 0x000fe20000000000 */
[----:B------:R-:W-:Y:S01]  /*1400*/  SHF.R.U64 R18, R48, 0x10, R49 ;  /* 0x0000001030127819 */ /* 0x000fe20000001231 */
[----:B------:R-:W-:Y:S01]  /*1410*/  FFMA R11, R181, R176, R30 ;  /* 0x000000b0b50b7223 */ /* 0x000fe2000000001e */
[----:B------:R-:W-:Y:S01]  /*1420*/  HADD2.F32 R27, -RZ, R46.H0_H0 ;  /* 0x2000002eff1b7230 */ /* 0x000fe20000004100 */
[----:B------:R-:W-:Y:S01]  /*1430*/  SHF.R.U64 R35, R46, 0x10, R47 ;  /* 0x000000102e237819 */ /* 0x000fe2000000122f */
[C---:B------:R-:W-:Y:S01]  /*1440*/  FMUL R48, R38.reuse, R195 ;  /* 0x000000c326307220 */ /* 0x040fe20000400000 */
[C---:B------:R-:W-:Y:S01]  /*1450*/  FMUL R172, R38.reuse, R197 ;  /* 0x000000c526ac7220 */ /* 0x040fe20000400000 */
[----:B------:R-:W-:Y:S01]  /*1460*/  FMUL R46, R38, R25 ;  /* 0x00000019262e7220 */ /* 0x000fe20000400000 */
[----:B------:R-:W-:-:S02]  /*1470*/  HADD2.F32 R195, -RZ, R10.H0_H0 ;  /* 0x2000000affc37230 */ /* 0x000fc40000004100 */
        /* <DEDUP_REMOVED lines=8> */
[----:B------:R-:W-:Y:S02]  /*1500*/  HADD2.F32 R12, -RZ, R12.H0_H0 ;  /* 0x2000000cff0c7230 */ /* 0x000fe40000004100 */
[----:B------:R-:W-:Y:S01]  /*1510*/  FADD R104, R166, R104 ;  /* 0x00000068a6687221 */ /* 0x000fe20000000000 */
[-C--:B------:R-:W-:Y:S01]  /*1520*/  FFMA R107, R172, R166.reuse, R107 ;  /* 0x000000a6ac6b7223 */ /* 0x080fe2000000006b */
[----:B------:R-:W-:Y:S01]  /*1530*/  FMUL R166, R149, R166 ;  /* 0x000000a695a67220 */ /* 0x000fe20000400000 */
[----:B------:R-:W-:Y:S01]  /*1540*/  FADD R9, R10, R37 ;  /* 0x000000250a097221 */ /* 0x000fe20000000000 */
[----:B------:R-:W-:Y:S01]  /*1550*/  FFMA R11, R175, R37, R14 ;  /* 0x00000025af0b7223 */ /* 0x000fe2000000000e */
[----:B------:R-:W-:-:S02]  /*1560*/  HADD2.F32 R197, -RZ, R40.H0_H0 ;  /* 0x20000028ffc57230 */ /* 0x000fc40000004100 */
        /* <DEDUP_REMOVED lines=16> */
[----:B------:R-:W-:-:S02]  /*1670*/  HADD2.F32 R9, -RZ, R4.H0_H0 ;  /* 0x20000004ff097230 */ /* 0x000fc40000004100 */
        /* <DEDUP_REMOVED lines=14> */
[----:B------:R-:W-:Y:S01]  /*1760*/  SHF.R.U32.HI R36, RZ, 0x10, R43 ;  /* 0x00000010ff247819 */ /* 0x000fe2000001162b */
[----:B------:R-:W-:Y:S01]  /*1770*/  FFMA R10, R162, R21, R11 ;  /* 0x00000015a20a7223 */ /* 0x000fe2000000000b */
[----:B------:R-:W-:Y:S01]  /*1780*/  HADD2.F32 R28, -RZ, R43.H0_H0 ;  /* 0x2000002bff1c7230 */ /* 0x000fe20000004100 */
[----:B------:R-:W-:Y:S01]  /*1790*/  SHF.R.U32.HI R8, RZ, 0x10, R51 ;  /* 0x00000010ff087819 */ /* 0x000fe20000011633 */
[----:B------:R-:W-:-:S02]  /*17a0*/  HADD2.F32 R22, -RZ, R51.H0_H0 ;  /* 0x20000033ff167230 */ /* 0x000fc40000004100 */
[----:B------:R-:W-:Y:S01]  /*17b0*/  FMUL R51, R38, R203 ;  /* 0x000000cb26337220 */ /* 0x000fe20000400000 */
[----:B------:R-:W-:Y:S01]  /*17c0*/  FMUL R20, R130, R19 ;  /* 0x0000001382147220 */ /* 0x000fe20000400000 */
[----:B------:R-:W-:Y:S01]  /*17d0*/  FADD R11, R4, R29 ;  /* 0x0000001d040b7221 */ /* 0x000fe20000000000 */
[----:B------:R-:W-:Y:S01]  /*17e0*/  FMUL R158, R38, R201 ;  /* 0x000000c9269e7220 */ /* 0x000fe20000400000 */
[----:B------:R-:W-:Y:S01]  /*17f0*/  FFMA R13, R169, R29, R10 ;  /* 0x0000001da90d7223 */ /* 0x000fe2000000000a */
[----:B------:R-:W-:Y:S02]  /*1800*/  HADD2.F32 R36, -RZ, R36.H0_H0 ;  /* 0x20000024ff247230 */ /* 0x000fe40000004100 */
[----:B------:R-:W-:Y:S01]  /*1810*/  FADD R71, R28, R71 ;  /* 0x000000471c477221 */ /* 0x000fe20000000000 */
[-C--:B------:R-:W-:Y:S01]  /*1820*/  FFMA R96, R51, R28.reuse, R96 ;  /* 0x0000001c33607223 */ /* 0x080fe20000000060 */
[----:B------:R-:W-:Y:S01]  /*1830*/  FMUL R28, R145, R28 ;  /* 0x0000001c911c7220 */ /* 0x000fe20000400000 */
[----:B------:R-:W-:Y:S01]  /*1840*/  FADD R11, R11, R20 ;  /* 0x000000140b0b7221 */ /* 0x000fe20000000000 */
[----:B------:R-:W-:Y:S01]  /*1850*/  FFMA R4, R158, R20, R13 ;  /* 0x000000149e047223 */ /* 0x000fe2000000000d */
[----:B------:R-:W-:Y:S01]  /*1860*/  HADD2.F32 R24, -RZ, R49.H0_H0 ;  /* 0x20000031ff187230 */ /* 0x000fe20000004100 */
[----:B------:R-:W-:Y:S01]  /*1870*/  SHF.R.U32.HI R16, RZ, 0x10, R49 ;  /* 0x00000010ff107819 */ /* 0x000fe20000011631 */
[----:B------:R-:W-:Y:S01]  /*1880*/  FMUL R49, R38, R187 ;  /* 0x000000bb26317220 */ /* 0x000fe20000400000 */
[-C--:B------:R-:W-:Y:S01]  /*1890*/  FFMA R97, R156, R36.reuse, R97 ;  /* 0x000000249c617223 */ /* 0x080fe20000000061 */
[----:B------:R-:W-:Y:S01]  /*18a0*/  FADD R72, R36, R72 ;  /* 0x0000004824487221 */ /* 0x000fe20000000000 */
[----:B------:R-:W-:Y:S01]  /*18b0*/  FMUL R36, R129, R36 ;  /* 0x0000002481247220 */ /* 0x000fe20000400000 */
[----:B------:R-:W-:Y:S01]  /*18c0*/  FADD R11, R11, R28 ;  /* 0x0000001c0b0b7221 */ /* 0x000fe20000000000 */
[----:B------:R-:W-:Y:S01]  /*18d0*/  FFMA R13, R51, R28, R4 ;  /* 0x0000001c330d7223 */ /* 0x000fe20000000004 */
[----:B------:R-:W-:-:S02]  /*18e0*/  HADD2.F32 R23, -RZ, R50.H0_H0 ;  /* 0x20000032ff177230 */ /* 0x000fc40000004100 */
[----:B------:R-:W-:Y:S01]  /*18f0*/  FMUL R50, R38, R191 ;  /* 0x000000bf26327220 */ /* 0x000fe20000400000 */
[----:B------:R-:W-:Y:S02]  /*1900*/  HADD2.F32 R35, -RZ, R35.H0_H0 ;  /* 0x20000023ff237230 */ /* 0x000fe40000004100 */
[----:B------:R-:W-:Y:S01]  /*1910*/  FADD R69, R27, R69 ;  /* 0x000000451b457221 */ /* 0x000fe20000000000 */
[-C--:B------:R-:W-:Y:S01]  /*1920*/  FFMA R94, R49, R27.reuse, R94 ;  /* 0x0000001b315e7223 */ /* 0x080fe2000000005e */
[----:B------:R-:W-:Y:S01]  /*1930*/  FMUL R27, R144, R27 ;  /* 0x0000001b901b7220 */ /* 0x000fe20000400000 */
[----:B------:R-:W-:Y:S01]  /*1940*/  FADD R4, R11, R36 ;  /* 0x000000240b047221 */ /* 0x000fe20000000000 */
[----:B------:R-:W-:Y:S01]  /*1950*/  FFMA R10, R156, R36, R13 ;  /* 0x000000249c0a7223 */ /* 0x000fe2000000000d */
[----:B------:R-:W-:Y:S01]  /*1960*/  SHF.R.U32.HI R34, RZ, 0x10, R47 ;  /* 0x00000010ff227819 */ /* 0x000fe2000001162f */
[----:B------:R-:W-:Y:S01]  /*1970*/  FFMA R95, R50, R35, R95 ;  /* 0x00000023325f7223 */ /* 0x000fe2000000005f */
[----:B------:R-:W-:Y:S01]  /*1980*/  FADD R70, R35, R70 ;  /* 0x0000004623467221 */ /* 0x000fe20000000000 */
[----:B------:R-:W-:-:S02]  /*1990*/  HADD2.F32 R32, -RZ, R47.H0_H0 ;  /* 0x2000002fff207230 */ /* 0x000fc40000004100 */
[----:B------:R-:W-:Y:S01]  /*19a0*/  FMUL R35, R128, R35 ;  /* 0x0000002380237220 */ /* 0x000fe20000400000 */
[----:B------:R-:W-:Y:S01]  /*19b0*/  FADD R4, R4, R27 ;  /* 0x0000001b04047221 */ /* 0x000fe20000000000 */
[----:B------:R-:W-:Y:S01]  /*19c0*/  FFMA R11, R49, R27, R10 ;  /* 0x0000001b310b7223 */ /* 0x000fe2000000000a */
[----:B------:R-:W-:Y:S02]  /*19d0*/  HADD2.F32 R187, -RZ, R34.H0_H0 ;  /* 0x20000022ffbb7230 */ /* 0x000fe40000004100 */
        /* <DEDUP_REMOVED lines=11> */
[----:B------:R-:W-:-:S02]  /*1a90*/  HADD2.F32 R191, -RZ, R18.H0_H0 ;  /* 0x20000012ffbf7230 */ /* 0x000fc40000004100 */
[----:B------:R-:W-:Y:S01]  /*1aa0*/  FADD R10, R10, R187 ;  /* 0x000000bb0a0a7221 */ /* 0x000fe20000000000 */
[----:B------:R-:W-:Y:S01]  /*1ab0*/  FFMA R4, R48, R187, R11 ;  /* 0x000000bb30047223 */ /* 0x000fe2000000000b */
[----:B------:R-:W-:Y:S01]  /*1ac0*/  FMUL R43, R38, R15 ;  /* 0x0000000f262b7220 */ /* 0x000fe20000400000 */
[----:B------:R-:W-:Y:S02]  /*1ad0*/  HADD2.F32 R13, -RZ, R3.H0_H0 ;  /* 0x20000003ff0d7230 */ /* 0x000fe40000004100 */
        /* <DEDUP_REMOVED lines=29> */
[----:B------:R-:W-:-:S02]  /*1cb0*/  HADD2.F32 R8, -RZ, R8.H0_H0 ;  /* 0x20000008ff087230 */ /* 0x000fc40000004100 */
        /* <DEDUP_REMOVED lines=66> */
.L_x_2642:
        /* <DEDUP_REMOVED lines=53> */
.L_x_2628:
[----:B------:R-:W-:Y:S05]  /*2430*/  BSYNC B0 ;  /* 0x0000000000007941 */ /* 0x000fea0003800000 */
.L_x_2627:
        /* <DEDUP_REMOVED lines=19> */
.L_x_2630:
[----:B------:R-:W2:Y:S04]  /*2570*/  LDG.E.STRONG.GPU R4, desc[UR6][R2.64] ;  /* 0x0000000602047981 */ /* 0x000ea8000c1ef900 */
[----:B--2---:R-:W-:Y:S01]  /*2580*/  CCTL.IVALL ;  /* 0x00000000ff00798f */ /* 0x004fe20002000000 */
[----:B------:R-:W-:Y:S05]  /*2590*/  YIELD ;  /* 0x0000000000007946 */ /* 0x000fea0003800000 */
[----:B------:R-:W-:-:S13]  /*25a0*/  ISETP.NE.AND P1, PT, R4, R7, PT ;  /* 0x000000070400720c */ /* 0x000fda0003f25270 */
[----:B------:R-:W-:Y:S05]  /*25b0*/  @P1 BRA `(.L_x_2630) ;  /* 0xfffffffc00ec1947 */ /* 0x000fea000383ffff */
.L_x_2629:
        /* <DEDUP_REMOVED lines=216> */
.L_x_2625:
        /* <DEDUP_REMOVED lines=48> */
.L_x_2626:
[----:B------:R-:W-:Y:S01]  /*3640*/  HFMA2.MMA R17, -RZ, RZ, 0, 9.5367431640625e-07 ;  /* 0x00000010ff117435 */ /* 0x000fe200000001ff */
[----:B------:R-:W-:Y:S02]  /*3650*/  MOV R16, R7 ;  /* 0x0000000700107202 */ /* 0x000fe40000000f00 */
[----:B------:R-:W-:Y:S02]  /*3660*/  MOV R18, 0x1f ;  /* 0x0000001f00127802 */ /* 0x000fe40000000f00 */
[----:B------:R-:W-:-:S07]  /*3670*/  MOV R13, 0xffffffff ;  /* 0xffffffff000d7802 */ /* 0x000fce0000000f00 */
[----:B------:R-:W-:Y:S05]  /*3680*/  WARPSYNC.COLLECTIVE R13, `(.L_x_2632) ;  /* 0x000000000d087348 */ /* 0x000fea0003c00000 */
[----:B------:R0:W1:Y:S02]  /*3690*/  SHFL.DOWN P1, R15, R16, R17, R18 ;  /* 0x08000011100f7389 */ /* 0x0000640000020012 */
[----:B01----:R-:W-:Y:S01]  /*36a0*/  ENDCOLLECTIVE ;  /* 0x000000000000791b */ /* 0x003fe20003800000 */
.L_x_2632:
[----:B------:R-:W-:Y:S02]  /*36b0*/  MOV R16, R3 ;  /* 0x0000000300107202 */ /* 0x000fe40000000f00 */
[----:B------:R-:W-:-:S07]  /*36c0*/  MOV R4, R15 ;  /* 0x0000000f00047202 */ /* 0x000fce0000000f00 */
[----:B------:R-:W-:Y:S05]  /*36d0*/  WARPSYNC.COLLECTIVE R13, `(.L_x_2633) ;  /* 0x000000000d087348 */ /* 0x000fea0003c00000 */
[----:B------:R0:W1:Y:S02]  /*36e0*/  SHFL.DOWN P1, R15, R16, R17, R18 ;  /* 0x08000011100f7389 */ /* 0x0000640000020012 */
[----:B01----:R-:W-:Y:S01]  /*36f0*/  ENDCOLLECTIVE ;  /* 0x000000000000791b */ /* 0x003fe20003800000 */
.L_x_2633:
[----:B------:R-:W-:Y:S01]  /*3700*/  FADD R4, R7, R4 ;  /* 0x0000000407047221 */ /* 0x000fe20000000000 */
[----:B------:R-:W-:-:S04]  /*3710*/  HFMA2.MMA R17, -RZ, RZ, 0, 4.76837158203125e-07 ;  /* 0x00000008ff117435 */ /* 0x000fc800000001ff */
[----:B------:R-:W-:Y:S02]  /*3720*/  MOV R16, R4 ;  /* 0x0000000400107202 */ /* 0x000fe40000000f00 */
[----:B------:R-:W-:-:S07]  /*3730*/  MOV R8, R15 ;  /* 0x0000000f00087202 */ /* 0x000fce0000000f00 */
[----:B------:R-:W-:Y:S05]  /*3740*/  WARPSYNC.COLLECTIVE R13, `(.L_x_2634) ;  /* 0x000000000d087348 */ /* 0x000fea0003c00000 */
[----:B------:R0:W1:Y:S02]  /*3750*/  SHFL.DOWN P1, R15, R16, R17, R18 ;  /* 0x08000011100f7389 */ /* 0x0000640000020012 */
[----:B01----:R-:W-:Y:S01]  /*3760*/  ENDCOLLECTIVE ;  /* 0x000000000000791b */ /* 0x003fe20003800000 */
.L_x_2634:
[----:B------:R-:W-:-:S05]  /*3770*/  FADD R8, R3, R8 ;  /* 0x0000000803087221 */ /* 0x000fca0000000000 */
[----:B------:R-:W-:Y:S02]  /*3780*/  MOV R16, R8 ;  /* 0x0000000800107202 */ /* 0x000fe40000000f00 */
[----:B------:R-:W-:-:S07]  /*3790*/  MOV R5, R15 ;  /* 0x0000000f00057202 */ /* 0x000fce0000000f00 */
[----:B------:R-:W-:Y:S05]  /*37a0*/  WARPSYNC.COLLECTIVE R13, `(.L_x_2635) ;  /* 0x000000000d087348 */ /* 0x000fea0003c00000 */
[----:B------:R0:W1:Y:S02]  /*37b0*/  SHFL.DOWN P1, R15, R16, R17, R18 ;  /* 0x08000011100f7389 */ /* 0x0000640000020012 */
[----:B01----:R-:W-:Y:S01]  /*37c0*/  ENDCOLLECTIVE ;  /* 0x000000000000791b */ /* 0x003fe20003800000 */
.L_x_2635:
[----:B------:R-:W-:Y:S01]  /*37d0*/  FADD R10, R4, R5 ;  /* 0x00000005040a7221 */ /* 0x000fe20000000000 */
[----:B------:R-:W-:-:S04]  /*37e0*/  HFMA2.MMA R17, -RZ, RZ, 0, 2.384185791015625e-07 ;  /* 0x00000004ff117435 */ /* 0x000fc800000001ff */
[----:B------:R-:W-:Y:S02]  /*37f0*/  MOV R16, R10 ;  /* 0x0000000a00107202 */ /* 0x000fe40000000f00 */
[----:B------:R-:W-:-:S07]  /*3800*/  MOV R9, R15 ;  /* 0x0000000f00097202 */ /* 0x000fce0000000f00 */
[----:B------:R-:W-:Y:S05]  /*3810*/  WARPSYNC.COLLECTIVE R13, `(.L_x_2636) ;  /* 0x000000000d087348 */ /* 0x000fea0003c00000 */
[----:B------:R0:W1:Y:S02]  /*3820*/  SHFL.DOWN P1, R15, R16, R17, R18 ;  /* 0x08000011100f7389 */ /* 0x0000640000020012 */
[----:B01----:R-:W-:Y:S01]  /*3830*/  ENDCOLLECTIVE ;  /* 0x000000000000791b */ /* 0x003fe20003800000 */
.L_x_2636:
[----:B------:R-:W-:-:S05]  /*3840*/  FADD R9, R8, R9 ;  /* 0x0000000908097221 */ /* 0x000fca0000000000 */
[----:B------:R-:W-:Y:S02]  /*3850*/  MOV R16, R9 ;  /* 0x0000000900107202 */ /* 0x000fe40000000f00 */
[----:B------:R-:W-:-:S07]  /*3860*/  MOV R5, R15 ;  /* 0x0000000f00057202 */ /* 0x000fce0000000f00 */
[----:B------:R-:W-:Y:S05]  /*3870*/  WARPSYNC.COLLECTIVE R13, `(.L_x_2637) ;  /* 0x000000000d087348 */ /* 0x000fea0003c00000 */
[----:B------:R0:W1:Y:S02]  /*3880*/  SHFL.DOWN P1, R15, R16, R17, R18 ;  /* 0x08000011100f7389 */ /* 0x0000640000020012 */
[----:B01----:R-:W-:Y:S01]  /*3890*/  ENDCOLLECTIVE ;  /* 0x000000000000791b */ /* 0x003fe20003800000 */
.L_x_2637:
[----:B------:R-:W-:Y:S01]  /*38a0*/  FADD R11, R10, R5 ;  /* 0x000000050a0b7221 */ /* 0x000fe20000000000 */
[----:B------:R-:W-:-:S04]  /*38b0*/  HFMA2.MMA R17, -RZ, RZ, 0, 1.1920928955078125e-07 ;  /* 0x00000002ff117435 */ /* 0x000fc800000001ff */
[----:B------:R-:W-:Y:S02]  /*38c0*/  MOV R16, R11 ;  /* 0x0000000b00107202 */ /* 0x000fe40000000f00 */
[----:B------:R-:W-:-:S07]  /*38d0*/  MOV R12, R15 ;  /* 0x0000000f000c7202 */ /* 0x000fce0000000f00 */
[----:B------:R-:W-:Y:S05]  /*38e0*/  WARPSYNC.COLLECTIVE R13, `(.L_x_2638) ;  /* 0x000000000d087348 */ /* 0x000fea0003c00000 */
[----:B------:R0:W1:Y:S02]  /*38f0*/  SHFL.DOWN P1, R15, R16, R17, R18 ;  /* 0x08000011100f7389 */ /* 0x0000640000020012 */
[----:B01----:R-:W-:Y:S01]  /*3900*/  ENDCOLLECTIVE ;  /* 0x000000000000791b */ /* 0x003fe20003800000 */
.L_x_2638:
[----:B------:R-:W-:-:S05]  /*3910*/  FADD R12, R9, R12 ;  /* 0x0000000c090c7221 */ /* 0x000fca0000000000 */
[----:B------:R-:W-:Y:S02]  /*3920*/  MOV R16, R12 ;  /* 0x0000000c00107202 */ /* 0x000fe40000000f00 */
[----:B------:R-:W-:-:S07]  /*3930*/  MOV R14, R15 ;  /* 0x0000000f000e7202 */ /* 0x000fce0000000f00 */
[----:B------:R-:W-:Y:S05]  /*3940*/  WARPSYNC.COLLECTIVE R13, `(.L_x_2639) ;  /* 0x000000000d087348 */ /* 0x000fea0003c00000 */
[----:B------:R0:W1:Y:S02]  /*3950*/  SHFL.DOWN P1, R15, R16, R17, R18 ;  /* 0x08000011100f7389 */ /* 0x0000640000020012 */
[----:B01----:R-:W-:Y:S01]  /*3960*/  ENDCOLLECTIVE ;  /* 0x000000000000791b */ /* 0x003fe20003800000 */
.L_x_2639:
[----:B------:R-:W-:Y:S01]  /*3970*/  FADD R4, R11, R14 ;  /* 0x0000000e0b047221 */ /* 0x000fe20000000000 */
[----:B------:R-:W-:-:S04]  /*3980*/  HFMA2.MMA R17, -RZ, RZ, 0, 5.9604644775390625e-08 ;  /* 0x00000001ff117435 */ /* 0x000fc800000001ff */
[----:B------:R-:W-:Y:S02]  /*3990*/  MOV R16, R4 ;  /* 0x0000000400107202 */ /* 0x000fe40000000f00 */
[----:B------:R-:W-:-:S07]  /*39a0*/  MOV R5, R15 ;  /* 0x0000000f00057202 */ /* 0x000fce0000000f00 */
[----:B------:R-:W-:Y:S05]  /*39b0*/  WARPSYNC.COLLECTIVE R13, `(.L_x_2640) ;  /* 0x000000000d087348 */ /* 0x000fea0003c00000 */
[----:B------:R0:W1:Y:S02]  /*39c0*/  SHFL.DOWN P1, R15, R16, R17, R18 ;  /* 0x08000011100f7389 */ /* 0x0000640000020012 */
[----:B01----:R-:W-:Y:S01]  /*39d0*/  ENDCOLLECTIVE ;  /* 0x000000000000791b */ /* 0x003fe20003800000 */
.L_x_2640:
[----:B------:R-:W-:-:S05]  /*39e0*/  FADD R5, R12, R5 ;  /* 0x000000050c057221 */ /* 0x000fca0000000000 */
[----:B------:R-:W-:Y:S02]  /*39f0*/  MOV R16, R5 ;  /* 0x0000000500107202 */ /* 0x000fe40000000f00 */
[----:B------:R-:W-:-:S07]  /*3a00*/  MOV R7, R15 ;  /* 0x0000000f00077202 */ /* 0x000fce0000000f00 */
[----:B------:R-:W-:Y:S05]  /*3a10*/  WARPSYNC.COLLECTIVE R13, `(.L_x_2641) ;  /* 0x000000000d087348 */ /* 0x000fea0003c00000 */
[----:B------:R0:W1:Y:S02]  /*3a20*/  SHFL.DOWN P1, R15, R16, R17, R18 ;  /* 0x08000011100f7389 */ /* 0x0000640000020012 */
[----:B01----:R-:W-:Y:S01]  /*3a30*/  ENDCOLLECTIVE ;  /* 0x000000000000791b */ /* 0x003fe20003800000 */
.L_x_2641:
[----:B------:R-:W-:Y:S01]  /*3a40*/  MOV R8, R15 ;  /* 0x0000000f00087202 */ /* 0x000fe20000000f00 */
[----:B------:R-:W-:Y:S06]  /*3a50*/  BRA `(.L_x_2642) ;  /* 0xffffffe400a07947 */ /* 0x000fec000383ffff */
.L_x_2643:
        /* <DEDUP_REMOVED lines=10> */
.L_x_7898:


//--------------------- .text._ZN18transformer_engine13normalization28ln_bwd_finalize_tuned_kernelINS0_22Kernel_traits_finalizeILj65536E6__halfS3_S3_fjLj1024ELj4ENS0_18Kernel_traits_baseILj65536ES3_S3_S3_fjLj1024EEEEEEEvNS0_20BackwardKernelParamsE --------------------------
	.section	.text._ZN18transformer_engine13normalization28ln_bwd_finalize_tuned_kernelINS0_22Kernel_traits_finalizeILj65536E6__halfS3_S3_fjLj1024ELj4ENS0_18Kernel_traits_baseILj65536ES3_S3_S3_fjLj1024EEEEEEEvNS0_20BackwardKernelParamsE,"ax",@progbits
	.align	128
        .global         _ZN18transformer_engine13normalization28ln_bwd_finalize_tuned_kernelINS0_22Kernel_traits_finalizeILj65536E6__halfS3_S3_fjLj1024ELj4ENS0_18Kernel_traits_baseILj65536ES3_S3_S3_fjLj1024EEEEEEEvNS0_20BackwardKernelParamsE
        .type           _ZN18transformer_engine13normalization28ln_bwd_finalize_tuned_kernelINS0_22Kernel_traits_finalizeILj65536E6__halfS3_S3_fjLj1024ELj4ENS0_18Kernel_traits_baseILj65536ES3_S3_S3_fjLj1024EEEEEEEvNS0_20BackwardKernelParamsE,@function
        .size           _ZN18transformer_engine13normalization28ln_bwd_finalize_tuned_kernelINS0_22Kernel_traits_finalizeILj65536E6__halfS3_S3_fjLj1024ELj4ENS0_18Kernel_traits_baseILj65536ES3_S3_S3_fjLj1024EEEEEEEvNS0_20BackwardKernelParamsE,(.L_x_7899 - _ZN18transformer_engine13normalization28ln_bwd_finalize_tuned_kernelINS0_22Kernel_traits_finalizeILj65536E6__halfS3_S3_fjLj1024ELj4ENS0_18Kernel_traits_baseILj65536ES3_S3_S3_fjLj1024EEEEEEEvNS0_20BackwardKernelParamsE)
        .other          _ZN18transformer_engine13normalization28ln_bwd_finalize_tuned_kernelINS0_22Kernel_traits_finalizeILj65536E6__halfS3_S3_fjLj1024ELj4ENS0_18Kernel_traits_baseILj65536ES3_S3_S3_fjLj1024EEEEEEEvNS0_20BackwardKernelParamsE,@"STO_CUDA_ENTRY STV_DEFAULT"
_ZN18transformer_engine13normalization28ln_bwd_finalize_tuned_kernelINS0_22Kernel_traits_finalizeILj65536E6__halfS3_S3_fjLj1024ELj4ENS0_18Kernel_traits_baseILj65536ES3_S3_S3_fjLj1024EEEEEEEvNS0_20BackwardKernelParamsE:
.text._ZN18transformer_engine13normalization28ln_bwd_finalize_tuned_kernelINS0_22Kernel_traits_finalizeILj65536E6__halfS3_S3_fjLj1024ELj4ENS0_18Kernel_traits_baseILj65536ES3_S3_S3_fjLj1024EEEEEEEvNS0_20BackwardKernelParamsE:
        /* <DEDUP_REMOVED lines=20> */
.L_x_2655:
        /* <DEDUP_REMOVED lines=28> */
.L_x_2648:
        /* <DEDUP_REMOVED lines=33> */
.L_x_2647:
[----:B------:R-:W-:Y:S05]  /*0510*/  BSYNC B1 ;  /* 0x0000000000017941 */ /* 0x000fea0003800000 */
.L_x_2646:
        /* <DEDUP_REMOVED lines=23> */
.L_x_2650:
[----:B------:R-:W-:Y:S05]  /*0690*/  BSYNC B1 ;  /* 0x0000000000017941 */ /* 0x000fea0003800000 */
.L_x_2649:
        /* <DEDUP_REMOVED lines=11> */
.L_x_2645:
[----:B------:R-:W-:Y:S05]  /*0750*/  BSYNC B0 ;  /* 0x0000000000007941 */ /* 0x000fea0003800000 */
.L_x_2644:
        /* <DEDUP_REMOVED lines=33> */
.L_x_2666:
[----:B------:R-:W-:Y:S01]  /*0970*/  @!P0 SHF.R.U32.HI R11, RZ, 0x3, R0 ;  /* 0x00000003ff0b8819 */ /* 0x000fe20000011600 */
[----:B--2---:R-:W-:Y:S01]  /*0980*/  FADD R13, R8, R13 ;  /* 0x0000000d080d7221 */ /* 0x004fe20000000000 */
[----:B-1----:R-:W-:Y:S02]  /*0990*/  FADD R9, R10, R9 ;  /* 0x000000090a097221 */ /* 0x002fe40000000000 */
[----:B0-----:R-:W-:-:S05]  /*09a0*/  @!P0 LOP3.LUT R8, R11, 0x1ffffffc, RZ, 0xc0, !PT ;  /* 0x1ffffffc0b088812 */ /* 0x001fca00078ec0ff */
[----:B------:R1:W-:Y:S04]  /*09b0*/  @!P0 STS [R8+UR4+0x2000], R13 ;  /* 0x0020000d08008988 */ /* 0x0003e80008000804 */
[----:B------:R1:W-:Y:S02]  /*09c0*/  @!P0 STS [R8+UR4+0x2080], R9 ;  /* 0x0020800908008988 */ /* 0x0003e40008000804 */
.L_x_2651:
        /* <DEDUP_REMOVED lines=18> */
.L_x_2654:
[----:B------:R-:W-:Y:S05]  /*0af0*/  BSYNC B0 ;  /* 0x0000000000007941 */ /* 0x000fea0003800000 */
.L_x_2653:
[C---:B------:R-:W-:Y:S01]  /*0b00*/  ISETP.GT.U32.AND P0, PT, R5.reuse, -0x10001, PT ;  /* 0xfffeffff0500780c */ /* 0x040fe20003f04070 */
[----:B------:R-:W-:Y:S01]  /*0b10*/  VIADD R5, R5, 0x10000 ;  /* 0x0001000005057836 */ /* 0x000fe20000000000 */
[----:B------:R-:W-:-:S11]  /*0b20*/  IADD3 R6, R6, 0x8000, RZ ;  /* 0x0000800006067810 */ /* 0x000fd60007ffe0ff */
[----:B------:R-:W-:Y:S05]  /*0b30*/  @P0 BRA `(.L_x_2655) ;  /* 0xfffffff400800947 */ /* 0x000fea000383ffff */
[----:B------:R-:W-:Y:S05]  /*0b40*/  EXIT ;  /* 0x000000000000794d */ /* 0x000fea0003800000 */
.L_x_2652:
[----:B------:R-:W-:Y:S01]  /*0b50*/  HFMA2.MMA R21, -RZ, RZ, 0, 1.847743988037109375e-06 ;  /* 0x0000001fff157435 */ /* 0x000fe200000001ff */
[----:B0-----:R-:W-:Y:S01]  /*0b60*/  MOV R19, R10 ;  /* 0x0000000a00137202 */ /* 0x001fe20000000f00 */
[----:B------:R-:W-:Y:S01]  /*0b70*/  IMAD.MOV.U32 R18, RZ, RZ, 0x1 ;  /* 0x00000001ff127424 */ /* 0x000fe200078e00ff */
[----:B------:R-:W-:-:S08]  /*0b80*/  MOV R16, 0xffffffff ;  /* 0xffffffff00107802 */ /* 0x000fd00000000f00 */
[----:B-12---:R-:W-:Y:S05]  /*0b90*/  WARPSYNC.COLLECTIVE R16, `(.L_x_2656) ;  /* 0x0000000010087348 */ /* 0x006fea0003c00000 */
[----:B------:R0:W3:Y:S02]  /*0ba0*/  SHFL.BFLY P1, R17, R19, R18, R21 ;  /* 0x0c00001213117389 */ /* 0x0000e40000020015 */
[----:B0123--:R-:W-:Y:S01]  /*0bb0*/  ENDCOLLECTIVE ;  /* 0x000000000000791b */ /* 0x00ffe20003800000 */
.L_x_2656:
[----:B------:R-:W-:Y:S01]  /*0bc0*/  HFMA2.MMA R18, -RZ, RZ, 0, 1.1920928955078125e-07 ;  /* 0x00000002ff127435 */ /* 0x000fe200000001ff */
[----:B------:R-:W-:-:S04]  /*0bd0*/  IMAD.MOV.U32 R9, RZ, RZ, R17 ;  /* 0x000000ffff097224 */ /* 0x000fc800078e0011 */
[----:B------:R-:W-:-:S05]  /*0be0*/  FADD R9, R10, R9 ;  /* 0x000000090a097221 */ /* 0x000fca0000000000 */
[----:B------:R-:W-:-:S07]  /*0bf0*/  MOV R19, R9 ;  /* 0x0000000900137202 */ /* 0x000fce0000000f00 */
[----:B------:R-:W-:Y:S05]  /*0c00*/  WARPSYNC.COLLECTIVE R16, `(.L_x_2657) ;  /* 0x0000000010087348 */ /* 0x000fea0003c00000 */
[----:B------:R0:W1:Y:S02]  /*0c10*/  SHFL.BFLY P1, R17, R19, R18, R21 ;  /* 0x0c00001213117389 */ /* 0x0000640000020015 */
[----:B01----:R-:W-:Y:S01]  /*0c20*/  ENDCOLLECTIVE ;  /* 0x000000000000791b */ /* 0x003fe20003800000 */
.L_x_2657:
[----:B------:R-:W-:Y:S01]  /*0c30*/  HFMA2.MMA R18, -RZ, RZ, 0, 2.384185791015625e-07 ;  /* 0x00000004ff127435 */ /* 0x000fe200000001ff */
[----:B------:R-:W-:-:S04]  /*0c40*/  IMAD.MOV.U32 R12, RZ, RZ, R17 ;  /* 0x000000ffff0c7224 */ /* 0x000fc800078e0011 */
[----:B------:R-:W-:-:S05]  /*0c50*/  FADD R12, R9, R12 ;  /* 0x0000000c090c7221 */ /* 0x000fca0000000000 */
[----:B------:R-:W-:-:S07]  /*0c60*/  MOV R19, R12 ;  /* 0x0000000c00137202 */ /* 0x000fce0000000f00 */
[----:B------:R-:W-:Y:S05]  /*0c70*/  WARPSYNC.COLLECTIVE R16, `(.L_x_2658) ;  /* 0x0000000010087348 */ /* 0x000fea0003c00000 */
[----:B------:R0:W1:Y:S02]  /*0c80*/  SHFL.BFLY P1, R17, R19, R18, R21 ;  /* 0x0c00001213117389 */ /* 0x0000640000020015 */
[----:B01----:R-:W-:Y:S01]  /*0c90*/  ENDCOLLECTIVE ;  /* 0x000000000000791b */ /* 0x003fe20003800000 */
.L_x_2658:
[----:B------:R-:W-:Y:S01]  /*0ca0*/  HFMA2.MMA R18, -RZ, RZ, 0, 4.76837158203125e-07 ;  /* 0x00000008ff127435 */ /* 0x000fe200000001ff */
[----:B------:R-:W-:-:S04]  /*0cb0*/  IMAD.MOV.U32 R11, RZ, RZ, R17 ;  /* 0x000000ffff0b7224 */ /* 0x000fc800078e0011 */
[----:B------:R-:W-:-:S05]  /*0cc0*/  FADD R11, R12, R11 ;  /* 0x0000000b0c0b7221 */ /* 0x000fca0000000000 */
[----:B------:R-:W-:-:S07]  /*0cd0*/  MOV R19, R11 ;  /* 0x0000000b00137202 */ /* 0x000fce0000000f00 */
[----:B------:R-:W-:Y:S05]  /*0ce0*/  WARPSYNC.COLLECTIVE R16, `(.L_x_2659) ;  /* 0x0000000010087348 */ /* 0x000fea0003c00000 */
[----:B------:R0:W1:Y:S02]  /*0cf0*/  SHFL.BFLY P1, R17, R19, R18, R21 ;  /* 0x0c00001213117389 */ /* 0x0000640000020015 */
[----:B01----:R-:W-:Y:S01]  /*0d00*/  ENDCOLLECTIVE ;  /* 0x000000000000791b */ /* 0x003fe20003800000 */
.L_x_2659:
[----:B------:R-:W-:Y:S01]  /*0d10*/  HFMA2.MMA R18, -RZ, RZ, 0, 9.5367431640625e-07 ;  /* 0x00000010ff127435 */ /* 0x000fe200000001ff */
[----:B------:R-:W-:-:S04]  /*0d20*/  IMAD.MOV.U32 R10, RZ, RZ, R17 ;  /* 0x000000ffff0a7224 */ /* 0x000fc800078e0011 */
[----:B------:R-:W-:-:S05]  /*0d30*/  FADD R10, R11, R10 ;  /* 0x0000000a0b0a7221 */ /* 0x000fca0000000000 */
[----:B------:R-:W-:-:S07]  /*0d40*/  MOV R19, R10 ;  /* 0x0000000a00137202 */ /* 0x000fce0000000f00 */
[----:B------:R-:W-:Y:S05]  /*0d50*/  WARPSYNC.COLLECTIVE R16, `(.L_x_2660) ;  /* 0x0000000010087348 */ /* 0x000fea0003c00000 */
[----:B------:R0:W1:Y:S02]  /*0d60*/  SHFL.BFLY P1, R17, R19, R18, R21 ;  /* 0x0c00001213117389 */ /* 0x0000640000020015 */
[----:B01----:R-:W-:Y:S01]  /*0d70*/  ENDCOLLECTIVE ;  /* 0x000000000000791b */ /* 0x003fe20003800000 */
.L_x_2660:
[----:B------:R-:W-:Y:S01]  /*0d80*/  HFMA2.MMA R18, -RZ, RZ, 0, 5.9604644775390625e-08 ;  /* 0x00000001ff127435 */ /* 0x000fe200000001ff */
[----:B------:R-:W-:Y:S01]  /*0d90*/  MOV R19, R8 ;  /* 0x0000000800137202 */ /* 0x000fe20000000f00 */
[----:B------:R-:W-:-:S09]  /*0da0*/  IMAD.MOV.U32 R9, RZ, RZ, R17 ;  /* 0x000000ffff097224 */ /* 0x000fd200078e0011 */
[----:B------:R-:W-:Y:S05]  /*0db0*/  WARPSYNC.COLLECTIVE R16, `(.L_x_2661) ;  /* 0x0000000010087348 */ /* 0x000fea0003c00000 */
[----:B------:R0:W1:Y:S02]  /*0dc0*/  SHFL.BFLY P1, R17, R19, R18, R21 ;  /* 0x0c00001213117389 */ /* 0x0000640000020015 */
[----:B01----:R-:W-:Y:S01]  /*0dd0*/  ENDCOLLECTIVE ;  /* 0x000000000000791b */ /* 0x003fe20003800000 */
.L_x_2661:
[----:B------:R-:W-:Y:S01]  /*0de0*/  HFMA2.MMA R18, -RZ, RZ, 0, 1.1920928955078125e-07 ;  /* 0x00000002ff127435 */ /* 0x000fe200000001ff */
[----:B------:R-:W-:-:S04]  /*0df0*/  IMAD.MOV.U32 R11, RZ, RZ, R17 ;  /* 0x000000ffff0b7224 */ /* 0x000fc800078e0011 */
[----:B------:R-:W-:-:S05]  /*0e00*/  FADD R13, R8, R11 ;  /* 0x0000000b080d7221 */ /* 0x000fca0000000000 */
[----:B------:R-:W-:-:S07]  /*0e10*/  MOV R19, R13 ;  /* 0x0000000d00137202 */ /* 0x000fce0000000f00 */
[----:B------:R-:W-:Y:S05]  /*0e20*/  WARPSYNC.COLLECTIVE R16, `(.L_x_2662) ;  /* 0x0000000010087348 */ /* 0x000fea0003c00000 */
[----:B------:R0:W1:Y:S02]  /*0e30*/  SHFL.BFLY P1, R17, R19, R18, R21 ;  /* 0x0c00001213117389 */ /* 0x0000640000020015 */
[----:B01----:R-:W-:Y:S01]  /*0e40*/  ENDCOLLECTIVE ;  /* 0x000000000000791b */ /* 0x003fe20003800000 */
.L_x_2662:
[----:B------:R-:W-:Y:S01]  /*0e50*/  HFMA2.MMA R18, -RZ, RZ, 0, 2.384185791015625e-07 ;  /* 0x00000004ff127435 */ /* 0x000fe200000001ff */
[----:B------:R-:W-:-:S04]  /*0e60*/  IMAD.MOV.U32 R14, RZ, RZ, R17 ;  /* 0x000000ffff0e7224 */ /* 0x000fc800078e0011 */
[----:B------:R-:W-:-:S05]  /*0e70*/  FADD R14, R13, R14 ;  /* 0x0000000e0d0e7221 */ /* 0x000fca0000000000 */
[----:B------:R-:W-:-:S07]  /*0e80*/  MOV R19, R14 ;  /* 0x0000000e00137202 */ /* 0x000fce0000000f00 */
[----:B------:R-:W-:Y:S05]  /*0e90*/  WARPSYNC.COLLECTIVE R16, `(.L_x_2663) ;  /* 0x0000000010087348 */ /* 0x000fea0003c00000 */
[----:B------:R0:W1:Y:S02]  /*0ea0*/  SHFL.BFLY P1, R17, R19, R18, R21 ;  /* 0x0c00001213117389 */ /* 0x0000640000020015 */
[----:B01----:R-:W-:Y:S01]  /*0eb0*/  ENDCOLLECTIVE ;  /* 0x000000000000791b */ /* 0x003fe20003800000 */
.L_x_2663:
[----:B------:R-:W-:Y:S01]  /*0ec0*/  HFMA2.MMA R18, -RZ, RZ, 0, 4.76837158203125e-07 ;  /* 0x00000008ff127435 */ /* 0x000fe200000001ff */
[----:B------:R-:W-:-:S04]  /*0ed0*/  IMAD.MOV.U32 R15, RZ, RZ, R17 ;  /* 0x000000ffff0f7224 */ /* 0x000fc800078e0011 */
[----:B------:R-:W-:-:S05]  /*0ee0*/  FADD R15, R14, R15 ;  /* 0x0000000f0e0f7221 */ /* 0x000fca0000000000 */
[----:B------:R-:W-:-:S07]  /*0ef0*/  MOV R19, R15 ;  /* 0x0000000f00137202 */ /* 0x000fce0000000f00 */
[----:B------:R-:W-:Y:S05]  /*0f00*/  WARPSYNC.COLLECTIVE R16, `(.L_x_2664) ;  /* 0x0000000010087348 */ /* 0x000fea0003c00000 */
[----:B------:R0:W1:Y:S02]  /*0f10*/  SHFL.BFLY P1, R17, R19, R18, R21 ;  /* 0x0c00001213117389 */ /* 0x0000640000020015 */
[----:B01----:R-:W-:Y:S01]  /*0f20*/  ENDCOLLECTIVE ;  /* 0x000000000000791b */ /* 0x003fe20003800000 */
.L_x_2664:
[----:B------:R-:W-:Y:S01]  /*0f30*/  HFMA2.MMA R18, -RZ, RZ, 0, 9.5367431640625e-07 ;  /* 0x00000010ff127435 */ /* 0x000fe200000001ff */
[----:B------:R-:W-:-:S04]  /*0f40*/  IMAD.MOV.U32 R8, RZ, RZ, R17 ;  /* 0x000000ffff087224 */ /* 0x000fc800078e0011 */
[----:B------:R-:W-:-:S05]  /*0f50*/  FADD R8, R15, R8 ;  /* 0x000000080f087221 */ /* 0x000fca0000000000 */
[----:B------:R-:W-:-:S07]  /*0f60*/  MOV R19, R8 ;  /* 0x0000000800137202 */ /* 0x000fce0000000f00 */
[----:B------:R-:W-:Y:S05]  /*0f70*/  WARPSYNC.COLLECTIVE R16, `(.L_x_2665) ;  /* 0x0000000010087348 */ /* 0x000fea0003c00000 */
[----:B------:R0:W1:Y:S02]  /*0f80*/  SHFL.BFLY P1, R17, R19, R18, R21 ;  /* 0x0c00001213117389 */ /* 0x0000640000020015 */
[----:B01----:R-:W-:Y:S01]  /*0f90*/  ENDCOLLECTIVE ;  /* 0x000000000000791b */ /* 0x003fe20003800000 */
.L_x_2665:
[----:B------:R-:W-:Y:S01]  /*0fa0*/  MOV R13, R17 ;  /* 0x00000011000d7202 */ /* 0x000fe20000000f00 */
[----:B------:R-:W-:Y:S06]  /*0fb0*/  BRA `(.L_x_2666) ;  /* 0xfffffff8006c7947 */ /* 0x000fec000383ffff */
.L_x_2667:
        /* <DEDUP_REMOVED lines=12> */
.L_x_7899:


//--------------------- .text._ZN18transformer_engine13normalization19ln_bwd_tuned_kernelINS0_13Kernel_traitsI6__halfS3_S3_fjLj65536ELj8ELj1ELj8ELj16ENS0_18Kernel_traits_baseILj65536ES3_S3_S3_fjLj256EEEEEEEvNS0_20BackwardKernelParamsE --------------------------
	.section	.text._ZN18transformer_engine13normalization19ln_bwd_tuned_kernelINS0_13Kernel_traitsI6__halfS3_S3_fjLj65536ELj8ELj1ELj8ELj16ENS0_18Kernel_traits_baseILj65536ES3_S3_S3_fjLj256EEEEEEEvNS0_20BackwardKernelParamsE,"ax",@progbits
	.align	128
        .global         _ZN18transformer_engine13normalization19ln_bwd_tuned_kernelINS0_13Kernel_traitsI6__halfS3_S3_fjLj65536ELj8ELj1ELj8ELj16ENS0_18Kernel_traits_baseILj65536ES3_S3_S3_fjLj256EEEEEEEvNS0_20BackwardKernelParamsE
        .type           _ZN18transformer_engine13normalization19ln_bwd_tuned_kernelINS0_13Kernel_traitsI6__halfS3_S3_fjLj65536ELj8ELj1ELj8ELj16ENS0_18Kernel_traits_baseILj65536ES3_S3_S3_fjLj256EEEEEEEvNS0_20BackwardKernelParamsE,@function
        .size           _ZN18transformer_engine13normalization19ln_bwd_tuned_kernelINS0_13Kernel_traitsI6__halfS3_S3_fjLj65536ELj8ELj1ELj8ELj16ENS0_18Kernel_traits_baseILj65536ES3_S3_S3_fjLj256EEEEEEEvNS0_20BackwardKernelParamsE,(.L_x_7900 - _ZN18transformer_engine13normalization19ln_bwd_tuned_kernelINS0_13Kernel_traitsI6__halfS3_S3_fjLj65536ELj8ELj1ELj8ELj16ENS0_18Kernel_traits_baseILj65536ES3_S3_S3_fjLj256EEEEEEEvNS0_20BackwardKernelParamsE)
        .other          _ZN18transformer_engine13normalization19ln_bwd_tuned_kernelINS0_13Kernel_traitsI6__halfS3_S3_fjLj65536ELj8ELj1ELj8ELj16ENS0_18Kernel_traits_baseILj65536ES3_S3_S3_fjLj256EEEEEEEvNS0_20BackwardKernelParamsE,@"STO_CUDA_ENTRY STV_DEFAULT"
_ZN18transformer_engine13normalization19ln_bwd_tuned_kernelINS0_13Kernel_traitsI6__halfS3_S3_fjLj65536ELj8ELj1ELj8ELj16ENS0_18Kernel_traits_baseILj65536ES3_S3_S3_fjLj256EEEEEEEvNS0_20BackwardKernelParamsE:
.text._ZN18transformer_engine13normalization19ln_bwd_tuned_kernelINS0_13Kernel_traitsI6__halfS3_S3_fjLj65536ELj8ELj1ELj8ELj16ENS0_18Kernel_traits_baseILj65536ES3_S3_S3_fjLj256EEEEEEEvNS0_20BackwardKernelParamsE:
        /* <DEDUP_REMOVED lines=52> */
[----:B------:R-:W5:Y:S01]  /*0340*/  LDG.E.128 R16, desc[UR6][R2.64+0x18000] ;  /* 0x0180000602107981 */ /* 0x000f62000c1e1d00 */
[----:B------:R-:W-:Y:S01]  /*0350*/  ISETP.NE.AND P0, PT, RZ, UR4, PT ;  /* 0x00000004ff007c0c */ /* 0x000fe2000bf05270 */
[----:B------:R-:W-:Y:S01]  /*0360*/  HFMA2.MMA R100, -RZ, RZ, 0, 0 ;  /* 0x00000000ff647435 */ /* 0x000fe200000001ff */
        /* <DEDUP_REMOVED lines=34> */
[----:B------:R-:W-:Y:S01]  /*0590*/  MOV R139, RZ ;  /* 0x000000ff008b7202 */ /* 0x000fe20000000f00 */
[----:B--2---:R-:W-:Y:S02]  /*05a0*/  HADD2.F32 R0, -RZ, R5.H1_H1 ;  /* 0x30000005ff007230 */ /* 0x004fe40000004100 */
[----:B------:R-:W-:Y:S02]  /*05b0*/  HADD2.F32 R104, -RZ, R4.H0_H0 ;  /* 0x20000004ff687230 */ /* 0x000fe40000004100 */
[----:B------:R-:W-:-:S02]  /*05c0*/  HADD2.F32 R108, -RZ, R6.H0_H0 ;  /* 0x20000006ff6c7230 */ /* 0x000fc40000004100 */
[C---:B------:R-:W-:Y:S01]  /*05d0*/  FADD R107, R135.reuse, R0 ;  /* 0x00000000876b7221 */ /* 0x040fe20000000000 */
[----:B---3--:R-:W-:Y:S01]  /*05e0*/  HADD2.F32 R112, -RZ, R8.H0_H0 ;  /* 0x20000008ff707230 */ /* 0x008fe20000004100 */
[----:B------:R-:W-:Y:S01]  /*05f0*/  HFMA2.MMA R0, -RZ, RZ, 0, 5.9604644775390625e-08 ;  /* 0x00000001ff007435 */ /* 0x000fe200000001ff */
[----:B------:R-:W-:Y:S02]  /*0600*/  HADD2.F32 R116, -RZ, R10.H0_H0 ;  /* 0x2000000aff747230 */ /* 0x000fe40000004100 */
[C---:B------:R-:W-:Y:S01]  /*0610*/  FADD R104, R135.reuse, R104 ;  /* 0x0000006887687221 */ /* 0x040fe20000000000 */
[----:B----4-:R-:W-:Y:S02]  /*0620*/  HADD2.F32 R120, -RZ, R12.H0_H0 ;  /* 0x2000000cff787230 */ /* 0x010fe40000004100 */
[C---:B------:R-:W-:Y:S01]  /*0630*/  FADD R108, R135.reuse, R108 ;  /* 0x0000006c876c7221 */ /* 0x040fe20000000000 */
[----:B------:R-:W-:Y:S02]  /*0640*/  HADD2.F32 R124, -RZ, R14.H0_H0 ;  /* 0x2000000eff7c7230 */ /* 0x000fe40000004100 */
[----:B------:R-:W-:Y:S01]  /*0650*/  FADD R112, R135, R112 ;  /* 0x0000007087707221 */ /* 0x000fe20000000000 */
[----:B-----5:R-:W-:-:S02]  /*0660*/  HADD2.F32 R128, -RZ, R16.H0_H0 ;  /* 0x20000010ff807230 */ /* 0x020fc40000004100 */
[C---:B------:R-:W-:Y:S01]  /*0670*/  FADD R116, R135.reuse, R116 ;  /* 0x0000007487747221 */ /* 0x040fe20000000000 */
[----:B------:R-:W-:Y:S02]  /*0680*/  HADD2.F32 R132, -RZ, R18.H0_H0 ;  /* 0x20000012ff847230 */ /* 0x000fe40000004100 */
[C---:B------:R-:W-:Y:S01]  /*0690*/  FADD R120, R135.reuse, R120 ;  /* 0x0000007887787221 */ /* 0x040fe20000000000 */
[----:B------:R-:W-:Y:S02]  /*06a0*/  HADD2.F32 R4, -RZ, R4.H1_H1 ;  /* 0x30000004ff047230 */ /* 0x000fe40000004100 */
[C---:B------:R-:W-:Y:S01]  /*06b0*/  FADD R124, R135.reuse, R124 ;  /* 0x0000007c877c7221 */ /* 0x040fe20000000000 */
[----:B------:R-:W-:Y:S02]  /*06c0*/  HADD2.F32 R106, -RZ, R5.H0_H0 ;  /* 0x20000005ff6a7230 */ /* 0x000fe40000004100 */
[----:B------:R-:W-:Y:S01]  /*06d0*/  FADD R128, R135, R128 ;  /* 0x0000008087807221 */ /* 0x000fe20000000000 */
[----:B------:R-:W-:-:S02]  /*06e0*/  HADD2.F32 R6, -RZ, R6.H1_H1 ;  /* 0x30000006ff067230 */ /* 0x000fc40000004100 */
[C---:B------:R-:W-:Y:S01]  /*06f0*/  FADD R105, R135.reuse, R4 ;  /* 0x0000000487697221 */ /* 0x040fe20000000000 */
[--C-:B------:R-:W-:Y:S02]  /*0700*/  HADD2.F32 R110, -RZ, R7.reuse.H0_H0 ;  /* 0x20000007ff6e7230 */ /* 0x100fe40000004100 */
[C---:B------:R-:W-:Y:S01]  /*0710*/  FADD R106, R135.reuse, R106 ;  /* 0x0000006a876a7221 */ /* 0x040fe20000000000 */
[----:B------:R-:W-:Y:S02]  /*0720*/  HADD2.F32 R20, -RZ, R7.H1_H1 ;  /* 0x30000007ff147230 */ /* 0x000fe40000004100 */
[C---:B------:R-:W-:Y:S01]  /*0730*/  FADD R109, R135.reuse, R6 ;  /* 0x00000006876d7221 */ /* 0x040fe20000000000 */
[----:B------:R-:W-:Y:S02]  /*0740*/  HADD2.F32 R8, -RZ, R8.H1_H1 ;  /* 0x30000008ff087230 */ /* 0x000fe40000004100 */
[----:B------:R-:W-:Y:S01]  /*0750*/  FADD R110, R135, R110 ;  /* 0x0000006e876e7221 */ /* 0x000fe20000000000 */
[----:B------:R-:W-:-:S02]  /*0760*/  HADD2.F32 R114, -RZ, R9.H0_H0 ;  /* 0x20000009ff727230 */ /* 0x000fc40000004100 */
[C---:B------:R-:W-:Y:S01]  /*0770*/  FADD R111, R135.reuse, R20 ;  /* 0x00000014876f7221 */ /* 0x040fe20000000000 */
[----:B------:R-:W-:Y:S02]  /*0780*/  HADD2.F32 R2, -RZ, R9.H1_H1 ;  /* 0x30000009ff027230 */ /* 0x000fe40000004100 */
[C---:B------:R-:W-:Y:S01]  /*0790*/  FADD R113, R135.reuse, R8 ;  /* 0x0000000887717221 */ /* 0x040fe20000000000 */
[----:B------:R-:W-:Y:S02]  /*07a0*/  HADD2.F32 R10, -RZ, R10.H1_H1 ;  /* 0x3000000aff0a7230 */ /* 0x000fe40000004100 */
[C---:B------:R-:W-:Y:S01]  /*07b0*/  FADD R114, R135.reuse, R114 ;  /* 0x0000007287727221 */ /* 0x040fe20000000000 */
[--C-:B------:R-:W-:Y:S02]  /*07c0*/  HADD2.F32 R118, -RZ, R11.reuse.H0_H0 ;  /* 0x2000000bff767230 */ /* 0x100fe40000004100 */
[----:B------:R-:W-:Y:S01]  /*07d0*/  FADD R115, R135, R2 ;  /* 0x0000000287737221 */ /* 0x000fe20000000000 */
[----:B------:R-:W-:-:S02]  /*07e0*/  HADD2.F32 R22, -RZ, R11.H1_H1 ;  /* 0x3000000bff167230 */ /* 0x000fc40000004100 */
[C---:B------:R-:W-:Y:S01]  /*07f0*/  FADD R117, R135.reuse, R10 ;  /* 0x0000000a87757221 */ /* 0x040fe20000000000 */
[----:B------:R-:W-:Y:S02]  /*0800*/  HADD2.F32 R12, -RZ, R12.H1_H1 ;  /* 0x3000000cff0c7230 */ /* 0x000fe40000004100 */
[C---:B------:R-:W-:Y:S01]  /*0810*/  FADD R118, R135.reuse, R118 ;  /* 0x0000007687767221 */ /* 0x040fe20000000000 */
[--C-:B------:R-:W-:Y:S02]  /*0820*/  HADD2.F32 R122, -RZ, R13.reuse.H0_H0 ;  /* 0x2000000dff7a7230 */ /* 0x100fe40000004100 */
[C---:B------:R-:W-:Y:S01]  /*0830*/  FADD R119, R135.reuse, R22 ;  /* 0x0000001687777221 */ /* 0x040fe20000000000 */
[----:B------:R-:W-:Y:S02]  /*0840*/  HADD2.F32 R24, -RZ, R13.H1_H1 ;  /* 0x3000000dff187230 */ /* 0x000fe40000004100 */
        /* <DEDUP_REMOVED lines=19> */
[C---:B------:R-:W-:Y:S01]  /*0980*/  FADD R133, R135.reuse, R18 ;  /* 0x0000001287857221 */ /* 0x040fe20000000000 */
[C---:B------:R-:W-:Y:S01]  /*0990*/  FADD R134, R135.reuse, R134 ;  /* 0x0000008687867221 */ /* 0x040fe20000000000 */
[----:B------:R-:W-:-:S07]  /*09a0*/  FADD R135, R135, R30 ;  /* 0x0000001e87877221 */ /* 0x000fce0000000000 */
.L_x_2674:
[----:B0-----:R-:W0:Y:S01]  /*09b0*/  LDC.64 R28, c[0x0][0x220] ;  /* 0x00008800ff1c7b82 */ /* 0x001e220000000a00 */
[----:B------:R-:W-:-:S04]  /*09c0*/  SHF.L.U32 R4, R136, 0xd, RZ ;  /* 0x0000000d88047819 */ /* 0x000fc800000006ff */
[----:B------:R-:W-:-:S03]  /*09d0*/  LOP3.LUT R143, R4, R103, RZ, 0xfc, !PT ;  /* 0x00000067048f7212 */ /* 0x000fc600078efcff */
[----:B------:R-:W1:Y:S08]  /*09e0*/  LDC.64 R32, c[0x0][0x228] ;  /* 0x00008a00ff207b82 */ /* 0x000e700000000a00 */
[----:B------:R-:W2:Y:S08]  /*09f0*/  LDC.64 R2, c[0x0][0x258] ;  /* 0x00009600ff027b82 */ /* 0x000eb00000000a00 */
[----:B------:R-:W3:Y:S01]  /*0a00*/  LDC.64 R144, c[0x0][0x230] ;  /* 0x00008c00ff907b82 */ /* 0x000ee20000000a00 */
[C---:B------:R-:W-:Y:S01]  /*0a10*/  IADD3 R142, R143.reuse, 0x800, RZ ;  /* 0x000008008f8e7810 */ /* 0x040fe20007ffe0ff */
[C---:B0-----:R-:W-:Y:S01]  /*0a20*/  IMAD.WIDE.U32 R4, R143.reuse, 0x10, R28 ;  /* 0x000000108f047825 */ /* 0x041fe200078e001c */
[----:B------:R-:W-:-:S03]  /*0a30*/  IADD3 R141, R143, 0x1000, RZ ;  /* 0x000010008f8d7810 */ /* 0x000fc60007ffe0ff */
[--C-:B------:R-:W-:Y:S02]  /*0a40*/  IMAD.WIDE.U32 R12, R142, 0x10, R28.reuse ;  /* 0x000000108e0c7825 */ /* 0x100fe400078e001c */
[----:B------:R-:W4:Y:S02]  /*0a50*/  LDG.E.128 R4, desc[UR6][R4.64] ;  /* 0x0000000604047981 */ /* 0x000f24000c1e1d00 */
[----:B------:R-:W-:Y:S01]  /*0a60*/  IMAD.WIDE.U32 R20, R141, 0x10, R28 ;  /* 0x000000108d147825 */ /* 0x000fe200078e001c */
[C---:B------:R-:W-:Y:S01]  /*0a70*/  IADD3 R140, R143.reuse, 0x1800, RZ ;  /* 0x000018008f8c7810 */ /* 0x040fe20007ffe0ff */
[----:B------:R-:W5:Y:S02]  /*0a80*/  LDG.E.128 R12, desc[UR6][R12.64] ;  /* 0x000000060c0c7981 */ /* 0x000f64000c1e1d00 */
[----:B-1----:R-:W-:Y:S02]  /*0a90*/  IMAD.WIDE R146, R136, 0x4, R32 ;  /* 0x0000000488927825 */ /* 0x002fe400078e0220 */
[----:B------:R-:W5:Y:S02]  /*0aa0*/  LDG.E.128 R20, desc[UR6][R20.64] ;  /* 0x0000000614147981 */ /* 0x000f64000c1e1d00 */
[----:B--2---:R-:W-:-:S02]  /*0ab0*/  IMAD.WIDE.U32 R8, R143, 0x10, R2 ;  /* 0x000000108f087825 */ /* 0x004fc400078e0002 */
[----:B------:R-:W2:Y:S02]  /*0ac0*/  LDG.E R146, desc[UR6][R146.64] ;  /* 0x0000000692927981 */ /* 0x000ea4000c1e1900 */
[----:B------:R-:W-:Y:S02]  /*0ad0*/  IMAD.WIDE.U32 R16, R142, 0x10, R2 ;  /* 0x000000108e107825 */ /* 0x000fe400078e0002 */
[----:B------:R-:W2:Y:S02]  /*0ae0*/  LDG.E.128 R8, desc[UR6][R8.64] ;  /* 0x0000000608087981 */ /* 0x000ea4000c1e1d00 */
[----:B---3--:R-:W-:Y:S02]  /*0af0*/  IMAD.WIDE R144, R136, 0x4, R144 ;  /* 0x0000000488907825 */ /* 0x008fe400078e0290 */
[----:B------:R-:W3:Y:S02]  /*0b00*/  LDG.E.128 R16, desc[UR6][R16.64] ;  /* 0x0000000610107981 */ /* 0x000ee4000c1e1d00 */
[----:B------:R-:W-:-:S02]  /*0b10*/  IMAD.WIDE.U32 R32, R140, 0x10, R2 ;  /* 0x000000108c207825 */ /* 0x000fc400078e0002 */
[----:B------:R-:W3:Y:S02]  /*0b20*/  LDG.E R138, desc[UR6][R144.64] ;  /* 0x00000006908a7981 */ /* 0x000ee4000c1e1900 */
[----:B------:R-:W-:Y:S02]  /*0b30*/  IMAD.WIDE.U32 R24, R141, 0x10, R2 ;  /* 0x000000108d187825 */ /* 0x000fe400078e0002 */
[----:B------:R-:W3:Y:S02]  /*0b40*/  LDG.E.128 R32, desc[UR6][R32.64] ;  /* 0x0000000620207981 */ /* 0x000ee4000c1e1d00 */
[----:B------:R-:W-:Y:S02]  /*0b50*/  IMAD.WIDE.U32 R28, R140, 0x10, R28 ;  /* 0x000000108c1c7825 */ /* 0x000fe400078e001c */
[----:B------:R-:W3:Y:S04]  /*0b60*/  LDG.E.128 R24, desc[UR6][R24.64] ;  /* 0x0000000618187981 */ /* 0x000ee8000c1e1d00 */
[----:B------:R-:W3:Y:S01]  /*0b70*/  LDG.E.128 R28, desc[UR6][R28.64] ;  /* 0x000000061c1c7981 */ /* 0x000ee2000c1e1d00 */
[----:B------:R-:W-:-:S02]  /*0b80*/  LOP3.LUT P0, RZ, R0, 0xff, RZ, 0xc0, !PT ;  /* 0x000000ff00ff7812 */ /* 0x000fc4000780c0ff */
[----:B------:R-:W-:Y:S01]  /*0b90*/  SHF.R.U32.HI R2, RZ, 0x5, R93 ;  /* 0x00000005ff027819 */ /* 0x000fe2000001165d */
[----:B------:R-:W-:Y:S01]  /*0ba0*/  UMOV UR4, 0xffffffff ;  /* 0xffffffff00047882 */ /* 0x000fe20000000000 */
[----:B------:R-:W-:Y:S01]  /*0bb0*/  ISETP.NE.AND P2, PT, R102, RZ, PT ;  /* 0x000000ff6600720c */ /* 0x000fe20003f45270 */
[--C-:B----4-:R-:W-:Y:S02]  /*0bc0*/  HADD2.F32 R3, -RZ, R4.reuse.H0_H0 ;  /* 0x20000004ff037230 */ /* 0x110fe40000004100 */
[----:B------:R-:W-:Y:S02]  /*0bd0*/  HADD2.F32 R149, -RZ, R4.H1_H1 ;  /* 0x30000004ff957230 */ /* 0x000fe40000004100 */
[--C-:B-----5:R-:W-:Y:S02]  /*0be0*/  HADD2.F32 R173, -RZ, R13.reuse.H0_H0 ;  /* 0x2000000dffad7230 */ /* 0x120fe40000004100 */
[----:B------:R-:W-:Y:S02]  /*0bf0*/  HADD2.F32 R13, -RZ, R13.H1_H1 ;  /* 0x3000000dff0d7230 */ /* 0x000fe40000004100 */
[----:B------:R-:W-:-:S02]  /*0c00*/  HADD2.F32 R209, -RZ, R23.H0_H0 ;  /* 0x20000017ffd17230 */ /* 0x000fc40000004100 */
[----:B------:R-:W-:Y:S02]  /*0c10*/  HADD2.F32 R211, -RZ, R23.H1_H1 ;  /* 0x30000017ffd37230 */ /* 0x000fe40000004100 */
[C---:B--2---:R-:W-:Y:S01]  /*0c20*/  FADD R23, -R146.reuse, R3 ;  /* 0x0000000392177221 */ /* 0x044fe20000000100 */
[----:B------:R-:W-:Y:S02]  /*0c30*/  HADD2.F32 R177, -RZ, R14.H1_H1 ;  /* 0x3000000effb17230 */ /* 0x000fe40000004100 */
[C---:B------:R-:W-:Y:S01]  /*0c40*/  FADD R149, -R146.reuse, R149 ;  /* 0x0000009592957221 */ /* 0x040fe20000000100 */
[----:B------:R-:W-:Y:S02]  /*0c50*/  HADD2.F32 R153, -RZ, R5.H0_H0 ;  /* 0x20000005ff997230 */ /* 0x000fe40000004100 */
[----:B------:R-:W-:Y:S02]  /*0c60*/  HADD2.F32 R159, -RZ, R8.H0_H0 ;  /* 0x20000008ff9f7230 */ /* 0x000fe40000004100 */
[----:B------:R-:W-:Y:S01]  /*0c70*/  FADD R199, -R146, R13 ;  /* 0x0000000d92c77221 */ /* 0x000fe20000000100 */
[----:B------:R-:W-:-:S02]  /*0c80*/  HADD2.F32 R155, -RZ, R9.H0_H0 ;  /* 0x20000009ff9b7230 */ /* 0x000fc40000004100 */
[----:B------:R-:W-:Y:S02]  /*0c90*/  HADD2.F32 R154, -RZ, R9.H1_H1 ;  /* 0x30000009ff9a7230 */ /* 0x000fe40000004100 */
[--C-:B------:R-:W-:Y:S02]  /*0ca0*/  HADD2.F32 R148, -RZ, R11.reuse.H0_H0 ;  /* 0x2000000bff947230 */ /* 0x100fe40000004100 */
[----:B---3--:R-:W-:Y:S01]  /*0cb0*/  FMUL R0, R138, R23 ;  /* 0x000000178a007220 */ /* 0x008fe20000400000 */
[----:B------:R-:W-:Y:S02]  /*0cc0*/  HADD2.F32 R147, -RZ, R11.H1_H1 ;  /* 0x3000000bff937230 */ /* 0x000fe40000004100 */
[----:B------:R-:W-:Y:S01]  /*0cd0*/  FADD R203, -R146, R177 ;  /* 0x000000b192cb7221 */ /* 0x000fe20000000100 */
[--C-:B------:R-:W-:Y:S02]  /*0ce0*/  HADD2.F32 R9, -RZ, R12.reuse.H0_H0 ;  /* 0x2000000cff097230 */ /* 0x100fe40000004100 */
[----:B------:R-:W-:-:S02]  /*0cf0*/  HADD2.F32 R11, -RZ, R12.H1_H1 ;  /* 0x3000000cff0b7230 */ /* 0x000fc40000004100 */
[----:B------:R-:W-:Y:S02]  /*0d00*/  HADD2.F32 R179, -RZ, R15.H0_H0 ;  /* 0x2000000fffb37230 */ /* 0x000fe40000004100 */
[----:B------:R-:W-:Y:S01]  /*0d10*/  FADD R153, -R146, R153 ;  /* 0x0000009992997221 */ /* 0x000fe20000000100 */
[----:B------:R-:W-:Y:S02]  /*0d20*/  HADD2.F32 R5, -RZ, R5.H1_H1 ;  /* 0x30000005ff057230 */ /* 0x000fe40000004100 */
[----:B------:R-:W-:Y:S01]  /*0d30*/  FADD R100, R159, R100 ;  /* 0x000000649f647221 */ /* 0x000fe20000000000 */
[----:B------:R-:W-:Y:S02]  /*0d40*/  HADD2.F32 R157, -RZ, R8.H1_H1 ;  /* 0x30000008ff9d7230 */ /* 0x000fe40000004100 */
[----:B------:R-:W-:Y:S01]  /*0d50*/  FMUL R162, R138, R149 ;  /* 0x000000958aa27220 */ /* 0x000fe20000400000 */
[----:B------:R-:W-:Y:S02]  /*0d60*/  HADD2.F32 R15, -RZ, R15.H1_H1 ;  /* 0x3000000fff0f7230 */ /* 0x000fe40000004100 */
[----:B------:R-:W-:Y:S01]  /*0d70*/  FFMA R139, R0, R159, R139 ;  /* 0x0000009f008b7223 */ /* 0x000fe2000000008b */
[----:B------:R-:W-:-:S02]  /*0d80*/  HADD2.F32 R12, -RZ, R17.H0_H0 ;  /* 0x20000011ff0c7230 */ /* 0x000fc40000004100 */
[----:B------:R-:W-:Y:S01]  /*0d90*/  FMUL R159, R104, R159 ;  /* 0x0000009f689f7220 */ /* 0x000fe20000400000 */
[----:B------:R-:W-:Y:S02]  /*0da0*/  HADD2.F32 R17, -RZ, R17.H1_H1 ;  /* 0x30000011ff117230 */ /* 0x000fe40000004100 */
[--C-:B------:R-:W-:Y:S02]  /*0db0*/  HADD2.F32 R177, -RZ, R33.reuse.H0_H0 ;  /* 0x20000021ffb17230 */ /* 0x100fe40000004100 */
[----:B------:R-:W-:Y:S02]  /*0dc0*/  HADD2.F32 R184, -RZ, R33.H1_H1 ;  /* 0x30000021ffb87230 */ /* 0x000fe40000004100 */
[----:B------:R-:W-:Y:S01]  /*0dd0*/  FMUL R33, R138, R199 ;  /* 0x000000c78a217220 */ /* 0x000fe20000400000 */
[----:B------:R-:W-:Y:S02]  /*0de0*/  HADD2.F32 R163, -RZ, R6.H0_H0 ;  /* 0x20000006ffa37230 */ /* 0x000fe40000004100 */
[----:B------:R-:W-:Y:S01]  /*0df0*/  FADD R98, R157, R98 ;  /* 0x000000629d627221 */ /* 0x000fe20000000000 */
[----:B------:R-:W-:-:S02]  /*0e00*/  HADD2.F32 R161, -RZ, R25.H0_H0 ;  /* 0x20000019ffa17230 */ /* 0x000fc40000004100 */
[----:B------:R-:W-:Y:S01]  /*0e10*/  FMUL R160, R138, R153 ;  /* 0x000000998aa07220 */ /* 0x000fe20000400000 */
[----:B------:R-:W-:Y:S02]  /*0e20*/  HADD2.F32 R168, -RZ, R25.H1_H1 ;  /* 0x30000019ffa87230 */ /* 0x000fe40000004100 */
[----:B------:R-:W-:Y:S01]  /*0e30*/  FADD R25, -R146, R15 ;  /* 0x0000000f92197221 */ /* 0x000fe20000000100 */
[--C-:B------:R-:W-:Y:S02]  /*0e40*/  HADD2.F32 R169, -RZ, R27.reuse.H0_H0 ;  /* 0x2000001bffa97230 */ /* 0x100fe40000004100 */
[----:B------:R-:W-:Y:S01]  /*0e50*/  FFMA R99, R162, R157, R99 ;  /* 0x0000009da2637223 */ /* 0x000fe20000000063 */
[----:B------:R-:W-:Y:S02]  /*0e60*/  HADD2.F32 R176, -RZ, R27.H1_H1 ;  /* 0x3000001bffb07230 */ /* 0x000fe40000004100 */
[----:B------:R-:W-:Y:S01]  /*0e70*/  FADD R27, -R146, R5 ;  /* 0x00000005921b7221 */ /* 0x000fe20000000100 */
[----:B------:R-:W-:-:S02]  /*0e80*/  HADD2.F32 R221, -RZ, R30.H0_H0 ;  /* 0x2000001effdd7230 */ /* 0x000fc40000004100 */
[----:B------:R-:W-:Y:S01]  /*0e90*/  FMUL R157, R105, R157 ;  /* 0x0000009d699d7220 */ /* 0x000fe20000400000 */
[----:B------:R-:W-:Y:S02]  /*0ea0*/  HADD2.F32 R223, -RZ, R30.H1_H1 ;  /* 0x3000001effdf7230 */ /* 0x000fe40000004100 */
[----:B------:R-:W-:Y:S01]  /*0eb0*/  FADD R166, RZ, R159 ;  /* 0x0000009fffa67221 */ /* 0x000fe20000000000 */
[----:B------:R-:W-:Y:S01]  /*0ec0*/  FADD R70, R17, R70 ;  /* 0x0000004611467221 */ /* 0x000fe20000000000 */
[-C--:B------:R-:W-:Y:S01]  /*0ed0*/  FFMA R42, R33, R17.reuse, R42 ;  /* 0x00000011212a7223 */ /* 0x080fe2000000002a */
[----:B------:R-:W-:Y:S01]  /*0ee0*/  FMUL R30, R115, R17 ;  /* 0x00000011731e7220 */ /* 0x000fe20000400000 */
[----:B------:R-:W-:Y:S02]  /*0ef0*/  HADD2.F32 R8, -RZ, R19.H0_H0 ;  /* 0x20000013ff087230 */ /* 0x000fe40000004100 */
[----:B------:R-:W-:Y:S01]  /*0f00*/  FFMA R17, R0, R159, RZ ;  /* 0x0000009f00117223 */ /* 0x000fe200000000ff */
[----:B------:R-:W-:-:S02]  /*0f10*/  HADD2.F32 R167, -RZ, R6.H1_H1 ;  /* 0x30000006ffa77230 */ /* 0x000fc40000004100 */
[----:B------:R-:W-:Y:S01]  /*0f20*/  FADD R205, -R146, R179 ;  /* 0x000000b392cd7221 */ /* 0x000fe20000000100 */
[----:B------:R-:W-:Y:S02]  /*0f30*/  HADD2.F32 R19, -RZ, R19.H1_H1 ;  /* 0x30000013ff137230 */ /* 0x000fe40000004100 */
[----:B------:R-:W-:Y:S01]  /*0f40*/  FADD R96, R155, R96 ;  /* 0x000000609b607221 */ /* 0x000fe20000000000 */
[--C-:B------:R-:W-:Y:S02]  /*0f50*/  HADD2.F32 R217, -RZ, R29.reuse.H0_H0 ;  /* 0x2000001dffd97230 */ /* 0x100fe40000004100 */
[----:B------:R-:W-:Y:S01]  /*0f60*/  FMUL R158, R138, R27 ;  /* 0x0000001b8a9e7220 */ /* 0x000fe20000400000 */
[----:B------:R-:W-:Y:S02]  /*0f70*/  HADD2.F32 R219, -RZ, R29.H1_H1 ;  /* 0x3000001dffdb7230 */ /* 0x000fe40000004100 */
[----:B------:R-:W-:Y:S01]  /*0f80*/  FADD R29, -R146, R163 ;  /* 0x000000a3921d7221 */ /* 0x000fe20000000100 */
[----:B------:R-:W-:Y:S01]  /*0f90*/  FFMA R97, R160, R155, R97 ;  /* 0x0000009ba0617223 */ /* 0x000fe20000000061 */
[----:B------:R-:W-:Y:S01]  /*0fa0*/  FMUL R25, R138, R25 ;  /* 0x000000198a197220 */ /* 0x000fe20000400000 */
[----:B------:R-:W-:Y:S01]  /*0fb0*/  FMUL R155, R106, R155 ;  /* 0x0000009b6a9b7220 */ /* 0x000fe20000400000 */
[----:B------:R-:W-:Y:S01]  /*0fc0*/  FADD R166, R166, R157 ;  /* 0x0000009da6a67221 */ /* 0x000fe20000000000 */
[----:B------:R-:W-:Y:S01]  /*0fd0*/  FFMA R17, R162, R157, R17 ;  /* 0x0000009da2117223 */ /* 0x000fe20000000011 */
[----:B------:R-:W-:-:S02]  /*0fe0*/  HADD2.F32 R171, -RZ, R7.H0_H0 ;  /* 0x20000007ffab7230 */ /* 0x000fc40000004100 */
[----:B------:R-:W-:Y:S01]  /*0ff0*/  FADD R94, R154, R94 ;  /* 0x0000005e9a5e7221 */ /* 0x000fe20000000000 */
[----:B------:R-:W-:Y:S02]  /*1000*/  HADD2.F32 R151, -RZ, R10.H0_H0 ;  /* 0x2000000aff977230 */ /* 0x000fe40000004100 */
[----:B------:R-:W-:Y:S01]  /*1010*/  FMUL R156, R138, R29 ;  /* 0x0000001d8a9c7220 */ /* 0x000fe20000400000 */
[----:B------:R-:W-:Y:S02]  /*1020*/  HADD2.F32 R183, -RZ, R21.H0_H0 ;  /* 0x20000015ffb77230 */ /* 0x000fe40000004100 */
[----:B------:R-:W-:Y:S01]  /*1030*/  FFMA R95, R158, R154, R95 ;  /* 0x0000009a9e5f7223 */ /* 0x000fe2000000005f */
[--C-:B------:R-:W-:Y:S02]  /*1040*/  HADD2.F32 R187, -RZ, R22.reuse.H0_H0 ;  /* 0x20000016ffbb7230 */ /* 0x100fe40000004100 */
[----:B------:R-:W-:Y:S01]  /*1050*/  FADD R74, R19, R74 ;  /* 0x0000004a134a7221 */ /* 0x000fe20000000000 */
[----:B------:R-:W-:-:S02]  /*1060*/  HADD2.F32 R207, -RZ, R22.H1_H1 ;  /* 0x30000016ffcf7230 */ /* 0x000fc40000004100 */
[-C--:B------:R-:W-:Y:S01]  /*1070*/  FFMA R46, R25, R19.reuse, R46 ;  /* 0x00000013192e7223 */ /* 0x080fe2000000002e */
[--C-:B------:R-:W-:Y:S02]  /*1080*/  HADD2.F32 R213, -RZ, R28.reuse.H0_H0 ;  /* 0x2000001cffd57230 */ /* 0x100fe40000004100 */
[----:B------:R-:W-:Y:S01]  /*1090*/  FMUL R22, R119, R19 ;  /* 0x0000001377167220 */ /* 0x000fe20000400000 */
[----:B------:R-:W-:Y:S02]  /*10a0*/  HADD2.F32 R215, -RZ, R28.H1_H1 ;  /* 0x3000001cffd77230 */ /* 0x000fe40000004100 */
[----:B------:R-:W-:Y:S01]  /*10b0*/  FMUL R28, R138, R205 ;  /* 0x000000cd8a1c7220 */ /* 0x000fe20000400000 */
[--C-:B------:R-:W-:Y:S02]  /*10c0*/  HADD2.F32 R225, -RZ, R31.reuse.H0_H0 ;  /* 0x2000001fffe17230 */ /* 0x100fe40000004100 */
[----:B------:R-:W-:Y:S02]  /*10d0*/  HADD2.F32 R227, -RZ, R31.H1_H1 ;  /* 0x3000001fffe37230 */ /* 0x000fe40000004100 */
[----:B------:R-:W-:Y:S01]  /*10e0*/  FADD R31, -R146, R167 ;  /* 0x000000a7921f7221 */ /* 0x000fe20000000100 */
[----:B------:R-:W-:Y:S01]  /*10f0*/  FMUL R154, R107, R154 ;  /* 0x0000009a6b9a7220 */ /* 0x000fe20000400000 */
[----:B------:R-:W-:Y:S01]  /*1100*/  FADD R19, R166, R155 ;  /* 0x0000009ba6137221 */ /* 0x000fe20000000000 */
[----:B------:R-:W-:Y:S01]  /*1110*/  FFMA R17, R160, R155, R17 ;  /* 0x0000009ba0117223 */ /* 0x000fe20000000011 */
[----:B------:R-:W-:-:S02]  /*1120*/  HADD2.F32 R7, -RZ, R7.H1_H1 ;  /* 0x30000007ff077230 */ /* 0x000fc40000004100 */
[C---:B------:R-:W-:Y:S01]  /*1130*/  FADD R145, -R146.reuse, R171 ;  /* 0x000000ab92917221 */ /* 0x040fe20000000100 */
[----:B------:R-:W-:Y:S02]  /*1140*/  HADD2.F32 R150, -RZ, R10.H1_H1 ;  /* 0x3000000aff967230 */ /* 0x000fe40000004100 */
[----:B------:R-:W-:Y:S01]  /*1150*/  FADD R15, -R146, R183 ;  /* 0x000000b7920f7221 */ /* 0x000fe20000000100 */
[----:B------:R-:W-:Y:S02]  /*1160*/  HADD2.F32 R175, -RZ, R14.H0_H0 ;  /* 0x2000000effaf7230 */ /* 0x000fe40000004100 */
[----:B------:R-:W-:Y:S01]  /*1170*/  FADD R65, R151, R65 ;  /* 0x0000004197417221 */ /* 0x000fe20000000000 */
[----:B------:R-:W-:Y:S01]  /*1180*/  FMUL R153, R138, R31 ;  /* 0x0000001f8a997220 */ /* 0x000fe20000400000 */
[-C--:B------:R-:W-:Y:S01]  /*1190*/  FFMA R37, R156, R151.reuse, R37 ;  /* 0x000000979c257223 */ /* 0x080fe20000000025 */
[----:B------:R-:W-:Y:S01]  /*11a0*/  FADD R75, R8, R75 ;  /* 0x0000004b084b7221 */ /* 0x000fe20000000000 */
[-C--:B------:R-:W-:Y:S01]  /*11b0*/  FFMA R47, R28, R8.reuse, R47 ;  /* 0x000000081c2f7223 */ /* 0x080fe2000000002f */
[----:B------:R-:W-:Y:S01]  /*11c0*/  FMUL R23, R118, R8 ;  /* 0x0000000876177220 */ /* 0x000fe20000400000 */
[----:B------:R-:W-:Y:S01]  /*11d0*/  FMUL R151, R108, R151 ;  /* 0x000000976c977220 */ /* 0x000fe20000400000 */
[----:B------:R-:W-:Y:S01]  /*11e0*/  FADD R8, R19, R154 ;  /* 0x0000009a13087221 */ /* 0x000fe20000000000 */
[----:B------:R-:W-:Y:S01]  /*11f0*/  FFMA R17, R158, R154, R17 ;  /* 0x0000009a9e117223 */ /* 0x000fe20000000011 */
[----:B------:R-:W-:Y:S01]  /*1200*/  FADD R191, -R146, R7 ;  /* 0x0000000792bf7221 */ /* 0x000fe20000000100 */
[----:B------:R-:W-:Y:S01]  /*1210*/  FADD R64, R150, R64 ;  /* 0x0000004096407221 */ /* 0x000fe20000000000 */
[C---:B------:R-:W-:Y:S01]  /*1220*/  FMUL R152, R138.reuse, R145 ;  /* 0x000000918a987220 */ /* 0x040fe20000400000 */
[-C--:B------:R-:W-:Y:S01]  /*1230*/  FFMA R36, R153, R150.reuse, R36 ;  /* 0x0000009699247223 */ /* 0x080fe20000000024 */
[----:B------:R-:W-:Y:S01]  /*1240*/  FMUL R166, R138, R15 ;  /* 0x0000000f8aa67220 */ /* 0x000fe20000400000 */
[----:B------:R-:W-:Y:S01]  /*1250*/  FADD R201, -R146, R175 ;  /* 0x000000af92c97221 */ /* 0x000fe20000000100 */
[----:B------:R-:W-:Y:S01]  /*1260*/  FMUL R150, R109, R150 ;  /* 0x000000966d967220 */ /* 0x000fe20000400000 */
[----:B------:R-:W-:Y:S01]  /*1270*/  FADD R15, R8, R151 ;  /* 0x00000097080f7221 */ /* 0x000fe20000000000 */
[----:B------:R-:W-:Y:S01]  /*1280*/  FFMA R8, R156, R151, R17 ;  /* 0x000000979c087223 */ /* 0x000fe20000000011 */
[----:B------:R-:W-:Y:S01]  /*1290*/  FADD R197, -R146, R173 ;  /* 0x000000ad92c57221 */ /* 0x000fe20000000100 */
[----:B------:R-:W-:-:S02]  /*12a0*/  HADD2.F32 R10, -RZ, R18.H0_H0 ;  /* 0x20000012ff0a7230 */ /* 0x000fc40000004100 */
[----:B------:R-:W-:Y:S01]  /*12b0*/  FADD R67, R148, R67 ;  /* 0x0000004394437221 */ /* 0x000fe20000000000 */
[--C-:B------:R-:W-:Y:S02]  /*12c0*/  HADD2.F32 R173, -RZ, R32.reuse.H0_H0 ;  /* 0x20000020ffad7230 */ /* 0x100fe40000004100 */
[----:B------:R-:W-:Y:S01]  /*12d0*/  FMUL R149, R138, R191 ;  /* 0x000000bf8a957220 */ /* 0x000fe20000400000 */
[----:B------:R-:W-:Y:S02]  /*12e0*/  HADD2.F32 R180, -RZ, R32.H1_H1 ;  /* 0x30000020ffb47230 */ /* 0x000fe40000004100 */
[-C--:B------:R-:W-:Y:S01]  /*12f0*/  FFMA R39, R152, R148.reuse, R39 ;  /* 0x0000009498277223 */ /* 0x080fe20000000027 */
[----:B------:R-:W-:Y:S01]  /*1300*/  FMUL R148, R110, R148 ;  /* 0x000000946e947220 */ /* 0x000fe20000400000 */
[----:B------:R-:W-:Y:S01]  /*1310*/  FMUL R32, R138, R201 ;  /* 0x000000c98a207220 */ /* 0x000fe20000400000 */
[----:B------:R-:W-:Y:S01]  /*1320*/  FADD R15, R15, R150 ;  /* 0x000000960f0f7221 */ /* 0x000fe20000000000 */
[----:B------:R-:W-:-:S02]  /*1330*/  HADD2.F32 R185, -RZ, R21.H1_H1 ;  /* 0x30000015ffb97230 */ /* 0x000fc40000004100 */
[----:B------:R-:W-:Y:S01]  /*1340*/  FFMA R17, R153, R150, R8 ;  /* 0x0000009699117223 */ /* 0x000fe20000000008 */
[----:B------:R-:W-:Y:S02]  /*1350*/  HADD2.F32 R14, -RZ, R16.H0_H0 ;  /* 0x20000010ff0e7230 */ /* 0x000fe40000004100 */
[----:B------:R-:W-:Y:S01]  /*1360*/  FADD R66, R147, R66 ;  /* 0x0000004293427221 */ /* 0x000fe20000000000 */
[--C-:B------:R-:W-:Y:S02]  /*1370*/  HADD2.F32 R189, -RZ, R20.reuse.H0_H0 ;  /* 0x20000014ffbd7230 */ /* 0x100fe40000004100 */
[-C--:B------:R-:W-:Y:S01]  /*1380*/  FFMA R38, R149, R147.reuse, R38 ;  /* 0x0000009395267223 */ /* 0x080fe20000000026 */
[----:B------:R-:W-:Y:S02]  /*1390*/  HADD2.F32 R181, -RZ, R20.H1_H1 ;  /* 0x30000014ffb57230 */ /* 0x000fe40000004100 */
[----:B------:R-:W-:Y:S01]  /*13a0*/  FADD R13, -R146, R187 ;  /* 0x000000bb920d7221 */ /* 0x000fe20000000100 */
[----:B------:R-:W-:Y:S01]  /*13b0*/  FMUL R147, R111, R147 ;  /* 0x000000936f937220 */ /* 0x000fe20000400000 */
[----:B------:R-:W-:Y:S01]  /*13c0*/  FADD R73, R10, R73 ;  /* 0x000000490a497221 */ /* 0x000fe20000000000 */
[-C--:B------:R-:W-:Y:S01]  /*13d0*/  FFMA R45, R32, R10.reuse, R45 ;  /* 0x0000000a202d7223 */ /* 0x080fe2000000002d */
[----:B------:R-:W-:Y:S01]  /*13e0*/  FMUL R27, R116, R10 ;  /* 0x0000000a741b7220 */ /* 0x000fe20000400000 */
[----:B------:R-:W-:Y:S01]  /*13f0*/  FADD R8, R15, R148 ;  /* 0x000000940f087221 */ /* 0x000fe20000000000 */
[----:B------:R-:W-:Y:S01]  /*1400*/  FADD R193, -R146, R9 ;  /* 0x0000000992c17221 */ /* 0x000fe20000000100 */
[----:B------:R-:W-:Y:S01]  /*1410*/  FFMA R10, R152, R148, R17 ;  /* 0x00000094980a7223 */ /* 0x000fe20000000011 */
[C---:B------:R-:W-:Y:S01]  /*1420*/  FADD R163, -R146.reuse, R185 ;  /* 0x000000b992a37221 */ /* 0x040fe20000000100 */
[----:B------:R-:W-:Y:S01]  /*1430*/  FADD R195, -R146, R11 ;  /* 0x0000000b92c37221 */ /* 0x000fe20000000100 */
[----:B------:R-:W-:-:S02]  /*1440*/  HADD2.F32 R185, -RZ, R35.H0_H0 ;  /* 0x20000023ffb97230 */ /* 0x000fc40000004100 */
[C---:B------:R-:W-:Y:S01]  /*1450*/  FADD R189, -R146.reuse, R189 ;  /* 0x000000bd92bd7221 */ /* 0x040fe20000000100 */
[----:B------:R-:W-:Y:S02]  /*1460*/  HADD2.F32 R4, -RZ, R35.H1_H1 ;  /* 0x30000023ff047230 */ /* 0x000fe40000004100 */
[C---:B------:R-:W-:Y:S01]  /*1470*/  FADD R21, -R146.reuse, R181 ;  /* 0x000000b592157221 */ /* 0x040fe20000000100 */
[----:B------:R-:W-:Y:S02]  /*1480*/  HADD2.F32 R16, -RZ, R16.H1_H1 ;  /* 0x30000010ff107230 */ /* 0x000fe40000004100 */
        /* <DEDUP_REMOVED lines=11> */
[----:B------:R-:W-:Y:S01]  /*1540*/  FMUL R35, R112, R14 ;  /* 0x0000000e70237220 */ /* 0x000fe20000400000 */
[----:B------:R-:W-:Y:S01]  /*1550*/  FMUL R170, R138, R13 ;  /* 0x0000000d8aaa7220 */ /* 0x000fe20000400000 */
[----:B------:R-:W-:Y:S01]  /*1560*/  FADD R8, R8, R147 ;  /* 0x0000009308087221 */ /* 0x000fe20000000000 */
[----:B------:R-:W-:Y:S01]  /*1570*/  FMUL R146, R138, R193 ;  /* 0x000000c18a927220 */ /* 0x000fe20000400000 */
[----:B------:R-:W-:Y:S01]  /*1580*/  FFMA R13, R149, R147, R10 ;  /* 0x00000093950d7223 */ /* 0x000fe2000000000a */
[----:B------:R-:W-:-:S02]  /*1590*/  HADD2.F32 R181, -RZ, R34.H0_H0 ;  /* 0x20000022ffb57230 */ /* 0x000fc40000004100 */
[----:B------:R-:W-:Y:S01]  /*15a0*/  FADD R15, R8, R35 ;  /* 0x00000023080f7221 */ /* 0x000fe20000000000 */
[----:B------:R-:W-:Y:S02]  /*15b0*/  HADD2.F32 R188, -RZ, R34.H1_H1 ;  /* 0x30000022ffbc7230 */ /* 0x000fe40000004100 */
[----:B------:R-:W-:Y:S01]  /*15c0*/  FMUL R145, R138, R195 ;  /* 0x000000c38a917220 */ /* 0x000fe20000400000 */
[----:B------:R-:W-:Y:S01]  /*15d0*/  FMUL R34, R113, R16 ;  /* 0x0000001071227220 */ /* 0x000fe20000400000 */
[----:B------:R-:W-:Y:S01]  /*15e0*/  FFMA R8, R146, R35, R13 ;  /* 0x0000002392087223 */ /* 0x000fe2000000000d */
[----:B------:R-:W-:Y:S01]  /*15f0*/  FMUL R144, R138, R197 ;  /* 0x000000c58a907220 */ /* 0x000fe20000400000 */
[----:B------:R-:W-:Y:S01]  /*1600*/  FMUL R31, R114, R12 ;  /* 0x0000000c721f7220 */ /* 0x000fe20000400000 */
[----:B------:R-:W-:Y:S01]  /*1610*/  FADD R10, R15, R34 ;  /* 0x000000220f0a7221 */ /* 0x000fe20000000000 */
[----:B------:R-:W-:-:S03]  /*1620*/  FFMA R13, R145, R34, R8 ;  /* 0x00000022910d7223 */ /* 0x000fc60000000008 */
[----:B------:R-:W-:Y:S01]  /*1630*/  FADD R15, R10, R31 ;  /* 0x0000001f0a0f7221 */ /* 0x000fe20000000000 */
[----:B------:R-:W-:Y:S01]  /*1640*/  FFMA R8, R144, R31, R13 ;  /* 0x0000001f90087223 */ /* 0x000fe2000000000d */
[----:B------:R-:W-:Y:S02]  /*1650*/  HADD2.F32 R18, -RZ, R18.H1_H1 ;  /* 0x30000012ff127230 */ /* 0x000fe40000004100 */
[C---:B------:R-:W-:Y:S01]  /*1660*/  FMUL R174, R138.reuse, R11 ;  /* 0x0000000b8aae7220 */ /* 0x040fe20000400000 */
[----:B------:R-:W-:Y:S01]  /*1670*/  FADD R10, R15, R30 ;  /* 0x0000001e0f0a7221 */ /* 0x000fe20000000000 */
[----:B------:R-:W-:Y:S01]  /*1680*/  FFMA R11, R33, R30, R8 ;  /* 0x0000001e210b7223 */ /* 0x000fe20000000008 */
[--C-:B------:R-:W-:Y:S02]  /*1690*/  HADD2.F32 R165, -RZ, R26.reuse.H0_H0 ;  /* 0x2000001affa57230 */ /* 0x100fe40000004100 */
[----:B------:R-:W-:Y:S01]  /*16a0*/  FMUL R29, R138, R203 ;  /* 0x000000cb8a1d7220 */ /* 0x000fe20000400000 */
[----:B------:R-:W-:-:S02]  /*16b0*/  HADD2.F32 R172, -RZ, R26.H1_H1 ;  /* 0x3000001affac7230 */ /* 0x000fc40000004100 */
[----:B------:R-:W-:Y:S01]  /*16c0*/  FMUL R26, R117, R18 ;  /* 0x00000012751a7220 */ /* 0x000fe20000400000 */
[----:B------:R-:W-:Y:S01]  /*16d0*/  FADD R13, R10, R27 ;  /* 0x0000001b0a0d7221 */ /* 0x000fe20000000000 */
[----:B------:R-:W-:Y:S01]  /*16e0*/  FFMA R8, R32, R27, R11 ;  /* 0x0000001b20087223 */ /* 0x000fe2000000000b */
[--C-:B------:R-:W-:Y:S02]  /*16f0*/  HADD2.F32 R20, -RZ, R24.reuse.H0_H0 ;  /* 0x20000018ff147230 */ /* 0x100fe40000004100 */
[----:B------:R-:W-:Y:S01]  /*1700*/  FADD R10, R13, R26 ;  /* 0x0000001a0d0a7221 */ /* 0x000fe20000000000 */
[----:B------:R-:W-:Y:S01]  /*1710*/  FFMA R11, R29, R26, R8 ;  /* 0x0000001a1d0b7223 */ /* 0x000fe20000000008 */
[----:B------:R-:W-:Y:S02]  /*1720*/  HADD2.F32 R164, -RZ, R24.H1_H1 ;  /* 0x30000018ffa47230 */ /* 0x000fe40000004100 */
[----:B------:R-:W-:Y:S01]  /*1730*/  FMUL R24, R138, R189 ;  /* 0x000000bd8a187220 */ /* 0x000fe20000400000 */
[----:B------:R-:W-:Y:S01]  /*1740*/  FADD R13, R10, R23 ;  /* 0x000000170a0d7221 */ /* 0x000fe20000000000 */
[----:B------:R-:W-:Y:S01]  /*1750*/  FFMA R8, R28, R23, R11 ;  /* 0x000000171c087223 */ /* 0x000fe2000000000b */
[----:B------:R-:W-:Y:S01]  /*1760*/  FADD R77, R20, R77 ;  /* 0x0000004d144d7221 */ /* 0x000fe20000000000 */
[-C--:B------:R-:W-:Y:S01]  /*1770*/  FFMA R49, R24, R20.reuse, R49 ;  /* 0x0000001418317223 */ /* 0x080fe20000000031 */
[C---:B------:R-:W-:Y:S01]  /*1780*/  FMUL R21, R138.reuse, R21 ;  /* 0x000000158a157220 */ /* 0x040fe20000400000 */
        /* <DEDUP_REMOVED lines=120> */
.L_x_2685:
        /* <DEDUP_REMOVED lines=53> */
.L_x_2671:
[----:B------:R-:W-:Y:S05]  /*2260*/  BSYNC B0 ;  /* 0x0000000000007941 */ /* 0x000fea0003800000 */
.L_x_2670:
        /* <DEDUP_REMOVED lines=19> */
.L_x_2673:
[----:B------:R-:W2:Y:S04]  /*23a0*/  LDG.E.STRONG.GPU R4, desc[UR6][R2.64] ;  /* 0x0000000602047981 */ /* 0x000ea8000c1ef900 */
[----:B--2---:R-:W-:Y:S01]  /*23b0*/  CCTL.IVALL ;  /* 0x00000000ff00798f */ /* 0x004fe20002000000 */
[----:B------:R-:W-:Y:S05]  /*23c0*/  YIELD ;  /* 0x0000000000007946 */ /* 0x000fea0003800000 */
[----:B------:R-:W-:-:S13]  /*23d0*/  ISETP.NE.AND P1, PT, R4, R7, PT ;  /* 0x000000070400720c */ /* 0x000fda0003f25270 */
[----:B------:R-:W-:Y:S05]  /*23e0*/  @P1 BRA `(.L_x_2673) ;  /* 0xfffffffc00ec1947 */ /* 0x000fea000383ffff */
.L_x_2672:
        /* <DEDUP_REMOVED lines=135> */
[----:B------:R-:W-:-:S02]  /*2c60*/  F2FP.F16.F32.PACK_AB R7, R10, R7 ;  /* 0x000000070a07723e */ /* 0x000fc400000000ff */
[----:B------:R-:W-:Y:S01]  /*2c70*/  F2FP.F16.F32.PACK_AB R6, R153, R6 ;  /* 0x000000069906723e */ /* 0x000fe200000000ff */
[--C-:B------:R-:W-:Y:S01]  /*2c80*/  IMAD.WIDE.U32 R20, R141, 0x10, R4.reuse ;  /* 0x000000108d147825 */ /* 0x100fe200078e0004 */
[----:B------:R-:W-:Y:S02]  /*2c90*/  F2FP.F16.F32.PACK_AB R11, R18, R11 ;  /* 0x0000000b120b723e */ /* 0x000fe400000000ff */
[----:B------:R-:W-:Y:S01]  /*2ca0*/  F2FP.F16.F32.PACK_AB R10, R16, R27 ;  /* 0x0000001b100a723e */ /* 0x000fe200000000ff */
[--C-:B------:R-:W-:Y:S01]  /*2cb0*/  IMAD.WIDE.U32 R142, R142, 0x10, R4.reuse ;  /* 0x000000108e8e7825 */ /* 0x100fe200078e0004 */
[----:B------:R-:W-:Y:S02]  /*2cc0*/  F2FP.F16.F32.PACK_AB R9, R14, R9 ;  /* 0x000000090e09723e */ /* 0x000fe400000000ff */
[----:B------:R-:W-:Y:S01]  /*2cd0*/  F2FP.F16.F32.PACK_AB R15, R28, R15 ;  /* 0x0000000f1c0f723e */ /* 0x000fe200000000ff */
[----:B------:R-:W-:Y:S01]  /*2ce0*/  IMAD.WIDE.U32 R140, R140, 0x10, R4 ;  /* 0x000000108c8c7825 */ /* 0x000fe200078e0004 */
[----:B------:R-:W-:-:S02]  /*2cf0*/  F2FP.F16.F32.PACK_AB R5, R8, R155 ;  /* 0x0000009b0805723e */ /* 0x000fc400000000ff */
[----:B------:R-:W-:Y:S02]  /*2d00*/  F2FP.F16.F32.PACK_AB R4, R0, R159 ;  /* 0x0000009f0004723e */ /* 0x000fe400000000ff */
[----:B------:R-:W-:Y:S02]  /*2d10*/  F2FP.F16.F32.PACK_AB R8, R12, R35 ;  /* 0x000000230c08723e */ /* 0x000fe400000000ff */
[----:B------:R-:W-:Y:S01]  /*2d20*/  F2FP.F16.F32.PACK_AB R14, R26, R165 ;  /* 0x000000a51a0e723e */ /* 0x000fe200000000ff */
[----:B------:R0:W-:Y:S01]  /*2d30*/  STG.E.128 desc[UR6][R2.64], R4 ;  /* 0x0000000402007986 */ /* 0x0001e2000c101d06 */
[----:B------:R-:W-:Y:S02]  /*2d40*/  F2FP.F16.F32.PACK_AB R13, R24, R13 ;  /* 0x0000000d180d723e */ /* 0x000fe400000000ff */
[----:B------:R-:W-:Y:S01]  /*2d50*/  F2FP.F16.F32.PACK_AB R12, R22, R17 ;  /* 0x00000011160c723e */ /* 0x000fe200000000ff */
[----:B------:R0:W-:Y:S01]  /*2d60*/  STG.E.128 desc[UR6][R142.64], R8 ;  /* 0x000000088e007986 */ /* 0x0001e2000c101d06 */
[----:B------:R-:W-:-:S02]  /*2d70*/  F2FP.F16.F32.PACK_AB R19, R138, R19 ;  /* 0x000000138a13723e */ /* 0x000fc400000000ff */
[----:B------:R-:W-:Y:S01]  /*2d80*/  F2FP.F16.F32.PACK_AB R18, R34, R181 ;  /* 0x000000b52212723e */ /* 0x000fe200000000ff */
[----:B------:R0:W-:Y:S01]  /*2d90*/  STG.E.128 desc[UR6][R20.64], R12 ;  /* 0x0000000c14007986 */ /* 0x0001e2000c101d06 */
[----:B------:R-:W-:Y:S02]  /*2da0*/  F2FP.F16.F32.PACK_AB R17, R32, R177 ;  /* 0x000000b12011723e */ /* 0x000fe400000000ff */
[----:B------:R-:W-:Y:S02]  /*2db0*/  F2FP.F16.F32.PACK_AB R16, R30, R173 ;  /* 0x000000ad1e10723e */ /* 0x000fe400000000ff */
        /* <DEDUP_REMOVED lines=66> */
[----:B------:R-:W-:-:S07]  /*31e0*/  MOV R67, R90 ;  /* 0x0000005a00437202 */ /* 0x000fce0000000f00 */
.L_x_2668:
        /* <DEDUP_REMOVED lines=37> */
.L_x_2669:
[----:B------:R-:W-:Y:S01]  /*3440*/  HFMA2.MMA R15, -RZ, RZ, 0, 9.5367431640625e-07 ;  /* 0x00000010ff0f7435 */ /* 0x000fe200000001ff */
[----:B------:R-:W-:Y:S02]  /*3450*/  MOV R14, R5 ;  /* 0x00000005000e7202 */ /* 0x000fe40000000f00 */
[----:B------:R-:W-:Y:S02]  /*3460*/  MOV R16, 0x1f ;  /* 0x0000001f00107802 */ /* 0x000fe40000000f00 */
[----:B------:R-:W-:-:S07]  /*3470*/  MOV R11, 0xffffffff ;  /* 0xffffffff000b7802 */ /* 0x000fce0000000f00 */
[----:B------:R-:W-:Y:S05]  /*3480*/  WARPSYNC.COLLECTIVE R11, `(.L_x_2675) ;  /* 0x000000000b087348 */ /* 0x000fea0003c00000 */
[----:B------:R0:W1:Y:S02]  /*3490*/  SHFL.DOWN P1, R13, R14, R15, R16 ;  /* 0x0800000f0e0d7389 */ /* 0x0000640000020010 */
[----:B01----:R-:W-:Y:S01]  /*34a0*/  ENDCOLLECTIVE ;  /* 0x000000000000791b */ /* 0x003fe20003800000 */
.L_x_2675:
[----:B------:R-:W-:Y:S02]  /*34b0*/  MOV R14, R3 ;  /* 0x00000003000e7202 */ /* 0x000fe40000000f00 */
[----:B------:R-:W-:-:S07]  /*34c0*/  MOV R4, R13 ;  /* 0x0000000d00047202 */ /* 0x000fce0000000f00 */
[----:B------:R-:W-:Y:S05]  /*34d0*/  WARPSYNC.COLLECTIVE R11, `(.L_x_2676) ;  /* 0x000000000b087348 */ /* 0x000fea0003c00000 */
[----:B------:R0:W1:Y:S02]  /*34e0*/  SHFL.DOWN P1, R13, R14, R15, R16 ;  /* 0x0800000f0e0d7389 */ /* 0x0000640000020010 */
[----:B01----:R-:W-:Y:S01]  /*34f0*/  ENDCOLLECTIVE ;  /* 0x000000000000791b */ /* 0x003fe20003800000 */
.L_x_2676:
[----:B------:R-:W-:Y:S01]  /*3500*/  FADD R4, R5, R4 ;  /* 0x0000000405047221 */ /* 0x000fe20000000000 */
[----:B------:R-:W-:-:S04]  /*3510*/  HFMA2.MMA R15, -RZ, RZ, 0, 4.76837158203125e-07 ;  /* 0x00000008ff0f7435 */ /* 0x000fc800000001ff */
[----:B------:R-:W-:Y:S02]  /*3520*/  MOV R14, R4 ;  /* 0x00000004000e7202 */ /* 0x000fe40000000f00 */
[----:B------:R-:W-:-:S07]  /*3530*/  MOV R8, R13 ;  /* 0x0000000d00087202 */ /* 0x000fce0000000f00 */
[----:B------:R-:W-:Y:S05]  /*3540*/  WARPSYNC.COLLECTIVE R11, `(.L_x_2677) ;  /* 0x000000000b087348 */ /* 0x000fea0003c00000 */
[----:B------:R0:W1:Y:S02]  /*3550*/  SHFL.DOWN P1, R13, R14, R15, R16 ;  /* 0x0800000f0e0d7389 */ /* 0x0000640000020010 */
[----:B01----:R-:W-:Y:S01]  /*3560*/  ENDCOLLECTIVE ;  /* 0x000000000000791b */ /* 0x003fe20003800000 */
.L_x_2677:
[----:B------:R-:W-:-:S05]  /*3570*/  FADD R8, R3, R8 ;  /* 0x0000000803087221 */ /* 0x000fca0000000000 */
[----:B------:R-:W-:Y:S02]  /*3580*/  MOV R14, R8 ;  /* 0x00000008000e7202 */ /* 0x000fe40000000f00 */
[----:B------:R-:W-:-:S07]  /*3590*/  MOV R7, R13 ;  /* 0x0000000d00077202 */ /* 0x000fce0000000f00 */
[----:B------:R-:W-:Y:S05]  /*35a0*/  WARPSYNC.COLLECTIVE R11, `(.L_x_2678) ;  /* 0x000000000b087348 */ /* 0x000fea0003c00000 */
[----:B------:R0:W1:Y:S02]  /*35b0*/  SHFL.DOWN P1, R13, R14, R15, R16 ;  /* 0x0800000f0e0d7389 */ /* 0x0000640000020010 */
[----:B01----:R-:W-:Y:S01]  /*35c0*/  ENDCOLLECTIVE ;  /* 0x000000000000791b */ /* 0x003fe20003800000 */
.L_x_2678:
[----:B------:R-:W-:Y:S01]  /*35d0*/  FADD R7, R4, R7 ;  /* 0x0000000704077221 */ /* 0x000fe20000000000 */
[----:B------:R-:W-:-:S04]  /*35e0*/  HFMA2.MMA R15, -RZ, RZ, 0, 2.384185791015625e-07 ;  /* 0x00000004ff0f7435 */ /* 0x000fc800000001ff */
[----:B------:R-:W-:Y:S02]  /*35f0*/  MOV R14, R7 ;  /* 0x00000007000e7202 */ /* 0x000fe40000000f00 */
[----:B------:R-:W-:-:S07]  /*3600*/  MOV R9, R13 ;  /* 0x0000000d00097202 */ /* 0x000fce0000000f00 */
[----:B------:R-:W-:Y:S05]  /*3610*/  WARPSYNC.COLLECTIVE R11, `(.L_x_2679) ;  /* 0x000000000b087348 */ /* 0x000fea0003c00000 */
[----:B------:R0:W1:Y:S02]  /*3620*/  SHFL.DOWN P1, R13, R14, R15, R16 ;  /* 0x0800000f0e0d7389 */ /* 0x0000640000020010 */
[----:B01----:R-:W-:Y:S01]  /*3630*/  ENDCOLLECTIVE ;  /* 0x000000000000791b */ /* 0x003fe20003800000 */
.L_x_2679:
[----:B------:R-:W-:-:S05]  /*3640*/  FADD R9, R8, R9 ;  /* 0x0000000908097221 */ /* 0x000fca0000000000 */
[----:B------:R-:W-:Y:S02]  /*3650*/  MOV R14, R9 ;  /* 0x00000009000e7202 */ /* 0x000fe40000000f00 */
[----:B------:R-:W-:-:S07]  /*3660*/  MOV R10, R13 ;  /* 0x0000000d000a7202 */ /* 0x000fce0000000f00 */
[----:B------:R-:W-:Y:S05]  /*3670*/  WARPSYNC.COLLECTIVE R11, `(.L_x_2680) ;  /* 0x000000000b087348 */ /* 0x000fea0003c00000 */
[----:B------:R0:W1:Y:S02]  /*3680*/  SHFL.DOWN P1, R13, R14, R15, R16 ;  /* 0x0800000f0e0d7389 */ /* 0x0000640000020010 */
[----:B01----:R-:W-:Y:S01]  /*3690*/  ENDCOLLECTIVE ;  /* 0x000000000000791b */ /* 0x003fe20003800000 */
.L_x_2680:
[----:B------:R-:W-:Y:S01]  /*36a0*/  FADD R10, R7, R10 ;  /* 0x0000000a070a7221 */ /* 0x000fe20000000000 */
[----:B------:R-:W-:-:S04]  /*36b0*/  HFMA2.MMA R15, -RZ, RZ, 0, 1.1920928955078125e-07 ;  /* 0x00000002ff0f7435 */ /* 0x000fc800000001ff */
[----:B------:R-:W-:Y:S02]  /*36c0*/  MOV R14, R10 ;  /* 0x0000000a000e7202 */ /* 0x000fe40000000f00 */
[----:B------:R-:W-:-:S07]  /*36d0*/  MOV R12, R13 ;  /* 0x0000000d000c7202 */ /* 0x000fce0000000f00 */
[----:B------:R-:W-:Y:S05]  /*36e0*/  WARPSYNC.COLLECTIVE R11, `(.L_x_2681) ;  /* 0x000000000b087348 */ /* 0x000fea0003c00000 */
[----:B------:R0:W1:Y:S02]  /*36f0*/  SHFL.DOWN P1, R13, R14, R15, R16 ;  /* 0x0800000f0e0d7389 */ /* 0x0000640000020010 */
[----:B01----:R-:W-:Y:S01]  /*3700*/  ENDCOLLECTIVE ;  /* 0x000000000000791b */ /* 0x003fe20003800000 */
.L_x_2681:
[----:B------:R-:W-:-:S05]  /*3710*/  FADD R12, R9, R12 ;  /* 0x0000000c090c7221 */ /* 0x000fca0000000000 */
[----:B------:R-:W-:Y:S02]  /*3720*/  MOV R14, R12 ;  /* 0x0000000c000e7202 */ /* 0x000fe40000000f00 */
[----:B------:R-:W-:-:S07]  /*3730*/  MOV R3, R13 ;  /* 0x0000000d00037202 */ /* 0x000fce0000000f00 */
[----:B------:R-:W-:Y:S05]  /*3740*/  WARPSYNC.COLLECTIVE R11, `(.L_x_2682) ;  /* 0x000000000b087348 */ /* 0x000fea0003c00000 */
[----:B------:R0:W1:Y:S02]  /*3750*/  SHFL.DOWN P1, R13, R14, R15, R16 ;  /* 0x0800000f0e0d7389 */ /* 0x0000640000020010 */
[----:B01----:R-:W-:Y:S01]  /*3760*/  ENDCOLLECTIVE ;  /* 0x000000000000791b */ /* 0x003fe20003800000 */
.L_x_2682:
[----:B------:R-:W-:Y:S01]  /*3770*/  FADD R4, R10, R3 ;  /* 0x000000030a047221 */ /* 0x000fe20000000000 */
[----:B------:R-:W-:-:S04]  /*3780*/  HFMA2.MMA R15, -RZ, RZ, 0, 5.9604644775390625e-08 ;  /* 0x00000001ff0f7435 */ /* 0x000fc800000001ff */
[----:B------:R-:W-:Y:S02]  /*3790*/  MOV R14, R4 ;  /* 0x00000004000e7202 */ /* 0x000fe40000000f00 */
[----:B------:R-:W-:-:S07]  /*37a0*/  MOV R5, R13 ;  /* 0x0000000d00057202 */ /* 0x000fce0000000f00 */
[----:B------:R-:W-:Y:S05]  /*37b0*/  WARPSYNC.COLLECTIVE R11, `(.L_x_2683) ;  /* 0x000000000b087348 */ /* 0x000fea0003c00000 */
[----:B------:R0:W1:Y:S02]  /*37c0*/  SHFL.DOWN P1, R13, R14, R15, R16 ;  /* 0x0800000f0e0d7389 */ /* 0x0000640000020010 */
[----:B01----:R-:W-:Y:S01]  /*37d0*/  ENDCOLLECTIVE ;  /* 0x000000000000791b */ /* 0x003fe20003800000 */
.L_x_2683:
[----:B------:R-:W-:-:S05]  /*37e0*/  FADD R5, R12, R5 ;  /* 0x000000050c057221 */ /* 0x000fca0000000000 */
[----:B------:R-:W-:Y:S02]  /*37f0*/  MOV R14, R5 ;  /* 0x00000005000e7202 */ /* 0x000fe40000000f00 */
[----:B------:R-:W-:-:S07]  /*3800*/  MOV R7, R13 ;  /* 0x0000000d00077202 */ /* 0x000fce0000000f00 */
[----:B------:R-:W-:Y:S05]  /*3810*/  WARPSYNC.COLLECTIVE R11, `(.L_x_2684) ;  /* 0x000000000b087348 */ /* 0x000fea0003c00000 */
[----:B------:R0:W1:Y:S02]  /*3820*/  SHFL.DOWN P1, R13, R14, R15, R16 ;  /* 0x0800000f0e0d7389 */ /* 0x0000640000020010 */
[----:B01----:R-:W-:Y:S01]  /*3830*/  ENDCOLLECTIVE ;  /* 0x000000000000791b */ /* 0x003fe20003800000 */
.L_x_2684:
[----:B------:R-:W-:Y:S01]  /*3840*/  MOV R8, R13 ;  /* 0x0000000d00087202 */ /* 0x000fe20000000f00 */
[----:B------:R-:W-:Y:S06]  /*3850*/  BRA `(.L_x_2685) ;  /* 0xffffffe400ac7947 */ /* 0x000fec000383ffff */
.L_x_2686:
        /* <DEDUP_REMOVED lines=10> */
.L_x_7900:


//--------------------- .text._ZN18transformer_engine13normalization28ln_bwd_finalize_tuned_kernelINS0_22Kernel_traits_finalizeILj65536EffffjLj1024ELj4ENS0_18Kernel_traits_baseILj65536EffffjLj1024EEEEEEEvNS0_20BackwardKernelParamsE --------------------------
	.section	.text._ZN18transformer_engine13normalization28ln_bwd_finalize_tuned_kernelINS0_22Kernel_traits_finalizeILj65536EffffjLj1024ELj4ENS0_18Kernel_traits_baseILj65536EffffjLj1024EEEEEEEvNS0_20BackwardKernelParamsE,"ax",@progbits
	.align	128
        .global         _ZN18transformer_engine13normalization28ln_bwd_finalize_tuned_kernelINS0_22Kernel_traits_finalizeILj65536EffffjLj1024ELj4ENS0_18Kernel_traits_baseILj65536EffffjLj1024EEEEEEEvNS0_20BackwardKernelParamsE
        .type           _ZN18transformer_engine13normalization28ln_bwd_finalize_tuned_kernelINS0_22Kernel_traits_finalizeILj65536EffffjLj1024ELj4ENS0_18Kernel_traits_baseILj65536EffffjLj1024EEEEEEEvNS0_20BackwardKernelParamsE,@function
        .size           _ZN18transformer_engine13normalization28ln_bwd_finalize_tuned_kernelINS0_22Kernel_traits_finalizeILj65536EffffjLj1024ELj4ENS0_18Kernel_traits_baseILj65536EffffjLj1024EEEEEEEvNS0_20BackwardKernelParamsE,(.L_x_7901 - _ZN18transformer_engine13normalization28ln_bwd_finalize_tuned_kernelINS0_22Kernel_traits_finalizeILj65536EffffjLj1024ELj4ENS0_18Kernel_traits_baseILj65536EffffjLj1024EEEEEEEvNS0_20BackwardKernelParamsE)
        .other          _ZN18transformer_engine13normalization28ln_bwd_finalize_tuned_kernelINS0_22Kernel_traits_finalizeILj65536EffffjLj1024ELj4ENS0_18Kernel_traits_baseILj65536EffffjLj1024EEEEEEEvNS0_20BackwardKernelParamsE,@"STO_CUDA_ENTRY STV_DEFAULT"
_ZN18transformer_engine13normalization28ln_bwd_finalize_tuned_kernelINS0_22Kernel_traits_finalizeILj65536EffffjLj1024ELj4ENS0_18Kernel_traits_baseILj65536EffffjLj1024EEEEEEEvNS0_20BackwardKernelParamsE:
.text._ZN18transformer_engine13normalization28ln_bwd_finalize_tuned_kernelINS0_22Kernel_traits_finalizeILj65536EffffjLj1024ELj4ENS0_18Kernel_traits_baseILj65536EffffjLj1024EEEEEEEvNS0_20BackwardKernelParamsE:
        /* <DEDUP_REMOVED lines=20> */
.L_x_2698:
        /* <DEDUP_REMOVED lines=28> */
.L_x_2691:
        /* <DEDUP_REMOVED lines=33> */
.L_x_2690:
[----:B------:R-:W-:Y:S05]  /*0510*/  BSYNC B1 ;  /* 0x0000000000017941 */ /* 0x000fea0003800000 */
.L_x_2689:
        /* <DEDUP_REMOVED lines=23> */
.L_x_2693:
[----:B------:R-:W-:Y:S05]  /*0690*/  BSYNC B1 ;  /* 0x0000000000017941 */ /* 0x000fea0003800000 */
.L_x_2692:
        /* <DEDUP_REMOVED lines=11> */
.L_x_2688:
[----:B------:R-:W-:Y:S05]  /*0750*/  BSYNC B0 ;  /* 0x0000000000007941 */ /* 0x000fea0003800000 */
.L_x_2687:
        /* <DEDUP_REMOVED lines=33> */
.L_x_2709:
[----:B------:R-:W-:Y:S01]  /*0970*/  @!P0 SHF.R.U32.HI R11, RZ, 0x3, R0 ;  /* 0x00000003ff0b8819 */ /* 0x000fe20000011600 */
[----:B--2---:R-:W-:Y:S01]  /*0980*/  FADD R13, R8, R13 ;  /* 0x0000000d080d7221 */ /* 0x004fe20000000000 */
[----:B-1----:R-:W-:Y:S02]  /*0990*/  FADD R9, R10, R9 ;  /* 0x000000090a097221 */ /* 0x002fe40000000000 */
[----:B0-----:R-:W-:-:S05]  /*09a0*/  @!P0 LOP3.LUT R8, R11, 0x1ffffffc, RZ, 0xc0, !PT ;  /* 0x1ffffffc0b088812 */ /* 0x001fca00078ec0ff */
[----:B------:R1:W-:Y:S04]  /*09b0*/  @!P0 STS [R8+UR4+0x2000], R13 ;  /* 0x0020000d08008988 */ /* 0x0003e80008000804 */
[----:B------:R1:W-:Y:S02]  /*09c0*/  @!P0 STS [R8+UR4+0x2080], R9 ;  /* 0x0020800908008988 */ /* 0x0003e40008000804 */
.L_x_2694:
        /* <DEDUP_REMOVED lines=13> */
[----:B--2---:R-:W-:-:S05]  /*0aa0*/  IMAD.WIDE.U32 R8, R6, 0x8, R8 ;  /* 0x0000000806087825 */ /* 0x004fca00078e0008 */
[----:B-1----:R2:W-:Y:S04]  /*0ab0*/  STG.E.64 desc[UR6][R8.64], R14 ;  /* 0x0000000e08007986 */ /* 0x0025e8000c101b06 */
[----:B---3--:R2:W-:Y:S02]  /*0ac0*/  STG.E.64 desc[UR6][R10.64], R16 ;  /* 0x000000100a007986 */ /* 0x0085e4000c101b06 */
.L_x_2697:
[----:B------:R-:W-:Y:S05]  /*0ad0*/  BSYNC B0 ;  /* 0x0000000000007941 */ /* 0x000fea0003800000 */
.L_x_2696:
[C---:B------:R-:W-:Y:S01]  /*0ae0*/  ISETP.GT.U32.AND P0, PT, R5.reuse, -0x10001, PT ;  /* 0xfffeffff0500780c */ /* 0x040fe20003f04070 */
[----:B------:R-:W-:Y:S01]  /*0af0*/  VIADD R5, R5, 0x10000 ;  /* 0x0001000005057836 */ /* 0x000fe20000000000 */
[----:B------:R-:W-:-:S11]  /*0b00*/  IADD3 R6, R6, 0x8000, RZ ;  /* 0x0000800006067810 */ /* 0x000fd60007ffe0ff */
[----:B------:R-:W-:Y:S05]  /*0b10*/  @P0 BRA `(.L_x_2698) ;  /* 0xfffffff400880947 */ /* 0x000fea000383ffff */
[----:B------:R-:W-:Y:S05]  /*0b20*/  EXIT ;  /* 0x000000000000794d */ /* 0x000fea0003800000 */
.L_x_2695:
[----:B------:R-:W-:Y:S01]  /*0b30*/  HFMA2.MMA R21, -RZ, RZ, 0, 1.847743988037109375e-06 ;  /* 0x0000001fff157435 */ /* 0x000fe200000001ff */
[----:B0-----:R-:W-:Y:S01]  /*0b40*/  MOV R19, R10 ;  /* 0x0000000a00137202 */ /* 0x001fe20000000f00 */
[----:B------:R-:W-:Y:S01]  /*0b50*/  IMAD.MOV.U32 R18, RZ, RZ, 0x1 ;  /* 0x00000001ff127424 */ /* 0x000fe200078e00ff */
[----:B------:R-:W-:-:S08]  /*0b60*/  MOV R16, 0xffffffff ;  /* 0xffffffff00107802 */ /* 0x000fd00000000f00 */
[----:B-12---:R-:W-:Y:S05]  /*0b70*/  WARPSYNC.COLLECTIVE R16, `(.L_x_2699) ;  /* 0x0000000010087348 */ /* 0x006fea0003c00000 */
[----:B------:R0:W3:Y:S02]  /*0b80*/  SHFL.BFLY P1, R17, R19, R18, R21 ;  /* 0x0c00001213117389 */ /* 0x0000e40000020015 */
[----:B0123--:R-:W-:Y:S01]  /*0b90*/  ENDCOLLECTIVE ;  /* 0x000000000000791b */ /* 0x00ffe20003800000 */
.L_x_2699:
[----:B------:R-:W-:Y:S01]  /*0ba0*/  HFMA2.MMA R18, -RZ, RZ, 0, 1.1920928955078125e-07 ;  /* 0x00000002ff127435 */ /* 0x000fe200000001ff */
[----:B------:R-:W-:-:S04]  /*0bb0*/  IMAD.MOV.U32 R9, RZ, RZ, R17 ;  /* 0x000000ffff097224 */ /* 0x000fc800078e0011 */
[----:B------:R-:W-:-:S05]  /*0bc0*/  FADD R9, R10, R9 ;  /* 0x000000090a097221 */ /* 0x000fca0000000000 */
[----:B------:R-:W-:-:S07]  /*0bd0*/  MOV R19, R9 ;  /* 0x0000000900137202 */ /* 0x000fce0000000f00 */
[----:B------:R-:W-:Y:S05]  /*0be0*/  WARPSYNC.COLLECTIVE R16, `(.L_x_2700) ;  /* 0x0000000010087348 */ /* 0x000fea0003c00000 */
[----:B------:R0:W1:Y:S02]  /*0bf0*/  SHFL.BFLY P1, R17, R19, R18, R21 ;  /* 0x0c00001213117389 */ /* 0x0000640000020015 */
[----:B01----:R-:W-:Y:S01]  /*0c00*/  ENDCOLLECTIVE ;  /* 0x000000000000791b */ /* 0x003fe20003800000 */
.L_x_2700:
[----:B------:R-:W-:Y:S01]  /*0c10*/  HFMA2.MMA R18, -RZ, RZ, 0, 2.384185791015625e-07 ;  /* 0x00000004ff127435 */ /* 0x000fe200000001ff */
[----:B------:R-:W-:-:S04]  /*0c20*/  IMAD.MOV.U32 R12, RZ, RZ, R17 ;  /* 0x000000ffff0c7224 */ /* 0x000fc800078e0011 */
[----:B------:R-:W-:-:S05]  /*0c30*/  FADD R12, R9, R12 ;  /* 0x0000000c090c7221 */ /* 0x000fca0000000000 */
[----:B------:R-:W-:-:S07]  /*0c40*/  MOV R19, R12 ;  /* 0x0000000c00137202 */ /* 0x000fce0000000f00 */
[----:B------:R-:W-:Y:S05]  /*0c50*/  WARPSYNC.COLLECTIVE R16, `(.L_x_2701) ;  /* 0x0000000010087348 */ /* 0x000fea0003c00000 */
[----:B------:R0:W1:Y:S02]  /*0c60*/  SHFL.BFLY P1, R17, R19, R18, R21 ;  /* 0x0c00001213117389 */ /* 0x0000640000020015 */
[----:B01----:R-:W-:Y:S01]  /*0c70*/  ENDCOLLECTIVE ;  /* 0x000000000000791b */ /* 0x003fe20003800000 */
.L_x_2701:
[----:B------:R-:W-:Y:S01]  /*0c80*/  HFMA2.MMA R18, -RZ, RZ, 0, 4.76837158203125e-07 ;  /* 0x00000008ff127435 */ /* 0x000fe200000001ff */
[----:B------:R-:W-:-:S04]  /*0c90*/  IMAD.MOV.U32 R11, RZ, RZ, R17 ;  /* 0x000000ffff0b7224 */ /* 0x000fc800078e0011 */
[----:B------:R-:W-:-:S05]  /*0ca0*/  FADD R11, R12, R11 ;  /* 0x0000000b0c0b7221 */ /* 0x000fca0000000000 */
[----:B------:R-:W-:-:S07]  /*0cb0*/  MOV R19, R11 ;  /* 0x0000000b00137202 */ /* 0x000fce0000000f00 */
[----:B------:R-:W-:Y:S05]  /*0cc0*/  WARPSYNC.COLLECTIVE R16, `(.L_x_2702) ;  /* 0x0000000010087348 */ /* 0x000fea0003c00000 */
[----:B------:R0:W1:Y:S02]  /*0cd0*/  SHFL.BFLY P1, R17, R19, R18, R21 ;  /* 0x0c00001213117389 */ /* 0x0000640000020015 */
[----:B01----:R-:W-:Y:S01]  /*0ce0*/  ENDCOLLECTIVE ;  /* 0x000000000000791b */ /* 0x003fe20003800000 */
.L_x_2702:
[----:B------:R-:W-:Y:S01]  /*0cf0*/  HFMA2.MMA R18, -RZ, RZ, 0, 9.5367431640625e-07 ;  /* 0x00000010ff127435 */ /* 0x000fe200000001ff */
[----:B------:R-:W-:-:S04]  /*0d00*/  IMAD.MOV.U32 R10, RZ, RZ, R17 ;  /* 0x000000ffff0a7224 */ /* 0x000fc800078e0011 */
[----:B------:R-:W-:-:S05]  /*0d10*/  FADD R10, R11, R10 ;  /* 0x0000000a0b0a7221 */ /* 0x000fca0000000000 */
[----:B------:R-:W-:-:S07]  /*0d20*/  MOV R19, R10 ;  /* 0x0000000a00137202 */ /* 0x000fce0000000f00 */
[----:B------:R-:W-:Y:S05]  /*0d30*/  WARPSYNC.COLLECTIVE R16, `(.L_x_2703) ;  /* 0x0000000010087348 */ /* 0x000fea0003c00000 */
[----:B------:R0:W1:Y:S02]  /*0d40*/  SHFL.BFLY P1, R17, R19, R18, R21 ;  /* 0x0c00001213117389 */ /* 0x0000640000020015 */
[----:B01----:R-:W-:Y:S01]  /*0d50*/  ENDCOLLECTIVE ;  /* 0x000000000000791b */ /* 0x003fe20003800000 */
.L_x_2703:
[----:B------:R-:W-:Y:S01]  /*0d60*/  HFMA2.MMA R18, -RZ, RZ, 0, 5.9604644775390625e-08 ;  /* 0x00000001ff127435 */ /* 0x000fe200000001ff */
[----:B------:R-:W-:Y:S01]  /*0d70*/  MOV R19, R8 ;  /* 0x0000000800137202 */ /* 0x000fe20000000f00 */
[----:B------:R-:W-:-:S09]  /*0d80*/  IMAD.MOV.U32 R9, RZ, RZ, R17 ;  /* 0x000000ffff097224 */ /* 0x000fd200078e0011 */
[----:B------:R-:W-:Y:S05]  /*0d90*/  WARPSYNC.COLLECTIVE R16, `(.L_x_2704) ;  /* 0x0000000010087348 */ /* 0x000fea0003c00000 */
[----:B------:R0:W1:Y:S02]  /*0da0*/  SHFL.BFLY P1, R17, R19, R18, R21 ;  /* 0x0c00001213117389 */ /* 0x0000640000020015 */
[----:B01----:R-:W-:Y:S01]  /*0db0*/  ENDCOLLECTIVE ;  /* 0x000000000000791b */ /* 0x003fe20003800000 */
.L_x_2704:
[----:B------:R-:W-:Y:S01]  /*0dc0*/  HFMA2.MMA R18, -RZ, RZ, 0, 1.1920928955078125e-07 ;  /* 0x00000002ff127435 */ /* 0x000fe200000001ff */
[----:B------:R-:W-:-:S05]  /*0dd0*/  MOV R11, R17 ;  /* 0x00000011000b7202 */ /* 0x000fca0000000f00 */
[----:B------:R-:W-:-:S04]  /*0de0*/  FADD R13, R8, R11 ;  /* 0x0000000b080d7221 */ /* 0x000fc80000000000 */
[----:B------:R-:W-:-:S07]  /*0df0*/  IMAD.MOV.U32 R19, RZ, RZ, R13 ;  /* 0x000000ffff137224 */ /* 0x000fce00078e000d */
[----:B------:R-:W-:Y:S05]  /*0e00*/  WARPSYNC.COLLECTIVE R16, `(.L_x_2705) ;  /* 0x0000000010087348 */ /* 0x000fea0003c00000 */
[----:B------:R0:W1:Y:S02]  /*0e10*/  SHFL.BFLY P1, R17, R19, R18, R21 ;  /* 0x0c00001213117389 */ /* 0x0000640000020015 */
[----:B01----:R-:W-:Y:S01]  /*0e20*/  ENDCOLLECTIVE ;  /* 0x000000000000791b */ /* 0x003fe20003800000 */
.L_x_2705:
[----:B------:R-:W-:Y:S01]  /*0e30*/  IMAD.MOV.U32 R18, RZ, RZ, 0x4 ;  /* 0x00000004ff127424 */ /* 0x000fe200078e00ff */
[----:B------:R-:W-:-:S05]  /*0e40*/  MOV R14, R17 ;  /* 0x00000011000e7202 */ /* 0x000fca0000000f00 */
[----:B------:R-:W-:-:S05]  /*0e50*/  FADD R14, R13, R14 ;  /* 0x0000000e0d0e7221 */ /* 0x000fca0000000000 */
[----:B------:R-:W-:-:S07]  /*0e60*/  MOV R19, R14 ;  /* 0x0000000e00137202 */ /* 0x000fce0000000f00 */
[----:B------:R-:W-:Y:S05]  /*0e70*/  WARPSYNC.COLLECTIVE R16, `(.L_x_2706) ;  /* 0x0000000010087348 */ /* 0x000fea0003c00000 */
[----:B------:R0:W1:Y:S02]  /*0e80*/  SHFL.BFLY P1, R17, R19, R18, R21 ;  /* 0x0c00001213117389 */ /* 0x0000640000020015 */
[----:B01----:R-:W-:Y:S01]  /*0e90*/  ENDCOLLECTIVE ;  /* 0x000000000000791b */ /* 0x003fe20003800000 */
.L_x_2706:
[----:B------:R-:W-:Y:S01]  /*0ea0*/  HFMA2.MMA R18, -RZ, RZ, 0, 4.76837158203125e-07 ;  /* 0x00000008ff127435 */ /* 0x000fe200000001ff */
[----:B------:R-:W-:-:S05]  /*0eb0*/  MOV R15, R17 ;  /* 0x00000011000f7202 */ /* 0x000fca0000000f00 */
[----:B------:R-:W-:-:S05]  /*0ec0*/  FADD R15, R14, R15 ;  /* 0x0000000f0e0f7221 */ /* 0x000fca0000000000 */
[----:B------:R-:W-:-:S07]  /*0ed0*/  MOV R19, R15 ;  /* 0x0000000f00137202 */ /* 0x000fce0000000f00 */
[----:B------:R-:W-:Y:S05]  /*0ee0*/  WARPSYNC.COLLECTIVE R16, `(.L_x_2707) ;  /* 0x0000000010087348 */ /* 0x000fea0003c00000 */
[----:B------:R0:W1:Y:S02]  /*0ef0*/  SHFL.BFLY P1, R17, R19, R18, R21 ;  /* 0x0c00001213117389 */ /* 0x0000640000020015 */
[----:B01----:R-:W-:Y:S01]  /*0f00*/  ENDCOLLECTIVE ;  /* 0x000000000000791b */ /* 0x003fe20003800000 */
.L_x_2707:
[----:B------:R-:W-:Y:S01]  /*0f10*/  HFMA2.MMA R18, -RZ, RZ, 0, 9.5367431640625e-07 ;  /* 0x00000010ff127435 */ /* 0x000fe200000001ff */
[----:B------:R-:W-:-:S04]  /*0f20*/  IMAD.MOV.U32 R8, RZ, RZ, R17 ;  /* 0x000000ffff087224 */ /* 0x000fc800078e0011 */
[----:B------:R-:W-:-:S05]  /*0f30*/  FADD R8, R15, R8 ;  /* 0x000000080f087221 */ /* 0x000fca0000000000 */
[----:B------:R-:W-:-:S07]  /*0f40*/  MOV R19, R8 ;  /* 0x0000000800137202 */ /* 0x000fce0000000f00 */
[----:B------:R-:W-:Y:S05]  /*0f50*/  WARPSYNC.COLLECTIVE R16, `(.L_x_2708) ;  /* 0x0000000010087348 */ /* 0x000fea0003c00000 */
[----:B------:R0:W1:Y:S02]  /*0f60*/  SHFL.BFLY P1, R17, R19, R18, R21 ;  /* 0x0c00001213117389 */ /* 0x0000640000020015 */
[----:B01----:R-:W-:Y:S01]  /*0f70*/  ENDCOLLECTIVE ;  /* 0x000000000000791b */ /* 0x003fe20003800000 */
.L_x_2708:
[----:B------:R-:W-:Y:S01]  /*0f80*/  MOV R13, R17 ;  /* 0x00000011000d7202 */ /* 0x000fe20000000f00 */
[----:B------:R-:W-:Y:S06]  /*0f90*/  BRA `(.L_x_2709) ;  /* 0xfffffff800747947 */ /* 0x000fec000383ffff */
.L_x_2710:
        /* <DEDUP_REMOVED lines=14> */
.L_x_7901:


//--------------------- .text._ZN18transformer_engine13normalization19ln_bwd_tuned_kernelINS0_13Kernel_traitsIffffjLj65536ELj8ELj1ELj8ELj16ENS0_18Kernel_traits_baseILj65536EffffjLj256EEEEEEEvNS0_20BackwardKernelParamsE --------------------------
	.section	.text._ZN18transformer_engine13normalization19ln_bwd_tuned_kernelINS0_13Kernel_traitsIffffjLj65536ELj8ELj1ELj8ELj16ENS0_18Kernel_traits_baseILj65536EffffjLj256EEEEEEEvNS0_20BackwardKernelParamsE,"ax",@progbits
	.align	128
        .global         _ZN18transformer_engine13normalization19ln_bwd_tuned_kernelINS0_13Kernel_traitsIffffjLj65536ELj8ELj1ELj8ELj16ENS0_18Kernel_traits_baseILj65536EffffjLj256EEEEEEEvNS0_20BackwardKernelParamsE
        .type           _ZN18transformer_engine13normalization19ln_bwd_tuned_kernelINS0_13Kernel_traitsIffffjLj65536ELj8ELj1ELj8ELj16ENS0_18Kernel_traits_baseILj65536EffffjLj256EEEEEEEvNS0_20BackwardKernelParamsE,@function
        .size           _ZN18transformer_engine13normalization19ln_bwd_tuned_kernelINS0_13Kernel_traitsIffffjLj65536ELj8ELj1ELj8ELj16ENS0_18Kernel_traits_baseILj65536EffffjLj256EEEEEEEvNS0_20BackwardKernelParamsE,(.L_x_7902 - _ZN18transformer_engine13normalization19ln_bwd_tuned_kernelINS0_13Kernel_traitsIffffjLj65536ELj8ELj1ELj8ELj16ENS0_18Kernel_traits_baseILj65536EffffjLj256EEEEEEEvNS0_20BackwardKernelParamsE)
        .other          _ZN18transformer_engine13normalization19ln_bwd_tuned_kernelINS0_13Kernel_traitsIffffjLj65536ELj8ELj1ELj8ELj16ENS0_18Kernel_traits_baseILj65536EffffjLj256EEEEEEEvNS0_20BackwardKernelParamsE,@"STO_CUDA_ENTRY STV_DEFAULT"
_ZN18transformer_engine13normalization19ln_bwd_tuned_kernelINS0_13Kernel_traitsIffffjLj65536ELj8ELj1ELj8ELj16ENS0_18Kernel_traits_baseILj65536EffffjLj256EEEEEEEvNS0_20BackwardKernelParamsE:
.text._ZN18transformer_engine13normalization19ln_bwd_tuned_kernelINS0_13Kernel_traitsIffffjLj65536ELj8ELj1ELj8ELj16ENS0_18Kernel_traits_baseILj65536EffffjLj256EEEEEEEvNS0_20BackwardKernelParamsE:
        /* <DEDUP_REMOVED lines=53> */
[----:B------:R-:W5:Y:S04]  /*0350*/  LDG.E.128 R16, desc[UR6][R2.64+0x18000] ;  /* 0x0180000602107981 */ /* 0x000f68000c1e1d00 */
[----:B------:R-:W5:Y:S04]  /*0360*/  LDG.E.128 R20, desc[UR6][R2.64+0x20000] ;  /* 0x0200000602147981 */ /* 0x000f68000c1e1d00 */
[----:B------:R-:W5:Y:S04]  /*0370*/  LDG.E.128 R24, desc[UR6][R2.64+0x28000] ;  /* 0x0280000602187981 */ /* 0x000f68000c1e1d00 */
[----:B------:R-:W5:Y:S04]  /*0380*/  LDG.E.128 R28, desc[UR6][R2.64+0x30000] ;  /* 0x03000006021c7981 */ /* 0x000f68000c1e1d00 */
[----:B------:R-:W5:Y:S01]  /*0390*/  LDG.E.128 R36, desc[UR6][R2.64+0x38000] ;  /* 0x0380000602247981 */ /* 0x000f62000c1e1d00 */
[----:B------:R-:W-:Y:S01]  /*03a0*/  ISETP.NE.AND P0, PT, RZ, UR4, PT ;  /* 0x00000004ff007c0c */ /* 0x000fe2000bf05270 */
[----:B------:R-:W-:Y:S01]  /*03b0*/  HFMA2.MMA R172, -RZ, RZ, 0, 5.9604644775390625e-08 ;  /* 0x00000001ffac7435 */ /* 0x000fe200000001ff */
[----:B------:R-:W-:Y:S01]  /*03c0*/  MOV R169, R35 ;  /* 0x0000002300a97202 */ /* 0x000fe20000000f00 */
[----:B------:R-:W-:Y:S01]  /*03d0*/  HFMA2.MMA R168, -RZ, RZ, 0, 0 ;  /* 0x00000000ffa87435 */ /* 0x000fe200000001ff */
[----:B------:R-:W-:-:S02]  /*03e0*/  FSEL R166, RZ, 1, !P0 ;  /* 0x3f800000ffa67808 */ /* 0x000fc40004000000 */
[----:B------:R-:W-:Y:S02]  /*03f0*/  CS2R R70, SRZ ;  /* 0x0000000000467805 */ /* 0x000fe4000001ff00 */
[----:B------:R-:W-:Y:S02]  /*0400*/  MOV R167, RZ ;  /* 0x000000ff00a77202 */ /* 0x000fe40000000f00 */
        /* <DEDUP_REMOVED lines=30> */
[----:B------:R-:W-:Y:S01]  /*05f0*/  MOV R132, RZ ;  /* 0x000000ff00847202 */ /* 0x000fe20000000f00 */
[C---:B--2---:R-:W-:Y:S01]  /*0600*/  FADD R135, R166.reuse, R4 ;  /* 0x00000004a6877221 */ /* 0x044fe20000000000 */
[C---:B------:R-:W-:Y:S01]  /*0610*/  FADD R136, R166.reuse, R5 ;  /* 0x00000005a6887221 */ /* 0x040fe20000000000 */
[C---:B------:R-:W-:Y:S01]  /*0620*/  FADD R137, R166.reuse, R6 ;  /* 0x00000006a6897221 */ /* 0x040fe20000000000 */
[C---:B------:R-:W-:Y:S01]  /*0630*/  FADD R138, R166.reuse, R7 ;  /* 0x00000007a68a7221 */ /* 0x040fe20000000000 */
[C---:B---3--:R-:W-:Y:S01]  /*0640*/  FADD R139, R166.reuse, R8 ;  /* 0x00000008a68b7221 */ /* 0x048fe20000000000 */
[C---:B------:R-:W-:Y:S01]  /*0650*/  FADD R140, R166.reuse, R9 ;  /* 0x00000009a68c7221 */ /* 0x040fe20000000000 */
[C---:B------:R-:W-:Y:S01]  /*0660*/  FADD R141, R166.reuse, R10 ;  /* 0x0000000aa68d7221 */ /* 0x040fe20000000000 */
[C---:B------:R-:W-:Y:S01]  /*0670*/  FADD R142, R166.reuse, R11 ;  /* 0x0000000ba68e7221 */ /* 0x040fe20000000000 */
[C---:B----4-:R-:W-:Y:S01]  /*0680*/  FADD R143, R166.reuse, R12 ;  /* 0x0000000ca68f7221 */ /* 0x050fe20000000000 */
[C---:B------:R-:W-:Y:S01]  /*0690*/  FADD R144, R166.reuse, R13 ;  /* 0x0000000da6907221 */ /* 0x040fe20000000000 */
[C---:B------:R-:W-:Y:S01]  /*06a0*/  FADD R145, R166.reuse, R14 ;  /* 0x0000000ea6917221 */ /* 0x040fe20000000000 */
[C---:B------:R-:W-:Y:S01]  /*06b0*/  FADD R146, R166.reuse, R15 ;  /* 0x0000000fa6927221 */ /* 0x040fe20000000000 */
        /* <DEDUP_REMOVED lines=19> */
[----:B------:R-:W-:-:S07]  /*07f0*/  FADD R166, R166, R39 ;  /* 0x00000027a6a67221 */ /* 0x000fce0000000000 */
.L_x_2717:
[----:B------:R-:W0:Y:S01]  /*0800*/  S2UR UR4, SR_CTAID.X ;  /* 0x00000000000479c3 */ /* 0x000e220000002500 */
[----:B---3--:R-:W-:-:S07]  /*0810*/  SHF.L.U32 R4, R169, 0xe, RZ ;  /* 0x0000000ea9047819 */ /* 0x008fce00000006ff */
[----:B------:R-:W1:Y:S08]  /*0820*/  LDC.64 R60, c[0x0][0x220] ;  /* 0x00008800ff3c7b82 */ /* 0x000e700000000a00 */
[----:B------:R-:W2:Y:S01]  /*0830*/  LDC.64 R20, c[0x0][0x228] ;  /* 0x00008a00ff147b82 */ /* 0x000ea20000000a00 */
[----:B0-----:R-:W-:-:S07]  /*0840*/  MOV R68, UR4 ;  /* 0x0000000400447c02 */ /* 0x001fce0008000f00 */
[----:B------:R-:W0:Y:S01]  /*0850*/  LDC.64 R170, c[0x0][0x230] ;  /* 0x00008c00ffaa7b82 */ /* 0x000e220000000a00 */
[----:B------:R-:W-:-:S04]  /*0860*/  SHF.L.U32 R5, R68, 0x8, RZ ;  /* 0x0000000844057819 */ /* 0x000fc800000006ff */
[----:B------:R-:W-:-:S03]  /*0870*/  LOP3.LUT R5, R5, 0x700, R134, 0xe2, !PT ;  /* 0x0000070005057812 */ /* 0x000fc600078ee286 */
[----:B------:R-:W3:Y:S01]  /*0880*/  LDC.64 R2, c[0x0][0x258] ;  /* 0x00009600ff027b82 */ /* 0x000ee20000000a00 */
[----:B------:R-:W-:-:S04]  /*0890*/  LOP3.LUT R5, R5, 0xe0, R0, 0xf8, !PT ;  /* 0x000000e005057812 */ /* 0x000fc800078ef800 */
[----:B------:R-:W-:Y:S01]  /*08a0*/  LOP3.LUT R181, R4, R5, RZ, 0xfc, !PT ;  /* 0x0000000504b57212 */ /* 0x000fe200078efcff */
[----:B--2---:R-:W-:-:S03]  /*08b0*/  IMAD.WIDE R20, R169, 0x4, R20 ;  /* 0x00000004a9147825 */ /* 0x004fc600078e0214 */
[C---:B------:R-:W-:Y:S01]  /*08c0*/  IADD3 R179, R181.reuse, 0x800, RZ ;  /* 0x00000800b5b37810 */ /* 0x040fe20007ffe0ff */
[C---:B-1----:R-:W-:Y:S01]  /*08d0*/  IMAD.WIDE.U32 R4, R181.reuse, 0x10, R60 ;  /* 0x00000010b5047825 */ /* 0x042fe200078e003c */
[----:B------:R-:W-:Y:S01]  /*08e0*/  IADD3 R177, R181, 0x1000, RZ ;  /* 0x00001000b5b17810 */ /* 0x000fe20007ffe0ff */
[----:B------:R1:W2:Y:S02]  /*08f0*/  LDG.E R180, desc[UR6][R20.64] ;  /* 0x0000000614b47981 */ /* 0x0002a4000c1e1900 */
[----:B0-----:R-:W-:Y:S02]  /*0900*/  IMAD.WIDE R170, R169, 0x4, R170 ;  /* 0x00000004a9aa7825 */ /* 0x001fe400078e02aa */
[----:B------:R-:W2:Y:S02]  /*0910*/  LDG.E.128 R4, desc[UR6][R4.64] ;  /* 0x0000000604047981 */ /* 0x000ea4000c1e1d00 */
[--C-:B------:R-:W-:Y:S02]  /*0920*/  IMAD.WIDE.U32 R12, R179, 0x10, R60.reuse ;  /* 0x00000010b30c7825 */ /* 0x100fe400078e003c */
[----:B------:R0:W4:Y:S02]  /*0930*/  LDG.E R170, desc[UR6][R170.64] ;  /* 0x00000006aaaa7981 */ /* 0x000124000c1e1900 */
[----:B-1----:R-:W-:-:S02]  /*0940*/  IMAD.WIDE.U32 R20, R177, 0x10, R60 ;  /* 0x00000010b1147825 */ /* 0x002fc400078e003c */
[----:B------:R-:W5:Y:S01]  /*0950*/  LDG.E.128 R12, desc[UR6][R12.64] ;  /* 0x000000060c0c7981 */ /* 0x000f62000c1e1d00 */
[C---:B------:R-:W-:Y:S01]  /*0960*/  IADD3 R175, R181.reuse, 0x1800, RZ ;  /* 0x00001800b5af7810 */ /* 0x040fe20007ffe0ff */
[--C-:B---3--:R-:W-:Y:S02]  /*0970*/  IMAD.WIDE.U32 R8, R181, 0x10, R2.reuse ;  /* 0x00000010b5087825 */ /* 0x108fe400078e0002 */
[----:B------:R-:W3:Y:S02]  /*0980*/  LDG.E.128 R20, desc[UR6][R20.64] ;  /* 0x0000000614147981 */ /* 0x000ee4000c1e1d00 */
[----:B------:R-:W-:Y:S01]  /*0990*/  IMAD.WIDE.U32 R24, R177, 0x10, R2 ;  /* 0x00000010b1187825 */ /* 0x000fe200078e0002 */
[----:B------:R-:W-:Y:S01]  /*09a0*/  LOP3.LUT R41, R181, 0x2000, RZ, 0xfc, !PT ;  /* 0x00002000b5297812 */ /* 0x000fe200078efcff */
[----:B------:R-:W3:Y:S02]  /*09b0*/  LDG.E.128 R8, desc[UR6][R8.64] ;  /* 0x0000000608087981 */ /* 0x000ee4000c1e1d00 */
[----:B------:R-:W-:-:S02]  /*09c0*/  IMAD.WIDE.U32 R28, R175, 0x10, R60 ;  /* 0x00000010af1c7825 */ /* 0x000fc400078e003c */
[----:B------:R-:W3:Y:S02]  /*09d0*/  LDG.E.128 R24, desc[UR6][R24.64] ;  /* 0x0000000618187981 */ /* 0x000ee4000c1e1d00 */
[----:B------:R-:W-:Y:S02]  /*09e0*/  IMAD.WIDE.U32 R36, R41, 0x10, R60 ;  /* 0x0000001029247825 */ /* 0x000fe400078e003c */
[----:B------:R-:W3:Y:S04]  /*09f0*/  LDG.E.128 R28, desc[UR6][R28.64] ;  /* 0x000000061c1c7981 */ /* 0x000ee8000c1e1d00 */
[----:B------:R-:W3:Y:S01]  /*0a00*/  LDG.E.128 R36, desc[UR6][R36.64] ;  /* 0x0000000624247981 */ /* 0x000ee2000c1e1d00 */
[----:B------:R-:W-:Y:S01]  /*0a10*/  IMAD.WIDE.U32 R16, R179, 0x10, R2 ;  /* 0x00000010b3107825 */ /* 0x000fe200078e0002 */
[----:B------:R-:W-:-:S05]  /*0a20*/  IADD3 R183, R181, 0x2800, RZ ;  /* 0x00002800b5b77810 */ /* 0x000fca0007ffe0ff */
[----:B------:R-:W3:Y:S01]  /*0a30*/  LDG.E.128 R16, desc[UR6][R16.64] ;  /* 0x0000000610107981 */ /* 0x000ee2000c1e1d00 */
[----:B------:R-:W-:-:S06]  /*0a40*/  IMAD.WIDE.U32 R44, R183, 0x10, R60 ;  /* 0x00000010b72c7825 */ /* 0x000fcc00078e003c */
[----:B------:R-:W3:Y:S01]  /*0a50*/  LDG.E.128 R44, desc[UR6][R44.64] ;  /* 0x000000062c2c7981 */ /* 0x000ee2000c1e1d00 */
[----:B------:R-:W-:-:S06]  /*0a60*/  IMAD.WIDE.U32 R32, R175, 0x10, R2 ;  /* 0x00000010af207825 */ /* 0x000fcc00078e0002 */
[----:B------:R-:W3:Y:S01]  /*0a70*/  LDG.E.128 R32, desc[UR6][R32.64] ;  /* 0x0000000620207981 */ /* 0x000ee2000c1e1d00 */
[----:B------:R-:W-:-:S06]  /*0a80*/  IMAD.WIDE.U32 R40, R41, 0x10, R2 ;  /* 0x0000001029287825 */ /* 0x000fcc00078e0002 */
[----:B------:R-:W3:Y:S01]  /*0a90*/  LDG.E.128 R40, desc[UR6][R40.64] ;  /* 0x0000000628287981 */ /* 0x000ee2000c1e1d00 */
[----:B------:R-:W-:Y:S01]  /*0aa0*/  IMAD.WIDE.U32 R48, R183, 0x10, R2 ;  /* 0x00000010b7307825 */ /* 0x000fe200078e0002 */
[----:B0-----:R-:W-:-:S05]  /*0ab0*/  IADD3 R171, R181, 0x3000, RZ ;  /* 0x00003000b5ab7810 */ /* 0x001fca0007ffe0ff */
[----:B------:R-:W3:Y:S01]  /*0ac0*/  LDG.E.128 R48, desc[UR6][R48.64] ;  /* 0x0000000630307981 */ /* 0x000ee2000c1e1d00 */
[----:B------:R-:W-:Y:S01]  /*0ad0*/  IMAD.WIDE.U32 R52, R171, 0x10, R60 ;  /* 0x00000010ab347825 */ /* 0x000fe200078e003c */
[----:B------:R-:W-:-:S03]  /*0ae0*/  IADD3 R173, R181, 0x3800, RZ ;  /* 0x00003800b5ad7810 */ /* 0x000fc60007ffe0ff */
[----:B------:R-:W-:Y:S02]  /*0af0*/  IMAD.WIDE.U32 R56, R171, 0x10, R2 ;  /* 0x00000010ab387825 */ /* 0x000fe400078e0002 */
[----:B------:R-:W3:Y:S02]  /*0b00*/  LDG.E.128 R52, desc[UR6][R52.64] ;  /* 0x0000000634347981 */ /* 0x000ee4000c1e1d00 */
[C---:B------:R-:W-:Y:S02]  /*0b10*/  IMAD.WIDE.U32 R60, R173.reuse, 0x10, R60 ;  /* 0x00000010ad3c7825 */ /* 0x040fe400078e003c */
[----:B------:R-:W3:Y:S02]  /*0b20*/  LDG.E.128 R56, desc[UR6][R56.64] ;  /* 0x0000000638387981 */ /* 0x000ee4000c1e1d00 */
[----:B------:R-:W-:Y:S02]  /*0b30*/  IMAD.WIDE.U32 R64, R173, 0x10, R2 ;  /* 0x00000010ad407825 */ /* 0x000fe400078e0002 */
[----:B------:R-:W3:Y:S04]  /*0b40*/  LDG.E.128 R60, desc[UR6][R60.64] ;  /* 0x000000063c3c7981 */ /* 0x000ee8000c1e1d00 */
[----:B------:R-:W3:Y:S01]  /*0b50*/  LDG.E.128 R64, desc[UR6][R64.64] ;  /* 0x0000000640407981 */ /* 0x000ee2000c1e1d00 */
[----:B------:R-:W-:Y:S01]  /*0b60*/  LOP3.LUT P0, RZ, R172, 0xff, RZ, 0xc0, !PT ;  /* 0x000000ffacff7812 */ /* 0x000fe2000780c0ff */
[----:B------:R-:W-:Y:S01]  /*0b70*/  UMOV UR4, 0xffffffff ;  /* 0xffffffff00047882 */ /* 0x000fe20000000000 */
[----:B------:R-:W-:Y:S01]  /*0b80*/  ISETP.NE.AND P2, PT, R134, RZ, PT ;  /* 0x000000ff8600720c */ /* 0x000fe20003f45270 */
[----:B--2---:R-:W-:-:S04]  /*0b90*/  FADD R5, R5, -R180 ;  /* 0x800000b405057221 */ /* 0x004fc80000000000 */
[----:B----4-:R-:W-:Y:S01]  /*0ba0*/  FMUL R2, R170, R5 ;  /* 0x00000005aa027220 */ /* 0x010fe20000400000 */
[----:B-----5:R-:W-:-:S04]  /*0bb0*/  FADD R5, -R180, R12 ;  /* 0x0000000cb4057221 */ /* 0x020fc80000000100 */
[----:B------:R-:W-:Y:S01]  /*0bc0*/  FMUL R178, R170, R5 ;  /* 0x00000005aab27220 */ /* 0x000fe20000400000 */
[C---:B---3--:R-:W-:Y:S01]  /*0bd0*/  FADD R5, -R180.reuse, R20 ;  /* 0x00000014b4057221 */ /* 0x048fe20000000100 */
[C---:B------:R-:W-:Y:S01]  /*0be0*/  FADD R21, -R180.reuse, R21 ;  /* 0x00000015b4157221 */ /* 0x040fe20000000100 */
[----:B------:R-:W-:Y:S02]  /*0bf0*/  FADD R199, -R180, R22 ;  /* 0x00000016b4c77221 */ /* 0x000fe40000000100 */
[----:B------:R-:W-:Y:S01]  /*0c00*/  FMUL R22, R170, R5 ;  /* 0x00000005aa167220 */ /* 0x000fe20000400000 */
[----:B------:R-:W-:Y:S01]  /*0c10*/  FADD R5, -R180, R23 ;  /* 0x00000017b4057221 */ /* 0x000fe20000000100 */
[----:B------:R-:W-:Y:S01]  /*0c20*/  FMUL R23, R170, R21 ;  /* 0x00000015aa177220 */ /* 0x000fe20000400000 */
[----:B------:R-:W-:Y:S01]  /*0c30*/  FADD R93, R24, R93 ;  /* 0x0000005d185d7221 */ /* 0x000fe20000000000 */
[-C--:B------:R-:W-:Y:S01]  /*0c40*/  FFMA R121, R22, R24.reuse, R121 ;  /* 0x0000001816797223 */ /* 0x080fe20000000079 */
[----:B------:R-:W-:Y:S01]  /*0c50*/  FMUL R201, R143, R24 ;  /* 0x000000188fc97220 */ /* 0x000fe20000400000 */
[C---:B------:R-:W-:Y:S01]  /*0c60*/  FADD R92, R25.reuse, R92 ;  /* 0x0000005c195c7221 */ /* 0x040fe20000000000 */
[----:B------:R-:W-:Y:S01]  /*0c70*/  FFMA R120, R25, R23, R120 ;  /* 0x0000001719787223 */ /* 0x000fe20000000078 */
[----:B------:R-:W-:Y:S01]  /*0c80*/  FMUL R24, R144, R25 ;  /* 0x0000001990187220 */ /* 0x000fe20000400000 */
[----:B------:R-:W-:Y:S01]  /*0c90*/  FADD R7, R7, -R180 ;  /* 0x800000b407077221 */ /* 0x000fe20000000000 */
[----:B------:R-:W-:Y:S01]  /*0ca0*/  FMUL R25, R170, R5 ;  /* 0x00000005aa197220 */ /* 0x000fe20000400000 */
[----:B------:R-:W-:Y:S01]  /*0cb0*/  FADD R5, -R180, R28 ;  /* 0x0000001cb4057221 */ /* 0x000fe20000000100 */
[C---:B------:R-:W-:Y:S01]  /*0cc0*/  FADD R90, R27.reuse, R90 ;  /* 0x0000005a1b5a7221 */ /* 0x040fe20000000000 */
[----:B------:R-:W-:Y:S01]  /*0cd0*/  FMUL R176, R170, R7 ;  /* 0x00000007aab07220 */ /* 0x000fe20000400000 */
[----:B------:R-:W-:Y:S01]  /*0ce0*/  FFMA R118, R27, R25, R118 ;  /* 0x000000191b767223 */ /* 0x000fe20000000076 */
[----:B------:R-:W-:Y:S01]  /*0cf0*/  FMUL R28, R146, R27 ;  /* 0x0000001b921c7220 */ /* 0x000fe20000400000 */
[C---:B------:R-:W-:Y:S01]  /*0d00*/  FADD R7, -R180.reuse, R14 ;  /* 0x0000000eb4077221 */ /* 0x040fe20000000100 */
[----:B------:R-:W-:Y:S01]  /*0d10*/  FADD R27, -R180, R30 ;  /* 0x0000001eb41b7221 */ /* 0x000fe20000000100 */
[----:B------:R-:W-:Y:S01]  /*0d20*/  FMUL R30, R170, R5 ;  /* 0x00000005aa1e7220 */ /* 0x000fe20000400000 */
[----:B------:R-:W-:Y:S01]  /*0d30*/  FADD R5, -R180, R36 ;  /* 0x00000024b4057221 */ /* 0x000fe20000000100 */
[----:B------:R-:W-:Y:S01]  /*0d40*/  FADD R3, R4, -R180 ;  /* 0x800000b404037221 */ /* 0x000fe20000000000 */
[----:B------:R-:W-:Y:S01]  /*0d50*/  FMUL R184, R170, R7 ;  /* 0x00000007aab87220 */ /* 0x000fe20000400000 */
[----:B------:R-:W-:Y:S01]  /*0d60*/  FADD R7, -R180, R38 ;  /* 0x00000026b4077221 */ /* 0x000fe20000000100 */
[----:B------:R-:W-:Y:S01]  /*0d70*/  FADD R185, R6, -R180 ;  /* 0x800000b406b97221 */ /* 0x000fe20000000000 */
[----:B------:R-:W-:Y:S01]  /*0d80*/  FMUL R38, R170, R5 ;  /* 0x00000005aa267220 */ /* 0x000fe20000400000 */
[----:B------:R-:W-:Y:S01]  /*0d90*/  FMUL R174, R135, R8 ;  /* 0x0000000887ae7220 */ /* 0x000fe20000400000 */
[----:B------:R-:W-:Y:S01]  /*0da0*/  FADD R5, -R180, R39 ;  /* 0x00000027b4057221 */ /* 0x000fe20000000100 */
[----:B------:R-:W-:Y:S01]  /*0db0*/  FMUL R3, R3, R170 ;  /* 0x000000aa03037220 */ /* 0x000fe20000400000 */
[----:B------:R-:W-:Y:S01]  /*0dc0*/  FMUL R172, R170, R185 ;  /* 0x000000b9aaac7220 */ /* 0x000fe20000400000 */
[----:B------:R-:W-:Y:S01]  /*0dd0*/  FMUL R185, R136, R9 ;  /* 0x0000000988b97220 */ /* 0x000fe20000400000 */
[----:B------:R-:W-:Y:S01]  /*0de0*/  FMUL R190, R170, R5 ;  /* 0x00000005aabe7220 */ /* 0x000fe20000400000 */
[----:B------:R-:W-:Y:S01]  /*0df0*/  FADD R4, RZ, R174 ;  /* 0x000000aeff047221 */ /* 0x000fe20000000000 */
[----:B------:R-:W-:Y:S01]  /*0e00*/  FFMA R5, R3, R174, RZ ;  /* 0x000000ae03057223 */ /* 0x000fe200000000ff */
[----:B------:R-:W-:-:S02]  /*0e10*/  FMUL R187, R137, R10 ;  /* 0x0000000a89bb7220 */ /* 0x000fc40000400000 */
[----:B------:R-:W-:Y:S01]  /*0e20*/  FADD R4, R4, R185 ;  /* 0x000000b904047221 */ /* 0x000fe20000000000 */
[----:B------:R-:W-:Y:S01]  /*0e30*/  FFMA R5, R2, R185, R5 ;  /* 0x000000b902057223 */ /* 0x000fe20000000005 */
[----:B------:R-:W-:Y:S02]  /*0e40*/  FMUL R189, R138, R11 ;  /* 0x0000000b8abd7220 */ /* 0x000fe40000400000 */
[----:B------:R-:W-:Y:S01]  /*0e50*/  FADD R4, R4, R187 ;  /* 0x000000bb04047221 */ /* 0x000fe20000000000 */
[----:B------:R-:W-:Y:S01]  /*0e60*/  FFMA R5, R172, R187, R5 ;  /* 0x000000bbac057223 */ /* 0x000fe20000000005 */
[----:B------:R-:W-:Y:S01]  /*0e70*/  FMUL R191, R139, R16 ;  /* 0x000000108bbf7220 */ /* 0x000fe20000400000 */
[----:B------:R-:W-:Y:S01]  /*0e80*/  FADD R13, -R180, R13 ;  /* 0x0000000db40d7221 */ /* 0x000fe20000000100 */
[----:B------:R-:W-:Y:S01]  /*0e90*/  FADD R4, R4, R189 ;  /* 0x000000bd04047221 */ /* 0x000fe20000000000 */
[----:B------:R-:W-:Y:S01]  /*0ea0*/  FFMA R5, R176, R189, R5 ;  /* 0x000000bdb0057223 */ /* 0x000fe20000000005 */
[----:B------:R-:W-:Y:S01]  /*0eb0*/  FMUL R193, R140, R17 ;  /* 0x000000118cc17220 */ /* 0x000fe20000400000 */
[----:B------:R-:W-:Y:S01]  /*0ec0*/  FMUL R182, R170, R13 ;  /* 0x0000000daab67220 */ /* 0x000fe20000400000 */
        /* <DEDUP_REMOVED lines=14> */
[C---:B------:R-:W-:Y:S01]  /*0fb0*/  FMUL R199, R170.reuse, R199 ;  /* 0x000000c7aac77220 */ /* 0x040fe20000400000 */
[----:B------:R-:W-:Y:S01]  /*0fc0*/  FMUL R44, R170, R7 ;  /* 0x00000007aa2c7220 */ /* 0x000fe20000400000 */
[----:B------:R-:W-:Y:S01]  /*0fd0*/  FADD R7, R4, R201 ;  /* 0x000000c904077221 */ /* 0x000fe20000000000 */
[----:B------:R-:W-:Y:S01]  /*0fe0*/  FFMA R4, R22, R201, R5 ;  /* 0x000000c916047223 */ /* 0x000fe20000000005 */
[C---:B------:R-:W-:Y:S01]  /*0ff0*/  FADD R91, R26.reuse, R91 ;  /* 0x0000005b1a5b7221 */ /* 0x040fe20000000000 */
[----:B------:R-:W-:Y:S01]  /*1000*/  FFMA R119, R26, R199, R119 ;  /* 0x000000c71a777223 */ /* 0x000fe20000000077 */
[----:B------:R-:W-:Y:S01]  /*1010*/  FMUL R26, R145, R26 ;  /* 0x0000001a911a7220 */ /* 0x000fe20000400000 */
[----:B------:R-:W-:Y:S01]  /*1020*/  FADD R7, R7, R24 ;  /* 0x0000001807077221 */ /* 0x000fe20000000000 */
[----:B------:R-:W-:Y:S01]  /*1030*/  FFMA R4, R23, R24, R4 ;  /* 0x0000001817047223 */ /* 0x000fe20000000004 */
[----:B------:R-:W-:-:S02]  /*1040*/  FADD R29, -R180, R29 ;  /* 0x0000001db41d7221 */ /* 0x000fc40000000100 */
[----:B------:R-:W-:Y:S01]  /*1050*/  FADD R7, R7, R26 ;  /* 0x0000001a07077221 */ /* 0x000fe20000000000 */
[----:B------:R-:W-:Y:S01]  /*1060*/  FFMA R4, R199, R26, R4 ;  /* 0x0000001ac7047223 */ /* 0x000fe20000000004 */
[----:B------:R-:W-:Y:S01]  /*1070*/  FADD R89, R32, R89 ;  /* 0x0000005920597221 */ /* 0x000fe20000000000 */
[----:B------:R-:W-:Y:S01]  /*1080*/  FMUL R188, R170, R29 ;  /* 0x0000001daabc7220 */ /* 0x000fe20000400000 */
[-C--:B------:R-:W-:Y:S01]  /*1090*/  FFMA R117, R30, R32.reuse, R117 ;  /* 0x000000201e757223 */ /* 0x080fe20000000075 */
[----:B------:R-:W-:Y:S01]  /*10a0*/  FMUL R32, R147, R32 ;  /* 0x0000002093207220 */ /* 0x000fe20000400000 */
[----:B------:R-:W-:Y:S01]  /*10b0*/  FADD R7, R7, R28 ;  /* 0x0000001c07077221 */ /* 0x000fe20000000000 */
[----:B------:R-:W-:Y:S01]  /*10c0*/  FFMA R5, R25, R28, R4 ;  /* 0x0000001c19057223 */ /* 0x000fe20000000004 */
[C---:B------:R-:W-:Y:S01]  /*10d0*/  FADD R88, R33.reuse, R88 ;  /* 0x0000005821587221 */ /* 0x040fe20000000000 */
[----:B------:R-:W-:Y:S01]  /*10e0*/  FMUL R27, R170, R27 ;  /* 0x0000001baa1b7220 */ /* 0x000fe20000400000 */
[----:B------:R-:W-:Y:S01]  /*10f0*/  FFMA R116, R33, R188, R116 ;  /* 0x000000bc21747223 */ /* 0x000fe20000000074 */
[----:B------:R-:W-:Y:S01]  /*1100*/  FMUL R33, R148, R33 ;  /* 0x0000002194217220 */ /* 0x000fe20000400000 */
[----:B------:R-:W-:Y:S01]  /*1110*/  FADD R4, R7, R32 ;  /* 0x0000002007047221 */ /* 0x000fe20000000000 */
[----:B------:R-:W-:Y:S01]  /*1120*/  FFMA R5, R30, R32, R5 ;  /* 0x000000201e057223 */ /* 0x000fe20000000005 */
[C---:B------:R-:W-:Y:S01]  /*1130*/  FADD R87, R34.reuse, R87 ;  /* 0x0000005722577221 */ /* 0x040fe20000000000 */
[----:B------:R-:W-:Y:S01]  /*1140*/  FFMA R115, R34, R27, R115 ;  /* 0x0000001b22737223 */ /* 0x000fe20000000073 */
[----:B------:R-:W-:Y:S01]  /*1150*/  FMUL R34, R149, R34 ;  /* 0x0000002295227220 */ /* 0x000fe20000400000 */
[----:B------:R-:W-:Y:S01]  /*1160*/  FADD R7, R4, R33 ;  /* 0x0000002104077221 */ /* 0x000fe20000000000 */
[----:B------:R-:W-:Y:S01]  /*1170*/  FADD R31, -R180, R31 ;  /* 0x0000001fb41f7221 */ /* 0x000fe20000000100 */
[----:B------:R-:W-:Y:S01]  /*1180*/  FFMA R4, R188, R33, R5 ;  /* 0x00000021bc047223 */ /* 0x000fe20000000005 */
[----:B------:R-:W-:Y:S01]  /*1190*/  FMUL R36, R150, R35 ;  /* 0x0000002396247220 */ /* 0x000fe20000400000 */
[----:B------:R-:W-:Y:S01]  /*11a0*/  FADD R7, R7, R34 ;  /* 0x0000002207077221 */ /* 0x000fe20000000000 */
[----:B------:R-:W-:Y:S01]  /*11b0*/  FMUL R29, R170, R31 ;  /* 0x0000001faa1d7220 */ /* 0x000fe20000400000 */
[----:B------:R-:W-:Y:S01]  /*11c0*/  FFMA R4, R27, R34, R4 ;  /* 0x000000221b047223 */ /* 0x000fe20000000004 */
[----:B------:R-:W-:Y:S01]  /*11d0*/  FMUL R31, R151, R40 ;  /* 0x00000028971f7220 */ /* 0x000fe20000400000 */
[----:B------:R-:W-:Y:S01]  /*11e0*/  FADD R6, R7, R36 ;  /* 0x0000002407067221 */ /* 0x000fe20000000000 */
[----:B------:R-:W-:Y:S01]  /*11f0*/  FADD R37, -R180, R37 ;  /* 0x00000025b4257221 */ /* 0x000fe20000000100 */
[----:B------:R-:W-:Y:S01]  /*1200*/  FFMA R5, R29, R36, R4 ;  /* 0x000000241d057223 */ /* 0x000fe20000000004 */
[----:B------:R-:W-:Y:S01]  /*1210*/  FADD R85, R40, R85 ;  /* 0x0000005528557221 */ /* 0x000fe20000000000 */
[----:B------:R-:W-:Y:S01]  /*1220*/  FFMA R113, R38, R40, R113 ;  /* 0x0000002826717223 */ /* 0x000fe20000000071 */
[----:B------:R-:W-:Y:S01]  /*1230*/  FMUL R40, R152, R41 ;  /* 0x0000002998287220 */ /* 0x000fe20000400000 */
[----:B------:R-:W-:Y:S01]  /*1240*/  FADD R7, R6, R31 ;  /* 0x0000001f06077221 */ /* 0x000fe20000000000 */
[----:B------:R-:W-:Y:S01]  /*1250*/  FMUL R37, R170, R37 ;  /* 0x00000025aa257220 */ /* 0x000fe20000400000 */
[----:B------:R-:W-:Y:S01]  /*1260*/  FFMA R4, R38, R31, R5 ;  /* 0x0000001f26047223 */ /* 0x000fe20000000005 */
[C---:B------:R-:W-:Y:S01]  /*1270*/  FADD R83, R42.reuse, R83 ;  /* 0x000000532a537221 */ /* 0x040fe20000000000 */
[----:B------:R-:W-:Y:S01]  /*1280*/  FFMA R111, R42, R39, R111 ;  /* 0x000000272a6f7223 */ /* 0x000fe2000000006f */
[----:B------:R-:W-:Y:S01]  /*1290*/  FMUL R42, R153, R42 ;  /* 0x0000002a992a7220 */ /* 0x000fe20000400000 */
[----:B------:R-:W-:Y:S01]  /*12a0*/  FADD R7, R7, R40 ;  /* 0x0000002807077221 */ /* 0x000fe20000000000 */
[----:B------:R-:W-:Y:S01]  /*12b0*/  FFMA R4, R37, R40, R4 ;  /* 0x0000002825047223 */ /* 0x000fe20000000004 */
[C---:B------:R-:W-:Y:S01]  /*12c0*/  FADD R82, R43.reuse, R82 ;  /* 0x000000522b527221 */ /* 0x040fe20000000000 */
[----:B------:R-:W-:Y:S01]  /*12d0*/  FFMA R110, R43, R190, R110 ;  /* 0x000000be2b6e7223 */ /* 0x000fe2000000006e */
[----:B------:R-:W-:Y:S01]  /*12e0*/  FADD R45, -R180, R45 ;  /* 0x0000002db42d7221 */ /* 0x000fe20000000100 */
[----:B------:R-:W-:Y:S01]  /*12f0*/  FMUL R43, R154, R43 ;  /* 0x0000002b9a2b7220 */ /* 0x000fe20000400000 */
[----:B------:R-:W-:Y:S01]  /*1300*/  FADD R6, R7, R42 ;  /* 0x0000002a07067221 */ /* 0x000fe20000000000 */
[C---:B------:R-:W-:Y:S01]  /*1310*/  FADD R84, R41.reuse, R84 ;  /* 0x0000005429547221 */ /* 0x040fe20000000000 */
[----:B------:R-:W-:Y:S01]  /*1320*/  FFMA R112, R41, R37, R112 ;  /* 0x0000002529707223 */ /* 0x000fe20000000070 */
[----:B------:R-:W-:Y:S01]  /*1330*/  FFMA R5, R39, R42, R4 ;  /* 0x0000002a27057223 */ /* 0x000fe20000000004 */
[----:B------:R-:W-:Y:S01]  /*1340*/  FADD R41, -R180, R46 ;  /* 0x0000002eb4297221 */ /* 0x000fe20000000100 */
[----:B------:R-:W-:Y:S01]  /*1350*/  FADD R81, R48, R81 ;  /* 0x0000005130517221 */ /* 0x000fe20000000000 */
[-C--:B------:R-:W-:Y:S01]  /*1360*/  FFMA R109, R44, R48.reuse, R109 ;  /* 0x000000302c6d7223 */ /* 0x080fe2000000006d */
[----:B------:R-:W-:Y:S01]  /*1370*/  FMUL R46, R170, R45 ;  /* 0x0000002daa2e7220 */ /* 0x000fe20000400000 */
[----:B------:R-:W-:Y:S01]  /*1380*/  FMUL R48, R155, R48 ;  /* 0x000000309b307220 */ /* 0x000fe20000400000 */
[----:B------:R-:W-:Y:S01]  /*1390*/  FADD R7, R6, R43 ;  /* 0x0000002b06077221 */ /* 0x000fe20000000000 */
[----:B------:R-:W-:Y:S01]  /*13a0*/  FFMA R5, R190, R43, R5 ;  /* 0x0000002bbe057223 */ /* 0x000fe20000000005 */
[----:B------:R-:W-:Y:S01]  /*13b0*/  FADD R47, -R180, R47 ;  /* 0x0000002fb42f7221 */ /* 0x000fe20000000100 */
[C---:B------:R-:W-:Y:S01]  /*13c0*/  FADD R80, R49.reuse, R80 ;  /* 0x0000005031507221 */ /* 0x040fe20000000000 */
[----:B------:R-:W-:Y:S01]  /*13d0*/  FFMA R108, R49, R46, R108 ;  /* 0x0000002e316c7223 */ /* 0x000fe2000000006c */
[----:B------:R-:W-:Y:S01]  /*13e0*/  FMUL R41, R170, R41 ;  /* 0x00000029aa297220 */ /* 0x000fe20000400000 */
[----:B------:R-:W-:Y:S01]  /*13f0*/  FMUL R49, R156, R49 ;  /* 0x000000319c317220 */ /* 0x000fe20000400000 */
[----:B------:R-:W-:Y:S01]  /*1400*/  FADD R4, R7, R48 ;  /* 0x0000003007047221 */ /* 0x000fe20000000000 */
[----:B------:R-:W-:Y:S01]  /*1410*/  FFMA R5, R44, R48, R5 ;  /* 0x000000302c057223 */ /* 0x000fe20000000005 */
[C---:B------:R-:W-:Y:S01]  /*1420*/  FADD R130, R9.reuse, R130 ;  /* 0x0000008209827221 */ /* 0x040fe20000000000 */
[----:B------:R-:W-:Y:S01]  /*1430*/  FFMA R132, R9, R2, R132 ;  /* 0x0000000209847223 */ /* 0x000fe20000000084 */
[C---:B------:R-:W-:Y:S01]  /*1440*/  FADD R79, R50.reuse, R79 ;  /* 0x0000004f324f7221 */ /* 0x040fe20000000000 */
[----:B------:R-:W-:Y:S01]  /*1450*/  FFMA R107, R50, R41, R107 ;  /* 0x00000029326b7223 */ /* 0x000fe2000000006b */
[----:B------:R-:W-:Y:S01]  /*1460*/  FMUL R192, R170, R47 ;  /* 0x0000002faac07220 */ /* 0x000fe20000400000 */
[----:B------:R-:W-:Y:S01]  /*1470*/  FADD R9, -R180, R52 ;  /* 0x00000034b4097221 */ /* 0x000fe20000000100 */
[----:B------:R-:W-:Y:S01]  /*1480*/  FMUL R50, R157, R50 ;  /* 0x000000329d327220 */ /* 0x000fe20000400000 */
[----:B------:R-:W-:Y:S01]  /*1490*/  FADD R7, R4, R49 ;  /* 0x0000003104077221 */ /* 0x000fe20000000000 */
[----:B------:R-:W-:Y:S01]  /*14a0*/  FFMA R6, R46, R49, R5 ;  /* 0x000000312e067223 */ /* 0x000fe20000000005 */
[----:B------:R-:W-:Y:S01]  /*14b0*/  FADD R45, -R180, R54 ;  /* 0x00000036b42d7221 */ /* 0x000fe20000000100 */
[----:B------:R-:W-:Y:S01]  /*14c0*/  FADD R131, R8, R131 ;  /* 0x0000008308837221 */ /* 0x000fe20000000000 */
[----:B------:R-:W-:Y:S01]  /*14d0*/  FFMA R168, R3, R8, R168 ;  /* 0x0000000803a87223 */ /* 0x000fe200000000a8 */
[C---:B------:R-:W-:Y:S01]  /*14e0*/  FADD R78, R51.reuse, R78 ;  /* 0x0000004e334e7221 */ /* 0x040fe20000000000 */
[----:B------:R-:W-:Y:S01]  /*14f0*/  FFMA R106, R51, R192, R106 ;  /* 0x000000c0336a7223 */ /* 0x000fe2000000006a */
[----:B------:R-:W-:Y:S01]  /*1500*/  FADD R53, -R180, R53 ;  /* 0x00000035b4357221 */ /* 0x000fe20000000100 */
        /* <DEDUP_REMOVED lines=24> */
[C---:B------:R-:W-:Y:S01]  /*1690*/  FADD R127, R10.reuse, R127 ;  /* 0x0000007f0a7f7221 */ /* 0x040fe20000000000 */
        /* <DEDUP_REMOVED lines=23> */
[----:B------:R-:W-:Y:S01]  /*1810*/  FADD R7, R8, R65 ;  /* 0x0000004108077221 */ /* 0x000fe20000000000 */
[----:B------:R-:W-:Y:S01]  /*1820*/  FADD R63, -R180, R63 ;  /* 0x0000003fb43f7221 */ /* 0x000fe20000000100 */
[----:B------:R-:W-:Y:S01]  /*1830*/  SHF.R.U32.HI R4, RZ, 0x5, R0 ;  /* 0x00000005ff047819 */ /* 0x000fe20000011600 */
[----:B------:R-:W-:Y:S01]  /*1840*/  FMUL R66, R165, R66 ;  /* 0x00000042a5427220 */ /* 0x000fe20000400000 */
[----:B------:R-:W-:Y:S01]  /*1850*/  FFMA R8, R62, R65, R5 ;  /* 0x000000413e087223 */ /* 0x000fe20000000005 */
[----:B------:R-:W-:Y:S01]  /*1860*/  FMUL R180, R170, R63 ;  /* 0x0000003faab47220 */ /* 0x000fe20000400000 */
[----:B------:R-:W-:Y:S01]  /*1870*/  LOP3.LUT R6, R4, 0x7fffff8, RZ, 0xc0, !PT ;  /* 0x07fffff804067812 */ /* 0x000fe200078ec0ff */
[----:B------:R-:W-:Y:S01]  /*1880*/  FMUL R47, R166, R67 ;  /* 0x00000043a62f7220 */ /* 0x000fe20000400000 */
[----:B------:R-:W-:Y:S01]  /*1890*/  FADD R10, R7, R66 ;  /* 0x00000042070a7221 */ /* 0x000fe20000000000 */
[----:B------:R-:W-:Y:S01]  /*18a0*/  FFMA R5, R53, R66, R8 ;  /* 0x0000004235057223 */ /* 0x000fe20000000008 */
[C---:B------:R-:W-:Y:S01]  /*18b0*/  FADD R128, R11.reuse, R128 ;  /* 0x000000800b807221 */ /* 0x040fe20000000000 */
[----:B------:R-:W-:Y:S01]  /*18c0*/  FFMA R126, R11, R176, R126 ;  /* 0x000000b00b7e7223 */ /* 0x000fe2000000007e */
[----:B------:R-:W-:Y:S01]  /*18d0*/  FADD R97, R16, R97 ;  /* 0x0000006110617221 */ /* 0x000fe20000000000 */
[----:B------:R-:W-:Y:S01]  /*18e0*/  FFMA R125, R178, R16, R125 ;  /* 0x00000010b27d7223 */ /* 0x000fe2000000007d */
[C---:B------:R-:W-:Y:S01]  /*18f0*/  FADD R96, R17.reuse, R96 ;  /* 0x0000006011607221 */ /* 0x040fe20000000000 */
        /* <DEDUP_REMOVED lines=31> */
.L_x_2728:
[----:B------:R-:W3:Y:S01]  /*1af0*/  @!P2 S2R R13, SR_CgaCtaId ;  /* 0x00000000000da919 */ /* 0x000ee20000008800 */
[----:B------:R-:W4:Y:S01]  /*1b00*/  LDC R52, c[0x0][0x210] ;  /* 0x00008400ff347b82 */ /* 0x000f220000000800 */
[----:B------:R-:W-:Y:S01]  /*1b10*/  LOP3.LUT R9, R4, 0x7, RZ, 0xc0, !PT ;  /* 0x0000000704097812 */ /* 0x000fe200078ec0ff */
[----:B------:R-:W-:Y:S05]  /*1b20*/  WARPSYNC.ALL ;  /* 0x0000000000007948 */ /* 0x000fea0003800000 */
[----:B------:R-:W-:Y:S01]  /*1b30*/  LOP3.LUT P1, RZ, R9, 0x1f, R0, 0xf8, !PT ;  /* 0x0000001f09ff7812 */ /* 0x000fe2000782f800 */
[----:B------:R-:W-:Y:S01]  /*1b40*/  BSSY B0, `(.L_x_2713) ;  /* 0x0000030000007945 */ /* 0x000fe20003800000 */
[----:B------:R-:W-:-:S02]  /*1b50*/  LOP3.LUT R198, R167, 0x1, RZ, 0xc0, !PT ;  /* 0x00000001a7c67812 */ /* 0x000fc400078ec0ff */
[----:B------:R-:W-:Y:S02]  /*1b60*/  CS2R R18, SRZ ;  /* 0x0000000000127805 */ /* 0x000fe4000001ff00 */
[----:B------:R-:W-:Y:S02]  /*1b70*/  @!P2 MOV R4, 0x400 ;  /* 0x000004000004a802 */ /* 0x000fe40000000f00 */
[----:B------:R-:W-:Y:S02]  /*1b80*/  IADD3 R12, -R198, RZ, RZ ;  /* 0x000000ffc60c7210 */ /* 0x000fe40007ffe1ff */
[----:B------:R-:W-:Y:S02]  /*1b90*/  LEA.HI R35, R0, R69, RZ, 0x18 ;  /* 0x0000004500237211 */ /* 0x000fe400078fc0ff */
[----:B------:R-:W-:Y:S01]  /*1ba0*/  @!P2 IADD3 R9, R6, R9, RZ ;  /* 0x000000090609a210 */ /* 0x000fe20007ffe0ff */
[----:B------:R-:W5:Y:S01]  /*1bb0*/  @!P1 LDC.64 R20, c[0x0][0x240] ;  /* 0x00009000ff149b82 */ /* 0x000f620000000a00 */
[----:B----4-:R-:W-:-:S04]  /*1bc0*/  SHF.L.U32 R11, R52, 0x3, RZ ;  /* 0x00000003340b7819 */ /* 0x010fc800000006ff */
[----:B------:R-:W-:Y:S02]  /*1bd0*/  LOP3.LUT R11, R12, R11, RZ, 0xc0, !PT ;  /* 0x0000000b0c0b7212 */ /* 0x000fe400078ec0ff */
[----:B------:R-:W-:Y:S02]  /*1be0*/  SHF.L.U32 R12, R35, 0x3, RZ ;  /* 0x00000003230c7819 */ /* 0x000fe400000006ff */
[----:B---3--:R-:W-:Y:S02]  /*1bf0*/  @!P2 LEA R4, R13, R4, 0x18 ;  /* 0x000000040d04a211 */ /* 0x008fe400078ec0ff */
[----:B------:R-:W-:Y:S02]  /*1c00*/  IADD3 R63, P3, R11, R12, RZ ;  /* 0x0000000c0b3f7210 */ /* 0x000fe40007f7e0ff */
[----:B------:R-:W-:Y:S01]  /*1c10*/  @!P2 LEA R9, R9, R4, 0x3 ;  /* 0x000000040909a211 */ /* 0x000fe200078e18ff */
[----:B-1----:R-:W-:Y:S01]  /*1c20*/  FADD R4, R5, R8 ;  /* 0x0000000805047221 */ /* 0x002fe20000000000 */
[----:B0-2---:R-:W-:Y:S01]  /*1c30*/  FADD R5, R7, R10 ;  /* 0x0000000a07057221 */ /* 0x005fe20000000000 */
[----:B------:R-:W-:-:S02]  /*1c40*/  @!P1 IADD3 R7, P4, R133, R63, RZ ;  /* 0x0000003f85079210 */ /* 0x000fc40007f9e0ff */
[----:B------:R-:W-:Y:S02]  /*1c50*/  IADD3.X R67, RZ, RZ, RZ, P3, !PT ;  /* 0x000000ffff437210 */ /* 0x000fe40001ffe4ff */
[----:B------:R0:W-:Y:S01]  /*1c60*/  @!P2 STS.64 [R9], R4 ;  /* 0x000000040900a388 */ /* 0x0001e20000000a00 */
[----:B------:R-:W-:Y:S01]  /*1c70*/  BAR.SYNC.DEFER_BLOCKING 0x0 ;  /* 0x0000000000007b1d */ /* 0x000fe20000010000 */
[----:B------:R-:W-:Y:S02]  /*1c80*/  @!P1 IADD3.X R8, RZ, R67, RZ, P4, !PT ;  /* 0x00000043ff089210 */ /* 0x000fe400027fe4ff */
[----:B-----5:R-:W-:-:S04]  /*1c90*/  @!P1 LEA R20, P2, R7, R20, 0x3 ;  /* 0x0000001407149211 */ /* 0x020fc800078418ff */
[----:B------:R-:W-:Y:S01]  /*1ca0*/  @!P1 LEA.HI.X R21, R7, R21, R8, 0x3, P2 ;  /* 0x0000001507159211 */ /* 0x000fe200010f1c08 */
[----:B------:R-:W-:Y:S08]  /*1cb0*/  @P1 BRA `(.L_x_2714) ;  /* 0x0000000000601947 */ /* 0x000ff00003800000 */
[----:B------:R-:W1:Y:S01]  /*1cc0*/  S2UR UR5, SR_CgaCtaId ;  /* 0x00000000000579c3 */ /* 0x000e620000008800 */
[----:B------:R-:W-:Y:S02]  /*1cd0*/  UMOV UR4, 0x400 ;  /* 0x0000040000047882 */ /* 0x000fe40000000000 */
[----:B-1----:R-:W-:-:S06]  /*1ce0*/  ULEA UR4, UR5, UR4, 0x18 ;  /* 0x0000000405047291 */ /* 0x002fcc000f8ec03f */
[----:B------:R-:W-:-:S05]  /*1cf0*/  LEA R55, R6, UR4, 0x3 ;  /* 0x0000000406377c11 */ /* 0x000fca000f8e18ff */
[----:B0-----:R-:W0:Y:S04]  /*1d00*/  LDS.128 R4, [R55] ;  /* 0x0000000037047984 */ /* 0x001e280000000c00 */
        /* <DEDUP_REMOVED lines=19> */
.L_x_2714:
[----:B------:R-:W-:Y:S05]  /*1e40*/  BSYNC B0 ;  /* 0x0000000000007941 */ /* 0x000fea0003800000 */
.L_x_2713:
[----:B------:R1:W-:Y:S01]  /*1e50*/  @!P1 STG.E.64 desc[UR6][R20.64], R18 ;  /* 0x0000001214009986 */ /* 0x0003e2000c101b06 */
[----:B------:R-:W-:-:S13]  /*1e60*/  ISETP.NE.AND P1, PT, R0, RZ, PT ;  /* 0x000000ff0000720c */ /* 0x000fda0003f25270 */
[----:B-1----:R-:W-:Y:S05]  /*1e70*/  @P1 BRA `(.L_x_2715) ;  /* 0x0000000000541947 */ /* 0x002fea0003800000 */
[----:B------:R-:W-:Y:S01]  /*1e80*/  ISETP.NE.AND P1, PT, R198, RZ, PT ;  /* 0x000000ffc600720c */ /* 0x000fe20003f25270 */
[----:B------:R-:W-:Y:S01]  /*1e90*/  HFMA2.MMA R7, -RZ, RZ, 0, 5.9604644775390625e-08 ;  /* 0x00000001ff077435 */ /* 0x000fe200000001ff */
[----:B------:R-:W-:Y:S02]  /*1ea0*/  ULDC.64 UR4, c[0x0][0x248] ;  /* 0x0000920000047ab9 */ /* 0x000fe40000000a00 */
[----:B0-----:R-:W-:Y:S02]  /*1eb0*/  SEL R4, R52, RZ, P1 ;  /* 0x000000ff34047207 */ /* 0x001fe40000800000 */
        /* <DEDUP_REMOVED lines=12> */
.L_x_2716:
[----:B------:R-:W2:Y:S04]  /*1f80*/  LDG.E.STRONG.GPU R6, desc[UR6][R4.64] ;  /* 0x0000000604067981 */ /* 0x000ea8000c1ef900 */
[----:B--2---:R-:W-:Y:S01]  /*1f90*/  CCTL.IVALL ;  /* 0x00000000ff00798f */ /* 0x004fe20002000000 */
[----:B------:R-:W-:Y:S05]  /*1fa0*/  YIELD ;  /* 0x0000000000007946 */ /* 0x000fea0003800000 */
[----:B------:R-:W-:-:S13]  /*1fb0*/  ISETP.NE.AND P1, PT, R6, R9, PT ;  /* 0x000000090600720c */ /* 0x000fda0003f25270 */
[----:B------:R-:W-:Y:S05]  /*1fc0*/  @P1 BRA `(.L_x_2716) ;  /* 0xfffffffc00ec1947 */ /* 0x000fea000383ffff */
.L_x_2715:
[----:B------:R-:W-:Y:S01]  /*1fd0*/  ISETP.GT.U32.AND P1, PT, R134, 0x7, PT ;  /* 0x000000078600780c */ /* 0x000fe20003f24070 */
[----:B------:R-:W-:Y:S05]  /*1fe0*/  WARPSYNC.ALL ;  /* 0x0000000000007948 */ /* 0x000fea0003800000 */
[----:B------:R-:W-:Y:S01]  /*1ff0*/  BAR.SYNC.DEFER_BLOCKING 0x0 ;  /* 0x0000000000007b1d */ /* 0x000fe20000010000 */
[----:B0-----:R-:W-:Y:S02]  /*2000*/  CS2R R6, SRZ ;  /* 0x0000000000067805 */ /* 0x001fe4000001ff00 */
        /* <DEDUP_REMOVED lines=32> */
[----:B------:R-:W0:Y:S01]  /*2210*/  LDC.64 R4, c[0x0][0x278] ;  /* 0x00009e00ff047b82 */ /* 0x000e220000000a00 */
        /* <DEDUP_REMOVED lines=45> */
[----:B------:R-:W-:Y:S01]  /*24f0*/  IADD3 R25, R181, 0x2000, RZ ;  /* 0x00002000b5197810 */ /* 0x000fe20007ffe0ff */
[----:B------:R-:W-:Y:S01]  /*2500*/  FADD R9, R32, -R9 ;  /* 0x8000000920097221 */ /* 0x000fe20000000000 */
[----:B------:R-:W-:Y:S01]  /*2510*/  FADD R11, R33, -R188 ;  /* 0x800000bc210b7221 */ /* 0x000fe20000000000 */
[----:B------:R-:W-:Y:S01]  /*2520*/  FADD R41, R34, -R27 ;  /* 0x8000001b22297221 */ /* 0x000fe20000000000 */
[----:B------:R-:W-:Y:S01]  /*2530*/  FADD R45, R36, -R29 ;  /* 0x8000001d242d7221 */ /* 0x000fe20000000000 */
[----:B------:R-:W-:Y:S01]  /*2540*/  FADD R55, R40, -R37 ;  /* 0x8000002528377221 */ /* 0x000fe20000000000 */
        /* <DEDUP_REMOVED lines=8> */
[----:B------:R-:W-:-:S04]  /*25d0*/  IMAD.WIDE.U32 R36, R179, 0x10, R4 ;  /* 0x00000010b3247825 */ /* 0x000fc800078e0004 */
        /* <DEDUP_REMOVED lines=19> */
[----:B------:R-:W-:Y:S01]  /*2710*/  FADD R207, R64, -R207 ;  /* 0x800000cf40cf7221 */ /* 0x000fe20000000000 */
[----:B------:R-:W-:Y:S01]  /*2720*/  FADD R65, R65, -R62 ;  /* 0x8000003e41417221 */ /* 0x000fe20000000000 */
[----:B------:R-:W-:Y:S01]  /*2730*/  FADD R209, R66, -R209 ;  /* 0x800000d142d17221 */ /* 0x000fe20000000000 */
[----:B------:R-:W-:-:S04]  /*2740*/  IMAD.WIDE.U32 R24, R25, 0x10, R4 ;  /* 0x0000001019187825 */ /* 0x000fc800078e0004 */
[C---:B------:R-:W-:Y:S01]  /*2750*/  FMUL R7, R170.reuse, R45 ;  /* 0x0000002daa077220 */ /* 0x040fe20000400000 */
[----:B------:R-:W-:Y:S01]  /*2760*/  FMUL R6, R170, R41 ;  /* 0x00000029aa067220 */ /* 0x000fe20000400000 */
[----:B------:R0:W-:Y:S01]  /*2770*/  STG.E.128 desc[UR6][R32.64], R12 ;  /* 0x0000000c20007986 */ /* 0x0001e2000c101d06 */
[----:B------:R-:W-:-:S04]  /*2780*/  IMAD.WIDE.U32 R26, R183, 0x10, R4 ;  /* 0x00000010b71a7825 */ /* 0x000fc800078e0004 */
[C---:B------:R-:W-:Y:S01]  /*2790*/  FMUL R10, R170.reuse, R61 ;  /* 0x0000003daa0a7220 */ /* 0x040fe20000400000 */
[----:B------:R-:W-:Y:S01]  /*27a0*/  FMUL R8, R170, R53 ;  /* 0x00000035aa087220 */ /* 0x000fe20000400000 */
[----:B------:R1:W-:Y:S01]  /*27b0*/  STG.E.128 desc[UR6][R36.64], R16 ;  /* 0x0000001024007986 */ /* 0x0003e2000c101d06 */
[--C-:B------:R-:W-:Y:S01]  /*27c0*/  IMAD.WIDE.U32 R28, R171, 0x10, R4.reuse ;  /* 0x00000010ab1c7825 */ /* 0x100fe200078e0004 */
[----:B------:R-:W-:Y:S02]  /*27d0*/  SEL R172, RZ, 0x1, P0 ;  /* 0x00000001ffac7807 */ /* 0x000fe40000000000 */
[----:B------:R2:W-:Y:S01]  /*27e0*/  STG.E.128 desc[UR6][R38.64], R20 ;  /* 0x0000001426007986 */ /* 0x0005e2000c101d06 */
[----:B------:R-:W-:-:S04]  /*27f0*/  IMAD.WIDE.U32 R30, R173, 0x10, R4 ;  /* 0x00000010ad1e7825 */ /* 0x000fc800078e0004 */
[C---:B------:R-:W-:Y:S01]  /*2800*/  FMUL R5, R170.reuse, R11 ;  /* 0x0000000baa057220 */ /* 0x040fe20000400000 */
[C---:B------:R-:W-:Y:S01]  /*2810*/  FMUL R4, R170.reuse, R9 ;  /* 0x00000009aa047220 */ /* 0x040fe20000400000 */
[C---:B------:R-:W-:Y:S01]  /*2820*/  FMUL R11, R170.reuse, R43 ;  /* 0x0000002baa0b7220 */ /* 0x040fe20000400000 */
[----:B------:R-:W-:-:S03]  /*2830*/  FMUL R9, R170, R55 ;  /* 0x00000037aa097220 */ /* 0x000fc60000400000 */
[----:B------:R3:W-:Y:S01]  /*2840*/  STG.E.128 desc[UR6][R2.64], R4 ;  /* 0x0000000402007986 */ /* 0x0007e2000c101d06 */
[C---:B0-----:R-:W-:Y:S01]  /*2850*/  FMUL R15, R170.reuse, R51 ;  /* 0x00000033aa0f7220 */ /* 0x041fe20000400000 */
[C---:B------:R-:W-:Y:S01]  /*2860*/  FMUL R14, R170.reuse, R67 ;  /* 0x00000043aa0e7220 */ /* 0x040fe20000400000 */
[C---:B------:R-:W-:Y:S01]  /*2870*/  FMUL R13, R170.reuse, R49 ;  /* 0x00000031aa0d7220 */ /* 0x040fe20000400000 */
[C---:B------:R-:W-:Y:S01]  /*2880*/  FMUL R12, R170.reuse, R63 ;  /* 0x0000003faa0c7220 */ /* 0x040fe20000400000 */
        /* <DEDUP_REMOVED lines=10> */
[----:B------:R3:W-:Y:S04]  /*2930*/  STG.E.128 desc[UR6][R28.64], R16 ;  /* 0x000000101c007986 */ /* 0x0007e8000c101d06 */
[----:B------:R3:W-:Y:S01]  /*2940*/  STG.E.128 desc[UR6][R30.64], R20 ;  /* 0x000000141e007986 */ /* 0x0007e2000c101d06 */
[----:B------:R-:W-:Y:S05]  /*2950*/  @!P1 BRA `(.L_x_2717) ;  /* 0xffffffdc00a89947 */ /* 0x000fea000383ffff */
[----:B---3--:R-:W-:Y:S02]  /*2960*/  MOV R26, R91 ;  /* 0x0000005b001a7202 */ /* 0x008fe40000000f00 */
        /* <DEDUP_REMOVED lines=63> */
.L_x_2711:
        /* <DEDUP_REMOVED lines=48> */
.L_x_2712:
[----:B------:R-:W-:Y:S01]  /*3060*/  HFMA2.MMA R17, -RZ, RZ, 0, 9.5367431640625e-07 ;  /* 0x00000010ff117435 */ /* 0x000fe200000001ff */
[----:B------:R-:W-:Y:S02]  /*3070*/  MOV R16, R10 ;  /* 0x0000000a00107202 */ /* 0x000fe40000000f00 */
[----:B------:R-:W-:Y:S02]  /*3080*/  MOV R18, 0x1f ;  /* 0x0000001f00127802 */ /* 0x000fe40000000f00 */
[----:B------:R-:W-:-:S07]  /*3090*/  MOV R15, 0xffffffff ;  /* 0xffffffff000f7802 */ /* 0x000fce0000000f00 */
[----:B------:R-:W-:Y:S05]  /*30a0*/  WARPSYNC.COLLECTIVE R15, `(.L_x_2718) ;  /* 0x000000000f087348 */ /* 0x000fea0003c00000 */
[----:B------:R0:W1:Y:S02]  /*30b0*/  SHFL.DOWN P1, R13, R16, R17, R18 ;  /* 0x08000011100d7389 */ /* 0x0000640000020012 */
[----:B01----:R-:W-:Y:S01]  /*30c0*/  ENDCOLLECTIVE ;  /* 0x000000000000791b */ /* 0x003fe20003800000 */
.L_x_2718:
[----:B------:R-:W-:Y:S02]  /*30d0*/  MOV R16, R5 ;  /* 0x0000000500107202 */ /* 0x000fe40000000f00 */
[----:B------:R-:W-:-:S07]  /*30e0*/  MOV R7, R13 ;  /* 0x0000000d00077202 */ /* 0x000fce0000000f00 */
[----:B------:R-:W-:Y:S05]  /*30f0*/  WARPSYNC.COLLECTIVE R15, `(.L_x_2719) ;  /* 0x000000000f087348 */ /* 0x000fea0003c00000 */
[----:B------:R0:W1:Y:S02]  /*3100*/  SHFL.DOWN P1, R13, R16, R17, R18 ;  /* 0x08000011100d7389 */ /* 0x0000640000020012 */
[----:B01----:R-:W-:Y:S01]  /*3110*/  ENDCOLLECTIVE ;  /* 0x000000000000791b */ /* 0x003fe20003800000 */
.L_x_2719:
[----:B------:R-:W-:Y:S01]  /*3120*/  FADD R7, R10, R7 ;  /* 0x000000070a077221 */ /* 0x000fe20000000000 */
[----:B------:R-:W-:-:S04]  /*3130*/  HFMA2.MMA R17, -RZ, RZ, 0, 4.76837158203125e-07 ;  /* 0x00000008ff117435 */ /* 0x000fc800000001ff */
[----:B------:R-:W-:Y:S02]  /*3140*/  MOV R16, R7 ;  /* 0x0000000700107202 */ /* 0x000fe40000000f00 */
[----:B------:R-:W-:-:S07]  /*3150*/  MOV R8, R13 ;  /* 0x0000000d00087202 */ /* 0x000fce0000000f00 */
[----:B------:R-:W-:Y:S05]  /*3160*/  WARPSYNC.COLLECTIVE R15, `(.L_x_2720) ;  /* 0x000000000f087348 */ /* 0x000fea0003c00000 */
[----:B------:R0:W1:Y:S02]  /*3170*/  SHFL.DOWN P1, R13, R16, R17, R18 ;  /* 0x08000011100d7389 */ /* 0x0000640000020012 */
[----:B01----:R-:W-:Y:S01]  /*3180*/  ENDCOLLECTIVE ;  /* 0x000000000000791b */ /* 0x003fe20003800000 */
.L_x_2720:
[----:B------:R-:W-:-:S05]  /*3190*/  FADD R8, R5, R8 ;  /* 0x0000000805087221 */ /* 0x000fca0000000000 */
[----:B------:R-:W-:Y:S02]  /*31a0*/  MOV R16, R8 ;  /* 0x0000000800107202 */ /* 0x000fe40000000f00 */
[----:B------:R-:W-:-:S07]  /*31b0*/  MOV R12, R13 ;  /* 0x0000000d000c7202 */ /* 0x000fce0000000f00 */
[----:B------:R-:W-:Y:S05]  /*31c0*/  WARPSYNC.COLLECTIVE R15, `(.L_x_2721) ;  /* 0x000000000f087348 */ /* 0x000fea0003c00000 */
[----:B------:R0:W1:Y:S02]  /*31d0*/  SHFL.DOWN P1, R13, R16, R17, R18 ;  /* 0x08000011100d7389 */ /* 0x0000640000020012 */
[----:B01----:R-:W-:Y:S01]  /*31e0*/  ENDCOLLECTIVE ;  /* 0x000000000000791b */ /* 0x003fe20003800000 */
.L_x_2721:
[----:B------:R-:W-:Y:S01]  /*31f0*/  FADD R12, R7, R12 ;  /* 0x0000000c070c7221 */ /* 0x000fe20000000000 */
[----:B------:R-:W-:-:S04]  /*3200*/  HFMA2.MMA R17, -RZ, RZ, 0, 2.384185791015625e-07 ;  /* 0x00000004ff117435 */ /* 0x000fc800000001ff */
[----:B------:R-:W-:Y:S02]  /*3210*/  MOV R16, R12 ;  /* 0x0000000c00107202 */ /* 0x000fe40000000f00 */
[----:B------:R-:W-:-:S07]  /*3220*/  MOV R9, R13 ;  /* 0x0000000d00097202 */ /* 0x000fce0000000f00 */
[----:B------:R-:W-:Y:S05]  /*3230*/  WARPSYNC.COLLECTIVE R15, `(.L_x_2722) ;  /* 0x000000000f087348 */ /* 0x000fea0003c00000 */
[----:B------:R0:W1:Y:S02]  /*3240*/  SHFL.DOWN P1, R13, R16, R17, R18 ;  /* 0x08000011100d7389 */ /* 0x0000640000020012 */
[----:B01----:R-:W-:Y:S01]  /*3250*/  ENDCOLLECTIVE ;  /* 0x000000000000791b */ /* 0x003fe20003800000 */
.L_x_2722:
[----:B------:R-:W-:-:S05]  /*3260*/  FADD R9, R8, R9 ;  /* 0x0000000908097221 */ /* 0x000fca0000000000 */
[----:B------:R-:W-:Y:S02]  /*3270*/  MOV R16, R9 ;  /* 0x0000000900107202 */ /* 0x000fe40000000f00 */
[----:B------:R-:W-:-:S07]  /*3280*/  MOV R11, R13 ;  /* 0x0000000d000b7202 */ /* 0x000fce0000000f00 */
[----:B------:R-:W-:Y:S05]  /*3290*/  WARPSYNC.COLLECTIVE R15, `(.L_x_2723) ;  /* 0x000000000f087348 */ /* 0x000fea0003c00000 */
[----:B------:R0:W1:Y:S02]  /*32a0*/  SHFL.DOWN P1, R13, R16, R17, R18 ;  /* 0x08000011100d7389 */ /* 0x0000640000020012 */
[----:B01----:R-:W-:Y:S01]  /*32b0*/  ENDCOLLECTIVE ;  /* 0x000000000000791b */ /* 0x003fe20003800000 */
.L_x_2723:
[----:B------:R-:W-:Y:S01]  /*32c0*/  FADD R11, R12, R11 ;  /* 0x0000000b0c0b7221 */ /* 0x000fe20000000000 */
[----:B------:R-:W-:-:S04]  /*32d0*/  HFMA2.MMA R17, -RZ, RZ, 0, 1.1920928955078125e-07 ;  /* 0x00000002ff117435 */ /* 0x000fc800000001ff */
[----:B------:R-:W-:Y:S02]  /*32e0*/  MOV R16, R11 ;  /* 0x0000000b00107202 */ /* 0x000fe40000000f00 */
[----:B------:R-:W-:-:S07]  /*32f0*/  MOV R14, R13 ;  /* 0x0000000d000e7202 */ /* 0x000fce0000000f00 */
[----:B------:R-:W-:Y:S05]  /*3300*/  WARPSYNC.COLLECTIVE R15, `(.L_x_2724) ;  /* 0x000000000f087348 */ /* 0x000fea0003c00000 */
[----:B------:R0:W1:Y:S02]  /*3310*/  SHFL.DOWN P1, R13, R16, R17, R18 ;  /* 0x08000011100d7389 */ /* 0x0000640000020012 */
[----:B01----:R-:W-:Y:S01]  /*3320*/  ENDCOLLECTIVE ;  /* 0x000000000000791b */ /* 0x003fe20003800000 */
.L_x_2724:
[----:B------:R-:W-:-:S05]  /*3330*/  FADD R14, R9, R14 ;  /* 0x0000000e090e7221 */ /* 0x000fca0000000000 */
[----:B------:R-:W-:Y:S02]  /*3340*/  MOV R16, R14 ;  /* 0x0000000e00107202 */ /* 0x000fe40000000f00 */
[----:B------:R-:W-:-:S07]  /*3350*/  MOV R10, R13 ;  /* 0x0000000d000a7202 */ /* 0x000fce0000000f00 */
[----:B------:R-:W-:Y:S05]  /*3360*/  WARPSYNC.COLLECTIVE R15, `(.L_x_2725) ;  /* 0x000000000f087348 */ /* 0x000fea0003c00000 */
[----:B------:R0:W1:Y:S02]  /*3370*/  SHFL.DOWN P1, R13, R16, R17, R18 ;  /* 0x08000011100d7389 */ /* 0x0000640000020012 */
[----:B01----:R-:W-:Y:S01]  /*3380*/  ENDCOLLECTIVE ;  /* 0x000000000000791b */ /* 0x003fe20003800000 */
.L_x_2725:
[----:B------:R-:W-:Y:S01]  /*3390*/  FADD R5, R11, R10 ;  /* 0x0000000a0b057221 */ /* 0x000fe20000000000 */
[----:B------:R-:W-:-:S04]  /*33a0*/  HFMA2.MMA R17, -RZ, RZ, 0, 5.9604644775390625e-08 ;  /* 0x00000001ff117435 */ /* 0x000fc800000001ff */
[----:B------:R-:W-:Y:S01]  /*33b0*/  MOV R16, R5 ;  /* 0x0000000500107202 */ /* 0x000fe20000000f00 */
[----:B------:R-:W-:-:S07]  /*33c0*/  FADD R7, R14, R13 ;  /* 0x0000000d0e077221 */ /* 0x000fce0000000000 */
[----:B------:R-:W-:Y:S05]  /*33d0*/  WARPSYNC.COLLECTIVE R15, `(.L_x_2726) ;  /* 0x000000000f087348 */ /* 0x000fea0003c00000 */
[----:B------:R0:W1:Y:S02]  /*33e0*/  SHFL.DOWN P1, R13, R16, R17, R18 ;  /* 0x08000011100d7389 */ /* 0x0000640000020012 */
[----:B01----:R-:W-:Y:S01]  /*33f0*/  ENDCOLLECTIVE ;  /* 0x000000000000791b */ /* 0x003fe20003800000 */
.L_x_2726:
[----:B------:R-:W-:Y:S02]  /*3400*/  MOV R16, R7 ;  /* 0x0000000700107202 */ /* 0x000fe40000000f00 */
[----:B------:R-:W-:-:S07]  /*3410*/  MOV R8, R13 ;  /* 0x0000000d00087202 */ /* 0x000fce0000000f00 */
[----:B------:R-:W-:Y:S05]  /*3420*/  WARPSYNC.COLLECTIVE R15, `(.L_x_2727) ;  /* 0x000000000f087348 */ /* 0x000fea0003c00000 */
[----:B------:R0:W1:Y:S02]  /*3430*/  SHFL.DOWN P1, R13, R16, R17, R18 ;  /* 0x08000011100d7389 */ /* 0x0000640000020012 */
[----:B01----:R-:W-:Y:S01]  /*3440*/  ENDCOLLECTIVE ;  /* 0x000000000000791b */ /* 0x003fe20003800000 */
.L_x_2727:
[----:B------:R-:W-:Y:S01]  /*3450*/  MOV R10, R13 ;  /* 0x0000000d000a7202 */ /* 0x000fe20000000f00 */
[----:B------:R-:W-:Y:S06]  /*3460*/  BRA `(.L_x_2728) ;  /* 0xffffffe400a07947 */ /* 0x000fec000383ffff */
.L_x_2729:
        /* <DEDUP_REMOVED lines=9> */
.L_x_7902:


//--------------------- .text._ZN18transformer_engine13normalization28ln_bwd_finalize_tuned_kernelINS0_22Kernel_traits_finalizeILj49152E13__nv_bfloat16fS3_fjLj1024ELj4ENS0_18Kernel_traits_baseILj49152ES3_fS3_fjLj1024EEEEEEEvNS0_20BackwardKernelParamsE --------------------------
	.section	.text._ZN18transformer_engine13normalization28ln_bwd_finalize_tuned_kernelINS0_22Kernel_traits_finalizeILj49152E13__nv_bfloat16fS3_fjLj1024ELj4ENS0_18Kernel_traits_baseILj49152ES3_fS3_fjLj1024EEEEEEEvNS0_20BackwardKernelParamsE,"ax",@progbits
	.align	128
        .global         _ZN18transformer_engine13normalization28ln_bwd_finalize_tuned_kernelINS0_22Kernel_traits_finalizeILj49152E13__nv_bfloat16fS3_fjLj1024ELj4ENS0_18Kernel_traits_baseILj49152ES3_fS3_fjLj1024EEEEEEEvNS0_20BackwardKernelParamsE
        .type           _ZN18transformer_engine13normalization28ln_bwd_finalize_tuned_kernelINS0_22Kernel_traits_finalizeILj49152E13__nv_bfloat16fS3_fjLj1024ELj4ENS0_18Kernel_traits_baseILj49152ES3_fS3_fjLj1024EEEEEEEvNS0_20BackwardKernelParamsE,@function
        .size           _ZN18transformer_engine13normalization28ln_bwd_finalize_tuned_kernelINS0_22Kernel_traits_finalizeILj49152E13__nv_bfloat16fS3_fjLj1024ELj4ENS0_18Kernel_traits_baseILj49152ES3_fS3_fjLj1024EEEEEEEvNS0_20BackwardKernelParamsE,(.L_x_7903 - _ZN18transformer_engine13normalization28ln_bwd_finalize_tuned_kernelINS0_22Kernel_traits_finalizeILj49152E13__nv_bfloat16fS3_fjLj1024ELj4ENS0_18Kernel_traits_baseILj49152ES3_fS3_fjLj1024EEEEEEEvNS0_20BackwardKernelParamsE)
        .other          _ZN18transformer_engine13normalization28ln_bwd_finalize_tuned_kernelINS0_22Kernel_traits_finalizeILj49152E13__nv_bfloat16fS3_fjLj1024ELj4ENS0_18Kernel_traits_baseILj49152ES3_fS3_fjLj1024EEEEEEEvNS0_20BackwardKernelParamsE,@"STO_CUDA_ENTRY STV_DEFAULT"
_ZN18transformer_engine13normalization28ln_bwd_finalize_tuned_kernelINS0_22Kernel_traits_finalizeILj49152E13__nv_bfloat16fS3_fjLj1024ELj4ENS0_18Kernel_traits_baseILj49152ES3_fS3_fjLj1024EEEEEEEvNS0_20BackwardKernelParamsE:
.text._ZN18transformer_engine13normalization28ln_bwd_finalize_tuned_kernelINS0_22Kernel_traits_finalizeILj49152E13__nv_bfloat16fS3_fjLj1024ELj4ENS0_18Kernel_traits_baseILj49152ES3_fS3_fjLj1024EEEEEEEvNS0_20BackwardKernelParamsE:
        /* <DEDUP_REMOVED lines=20> */
.L_x_2741:
        /* <DEDUP_REMOVED lines=9> */
[----:B------:R-:W-:-:S07]  /*01d0*/  @P1 IMAD R9, R24, 0xc000, R5 ;  /* 0x0000c00018091824 */ /* 0x000fce00078e0205 */
[----:B------:R-:W1:Y:S01]  /*01e0*/  @P1 LDC.64 R14, c[0x0][0x270] ;  /* 0x00009c00ff0e1b82 */ /* 0x000e620000000a00 */
[----:B0-----:R-:W-:-:S06]  /*01f0*/  @P1 IMAD.WIDE.U32 R12, R9, 0x4, R12 ;  /* 0x00000004090c1825 */ /* 0x001fcc00078e000c */
[----:B------:R-:W2:Y:S01]  /*0200*/  @P1 LDG.E R13, desc[UR6][R12.64] ;  /* 0x000000060c0d1981 */ /* 0x000ea2000c1e1900 */
[----:B-1----:R-:W-:-:S06]  /*0210*/  @P1 IMAD.WIDE.U32 R14, R9, 0x4, R14 ;  /* 0x00000004090e1825 */ /* 0x002fcc00078e000e */
[----:B------:R-:W3:Y:S01]  /*0220*/  @P1 LDG.E R15, desc[UR6][R14.64] ;  /* 0x000000060e0f1981 */ /* 0x000ee2000c1e1900 */
[----:B------:R-:W-:-:S04]  /*0230*/  @P1 IADD3 R24, R24, 0x20, RZ ;  /* 0x0000002018181810 */ /* 0x000fc80007ffe0ff */
[----:B------:R-:W-:Y:S01]  /*0240*/  ISETP.GE.U32.AND P0, PT, R24, R8, PT ;  /* 0x000000081800720c */ /* 0x000fe20003f06070 */
[----:B------:R-:W-:-:S05]  /*0250*/  IMAD.IADD R9, R8, 0x1, -R24 ;  /* 0x0000000108097824 */ /* 0x000fca00078e0a18 */
[----:B------:R-:W-:Y:S02]  /*0260*/  ISETP.LE.U32.OR P0, PT, R9, 0x60, P0 ;  /* 0x000000600900780c */ /* 0x000fe40000703470 */
[----:B------:R-:W-:Y:S02]  /*0270*/  MOV R10, RZ ;  /* 0x000000ff000a7202 */ /* 0x000fe40000000f00 */
[----:B------:R-:W-:Y:S01]  /*0280*/  MOV R26, RZ ;  /* 0x000000ff001a7202 */ /* 0x000fe20000000f00 */
[----:B------:R-:W-:Y:S02]  /*0290*/  BSSY B1, `(.L_x_2732) ;  /* 0x0000028000017945 */ /* 0x000fe40003800000 */
[----:B--2---:R-:W-:Y:S02]  /*02a0*/  @P1 FADD R10, R10, R13 ;  /* 0x0000000d0a0a1221 */ /* 0x004fe40000000000 */
[----:B---3--:R-:W-:Y:S01]  /*02b0*/  @P1 FADD R26, R26, R15 ;  /* 0x0000000f1a1a1221 */ /* 0x008fe20000000000 */
[----:B------:R-:W-:-:S03]  /*02c0*/  PLOP3.LUT P1, PT, P1, PT, PT, 0x8, 0x0 ;  /* 0x000000000000781c */ /* 0x000fc60000f2e170 */
[----:B------:R-:W-:Y:S10]  /*02d0*/  @P0 BRA `(.L_x_2733) ;  /* 0x00000000008c0947 */ /* 0x000ff40003800000 */
[----:B------:R-:W-:Y:S01]  /*02e0*/  PLOP3.LUT P1, PT, PT, PT, PT, 0x8, 0x0 ;  /* 0x000000000000781c */ /* 0x000fe20003f2e170 */
[----:B------:R-:W-:-:S12]  /*02f0*/  VIADD R9, R8, 0xffffffa0 ;  /* 0xffffffa008097836 */ /* 0x000fd80000000000 */
.L_x_2734:
[----:B------:R-:W0:Y:S01]  /*0300*/  LDC.64 R12, c[0x0][0x270] ;  /* 0x00009c00ff0c7b82 */ /* 0x000e220000000a00 */
[----:B------:R-:W-:-:S05]  /*0310*/  IMAD R27, R24, 0xc000, R5 ;  /* 0x0000c000181b7824 */ /* 0x000fca00078e0205 */
[C---:B------:R-:W-:Y:S02]  /*0320*/  IADD3 R17, R27.reuse, 0x180000, RZ ;  /* 0x001800001b117810 */ /* 0x040fe40007ffe0ff */
[----:B------:R-:W1:Y:S01]  /*0330*/  LDC.64 R14, c[0x0][0x268] ;  /* 0x00009a00ff0e7b82 */ /* 0x000e620000000a00 */
[C---:B------:R-:W-:Y:S01]  /*0340*/  IADD3 R23, R27.reuse, 0x300000, RZ ;  /* 0x003000001b177810 */ /* 0x040fe20007ffe0ff */
[----:B0-----:R-:W-:-:S06]  /*0350*/  IMAD.WIDE.U32 R20, R27, 0x4, R12 ;  /* 0x000000041b147825 */ /* 0x001fcc00078e000c */
[----:B------:R-:W2:Y:S01]  /*0360*/  LDG.E R21, desc[UR6][R20.64] ;  /* 0x0000000614157981 */ /* 0x000ea2000c1e1900 */
[----:B-1----:R-:W-:-:S04]  /*0370*/  IMAD.WIDE.U32 R18, R27, 0x4, R14 ;  /* 0x000000041b127825 */ /* 0x002fc800078e000e */
[C---:B------:R-:W-:Y:S01]  /*0380*/  IMAD.WIDE.U32 R28, R17.reuse, 0x4, R14 ;  /* 0x00000004111c7825 */ /* 0x040fe200078e000e */
[----:B------:R0:W3:Y:S03]  /*0390*/  LDG.E R25, desc[UR6][R18.64] ;  /* 0x0000000612197981 */ /* 0x0000e6000c1e1900 */
[----:B------:R-:W-:Y:S01]  /*03a0*/  IMAD.WIDE.U32 R16, R17, 0x4, R12 ;  /* 0x0000000411107825 */ /* 0x000fe200078e000c */
[----:B------:R-:W4:Y:S03]  /*03b0*/  LDG.E R11, desc[UR6][R28.64] ;  /* 0x000000061c0b7981 */ /* 0x000f26000c1e1900 */
[----:B------:R-:W-:Y:S02]  /*03c0*/  VIADD R27, R27, 0x480000 ;  /* 0x004800001b1b7836 */ /* 0x000fe40000000000 */
        /* <DEDUP_REMOVED lines=9> */
[----:B------:R-:W-:-:S04]  /*0460*/  IADD3 R24, R24, 0x80, RZ ;  /* 0x0000008018187810 */ /* 0x000fc80007ffe0ff */
        /* <DEDUP_REMOVED lines=10> */
.L_x_2733:
[----:B------:R-:W-:Y:S05]  /*0510*/  BSYNC B1 ;  /* 0x0000000000017941 */ /* 0x000fea0003800000 */
.L_x_2732:
[CC--:B------:R-:W-:Y:S01]  /*0520*/  ISETP.GE.U32.AND P0, PT, R24.reuse, R8.reuse, PT ;  /* 0x000000081800720c */ /* 0x0c0fe20003f06070 */
[----:B------:R-:W-:Y:S01]  /*0530*/  BSSY B1, `(.L_x_2735) ;  /* 0x0000016000017945 */ /* 0x000fe20003800000 */
[----:B------:R-:W-:-:S04]  /*0540*/  IADD3 R9, -R24, R8, RZ ;  /* 0x0000000818097210 */ /* 0x000fc80007ffe1ff */
[----:B------:R-:W-:-:S13]  /*0550*/  ISETP.LE.U32.OR P0, PT, R9, 0x20, P0 ;  /* 0x000000200900780c */ /* 0x000fda0000703470 */
[----:B------:R-:W-:Y:S05]  /*0560*/  @P0 BRA `(.L_x_2736) ;  /* 0x0000000000480947 */ /* 0x000fea0003800000 */
[----:B------:R-:W0:Y:S01]  /*0570*/  LDC.64 R12, c[0x0][0x270] ;  /* 0x00009c00ff0c7b82 */ /* 0x000e220000000a00 */
[----:B------:R-:W-:-:S04]  /*0580*/  IMAD R17, R24, 0xc000, R5 ;  /* 0x0000c00018117824 */ /* 0x000fc800078e0205 */
[----:B------:R-:W-:-:S03]  /*0590*/  VIADD R9, R17, 0x180000 ;  /* 0x0018000011097836 */ /* 0x000fc60000000000 */
        /* <DEDUP_REMOVED lines=15> */
.L_x_2736:
[----:B------:R-:W-:Y:S05]  /*0690*/  BSYNC B1 ;  /* 0x0000000000017941 */ /* 0x000fea0003800000 */
.L_x_2735:
[----:B------:R-:W-:-:S13]  /*06a0*/  ISETP.LT.U32.OR P1, PT, R24, R8, P1 ;  /* 0x000000081800720c */ /* 0x000fda0000f21470 */
[----:B------:R-:W-:Y:S05]  /*06b0*/  @!P1 BRA `(.L_x_2731) ;  /* 0x0000000000249947 */ /* 0x000fea0003800000 */
[----:B------:R-:W0:Y:S01]  /*06c0*/  LDC.64 R8, c[0x0][0x268] ;  /* 0x00009a00ff087b82 */ /* 0x000e220000000a00 */
[----:B------:R-:W-:-:S07]  /*06d0*/  IMAD R11, R24, 0xc000, R5 ;  /* 0x0000c000180b7824 */ /* 0x000fce00078e0205 */
[----:B------:R-:W1:Y:S01]  /*06e0*/  LDC.64 R12, c[0x0][0x270] ;  /* 0x00009c00ff0c7b82 */ /* 0x000e620000000a00 */
[----:B0-----:R-:W-:-:S06]  /*06f0*/  IMAD.WIDE.U32 R8, R11, 0x4, R8 ;  /* 0x000000040b087825 */ /* 0x001fcc00078e0008 */
[----:B------:R-:W2:Y:S01]  /*0700*/  LDG.E R9, desc[UR6][R8.64] ;  /* 0x0000000608097981 */ /* 0x000ea2000c1e1900 */
[----:B-1----:R-:W-:-:S06]  /*0710*/  IMAD.WIDE.U32 R12, R11, 0x4, R12 ;  /* 0x000000040b0c7825 */ /* 0x002fcc00078e000c */
[----:B------:R-:W3:Y:S01]  /*0720*/  LDG.E R13, desc[UR6][R12.64] ;  /* 0x000000060c0d7981 */ /* 0x000ee2000c1e1900 */
[----:B--2---:R-:W-:Y:S01]  /*0730*/  FADD R10, R10, R9 ;  /* 0x000000090a0a7221 */ /* 0x004fe20000000000 */
[----:B---3--:R-:W-:-:S07]  /*0740*/  FADD R26, R26, R13 ;  /* 0x0000000d1a1a7221 */ /* 0x008fce0000000000 */
.L_x_2731:
[----:B------:R-:W-:Y:S05]  /*0750*/  BSYNC B0 ;  /* 0x0000000000007941 */ /* 0x000fea0003800000 */
.L_x_2730:
[----:B------:R-:W-:Y:S01]  /*0760*/  ISETP.GT.U32.AND P0, PT, R0, 0x3ff, PT ;  /* 0x000003ff0000780c */ /* 0x000fe20003f04070 */
[----:B------:R0:W-:Y:S01]  /*0770*/  STS [R7], R26 ;  /* 0x0000001a07007388 */ /* 0x0001e20000000800 */
[----:B------:R-:W-:Y:S05]  /*0780*/  WARPSYNC.ALL ;  /* 0x0000000000007948 */ /* 0x000fea0003800000 */
[----:B------:R0:W-:Y:S01]  /*0790*/  STS [R7+0x1000], R10 ;  /* 0x0010000a07007388 */ /* 0x0001e20000000800 */
[----:B------:R-:W-:Y:S06]  /*07a0*/  BAR.SYNC.DEFER_BLOCKING 0x0 ;  /* 0x0000000000007b1d */ /* 0x000fec0000010000 */
[----:B------:R-:W-:Y:S05]  /*07b0*/  @P0 BRA `(.L_x_2737) ;  /* 0x0000000000840947 */ /* 0x000fea0003800000 */
[----:B------:R-:W-:Y:S01]  /*07c0*/  SHF.L.U32 R8, R0, 0x5, RZ ;  /* 0x0000000500087819 */ /* 0x000fe200000006ff */
[----:B------:R-:W-:Y:S01]  /*07d0*/  UMOV UR5, 0xffffffff ;  /* 0xffffffff00057882 */ /* 0x000fe20000000000 */
[----:B------:R-:W-:Y:S02]  /*07e0*/  ISETP.NE.AND P0, PT, R2, RZ, PT ;  /* 0x000000ff0200720c */ /* 0x000fe40003f05270 */
[----:B------:R-:W-:-:S05]  /*07f0*/  LOP3.LUT R9, R8, 0x3e0, RZ, 0xc0, !PT ;  /* 0x000003e008097812 */ /* 0x000fca00078ec0ff */
[----:B------:R-:W-:-:S05]  /*0800*/  IMAD.IADD R9, R4, 0x1, R9 ;  /* 0x0000000104097824 */ /* 0x000fca00078e0209 */
        /* <DEDUP_REMOVED lines=22> */
.L_x_2752:
[----:B------:R-:W-:Y:S01]  /*0970*/  @!P0 SHF.R.U32.HI R11, RZ, 0x3, R0 ;  /* 0x00000003ff0b8819 */ /* 0x000fe20000011600 */
[----:B--2---:R-:W-:Y:S01]  /*0980*/  FADD R13, R8, R13 ;  /* 0x0000000d080d7221 */ /* 0x004fe20000000000 */
[----:B-1----:R-:W-:Y:S02]  /*0990*/  FADD R9, R10, R9 ;  /* 0x000000090a097221 */ /* 0x002fe40000000000 */
[----:B0-----:R-:W-:-:S05]  /*09a0*/  @!P0 LOP3.LUT R8, R11, 0x1ffffffc, RZ, 0xc0, !PT ;  /* 0x1ffffffc0b088812 */ /* 0x001fca00078ec0ff */
[----:B------:R1:W-:Y:S04]  /*09b0*/  @!P0 STS [R8+UR4+0x2000], R13 ;  /* 0x0020000d08008988 */ /* 0x0003e80008000804 */
[----:B------:R1:W-:Y:S02]  /*09c0*/  @!P0 STS [R8+UR4+0x2080], R9 ;  /* 0x0020800908008988 */ /* 0x0003e40008000804 */
.L_x_2737:
        /* <DEDUP_REMOVED lines=18> */
.L_x_2740:
[----:B------:R-:W-:Y:S05]  /*0af0*/  BSYNC B0 ;  /* 0x0000000000007941 */ /* 0x000fea0003800000 */
.L_x_2739:
[C---:B------:R-:W-:Y:S02]  /*0b00*/  ISETP.GT.U32.AND P0, PT, R5.reuse, -0xc001, PT ;  /* 0xffff3fff0500780c */ /* 0x040fe40003f04070 */
[----:B------:R-:W-:Y:S02]  /*0b10*/  IADD3 R5, R5, 0xc000, RZ ;  /* 0x0000c00005057810 */ /* 0x000fe40007ffe0ff */
[----:B------:R-:W-:-:S09]  /*0b20*/  IADD3 R6, R6, 0x6000, RZ ;  /* 0x0000600006067810 */ /* 0x000fd20007ffe0ff */
[----:B------:R-:W-:Y:S05]  /*0b30*/  @P0 BRA `(.L_x_2741) ;  /* 0xfffffff400800947 */ /* 0x000fea000383ffff */
[----:B------:R-:W-:Y:S05]  /*0b40*/  EXIT ;  /* 0x000000000000794d */ /* 0x000fea0003800000 */
.L_x_2738:
[----:B------:R-:W-:Y:S01]  /*0b50*/  HFMA2.MMA R18, -RZ, RZ, 0, 5.9604644775390625e-08 ;  /* 0x00000001ff127435 */ /* 0x000fe200000001ff */
[----:B0-----:R-:W-:Y:S01]  /*0b60*/  IMAD.MOV.U32 R19, RZ, RZ, R10 ;  /* 0x000000ffff137224 */ /* 0x001fe200078e000a */
[----:B------:R-:W-:Y:S02]  /*0b70*/  MOV R21, 0x1f ;  /* 0x0000001f00157802 */ /* 0x000fe40000000f00 */
[----:B------:R-:W-:-:S07]  /*0b80*/  MOV R16, 0xffffffff ;  /* 0xffffffff00107802 */ /* 0x000fce0000000f00 */
[----:B-12---:R-:W-:Y:S05]  /*0b90*/  WARPSYNC.COLLECTIVE R16, `(.L_x_2742) ;  /* 0x0000000010087348 */ /* 0x006fea0003c00000 */
[----:B------:R0:W3:Y:S02]  /*0ba0*/  SHFL.BFLY P1, R17, R19, R18, R21 ;  /* 0x0c00001213117389 */ /* 0x0000e40000020015 */
[----:B0123--:R-:W-:Y:S01]  /*0bb0*/  ENDCOLLECTIVE ;  /* 0x000000000000791b */ /* 0x00ffe20003800000 */
.L_x_2742:
[----:B------:R-:W-:Y:S01]  /*0bc0*/  HFMA2.MMA R18, -RZ, RZ, 0, 1.1920928955078125e-07 ;  /* 0x00000002ff127435 */ /* 0x000fe200000001ff */
[----:B------:R-:W-:-:S04]  /*0bd0*/  IMAD.MOV.U32 R9, RZ, RZ, R17 ;  /* 0x000000ffff097224 */ /* 0x000fc800078e0011 */
[----:B------:R-:W-:-:S05]  /*0be0*/  FADD R9, R10, R9 ;  /* 0x000000090a097221 */ /* 0x000fca0000000000 */
[----:B------:R-:W-:-:S07]  /*0bf0*/  MOV R19, R9 ;  /* 0x0000000900137202 */ /* 0x000fce0000000f00 */
[----:B------:R-:W-:Y:S05]  /*0c00*/  WARPSYNC.COLLECTIVE R16, `(.L_x_2743) ;  /* 0x0000000010087348 */ /* 0x000fea0003c00000 */
[----:B------:R0:W1:Y:S02]  /*0c10*/  SHFL.BFLY P1, R17, R19, R18, R21 ;  /* 0x0c00001213117389 */ /* 0x0000640000020015 */
[----:B01----:R-:W-:Y:S01]  /*0c20*/  ENDCOLLECTIVE ;  /* 0x000000000000791b */ /* 0x003fe20003800000 */
.L_x_2743:
[----:B------:R-:W-:Y:S01]  /*0c30*/  HFMA2.MMA R18, -RZ, RZ, 0, 2.384185791015625e-07 ;  /* 0x00000004ff127435 */ /* 0x000fe200000001ff */
[----:B------:R-:W-:-:S05]  /*0c40*/  MOV R12, R17 ;  /* 0x00000011000c7202 */ /* 0x000fca0000000f00 */
[----:B------:R-:W-:-:S04]  /*0c50*/  FADD R12, R9, R12 ;  /* 0x0000000c090c7221 */ /* 0x000fc80000000000 */
[----:B------:R-:W-:-:S07]  /*0c60*/  IMAD.MOV.U32 R19, RZ, RZ, R12 ;  /* 0x000000ffff137224 */ /* 0x000fce00078e000c */
[----:B------:R-:W-:Y:S05]  /*0c70*/  WARPSYNC.COLLECTIVE R16, `(.L_x_2744) ;  /* 0x0000000010087348 */ /* 0x000fea0003c00000 */
[----:B------:R0:W1:Y:S02]  /*0c80*/  SHFL.BFLY P1, R17, R19, R18, R21 ;  /* 0x0c00001213117389 */ /* 0x0000640000020015 */
[----:B01----:R-:W-:Y:S01]  /*0c90*/  ENDCOLLECTIVE ;  /* 0x000000000000791b */ /* 0x003fe20003800000 */
.L_x_2744:
[----:B------:R-:W-:Y:S01]  /*0ca0*/  IMAD.MOV.U32 R18, RZ, RZ, 0x8 ;  /* 0x00000008ff127424 */ /* 0x000fe200078e00ff */
[----:B------:R-:W-:-:S05]  /*0cb0*/  MOV R11, R17 ;  /* 0x00000011000b7202 */ /* 0x000fca0000000f00 */
[----:B------:R-:W-:-:S05]  /*0cc0*/  FADD R11, R12, R11 ;  /* 0x0000000b0c0b7221 */ /* 0x000fca0000000000 */
[----:B------:R-:W-:-:S07]  /*0cd0*/  MOV R19, R11 ;  /* 0x0000000b00137202 */ /* 0x000fce0000000f00 */
[----:B------:R-:W-:Y:S05]  /*0ce0*/  WARPSYNC.COLLECTIVE R16, `(.L_x_2745) ;  /* 0x0000000010087348 */ /* 0x000fea0003c00000 */
[----:B------:R0:W1:Y:S02]  /*0cf0*/  SHFL.BFLY P1, R17, R19, R18, R21 ;  /* 0x0c00001213117389 */ /* 0x0000640000020015 */
[----:B01----:R-:W-:Y:S01]  /*0d00*/  ENDCOLLECTIVE ;  /* 0x000000000000791b */ /* 0x003fe20003800000 */
.L_x_2745:
[----:B------:R-:W-:Y:S01]  /*0d10*/  HFMA2.MMA R18, -RZ, RZ, 0, 9.5367431640625e-07 ;  /* 0x00000010ff127435 */ /* 0x000fe200000001ff */
[----:B------:R-:W-:-:S05]  /*0d20*/  MOV R10, R17 ;  /* 0x00000011000a7202 */ /* 0x000fca0000000f00 */
[----:B------:R-:W-:-:S05]  /*0d30*/  FADD R10, R11, R10 ;  /* 0x0000000a0b0a7221 */ /* 0x000fca0000000000 */
[----:B------:R-:W-:-:S07]  /*0d40*/  MOV R19, R10 ;  /* 0x0000000a00137202 */ /* 0x000fce0000000f00 */
[----:B------:R-:W-:Y:S05]  /*0d50*/  WARPSYNC.COLLECTIVE R16, `(.L_x_2746) ;  /* 0x0000000010087348 */ /* 0x000fea0003c00000 */
[----:B------:R0:W1:Y:S02]  /*0d60*/  SHFL.BFLY P1, R17, R19, R18, R21 ;  /* 0x0c00001213117389 */ /* 0x0000640000020015 */
[----:B01----:R-:W-:Y:S01]  /*0d70*/  ENDCOLLECTIVE ;  /* 0x000000000000791b */ /* 0x003fe20003800000 */
.L_x_2746:
[----:B------:R-:W-:Y:S01]  /*0d80*/  HFMA2.MMA R18, -RZ, RZ, 0, 5.9604644775390625e-08 ;  /* 0x00000001ff127435 */ /* 0x000fe200000001ff */
[----:B------:R-:W-:Y:S01]  /*0d90*/  MOV R19, R8 ;  /* 0x0000000800137202 */ /* 0x000fe20000000f00 */
[----:B------:R-:W-:-:S09]  /*0da0*/  IMAD.MOV.U32 R9, RZ, RZ, R17 ;  /* 0x000000ffff097224 */ /* 0x000fd200078e0011 */
[----:B------:R-:W-:Y:S05]  /*0db0*/  WARPSYNC.COLLECTIVE R16, `(.L_x_2747) ;  /* 0x0000000010087348 */ /* 0x000fea0003c00000 */
[----:B------:R0:W1:Y:S02]  /*0dc0*/  SHFL.BFLY P1, R17, R19, R18, R21 ;  /* 0x0c00001213117389 */ /* 0x0000640000020015 */
[----:B01----:R-:W-:Y:S01]  /*0dd0*/  ENDCOLLECTIVE ;  /* 0x000000000000791b */ /* 0x003fe20003800000 */
.L_x_2747:
[----:B------:R-:W-:Y:S01]  /*0de0*/  HFMA2.MMA R18, -RZ, RZ, 0, 1.1920928955078125e-07 ;  /* 0x00000002ff127435 */ /* 0x000fe200000001ff */
[----:B------:R-:W-:-:S05]  /*0df0*/  MOV R11, R17 ;  /* 0x00000011000b7202 */ /* 0x000fca0000000f00 */
[----:B------:R-:W-:-:S04]  /*0e00*/  FADD R13, R8, R11 ;  /* 0x0000000b080d7221 */ /* 0x000fc80000000000 */
[----:B------:R-:W-:-:S07]  /*0e10*/  IMAD.MOV.U32 R19, RZ, RZ, R13 ;  /* 0x000000ffff137224 */ /* 0x000fce00078e000d */
[----:B------:R-:W-:Y:S05]  /*0e20*/  WARPSYNC.COLLECTIVE R16, `(.L_x_2748) ;  /* 0x0000000010087348 */ /* 0x000fea0003c00000 */
[----:B------:R0:W1:Y:S02]  /*0e30*/  SHFL.BFLY P1, R17, R19, R18, R21 ;  /* 0x0c00001213117389 */ /* 0x0000640000020015 */
[----:B01----:R-:W-:Y:S01]  /*0e40*/  ENDCOLLECTIVE ;  /* 0x000000000000791b */ /* 0x003fe20003800000 */
.L_x_2748:
[----:B------:R-:W-:Y:S01]  /*0e50*/  IMAD.MOV.U32 R18, RZ, RZ, 0x4 ;  /* 0x00000004ff127424 */ /* 0x000fe200078e00ff */
[----:B------:R-:W-:-:S05]  /*0e60*/  MOV R14, R17 ;  /* 0x00000011000e7202 */ /* 0x000fca0000000f00 */
[----:B------:R-:W-:-:S05]  /*0e70*/  FADD R14, R13, R14 ;  /* 0x0000000e0d0e7221 */ /* 0x000fca0000000000 */
[----:B------:R-:W-:-:S07]  /*0e80*/  MOV R19, R14 ;  /* 0x0000000e00137202 */ /* 0x000fce0000000f00 */
[----:B------:R-:W-:Y:S05]  /*0e90*/  WARPSYNC.COLLECTIVE R16, `(.L_x_2749) ;  /* 0x0000000010087348 */ /* 0x000fea0003c00000 */
[----:B------:R0:W1:Y:S02]  /*0ea0*/  SHFL.BFLY P1, R17, R19, R18, R21 ;  /* 0x0c00001213117389 */ /* 0x0000640000020015 */
[----:B01----:R-:W-:Y:S01]  /*0eb0*/  ENDCOLLECTIVE ;  /* 0x000000000000791b */ /* 0x003fe20003800000 */
.L_x_2749:
[----:B------:R-:W-:Y:S01]  /*0ec0*/  HFMA2.MMA R18, -RZ, RZ, 0, 4.76837158203125e-07 ;  /* 0x00000008ff127435 */ /* 0x000fe200000001ff */
[----:B------:R-:W-:-:S05]  /*0ed0*/  MOV R15, R17 ;  /* 0x00000011000f7202 */ /* 0x000fca0000000f00 */
[----:B------:R-:W-:-:S05]  /*0ee0*/  FADD R15, R14, R15 ;  /* 0x0000000f0e0f7221 */ /* 0x000fca0000000000 */
[----:B------:R-:W-:-:S07]  /*0ef0*/  MOV R19, R15 ;  /* 0x0000000f00137202 */ /* 0x000fce0000000f00 */
[----:B------:R-:W-:Y:S05]  /*0f00*/  WARPSYNC.COLLECTIVE R16, `(.L_x_2750) ;  /* 0x0000000010087348 */ /* 0x000fea0003c00000 */
[----:B------:R0:W1:Y:S02]  /*0f10*/  SHFL.BFLY P1, R17, R19, R18, R21 ;  /* 0x0c00001213117389 */ /* 0x0000640000020015 */
[----:B01----:R-:W-:Y:S01]  /*0f20*/  ENDCOLLECTIVE ;  /* 0x000000000000791b */ /* 0x003fe20003800000 */
.L_x_2750:
[----:B------:R-:W-:Y:S01]  /*0f30*/  HFMA2.MMA R18, -RZ, RZ, 0, 9.5367431640625e-07 ;  /* 0x00000010ff127435 */ /* 0x000fe200000001ff */
[----:B------:R-:W-:-:S04]  /*0f40*/  IMAD.MOV.U32 R8, RZ, RZ, R17 ;  /* 0x000000ffff087224 */ /* 0x000fc800078e0011 */
[----:B------:R-:W-:-:S05]  /*0f50*/  FADD R8, R15, R8 ;  /* 0x000000080f087221 */ /* 0x000fca0000000000 */
[----:B------:R-:W-:-:S07]  /*0f60*/  MOV R19, R8 ;  /* 0x0000000800137202 */ /* 0x000fce0000000f00 */
[----:B------:R-:W-:Y:S05]  /*0f70*/  WARPSYNC.COLLECTIVE R16, `(.L_x_2751) ;  /* 0x0000000010087348 */ /* 0x000fea0003c00000 */
[----:B------:R0:W1:Y:S02]  /*0f80*/  SHFL.BFLY P1, R17, R19, R18, R21 ;  /* 0x0c00001213117389 */ /* 0x0000640000020015 */
[----:B01----:R-:W-:Y:S01]  /*0f90*/  ENDCOLLECTIVE ;  /* 0x000000000000791b */ /* 0x003fe20003800000 */
.L_x_2751:
[----:B------:R-:W-:Y:S01]  /*0fa0*/  MOV R13, R17 ;  /* 0x00000011000d7202 */ /* 0x000fe20000000f00 */
[----:B------:R-:W-:Y:S06]  /*0fb0*/  BRA `(.L_x_2752) ;  /* 0xfffffff8006c7947 */ /* 0x000fec000383ffff */
.L_x_2753:
        /* <DEDUP_REMOVED lines=12> */
.L_x_7903:


//--------------------- .text._ZN18transformer_engine13normalization19ln_bwd_tuned_kernelINS0_13Kernel_traitsI13__nv_bfloat16fS3_fjLj49152ELj8ELj1ELj8ELj16ENS0_18Kernel_traits_baseILj49152ES3_fS3_fjLj256EEEEEEEvNS0_20BackwardKernelParamsE --------------------------
	.section	.text._ZN18transformer_engine13normalization19ln_bwd_tuned_kernelINS0_13Kernel_traitsI13__nv_bfloat16fS3_fjLj49152ELj8ELj1ELj8ELj16ENS0_18Kernel_traits_baseILj49152ES3_fS3_fjLj256EEEEEEEvNS0_20BackwardKernelParamsE,"ax",@progbits
	.align	128
        .global         _ZN18transformer_engine13normalization19ln_bwd_tuned_kernelINS0_13Kernel_traitsI13__nv_bfloat16fS3_fjLj49152ELj8ELj1ELj8ELj16ENS0_18Kernel_traits_baseILj49152ES3_fS3_fjLj256EEEEEEEvNS0_20BackwardKernelParamsE
        .type           _ZN18transformer_engine13normalization19ln_bwd_tuned_kernelINS0_13Kernel_traitsI13__nv_bfloat16fS3_fjLj49152ELj8ELj1ELj8ELj16ENS0_18Kernel_traits_baseILj49152ES3_fS3_fjLj256EEEEEEEvNS0_20BackwardKernelParamsE,@function
        .size           _ZN18transformer_engine13normalization19ln_bwd_tuned_kernelINS0_13Kernel_traitsI13__nv_bfloat16fS3_fjLj49152ELj8ELj1ELj8ELj16ENS0_18Kernel_traits_baseILj49152ES3_fS3_fjLj256EEEEEEEvNS0_20BackwardKernelParamsE,(.L_x_7904 - _ZN18transformer_engine13normalization19ln_bwd_tuned_kernelINS0_13Kernel_traitsI13__nv_bfloat16fS3_fjLj49152ELj8ELj1ELj8ELj16ENS0_18Kernel_traits_baseILj49152ES3_fS3_fjLj256EEEEEEEvNS0_20BackwardKernelParamsE)
        .other          _ZN18transformer_engine13normalization19ln_bwd_tuned_kernelINS0_13Kernel_traitsI13__nv_bfloat16fS3_fjLj49152ELj8ELj1ELj8ELj16ENS0_18Kernel_traits_baseILj49152ES3_fS3_fjLj256EEEEEEEvNS0_20BackwardKernelParamsE,@"STO_CUDA_ENTRY STV_DEFAULT"
_ZN18transformer_engine13normalization19ln_bwd_tuned_kernelINS0_13Kernel_traitsI13__nv_bfloat16fS3_fjLj49152ELj8ELj1ELj8ELj16ENS0_18Kernel_traits_baseILj49152ES3_fS3_fjLj256EEEEEEEvNS0_20BackwardKernelParamsE:
.text._ZN18transformer_engine13normalization19ln_bwd_tuned_kernelINS0_13Kernel_traitsI13__nv_bfloat16fS3_fjLj49152ELj8ELj1ELj8ELj16ENS0_18Kernel_traits_baseILj49152ES3_fS3_fjLj256EEEEEEEvNS0_20BackwardKernelParamsE:
        /* <DEDUP_REMOVED lines=29> */
[----:B0-----:R-:W-:-:S04]  /*01d0*/  SHF.R.U32.HI R57, RZ, 0x3, R104 ;  /* 0x00000003ff397819 */ /* 0x001fc80000011668 */
[----:B-1----:R-:W-:-:S04]  /*01e0*/  LEA.HI R24, R58, R57, RZ, 0x18 ;  /* 0x000000393a187211 */ /* 0x002fc800078fc0ff */
        /* <DEDUP_REMOVED lines=15> */
[----:B------:R0:W5:Y:S01]  /*02e0*/  LDG.E.64 R18, desc[UR6][R2.64+0x14000] ;  /* 0x0140000602127981 */ /* 0x000162000c1e1b00 */
        /* <DEDUP_REMOVED lines=28> */
[----:B------:R-:W-:Y:S02]  /*04b0*/  MOV R59, RZ ;  /* 0x000000ff003b7202 */ /* 0x000fe40000000f00 */
[--C-:B--2---:R-:W-:Y:S02]  /*04c0*/  SHF.R.U64 R89, R4, 0x10, R5.reuse ;  /* 0x0000001004597819 */ /* 0x104fe40000001205 */
[----:B------:R-:W-:Y:S02]  /*04d0*/  SHF.R.U32.HI R10, RZ, 0x10, R5 ;  /* 0x00000010ff0a7819 */ /* 0x000fe40000011605 */
[C---:B---3--:R-:W-:Y:S02]  /*04e0*/  SHF.R.U64 R87, R6.reuse, 0x10, R7 ;  /* 0x0000001006577819 */ /* 0x048fe40000001207 */
[----:B------:R-:W-:-:S02]  /*04f0*/  SHF.L.U32 R99, R6, 0x10, RZ ;  /* 0x0000001006637819 */ /* 0x000fc400000006ff */
[----:B------:R-:W-:Y:S02]  /*0500*/  SHF.R.U32.HI R8, RZ, 0x10, R7 ;  /* 0x00000010ff087819 */ /* 0x000fe40000011607 */
[----:B------:R-:W-:Y:S01]  /*0510*/  SHF.L.U32 R5, R5, 0x10, RZ ;  /* 0x0000001005057819 */ /* 0x000fe200000006ff */
[----:B------:R-:W-:Y:S01]  /*0520*/  FADD R99, R78, R99 ;  /* 0x000000634e637221 */ /* 0x000fe20000000000 */
[----:B------:R-:W-:Y:S02]  /*0530*/  SHF.L.U32 R7, R7, 0x10, RZ ;  /* 0x0000001007077819 */ /* 0x000fe400000006ff */
[----:B----4-:R-:W-:Y:S01]  /*0540*/  SHF.R.U64 R85, R12, 0x10, R13 ;  /* 0x000000100c557819 */ /* 0x010fe2000000120d */
[C---:B------:R-:W-:Y:S01]  /*0550*/  FADD R100, R78.reuse, R5 ;  /* 0x000000054e647221 */ /* 0x040fe20000000000 */
[----:B------:R-:W-:Y:S01]  /*0560*/  SHF.R.U32.HI R6, RZ, 0x10, R13 ;  /* 0x00000010ff067819 */ /* 0x000fe2000001160d */
[----:B------:R-:W-:Y:S01]  /*0570*/  FADD R98, R78, R7 ;  /* 0x000000074e627221 */ /* 0x000fe20000000000 */
[----:B------:R-:W-:-:S02]  /*0580*/  SHF.L.U32 R9, R13, 0x10, RZ ;  /* 0x000000100d097819 */ /* 0x000fc400000006ff */
[----:B-----5:R-:W-:Y:S02]  /*0590*/  SHF.L.U32 R11, R15, 0x10, RZ ;  /* 0x000000100f0b7819 */ /* 0x020fe400000006ff */
[----:B------:R-:W-:Y:S01]  /*05a0*/  SHF.L.U32 R101, R4, 0x10, RZ ;  /* 0x0000001004657819 */ /* 0x000fe200000006ff */
[C---:B------:R-:W-:Y:S01]  /*05b0*/  FADD R96, R78.reuse, R9 ;  /* 0x000000094e607221 */ /* 0x040fe20000000000 */
[----:B------:R-:W-:Y:S01]  /*05c0*/  SHF.L.U32 R13, R17, 0x10, RZ ;  /* 0x00000010110d7819 */ /* 0x000fe200000006ff */
[----:B------:R-:W-:Y:S01]  /*05d0*/  FADD R94, R78, R11 ;  /* 0x0000000b4e5e7221 */ /* 0x000fe20000000000 */
[----:B------:R-:W-:Y:S01]  /*05e0*/  SHF.R.U64 R83, R14, 0x10, R15 ;  /* 0x000000100e537819 */ /* 0x000fe2000000120f */
[C---:B------:R-:W-:Y:S01]  /*05f0*/  FADD R101, R78.reuse, R101 ;  /* 0x000000654e657221 */ /* 0x040fe20000000000 */
[----:B------:R-:W-:Y:S01]  /*0600*/  SHF.R.U32.HI R4, RZ, 0x10, R15 ;  /* 0x00000010ff047819 */ /* 0x000fe2000001160f */
[----:B------:R-:W-:Y:S01]  /*0610*/  FADD R92, R78, R13 ;  /* 0x0000000d4e5c7221 */ /* 0x000fe20000000000 */
[----:B------:R-:W-:-:S02]  /*0620*/  SHF.R.U64 R81, R16, 0x10, R17 ;  /* 0x0000001010517819 */ /* 0x000fc40000001211 */
[----:B0-----:R-:W-:Y:S02]  /*0630*/  SHF.R.U32.HI R2, RZ, 0x10, R17 ;  /* 0x00000010ff027819 */ /* 0x001fe40000011611 */
[--C-:B------:R-:W-:Y:S02]  /*0640*/  SHF.R.U64 R79, R18, 0x10, R19.reuse ;  /* 0x00000010124f7819 */ /* 0x100fe40000001213 */
[----:B------:R-:W-:Y:S02]  /*0650*/  SHF.R.U32.HI R0, RZ, 0x10, R19 ;  /* 0x00000010ff007819 */ /* 0x000fe40000011613 */
[----:B------:R-:W-:Y:S02]  /*0660*/  SHF.L.U32 R97, R12, 0x10, RZ ;  /* 0x000000100c617819 */ /* 0x000fe400000006ff */
[----:B------:R-:W-:Y:S02]  /*0670*/  SHF.L.U32 R95, R14, 0x10, RZ ;  /* 0x000000100e5f7819 */ /* 0x000fe400000006ff */
[----:B------:R-:W-:Y:S01]  /*0680*/  SHF.L.U32 R93, R16, 0x10, RZ ;  /* 0x00000010105d7819 */ /* 0x000fe200000006ff */
[----:B------:R-:W-:Y:S01]  /*0690*/  FADD R97, R78, R97 ;  /* 0x000000614e617221 */ /* 0x000fe20000000000 */
        /* <DEDUP_REMOVED lines=27> */
[----:B------:R-:W-:Y:S01]  /*0850*/  HFMA2.MMA R0, -RZ, RZ, 0, 5.9604644775390625e-08 ;  /* 0x00000001ff007435 */ /* 0x000fe200000001ff */
[C---:B------:R-:W-:Y:S01]  /*0860*/  FADD R80, R78.reuse, R11 ;  /* 0x0000000b4e507221 */ /* 0x040fe20000000000 */
[----:B------:R-:W-:-:S02]  /*0870*/  FADD R79, R78, R79 ;  /* 0x0000004f4e4f7221 */ /* 0x000fc40000000000 */
[----:B------:R-:W-:-:S07]  /*0880*/  FADD R78, R78, R13 ;  /* 0x0000000d4e4e7221 */ /* 0x000fce0000000000 */
.L_x_2760:
[----:B-1----:R-:W0:Y:S01]  /*0890*/  LDC.64 R2, c[0x0][0x228] ;  /* 0x00008a00ff027b82 */ /* 0x002e220000000a00 */
[----:B------:R-:W-:-:S05]  /*08a0*/  IMAD R111, R77, 0x3000, R102 ;  /* 0x000030004d6f7824 */ /* 0x000fca00078e0266 */
[C---:B------:R-:W-:Y:S02]  /*08b0*/  IADD3 R112, R111.reuse, 0x800, RZ ;  /* 0x000008006f707810 */ /* 0x040fe40007ffe0ff */
[----:B------:R-:W1:Y:S08]  /*08c0*/  LDC.64 R24, c[0x0][0x220] ;  /* 0x00008800ff187b82 */ /* 0x000e700000000a00 */
[----:B------:R-:W2:Y:S08]  /*08d0*/  LDC.64 R120, c[0x0][0x258] ;  /* 0x00009600ff787b82 */ /* 0x000eb00000000a00 */
[----:B------:R-:W3:Y:S01]  /*08e0*/  LDC.64 R124, c[0x0][0x230] ;  /* 0x00008c00ff7c7b82 */ /* 0x000ee20000000a00 */
[----:B------:R-:W-:Y:S01]  /*08f0*/  IADD3 R108, R111, 0x1000, RZ ;  /* 0x000010006f6c7810 */ /* 0x000fe20007ffe0ff */
[----:B0-----:R-:W-:Y:S01]  /*0900*/  IMAD.WIDE R2, R77, 0x4, R2 ;  /* 0x000000044d027825 */ /* 0x001fe200078e0202 */
[----:B------:R-:W-:-:S02]  /*0910*/  IADD3 R109, R111, 0x1800, RZ ;  /* 0x000018006f6d7810 */ /* 0x000fc40007ffe0ff */
[C---:B------:R-:W-:Y:S02]  /*0920*/  IADD3 R110, R111.reuse, 0x2000, RZ ;  /* 0x000020006f6e7810 */ /* 0x040fe40007ffe0ff */
[C---:B------:R-:W-:Y:S01]  /*0930*/  IADD3 R113, R111.reuse, 0x2800, RZ ;  /* 0x000028006f717810 */ /* 0x040fe20007ffe0ff */
[--C-:B-1----:R-:W-:Y:S01]  /*0940*/  IMAD.WIDE.U32 R4, R111, 0x10, R24.reuse ;  /* 0x000000106f047825 */ /* 0x102fe200078e0018 */
[----:B------:R2:W4:Y:S03]  /*0950*/  LDG.E R126, desc[UR6][R2.64] ;  /* 0x00000006027e7981 */ /* 0x000526000c1e1900 */
[--C-:B------:R-:W-:Y:S02]  /*0960*/  IMAD.WIDE.U32 R8, R112, 0x10, R24.reuse ;  /* 0x0000001070087825 */ /* 0x100fe400078e0018 */
[----:B------:R-:W4:Y:S02]  /*0970*/  LDG.E.128 R4, desc[UR6][R4.64] ;  /* 0x0000000604047981 */ /* 0x000f24000c1e1d00 */
[----:B------:R-:W-:-:S02]  /*0980*/  IMAD.WIDE.U32 R12, R108, 0x10, R24 ;  /* 0x000000106c0c7825 */ /* 0x000fc400078e0018 */
[----:B------:R-:W5:Y:S02]  /*0990*/  LDG.E.128 R8, desc[UR6][R8.64] ;  /* 0x0000000608087981 */ /* 0x000f64000c1e1d00 */
[--C-:B------:R-:W-:Y:S02]  /*09a0*/  IMAD.WIDE.U32 R16, R109, 0x10, R24.reuse ;  /* 0x000000106d107825 */ /* 0x100fe400078e0018 */
[----:B------:R-:W5:Y:S02]  /*09b0*/  LDG.E.128 R12, desc[UR6][R12.64] ;  /* 0x000000060c0c7981 */ /* 0x000f64000c1e1d00 */
[--C-:B------:R-:W-:Y:S02]  /*09c0*/  IMAD.WIDE.U32 R20, R110, 0x10, R24.reuse ;  /* 0x000000106e147825 */ /* 0x100fe400078e0018 */
[----:B------:R-:W5:Y:S02]  /*09d0*/  LDG.E.128 R16, desc[UR6][R16.64] ;  /* 0x0000000610107981 */ /* 0x000f64000c1e1d00 */
[----:B------:R-:W-:-:S02]  /*09e0*/  IMAD.WIDE.U32 R24, R113, 0x10, R24 ;  /* 0x0000001071187825 */ /* 0x000fc400078e0018 */
[----:B------:R-:W5:Y:S02]  /*09f0*/  LDG.E.128 R20, desc[UR6][R20.64] ;  /* 0x0000000614147981 */ /* 0x000f64000c1e1d00 */
[----:B--2---:R-:W-:Y:S02]  /*0a00*/  IMAD.WIDE.U32 R2, R111, 0x8, R120 ;  /* 0x000000086f027825 */ /* 0x004fe400078e0078 */
[----:B------:R-:W2:Y:S02]  /*0a10*/  LDG.E.128 R24, desc[UR6][R24.64] ;  /* 0x0000000618187981 */ /* 0x000ea4000c1e1d00 */
[----:B---3--:R-:W-:Y:S02]  /*0a20*/  IMAD.WIDE R124, R77, 0x4, R124 ;  /* 0x000000044d7c7825 */ /* 0x008fe400078e027c */
[----:B------:R-:W3:Y:S02]  /*0a30*/  LDG.E.64 R2, desc[UR6][R2.64] ;  /* 0x0000000602027981 */ /* 0x000ee4000c1e1b00 */
[----:B------:R-:W-:-:S02]  /*0a40*/  IMAD.WIDE.U32 R114, R112, 0x8, R120 ;  /* 0x0000000870727825 */ /* 0x000fc400078e0078 */
[----:B------:R-:W3:Y:S02]  /*0a50*/  LDG.E R105, desc[UR6][R124.64] ;  /* 0x000000067c697981 */ /* 0x000ee4000c1e1900 */
[--C-:B------:R-:W-:Y:S02]  /*0a60*/  IMAD.WIDE.U32 R116, R108, 0x8, R120.reuse ;  /* 0x000000086c747825 */ /* 0x100fe400078e0078 */
[----:B------:R-:W3:Y:S02]  /*0a70*/  LDG.E.64 R114, desc[UR6][R114.64] ;  /* 0x0000000672727981 */ /* 0x000ee4000c1e1b00 */
[--C-:B------:R-:W-:Y:S02]  /*0a80*/  IMAD.WIDE.U32 R118, R109, 0x8, R120.reuse ;  /* 0x000000086d767825 */ /* 0x100fe400078e0078 */
[----:B------:R-:W3:Y:S04]  /*0a90*/  LDG.E.64 R116, desc[UR6][R116.64] ;  /* 0x0000000674747981 */ /* 0x000ee8000c1e1b00 */
[----:B------:R-:W3:Y:S01]  /*0aa0*/  LDG.E.64 R118, desc[UR6][R118.64] ;  /* 0x0000000676767981 */ /* 0x000ee2000c1e1b00 */
[----:B------:R-:W-:-:S04]  /*0ab0*/  IMAD.WIDE.U32 R122, R110, 0x8, R120 ;  /* 0x000000086e7a7825 */ /* 0x000fc800078e0078 */
[----:B------:R-:W-:Y:S02]  /*0ac0*/  IMAD.WIDE.U32 R120, R113, 0x8, R120 ;  /* 0x0000000871787825 */ /* 0x000fe400078e0078 */
[----:B------:R-:W3:Y:S04]  /*0ad0*/  LDG.E.64 R122, desc[UR6][R122.64] ;  /* 0x000000067a7a7981 */ /* 0x000ee8000c1e1b00 */
[----:B------:R-:W3:Y:S01]  /*0ae0*/  LDG.E.64 R120, desc[UR6][R120.64] ;  /* 0x0000000678787981 */ /* 0x000ee2000c1e1b00 */
[----:B------:R-:W-:Y:S01]  /*0af0*/  LOP3.LUT P0, RZ, R0, 0xff, RZ, 0xc0, !PT ;  /* 0x000000ff00ff7812 */ /* 0x000fe2000780c0ff */
[----:B------:R-:W-:Y:S01]  /*0b00*/  UMOV UR4, 0xffffffff ;  /* 0xffffffff00047882 */ /* 0x000fe20000000000 */
[----:B------:R-:W-:Y:S01]  /*0b10*/  ISETP.NE.AND P2, PT, R103, RZ, PT ;  /* 0x000000ff6700720c */ /* 0x000fe20003f45270 */
[--C-:B----4-:R-:W-:Y:S01]  /*0b20*/  FADD R0, R4, -R126.reuse ;  /* 0x8000007e04007221 */ /* 0x110fe20000000000 */
[----:B------:R-:W-:Y:S01]  /*0b30*/  FADD R128, R5, -R126 ;  /* 0x8000007e05807221 */ /* 0x000fe20000000000 */
[C---:B-----5:R-:W-:Y:S01]  /*0b40*/  FADD R134, -R126.reuse, R8 ;  /* 0x000000087e867221 */ /* 0x060fe20000000100 */
[----:B------:R-:W-:Y:S01]  /*0b50*/  FADD R138, -R126, R10 ;  /* 0x0000000a7e8a7221 */ /* 0x000fe20000000100 */
[--C-:B------:R-:W-:Y:S01]  /*0b60*/  FADD R130, R6, -R126.reuse ;  /* 0x8000007e06827221 */ /* 0x100fe20000000000 */
[----:B------:R-:W-:Y:S01]  /*0b70*/  FADD R132, R7, -R126 ;  /* 0x8000007e07847221 */ /* 0x000fe20000000000 */
[C---:B------:R-:W-:Y:S01]  /*0b80*/  FADD R136, -R126.reuse, R9 ;  /* 0x000000097e887221 */ /* 0x040fe20000000100 */
[C---:B------:R-:W-:Y:S01]  /*0b90*/  FADD R160, -R126.reuse, R23 ;  /* 0x000000177ea07221 */ /* 0x040fe20000000100 */
[----:B--2---:R-:W-:Y:S01]  /*0ba0*/  FADD R8, -R126, R25 ;  /* 0x000000197e087221 */ /* 0x004fe20000000100 */
[----:B---3--:R-:W-:-:S02]  /*0bb0*/  SHF.L.U32 R23, R2, 0x10, RZ ;  /* 0x0000001002177819 */ /* 0x008fc400000006ff */
[----:B------:R-:W-:Y:S01]  /*0bc0*/  SHF.R.U64 R25, R2, 0x10, R3 ;  /* 0x0000001002197819 */ /* 0x000fe20000001203 */
[----:B------:R-:W-:Y:S01]  /*0bd0*/  FMUL R0, R0, R105 ;  /* 0x0000006900007220 */ /* 0x000fe20000400000 */
[----:B------:R-:W-:Y:S02]  /*0be0*/  FADD R154, -R126, R20 ;  /* 0x000000147e9a7221 */ /* 0x000fe40000000100 */
[----:B------:R-:W-:Y:S01]  /*0bf0*/  SHF.L.U32 R25, R25, 0x10, RZ ;  /* 0x0000001019197819 */ /* 0x000fe200000006ff */
[----:B------:R-:W-:Y:S01]  /*0c00*/  FMUL R20, R105, R128 ;  /* 0x0000008069147220 */ /* 0x000fe20000400000 */
[----:B------:R-:W-:Y:S01]  /*0c10*/  FADD R106, R23, R106 ;  /* 0x0000006a176a7221 */ /* 0x000fe20000000000 */
[-C--:B------:R-:W-:Y:S01]  /*0c20*/  FFMA R107, R0, R23.reuse, R107 ;  /* 0x00000017006b7223 */ /* 0x080fe2000000006b */
[----:B------:R-:W-:Y:S01]  /*0c30*/  FMUL R23, R101, R23 ;  /* 0x0000001765177220 */ /* 0x000fe20000400000 */
        /* <DEDUP_REMOVED lines=16> */
[----:B------:R-:W-:Y:S01]  /*0d40*/  SHF.R.U64 R126, R116, 0x10, R117 ;  /* 0x00000010747e7819 */ /* 0x000fe20000001275 */
[----:B------:R-:W-:Y:S01]  /*0d50*/  FADD R72, R25, R72 ;  /* 0x0000004819487221 */ /* 0x000fe20000000000 */
[----:B------:R-:W-:-:S02]  /*0d60*/  SHF.L.U32 R13, R117, 0x10, RZ ;  /* 0x00000010750d7819 */ /* 0x000fc400000006ff */
[----:B------:R-:W-:Y:S01]  /*0d70*/  SHF.R.U32.HI R141, RZ, 0x10, R117 ;  /* 0x00000010ff8d7819 */ /* 0x000fe20000011675 */
[----:B------:R-:W-:Y:S01]  /*0d80*/  FMUL R117, R105, R138 ;  /* 0x0000008a69757220 */ /* 0x000fe20000400000 */
[----:B------:R-:W-:Y:S01]  /*0d90*/  SHF.L.U32 R22, R3, 0x10, RZ ;  /* 0x0000001003167819 */ /* 0x000fe200000006ff */
[----:B------:R-:W-:Y:S01]  /*0da0*/  FMUL R21, R105, R130 ;  /* 0x0000008269157220 */ /* 0x000fe20000400000 */
[----:B------:R-:W-:Y:S01]  /*0db0*/  SHF.R.U32.HI R27, RZ, 0x10, R3 ;  /* 0x00000010ff1b7819 */ /* 0x000fe20000011603 */
[----:B------:R-:W-:Y:S01]  /*0dc0*/  FMUL R25, R89, R25 ;  /* 0x0000001959197220 */ /* 0x000fe20000400000 */
[----:B------:R-:W-:Y:S01]  /*0dd0*/  FADD R10, RZ, R23 ;  /* 0x00000017ff0a7221 */ /* 0x000fe20000000000 */
[----:B------:R-:W-:Y:S01]  /*0de0*/  FFMA R7, R0, R23, RZ ;  /* 0x0000001700077223 */ /* 0x000fe200000000ff */
[C---:B------:R-:W-:Y:S01]  /*0df0*/  SHF.L.U32 R15, R118.reuse, 0x10, RZ ;  /* 0x00000010760f7819 */ /* 0x040fe200000006ff */
[----:B------:R-:W-:Y:S01]  /*0e00*/  FADD R66, R9, R66 ;  /* 0x0000004209427221 */ /* 0x000fe20000000000 */
[----:B------:R-:W-:Y:S01]  /*0e10*/  SHF.R.U64 R133, R118, 0x10, R119 ;  /* 0x0000001076857819 */ /* 0x000fe20000001277 */
[-C--:B------:R-:W-:Y:S01]  /*0e20*/  FFMA R64, R117, R9.reuse, R64 ;  /* 0x0000000975407223 */ /* 0x080fe20000000040 */
[----:B------:R-:W-:Y:S01]  /*0e30*/  SHF.L.U32 R12, R114, 0x10, RZ ;  /* 0x00000010720c7819 */ /* 0x000fe200000006ff */
[----:B------:R-:W-:Y:S01]  /*0e40*/  FMUL R118, R98, R9 ;  /* 0x0000000962767220 */ /* 0x000fe20000400000 */
[--C-:B------:R-:W-:Y:S01]  /*0e50*/  SHF.R.U64 R14, R114, 0x10, R115.reuse ;  /* 0x00000010720e7819 */ /* 0x100fe20000001273 */
[----:B------:R-:W-:Y:S01]  /*0e60*/  FMUL R26, R105, R132 ;  /* 0x00000084691a7220 */ /* 0x000fe20000400000 */
[----:B------:R-:W-:Y:S01]  /*0e70*/  SHF.R.U32.HI R11, RZ, 0x10, R115 ;  /* 0x00000010ff0b7819 */ /* 0x000fe20000011673 */
[----:B------:R-:W-:Y:S01]  /*0e80*/  FADD R75, R22, R75 ;  /* 0x0000004b164b7221 */ /* 0x000fe20000000000 */
[----:B------:R-:W-:Y:S01]  /*0e90*/  SHF.L.U32 R27, R27, 0x10, RZ ;  /* 0x000000101b1b7819 */ /* 0x000fe200000006ff */
[----:B------:R-:W-:Y:S01]  /*0ea0*/  FFMA R74, R21, R22, R74 ;  /* 0x00000016154a7223 */ /* 0x000fe2000000004a */
[----:B------:R-:W-:Y:S01]  /*0eb0*/  FMUL R115, R105, R134 ;  /* 0x0000008669737220 */ /* 0x000fe20000400000 */
[----:B------:R-:W-:Y:S01]  /*0ec0*/  FADD R9, R10, R25 ;  /* 0x000000190a097221 */ /* 0x000fe20000000000 */
[----:B------:R-:W-:Y:S01]  /*0ed0*/  FMUL R22, R100, R22 ;  /* 0x0000001664167220 */ /* 0x000fe20000400000 */
[----:B------:R-:W-:Y:S01]  /*0ee0*/  FFMA R10, R20, R25, R7 ;  /* 0x00000019140a7223 */ /* 0x000fe20000000007 */
        /* <DEDUP_REMOVED lines=9> */
[----:B------:R-:W-:-:S02]  /*0f80*/  SHF.R.U64 R137, R120, 0x10, R121 ;  /* 0x0000001078897819 */ /* 0x000fc40000001279 */
[----:B------:R-:W-:Y:S01]  /*0f90*/  SHF.L.U32 R14, R14, 0x10, RZ ;  /* 0x000000100e0e7819 */ /* 0x000fe200000006ff */
[----:B------:R-:W-:Y:S01]  /*0fa0*/  FADD R9, R12, R27 ;  /* 0x0000001b0c097221 */ /* 0x000fe20000000000 */
[----:B------:R-:W-:Y:S01]  /*0fb0*/  FFMA R10, R26, R27, R7 ;  /* 0x0000001b1a0a7223 */ /* 0x000fe20000000007 */
[----:B------:R-:W-:Y:S01]  /*0fc0*/  FMUL R127, R105, R148 ;  /* 0x00000094697f7220 */ /* 0x000fe20000400000 */
[----:B------:R-:W-:Y:S01]  /*0fd0*/  SHF.L.U32 R148, R137, 0x10, RZ ;  /* 0x0000001089947819 */ /* 0x000fe200000006ff */
[----:B------:R-:W-:Y:S01]  /*0fe0*/  FMUL R114, R105, R136 ;  /* 0x0000008869727220 */ /* 0x000fe20000400000 */
[----:B------:R-:W-:Y:S01]  /*0ff0*/  FMUL R137, R87, R14 ;  /* 0x0000000e57897220 */ /* 0x000fe20000400000 */
[----:B------:R-:W-:Y:S01]  /*1000*/  FADD R12, R9, R116 ;  /* 0x00000074090c7221 */ /* 0x000fe20000000000 */
[----:B------:R-:W-:Y:S01]  /*1010*/  FFMA R7, R115, R116, R10 ;  /* 0x0000007473077223 */ /* 0x000fe2000000000a */
[----:B------:R-:W-:Y:S02]  /*1020*/  SHF.L.U32 R11, R11, 0x10, RZ ;  /* 0x000000100b0b7819 */ /* 0x000fe400000006ff */
[----:B------:R-:W-:Y:S01]  /*1030*/  FADD R9, R12, R137 ;  /* 0x000000890c097221 */ /* 0x000fe20000000000 */
[----:B------:R-:W-:Y:S01]  /*1040*/  FFMA R10, R114, R137, R7 ;  /* 0x00000089720a7223 */ /* 0x000fe20000000007 */
[----:B------:R-:W-:-:S02]  /*1050*/  SHF.L.U32 R17, R119, 0x10, RZ ;  /* 0x0000001077117819 */ /* 0x000fc400000006ff */
[----:B------:R-:W-:Y:S01]  /*1060*/  SHF.R.U32.HI R145, RZ, 0x10, R119 ;  /* 0x00000010ff917819 */ /* 0x000fe20000011677 */
[----:B------:R-:W-:Y:S01]  /*1070*/  FMUL R119, R105, R140 ;  /* 0x0000008c69777220 */ /* 0x000fe20000400000 */
[----:B------:R-:W-:Y:S01]  /*1080*/  SHF.L.U32 R143, R120, 0x10, RZ ;  /* 0x00000010788f7819 */ /* 0x000fe200000006ff */
[----:B------:R-:W-:Y:S01]  /*1090*/  FMUL R140, R86, R11 ;  /* 0x0000000b568c7220 */ /* 0x000fe20000400000 */
[----:B------:R-:W-:Y:S01]  /*10a0*/  FADD R9, R9, R118 ;  /* 0x0000007609097221 */ /* 0x000fe20000000000 */
[----:B------:R-:W-:Y:S01]  /*10b0*/  FFMA R10, R117, R118, R10 ;  /* 0x00000076750a7223 */ /* 0x000fe2000000000a */
[----:B------:R-:W-:Y:S01]  /*10c0*/  FMUL R120, R105, R142 ;  /* 0x0000008e69787220 */ /* 0x000fe20000400000 */
[----:B------:R-:W-:Y:S02]  /*10d0*/  SHF.L.U32 R3, R121, 0x10, RZ ;  /* 0x0000001079037819 */ /* 0x000fe400000006ff */
[----:B------:R-:W-:Y:S01]  /*10e0*/  SHF.R.U32.HI R147, RZ, 0x10, R121 ;  /* 0x00000010ff937819 */ /* 0x000fe20000011679 */
[----:B------:R-:W-:Y:S01]  /*10f0*/  FMUL R121, R105, R124 ;  /* 0x0000007c69797220 */ /* 0x000fe20000400000 */
[----:B------:R-:W-:Y:S01]  /*1100*/  SHF.L.U32 R142, R126, 0x10, RZ ;  /* 0x000000107e8e7819 */ /* 0x000fe200000006ff */
[----:B------:R-:W-:Y:S01]  /*1110*/  FADD R12, R9, R140 ;  /* 0x0000008c090c7221 */ /* 0x000fe20000000000 */
[----:B------:R-:W-:Y:S01]  /*1120*/  SHF.R.U64 R139, R122, 0x10, R123 ;  /* 0x000000107a8b7819 */ /* 0x000fe2000000127b */
[----:B------:R-:W-:Y:S01]  /*1130*/  FFMA R7, R119, R140, R10 ;  /* 0x0000008c77077223 */ /* 0x000fe2000000000a */
[----:B------:R-:W-:-:S02]  /*1140*/  SHF.L.U32 R19, R123, 0x10, RZ ;  /* 0x000000107b137819 */ /* 0x000fc400000006ff */
[----:B------:R-:W-:Y:S01]  /*1150*/  SHF.R.U32.HI R151, RZ, 0x10, R123 ;  /* 0x00000010ff977819 */ /* 0x000fe2000001167b */
[----:B------:R-:W-:Y:S01]  /*1160*/  FMUL R123, R97, R16 ;  /* 0x00000010617b7220 */ /* 0x000fe20000400000 */
        /* <DEDUP_REMOVED lines=8> */
[----:B------:R-:W-:Y:S01]  /*11f0*/  FMUL R125, R105, R144 ;  /* 0x00000090697d7220 */ /* 0x000fe20000400000 */
        /* <DEDUP_REMOVED lines=8> */
[----:B------:R-:W-:Y:S01]  /*1280*/  FMUL R129, R105, R18 ;  /* 0x0000001269817220 */ /* 0x000fe20000400000 */
[----:B------:R-:W-:Y:S01]  /*1290*/  FADD R63, R16, R63 ;  /* 0x0000003f103f7221 */ /* 0x000fe20000000000 */
[----:B------:R-:W-:Y:S01]  /*12a0*/  FFMA R59, R120, R16, R59 ;  /* 0x00000010783b7223 */ /* 0x000fe2000000003b */
[----:B------:R-:W-:Y:S01]  /*12b0*/  SHF.L.U32 R18, R139, 0x10, RZ ;  /* 0x000000108b127819 */ /* 0x000fe200000006ff */
[----:B------:R-:W-:Y:S01]  /*12c0*/  FMUL R139, R105, R24 ;  /* 0x00000018698b7220 */ /* 0x000fe20000400000 */
[----:B------:R-:W-:Y:S01]  /*12d0*/  SHF.L.U32 R16, R133, 0x10, RZ ;  /* 0x0000001085107819 */ /* 0x000fe200000006ff */
[----:B------:R-:W-:Y:S01]  /*12e0*/  FMUL R128, R95, R15 ;  /* 0x0000000f5f807220 */ /* 0x000fe20000400000 */
[----:B------:R-:W-:Y:S01]  /*12f0*/  FADD R9, R12, R141 ;  /* 0x0000008d0c097221 */ /* 0x000fe20000000000 */
[----:B------:R-:W-:Y:S01]  /*1300*/  FFMA R10, R122, R141, R7 ;  /* 0x0000008d7a0a7223 */ /* 0x000fe20000000007 */
[----:B------:R-:W-:Y:S01]  /*1310*/  FADD R54, R143, R54 ;  /* 0x000000368f367221 */ /* 0x000fe20000000000 */
[-C--:B------:R-:W-:Y:S01]  /*1320*/  FFMA R40, R139, R143.reuse, R40 ;  /* 0x0000008f8b287223 */ /* 0x080fe20000000028 */
[----:B------:R-:W-:Y:S01]  /*1330*/  FMUL R144, R91, R143 ;  /* 0x0000008f5b907220 */ /* 0x000fe20000400000 */
[----:B------:R-:W-:Y:S01]  /*1340*/  FMUL R126, R105, R150 ;  /* 0x00000096697e7220 */ /* 0x000fe20000400000 */
[----:B------:R-:W-:Y:S01]  /*1350*/  FMUL R143, R83, R16 ;  /* 0x00000010538f7220 */ /* 0x000fe20000400000 */
[----:B------:R-:W-:Y:S01]  /*1360*/  FADD R12, R9, R128 ;  /* 0x00000080090c7221 */ /* 0x000fe20000000000 */
[----:B------:R-:W-:Y:S01]  /*1370*/  FFMA R7, R127, R128, R10 ;  /* 0x000000807f077223 */ /* 0x000fe2000000000a */
[----:B------:R-:W-:Y:S01]  /*1380*/  SHF.L.U32 R145, R145, 0x10, RZ ;  /* 0x0000001091917819 */ /* 0x000fe200000006ff */
[C---:B------:R-:W-:Y:S01]  /*1390*/  FMUL R132, R105.reuse, R152 ;  /* 0x0000009869847220 */ /* 0x040fe20000400000 */
        /* <DEDUP_REMOVED lines=17> */
[----:B------:R-:W-:Y:S01]  /*14b0*/  SHF.L.U32 R11, R147, 0x10, RZ ;  /* 0x00000010930b7819 */ /* 0x000fe200000006ff */
[----:B------:R-:W-:Y:S01]  /*14c0*/  FMUL R134, R105, R156 ;  /* 0x0000009c69867220 */ /* 0x000fe20000400000 */
[----:B------:R-:W-:Y:S01]  /*14d0*/  FMUL R147, R81, R18 ;  /* 0x0000001251937220 */ /* 0x000fe20000400000 */
[----:B------:R-:W-:Y:S01]  /*14e0*/  FADD R12, R12, R131 ;  /* 0x000000830c0c7221 */ /* 0x000fe20000000000 */
[----:B------:R-:W-:Y:S01]  /*14f0*/  FFMA R7, R133, R131, R8 ;  /* 0x0000008385077223 */ /* 0x000fe20000000008 */
[----:B------:R-:W-:Y:S01]  /*1500*/  SHF.L.U32 R151, R151, 0x10, RZ ;  /* 0x0000001097977819 */ /* 0x000fe200000006ff */
[C---:B------:R-:W-:Y:S01]  /*1510*/  FMUL R136, R105.reuse, R160 ;  /* 0x000000a069887220 */ /* 0x040fe20000400000 */
[C---:B------:R-:W-:Y:S01]  /*1520*/  FMUL R149, R105.reuse, R6 ;  /* 0x0000000669957220 */ /* 0x040fe20000400000 */
        /* <DEDUP_REMOVED lines=8> */
[----:B------:R-:W-:-:S03]  /*15b0*/  FFMA R7, R135, R138, R6 ;  /* 0x0000008a87077223 */ /* 0x000fc60000000006 */
[----:B------:R-:W-:Y:S01]  /*15c0*/  FADD R9, R8, R151 ;  /* 0x0000009708097221 */ /* 0x000fe20000000000 */
[----:B------:R-:W-:Y:S01]  /*15d0*/  FFMA R6, R136, R151, R7 ;  /* 0x0000009788067223 */ /* 0x000fe20000000007 */
[----:B------:R-:W-:Y:S02]  /*15e0*/  FMUL R153, R79, R148 ;  /* 0x000000944f997220 */ /* 0x000fe40000400000 */
[----:B------:R-:W-:Y:S01]  /*15f0*/  FADD R8, R9, R144 ;  /* 0x0000009009087221 */ /* 0x000fe20000000000 */
[----:B------:R-:W-:Y:S01]  /*1600*/  FFMA R7, R139, R144, R6 ;  /* 0x000000908b077223 */ /* 0x000fe20000000006 */
[----:B------:R-:W-:Y:S01]  /*1610*/  FADD R53, R148, R53 ;  /* 0x0000003594357221 */ /* 0x000fe20000000000 */
[----:B------:R-:W-:Y:S01]  /*1620*/  FFMA R39, R146, R148, R39 ;  /* 0x0000009492277223 */ /* 0x000fe20000000027 */
[----:B------:R-:W-:Y:S01]  /*1630*/  FADD R56, R3, R56 ;  /* 0x0000003803387221 */ /* 0x000fe20000000000 */
[-C--:B------:R-:W-:Y:S01]  /*1640*/  FFMA R42, R149, R3.reuse, R42 ;  /* 0x00000003952a7223 */ /* 0x080fe2000000002a */
[----:B------:R-:W-:Y:S01]  /*1650*/  FMUL R148, R90, R3 ;  /* 0x000000035a947220 */ /* 0x000fe20000400000 */
[----:B------:R-:W-:Y:S01]  /*1660*/  FMUL R150, R105, R4 ;  /* 0x0000000469967220 */ /* 0x000fe20000400000 */
[----:B------:R-:W-:Y:S01]  /*1670*/  SHF.R.U32.HI R2, RZ, 0x5, R58 ;  /* 0x00000005ff027819 */ /* 0x000fe2000001163a */
[----:B------:R-:W-:Y:S01]  /*1680*/  FADD R3, R8, R153 ;  /* 0x0000009908037221 */ /* 0x000fe20000000000 */
[----:B------:R-:W-:Y:S01]  /*1690*/  FFMA R4, R146, R153, R7 ;  /* 0x0000009992047223 */ /* 0x000fe20000000007 */
[----:B------:R-:W-:Y:S01]  /*16a0*/  FMUL R155, R78, R11 ;  /* 0x0000000b4e9b7220 */ /* 0x000fe20000400000 */
[----:B------:R-:W-:Y:S01]  /*16b0*/  LOP3.LUT R5, R2, 0x7fffff8, RZ, 0xc0, !PT ;  /* 0x07fffff802057812 */ /* 0x000fe200078ec0ff */
        /* <DEDUP_REMOVED lines=15> */
[----:B------:R-:W-:Y:S01]  /*17b0*/  FADD R49, R18, R49 ;  /* 0x0000003112317221 */ /* 0x000fe20000000000 */
        /* <DEDUP_REMOVED lines=24> */
.L_x_2771:
[----:B------:R-:W3:Y:S01]  /*1940*/  @!P2 S2R R10, SR_CgaCtaId ;  /* 0x00000000000aa919 */ /* 0x000ee20000008800 */
[----:B------:R-:W4:Y:S01]  /*1950*/  LDC R152, c[0x0][0x210] ;  /* 0x00008400ff987b82 */ /* 0x000f220000000800 */
[----:B------:R-:W-:Y:S01]  /*1960*/  LOP3.LUT R8, R2, 0x7, RZ, 0xc0, !PT ;  /* 0x0000000702087812 */ /* 0x000fe200078ec0ff */
[----:B-1----:R-:W-:Y:S01]  /*1970*/  FADD R2, R4, R3 ;  /* 0x0000000304027221 */ /* 0x002fe20000000000 */
[----:B------:R-:W-:Y:S01]  /*1980*/  @!P2 MOV R9, 0x400 ;  /* 0x000004000009a802 */ /* 0x000fe20000000f00 */
[----:B--2---:R-:W-:Y:S01]  /*1990*/  FADD R3, R6, R7 ;  /* 0x0000000706037221 */ /* 0x004fe20000000000 */
[----:B------:R-:W-:Y:S01]  /*19a0*/  LOP3.LUT P1, RZ, R8, 0x1f, R58, 0xf8, !PT ;  /* 0x0000001f08ff7812 */ /* 0x000fe2000782f83a */
[----:B------:R-:W-:Y:S05]  /*19b0*/  WARPSYNC.ALL ;  /* 0x0000000000007948 */ /* 0x000fea0003800000 */
[----:B------:R-:W-:Y:S01]  /*19c0*/  BSSY B0, `(.L_x_2756) ;  /* 0x0000021000007945 */ /* 0x000fe20003800000 */
[----:B------:R-:W-:-:S02]  /*19d0*/  LOP3.LUT R154, R76, 0x1, RZ, 0xc0, !PT ;  /* 0x000000014c9a7812 */ /* 0x000fc400078ec0ff */
[----:B------:R-:W-:Y:S02]  /*19e0*/  CS2R R18, SRZ ;  /* 0x0000000000127805 */ /* 0x000fe4000001ff00 */
[----:B---3--:R-:W-:Y:S02]  /*19f0*/  @!P2 LEA R10, R10, R9, 0x18 ;  /* 0x000000090a0aa211 */ /* 0x008fe400078ec0ff */
[----:B------:R-:W-:-:S04]  /*1a00*/  @!P2 IADD3 R9, R5, R8, RZ ;  /* 0x000000080509a210 */ /* 0x000fc80007ffe0ff */
[----:B------:R-:W-:-:S05]  /*1a10*/  @!P2 LEA R9, R9, R10, 0x3 ;  /* 0x0000000a0909a211 */ /* 0x000fca00078e18ff */
[----:B------:R1:W-:Y:S01]  /*1a20*/  @!P2 STS.64 [R9], R2 ;  /* 0x000000020900a388 */ /* 0x0003e20000000a00 */
[----:B------:R-:W-:Y:S06]  /*1a30*/  BAR.SYNC.DEFER_BLOCKING 0x0 ;  /* 0x0000000000007b1d */ /* 0x000fec0000010000 */
[----:B------:R-:W-:Y:S05]  /*1a40*/  @P1 BRA `(.L_x_2757) ;  /* 0x0000000000601947 */ /* 0x000fea0003800000 */
[----:B------:R-:W2:Y:S01]  /*1a50*/  S2UR UR5, SR_CgaCtaId ;  /* 0x00000000000579c3 */ /* 0x000ea20000008800 */
[----:B------:R-:W-:Y:S02]  /*1a60*/  UMOV UR4, 0x400 ;  /* 0x0000040000047882 */ /* 0x000fe40000000000 */
[----:B--2---:R-:W-:-:S06]  /*1a70*/  ULEA UR4, UR5, UR4, 0x18 ;  /* 0x0000000405047291 */ /* 0x004fcc000f8ec03f */
[----:B-1----:R-:W-:-:S05]  /*1a80*/  LEA R2, R5, UR4, 0x3 ;  /* 0x0000000405027c11 */ /* 0x002fca000f8e18ff */
        /* <DEDUP_REMOVED lines=20> */
.L_x_2757:
[----:B------:R-:W-:Y:S05]  /*1bd0*/  BSYNC B0 ;  /* 0x0000000000007941 */ /* 0x000fea0003800000 */
.L_x_2756:
[----:B-1----:R-:W1:Y:S01]  /*1be0*/  @!P1 LDC.64 R2, c[0x0][0x240] ;  /* 0x00009000ff029b82 */ /* 0x002e620000000a00 */
[----:B------:R-:W-:Y:S02]  /*1bf0*/  IADD3 R5, -R154, RZ, RZ ;  /* 0x000000ff9a057210 */ /* 0x000fe40007ffe1ff */
[----:B0---4-:R-:W-:Y:S02]  /*1c00*/  SHF.L.U32 R4, R152, 0x3, RZ ;  /* 0x0000000398047819 */ /* 0x011fe400000006ff */
[----:B------:R-:W-:Y:S02]  /*1c10*/  LEA.HI R24, R58, R57, RZ, 0x18 ;  /* 0x000000393a187211 */ /* 0x000fe400078fc0ff */
[----:B------:R-:W-:Y:S02]  /*1c20*/  LOP3.LUT R4, R5, R4, RZ, 0xc0, !PT ;  /* 0x0000000405047212 */ /* 0x000fe400078ec0ff */
[----:B------:R-:W-:-:S04]  /*1c30*/  SHF.L.U32 R5, R24, 0x3, RZ ;  /* 0x0000000318057819 */ /* 0x000fc800000006ff */
[----:B------:R-:W-:-:S04]  /*1c40*/  IADD3 R6, P2, R4, R5, RZ ;  /* 0x0000000504067210 */ /* 0x000fc80007f5e0ff */
[----:B------:R-:W-:Y:S02]  /*1c50*/  @!P1 IADD3 R4, P3, R104, R6, RZ ;  /* 0x0000000668049210 */ /* 0x000fe40007f7e0ff */
[----:B------:R-:W-:-:S04]  /*1c60*/  IADD3.X R7, RZ, RZ, RZ, P2, !PT ;  /* 0x000000ffff077210 */ /* 0x000fc800017fe4ff */
[----:B------:R-:W-:Y:S02]  /*1c70*/  @!P1 IADD3.X R5, RZ, R7, RZ, P3, !PT ;  /* 0x00000007ff059210 */ /* 0x000fe40001ffe4ff */
[----:B-1----:R-:W-:-:S04]  /*1c80*/  @!P1 LEA R2, P2, R4, R2, 0x3 ;  /* 0x0000000204029211 */ /* 0x002fc800078418ff */
[----:B------:R-:W-:-:S05]  /*1c90*/  @!P1 LEA.HI.X R3, R4, R3, R5, 0x3, P2 ;  /* 0x0000000304039211 */ /* 0x000fca00010f1c05 */
[----:B------:R0:W-:Y:S01]  /*1ca0*/  @!P1 STG.E.64 desc[UR6][R2.64], R18 ;  /* 0x0000001202009986 */ /* 0x0001e2000c101b06 */
[----:B------:R-:W-:-:S13]  /*1cb0*/  ISETP.NE.AND P1, PT, R58, RZ, PT ;  /* 0x000000ff3a00720c */ /* 0x000fda0003f25270 */
[----:B0-----:R-:W-:Y:S05]  /*1cc0*/  @P1 BRA `(.L_x_2758) ;  /* 0x0000000000541947 */ /* 0x001fea0003800000 */
[----:B------:R-:W-:Y:S01]  /*1cd0*/  ISETP.NE.AND P1, PT, R154, RZ, PT ;  /* 0x000000ff9a00720c */ /* 0x000fe20003f25270 */
[----:B------:R-:W-:Y:S01]  /*1ce0*/  HFMA2.MMA R5, -RZ, RZ, 0, 5.9604644775390625e-08 ;  /* 0x00000001ff057435 */ /* 0x000fe200000001ff */
        /* <DEDUP_REMOVED lines=14> */
.L_x_2759:
[----:B------:R-:W2:Y:S04]  /*1dd0*/  LDG.E.STRONG.GPU R4, desc[UR6][R2.64] ;  /* 0x0000000602047981 */ /* 0x000ea8000c1ef900 */
[----:B--2---:R-:W-:Y:S01]  /*1de0*/  CCTL.IVALL ;  /* 0x00000000ff00798f */ /* 0x004fe20002000000 */
[----:B------:R-:W-:Y:S05]  /*1df0*/  YIELD ;  /* 0x0000000000007946 */ /* 0x000fea0003800000 */
[----:B------:R-:W-:-:S13]  /*1e00*/  ISETP.NE.AND P1, PT, R4, R9, PT ;  /* 0x000000090400720c */ /* 0x000fda0003f25270 */
[----:B------:R-:W-:Y:S05]  /*1e10*/  @P1 BRA `(.L_x_2759) ;  /* 0xfffffffc00ec1947 */ /* 0x000fea000383ffff */
.L_x_2758:
        /* <DEDUP_REMOVED lines=35> */
[----:B------:R-:W-:Y:S01]  /*2050*/  FMUL R5, R5, 2.0345052689663134515e-05 ;  /* 0x37aaaaab05057820 */ /* 0x000fe20000400000 */
[----:B------:R-:W0:Y:S01]  /*2060*/  LDC.64 R2, c[0x0][0x278] ;  /* 0x00009e00ff027b82 */ /* 0x000e220000000a00 */
[----:B------:R-:W-:-:S04]  /*2070*/  FMUL R4, R4, 2.0345052689663134515e-05 ;  /* 0x37aaaaab04047820 */ /* 0x000fc80000400000 */
        /* <DEDUP_REMOVED lines=64> */
[----:B------:R-:W-:-:S04]  /*2480*/  IMAD.WIDE.U32 R108, R109, 0x10, R2 ;  /* 0x000000106d6c7825 */ /* 0x000fc800078e0002 */
[C---:B------:R-:W-:Y:S01]  /*2490*/  FMUL R15, R105.reuse, R132 ;  /* 0x00000084690f7220 */ /* 0x040fe20000400000 */
[C---:B------:R-:W-:Y:S01]  /*24a0*/  FMUL R14, R105.reuse, R14 ;  /* 0x0000000e690e7220 */ /* 0x040fe20000400000 */
[----:B------:R-:W-:Y:S01]  /*24b0*/  FMUL R23, R105, R150 ;  /* 0x0000009669177220 */ /* 0x000fe20000400000 */
[----:B------:R-:W-:-:S04]  /*24c0*/  IMAD.WIDE.U32 R110, R110, 0x10, R2 ;  /* 0x000000106e6e7825 */ /* 0x000fc800078e0002 */
[C---:B------:R-:W-:Y:S01]  /*24d0*/  FMUL R21, R105.reuse, R146 ;  /* 0x0000009269157220 */ /* 0x040fe20000400000 */
[----:B------:R-:W-:Y:S01]  /*24e0*/  FMUL R20, R105, R144 ;  /* 0x0000009069147220 */ /* 0x000fe20000400000 */
[----:B------:R1:W-:Y:S01]  /*24f0*/  STG.E.128 desc[UR6][R26.64], R4 ;  /* 0x000000041a007986 */ /* 0x0003e2000c101d06 */
[----:B------:R-:W-:Y:S01]  /*2500*/  IMAD.WIDE.U32 R2, R113, 0x10, R2 ;  /* 0x0000001071027825 */ /* 0x000fe200078e0002 */
[----:B------:R-:W-:Y:S02]  /*2510*/  SEL R0, RZ, 0x1, P0 ;  /* 0x00000001ff007807 */ /* 0x000fe40000000000 */
[----:B------:R1:W-:Y:S01]  /*2520*/  STG.E.128 desc[UR6][R114.64], R8 ;  /* 0x0000000872007986 */ /* 0x0003e2000c101d06 */
[C---:B0-----:R-:W-:Y:S01]  /*2530*/  FMUL R13, R105.reuse, R126 ;  /* 0x0000007e690d7220 */ /* 0x041fe20000400000 */
[C---:B------:R-:W-:Y:S01]  /*2540*/  FMUL R12, R105.reuse, R128 ;  /* 0x00000080690c7220 */ /* 0x040fe20000400000 */
[C---:B------:R-:W-:Y:S01]  /*2550*/  FMUL R19, R105.reuse, R136 ;  /* 0x0000008869137220 */ /* 0x040fe20000400000 */
[C---:B------:R-:W-:Y:S01]  /*2560*/  FMUL R18, R105.reuse, R138 ;  /* 0x0000008a69127220 */ /* 0x040fe20000400000 */
[C---:B------:R-:W-:Y:S01]  /*2570*/  FMUL R17, R105.reuse, R134 ;  /* 0x0000008669117220 */ /* 0x040fe20000400000 */
[C---:B------:R-:W-:Y:S01]  /*2580*/  FMUL R16, R105.reuse, R22 ;  /* 0x0000001669107220 */ /* 0x040fe20000400000 */
[----:B------:R-:W-:Y:S01]  /*2590*/  FMUL R22, R105, R148 ;  /* 0x0000009469167220 */ /* 0x000fe20000400000 */
[----:B------:R1:W-:Y:S04]  /*25a0*/  STG.E.128 desc[UR6][R108.64], R12 ;  /* 0x0000000c6c007986 */ /* 0x0003e8000c101d06 */
[----:B------:R1:W-:Y:S04]  /*25b0*/  STG.E.128 desc[UR6][R110.64], R16 ;  /* 0x000000106e007986 */ /* 0x0003e8000c101d06 */
[----:B------:R1:W-:Y:S01]  /*25c0*/  STG.E.128 desc[UR6][R2.64], R20 ;  /* 0x0000001402007986 */ /* 0x0003e2000c101d06 */
[----:B------:R-:W-:Y:S05]  /*25d0*/  @!P1 BRA `(.L_x_2760) ;  /* 0xffffffe000ac9947 */ /* 0x000fea000383ffff */
[----:B-1----:R-:W-:Y:S02]  /*25e0*/  MOV R23, R44 ;  /* 0x0000002c00177202 */ /* 0x002fe40000000f00 */
        /* <DEDUP_REMOVED lines=40> */
.L_x_2754:
[----:B------:R-:W0:Y:S01]  /*2870*/  S2R R0, SR_CTAID.X ;  /* 0x0000000000007919 */ /* 0x000e220000002500 */
[----:B------:R-:W1:Y:S01]  /*2880*/  LDC.64 R40, c[0x0][0x268] ;  /* 0x00009a00ff287b82 */ /* 0x000e620000000a00 */
[----:B------:R-:W-:-:S07]  /*2890*/  LOP3.LUT R3, R58, 0x1f, RZ, 0xc0, !PT ;  /* 0x0000001f3a037812 */ /* 0x000fce00078ec0ff */
[----:B------:R-:W2:Y:S01]  /*28a0*/  LDC.64 R42, c[0x0][0x270] ;  /* 0x00009c00ff2a7b82 */ /* 0x000ea20000000a00 */
[----:B0-----:R-:W-:-:S04]  /*28b0*/  SHF.L.U32 R0, R0, 0x8, RZ ;  /* 0x0000000800007819 */ /* 0x001fc800000006ff */
[----:B------:R-:W-:-:S04]  /*28c0*/  LOP3.LUT R3, R0, 0x700, R3, 0xe2, !PT ;  /* 0x0000070000037812 */ /* 0x000fc800078ee203 */
[----:B------:R-:W-:-:S05]  /*28d0*/  LOP3.LUT R3, R3, 0xe0, R58, 0xf8, !PT ;  /* 0x000000e003037812 */ /* 0x000fca00078ef83a */
[----:B------:R-:W-:-:S04]  /*28e0*/  IMAD R25, R24, 0x3000, R3 ;  /* 0x0000300018197824 */ /* 0x000fc800078e0203 */
[C-C-:B-1----:R-:W-:Y:S01]  /*28f0*/  IMAD.WIDE.U32 R2, R25.reuse, 0x10, R40.reuse ;  /* 0x0000001019027825 */ /* 0x142fe200078e0028 */
[C---:B------:R-:W-:Y:S02]  /*2900*/  IADD3 R39, R25.reuse, 0x800, RZ ;  /* 0x0000080019277810 */ /* 0x040fe40007ffe0ff */
[C---:B------:R-:W-:Y:S02]  /*2910*/  IADD3 R57, R25.reuse, 0x1000, RZ ;  /* 0x0000100019397810 */ /* 0x040fe40007ffe0ff */
[C---:B------:R-:W-:Y:S01]  /*2920*/  IADD3 R59, R25.reuse, 0x1800, RZ ;  /* 0x00001800193b7810 */ /* 0x040fe20007ffe0ff */
[----:B------:R0:W-:Y:S01]  /*2930*/  STG.E.128 desc[UR6][R2.64], R12 ;  /* 0x0000000c02007986 */ /* 0x0001e2000c101d06 */
[----:B------:R-:W-:Y:S01]  /*2940*/  IADD3 R73, R25, 0x2000, RZ ;  /* 0x0000200019497810 */ /* 0x000fe20007ffe0ff */
[----:B------:R-:W-:Y:S01]  /*2950*/  IMAD.WIDE.U32 R26, R39, 0x10, R40 ;  /* 0x00000010271a7825 */ /* 0x000fe200078e0028 */
[----:B------:R-:W-:-:S03]  /*2960*/  IADD3 R75, R25, 0x2800, RZ ;  /* 0x00002800194b7810 */ /* 0x000fc60007ffe0ff */
[----:B--2---:R-:W-:-:S04]  /*2970*/  IMAD.WIDE.U32 R24, R25, 0x10, R42 ;  /* 0x0000001019187825 */ /* 0x004fc800078e002a */
[--C-:B------:R-:W-:Y:S01]  /*2980*/  IMAD.WIDE.U32 R32, R57, 0x10, R40.reuse ;  /* 0x0000001039207825 */ /* 0x100fe200078e0028 */
[----:B------:R-:W-:Y:S03]  /*2990*/  STG.E.128 desc[UR6][R24.64], R4 ;  /* 0x0000000418007986 */ /* 0x000fe6000c101d06 */
[----:B------:R-:W-:Y:S01]  /*29a0*/  IMAD.WIDE.U32 R34, R59, 0x10, R40 ;  /* 0x000000103b227825 */ /* 0x000fe200078e0028 */
[----:B------:R-:W-:Y:S03]  /*29b0*/  STG.E.128 desc[UR6][R26.64], R8 ;  /* 0x000000081a007986 */ /* 0x000fe6000c101d06 */
[----:B0-----:R-:W-:-:S04]  /*29c0*/  IMAD.WIDE.U32 R2, R39, 0x10, R42 ;  /* 0x0000001027027825 */ /* 0x001fc800078e002a */
        /* <DEDUP_REMOVED lines=14> */
[----:B------:R-:W-:Y:S01]  /*2ab0*/  STG.E.128 desc[UR6][R42.64], R60 ;  /* 0x0000003c2a007986 */ /* 0x000fe2000c101d06 */
[----:B------:R-:W-:Y:S05]  /*2ac0*/  EXIT ;  /* 0x000000000000794d */ /* 0x000fea0003800000 */
.L_x_2755:
[----:B------:R-:W-:Y:S01]  /*2ad0*/  HFMA2.MMA R14, -RZ, RZ, 0, 9.5367431640625e-07 ;  /* 0x00000010ff0e7435 */ /* 0x000fe200000001ff */
[----:B------:R-:W-:Y:S02]  /*2ae0*/  MOV R15, R6 ;  /* 0x00000006000f7202 */ /* 0x000fe40000000f00 */
[----:B------:R-:W-:Y:S02]  /*2af0*/  MOV R17, 0x1f ;  /* 0x0000001f00117802 */ /* 0x000fe40000000f00 */
[----:B------:R-:W-:-:S07]  /*2b00*/  MOV R12, 0xffffffff ;  /* 0xffffffff000c7802 */ /* 0x000fce0000000f00 */
[----:B------:R-:W-:Y:S05]  /*2b10*/  WARPSYNC.COLLECTIVE R12, `(.L_x_2761) ;  /* 0x000000000c087348 */ /* 0x000fea0003c00000 */
[----:B------:R0:W1:Y:S02]  /*2b20*/  SHFL.DOWN P1, R13, R15, R14, R17 ;  /* 0x0800000e0f0d7389 */ /* 0x0000640000020011 */
[----:B01----:R-:W-:Y:S01]  /*2b30*/  ENDCOLLECTIVE ;  /* 0x000000000000791b */ /* 0x003fe20003800000 */
.L_x_2761:
[----:B------:R-:W-:Y:S02]  /*2b40*/  MOV R15, R4 ;  /* 0x00000004000f7202 */ /* 0x000fe40000000f00 */
[----:B------:R-:W-:-:S07]  /*2b50*/  MOV R3, R13 ;  /* 0x0000000d00037202 */ /* 0x000fce0000000f00 */
[----:B------:R-:W-:Y:S05]  /*2b60*/  WARPSYNC.COLLECTIVE R12, `(.L_x_2762) ;  /* 0x000000000c087348 */ /* 0x000fea0003c00000 */
[----:B------:R0:W1:Y:S02]  /*2b70*/  SHFL.DOWN P1, R13, R15, R14, R17 ;  /* 0x0800000e0f0d7389 */ /* 0x0000640000020011 */
[----:B01----:R-:W-:Y:S01]  /*2b80*/  ENDCOLLECTIVE ;  /* 0x000000000000791b */ /* 0x003fe20003800000 */
.L_x_2762:
[----:B------:R-:W-:Y:S01]  /*2b90*/  FADD R3, R6, R3 ;  /* 0x0000000306037221 */ /* 0x000fe20000000000 */
[----:B------:R-:W-:-:S04]  /*2ba0*/  HFMA2.MMA R14, -RZ, RZ, 0, 4.76837158203125e-07 ;  /* 0x00000008ff0e7435 */ /* 0x000fc800000001ff */
[----:B------:R-:W-:Y:S02]  /*2bb0*/  MOV R15, R3 ;  /* 0x00000003000f7202 */ /* 0x000fe40000000f00 */
[----:B------:R-:W-:-:S07]  /*2bc0*/  MOV R7, R13 ;  /* 0x0000000d00077202 */ /* 0x000fce0000000f00 */
[----:B------:R-:W-:Y:S05]  /*2bd0*/  WARPSYNC.COLLECTIVE R12, `(.L_x_2763) ;  /* 0x000000000c087348 */ /* 0x000fea0003c00000 */
[----:B------:R0:W1:Y:S02]  /*2be0*/  SHFL.DOWN P1, R13, R15, R14, R17 ;  /* 0x0800000e0f0d7389 */ /* 0x0000640000020011 */
[----:B01----:R-:W-:Y:S01]  /*2bf0*/  ENDCOLLECTIVE ;  /* 0x000000000000791b */ /* 0x003fe20003800000 */
.L_x_2763:
[----:B------:R-:W-:-:S05]  /*2c00*/  FADD R7, R4, R7 ;  /* 0x0000000704077221 */ /* 0x000fca0000000000 */
[----:B------:R-:W-:Y:S02]  /*2c10*/  MOV R15, R7 ;  /* 0x00000007000f7202 */ /* 0x000fe40000000f00 */
[----:B------:R-:W-:-:S07]  /*2c20*/  MOV R8, R13 ;  /* 0x0000000d00087202 */ /* 0x000fce0000000f00 */
[----:B------:R-:W-:Y:S05]  /*2c30*/  WARPSYNC.COLLECTIVE R12, `(.L_x_2764) ;  /* 0x000000000c087348 */ /* 0x000fea0003c00000 */
[----:B------:R0:W1:Y:S02]  /*2c40*/  SHFL.DOWN P1, R13, R15, R14, R17 ;  /* 0x0800000e0f0d7389 */ /* 0x0000640000020011 */
[----:B01----:R-:W-:Y:S01]  /*2c50*/  ENDCOLLECTIVE ;  /* 0x000000000000791b */ /* 0x003fe20003800000 */
.L_x_2764:
[----:B------:R-:W-:Y:S01]  /*2c60*/  FADD R8, R3, R8 ;  /* 0x0000000803087221 */ /* 0x000fe20000000000 */
[----:B------:R-:W-:-:S04]  /*2c70*/  HFMA2.MMA R14, -RZ, RZ, 0, 2.384185791015625e-07 ;  /* 0x00000004ff0e7435 */ /* 0x000fc800000001ff */
[----:B------:R-:W-:Y:S02]  /*2c80*/  MOV R15, R8 ;  /* 0x00000008000f7202 */ /* 0x000fe40000000f00 */
[----:B------:R-:W-:-:S07]  /*2c90*/  MOV R10, R13 ;  /* 0x0000000d000a7202 */ /* 0x000fce0000000f00 */
[----:B------:R-:W-:Y:S05]  /*2ca0*/  WARPSYNC.COLLECTIVE R12, `(.L_x_2765) ;  /* 0x000000000c087348 */ /* 0x000fea0003c00000 */
[----:B------:R0:W1:Y:S02]  /*2cb0*/  SHFL.DOWN P1, R13, R15, R14, R17 ;  /* 0x0800000e0f0d7389 */ /* 0x0000640000020011 */
[----:B01----:R-:W-:Y:S01]  /*2cc0*/  ENDCOLLECTIVE ;  /* 0x000000000000791b */ /* 0x003fe20003800000 */
.L_x_2765:
[----:B------:R-:W-:-:S05]  /*2cd0*/  FADD R10, R7, R10 ;  /* 0x0000000a070a7221 */ /* 0x000fca0000000000 */
[----:B------:R-:W-:Y:S02]  /*2ce0*/  MOV R15, R10 ;  /* 0x0000000a000f7202 */ /* 0x000fe40000000f00 */
[----:B------:R-:W-:-:S07]  /*2cf0*/  MOV R9, R13 ;  /* 0x0000000d00097202 */ /* 0x000fce0000000f00 */
[----:B------:R-:W-:Y:S05]  /*2d00*/  WARPSYNC.COLLECTIVE R12, `(.L_x_2766) ;  /* 0x000000000c087348 */ /* 0x000fea0003c00000 */
[----:B------:R0:W1:Y:S02]  /*2d10*/  SHFL.DOWN P1, R13, R15, R14, R17 ;  /* 0x0800000e0f0d7389 */ /* 0x0000640000020011 */
[----:B01----:R-:W-:Y:S01]  /*2d20*/  ENDCOLLECTIVE ;  /* 0x000000000000791b */ /* 0x003fe20003800000 */
.L_x_2766:
[----:B------:R-:W-:Y:S01]  /*2d30*/  FADD R9, R8, R9 ;  /* 0x0000000908097221 */ /* 0x000fe20000000000 */
[----:B------:R-:W-:-:S04]  /*2d40*/  HFMA2.MMA R14, -RZ, RZ, 0, 1.1920928955078125e-07 ;  /* 0x00000002ff0e7435 */ /* 0x000fc800000001ff */
[----:B------:R-:W-:Y:S02]  /*2d50*/  MOV R15, R9 ;  /* 0x00000009000f7202 */ /* 0x000fe40000000f00 */
[----:B------:R-:W-:-:S07]  /*2d60*/  MOV R11, R13 ;  /* 0x0000000d000b7202 */ /* 0x000fce0000000f00 */
[----:B------:R-:W-:Y:S05]  /*2d70*/  WARPSYNC.COLLECTIVE R12, `(.L_x_2767) ;  /* 0x000000000c087348 */ /* 0x000fea0003c00000 */
[----:B------:R0:W1:Y:S02]  /*2d80*/  SHFL.DOWN P1, R13, R15, R14, R17 ;  /* 0x0800000e0f0d7389 */ /* 0x0000640000020011 */
[----:B01----:R-:W-:Y:S01]  /*2d90*/  ENDCOLLECTIVE ;  /* 0x000000000000791b */ /* 0x003fe20003800000 */
.L_x_2767:
[----:B------:R-:W-:-:S05]  /*2da0*/  FADD R11, R10, R11 ;  /* 0x0000000b0a0b7221 */ /* 0x000fca0000000000 */
[----:B------:R-:W-:Y:S02]  /*2db0*/  MOV R15, R11 ;  /* 0x0000000b000f7202 */ /* 0x000fe40000000f00 */
[----:B------:R-:W-:-:S07]  /*2dc0*/  MOV R4, R13 ;  /* 0x0000000d00047202 */ /* 0x000fce0000000f00 */
[----:B------:R-:W-:Y:S05]  /*2dd0*/  WARPSYNC.COLLECTIVE R12, `(.L_x_2768) ;  /* 0x000000000c087348 */ /* 0x000fea0003c00000 */
[----:B------:R0:W1:Y:S02]  /*2de0*/  SHFL.DOWN P1, R13, R15, R14, R17 ;  /* 0x0800000e0f0d7389 */ /* 0x0000640000020011 */
[----:B01----:R-:W-:Y:S01]  /*2df0*/  ENDCOLLECTIVE ;  /* 0x000000000000791b */ /* 0x003fe20003800000 */
.L_x_2768:
[----:B------:R-:W-:Y:S01]  /*2e00*/  FADD R4, R9, R4 ;  /* 0x0000000409047221 */ /* 0x000fe20000000000 */
[----:B------:R-:W-:-:S04]  /*2e10*/  HFMA2.MMA R14, -RZ, RZ, 0, 5.9604644775390625e-08 ;  /* 0x00000001ff0e7435 */ /* 0x000fc800000001ff */
[----:B------:R-:W-:Y:S02]  /*2e20*/  MOV R15, R4 ;  /* 0x00000004000f7202 */ /* 0x000fe40000000f00 */
[----:B------:R-:W-:-:S07]  /*2e30*/  MOV R6, R13 ;  /* 0x0000000d00067202 */ /* 0x000fce0000000f00 */
[----:B------:R-:W-:Y:S05]  /*2e40*/  WARPSYNC.COLLECTIVE R12, `(.L_x_2769) ;  /* 0x000000000c087348 */ /* 0x000fea0003c00000 */
[----:B------:R0:W1:Y:S02]  /*2e50*/  SHFL.DOWN P1, R13, R15, R14, R17 ;  /* 0x0800000e0f0d7389 */ /* 0x0000640000020011 */
[----:B01----:R-:W-:Y:S01]  /*2e60*/  ENDCOLLECTIVE ;  /* 0x000000000000791b */ /* 0x003fe20003800000 */
.L_x_2769:
[----:B------:R-:W-:-:S05]  /*2e70*/  FADD R6, R11, R6 ;  /* 0x000000060b067221 */ /* 0x000fca0000000000 */
[----:B------:R-:W-:Y:S02]  /*2e80*/  MOV R15, R6 ;  /* 0x00000006000f7202 */ /* 0x000fe40000000f00 */
[----:B------:R-:W-:-:S07]  /*2e90*/  MOV R3, R13 ;  /* 0x0000000d00037202 */ /* 0x000fce0000000f00 */
[----:B------:R-:W-:Y:S05]  /*2ea0*/  WARPSYNC.COLLECTIVE R12, `(.L_x_2770) ;  /* 0x000000000c087348 */ /* 0x000fea0003c00000 */
[----:B------:R0:W1:Y:S02]  /*2eb0*/  SHFL.DOWN P1, R13, R15, R14, R17 ;  /* 0x0800000e0f0d7389 */ /* 0x0000640000020011 */
[----:B01----:R-:W-:Y:S01]  /*2ec0*/  ENDCOLLECTIVE ;  /* 0x000000000000791b */ /* 0x003fe20003800000 */
.L_x_2770:
[----:B------:R-:W-:Y:S01]  /*2ed0*/  MOV R7, R13 ;  /* 0x0000000d00077202 */ /* 0x000fe20000000f00 */
[----:B------:R-:W-:Y:S06]  /*2ee0*/  BRA `(.L_x_2771) ;  /* 0xffffffe800947947 */ /* 0x000fec000383ffff */
.L_x_2772:
        /* <DEDUP_REMOVED lines=9> */
.L_x_7904:


//--------------------- .text._ZN18transformer_engine13normalization28ln_bwd_finalize_tuned_kernelINS0_22Kernel_traits_finalizeILj49152E13__nv_bfloat16S3_S3_fjLj1024ELj4ENS0_18Kernel_traits_baseILj49152ES3_S3_S3_fjLj1024EEEEEEEvNS0_20BackwardKernelParamsE --------------------------
	.section	.text._ZN18transformer_engine13normalization28ln_bwd_finalize_tuned_kernelINS0_22Kernel_traits_finalizeILj49152E13__nv_bfloat16S3_S3_fjLj1024ELj4ENS0_18Kernel_traits_baseILj49152ES3_S3_S3_fjLj1024EEEEEEEvNS0_20BackwardKernelParamsE,"ax",@progbits
	.align	128
        .global         _ZN18transformer_engine13normalization28ln_bwd_finalize_tuned_kernelINS0_22Kernel_traits_finalizeILj49152E13__nv_bfloat16S3_S3_fjLj1024ELj4ENS0_18Kernel_traits_baseILj49152ES3_S3_S3_fjLj1024EEEEEEEvNS0_20BackwardKernelParamsE
        .type           _ZN18transformer_engine13normalization28ln_bwd_finalize_tuned_kernelINS0_22Kernel_traits_finalizeILj49152E13__nv_bfloat16S3_S3_fjLj1024ELj4ENS0_18Kernel_traits_baseILj49152ES3_S3_S3_fjLj1024EEEEEEEvNS0_20BackwardKernelParamsE,@function
        .size           _ZN18transformer_engine13normalization28ln_bwd_finalize_tuned_kernelINS0_22Kernel_traits_finalizeILj49152E13__nv_bfloat16S3_S3_fjLj1024ELj4ENS0_18Kernel_traits_baseILj49152ES3_S3_S3_fjLj1024EEEEEEEvNS0_20BackwardKernelParamsE,(.L_x_7905 - _ZN18transformer_engine13normalization28ln_bwd_finalize_tuned_kernelINS0_22Kernel_traits_finalizeILj49152E13__nv_bfloat16S3_S3_fjLj1024ELj4ENS0_18Kernel_traits_baseILj49152ES3_S3_S3_fjLj1024EEEEEEEvNS0_20BackwardKernelParamsE)
        .other          _ZN18transformer_engine13normalization28ln_bwd_finalize_tuned_kernelINS0_22Kernel_traits_finalizeILj49152E13__nv_bfloat16S3_S3_fjLj1024ELj4ENS0_18Kernel_traits_baseILj49152ES3_S3_S3_fjLj1024EEEEEEEvNS0_20BackwardKernelParamsE,@"STO_CUDA_ENTRY STV_DEFAULT"
_ZN18transformer_engine13normalization28ln_bwd_finalize_tuned_kernelINS0_22Kernel_traits_finalizeILj49152E13__nv_bfloat16S3_S3_fjLj1024ELj4ENS0_18Kernel_traits_baseILj49152ES3_S3_S3_fjLj1024EEEEEEEvNS0_20BackwardKernelParamsE:
.text._ZN18transformer_engine13normalization28ln_bwd_finalize_tuned_kernelINS0_22Kernel_traits_finalizeILj49152E13__nv_bfloat16S3_S3_fjLj1024ELj4ENS0_18Kernel_traits_baseILj49152ES3_S3_S3_fjLj1024EEEEEEEvNS0_20BackwardKernelParamsE:
        /* <DEDUP_REMOVED lines=20> */
.L_x_2784:
        /* <DEDUP_REMOVED lines=28> */
.L_x_2777:
        /* <DEDUP_REMOVED lines=33> */
.L_x_2776:
[----:B------:R-:W-:Y:S05]  /*0510*/  BSYNC B1 ;  /* 0x0000000000017941 */ /* 0x000fea0003800000 */
.L_x_2775:
        /* <DEDUP_REMOVED lines=23> */
.L_x_2779:
[----:B------:R-:W-:Y:S05]  /*0690*/  BSYNC B1 ;  /* 0x0000000000017941 */ /* 0x000fea0003800000 */
.L_x_2778:
        /* <DEDUP_REMOVED lines=11> */
.L_x_2774:
[----:B------:R-:W-:Y:S05]  /*0750*/  BSYNC B0 ;  /* 0x0000000000007941 */ /* 0x000fea0003800000 */
.L_x_2773:
        /* <DEDUP_REMOVED lines=33> */
.L_x_2795:
[----:B------:R-:W-:Y:S01]  /*0970*/  @!P0 SHF.R.U32.HI R11, RZ, 0x3, R0 ;  /* 0x00000003ff0b8819 */ /* 0x000fe20000011600 */
[----:B--2---:R-:W-:Y:S01]  /*0980*/  FADD R13, R8, R13 ;  /* 0x0000000d080d7221 */ /* 0x004fe20000000000 */
[----:B-1----:R-:W-:Y:S02]  /*0990*/  FADD R9, R10, R9 ;  /* 0x000000090a097221 */ /* 0x002fe40000000000 */
[----:B0-----:R-:W-:-:S05]  /*09a0*/  @!P0 LOP3.LUT R8, R11, 0x1ffffffc, RZ, 0xc0, !PT ;  /* 0x1ffffffc0b088812 */ /* 0x001fca00078ec0ff */
[----:B------:R1:W-:Y:S04]  /*09b0*/  @!P0 STS [R8+UR4+0x2000], R13 ;  /* 0x0020000d08008988 */ /* 0x0003e80008000804 */
[----:B------:R1:W-:Y:S02]  /*09c0*/  @!P0 STS [R8+UR4+0x2080], R9 ;  /* 0x0020800908008988 */ /* 0x0003e40008000804 */
.L_x_2780:
        /* <DEDUP_REMOVED lines=18> */
.L_x_2783:
[----:B------:R-:W-:Y:S05]  /*0af0*/  BSYNC B0 ;  /* 0x0000000000007941 */ /* 0x000fea0003800000 */
.L_x_2782:
[C---:B------:R-:W-:Y:S02]  /*0b00*/  ISETP.GT.U32.AND P0, PT, R5.reuse, -0xc001, PT ;  /* 0xffff3fff0500780c */ /* 0x040fe40003f04070 */
[----:B------:R-:W-:Y:S02]  /*0b10*/  IADD3 R5, R5, 0xc000, RZ ;  /* 0x0000c00005057810 */ /* 0x000fe40007ffe0ff */
[----:B------:R-:W-:-:S09]  /*0b20*/  IADD3 R6, R6, 0x6000, RZ ;  /* 0x0000600006067810 */ /* 0x000fd20007ffe0ff */
[----:B------:R-:W-:Y:S05]  /*0b30*/  @P0 BRA `(.L_x_2784) ;  /* 0xfffffff400800947 */ /* 0x000fea000383ffff */
[----:B------:R-:W-:Y:S05]  /*0b40*/  EXIT ;  /* 0x000000000000794d */ /* 0x000fea0003800000 */
.L_x_2781:
[----:B------:R-:W-:Y:S01]  /*0b50*/  HFMA2.MMA R18, -RZ, RZ, 0, 5.9604644775390625e-08 ;  /* 0x00000001ff127435 */ /* 0x000fe200000001ff */
[----:B0-----:R-:W-:Y:S01]  /*0b60*/  IMAD.MOV.U32 R19, RZ, RZ, R10 ;  /* 0x000000ffff137224 */ /* 0x001fe200078e000a */
[----:B------:R-:W-:Y:S02]  /*0b70*/  MOV R21, 0x1f ;  /* 0x0000001f00157802 */ /* 0x000fe40000000f00 */
[----:B------:R-:W-:-:S07]  /*0b80*/  MOV R16, 0xffffffff ;  /* 0xffffffff00107802 */ /* 0x000fce0000000f00 */
[----:B-12---:R-:W-:Y:S05]  /*0b90*/  WARPSYNC.COLLECTIVE R16, `(.L_x_2785) ;  /* 0x0000000010087348 */ /* 0x006fea0003c00000 */
[----:B------:R0:W3:Y:S02]  /*0ba0*/  SHFL.BFLY P1, R17, R19, R18, R21 ;  /* 0x0c00001213117389 */ /* 0x0000e40000020015 */
[----:B0123--:R-:W-:Y:S01]  /*0bb0*/  ENDCOLLECTIVE ;  /* 0x000000000000791b */ /* 0x00ffe20003800000 */
.L_x_2785:
[----:B------:R-:W-:Y:S01]  /*0bc0*/  HFMA2.MMA R18, -RZ, RZ, 0, 1.1920928955078125e-07 ;  /* 0x00000002ff127435 */ /* 0x000fe200000001ff */
[----:B------:R-:W-:-:S04]  /*0bd0*/  IMAD.MOV.U32 R9, RZ, RZ, R17 ;  /* 0x000000ffff097224 */ /* 0x000fc800078e0011 */
[----:B------:R-:W-:-:S05]  /*0be0*/  FADD R9, R10, R9 ;  /* 0x000000090a097221 */ /* 0x000fca0000000000 */
[----:B------:R-:W-:-:S07]  /*0bf0*/  MOV R19, R9 ;  /* 0x0000000900137202 */ /* 0x000fce0000000f00 */
[----:B------:R-:W-:Y:S05]  /*0c00*/  WARPSYNC.COLLECTIVE R16, `(.L_x_2786) ;  /* 0x0000000010087348 */ /* 0x000fea0003c00000 */
[----:B------:R0:W1:Y:S02]  /*0c10*/  SHFL.BFLY P1, R17, R19, R18, R21 ;  /* 0x0c00001213117389 */ /* 0x0000640000020015 */
[----:B01----:R-:W-:Y:S01]  /*0c20*/  ENDCOLLECTIVE ;  /* 0x000000000000791b */ /* 0x003fe20003800000 */
.L_x_2786:
[----:B------:R-:W-:Y:S01]  /*0c30*/  HFMA2.MMA R18, -RZ, RZ, 0, 2.384185791015625e-07 ;  /* 0x00000004ff127435 */ /* 0x000fe200000001ff */
[----:B------:R-:W-:-:S05]  /*0c40*/  MOV R12, R17 ;  /* 0x00000011000c7202 */ /* 0x000fca0000000f00 */
[----:B------:R-:W-:-:S04]  /*0c50*/  FADD R12, R9, R12 ;  /* 0x0000000c090c7221 */ /* 0x000fc80000000000 */
[----:B------:R-:W-:-:S07]  /*0c60*/  IMAD.MOV.U32 R19, RZ, RZ, R12 ;  /* 0x000000ffff137224 */ /* 0x000fce00078e000c */
[----:B------:R-:W-:Y:S05]  /*0c70*/  WARPSYNC.COLLECTIVE R16, `(.L_x_2787) ;  /* 0x0000000010087348 */ /* 0x000fea0003c00000 */
[----:B------:R0:W1:Y:S02]  /*0c80*/  SHFL.BFLY P1, R17, R19, R18, R21 ;  /* 0x0c00001213117389 */ /* 0x0000640000020015 */
[----:B01----:R-:W-:Y:S01]  /*0c90*/  ENDCOLLECTIVE ;  /* 0x000000000000791b */ /* 0x003fe20003800000 */
.L_x_2787:
[----:B------:R-:W-:Y:S01]  /*0ca0*/  IMAD.MOV.U32 R18, RZ, RZ, 0x8 ;  /* 0x00000008ff127424 */ /* 0x000fe200078e00ff */
[----:B------:R-:W-:-:S05]  /*0cb0*/  MOV R11, R17 ;  /* 0x00000011000b7202 */ /* 0x000fca0000000f00 */
[----:B------:R-:W-:-:S05]  /*0cc0*/  FADD R11, R12, R11 ;  /* 0x0000000b0c0b7221 */ /* 0x000fca0000000000 */
[----:B------:R-:W-:-:S07]  /*0cd0*/  MOV R19, R11 ;  /* 0x0000000b00137202 */ /* 0x000fce0000000f00 */
[----:B------:R-:W-:Y:S05]  /*0ce0*/  WARPSYNC.COLLECTIVE R16, `(.L_x_2788) ;  /* 0x0000000010087348 */ /* 0x000fea0003c00000 */
[----:B------:R0:W1:Y:S02]  /*0cf0*/  SHFL.BFLY P1, R17, R19, R18, R21 ;  /* 0x0c00001213117389 */ /* 0x0000640000020015 */
[----:B01----:R-:W-:Y:S01]  /*0d00*/  ENDCOLLECTIVE ;  /* 0x000000000000791b */ /* 0x003fe20003800000 */
.L_x_2788:
[----:B------:R-:W-:Y:S01]  /*0d10*/  HFMA2.MMA R18, -RZ, RZ, 0, 9.5367431640625e-07 ;  /* 0x00000010ff127435 */ /* 0x000fe200000001ff */
[----:B------:R-:W-:-:S05]  /*0d20*/  MOV R10, R17 ;  /* 0x00000011000a7202 */ /* 0x000fca0000000f00 */
[----:B------:R-:W-:-:S05]  /*0d30*/  FADD R10, R11, R10 ;  /* 0x0000000a0b0a7221 */ /* 0x000fca0000000000 */
[----:B------:R-:W-:-:S07]  /*0d40*/  MOV R19, R10 ;  /* 0x0000000a00137202 */ /* 0x000fce0000000f00 */
[----:B------:R-:W-:Y:S05]  /*0d50*/  WARPSYNC.COLLECTIVE R16, `(.L_x_2789) ;  /* 0x0000000010087348 */ /* 0x000fea0003c00000 */
[----:B------:R0:W1:Y:S02]  /*0d60*/  SHFL.BFLY P1, R17, R19, R18, R21 ;  /* 0x0c00001213117389 */ /* 0x0000640000020015 */
[----:B01----:R-:W-:Y:S01]  /*0d70*/  ENDCOLLECTIVE ;  /* 0x000000000000791b */ /* 0x003fe20003800000 */
.L_x_2789:
[----:B------:R-:W-:Y:S01]  /*0d80*/  HFMA2.MMA R18, -RZ, RZ, 0, 5.9604644775390625e-08 ;  /* 0x00000001ff127435 */ /* 0x000fe200000001ff */
[----:B------:R-:W-:Y:S01]  /*0d90*/  MOV R19, R8 ;  /* 0x0000000800137202 */ /* 0x000fe20000000f00 */
[----:B------:R-:W-:-:S09]  /*0da0*/  IMAD.MOV.U32 R9, RZ, RZ, R17 ;  /* 0x000000ffff097224 */ /* 0x000fd200078e0011 */
[----:B------:R-:W-:Y:S05]  /*0db0*/  WARPSYNC.COLLECTIVE R16, `(.L_x_2790) ;  /* 0x0000000010087348 */ /* 0x000fea0003c00000 */
[----:B------:R0:W1:Y:S02]  /*0dc0*/  SHFL.BFLY P1, R17, R19, R18, R21 ;  /* 0x0c00001213117389 */ /* 0x0000640000020015 */
[----:B01----:R-:W-:Y:S01]  /*0dd0*/  ENDCOLLECTIVE ;  /* 0x000000000000791b */ /* 0x003fe20003800000 */
.L_x_2790:
[----:B------:R-:W-:Y:S01]  /*0de0*/  HFMA2.MMA R18, -RZ, RZ, 0, 1.1920928955078125e-07 ;  /* 0x00000002ff127435 */ /* 0x000fe200000001ff */
[----:B------:R-:W-:-:S05]  /*0df0*/  MOV R11, R17 ;  /* 0x00000011000b7202 */ /* 0x000fca0000000f00 */
[----:B------:R-:W-:-:S04]  /*0e00*/  FADD R13, R8, R11 ;  /* 0x0000000b080d7221 */ /* 0x000fc80000000000 */
[----:B------:R-:W-:-:S07]  /*0e10*/  IMAD.MOV.U32 R19, RZ, RZ, R13 ;  /* 0x000000ffff137224 */ /* 0x000fce00078e000d */
[----:B------:R-:W-:Y:S05]  /*0e20*/  WARPSYNC.COLLECTIVE R16, `(.L_x_2791) ;  /* 0x0000000010087348 */ /* 0x000fea0003c00000 */
[----:B------:R0:W1:Y:S02]  /*0e30*/  SHFL.BFLY P1, R17, R19, R18, R21 ;  /* 0x0c00001213117389 */ /* 0x0000640000020015 */
[----:B01----:R-:W-:Y:S01]  /*0e40*/  ENDCOLLECTIVE ;  /* 0x000000000000791b */ /* 0x003fe20003800000 */
.L_x_2791:
[----:B------:R-:W-:Y:S01]  /*0e50*/  IMAD.MOV.U32 R18, RZ, RZ, 0x4 ;  /* 0x00000004ff127424 */ /* 0x000fe200078e00ff */
[----:B------:R-:W-:-:S05]  /*0e60*/  MOV R14, R17 ;  /* 0x00000011000e7202 */ /* 0x000fca0000000f00 */
[----:B------:R-:W-:-:S05]  /*0e70*/  FADD R14, R13, R14 ;  /* 0x0000000e0d0e7221 */ /* 0x000fca0000000000 */
[----:B------:R-:W-:-:S07]  /*0e80*/  MOV R19, R14 ;  /* 0x0000000e00137202 */ /* 0x000fce0000000f00 */
[----:B------:R-:W-:Y:S05]  /*0e90*/  WARPSYNC.COLLECTIVE R16, `(.L_x_2792) ;  /* 0x0000000010087348 */ /* 0x000fea0003c00000 */
[----:B------:R0:W1:Y:S02]  /*0ea0*/  SHFL.BFLY P1, R17, R19, R18, R21 ;  /* 0x0c00001213117389 */ /* 0x0000640000020015 */
[----:B01----:R-:W-:Y:S01]  /*0eb0*/  ENDCOLLECTIVE ;  /* 0x000000000000791b */ /* 0x003fe20003800000 */
.L_x_2792:
[----:B------:R-:W-:Y:S01]  /*0ec0*/  HFMA2.MMA R18, -RZ, RZ, 0, 4.76837158203125e-07 ;  /* 0x00000008ff127435 */ /* 0x000fe200000001ff */
[----:B------:R-:W-:-:S05]  /*0ed0*/  MOV R15, R17 ;  /* 0x00000011000f7202 */ /* 0x000fca0000000f00 */
[----:B------:R-:W-:-:S05]  /*0ee0*/  FADD R15, R14, R15 ;  /* 0x0000000f0e0f7221 */ /* 0x000fca0000000000 */
[----:B------:R-:W-:-:S07]  /*0ef0*/  MOV R19, R15 ;  /* 0x0000000f00137202 */ /* 0x000fce0000000f00 */
[----:B------:R-:W-:Y:S05]  /*0f00*/  WARPSYNC.COLLECTIVE R16, `(.L_x_2793) ;  /* 0x0000000010087348 */ /* 0x000fea0003c00000 */
[----:B------:R0:W1:Y:S02]  /*0f10*/  SHFL.BFLY P1, R17, R19, R18, R21 ;  /* 0x0c00001213117389 */ /* 0x0000640000020015 */
[----:B01----:R-:W-:Y:S01]  /*0f20*/  ENDCOLLECTIVE ;  /* 0x000000000000791b */ /* 0x003fe20003800000 */
.L_x_2793:
[----:B------:R-:W-:Y:S01]  /*0f30*/  HFMA2.MMA R18, -RZ, RZ, 0, 9.5367431640625e-07 ;  /* 0x00000010ff127435 */ /* 0x000fe200000001ff */
[----:B------:R-:W-:-:S04]  /*0f40*/  IMAD.MOV.U32 R8, RZ, RZ, R17 ;  /* 0x000000ffff087224 */ /* 0x000fc800078e0011 */
[----:B------:R-:W-:-:S05]  /*0f50*/  FADD R8, R15, R8 ;  /* 0x000000080f087221 */ /* 0x000fca0000000000 */
[----:B------:R-:W-:-:S07]  /*0f60*/  MOV R19, R8 ;  /* 0x0000000800137202 */ /* 0x000fce0000000f00 */
[----:B------:R-:W-:Y:S05]  /*0f70*/  WARPSYNC.COLLECTIVE R16, `(.L_x_2794) ;  /* 0x0000000010087348 */ /* 0x000fea0003c00000 */
[----:B------:R0:W1:Y:S02]  /*0f80*/  SHFL.BFLY P1, R17, R19, R18, R21 ;  /* 0x0c00001213117389 */ /* 0x0000640000020015 */
[----:B01----:R-:W-:Y:S01]  /*0f90*/  ENDCOLLECTIVE ;  /* 0x000000000000791b */ /* 0x003fe20003800000 */
.L_x_2794:
[----:B------:R-:W-:Y:S01]  /*0fa0*/  MOV R13, R17 ;  /* 0x00000011000d7202 */ /* 0x000fe20000000f00 */
[----:B------:R-:W-:Y:S06]  /*0fb0*/  BRA `(.L_x_2795) ;  /* 0xfffffff8006c7947 */ /* 0x000fec000383ffff */
.L_x_2796:
        /* <DEDUP_REMOVED lines=12> */
.L_x_7905:


//--------------------- .text._ZN18transformer_engine13normalization19ln_bwd_tuned_kernelINS0_13Kernel_traitsI13__nv_bfloat16S3_S3_fjLj49152ELj8ELj1ELj8ELj16ENS0_18Kernel_traits_baseILj49152ES3_S3_S3_fjLj256EEEEEEEvNS0_20BackwardKernelParamsE --------------------------
	.section	.text._ZN18transformer_engine13normalization19ln_bwd_tuned_kernelINS0_13Kernel_traitsI13__nv_bfloat16S3_S3_fjLj49152ELj8ELj1ELj8ELj16ENS0_18Kernel_traits_baseILj49152ES3_S3_S3_fjLj256EEEEEEEvNS0_20BackwardKernelParamsE,"ax",@progbits
	.align	128
        .global         _ZN18transformer_engine13normalization19ln_bwd_tuned_kernelINS0_13Kernel_traitsI13__nv_bfloat16S3_S3_fjLj49152ELj8ELj1ELj8ELj16ENS0_18Kernel_traits_baseILj49152ES3_S3_S3_fjLj256EEEEEEEvNS0_20BackwardKernelParamsE
        .type           _ZN18transformer_engine13normalization19ln_bwd_tuned_kernelINS0_13Kernel_traitsI13__nv_bfloat16S3_S3_fjLj49152ELj8ELj1ELj8ELj16ENS0_18Kernel_traits_baseILj49152ES3_S3_S3_fjLj256EEEEEEEvNS0_20BackwardKernelParamsE,@function
        .size           _ZN18transformer_engine13normalization19ln_bwd_tuned_kernelINS0_13Kernel_traitsI13__nv_bfloat16S3_S3_fjLj49152ELj8ELj1ELj8ELj16ENS0_18Kernel_traits_baseILj49152ES3_S3_S3_fjLj256EEEEEEEvNS0_20BackwardKernelParamsE,(.L_x_7906 - _ZN18transformer_engine13normalization19ln_bwd_tuned_kernelINS0_13Kernel_traitsI13__nv_bfloat16S3_S3_fjLj49152ELj8ELj1ELj8ELj16ENS0_18Kernel_traits_baseILj49152ES3_S3_S3_fjLj256EEEEEEEvNS0_20BackwardKernelParamsE)
        .other          _ZN18transformer_engine13normalization19ln_bwd_tuned_kernelINS0_13Kernel_traitsI13__nv_bfloat16S3_S3_fjLj49152ELj8ELj1ELj8ELj16ENS0_18Kernel_traits_baseILj49152ES3_S3_S3_fjLj256EEEEEEEvNS0_20BackwardKernelParamsE,@"STO_CUDA_ENTRY STV_DEFAULT"
_ZN18transformer_engine13normalization19ln_bwd_tuned_kernelINS0_13Kernel_traitsI13__nv_bfloat16S3_S3_fjLj49152ELj8ELj1ELj8ELj16ENS0_18Kernel_traits_baseILj49152ES3_S3_S3_fjLj256EEEEEEEvNS0_20BackwardKernelParamsE:
.text._ZN18transformer_engine13normalization19ln_bwd_tuned_kernelINS0_13Kernel_traitsI13__nv_bfloat16S3_S3_fjLj49152ELj8ELj1ELj8ELj16ENS0_18Kernel_traits_baseILj49152ES3_S3_S3_fjLj256EEEEEEEvNS0_20BackwardKernelParamsE:
        /* <DEDUP_REMOVED lines=43> */
[----:B------:R3:W4:Y:S01]  /*02b0*/  LDG.E.128 R12, desc[UR6][R2.64+0x10000] ;  /* 0x01000006020c7981 */ /* 0x000722000c1e1d00 */
[----:B------:R-:W-:Y:S01]  /*02c0*/  ISETP.NE.AND P0, PT, RZ, UR4, PT ;  /* 0x00000004ff007c0c */ /* 0x000fe2000bf05270 */
[----:B------:R-:W-:Y:S01]  /*02d0*/  HFMA2.MMA R106, -RZ, RZ, 0, 0 ;  /* 0x00000000ff6a7435 */ /* 0x000fe200000001ff */
[----:B------:R-:W-:-:S02]  /*02e0*/  MOV R103, R20 ;  /* 0x0000001400677202 */ /* 0x000fc40000000f00 */
[----:B------:R-:W-:Y:S02]  /*02f0*/  CS2R R104, SRZ ;  /* 0x0000000000687805 */ /* 0x000fe4000001ff00 */
[----:B------:R-:W-:Y:S02]  /*0300*/  FSEL R102, RZ, 1, !P0 ;  /* 0x3f800000ff667808 */ /* 0x000fe40004000000 */
        /* <DEDUP_REMOVED lines=24> */
[C---:B--2---:R-:W-:Y:S02]  /*0490*/  PRMT R0, R4.reuse, 0x7632, R0 ;  /* 0x0000763204007816 */ /* 0x044fe40000000000 */
[----:B------:R-:W-:Y:S02]  /*04a0*/  SHF.L.U32 R79, R4, 0x10, RZ ;  /* 0x00000010044f7819 */ /* 0x000fe400000006ff */
[C---:B------:R-:W-:Y:S02]  /*04b0*/  PRMT R4, R5.reuse, 0x7632, R4 ;  /* 0x0000763205047816 */ /* 0x040fe40000000004 */
[----:B------:R-:W-:Y:S01]  /*04c0*/  SHF.L.U32 R17, R5, 0x10, RZ ;  /* 0x0000001005117819 */ /* 0x000fe200000006ff */
[----:B------:R-:W-:Y:S01]  /*04d0*/  FADD R79, R102, R79 ;  /* 0x0000004f664f7221 */ /* 0x000fe20000000000 */
[----:B------:R-:W-:-:S02]  /*04e0*/  PRMT R5, R6, 0x7632, R5 ;  /* 0x0000763206057816 */ /* 0x000fc40000000005 */
[----:B------:R-:W-:Y:S01]  /*04f0*/  SHF.L.U32 R81, R6, 0x10, RZ ;  /* 0x0000001006517819 */ /* 0x000fe200000006ff */
[C---:B------:R-:W-:Y:S01]  /*0500*/  FADD R80, R102.reuse, R17 ;  /* 0x0000001166507221 */ /* 0x040fe20000000000 */
[C---:B------:R-:W-:Y:S02]  /*0510*/  PRMT R6, R7.reuse, 0x7632, R6 ;  /* 0x0000763207067816 */ /* 0x040fe40000000006 */
[----:B------:R-:W-:Y:S01]  /*0520*/  SHF.L.U32 R19, R7, 0x10, RZ ;  /* 0x0000001007137819 */ /* 0x000fe200000006ff */
[----:B------:R-:W-:Y:S01]  /*0530*/  FADD R81, R102, R81 ;  /* 0x0000005166517221 */ /* 0x000fe20000000000 */
[C---:B---3--:R-:W-:Y:S02]  /*0540*/  PRMT R2, R8.reuse, 0x7632, R2 ;  /* 0x0000763208027816 */ /* 0x048fe40000000002 */
[----:B------:R-:W-:Y:S01]  /*0550*/  SHF.L.U32 R83, R8, 0x10, RZ ;  /* 0x0000001008537819 */ /* 0x000fe200000006ff */
[----:B------:R-:W-:Y:S01]  /*0560*/  FADD R82, R102, R19 ;  /* 0x0000001366527221 */ /* 0x000fe20000000000 */
[----:B------:R-:W-:-:S02]  /*0570*/  PRMT R3, R9, 0x7632, R3 ;  /* 0x0000763209037816 */ /* 0x000fc40000000003 */
        /* <DEDUP_REMOVED lines=8> */
[----:B----4-:R-:W-:-:S02]  /*0600*/  PRMT R9, R12, 0x7632, R9 ;  /* 0x000076320c097816 */ /* 0x010fc40000000009 */
[----:B------:R-:W-:Y:S01]  /*0610*/  SHF.L.U32 R87, R12, 0x10, RZ ;  /* 0x000000100c577819 */ /* 0x000fe200000006ff */
[----:B------:R-:W-:Y:S01]  /*0620*/  FADD R86, R102, R23 ;  /* 0x0000001766567221 */ /* 0x000fe20000000000 */
[----:B------:R-:W-:Y:S02]  /*0630*/  PRMT R10, R13, 0x7632, R10 ;  /* 0x000076320d0a7816 */ /* 0x000fe4000000000a */
[----:B------:R-:W-:Y:S01]  /*0640*/  PRMT R11, R14, 0x7632, R11 ;  /* 0x000076320e0b7816 */ /* 0x000fe2000000000b */
[----:B------:R-:W-:Y:S01]  /*0650*/  FADD R87, R102, R87 ;  /* 0x0000005766577221 */ /* 0x000fe20000000000 */
[----:B------:R-:W-:Y:S02]  /*0660*/  PRMT R12, R15, 0x7632, R12 ;  /* 0x000076320f0c7816 */ /* 0x000fe4000000000c */
[----:B------:R-:W-:Y:S02]  /*0670*/  SHF.L.U32 R25, R13, 0x10, RZ ;  /* 0x000000100d197819 */ /* 0x000fe400000006ff */
[----:B------:R-:W-:-:S02]  /*0680*/  SHF.L.U32 R27, R15, 0x10, RZ ;  /* 0x000000100f1b7819 */ /* 0x000fc400000006ff */
[----:B------:R-:W-:Y:S01]  /*0690*/  SHF.L.U32 R89, R14, 0x10, RZ ;  /* 0x000000100e597819 */ /* 0x000fe200000006ff */
[----:B------:R-:W-:Y:S01]  /*06a0*/  FADD R88, R102, R25 ;  /* 0x0000001966587221 */ /* 0x000fe20000000000 */
[----:B------:R-:W-:Y:S01]  /*06b0*/  SHF.L.U32 R91, R0, 0x10, RZ ;  /* 0x00000010005b7819 */ /* 0x000fe200000006ff */
[----:B------:R-:W-:Y:S01]  /*06c0*/  HFMA2.MMA R0, -RZ, RZ, 0, 5.9604644775390625e-08 ;  /* 0x00000001ff007435 */ /* 0x000fe200000001ff */
[----:B------:R-:W-:Y:S01]  /*06d0*/  SHF.L.U32 R13, R4, 0x10, RZ ;  /* 0x00000010040d7819 */ /* 0x000fe200000006ff */
[C---:B------:R-:W-:Y:S01]  /*06e0*/  FADD R89, R102.reuse, R89 ;  /* 0x0000005966597221 */ /* 0x040fe20000000000 */
[----:B------:R-:W-:Y:S01]  /*06f0*/  SHF.L.U32 R5, R5, 0x10, RZ ;  /* 0x0000001005057819 */ /* 0x000fe200000006ff */
[----:B------:R-:W-:Y:S01]  /*0700*/  FADD R90, R102, R27 ;  /* 0x0000001b665a7221 */ /* 0x000fe20000000000 */
        /* <DEDUP_REMOVED lines=18> */
[C---:B------:R-:W-:Y:S01]  /*0830*/  FADD R100, R102.reuse, R19 ;  /* 0x0000001366647221 */ /* 0x040fe20000000000 */
[----:B------:R-:W-:-:S02]  /*0840*/  FADD R101, R102, R11 ;  /* 0x0000000b66657221 */ /* 0x000fc40000000000 */
[----:B------:R-:W-:-:S07]  /*0850*/  FADD R102, R102, R21 ;  /* 0x0000001566667221 */ /* 0x000fce0000000000 */
.L_x_2803:
[----:B0-----:R-:W0:Y:S01]  /*0860*/  LDC.64 R20, c[0x0][0x220] ;  /* 0x00008800ff147b82 */ /* 0x001e220000000a00 */
[----:B------:R-:W-:-:S07]  /*0870*/  IMAD R108, R103, 0x1800, R74 ;  /* 0x00001800676c7824 */ /* 0x000fce00078e024a */
[----:B------:R-:W1:Y:S08]  /*0880*/  LDC.64 R2, c[0x0][0x228] ;  /* 0x00008a00ff027b82 */ /* 0x000e700000000a00 */
[----:B------:R-:W2:Y:S01]  /*0890*/  LDC.64 R24, c[0x0][0x258] ;  /* 0x00009600ff187b82 */ /* 0x000ea20000000a00 */
[C---:B------:R-:W-:Y:S02]  /*08a0*/  IADD3 R107, R108.reuse, 0x800, RZ ;  /* 0x000008006c6b7810 */ /* 0x040fe40007ffe0ff */
[----:B------:R-:W-:-:S05]  /*08b0*/  IADD3 R109, R108, 0x1000, RZ ;  /* 0x000010006c6d7810 */ /* 0x000fca0007ffe0ff */
[----:B------:R-:W3:Y:S01]  /*08c0*/  LDC.64 R110, c[0x0][0x230] ;  /* 0x00008c00ff6e7b82 */ /* 0x000ee20000000a00 */
[----:B0-----:R-:W-:-:S04]  /*08d0*/  IMAD.WIDE.U32 R4, R108, 0x10, R20 ;  /* 0x000000106c047825 */ /* 0x001fc800078e0014 */
[--C-:B------:R-:W-:Y:S02]  /*08e0*/  IMAD.WIDE.U32 R12, R107, 0x10, R20.reuse ;  /* 0x000000106b0c7825 */ /* 0x100fe400078e0014 */
[----:B------:R-:W4:Y:S02]  /*08f0*/  LDG.E.128 R4, desc[UR6][R4.64] ;  /* 0x0000000604047981 */ /* 0x000f24000c1e1d00 */
[----:B------:R-:W-:Y:S02]  /*0900*/  IMAD.WIDE.U32 R20, R109, 0x10, R20 ;  /* 0x000000106d147825 */ /* 0x000fe400078e0014 */
        /* <DEDUP_REMOVED lines=10> */
[----:B------:R0:W3:Y:S04]  /*09b0*/  LDG.E R110, desc[UR6][R110.64] ;  /* 0x000000066e6e7981 */ /* 0x0000e8000c1e1900 */
[----:B------:R-:W3:Y:S01]  /*09c0*/  LDG.E.128 R24, desc[UR6][R24.64] ;  /* 0x0000000618187981 */ /* 0x000ee2000c1e1d00 */
[----:B------:R-:W-:Y:S01]  /*09d0*/  LOP3.LUT P0, RZ, R0, 0xff, RZ, 0xc0, !PT ;  /* 0x000000ff00ff7812 */ /* 0x000fe2000780c0ff */
[----:B------:R-:W-:Y:S01]  /*09e0*/  UMOV UR4, 0xffffffff ;  /* 0xffffffff00047882 */ /* 0x000fe20000000000 */
[----:B------:R-:W-:Y:S02]  /*09f0*/  ISETP.NE.AND P2, PT, R73, RZ, PT ;  /* 0x000000ff4900720c */ /* 0x000fe40003f45270 */
[----:B----4-:R-:W-:Y:S02]  /*0a00*/  PRMT R0, R4, 0x7632, R0 ;  /* 0x0000763204007816 */ /* 0x010fe40000000000 */
[----:B------:R-:W-:-:S02]  /*0a10*/  PRMT R113, R5, 0x7632, R113 ;  /* 0x0000763205717816 */ /* 0x000fc40000000071 */
[C---:B-----5:R-:W-:Y:S02]  /*0a20*/  PRMT R135, R21.reuse, 0x7632, R135 ;  /* 0x0000763215877816 */ /* 0x060fe40000000087 */
[----:B------:R-:W-:Y:S02]  /*0a30*/  SHF.L.U32 R136, R21, 0x10, RZ ;  /* 0x0000001015887819 */ /* 0x000fe400000006ff */
[C---:B------:R-:W-:Y:S02]  /*0a40*/  PRMT R21, R22.reuse, 0x7632, R21 ;  /* 0x0000763216157816 */ /* 0x040fe40000000015 */
[----:B------:R-:W-:Y:S02]  /*0a50*/  SHF.L.U32 R22, R22, 0x10, RZ ;  /* 0x0000001016167819 */ /* 0x000fe400000006ff */
[----:B------:R-:W-:Y:S02]  /*0a60*/  PRMT R133, R20, 0x7632, R133 ;  /* 0x0000763214857816 */ /* 0x000fe40000000085 */
[----:B------:R-:W-:-:S02]  /*0a70*/  SHF.L.U32 R114, R5, 0x10, RZ ;  /* 0x0000001005727819 */ /* 0x000fc400000006ff */
[----:B------:R-:W-:Y:S01]  /*0a80*/  SHF.L.U32 R20, R20, 0x10, RZ ;  /* 0x0000001014147819 */ /* 0x000fe200000006ff */
[----:B--2---:R-:W-:Y:S01]  /*0a90*/  FADD R153, -R3, R22 ;  /* 0x0000001603997221 */ /* 0x004fe20000000100 */
[----:B------:R-:W-:Y:S02]  /*0aa0*/  SHF.L.U32 R4, R4, 0x10, RZ ;  /* 0x0000001004047819 */ /* 0x000fe400000006ff */
[----:B------:R-:W-:Y:S02]  /*0ab0*/  SHF.L.U32 R0, R0, 0x10, RZ ;  /* 0x0000001000007819 */ /* 0x000fe400000006ff */
[C---:B------:R-:W-:Y:S02]  /*0ac0*/  PRMT R116, R7.reuse, 0x7632, R116 ;  /* 0x0000763207747816 */ /* 0x040fe40000000074 */
[----:B------:R-:W-:Y:S02]  /*0ad0*/  SHF.L.U32 R120, R7, 0x10, RZ ;  /* 0x0000001007787819 */ /* 0x000fe400000006ff */
[----:B------:R-:W-:-:S02]  /*0ae0*/  PRMT R5, R6, 0x7632, R5 ;  /* 0x0000763206057816 */ /* 0x000fc40000000005 */
[C---:B0-----:R-:W-:Y:S02]  /*0af0*/  PRMT R111, R9.reuse, 0x7632, R111 ;  /* 0x00007632096f7816 */ /* 0x041fe4000000006f */
[----:B------:R-:W-:Y:S02]  /*0b00*/  SHF.L.U32 R115, R9, 0x10, RZ ;  /* 0x0000001009737819 */ /* 0x000fe400000006ff */
[----:B------:R-:W-:Y:S02]  /*0b10*/  PRMT R7, R12, 0x7632, R7 ;  /* 0x000076320c077816 */ /* 0x000fe40000000007 */
[----:B------:R-:W-:Y:S01]  /*0b20*/  SHF.L.U32 R22, R21, 0x10, RZ ;  /* 0x0000001015167819 */ /* 0x000fe200000006ff */
[----:B------:R-:W-:Y:S01]  /*0b30*/  FADD R147, -R3, R20 ;  /* 0x0000001403937221 */ /* 0x000fe20000000100 */
[C---:B------:R-:W-:Y:S02]  /*0b40*/  PRMT R9, R13.reuse, 0x7632, R9 ;  /* 0x000076320d097816 */ /* 0x040fe40000000009 */
[----:B------:R-:W-:-:S02]  /*0b50*/  SHF.L.U32 R124, R13, 0x10, RZ ;  /* 0x000000100d7c7819 */ /* 0x000fc400000006ff */
[C---:B---3--:R-:W-:Y:S02]  /*0b60*/  PRMT R134, R19.reuse, 0x7632, R134 ;  /* 0x0000763213867816 */ /* 0x048fe40000000086 */
[----:B------:R-:W-:Y:S01]  /*0b70*/  SHF.L.U32 R143, R19, 0x10, RZ ;  /* 0x00000010138f7819 */ /* 0x000fe200000006ff */
[----:B------:R-:W-:Y:S01]  /*0b80*/  FADD R19, -R3, R114 ;  /* 0x0000007203137221 */ /* 0x000fe20000000100 */
[----:B------:R-:W-:Y:S02]  /*0b90*/  SHF.L.U32 R2, R113, 0x10, RZ ;  /* 0x0000001071027819 */ /* 0x000fe400000006ff */
[----:B------:R-:W-:Y:S02]  /*0ba0*/  SHF.L.U32 R12, R12, 0x10, RZ ;  /* 0x000000100c0c7819 */ /* 0x000fe400000006ff */
[C---:B------:R-:W-:Y:S02]  /*0bb0*/  PRMT R13, R15.reuse, 0x7632, R13 ;  /* 0x000076320f0d7816 */ /* 0x040fe4000000000d */
[----:B------:R-:W-:Y:S01]  /*0bc0*/  SHF.L.U32 R132, R15, 0x10, RZ ;  /* 0x000000100f847819 */ /* 0x000fe200000006ff */
[----:B------:R-:W-:Y:S01]  /*0bd0*/  FADD R15, -R3, R4 ;  /* 0x00000004030f7221 */ /* 0x000fe20000000100 */
[----:B------:R-:W-:-:S02]  /*0be0*/  PRMT R126, R17, 0x7632, R126 ;  /* 0x00007632117e7816 */ /* 0x000fc4000000007e */
[----:B------:R-:W-:Y:S01]  /*0bf0*/  SHF.L.U32 R131, R17, 0x10, RZ ;  /* 0x0000001011837819 */ /* 0x000fe200000006ff */
[----:B------:R-:W-:Y:S01]  /*0c00*/  FADD R17, -R3, R0 ;  /* 0x0000000003117221 */ /* 0x000fe20000000100 */
[----:B------:R-:W-:Y:S02]  /*0c10*/  SHF.L.U32 R116, R116, 0x10, RZ ;  /* 0x0000001074747819 */ /* 0x000fe400000006ff */
[----:B------:R-:W-:Y:S02]  /*0c20*/  SHF.L.U32 R20, R135, 0x10, RZ ;  /* 0x0000001087147819 */ /* 0x000fe400000006ff */
[----:B------:R-:W-:Y:S01]  /*0c30*/  SHF.L.U32 R4, R5, 0x10, RZ ;  /* 0x0000001005047819 */ /* 0x000fe200000006ff */
[----:B------:R-:W-:Y:S01]  /*0c40*/  FADD R5, -R3, R22 ;  /* 0x0000001603057221 */ /* 0x000fe20000000100 */
[----:B------:R-:W-:Y:S01]  /*0c50*/  SHF.L.U32 R0, R7, 0x10, RZ ;  /* 0x0000001007007819 */ /* 0x000fe200000006ff */
[----:B------:R-:W-:Y:S01]  /*0c60*/  FADD R117, -R3, R2 ;  /* 0x0000000203757221 */ /* 0x000fe20000000100 */
[C---:B------:R-:W-:Y:S01]  /*0c70*/  PRMT R122, R11.reuse, 0x7632, R122 ;  /* 0x000076320b7a7816 */ /* 0x040fe2000000007a */
[----:B------:R-:W-:Y:S01]  /*0c80*/  FMUL R22, R110, R19 ;  /* 0x000000136e167220 */ /* 0x000fe20000400000 */
[----:B------:R-:W-:Y:S01]  /*0c90*/  SHF.L.U32 R123, R11, 0x10, RZ ;  /* 0x000000100b7b7819 */ /* 0x000fe200000006ff */
[----:B------:R-:W-:Y:S01]  /*0ca0*/  FADD R127, -R3, R12 ;  /* 0x0000000c037f7221 */ /* 0x000fe20000000100 */
[----:B------:R-:W-:-:S02]  /*0cb0*/  PRMT R112, R8, 0x7632, R112 ;  /* 0x0000763208707816 */ /* 0x000fc40000000070 */
[----:B------:R-:W-:Y:S01]  /*0cc0*/  PRMT R11, R14, 0x7632, R11 ;  /* 0x000076320e0b7816 */ /* 0x000fe2000000000b */
[----:B------:R-:W-:Y:S01]  /*0cd0*/  FADD R125, -R3, R116 ;  /* 0x00000074037d7221 */ /* 0x000fe20000000100 */
[----:B------:R-:W-:Y:S02]  /*0ce0*/  SHF.L.U32 R8, R8, 0x10, RZ ;  /* 0x0000001008087819 */ /* 0x000fe400000006ff */
[----:B------:R-:W-:Y:S02]  /*0cf0*/  PRMT R118, R10, 0x7632, R118 ;  /* 0x000076320a767816 */ /* 0x000fe40000000076 */
[----:B------:R-:W-:Y:S01]  /*0d00*/  SHF.L.U32 R2, R9, 0x10, RZ ;  /* 0x0000001009027819 */ /* 0x000fe200000006ff */
[----:B------:R-:W-:Y:S01]  /*0d10*/  FADD R9, -R3, R20 ;  /* 0x0000001403097221 */ /* 0x000fe20000000100 */
[----:B------:R-:W-:Y:S01]  /*0d20*/  SHF.L.U32 R12, R133, 0x10, RZ ;  /* 0x00000010850c7819 */ /* 0x000fe200000006ff */
[C---:B------:R-:W-:Y:S01]  /*0d30*/  FADD R119, -R3.reuse, R4 ;  /* 0x0000000403777221 */ /* 0x040fe20000000100 */
[C---:B------:R-:W-:Y:S01]  /*0d40*/  FADD R141, -R3.reuse, R132 ;  /* 0x00000084038d7221 */ /* 0x040fe20000000100 */
[C---:B------:R-:W-:Y:S01]  /*0d50*/  FADD R149, -R3.reuse, R136 ;  /* 0x0000008803957221 */ /* 0x040fe20000000100 */
[----:B------:R-:W-:Y:S01]  /*0d60*/  FADD R133, -R3, R0 ;  /* 0x0000000003857221 */ /* 0x000fe20000000100 */
[C---:B------:R-:W-:Y:S01]  /*0d70*/  PRMT R20, R25.reuse, 0x7632, R20 ;  /* 0x0000763219147816 */ /* 0x040fe20000000014 */
[----:B------:R-:W-:Y:S01]  /*0d80*/  FMUL R0, R110, R15 ;  /* 0x0000000f6e007220 */ /* 0x000fe20000400000 */
[----:B------:R-:W-:Y:S01]  /*0d90*/  SHF.L.U32 R151, R25, 0x10, RZ ;  /* 0x0000001019977819 */ /* 0x000fe200000006ff */
[----:B------:R-:W-:Y:S01]  /*0da0*/  FADD R78, R115, R78 ;  /* 0x0000004e734e7221 */ /* 0x000fe20000000000 */
[----:B------:R-:W-:Y:S01]  /*0db0*/  SHF.L.U32 R4, R11, 0x10, RZ ;  /* 0x000000100b047819 */ /* 0x000fe200000006ff */
[-C--:B------:R-:W-:Y:S01]  /*0dc0*/  FFMA R75, R22, R115.reuse, R75 ;  /* 0x00000073164b7223 */ /* 0x080fe2000000004b */
[----:B------:R-:W-:Y:S01]  /*0dd0*/  PRMT R132, R26, 0x7632, R132 ;  /* 0x000076321a847816 */ /* 0x000fe20000000084 */
[----:B------:R-:W-:Y:S01]  /*0de0*/  FMUL R25, R80, R115 ;  /* 0x0000007350197220 */ /* 0x000fe20000400000 */
[----:B------:R-:W-:Y:S01]  /*0df0*/  SHF.L.U32 R136, R26, 0x10, RZ ;  /* 0x000000101a887819 */ /* 0x000fe200000006ff */
[----:B------:R-:W-:Y:S01]  /*0e00*/  FMUL R26, R110, R17 ;  /* 0x000000116e1a7220 */ /* 0x000fe20000400000 */
[----:B------:R-:W-:Y:S01]  /*0e10*/  SHF.L.U32 R113, R112, 0x10, RZ ;  /* 0x0000001070717819 */ /* 0x000fe200000006ff */
[----:B------:R-:W-:Y:S01]  /*0e20*/  FMUL R21, R79, R8 ;  /* 0x000000084f157220 */ /* 0x000fe20000400000 */
[----:B------:R-:W-:Y:S01]  /*0e30*/  SHF.L.U32 R115, R118, 0x10, RZ ;  /* 0x0000001076737819 */ /* 0x000fe200000006ff */
[----:B------:R-:W-:Y:S01]  /*0e40*/  FMUL R118, R110, R125 ;  /* 0x0000007d6e767220 */ /* 0x000fe20000400000 */
[----:B------:R-:W-:Y:S01]  /*0e50*/  SHF.L.U32 R15, R122, 0x10, RZ ;  /* 0x000000107a0f7819 */ /* 0x000fe200000006ff */
[----:B------:R-:W-:Y:S01]  /*0e60*/  FADD R139, -R3, R4 ;  /* 0x00000004038b7221 */ /* 0x000fe20000000100 */
[----:B------:R-:W-:Y:S01]  /*0e70*/  SHF.L.U32 R116, R111, 0x10, RZ ;  /* 0x000000106f747819 */ /* 0x000fe200000006ff */
[----:B------:R-:W-:Y:S01]  /*0e80*/  FADD R76, R113, R76 ;  /* 0x0000004c714c7221 */ /* 0x000fe20000000000 */
[----:B------:R-:W-:Y:S01]  /*0e90*/  FMUL R111, R110, R117 ;  /* 0x000000756e6f7220 */ /* 0x000fe20000400000 */
[-C--:B------:R-:W-:Y:S01]  /*0ea0*/  FFMA R77, R26, R113.reuse, R77 ;  /* 0x000000711a4d7223 */ /* 0x080fe2000000004d */
[----:B------:R-:W-:Y:S01]  /*0eb0*/  FMUL R113, R91, R113 ;  /* 0x000000715b717220 */ /* 0x000fe20000400000 */
[----:B------:R-:W-:Y:S01]  /*0ec0*/  FADD R62, R15, R62 ;  /* 0x0000003e0f3e7221 */ /* 0x000fe20000000000 */
[-C--:B------:R-:W-:Y:S01]  /*0ed0*/  FFMA R63, R118, R15.reuse, R63 ;  /* 0x0000000f763f7223 */ /* 0x080fe2000000003f */
[----:B------:R-:W-:Y:S01]  /*0ee0*/  FMUL R117, R94, R15 ;  /* 0x0000000f5e757220 */ /* 0x000fe20000400000 */
[----:B------:R-:W-:Y:S01]  /*0ef0*/  FADD R4, RZ, R21 ;  /* 0x00000015ff047221 */ /* 0x000fe20000000000 */
[----:B------:R-:W-:Y:S01]  /*0f00*/  FFMA R15, R0, R21, RZ ;  /* 0x00000015000f7223 */ /* 0x000fe200000000ff */
[----:B------:R-:W-:-:S02]  /*0f10*/  SHF.L.U32 R6, R6, 0x10, RZ ;  /* 0x0000001006067819 */ /* 0x000fc400000006ff */
[----:B------:R-:W-:Y:S01]  /*0f20*/  FADD R4, R4, R113 ;  /* 0x0000007104047221 */ /* 0x000fe20000000000 */
[----:B------:R-:W-:Y:S01]  /*0f30*/  FFMA R15, R26, R113, R15 ;  /* 0x000000711a0f7223 */ /* 0x000fe2000000000f */
[----:B------:R-:W-:Y:S01]  /*0f40*/  SHF.L.U32 R128, R14, 0x10, RZ ;  /* 0x000000100e807819 */ /* 0x000fe200000006ff */
[----:B------:R-:W-:Y:S01]  /*0f50*/  FADD R67, R116, R67 ;  /* 0x0000004374437221 */ /* 0x000fe20000000000 */
[----:B------:R-:W-:Y:S01]  /*0f60*/  SHF.L.U32 R10, R10, 0x10, RZ ;  /* 0x000000100a0a7819 */ /* 0x000fe200000006ff */
[-C--:B------:R-:W-:Y:S01]  /*0f70*/  FFMA R68, R111, R116.reuse, R68 ;  /* 0x000000746f447223 */ /* 0x080fe20000000044 */
[C---:B------:R-:W-:Y:S01]  /*0f80*/  PRMT R138, R23.reuse, 0x7632, R138 ;  /* 0x00007632178a7816 */ /* 0x040fe2000000008a */
[----:B------:R-:W-:Y:S01]  /*0f90*/  FADD R17, R4, R25 ;  /* 0x0000001904117221 */ /* 0x000fe20000000000 */
[----:B------:R-:W-:Y:S01]  /*0fa0*/  SHF.L.U32 R140, R23, 0x10, RZ ;  /* 0x00000010178c7819 */ /* 0x000fe200000006ff */
[----:B------:R-:W-:Y:S01]  /*0fb0*/  FADD R23, -R3, R6 ;  /* 0x0000000603177221 */ /* 0x000fe20000000100 */
[----:B------:R-:W-:Y:S01]  /*0fc0*/  FMUL R116, R92, R116 ;  /* 0x000000745c747220 */ /* 0x000fe20000400000 */
[----:B------:R-:W-:Y:S01]  /*0fd0*/  FFMA R4, R22, R25, R15 ;  /* 0x0000001916047223 */ /* 0x000fe2000000000f */
[----:B------:R-:W-:Y:S01]  /*0fe0*/  SHF.L.U32 R6, R13, 0x10, RZ ;  /* 0x000000100d067819 */ /* 0x000fe200000006ff */
[C---:B------:R-:W-:Y:S01]  /*0ff0*/  FADD R137, -R3.reuse, R128 ;  /* 0x0000008003897221 */ /* 0x040fe20000000100 */
[--C-:B------:R-:W-:Y:S01]  /*1000*/  FADD R13, -R3, R12.reuse ;  /* 0x0000000c030d7221 */ /* 0x100fe20000000100 */
        /* <DEDUP_REMOVED lines=8> */
[----:B------:R-:W-:Y:S01]  /*1090*/  FFMA R105, R0, R8, R105 ;  /* 0x0000000800697223 */ /* 0x000fe20000000069 */
[----:B------:R-:W-:Y:S01]  /*10a0*/  FADD R64, R115, R64 ;  /* 0x0000004073407221 */ /* 0x000fe20000000000 */
[-C--:B------:R-:W-:Y:S01]  /*10b0*/  FFMA R65, R114, R115.reuse, R65 ;  /* 0x0000007372417223 */ /* 0x080fe20000000041 */
[----:B------:R-:W-:Y:S01]  /*10c0*/  FADD R121, -R3, R120 ;  /* 0x0000007803797221 */ /* 0x000fe20000000100 */
[----:B------:R-:W-:Y:S01]  /*10d0*/  FMUL R115, R93, R115 ;  /* 0x000000735d737220 */ /* 0x000fe20000400000 */
[----:B------:R-:W-:Y:S01]  /*10e0*/  FADD R8, R17, R24 ;  /* 0x0000001811087221 */ /* 0x000fe20000000000 */
[----:B------:R-:W-:Y:S01]  /*10f0*/  FFMA R15, R23, R24, R4 ;  /* 0x00000018170f7223 */ /* 0x000fe20000000004 */
[--C-:B------:R-:W-:Y:S01]  /*1100*/  FADD R11, -R3, R140.reuse ;  /* 0x0000008c030b7221 */ /* 0x100fe20000000100 */
[C---:B------:R-:W-:Y:S01]  /*1110*/  PRMT R140, R27.reuse, 0x7632, R140 ;  /* 0x000076321b8c7816 */ /* 0x040fe2000000008c */
[----:B------:R-:W-:Y:S01]  /*1120*/  FMUL R112, R82, R123 ;  /* 0x0000007b52707220 */ /* 0x000fe20000400000 */
[----:B------:R-:W-:Y:S01]  /*1130*/  SHF.L.U32 R7, R27, 0x10, RZ ;  /* 0x000000101b077819 */ /* 0x000fe200000006ff */
[----:B------:R-:W-:Y:S01]  /*1140*/  FMUL R27, R110, R121 ;  /* 0x000000796e1b7220 */ /* 0x000fe20000400000 */
[----:B------:R-:W-:Y:S01]  /*1150*/  FADD R17, R8, R115 ;  /* 0x0000007308117221 */ /* 0x000fe20000000000 */
[----:B------:R-:W-:Y:S01]  /*1160*/  FFMA R4, R114, R115, R15 ;  /* 0x0000007372047223 */ /* 0x000fe2000000000f */
[----:B------:R-:W-:-:S02]  /*1170*/  PRMT R14, R16, 0x7632, R14 ;  /* 0x00007632100e7816 */ /* 0x000fc4000000000e */
[----:B------:R-:W-:Y:S01]  /*1180*/  SHF.L.U32 R16, R16, 0x10, RZ ;  /* 0x0000001010107819 */ /* 0x000fe200000006ff */
[----:B------:R-:W-:Y:S01]  /*1190*/  FADD R8, R17, R112 ;  /* 0x0000007011087221 */ /* 0x000fe20000000000 */
[----:B------:R-:W-:Y:S01]  /*11a0*/  FFMA R15, R27, R112, R4 ;  /* 0x000000701b0f7223 */ /* 0x000fe20000000004 */
[----:B------:R-:W-:Y:S01]  /*11b0*/  FADD R129, -R3, R124 ;  /* 0x0000007c03817221 */ /* 0x000fe20000000100 */
[----:B------:R-:W-:Y:S01]  /*11c0*/  SHF.L.U32 R14, R14, 0x10, RZ ;  /* 0x000000100e0e7819 */ /* 0x000fe200000006ff */
[----:B------:R-:W-:Y:S01]  /*11d0*/  FMUL R119, R110, R127 ;  /* 0x0000007f6e777220 */ /* 0x000fe20000400000 */
[----:B------:R-:W-:Y:S01]  /*11e0*/  FMUL R120, R83, R16 ;  /* 0x0000001053787220 */ /* 0x000fe20000400000 */
[----:B------:R-:W-:Y:S01]  /*11f0*/  FADD R17, R8, R117 ;  /* 0x0000007508117221 */ /* 0x000fe20000000000 */
[----:B------:R-:W-:Y:S01]  /*1200*/  FFMA R4, R118, R117, R15 ;  /* 0x0000007576047223 */ /* 0x000fe2000000000f */
[----:B------:R-:W-:Y:S01]  /*1210*/  FMUL R122, R110, R129 ;  /* 0x000000816e7a7220 */ /* 0x000fe20000400000 */
[----:B------:R-:W-:Y:S01]  /*1220*/  SHF.L.U32 R19, R126, 0x10, RZ ;  /* 0x000000107e137819 */ /* 0x000fe200000006ff */
[----:B------:R-:W-:Y:S01]  /*1230*/  FMUL R126, R110, R141 ;  /* 0x0000008d6e7e7220 */ /* 0x000fe20000400000 */
[----:B------:R-:W-:Y:S01]  /*1240*/  SHF.L.U32 R141, R134, 0x10, RZ ;  /* 0x00000010868d7819 */ /* 0x000fe200000006ff */
        /* <DEDUP_REMOVED lines=10> */
[----:B------:R-:W-:Y:S01]  /*12f0*/  FADD R135, -R3, R2 ;  /* 0x0000000203877221 */ /* 0x000fe20000000100 */
[----:B------:R-:W-:Y:S01]  /*1300*/  SHF.L.U32 R138, R138, 0x10, RZ ;  /* 0x000000108a8a7819 */ /* 0x000fe200000006ff */
[----:B------:R-:W-:Y:S01]  /*1310*/  FADD R8, R17, R134 ;  /* 0x0000008611087221 */ /* 0x000fe20000000000 */
[----:B------:R-:W-:Y:S01]  /*1320*/  FFMA R15, R133, R134, R4 ;  /* 0x00000086850f7223 */ /* 0x000fe20000000004 */
[----:B------:R-:W-:Y:S01]  /*1330*/  SHF.L.U32 R146, R132, 0x10, RZ ;  /* 0x0000001084927819 */ /* 0x000fe200000006ff */
[----:B------:R-:W-:Y:S01]  /*1340*/  FADD R55, R136, R55 ;  /* 0x0000003788377221 */ /* 0x000fe20000000000 */
[C---:B------:R-:W-:Y:S01]  /*1350*/  PRMT R130, R18.reuse, 0x7632, R130 ;  /* 0x0000763212827816 */ /* 0x040fe20000000082 */
[-C--:B------:R-:W-:Y:S01]  /*1360*/  FFMA R48, R131, R136.reuse, R48 ;  /* 0x0000008883307223 */ /* 0x080fe20000000030 */
[----:B------:R-:W-:Y:S01]  /*1370*/  FMUL R132, R89, R136 ;  /* 0x0000008859847220 */ /* 0x000fe20000400000 */
[----:B------:R-:W-:Y:S01]  /*1380*/  SHF.L.U32 R18, R18, 0x10, RZ ;  /* 0x0000001012127819 */ /* 0x000fe200000006ff */
[----:B------:R-:W-:Y:S01]  /*1390*/  FMUL R136, R110, R135 ;  /* 0x000000876e887220 */ /* 0x000fe20000400000 */
[C---:B------:R-:W-:Y:S01]  /*13a0*/  FADD R145, -R3.reuse, R6 ;  /* 0x0000000603917221 */ /* 0x040fe20000000100 */
[----:B------:R-:W-:Y:S01]  /*13b0*/  FMUL R135, R96, R19 ;  /* 0x0000001360877220 */ /* 0x000fe20000400000 */
[----:B------:R-:W-:Y:S01]  /*13c0*/  FADD R8, R8, R123 ;  /* 0x0000007b08087221 */ /* 0x000fe20000000000 */
[----:B------:R-:W-:Y:S01]  /*13d0*/  FFMA R15, R122, R123, R15 ;  /* 0x0000007b7a0f7223 */ /* 0x000fe2000000000f */
[----:B------:R-:W-:Y:S01]  /*13e0*/  FADD R3, -R3, R138 ;  /* 0x0000008a03037221 */ /* 0x000fe20000000100 */
        /* <DEDUP_REMOVED lines=12> */
[----:B------:R-:W-:Y:S01]  /*14b0*/  FMUL R127, R86, R143 ;  /* 0x0000008f567f7220 */ /* 0x000fe20000400000 */
[----:B------:R-:W-:Y:S01]  /*14c0*/  FADD R56, R151, R56 ;  /* 0x0000003897387221 */ /* 0x000fe20000000000 */
[-C--:B------:R-:W-:Y:S01]  /*14d0*/  FFMA R49, R130, R151.reuse, R49 ;  /* 0x0000009782317223 */ /* 0x080fe20000000031 */
[----:B------:R-:W-:Y:S01]  /*14e0*/  FMUL R129, R88, R151 ;  /* 0x0000009758817220 */ /* 0x000fe20000400000 */
[----:B------:R-:W-:Y:S01]  /*14f0*/  FADD R8, R17, R138 ;  /* 0x0000008a11087221 */ /* 0x000fe20000000000 */
[----:B------:R-:W-:Y:S01]  /*1500*/  FFMA R15, R137, R138, R4 ;  /* 0x0000008a890f7223 */ /* 0x000fe20000000004 */
[----:B------:R-:W-:Y:S01]  /*1510*/  SHF.L.U32 R151, R140, 0x10, RZ ;  /* 0x000000108c977819 */ /* 0x000fe200000006ff */
[C---:B------:R-:W-:Y:S01]  /*1520*/  FMUL R140, R110.reuse, R145 ;  /* 0x000000916e8c7220 */ /* 0x040fe20000400000 */
[----:B------:R-:W-:Y:S01]  /*1530*/  FMUL R125, R110, R147 ;  /* 0x000000936e7d7220 */ /* 0x000fe20000400000 */
[----:B------:R-:W-:Y:S01]  /*1540*/  FMUL R139, R98, R141 ;  /* 0x0000008d628b7220 */ /* 0x000fe20000400000 */
[----:B------:R-:W-:Y:S01]  /*1550*/  FADD R8, R8, R127 ;  /* 0x0000007f08087221 */ /* 0x000fe20000000000 */
[----:B------:R-:W-:Y:S01]  /*1560*/  FFMA R15, R126, R127, R15 ;  /* 0x0000007f7e0f7223 */ /* 0x000fe2000000000f */
        /* <DEDUP_REMOVED lines=15> */
[----:B------:R-:W-:Y:S01]  /*1660*/  SHF.L.U32 R147, R20, 0x10, RZ ;  /* 0x0000001014937819 */ /* 0x000fe200000006ff */
[----:B------:R-:W-:Y:S01]  /*1670*/  FMUL R144, R110, R9 ;  /* 0x000000096e907220 */ /* 0x000fe20000400000 */
[----:B------:R-:W-:Y:S01]  /*1680*/  FADD R8, R11, R142 ;  /* 0x0000008e0b087221 */ /* 0x000fe20000000000 */
[----:B------:R-:W-:-:S02]  /*1690*/  FFMA R9, R143, R142, R4 ;  /* 0x0000008e8f097223 */ /* 0x000fc40000000004 */
[----:B------:R-:W-:Y:S01]  /*16a0*/  FMUL R145, R100, R147 ;  /* 0x0000009364917220 */ /* 0x000fe20000400000 */
[----:B------:R-:W-:Y:S01]  /*16b0*/  FADD R8, R8, R129 ;  /* 0x0000008108087221 */ /* 0x000fe20000000000 */
[----:B------:R-:W-:Y:S01]  /*16c0*/  FFMA R9, R130, R129, R9 ;  /* 0x0000008182097223 */ /* 0x000fe20000000009 */
        /* <DEDUP_REMOVED lines=57> */
.L_x_2814:
[----:B------:R-:W3:Y:S01]  /*1a60*/  @!P2 S2R R10, SR_CgaCtaId ;  /* 0x00000000000aa919 */ /* 0x000ee20000008800 */
[----:B------:R-:W-:Y:S01]  /*1a70*/  LOP3.LUT R2, R2, 0x7, RZ, 0xc0, !PT ;  /* 0x0000000702027812 */ /* 0x000fe200078ec0ff */
[----:B------:R-:W4:Y:S01]  /*1a80*/  LDC R152, c[0x0][0x210] ;  /* 0x00008400ff987b82 */ /* 0x000f220000000800 */
[----:B------:R-:W-:Y:S01]  /*1a90*/  @!P2 MOV R3, 0x400 ;  /* 0x000004000003a802 */ /* 0x000fe20000000f00 */
[----:B01----:R-:W-:Y:S01]  /*1aa0*/  FADD R4, R4, R5 ;  /* 0x0000000504047221 */ /* 0x003fe20000000000 */
[----:B------:R-:W-:Y:S01]  /*1ab0*/  LOP3.LUT P1, RZ, R2, 0x1f, R29, 0xf8, !PT ;  /* 0x0000001f02ff7812 */ /* 0x000fe2000782f81d */
[----:B--2---:R-:W-:Y:S01]  /*1ac0*/  FADD R5, R8, R7 ;  /* 0x0000000708057221 */ /* 0x004fe20000000000 */
[----:B------:R-:W-:Y:S01]  /*1ad0*/  @!P2 IADD3 R2, R6, R2, RZ ;  /* 0x000000020602a210 */ /* 0x000fe20007ffe0ff */
[----:B------:R-:W-:Y:S05]  /*1ae0*/  WARPSYNC.ALL ;  /* 0x0000000000007948 */ /* 0x000fea0003800000 */
[----:B------:R-:W-:Y:S01]  /*1af0*/  LOP3.LUT R155, R104, 0x1, RZ, 0xc0, !PT ;  /* 0x00000001689b7812 */ /* 0x000fe200078ec0ff */
[----:B------:R-:W-:Y:S01]  /*1b00*/  BSSY B0, `(.L_x_2799) ;  /* 0x0000026000007945 */ /* 0x000fe20003800000 */
[----:B------:R-:W-:-:S02]  /*1b10*/  LEA.HI R20, R29, R28, RZ, 0x18 ;  /* 0x0000001c1d147211 */ /* 0x000fc400078fc0ff */
[----:B------:R-:W-:Y:S02]  /*1b20*/  CS2R R18, SRZ ;  /* 0x0000000000127805 */ /* 0x000fe4000001ff00 */
[----:B------:R-:W-:Y:S02]  /*1b30*/  IADD3 R11, -R155, RZ, RZ ;  /* 0x000000ff9b0b7210 */ /* 0x000fe40007ffe1ff */
[----:B------:R-:W-:Y:S02]  /*1b40*/  SHF.L.U32 R7, R20, 0x3, RZ ;  /* 0x0000000314077819 */ /* 0x000fe400000006ff */
[----:B---3--:R-:W-:Y:S02]  /*1b50*/  @!P2 LEA R3, R10, R3, 0x18 ;  /* 0x000000030a03a211 */ /* 0x008fe400078ec0ff */
[----:B----4-:R-:W-:Y:S02]  /*1b60*/  SHF.L.U32 R10, R152, 0x3, RZ ;  /* 0x00000003980a7819 */ /* 0x010fe400000006ff */
[----:B------:R-:W-:-:S02]  /*1b70*/  @!P2 LEA R9, R2, R3, 0x3 ;  /* 0x000000030209a211 */ /* 0x000fc400078e18ff */
[----:B------:R-:W0:Y:S01]  /*1b80*/  @!P1 LDC.64 R2, c[0x0][0x240] ;  /* 0x00009000ff029b82 */ /* 0x000e220000000a00 */
[----:B------:R-:W-:Y:S02]  /*1b90*/  LOP3.LUT R10, R11, R10, RZ, 0xc0, !PT ;  /* 0x0000000a0b0a7212 */ /* 0x000fe400078ec0ff */
[----:B------:R1:W-:Y:S05]  /*1ba0*/  @!P2 STS.64 [R9], R4 ;  /* 0x000000040900a388 */ /* 0x0003ea0000000a00 */
[----:B------:R-:W-:Y:S01]  /*1bb0*/  BAR.SYNC.DEFER_BLOCKING 0x0 ;  /* 0x0000000000007b1d */ /* 0x000fe20000010000 */
[----:B------:R-:W-:-:S05]  /*1bc0*/  IADD3 R154, P2, R10, R7, RZ ;  /* 0x000000070a9a7210 */ /* 0x000fca0007f5e0ff */
[----:B------:R-:W-:Y:S08]  /*1bd0*/  @P1 BRA `(.L_x_2800) ;  /* 0x0000000000601947 */ /* 0x000ff00003800000 */
[----:B------:R-:W2:Y:S01]  /*1be0*/  S2UR UR5, SR_CgaCtaId ;  /* 0x00000000000579c3 */ /* 0x000ea20000008800 */
[----:B------:R-:W-:Y:S02]  /*1bf0*/  UMOV UR4, 0x400 ;  /* 0x0000040000047882 */ /* 0x000fe40000000000 */
[----:B--2---:R-:W-:-:S06]  /*1c00*/  ULEA UR4, UR5, UR4, 0x18 ;  /* 0x0000000405047291 */ /* 0x004fcc000f8ec03f */
[----:B------:R-:W-:-:S05]  /*1c10*/  LEA R151, R6, UR4, 0x3 ;  /* 0x0000000406977c11 */ /* 0x000fca000f8e18ff */
[----:B-1----:R-:W1:Y:S04]  /*1c20*/  LDS.128 R4, [R151] ;  /* 0x0000000097047984 */ /* 0x002e680000000c00 */
[----:B------:R-:W2:Y:S04]  /*1c30*/  LDS.128 R8, [R151+0x10] ;  /* 0x0000100097087984 */ /* 0x000ea80000000c00 */
[----:B------:R-:W3:Y:S04]  /*1c40*/  LDS.128 R12, [R151+0x20] ;  /* 0x00002000970c7984 */ /* 0x000ee80000000c00 */
[----:B------:R-:W4:Y:S01]  /*1c50*/  LDS.128 R16, [R151+0x30] ;  /* 0x0000300097107984 */ /* 0x000f220000000c00 */
[----:B-1----:R-:W-:Y:S01]  /*1c60*/  FADD R153, RZ, R4 ;  /* 0x00000004ff997221 */ /* 0x002fe20000000000 */
[----:B------:R-:W-:-:S03]  /*1c70*/  FADD R4, RZ, R5 ;  /* 0x00000005ff047221 */ /* 0x000fc60000000000 */
        /* <DEDUP_REMOVED lines=9> */
[----:B------:R-:W-:-:S03]  /*1d10*/  FADD R4, R15, R4 ;  /* 0x000000040f047221 */ /* 0x000fc60000000000 */
[----:B----4-:R-:W-:Y:S01]  /*1d20*/  FADD R153, R153, R16 ;  /* 0x0000001099997221 */ /* 0x010fe20000000000 */
[----:B------:R-:W-:-:S03]  /*1d30*/  FADD R4, R4, R17 ;  /* 0x0000001104047221 */ /* 0x000fc60000000000 */
[----:B------:R-:W-:Y:S01]  /*1d40*/  FADD R18, R18, R153 ;  /* 0x0000009912127221 */ /* 0x000fe20000000000 */
[----:B------:R-:W-:-:S07]  /*1d50*/  FADD R19, R19, R4 ;  /* 0x0000000413137221 */ /* 0x000fce0000000000 */
.L_x_2800:
[----:B------:R-:W-:Y:S05]  /*1d60*/  BSYNC B0 ;  /* 0x0000000000007941 */ /* 0x000fea0003800000 */
.L_x_2799:
[----:B-1----:R-:W-:Y:S02]  /*1d70*/  @!P1 IADD3 R4, P3, R72, R154, RZ ;  /* 0x0000009a48049210 */ /* 0x002fe40007f7e0ff */
[----:B------:R-:W-:Y:S02]  /*1d80*/  IADD3.X R7, RZ, RZ, RZ, P2, !PT ;  /* 0x000000ffff077210 */ /* 0x000fe400017fe4ff */
[----:B0-----:R-:W-:Y:S02]  /*1d90*/  @!P1 LEA R2, P2, R4, R2, 0x3 ;  /* 0x0000000204029211 */ /* 0x001fe400078418ff */
[----:B------:R-:W-:-:S04]  /*1da0*/  @!P1 IADD3.X R5, RZ, R7, RZ, P3, !PT ;  /* 0x00000007ff059210 */ /* 0x000fc80001ffe4ff */
        /* <DEDUP_REMOVED lines=20> */
.L_x_2802:
[----:B------:R-:W2:Y:S04]  /*1ef0*/  LDG.E.STRONG.GPU R4, desc[UR6][R2.64] ;  /* 0x0000000602047981 */ /* 0x000ea8000c1ef900 */
[----:B--2---:R-:W-:Y:S01]  /*1f00*/  CCTL.IVALL ;  /* 0x00000000ff00798f */ /* 0x004fe20002000000 */
[----:B------:R-:W-:Y:S05]  /*1f10*/  YIELD ;  /* 0x0000000000007946 */ /* 0x000fea0003800000 */
[----:B------:R-:W-:-:S13]  /*1f20*/  ISETP.NE.AND P1, PT, R4, R9, PT ;  /* 0x000000090400720c */ /* 0x000fda0003f25270 */
[----:B------:R-:W-:Y:S05]  /*1f30*/  @P1 BRA `(.L_x_2802) ;  /* 0xfffffffc00ec1947 */ /* 0x000fea000383ffff */
.L_x_2801:
        /* <DEDUP_REMOVED lines=116> */
[----:B------:R-:W-:Y:S01]  /*2680*/  IMAD.WIDE.U32 R2, R109, 0x10, R2 ;  /* 0x000000106d027825 */ /* 0x000fe200078e0002 */
[----:B------:R-:W-:Y:S02]  /*2690*/  F2FP.BF16.F32.PACK_AB R11, R22, R11 ;  /* 0x0000000b160b723e */ /* 0x000fe400000010ff */
[----:B------:R-:W-:Y:S01]  /*26a0*/  F2FP.BF16.F32.PACK_AB R10, R137, R10 ;  /* 0x0000000a890a723e */ /* 0x000fe200000010ff */
[----:B------:R0:W-:Y:S01]  /*26b0*/  STG.E.128 desc[UR6][R16.64], R4 ;  /* 0x0000000410007986 */ /* 0x0001e2000c101d06 */
[----:B------:R-:W-:-:S02]  /*26c0*/  F2FP.BF16.F32.PACK_AB R9, R14, R9 ;  /* 0x000000090e09723e */ /* 0x000fc400000010ff */
[----:B------:R-:W-:Y:S02]  /*26d0*/  F2FP.BF16.F32.PACK_AB R8, R12, R119 ;  /* 0x000000770c08723e */ /* 0x000fe400000010ff */
[----:B------:R-:W-:Y:S02]  /*26e0*/  F2FP.BF16.F32.PACK_AB R15, R110, R15 ;  /* 0x0000000f6e0f723e */ /* 0x000fe400000010ff */
        /* <DEDUP_REMOVED lines=54> */
.L_x_2797:
        /* <DEDUP_REMOVED lines=29> */
.L_x_2798:
[----:B------:R-:W-:Y:S01]  /*2c20*/  HFMA2.MMA R15, -RZ, RZ, 0, 9.5367431640625e-07 ;  /* 0x00000010ff0f7435 */ /* 0x000fe200000001ff */
[----:B------:R-:W-:Y:S02]  /*2c30*/  MOV R14, R8 ;  /* 0x00000008000e7202 */ /* 0x000fe40000000f00 */
[----:B------:R-:W-:Y:S02]  /*2c40*/  MOV R16, 0x1f ;  /* 0x0000001f00107802 */ /* 0x000fe40000000f00 */
[----:B------:R-:W-:-:S07]  /*2c50*/  MOV R11, 0xffffffff ;  /* 0xffffffff000b7802 */ /* 0x000fce0000000f00 */
[----:B------:R-:W-:Y:S05]  /*2c60*/  WARPSYNC.COLLECTIVE R11, `(.L_x_2804) ;  /* 0x000000000b087348 */ /* 0x000fea0003c00000 */
[----:B------:R0:W1:Y:S02]  /*2c70*/  SHFL.DOWN P1, R13, R14, R15, R16 ;  /* 0x0800000f0e0d7389 */ /* 0x0000640000020010 */
[----:B01----:R-:W-:Y:S01]  /*2c80*/  ENDCOLLECTIVE ;  /* 0x000000000000791b */ /* 0x003fe20003800000 */
.L_x_2804:
[----:B------:R-:W-:Y:S02]  /*2c90*/  MOV R14, R4 ;  /* 0x00000004000e7202 */ /* 0x000fe40000000f00 */
[----:B------:R-:W-:-:S07]  /*2ca0*/  MOV R3, R13 ;  /* 0x0000000d00037202 */ /* 0x000fce0000000f00 */
[----:B------:R-:W-:Y:S05]  /*2cb0*/  WARPSYNC.COLLECTIVE R11, `(.L_x_2805) ;  /* 0x000000000b087348 */ /* 0x000fea0003c00000 */
[----:B------:R0:W1:Y:S02]  /*2cc0*/  SHFL.DOWN P1, R13, R14, R15, R16 ;  /* 0x0800000f0e0d7389 */ /* 0x0000640000020010 */
[----:B01----:R-:W-:Y:S01]  /*2cd0*/  ENDCOLLECTIVE ;  /* 0x000000000000791b */ /* 0x003fe20003800000 */
.L_x_2805:
[----:B------:R-:W-:Y:S01]  /*2ce0*/  FADD R3, R8, R3 ;  /* 0x0000000308037221 */ /* 0x000fe20000000000 */
[----:B------:R-:W-:-:S04]  /*2cf0*/  HFMA2.MMA R15, -RZ, RZ, 0, 4.76837158203125e-07 ;  /* 0x00000008ff0f7435 */ /* 0x000fc800000001ff */
[----:B------:R-:W-:Y:S02]  /*2d00*/  MOV R14, R3 ;  /* 0x00000003000e7202 */ /* 0x000fe40000000f00 */
[----:B------:R-:W-:-:S07]  /*2d10*/  MOV R5, R13 ;  /* 0x0000000d00057202 */ /* 0x000fce0000000f00 */
[----:B------:R-:W-:Y:S05]  /*2d20*/  WARPSYNC.COLLECTIVE R11, `(.L_x_2806) ;  /* 0x000000000b087348 */ /* 0x000fea0003c00000 */
[----:B------:R0:W1:Y:S02]  /*2d30*/  SHFL.DOWN P1, R13, R14, R15, R16 ;  /* 0x0800000f0e0d7389 */ /* 0x0000640000020010 */
[----:B01----:R-:W-:Y:S01]  /*2d40*/  ENDCOLLECTIVE ;  /* 0x000000000000791b */ /* 0x003fe20003800000 */
.L_x_2806:
[----:B------:R-:W-:-:S05]  /*2d50*/  FADD R5, R4, R5 ;  /* 0x0000000504057221 */ /* 0x000fca0000000000 */
[----:B------:R-:W-:Y:S02]  /*2d60*/  MOV R14, R5 ;  /* 0x00000005000e7202 */ /* 0x000fe40000000f00 */
[----:B------:R-:W-:-:S07]  /*2d70*/  MOV R10, R13 ;  /* 0x0000000d000a7202 */ /* 0x000fce0000000f00 */
[----:B------:R-:W-:Y:S05]  /*2d80*/  WARPSYNC.COLLECTIVE R11, `(.L_x_2807) ;  /* 0x000000000b087348 */ /* 0x000fea0003c00000 */
[----:B------:R0:W1:Y:S02]  /*2d90*/  SHFL.DOWN P1, R13, R14, R15, R16 ;  /* 0x0800000f0e0d7389 */ /* 0x0000640000020010 */
[----:B01----:R-:W-:Y:S01]  /*2da0*/  ENDCOLLECTIVE ;  /* 0x000000000000791b */ /* 0x003fe20003800000 */
.L_x_2807:
[----:B------:R-:W-:Y:S01]  /*2db0*/  FADD R10, R3, R10 ;  /* 0x0000000a030a7221 */ /* 0x000fe20000000000 */
[----:B------:R-:W-:-:S04]  /*2dc0*/  HFMA2.MMA R15, -RZ, RZ, 0, 2.384185791015625e-07 ;  /* 0x00000004ff0f7435 */ /* 0x000fc800000001ff */
[----:B------:R-:W-:Y:S02]  /*2dd0*/  MOV R14, R10 ;  /* 0x0000000a000e7202 */ /* 0x000fe40000000f00 */
[----:B------:R-:W-:-:S07]  /*2de0*/  MOV R12, R13 ;  /* 0x0000000d000c7202 */ /* 0x000fce0000000f00 */
[----:B------:R-:W-:Y:S05]  /*2df0*/  WARPSYNC.COLLECTIVE R11, `(.L_x_2808) ;  /* 0x000000000b087348 */ /* 0x000fea0003c00000 */
[----:B------:R0:W1:Y:S02]  /*2e00*/  SHFL.DOWN P1, R13, R14, R15, R16 ;  /* 0x0800000f0e0d7389 */ /* 0x0000640000020010 */
[----:B01----:R-:W-:Y:S01]  /*2e10*/  ENDCOLLECTIVE ;  /* 0x000000000000791b */ /* 0x003fe20003800000 */
.L_x_2808:
[----:B------:R-:W-:-:S05]  /*2e20*/  FADD R12, R5, R12 ;  /* 0x0000000c050c7221 */ /* 0x000fca0000000000 */
[----:B------:R-:W-:Y:S02]  /*2e30*/  MOV R14, R12 ;  /* 0x0000000c000e7202 */ /* 0x000fe40000000f00 */
[----:B------:R-:W-:-:S07]  /*2e40*/  MOV R7, R13 ;  /* 0x0000000d00077202 */ /* 0x000fce0000000f00 */
[----:B------:R-:W-:Y:S05]  /*2e50*/  WARPSYNC.COLLECTIVE R11, `(.L_x_2809) ;  /* 0x000000000b087348 */ /* 0x000fea0003c00000 */
[----:B------:R0:W1:Y:S02]  /*2e60*/  SHFL.DOWN P1, R13, R14, R15, R16 ;  /* 0x0800000f0e0d7389 */ /* 0x0000640000020010 */
[----:B01----:R-:W-:Y:S01]  /*2e70*/  ENDCOLLECTIVE ;  /* 0x000000000000791b */ /* 0x003fe20003800000 */
.L_x_2809:
[----:B------:R-:W-:Y:S01]  /*2e80*/  FADD R7, R10, R7 ;  /* 0x000000070a077221 */ /* 0x000fe20000000000 */
[----:B------:R-:W-:-:S04]  /*2e90*/  HFMA2.MMA R15, -RZ, RZ, 0, 1.1920928955078125e-07 ;  /* 0x00000002ff0f7435 */ /* 0x000fc800000001ff */
[----:B------:R-:W-:Y:S02]  /*2ea0*/  MOV R14, R7 ;  /* 0x00000007000e7202 */ /* 0x000fe40000000f00 */
[----:B------:R-:W-:-:S07]  /*2eb0*/  MOV R9, R13 ;  /* 0x0000000d00097202 */ /* 0x000fce0000000f00 */
[----:B------:R-:W-:Y:S05]  /*2ec0*/  WARPSYNC.COLLECTIVE R11, `(.L_x_2810) ;  /* 0x000000000b087348 */ /* 0x000fea0003c00000 */
[----:B------:R0:W1:Y:S02]  /*2ed0*/  SHFL.DOWN P1, R13, R14, R15, R16 ;  /* 0x0800000f0e0d7389 */ /* 0x0000640000020010 */
[----:B01----:R-:W-:Y:S01]  /*2ee0*/  ENDCOLLECTIVE ;  /* 0x000000000000791b */ /* 0x003fe20003800000 */
.L_x_2810:
[----:B------:R-:W-:-:S05]  /*2ef0*/  FADD R9, R12, R9 ;  /* 0x000000090c097221 */ /* 0x000fca0000000000 */
[----:B------:R-:W-:Y:S02]  /*2f00*/  MOV R14, R9 ;  /* 0x00000009000e7202 */ /* 0x000fe40000000f00 */
[----:B------:R-:W-:-:S07]  /*2f10*/  MOV R4, R13 ;  /* 0x0000000d00047202 */ /* 0x000fce0000000f00 */
[----:B------:R-:W-:Y:S05]  /*2f20*/  WARPSYNC.COLLECTIVE R11, `(.L_x_2811) ;  /* 0x000000000b087348 */ /* 0x000fea0003c00000 */
[----:B------:R0:W1:Y:S02]  /*2f30*/  SHFL.DOWN P1, R13, R14, R15, R16 ;  /* 0x0800000f0e0d7389 */ /* 0x0000640000020010 */
[----:B01----:R-:W-:Y:S01]  /*2f40*/  ENDCOLLECTIVE ;  /* 0x000000000000791b */ /* 0x003fe20003800000 */
.L_x_2811:
[----:B------:R-:W-:Y:S01]  /*2f50*/  FADD R4, R7, R4 ;  /* 0x0000000407047221 */ /* 0x000fe20000000000 */
[----:B------:R-:W-:-:S04]  /*2f60*/  HFMA2.MMA R15, -RZ, RZ, 0, 5.9604644775390625e-08 ;  /* 0x00000001ff0f7435 */ /* 0x000fc800000001ff */
[----:B------:R-:W-:Y:S02]  /*2f70*/  MOV R14, R4 ;  /* 0x00000004000e7202 */ /* 0x000fe40000000f00 */
[----:B------:R-:W-:-:S07]  /*2f80*/  MOV R8, R13 ;  /* 0x0000000d00087202 */ /* 0x000fce0000000f00 */
[----:B------:R-:W-:Y:S05]  /*2f90*/  WARPSYNC.COLLECTIVE R11, `(.L_x_2812) ;  /* 0x000000000b087348 */ /* 0x000fea0003c00000 */
[----:B------:R0:W1:Y:S02]  /*2fa0*/  SHFL.DOWN P1, R13, R14, R15, R16 ;  /* 0x0800000f0e0d7389 */ /* 0x0000640000020010 */
[----:B01----:R-:W-:Y:S01]  /*2fb0*/  ENDCOLLECTIVE ;  /* 0x000000000000791b */ /* 0x003fe20003800000 */
.L_x_2812:
[----:B------:R-:W-:-:S05]  /*2fc0*/  FADD R8, R9, R8 ;  /* 0x0000000809087221 */ /* 0x000fca0000000000 */
[----:B------:R-:W-:Y:S02]  /*2fd0*/  MOV R14, R8 ;  /* 0x00000008000e7202 */ /* 0x000fe40000000f00 */
[----:B------:R-:W-:-:S07]  /*2fe0*/  MOV R5, R13 ;  /* 0x0000000d00057202 */ /* 0x000fce0000000f00 */
[----:B------:R-:W-:Y:S05]  /*2ff0*/  WARPSYNC.COLLECTIVE R11, `(.L_x_2813) ;  /* 0x000000000b087348 */ /* 0x000fea0003c00000 */
[----:B------:R0:W1:Y:S02]  /*3000*/  SHFL.DOWN P1, R13, R14, R15, R16 ;  /* 0x0800000f0e0d7389 */ /* 0x0000640000020010 */
[----:B01----:R-:W-:Y:S01]  /*3010*/  ENDCOLLECTIVE ;  /* 0x000000000000791b */ /* 0x003fe20003800000 */
.L_x_2813:
[----:B------:R-:W-:Y:S01]  /*3020*/  MOV R7, R13 ;  /* 0x0000000d00077202 */ /* 0x000fe20000000f00 */
[----:B------:R-:W-:Y:S06]  /*3030*/  BRA `(.L_x_2814) ;  /* 0xffffffe800887947 */ /* 0x000fec000383ffff */
.L_x_2815:
        /* <DEDUP_REMOVED lines=12> */
.L_x_7906:


//--------------------- .text._ZN18transformer_engine13normalization28ln_bwd_finalize_tuned_kernelINS0_22Kernel_traits_finalizeILj49152E6__halffS3_fjLj1024ELj4ENS0_18Kernel_traits_baseILj49152ES3_fS3_fjLj1024EEEEEEEvNS0_20BackwardKernelParamsE --------------------------
	.section	.text._ZN18transformer_engine13normalization28ln_bwd_finalize_tuned_kernelINS0_22Kernel_traits_finalizeILj49152E6__halffS3_fjLj1024ELj4ENS0_18Kernel_traits_baseILj49152ES3_fS3_fjLj1024EEEEEEEvNS0_20BackwardKernelParamsE,"ax",@progbits
	.align	128
        .global         _ZN18transformer_engine13normalization28ln_bwd_finalize_tuned_kernelINS0_22Kernel_traits_finalizeILj49152E6__halffS3_fjLj1024ELj4ENS0_18Kernel_traits_baseILj49152ES3_fS3_fjLj1024EEEEEEEvNS0_20BackwardKernelParamsE
        .type           _ZN18transformer_engine13normalization28ln_bwd_finalize_tuned_kernelINS0_22Kernel_traits_finalizeILj49152E6__halffS3_fjLj1024ELj4ENS0_18Kernel_traits_baseILj49152ES3_fS3_fjLj1024EEEEEEEvNS0_20BackwardKernelParamsE,@function
        .size           _ZN18transformer_engine13normalization28ln_bwd_finalize_tuned_kernelINS0_22Kernel_traits_finalizeILj49152E6__halffS3_fjLj1024ELj4ENS0_18Kernel_traits_baseILj49152ES3_fS3_fjLj1024EEEEEEEvNS0_20BackwardKernelParamsE,(.L_x_7907 - _ZN18transformer_engine13normalization28ln_bwd_finalize_tuned_kernelINS0_22Kernel_traits_finalizeILj49152E6__halffS3_fjLj1024ELj4ENS0_18Kernel_traits_baseILj49152ES3_fS3_fjLj1024EEEEEEEvNS0_20BackwardKernelParamsE)
        .other          _ZN18transformer_engine13normalization28ln_bwd_finalize_tuned_kernelINS0_22Kernel_traits_finalizeILj49152E6__halffS3_fjLj1024ELj4ENS0_18Kernel_traits_baseILj49152ES3_fS3_fjLj1024EEEEEEEvNS0_20BackwardKernelParamsE,@"STO_CUDA_ENTRY STV_DEFAULT"
_ZN18transformer_engine13normalization28ln_bwd_finalize_tuned_kernelINS0_22Kernel_traits_finalizeILj49152E6__halffS3_fjLj1024ELj4ENS0_18Kernel_traits_baseILj49152ES3_fS3_fjLj1024EEEEEEEvNS0_20BackwardKernelParamsE:
.text._ZN18transformer_engine13normalization28ln_bwd_finalize_tuned_kernelINS0_22Kernel_traits_finalizeILj49152E6__halffS3_fjLj1024ELj4ENS0_18Kernel_traits_baseILj49152ES3_fS3_fjLj1024EEEEEEEvNS0_20BackwardKernelParamsE:
        /* <DEDUP_REMOVED lines=20> */
.L_x_2827:
        /* <DEDUP_REMOVED lines=28> */
.L_x_2820:
        /* <DEDUP_REMOVED lines=33> */
.L_x_2819:
[----:B------:R-:W-:Y:S05]  /*0510*/  BSYNC B1 ;  /* 0x0000000000017941 */ /* 0x000fea0003800000 */
.L_x_2818:
        /* <DEDUP_REMOVED lines=23> */
.L_x_2822:
[----:B------:R-:W-:Y:S05]  /*0690*/  BSYNC B1 ;  /* 0x0000000000017941 */ /* 0x000fea0003800000 */
.L_x_2821:
        /* <DEDUP_REMOVED lines=11> */
.L_x_2817:
[----:B------:R-:W-:Y:S05]  /*0750*/  BSYNC B0 ;  /* 0x0000000000007941 */ /* 0x000fea0003800000 */
.L_x_2816:
        /* <DEDUP_REMOVED lines=33> */
.L_x_2838:
[----:B------:R-:W-:Y:S01]  /*0970*/  @!P0 SHF.R.U32.HI R11, RZ, 0x3, R0 ;  /* 0x00000003ff0b8819 */ /* 0x000fe20000011600 */
[----:B--2---:R-:W-:Y:S01]  /*0980*/  FADD R13, R8, R13 ;  /* 0x0000000d080d7221 */ /* 0x004fe20000000000 */
[----:B-1----:R-:W-:Y:S02]  /*0990*/  FADD R9, R10, R9 ;  /* 0x000000090a097221 */ /* 0x002fe40000000000 */
[----:B0-----:R-:W-:-:S05]  /*09a0*/  @!P0 LOP3.LUT R8, R11, 0x1ffffffc, RZ, 0xc0, !PT ;  /* 0x1ffffffc0b088812 */ /* 0x001fca00078ec0ff */
[----:B------:R1:W-:Y:S04]  /*09b0*/  @!P0 STS [R8+UR4+0x2000], R13 ;  /* 0x0020000d08008988 */ /* 0x0003e80008000804 */
[----:B------:R1:W-:Y:S02]  /*09c0*/  @!P0 STS [R8+UR4+0x2080], R9 ;  /* 0x0020800908008988 */ /* 0x0003e40008000804 */
.L_x_2823:
        /* <DEDUP_REMOVED lines=18> */
.L_x_2826:
[----:B------:R-:W-:Y:S05]  /*0af0*/  BSYNC B0 ;  /* 0x0000000000007941 */ /* 0x000fea0003800000 */
.L_x_2825:
[C---:B------:R-:W-:Y:S02]  /*0b00*/  ISETP.GT.U32.AND P0, PT, R5.reuse, -0xc001, PT ;  /* 0xffff3fff0500780c */ /* 0x040fe40003f04070 */
[----:B------:R-:W-:Y:S02]  /*0b10*/  IADD3 R5, R5, 0xc000, RZ ;  /* 0x0000c00005057810 */ /* 0x000fe40007ffe0ff */
[----:B------:R-:W-:-:S09]  /*0b20*/  IADD3 R6, R6, 0x6000, RZ ;  /* 0x0000600006067810 */ /* 0x000fd20007ffe0ff */
[----:B------:R-:W-:Y:S05]  /*0b30*/  @P0 BRA `(.L_x_2827) ;  /* 0xfffffff400800947 */ /* 0x000fea000383ffff */
[----:B------:R-:W-:Y:S05]  /*0b40*/  EXIT ;  /* 0x000000000000794d */ /* 0x000fea0003800000 */
.L_x_2824:
[----:B------:R-:W-:Y:S01]  /*0b50*/  HFMA2.MMA R18, -RZ, RZ, 0, 5.9604644775390625e-08 ;  /* 0x00000001ff127435 */ /* 0x000fe200000001ff */
[----:B0-----:R-:W-:Y:S01]  /*0b60*/  IMAD.MOV.U32 R19, RZ, RZ, R10 ;  /* 0x000000ffff137224 */ /* 0x001fe200078e000a */
[----:B------:R-:W-:Y:S02]  /*0b70*/  MOV R21, 0x1f ;  /* 0x0000001f00157802 */ /* 0x000fe40000000f00 */
[----:B------:R-:W-:-:S07]  /*0b80*/  MOV R16, 0xffffffff ;  /* 0xffffffff00107802 */ /* 0x000fce0000000f00 */
[----:B-12---:R-:W-:Y:S05]  /*0b90*/  WARPSYNC.COLLECTIVE R16, `(.L_x_2828) ;  /* 0x0000000010087348 */ /* 0x006fea0003c00000 */
[----:B------:R0:W3:Y:S02]  /*0ba0*/  SHFL.BFLY P1, R17, R19, R18, R21 ;  /* 0x0c00001213117389 */ /* 0x0000e40000020015 */
[----:B0123--:R-:W-:Y:S01]  /*0bb0*/  ENDCOLLECTIVE ;  /* 0x000000000000791b */ /* 0x00ffe20003800000 */
.L_x_2828:
[----:B------:R-:W-:Y:S01]  /*0bc0*/  HFMA2.MMA R18, -RZ, RZ, 0, 1.1920928955078125e-07 ;  /* 0x00000002ff127435 */ /* 0x000fe200000001ff */
[----:B------:R-:W-:-:S04]  /*0bd0*/  IMAD.MOV.U32 R9, RZ, RZ, R17 ;  /* 0x000000ffff097224 */ /* 0x000fc800078e0011 */
[----:B------:R-:W-:-:S05]  /*0be0*/  FADD R9, R10, R9 ;  /* 0x000000090a097221 */ /* 0x000fca0000000000 */
[----:B------:R-:W-:-:S07]  /*0bf0*/  MOV R19, R9 ;  /* 0x0000000900137202 */ /* 0x000fce0000000f00 */
[----:B------:R-:W-:Y:S05]  /*0c00*/  WARPSYNC.COLLECTIVE R16, `(.L_x_2829) ;  /* 0x0000000010087348 */ /* 0x000fea0003c00000 */
[----:B------:R0:W1:Y:S02]  /*0c10*/  SHFL.BFLY P1, R17, R19, R18, R21 ;  /* 0x0c00001213117389 */ /* 0x0000640000020015 */
[----:B01----:R-:W-:Y:S01]  /*0c20*/  ENDCOLLECTIVE ;  /* 0x000000000000791b */ /* 0x003fe20003800000 */
.L_x_2829:
[----:B------:R-:W-:Y:S01]  /*0c30*/  HFMA2.MMA R18, -RZ, RZ, 0, 2.384185791015625e-07 ;  /* 0x00000004ff127435 */ /* 0x000fe200000001ff */
[----:B------:R-:W-:-:S05]  /*0c40*/  MOV R12, R17 ;  /* 0x00000011000c7202 */ /* 0x000fca0000000f00 */
[----:B------:R-:W-:-:S04]  /*0c50*/  FADD R12, R9, R12 ;  /* 0x0000000c090c7221 */ /* 0x000fc80000000000 */
[----:B------:R-:W-:-:S07]  /*0c60*/  IMAD.MOV.U32 R19, RZ, RZ, R12 ;  /* 0x000000ffff137224 */ /* 0x000fce00078e000c */
[----:B------:R-:W-:Y:S05]  /*0c70*/  WARPSYNC.COLLECTIVE R16, `(.L_x_2830) ;  /* 0x0000000010087348 */ /* 0x000fea0003c00000 */
[----:B------:R0:W1:Y:S02]  /*0c80*/  SHFL.BFLY P1, R17, R19, R18, R21 ;  /* 0x0c00001213117389 */ /* 0x0000640000020015 */
[----:B01----:R-:W-:Y:S01]  /*0c90*/  ENDCOLLECTIVE ;  /* 0x000000000000791b */ /* 0x003fe20003800000 */
.L_x_2830:
[----:B------:R-:W-:Y:S01]  /*0ca0*/  IMAD.MOV.U32 R18, RZ, RZ, 0x8 ;  /* 0x00000008ff127424 */ /* 0x000fe200078e00ff */
[----:B------:R-:W-:-:S05]  /*0cb0*/  MOV R11, R17 ;  /* 0x00000011000b7202 */ /* 0x000fca0000000f00 */
[----:B------:R-:W-:-:S05]  /*0cc0*/  FADD R11, R12, R11 ;  /* 0x0000000b0c0b7221 */ /* 0x000fca0000000000 */
[----:B------:R-:W-:-:S07]  /*0cd0*/  MOV R19, R11 ;  /* 0x0000000b00137202 */ /* 0x000fce0000000f00 */
[----:B------:R-:W-:Y:S05]  /*0ce0*/  WARPSYNC.COLLECTIVE R16, `(.L_x_2831) ;  /* 0x0000000010087348 */ /* 0x000fea0003c00000 */
[----:B------:R0:W1:Y:S02]  /*0cf0*/  SHFL.BFLY P1, R17, R19, R18, R21 ;  /* 0x0c00001213117389 */ /* 0x0000640000020015 */
[----:B01----:R-:W-:Y:S01]  /*0d00*/  ENDCOLLECTIVE ;  /* 0x000000000000791b */ /* 0x003fe20003800000 */
.L_x_2831:
[----:B------:R-:W-:Y:S01]  /*0d10*/  HFMA2.MMA R18, -RZ, RZ, 0, 9.5367431640625e-07 ;  /* 0x00000010ff127435 */ /* 0x000fe200000001ff */
[----:B------:R-:W-:-:S05]  /*0d20*/  MOV R10, R17 ;  /* 0x00000011000a7202 */ /* 0x000fca0000000f00 */
[----:B------:R-:W-:-:S05]  /*0d30*/  FADD R10, R11, R10 ;  /* 0x0000000a0b0a7221 */ /* 0x000fca0000000000 */
[----:B------:R-:W-:-:S07]  /*0d40*/  MOV R19, R10 ;  /* 0x0000000a00137202 */ /* 0x000fce0000000f00 */
[----:B------:R-:W-:Y:S05]  /*0d50*/  WARPSYNC.COLLECTIVE R16, `(.L_x_2832) ;  /* 0x0000000010087348 */ /* 0x000fea0003c00000 */
[----:B------:R0:W1:Y:S02]  /*0d60*/  SHFL.BFLY P1, R17, R19, R18, R21 ;  /* 0x0c00001213117389 */ /* 0x0000640000020015 */
[----:B01----:R-:W-:Y:S01]  /*0d70*/  ENDCOLLECTIVE ;  /* 0x000000000000791b */ /* 0x003fe20003800000 */
.L_x_2832:
[----:B------:R-:W-:Y:S01]  /*0d80*/  HFMA2.MMA R18, -RZ, RZ, 0, 5.9604644775390625e-08 ;  /* 0x00000001ff127435 */ /* 0x000fe200000001ff */
[----:B------:R-:W-:Y:S01]  /*0d90*/  MOV R19, R8 ;  /* 0x0000000800137202 */ /* 0x000fe20000000f00 */
[----:B------:R-:W-:-:S09]  /*0da0*/  IMAD.MOV.U32 R9, RZ, RZ, R17 ;  /* 0x000000ffff097224 */ /* 0x000fd200078e0011 */
[----:B------:R-:W-:Y:S05]  /*0db0*/  WARPSYNC.COLLECTIVE R16, `(.L_x_2833) ;  /* 0x0000000010087348 */ /* 0x000fea0003c00000 */
[----:B------:R0:W1:Y:S02]  /*0dc0*/  SHFL.BFLY P1, R17, R19, R18, R21 ;  /* 0x0c00001213117389 */ /* 0x0000640000020015 */
[----:B01----:R-:W-:Y:S01]  /*0dd0*/  ENDCOLLECTIVE ;  /* 0x000000000000791b */ /* 0x003fe20003800000 */
.L_x_2833:
[----:B------:R-:W-:Y:S01]  /*0de0*/  HFMA2.MMA R18, -RZ, RZ, 0, 1.1920928955078125e-07 ;  /* 0x00000002ff127435 */ /* 0x000fe200000001ff */
[----:B------:R-:W-:-:S05]  /*0df0*/  MOV R11, R17 ;  /* 0x00000011000b7202 */ /* 0x000fca0000000f00 */
[----:B------:R-:W-:-:S04]  /*0e00*/  FADD R13, R8, R11 ;  /* 0x0000000b080d7221 */ /* 0x000fc80000000000 */
[----:B------:R-:W-:-:S07]  /*0e10*/  IMAD.MOV.U32 R19, RZ, RZ, R13 ;  /* 0x000000ffff137224 */ /* 0x000fce00078e000d */
[----:B------:R-:W-:Y:S05]  /*0e20*/  WARPSYNC.COLLECTIVE R16, `(.L_x_2834) ;  /* 0x0000000010087348 */ /* 0x000fea0003c00000 */
[----:B------:R0:W1:Y:S02]  /*0e30*/  SHFL.BFLY P1, R17, R19, R18, R21 ;  /* 0x0c00001213117389 */ /* 0x0000640000020015 */
[----:B01----:R-:W-:Y:S01]  /*0e40*/  ENDCOLLECTIVE ;  /* 0x000000000000791b */ /* 0x003fe20003800000 */
.L_x_2834:
[----:B------:R-:W-:Y:S01]  /*0e50*/  IMAD.MOV.U32 R18, RZ, RZ, 0x4 ;  /* 0x00000004ff127424 */ /* 0x000fe200078e00ff */
[----:B------:R-:W-:-:S05]  /*0e60*/  MOV R14, R17 ;  /* 0x00000011000e7202 */ /* 0x000fca0000000f00 */
[----:B------:R-:W-:-:S05]  /*0e70*/  FADD R14, R13, R14 ;  /* 0x0000000e0d0e7221 */ /* 0x000fca0000000000 */
[----:B------:R-:W-:-:S07]  /*0e80*/  MOV R19, R14 ;  /* 0x0000000e00137202 */ /* 0x000fce0000000f00 */
[----:B------:R-:W-:Y:S05]  /*0e90*/  WARPSYNC.COLLECTIVE R16, `(.L_x_2835) ;  /* 0x0000000010087348 */ /* 0x000fea0003c00000 */
[----:B------:R0:W1:Y:S02]  /*0ea0*/  SHFL.BFLY P1, R17, R19, R18, R21 ;  /* 0x0c00001213117389 */ /* 0x0000640000020015 */
[----:B01----:R-:W-:Y:S01]  /*0eb0*/  ENDCOLLECTIVE ;  /* 0x000000000000791b */ /* 0x003fe20003800000 */
.L_x_2835:
[----:B------:R-:W-:Y:S01]  /*0ec0*/  HFMA2.MMA R18, -RZ, RZ, 0, 4.76837158203125e-07 ;  /* 0x00000008ff127435 */ /* 0x000fe200000001ff */
[----:B------:R-:W-:-:S05]  /*0ed0*/  MOV R15, R17 ;  /* 0x00000011000f7202 */ /* 0x000fca0000000f00 */
[----:B------:R-:W-:-:S05]  /*0ee0*/  FADD R15, R14, R15 ;  /* 0x0000000f0e0f7221 */ /* 0x000fca0000000000 */
[----:B------:R-:W-:-:S07]  /*0ef0*/  MOV R19, R15 ;  /* 0x0000000f00137202 */ /* 0x000fce0000000f00 */
[----:B------:R-:W-:Y:S05]  /*0f00*/  WARPSYNC.COLLECTIVE R16, `(.L_x_2836) ;  /* 0x0000000010087348 */ /* 0x000fea0003c00000 */
[----:B------:R0:W1:Y:S02]  /*0f10*/  SHFL.BFLY P1, R17, R19, R18, R21 ;  /* 0x0c00001213117389 */ /* 0x0000640000020015 */
[----:B01----:R-:W-:Y:S01]  /*0f20*/  ENDCOLLECTIVE ;  /* 0x000000000000791b */ /* 0x003fe20003800000 */
.L_x_2836:
[----:B------:R-:W-:Y:S01]  /*0f30*/  HFMA2.MMA R18, -RZ, RZ, 0, 9.5367431640625e-07 ;  /* 0x00000010ff127435 */ /* 0x000fe200000001ff */
[----:B------:R-:W-:-:S04]  /*0f40*/  IMAD.MOV.U32 R8, RZ, RZ, R17 ;  /* 0x000000ffff087224 */ /* 0x000fc800078e0011 */
[----:B------:R-:W-:-:S05]  /*0f50*/  FADD R8, R15, R8 ;  /* 0x000000080f087221 */ /* 0x000fca0000000000 */
[----:B------:R-:W-:-:S07]  /*0f60*/  MOV R19, R8 ;  /* 0x0000000800137202 */ /* 0x000fce0000000f00 */
[----:B------:R-:W-:Y:S05]  /*0f70*/  WARPSYNC.COLLECTIVE R16, `(.L_x_2837) ;  /* 0x0000000010087348 */ /* 0x000fea0003c00000 */
[----:B------:R0:W1:Y:S02]  /*0f80*/  SHFL.BFLY P1, R17, R19, R18, R21 ;  /* 0x0c00001213117389 */ /* 0x0000640000020015 */
[----:B01----:R-:W-:Y:S01]  /*0f90*/  ENDCOLLECTIVE ;  /* 0x000000000000791b */ /* 0x003fe20003800000 */
.L_x_2837:
[----:B------:R-:W-:Y:S01]  /*0fa0*/  MOV R13, R17 ;  /* 0x00000011000d7202 */ /* 0x000fe20000000f00 */
[----:B------:R-:W-:Y:S06]  /*0fb0*/  BRA `(.L_x_2838) ;  /* 0xfffffff8006c7947 */ /* 0x000fec000383ffff */
.L_x_2839:
        /* <DEDUP_REMOVED lines=12> */
.L_x_7907:


//--------------------- .text._ZN18transformer_engine13normalization19ln_bwd_tuned_kernelINS0_13Kernel_traitsI6__halffS3_fjLj49152ELj8ELj1ELj8ELj16ENS0_18Kernel_traits_baseILj49152ES3_fS3_fjLj256EEEEEEEvNS0_20BackwardKernelParamsE --------------------------
	.section	.text._ZN18transformer_engine13normalization19ln_bwd_tuned_kernelINS0_13Kernel_traitsI6__halffS3_fjLj49152ELj8ELj1ELj8ELj16ENS0_18Kernel_traits_baseILj49152ES3_fS3_fjLj256EEEEEEEvNS0_20BackwardKernelParamsE,"ax",@progbits
	.align	128
        .global         _ZN18transformer_engine13normalization19ln_bwd_tuned_kernelINS0_13Kernel_traitsI6__halffS3_fjLj49152ELj8ELj1ELj8ELj16ENS0_18Kernel_traits_baseILj49152ES3_fS3_fjLj256EEEEEEEvNS0_20BackwardKernelParamsE
        .type           _ZN18transformer_engine13normalization19ln_bwd_tuned_kernelINS0_13Kernel_traitsI6__halffS3_fjLj49152ELj8ELj1ELj8ELj16ENS0_18Kernel_traits_baseILj49152ES3_fS3_fjLj256EEEEEEEvNS0_20BackwardKernelParamsE,@function
        .size           _ZN18transformer_engine13normalization19ln_bwd_tuned_kernelINS0_13Kernel_traitsI6__halffS3_fjLj49152ELj8ELj1ELj8ELj16ENS0_18Kernel_traits_baseILj49152ES3_fS3_fjLj256EEEEEEEvNS0_20BackwardKernelParamsE,(.L_x_7908 - _ZN18transformer_engine13normalization19ln_bwd_tuned_kernelINS0_13Kernel_traitsI6__halffS3_fjLj49152ELj8ELj1ELj8ELj16ENS0_18Kernel_traits_baseILj49152ES3_fS3_fjLj256EEEEEEEvNS0_20BackwardKernelParamsE)
        .other          _ZN18transformer_engine13normalization19ln_bwd_tuned_kernelINS0_13Kernel_traitsI6__halffS3_fjLj49152ELj8ELj1ELj8ELj16ENS0_18Kernel_traits_baseILj49152ES3_fS3_fjLj256EEEEEEEvNS0_20BackwardKernelParamsE,@"STO_CUDA_ENTRY STV_DEFAULT"
_ZN18transformer_engine13normalization19ln_bwd_tuned_kernelINS0_13Kernel_traitsI6__halffS3_fjLj49152ELj8ELj1ELj8ELj16ENS0_18Kernel_traits_baseILj49152ES3_fS3_fjLj256EEEEEEEvNS0_20BackwardKernelParamsE:
.text._ZN18transformer_engine13normalization19ln_bwd_tuned_kernelINS0_13Kernel_traitsI6__halffS3_fjLj49152ELj8ELj1ELj8ELj16ENS0_18Kernel_traits_baseILj49152ES3_fS3_fjLj256EEEEEEEvNS0_20BackwardKernelParamsE:
        /* <DEDUP_REMOVED lines=76> */
[--C-:B--2---:R-:W-:Y:S01]  /*04c0*/  SHF.R.U64 R89, R4, 0x10, R5.reuse ;  /* 0x0000001004597819 */ /* 0x104fe20000001205 */
[----:B------:R-:W-:Y:S01]  /*04d0*/  HADD2.F32 R101, -RZ, R4.H0_H0 ;  /* 0x20000004ff657230 */ /* 0x000fe20000004100 */
[----:B------:R-:W-:Y:S01]  /*04e0*/  SHF.R.U32.HI R10, RZ, 0x10, R5 ;  /* 0x00000010ff0a7819 */ /* 0x000fe20000011605 */
[----:B------:R-:W-:Y:S01]  /*04f0*/  HADD2.F32 R5, -RZ, R5.H0_H0 ;  /* 0x20000005ff057230 */ /* 0x000fe20000004100 */
[--C-:B---3--:R-:W-:Y:S01]  /*0500*/  SHF.R.U64 R87, R6, 0x10, R7.reuse ;  /* 0x0000001006577819 */ /* 0x108fe20000001207 */
[----:B------:R-:W-:Y:S01]  /*0510*/  HADD2.F32 R99, -RZ, R6.H0_H0 ;  /* 0x20000006ff637230 */ /* 0x000fe20000004100 */
[----:B------:R-:W-:Y:S01]  /*0520*/  SHF.R.U32.HI R8, RZ, 0x10, R7 ;  /* 0x00000010ff087819 */ /* 0x000fe20000011607 */
[----:B------:R-:W-:Y:S01]  /*0530*/  HADD2.F32 R7, -RZ, R7.H0_H0 ;  /* 0x20000007ff077230 */ /* 0x000fe20000004100 */
[--C-:B----4-:R-:W-:Y:S01]  /*0540*/  SHF.R.U64 R85, R12, 0x10, R13.reuse ;  /* 0x000000100c557819 */ /* 0x110fe2000000120d */
[----:B------:R-:W-:Y:S01]  /*0550*/  HADD2.F32 R9, -RZ, R13.H0_H0 ;  /* 0x2000000dff097230 */ /* 0x000fe20000004100 */
[----:B------:R-:W-:Y:S01]  /*0560*/  SHF.R.U32.HI R6, RZ, 0x10, R13 ;  /* 0x00000010ff067819 */ /* 0x000fe2000001160d */
[----:B------:R-:W-:Y:S01]  /*0570*/  FADD R100, R78, R5 ;  /* 0x000000054e647221 */ /* 0x000fe20000000000 */
[----:B-----5:R-:W-:Y:S01]  /*0580*/  HADD2.F32 R11, -RZ, R15.H0_H0 ;  /* 0x2000000fff0b7230 */ /* 0x020fe20000004100 */
[----:B------:R-:W-:Y:S01]  /*0590*/  SHF.R.U64 R83, R14, 0x10, R15 ;  /* 0x000000100e537819 */ /* 0x000fe2000000120f */
[----:B------:R-:W-:Y:S01]  /*05a0*/  FADD R98, R78, R7 ;  /* 0x000000074e627221 */ /* 0x000fe20000000000 */
[----:B------:R-:W-:Y:S01]  /*05b0*/  SHF.R.U32.HI R4, RZ, 0x10, R15 ;  /* 0x00000010ff047819 */ /* 0x000fe2000001160f */
[----:B------:R-:W-:Y:S01]  /*05c0*/  HADD2.F32 R13, -RZ, R17.H0_H0 ;  /* 0x20000011ff0d7230 */ /* 0x000fe20000004100 */
[----:B------:R-:W-:Y:S01]  /*05d0*/  SHF.R.U64 R81, R16, 0x10, R17 ;  /* 0x0000001010517819 */ /* 0x000fe20000001211 */
[C---:B------:R-:W-:Y:S01]  /*05e0*/  FADD R96, R78.reuse, R9 ;  /* 0x000000094e607221 */ /* 0x040fe20000000000 */
[----:B0-----:R-:W-:Y:S01]  /*05f0*/  SHF.R.U32.HI R2, RZ, 0x10, R17 ;  /* 0x00000010ff027819 */ /* 0x001fe20000011611 */
[----:B------:R-:W-:Y:S01]  /*0600*/  FADD R94, R78, R11 ;  /* 0x0000000b4e5e7221 */ /* 0x000fe20000000000 */
[--C-:B------:R-:W-:Y:S01]  /*0610*/  SHF.R.U64 R79, R18, 0x10, R19.reuse ;  /* 0x00000010124f7819 */ /* 0x100fe20000001213 */
[----:B------:R-:W-:Y:S01]  /*0620*/  HADD2.F32 R97, -RZ, R12.H0_H0 ;  /* 0x2000000cff617230 */ /* 0x000fe20000004100 */
[----:B------:R-:W-:Y:S01]  /*0630*/  SHF.R.U32.HI R0, RZ, 0x10, R19 ;  /* 0x00000010ff007819 */ /* 0x000fe20000011613 */
        /* <DEDUP_REMOVED lines=30> */
[----:B------:R-:W-:Y:S01]  /*0820*/  HADD2.F32 R13, -RZ, R0.H0_H0 ;  /* 0x20000000ff0d7230 */ /* 0x000fe20000004100 */
[----:B------:R-:W-:Y:S01]  /*0830*/  HFMA2.MMA R0, -RZ, RZ, 0, 5.9604644775390625e-08 ;  /* 0x00000001ff007435 */ /* 0x000fe200000001ff */
[C---:B------:R-:W-:Y:S01]  /*0840*/  FADD R82, R78.reuse, R9 ;  /* 0x000000094e527221 */ /* 0x040fe20000000000 */
[C---:B------:R-:W-:Y:S01]  /*0850*/  FADD R81, R78.reuse, R81 ;  /* 0x000000514e517221 */ /* 0x040fe20000000000 */
[C---:B------:R-:W-:Y:S01]  /*0860*/  FADD R80, R78.reuse, R11 ;  /* 0x0000000b4e507221 */ /* 0x040fe20000000000 */
[C---:B------:R-:W-:Y:S01]  /*0870*/  FADD R79, R78.reuse, R79 ;  /* 0x0000004f4e4f7221 */ /* 0x040fe20000000000 */
[----:B------:R-:W-:-:S07]  /*0880*/  FADD R78, R78, R13 ;  /* 0x0000000d4e4e7221 */ /* 0x000fce0000000000 */
.L_x_2846:
        /* <DEDUP_REMOVED lines=32> */
[----:B------:R-:W3:Y:S02]  /*0a90*/  LDG.E.64 R116, desc[UR6][R116.64] ;  /* 0x0000000674747981 */ /* 0x000ee4000c1e1b00 */
[----:B------:R-:W-:-:S02]  /*0aa0*/  IMAD.WIDE.U32 R122, R110, 0x8, R120 ;  /* 0x000000086e7a7825 */ /* 0x000fc400078e0078 */
[----:B------:R-:W3:Y:S02]  /*0ab0*/  LDG.E.64 R118, desc[UR6][R118.64] ;  /* 0x0000000676767981 */ /* 0x000ee4000c1e1b00 */
[----:B------:R-:W-:Y:S02]  /*0ac0*/  IMAD.WIDE.U32 R120, R113, 0x8, R120 ;  /* 0x0000000871787825 */ /* 0x000fe400078e0078 */
[----:B------:R-:W3:Y:S04]  /*0ad0*/  LDG.E.64 R122, desc[UR6][R122.64] ;  /* 0x000000067a7a7981 */ /* 0x000ee8000c1e1b00 */
[----:B------:R-:W3:Y:S01]  /*0ae0*/  LDG.E.64 R120, desc[UR6][R120.64] ;  /* 0x0000000678787981 */ /* 0x000ee2000c1e1b00 */
[----:B------:R-:W-:Y:S01]  /*0af0*/  LOP3.LUT P0, RZ, R0, 0xff, RZ, 0xc0, !PT ;  /* 0x000000ff00ff7812 */ /* 0x000fe2000780c0ff */
[----:B------:R-:W-:Y:S01]  /*0b00*/  UMOV UR4, 0xffffffff ;  /* 0xffffffff00047882 */ /* 0x000fe20000000000 */
[----:B------:R-:W-:Y:S01]  /*0b10*/  ISETP.NE.AND P2, PT, R103, RZ, PT ;  /* 0x000000ff6700720c */ /* 0x000fe20003f45270 */
[----:B----4-:R-:W-:Y:S01]  /*0b20*/  FADD R0, R4, -R126 ;  /* 0x8000007e04007221 */ /* 0x010fe20000000000 */
[C---:B-----5:R-:W-:Y:S01]  /*0b30*/  FADD R134, -R126.reuse, R8 ;  /* 0x000000087e867221 */ /* 0x060fe20000000100 */
[----:B------:R-:W-:Y:S01]  /*0b40*/  FADD R128, R5, -R126 ;  /* 0x8000007e05807221 */ /* 0x000fe20000000000 */
[----:B------:R-:W-:Y:S01]  /*0b50*/  FADD R138, -R126, R10 ;  /* 0x0000000a7e8a7221 */ /* 0x000fe20000000100 */
[--C-:B------:R-:W-:Y:S01]  /*0b60*/  FADD R130, R6, -R126.reuse ;  /* 0x8000007e06827221 */ /* 0x100fe20000000000 */
[----:B------:R-:W-:Y:S01]  /*0b70*/  FADD R132, R7, -R126 ;  /* 0x8000007e07847221 */ /* 0x000fe20000000000 */
[C---:B------:R-:W-:Y:S01]  /*0b80*/  FADD R160, -R126.reuse, R23 ;  /* 0x000000177ea07221 */ /* 0x040fe20000000100 */
[----:B--2---:R-:W-:Y:S01]  /*0b90*/  FADD R8, -R126, R25 ;  /* 0x000000197e087221 */ /* 0x004fe20000000100 */
[----:B---3--:R-:W-:Y:S01]  /*0ba0*/  SHF.R.U64 R25, R2, 0x10, R3 ;  /* 0x0000001002197819 */ /* 0x008fe20000001203 */
[----:B------:R-:W-:-:S02]  /*0bb0*/  HADD2.F32 R23, -RZ, R2.H0_H0 ;  /* 0x20000002ff177230 */ /* 0x000fc40000004100 */
[----:B------:R-:W-:Y:S01]  /*0bc0*/  FMUL R0, R0, R105 ;  /* 0x0000006900007220 */ /* 0x000fe20000400000 */
[----:B------:R-:W-:Y:S01]  /*0bd0*/  FADD R154, -R126, R20 ;  /* 0x000000147e9a7221 */ /* 0x000fe20000000100 */
[----:B------:R-:W-:Y:S02]  /*0be0*/  HADD2.F32 R25, -RZ, R25.H0_H0 ;  /* 0x20000019ff197230 */ /* 0x000fe40000004100 */
        /* <DEDUP_REMOVED lines=19> */
[----:B------:R-:W-:Y:S01]  /*0d20*/  SHF.R.U32.HI R27, RZ, 0x10, R3 ;  /* 0x00000010ff1b7819 */ /* 0x000fe20000011603 */
[----:B------:R-:W-:Y:S01]  /*0d30*/  HADD2.F32 R9, -RZ, R115.H0_H0 ;  /* 0x20000073ff097230 */ /* 0x000fe20000004100 */
[--C-:B------:R-:W-:Y:S01]  /*0d40*/  SHF.R.U64 R126, R116, 0x10, R117.reuse ;  /* 0x00000010747e7819 */ /* 0x100fe20000001275 */
[----:B------:R-:W-:Y:S01]  /*0d50*/  HADD2.F32 R13, -RZ, R117.H0_H0 ;  /* 0x20000075ff0d7230 */ /* 0x000fe20000004100 */
[----:B------:R-:W-:Y:S01]  /*0d60*/  SHF.R.U32.HI R141, RZ, 0x10, R117 ;  /* 0x00000010ff8d7819 */ /* 0x000fe20000011675 */
[----:B------:R-:W-:-:S02]  /*0d70*/  HADD2.F32 R22, -RZ, R3.H0_H0 ;  /* 0x20000003ff167230 */ /* 0x000fc40000004100 */
[-C--:B------:R-:W-:Y:S01]  /*0d80*/  FFMA R73, R20, R25.reuse, R73 ;  /* 0x0000001914497223 */ /* 0x080fe20000000049 */
[----:B------:R-:W-:Y:S01]  /*0d90*/  FADD R72, R25, R72 ;  /* 0x0000004819487221 */ /* 0x000fe20000000000 */
[C---:B------:R-:W-:Y:S01]  /*0da0*/  FMUL R117, R105.reuse, R138 ;  /* 0x0000008a69757220 */ /* 0x040fe20000400000 */
[----:B------:R-:W-:Y:S01]  /*0db0*/  FMUL R21, R105, R130 ;  /* 0x0000008269157220 */ /* 0x000fe20000400000 */
[----:B------:R-:W-:Y:S01]  /*0dc0*/  FMUL R25, R89, R25 ;  /* 0x0000001959197220 */ /* 0x000fe20000400000 */
[----:B------:R-:W-:Y:S01]  /*0dd0*/  FADD R10, RZ, R23 ;  /* 0x00000017ff0a7221 */ /* 0x000fe20000000000 */
[----:B------:R-:W-:Y:S01]  /*0de0*/  FFMA R7, R0, R23, RZ ;  /* 0x0000001700077223 */ /* 0x000fe200000000ff */
[----:B------:R-:W-:Y:S01]  /*0df0*/  HADD2.F32 R15, -RZ, R118.H0_H0 ;  /* 0x20000076ff0f7230 */ /* 0x000fe20000004100 */
[----:B------:R-:W-:Y:S01]  /*0e00*/  SHF.R.U64 R133, R118, 0x10, R119 ;  /* 0x0000001076857819 */ /* 0x000fe20000001277 */
[----:B------:R-:W-:Y:S01]  /*0e10*/  HADD2.F32 R12, -RZ, R114.H0_H0 ;  /* 0x20000072ff0c7230 */ /* 0x000fe20000004100 */
[--C-:B------:R-:W-:Y:S01]  /*0e20*/  SHF.R.U64 R14, R114, 0x10, R115.reuse ;  /* 0x00000010720e7819 */ /* 0x100fe20000001273 */
[----:B------:R-:W-:Y:S01]  /*0e30*/  HADD2.F32 R27, -RZ, R27.H0_H0 ;  /* 0x2000001bff1b7230 */ /* 0x000fe20000004100 */
[----:B------:R-:W-:Y:S01]  /*0e40*/  SHF.R.U32.HI R11, RZ, 0x10, R115 ;  /* 0x00000010ff0b7819 */ /* 0x000fe20000011673 */
        /* <DEDUP_REMOVED lines=19> */
[----:B------:R-:W-:Y:S01]  /*0f80*/  SHF.R.U64 R137, R120, 0x10, R121 ;  /* 0x0000001078897819 */ /* 0x000fe20000001279 */
[----:B------:R-:W-:Y:S02]  /*0f90*/  HADD2.F32 R14, -RZ, R14.H0_H0 ;  /* 0x2000000eff0e7230 */ /* 0x000fe40000004100 */
[----:B------:R-:W-:Y:S01]  /*0fa0*/  FADD R9, R12, R27 ;  /* 0x0000001b0c097221 */ /* 0x000fe20000000000 */
[----:B------:R-:W-:Y:S01]  /*0fb0*/  FFMA R10, R26, R27, R7 ;  /* 0x0000001b1a0a7223 */ /* 0x000fe20000000007 */
[----:B------:R-:W-:Y:S01]  /*0fc0*/  FMUL R127, R105, R148 ;  /* 0x00000094697f7220 */ /* 0x000fe20000400000 */
[----:B------:R-:W-:-:S02]  /*0fd0*/  HADD2.F32 R148, -RZ, R137.H0_H0 ;  /* 0x20000089ff947230 */ /* 0x000fc40000004100 */
[----:B------:R-:W-:Y:S01]  /*0fe0*/  FMUL R114, R105, R136 ;  /* 0x0000008869727220 */ /* 0x000fe20000400000 */
[----:B------:R-:W-:Y:S01]  /*0ff0*/  FMUL R137, R87, R14 ;  /* 0x0000000e57897220 */ /* 0x000fe20000400000 */
[----:B------:R-:W-:Y:S01]  /*1000*/  FADD R12, R9, R116 ;  /* 0x00000074090c7221 */ /* 0x000fe20000000000 */
[----:B------:R-:W-:Y:S01]  /*1010*/  FFMA R7, R115, R116, R10 ;  /* 0x0000007473077223 */ /* 0x000fe2000000000a */
[----:B------:R-:W-:Y:S02]  /*1020*/  HADD2.F32 R11, -RZ, R11.H0_H0 ;  /* 0x2000000bff0b7230 */ /* 0x000fe40000004100 */
[----:B------:R-:W-:Y:S01]  /*1030*/  FADD R9, R12, R137 ;  /* 0x000000890c097221 */ /* 0x000fe20000000000 */
[----:B------:R-:W-:Y:S01]  /*1040*/  FFMA R10, R114, R137, R7 ;  /* 0x00000089720a7223 */ /* 0x000fe20000000007 */
[----:B------:R-:W-:Y:S01]  /*1050*/  HADD2.F32 R17, -RZ, R119.H0_H0 ;  /* 0x20000077ff117230 */ /* 0x000fe20000004100 */
[----:B------:R-:W-:Y:S01]  /*1060*/  SHF.R.U32.HI R145, RZ, 0x10, R119 ;  /* 0x00000010ff917819 */ /* 0x000fe20000011677 */
[----:B------:R-:W-:Y:S01]  /*1070*/  FMUL R119, R105, R140 ;  /* 0x0000008c69777220 */ /* 0x000fe20000400000 */
[----:B------:R-:W-:-:S02]  /*1080*/  HADD2.F32 R143, -RZ, R120.H0_H0 ;  /* 0x20000078ff8f7230 */ /* 0x000fc40000004100 */
[----:B------:R-:W-:Y:S01]  /*1090*/  FMUL R140, R86, R11 ;  /* 0x0000000b568c7220 */ /* 0x000fe20000400000 */
[----:B------:R-:W-:Y:S01]  /*10a0*/  FADD R9, R9, R118 ;  /* 0x0000007609097221 */ /* 0x000fe20000000000 */
[----:B------:R-:W-:Y:S01]  /*10b0*/  FFMA R10, R117, R118, R10 ;  /* 0x00000076750a7223 */ /* 0x000fe2000000000a */
[C---:B------:R-:W-:Y:S01]  /*10c0*/  FMUL R120, R105.reuse, R142 ;  /* 0x0000008e69787220 */ /* 0x040fe20000400000 */
[----:B------:R-:W-:Y:S01]  /*10d0*/  HADD2.F32 R3, -RZ, R121.H0_H0 ;  /* 0x20000079ff037230 */ /* 0x000fe20000004100 */
[----:B------:R-:W-:Y:S01]  /*10e0*/  SHF.R.U32.HI R147, RZ, 0x10, R121 ;  /* 0x00000010ff937819 */ /* 0x000fe20000011679 */
[----:B------:R-:W-:Y:S01]  /*10f0*/  HADD2.F32 R142, -RZ, R126.H0_H0 ;  /* 0x2000007eff8e7230 */ /* 0x000fe20000004100 */
[--C-:B------:R-:W-:Y:S01]  /*1100*/  SHF.R.U64 R139, R122, 0x10, R123.reuse ;  /* 0x000000107a8b7819 */ /* 0x100fe2000000127b */
[----:B------:R-:W-:Y:S01]  /*1110*/  HADD2.F32 R19, -RZ, R123.H0_H0 ;  /* 0x2000007bff137230 */ /* 0x000fe20000004100 */
[----:B------:R-:W-:Y:S01]  /*1120*/  SHF.R.U32.HI R151, RZ, 0x10, R123 ;  /* 0x00000010ff977819 */ /* 0x000fe2000001167b */
        /* <DEDUP_REMOVED lines=9> */
[----:B------:R-:W-:-:S02]  /*11c0*/  HADD2.F32 R131, -RZ, R122.H0_H0 ;  /* 0x2000007aff837230 */ /* 0x000fc40000004100 */
[C---:B------:R-:W-:Y:S01]  /*11d0*/  FMUL R122, R105.reuse, R146 ;  /* 0x00000092697a7220 */ /* 0x040fe20000400000 */
[----:B------:R-:W-:Y:S02]  /*11e0*/  HADD2.F32 R141, -RZ, R141.H0_H0 ;  /* 0x2000008dff8d7230 */ /* 0x000fe40000004100 */
        /* <DEDUP_REMOVED lines=12> */
[----:B------:R-:W-:-:S02]  /*12b0*/  HADD2.F32 R18, -RZ, R139.H0_H0 ;  /* 0x2000008bff127230 */ /* 0x000fc40000004100 */
[----:B------:R-:W-:Y:S01]  /*12c0*/  FMUL R139, R105, R24 ;  /* 0x00000018698b7220 */ /* 0x000fe20000400000 */
[----:B------:R-:W-:Y:S02]  /*12d0*/  HADD2.F32 R16, -RZ, R133.H0_H0 ;  /* 0x20000085ff107230 */ /* 0x000fe40000004100 */
        /* <DEDUP_REMOVED lines=10> */
[----:B------:R-:W-:-:S02]  /*1380*/  HADD2.F32 R145, -RZ, R145.H0_H0 ;  /* 0x20000091ff917230 */ /* 0x000fc40000004100 */
        /* <DEDUP_REMOVED lines=18> */
[----:B------:R-:W-:-:S02]  /*14b0*/  HADD2.F32 R11, -RZ, R147.H0_H0 ;  /* 0x20000093ff0b7230 */ /* 0x000fc40000004100 */
[----:B------:R-:W-:Y:S01]  /*14c0*/  FMUL R134, R105, R156 ;  /* 0x0000009c69867220 */ /* 0x000fe20000400000 */
[----:B------:R-:W-:Y:S01]  /*14d0*/  FMUL R147, R81, R18 ;  /* 0x0000001251937220 */ /* 0x000fe20000400000 */
[----:B------:R-:W-:Y:S01]  /*14e0*/  FADD R12, R12, R131 ;  /* 0x000000830c0c7221 */ /* 0x000fe20000000000 */
[----:B------:R-:W-:Y:S01]  /*14f0*/  FFMA R7, R133, R131, R8 ;  /* 0x0000008385077223 */ /* 0x000fe20000000008 */
[----:B------:R-:W-:Y:S02]  /*1500*/  HADD2.F32 R151, -RZ, R151.H0_H0 ;  /* 0x20000097ff977230 */ /* 0x000fe40000004100 */
        /* <DEDUP_REMOVED lines=67> */
.L_x_2857:
        /* <DEDUP_REMOVED lines=41> */
.L_x_2843:
[----:B------:R-:W-:Y:S05]  /*1bd0*/  BSYNC B0 ;  /* 0x0000000000007941 */ /* 0x000fea0003800000 */
.L_x_2842:
        /* <DEDUP_REMOVED lines=31> */
.L_x_2845:
[----:B------:R-:W2:Y:S04]  /*1dd0*/  LDG.E.STRONG.GPU R4, desc[UR6][R2.64] ;  /* 0x0000000602047981 */ /* 0x000ea8000c1ef900 */
[----:B--2---:R-:W-:Y:S01]  /*1de0*/  CCTL.IVALL ;  /* 0x00000000ff00798f */ /* 0x004fe20002000000 */
[----:B------:R-:W-:Y:S05]  /*1df0*/  YIELD ;  /* 0x0000000000007946 */ /* 0x000fea0003800000 */
[----:B------:R-:W-:-:S13]  /*1e00*/  ISETP.NE.AND P1, PT, R4, R9, PT ;  /* 0x000000090400720c */ /* 0x000fda0003f25270 */
[----:B------:R-:W-:Y:S05]  /*1e10*/  @P1 BRA `(.L_x_2845) ;  /* 0xfffffffc00ec1947 */ /* 0x000fea000383ffff */
.L_x_2844:
        /* <DEDUP_REMOVED lines=165> */
.L_x_2840:
        /* <DEDUP_REMOVED lines=38> */
.L_x_2841:
[----:B------:R-:W-:Y:S01]  /*2ad0*/  HFMA2.MMA R14, -RZ, RZ, 0, 9.5367431640625e-07 ;  /* 0x00000010ff0e7435 */ /* 0x000fe200000001ff */
[----:B------:R-:W-:Y:S02]  /*2ae0*/  MOV R15, R6 ;  /* 0x00000006000f7202 */ /* 0x000fe40000000f00 */
[----:B------:R-:W-:Y:S02]  /*2af0*/  MOV R17, 0x1f ;  /* 0x0000001f00117802 */ /* 0x000fe40000000f00 */
[----:B------:R-:W-:-:S07]  /*2b00*/  MOV R12, 0xffffffff ;  /* 0xffffffff000c7802 */ /* 0x000fce0000000f00 */
[----:B------:R-:W-:Y:S05]  /*2b10*/  WARPSYNC.COLLECTIVE R12, `(.L_x_2847) ;  /* 0x000000000c087348 */ /* 0x000fea0003c00000 */
[----:B------:R0:W1:Y:S02]  /*2b20*/  SHFL.DOWN P1, R13, R15, R14, R17 ;  /* 0x0800000e0f0d7389 */ /* 0x0000640000020011 */
[----:B01----:R-:W-:Y:S01]  /*2b30*/  ENDCOLLECTIVE ;  /* 0x000000000000791b */ /* 0x003fe20003800000 */
.L_x_2847:
[----:B------:R-:W-:Y:S02]  /*2b40*/  MOV R15, R4 ;  /* 0x00000004000f7202 */ /* 0x000fe40000000f00 */
[----:B------:R-:W-:-:S07]  /*2b50*/  MOV R3, R13 ;  /* 0x0000000d00037202 */ /* 0x000fce0000000f00 */
[----:B------:R-:W-:Y:S05]  /*2b60*/  WARPSYNC.COLLECTIVE R12, `(.L_x_2848) ;  /* 0x000000000c087348 */ /* 0x000fea0003c00000 */
[----:B------:R0:W1:Y:S02]  /*2b70*/  SHFL.DOWN P1, R13, R15, R14, R17 ;  /* 0x0800000e0f0d7389 */ /* 0x0000640000020011 */
[----:B01----:R-:W-:Y:S01]  /*2b80*/  ENDCOLLECTIVE ;  /* 0x000000000000791b */ /* 0x003fe20003800000 */
.L_x_2848:
[----:B------:R-:W-:Y:S01]  /*2b90*/  FADD R3, R6, R3 ;  /* 0x0000000306037221 */ /* 0x000fe20000000000 */
[----:B------:R-:W-:-:S04]  /*2ba0*/  HFMA2.MMA R14, -RZ, RZ, 0, 4.76837158203125e-07 ;  /* 0x00000008ff0e7435 */ /* 0x000fc800000001ff */
[----:B------:R-:W-:Y:S02]  /*2bb0*/  MOV R15, R3 ;  /* 0x00000003000f7202 */ /* 0x000fe40000000f00 */
[----:B------:R-:W-:-:S07]  /*2bc0*/  MOV R7, R13 ;  /* 0x0000000d00077202 */ /* 0x000fce0000000f00 */
[----:B------:R-:W-:Y:S05]  /*2bd0*/  WARPSYNC.COLLECTIVE R12, `(.L_x_2849) ;  /* 0x000000000c087348 */ /* 0x000fea0003c00000 */
[----:B------:R0:W1:Y:S02]  /*2be0*/  SHFL.DOWN P1, R13, R15, R14, R17 ;  /* 0x0800000e0f0d7389 */ /* 0x0000640000020011 */
[----:B01----:R-:W-:Y:S01]  /*2bf0*/  ENDCOLLECTIVE ;  /* 0x000000000000791b */ /* 0x003fe20003800000 */
.L_x_2849:
[----:B------:R-:W-:-:S05]  /*2c00*/  FADD R7, R4, R7 ;  /* 0x0000000704077221 */ /* 0x000fca0000000000 */
[----:B------:R-:W-:Y:S02]  /*2c10*/  MOV R15, R7 ;  /* 0x00000007000f7202 */ /* 0x000fe40000000f00 */
[----:B------:R-:W-:-:S07]  /*2c20*/  MOV R8, R13 ;  /* 0x0000000d00087202 */ /* 0x000fce0000000f00 */
[----:B------:R-:W-:Y:S05]  /*2c30*/  WARPSYNC.COLLECTIVE R12, `(.L_x_2850) ;  /* 0x000000000c087348 */ /* 0x000fea0003c00000 */
[----:B------:R0:W1:Y:S02]  /*2c40*/  SHFL.DOWN P1, R13, R15, R14, R17 ;  /* 0x0800000e0f0d7389 */ /* 0x0000640000020011 */
[----:B01----:R-:W-:Y:S01]  /*2c50*/  ENDCOLLECTIVE ;  /* 0x000000000000791b */ /* 0x003fe20003800000 */
.L_x_2850:
[----:B------:R-:W-:Y:S01]  /*2c60*/  FADD R8, R3, R8 ;  /* 0x0000000803087221 */ /* 0x000fe20000000000 */
[----:B------:R-:W-:-:S04]  /*2c70*/  HFMA2.MMA R14, -RZ, RZ, 0, 2.384185791015625e-07 ;  /* 0x00000004ff0e7435 */ /* 0x000fc800000001ff */
[----:B------:R-:W-:Y:S02]  /*2c80*/  MOV R15, R8 ;  /* 0x00000008000f7202 */ /* 0x000fe40000000f00 */
[----:B------:R-:W-:-:S07]  /*2c90*/  MOV R10, R13 ;  /* 0x0000000d000a7202 */ /* 0x000fce0000000f00 */
[----:B------:R-:W-:Y:S05]  /*2ca0*/  WARPSYNC.COLLECTIVE R12, `(.L_x_2851) ;  /* 0x000000000c087348 */ /* 0x000fea0003c00000 */
[----:B------:R0:W1:Y:S02]  /*2cb0*/  SHFL.DOWN P1, R13, R15, R14, R17 ;  /* 0x0800000e0f0d7389 */ /* 0x0000640000020011 */
[----:B01----:R-:W-:Y:S01]  /*2cc0*/  ENDCOLLECTIVE ;  /* 0x000000000000791b */ /* 0x003fe20003800000 */
.L_x_2851:
[----:B------:R-:W-:-:S05]  /*2cd0*/  FADD R10, R7, R10 ;  /* 0x0000000a070a7221 */ /* 0x000fca0000000000 */
[----:B------:R-:W-:Y:S02]  /*2ce0*/  MOV R15, R10 ;  /* 0x0000000a000f7202 */ /* 0x000fe40000000f00 */
[----:B------:R-:W-:-:S07]  /*2cf0*/  MOV R9, R13 ;  /* 0x0000000d00097202 */ /* 0x000fce0000000f00 */
[----:B------:R-:W-:Y:S05]  /*2d00*/  WARPSYNC.COLLECTIVE R12, `(.L_x_2852) ;  /* 0x000000000c087348 */ /* 0x000fea0003c00000 */
[----:B------:R0:W1:Y:S02]  /*2d10*/  SHFL.DOWN P1, R13, R15, R14, R17 ;  /* 0x0800000e0f0d7389 */ /* 0x0000640000020011 */
[----:B01----:R-:W-:Y:S01]  /*2d20*/  ENDCOLLECTIVE ;  /* 0x000000000000791b */ /* 0x003fe20003800000 */
.L_x_2852:
[----:B------:R-:W-:Y:S01]  /*2d30*/  FADD R9, R8, R9 ;  /* 0x0000000908097221 */ /* 0x000fe20000000000 */
[----:B------:R-:W-:-:S04]  /*2d40*/  HFMA2.MMA R14, -RZ, RZ, 0, 1.1920928955078125e-07 ;  /* 0x00000002ff0e7435 */ /* 0x000fc800000001ff */
[----:B------:R-:W-:Y:S02]  /*2d50*/  MOV R15, R9 ;  /* 0x00000009000f7202 */ /* 0x000fe40000000f00 */
[----:B------:R-:W-:-:S07]  /*2d60*/  MOV R11, R13 ;  /* 0x0000000d000b7202 */ /* 0x000fce0000000f00 */
[----:B------:R-:W-:Y:S05]  /*2d70*/  WARPSYNC.COLLECTIVE R12, `(.L_x_2853) ;  /* 0x000000000c087348 */ /* 0x000fea0003c00000 */
[----:B------:R0:W1:Y:S02]  /*2d80*/  SHFL.DOWN P1, R13, R15, R14, R17 ;  /* 0x0800000e0f0d7389 */ /* 0x0000640000020011 */
[----:B01----:R-:W-:Y:S01]  /*2d90*/  ENDCOLLECTIVE ;  /* 0x000000000000791b */ /* 0x003fe20003800000 */
.L_x_2853:
[----:B------:R-:W-:-:S05]  /*2da0*/  FADD R11, R10, R11 ;  /* 0x0000000b0a0b7221 */ /* 0x000fca0000000000 */
[----:B------:R-:W-:Y:S02]  /*2db0*/  MOV R15, R11 ;  /* 0x0000000b000f7202 */ /* 0x000fe40000000f00 */
[----:B------:R-:W-:-:S07]  /*2dc0*/  MOV R4, R13 ;  /* 0x0000000d00047202 */ /* 0x000fce0000000f00 */
[----:B------:R-:W-:Y:S05]  /*2dd0*/  WARPSYNC.COLLECTIVE R12, `(.L_x_2854) ;  /* 0x000000000c087348 */ /* 0x000fea0003c00000 */
[----:B------:R0:W1:Y:S02]  /*2de0*/  SHFL.DOWN P1, R13, R15, R14, R17 ;  /* 0x0800000e0f0d7389 */ /* 0x0000640000020011 */
[----:B01----:R-:W-:Y:S01]  /*2df0*/  ENDCOLLECTIVE ;  /* 0x000000000000791b */ /* 0x003fe20003800000 */
.L_x_2854:
[----:B------:R-:W-:Y:S01]  /*2e00*/  FADD R4, R9, R4 ;  /* 0x0000000409047221 */ /* 0x000fe20000000000 */
[----:B------:R-:W-:-:S04]  /*2e10*/  HFMA2.MMA R14, -RZ, RZ, 0, 5.9604644775390625e-08 ;  /* 0x00000001ff0e7435 */ /* 0x000fc800000001ff */
[----:B------:R-:W-:Y:S02]  /*2e20*/  MOV R15, R4 ;  /* 0x00000004000f7202 */ /* 0x000fe40000000f00 */
[----:B------:R-:W-:-:S07]  /*2e30*/  MOV R6, R13 ;  /* 0x0000000d00067202 */ /* 0x000fce0000000f00 */
[----:B------:R-:W-:Y:S05]  /*2e40*/  WARPSYNC.COLLECTIVE R12, `(.L_x_2855) ;  /* 0x000000000c087348 */ /* 0x000fea0003c00000 */
[----:B------:R0:W1:Y:S02]  /*2e50*/  SHFL.DOWN P1, R13, R15, R14, R17 ;  /* 0x0800000e0f0d7389 */ /* 0x0000640000020011 */
[----:B01----:R-:W-:Y:S01]  /*2e60*/  ENDCOLLECTIVE ;  /* 0x000000000000791b */ /* 0x003fe20003800000 */
.L_x_2855:
[----:B------:R-:W-:-:S05]  /*2e70*/  FADD R6, R11, R6 ;  /* 0x000000060b067221 */ /* 0x000fca0000000000 */
[----:B------:R-:W-:Y:S02]  /*2e80*/  MOV R15, R6 ;  /* 0x00000006000f7202 */ /* 0x000fe40000000f00 */
[----:B------:R-:W-:-:S07]  /*2e90*/  MOV R3, R13 ;  /* 0x0000000d00037202 */ /* 0x000fce0000000f00 */
[----:B------:R-:W-:Y:S05]  /*2ea0*/  WARPSYNC.COLLECTIVE R12, `(.L_x_2856) ;  /* 0x000000000c087348 */ /* 0x000fea0003c00000 */
[----:B------:R0:W1:Y:S02]  /*2eb0*/  SHFL.DOWN P1, R13, R15, R14, R17 ;  /* 0x0800000e0f0d7389 */ /* 0x0000640000020011 */
[----:B01----:R-:W-:Y:S01]  /*2ec0*/  ENDCOLLECTIVE ;  /* 0x000000000000791b */ /* 0x003fe20003800000 */
.L_x_2856:
[----:B------:R-:W-:Y:S01]  /*2ed0*/  MOV R7, R13 ;  /* 0x0000000d00077202 */ /* 0x000fe20000000f00 */
[----:B------:R-:W-:Y:S06]  /*2ee0*/  BRA `(.L_x_2857) ;  /* 0xffffffe800947947 */ /* 0x000fec000383ffff */
.L_x_2858:
        /* <DEDUP_REMOVED lines=9> */
.L_x_7908:


//--------------------- .text._ZN18transformer_engine13normalization28ln_bwd_finalize_tuned_kernelINS0_22Kernel_traits_finalizeILj49152E6__halfS3_S3_fjLj1024ELj4ENS0_18Kernel_traits_baseILj49152ES3_S3_S3_fjLj1024EEEEEEEvNS0_20BackwardKernelParamsE --------------------------
	.section	.text._ZN18transformer_engine13normalization28ln_bwd_finalize_tuned_kernelINS0_22Kernel_traits_finalizeILj49152E6__halfS3_S3_fjLj1024ELj4ENS0_18Kernel_traits_baseILj49152ES3_S3_S3_fjLj1024EEEEEEEvNS0_20BackwardKernelParamsE,"ax",@progbits
	.align	128
        .global         _ZN18transformer_engine13normalization28ln_bwd_finalize_tuned_kernelINS0_22Kernel_traits_finalizeILj49152E6__halfS3_S3_fjLj1024ELj4ENS0_18Kernel_traits_baseILj49152ES3_S3_S3_fjLj1024EEEEEEEvNS0_20BackwardKernelParamsE
        .type           _ZN18transformer_engine13normalization28ln_bwd_finalize_tuned_kernelINS0_22Kernel_traits_finalizeILj49152E6__halfS3_S3_fjLj1024ELj4ENS0_18Kernel_traits_baseILj49152ES3_S3_S3_fjLj1024EEEEEEEvNS0_20BackwardKernelParamsE,@function
        .size           _ZN18transformer_engine13normalization28ln_bwd_finalize_tuned_kernelINS0_22Kernel_traits_finalizeILj49152E6__halfS3_S3_fjLj1024ELj4ENS0_18Kernel_traits_baseILj49152ES3_S3_S3_fjLj1024EEEEEEEvNS0_20BackwardKernelParamsE,(.L_x_7909 - _ZN18transformer_engine13normalization28ln_bwd_finalize_tuned_kernelINS0_22Kernel_traits_finalizeILj49152E6__halfS3_S3_fjLj1024ELj4ENS0_18Kernel_traits_baseILj49152ES3_S3_S3_fjLj1024EEEEEEEvNS0_20BackwardKernelParamsE)
        .other          _ZN18transformer_engine13normalization28ln_bwd_finalize_tuned_kernelINS0_22Kernel_traits_finalizeILj49152E6__halfS3_S3_fjLj1024ELj4ENS0_18Kernel_traits_baseILj49152ES3_S3_S3_fjLj1024EEEEEEEvNS0_20BackwardKernelParamsE,@"STO_CUDA_ENTRY STV_DEFAULT"
_ZN18transformer_engine13normalization28ln_bwd_finalize_tuned_kernelINS0_22Kernel_traits_finalizeILj49152E6__halfS3_S3_fjLj1024ELj4ENS0_18Kernel_traits_baseILj49152ES3_S3_S3_fjLj1024EEEEEEEvNS0_20BackwardKernelParamsE:
.text._ZN18transformer_engine13normalization28ln_bwd_finalize_tuned_kernelINS0_22Kernel_traits_finalizeILj49152E6__halfS3_S3_fjLj1024ELj4ENS0_18Kernel_traits_baseILj49152ES3_S3_S3_fjLj1024EEEEEEEvNS0_20BackwardKernelParamsE:
        /* <DEDUP_REMOVED lines=20> */
.L_x_2870:
        /* <DEDUP_REMOVED lines=28> */
.L_x_2863:
        /* <DEDUP_REMOVED lines=33> */
.L_x_2862:
[----:B------:R-:W-:Y:S05]  /*0510*/  BSYNC B1 ;  /* 0x0000000000017941 */ /* 0x000fea0003800000 */
.L_x_2861:
        /* <DEDUP_REMOVED lines=23> */
.L_x_2865:
[----:B------:R-:W-:Y:S05]  /*0690*/  BSYNC B1 ;  /* 0x0000000000017941 */ /* 0x000fea0003800000 */
.L_x_2864:
        /* <DEDUP_REMOVED lines=11> */
.L_x_2860:
[----:B------:R-:W-:Y:S05]  /*0750*/  BSYNC B0 ;  /* 0x0000000000007941 */ /* 0x000fea0003800000 */
.L_x_2859:
        /* <DEDUP_REMOVED lines=33> */
.L_x_2881:
[----:B------:R-:W-:Y:S01]  /*0970*/  @!P0 SHF.R.U32.HI R11, RZ, 0x3, R0 ;  /* 0x00000003ff0b8819 */ /* 0x000fe20000011600 */
[----:B--2---:R-:W-:Y:S01]  /*0980*/  FADD R13, R8, R13 ;  /* 0x0000000d080d7221 */ /* 0x004fe20000000000 */
[----:B-1----:R-:W-:Y:S02]  /*0990*/  FADD R9, R10, R9 ;  /* 0x000000090a097221 */ /* 0x002fe40000000000 */
[----:B0-----:R-:W-:-:S05]  /*09a0*/  @!P0 LOP3.LUT R8, R11, 0x1ffffffc, RZ, 0xc0, !PT ;  /* 0x1ffffffc0b088812 */ /* 0x001fca00078ec0ff */
[----:B------:R1:W-:Y:S04]  /*09b0*/  @!P0 STS [R8+UR4+0x2000], R13 ;  /* 0x0020000d08008988 */ /* 0x0003e80008000804 */
[----:B------:R1:W-:Y:S02]  /*09c0*/  @!P0 STS [R8+UR4+0x2080], R9 ;  /* 0x0020800908008988 */ /* 0x0003e40008000804 */
.L_x_2866:
        /* <DEDUP_REMOVED lines=18> */
.L_x_2869:
[----:B------:R-:W-:Y:S05]  /*0af0*/  BSYNC B0 ;  /* 0x0000000000007941 */ /* 0x000fea0003800000 */
.L_x_2868:
[C---:B------:R-:W-:Y:S02]  /*0b00*/  ISETP.GT.U32.AND P0, PT, R5.reuse, -0xc001, PT ;  /* 0xffff3fff0500780c */ /* 0x040fe40003f04070 */
[----:B------:R-:W-:Y:S02]  /*0b10*/  IADD3 R5, R5, 0xc000, RZ ;  /* 0x0000c00005057810 */ /* 0x000fe40007ffe0ff */
[----:B------:R-:W-:-:S09]  /*0b20*/  IADD3 R6, R6, 0x6000, RZ ;  /* 0x0000600006067810 */ /* 0x000fd20007ffe0ff */
[----:B------:R-:W-:Y:S05]  /*0b30*/  @P0 BRA `(.L_x_2870) ;  /* 0xfffffff400800947 */ /* 0x000fea000383ffff */
[----:B------:R-:W-:Y:S05]  /*0b40*/  EXIT ;  /* 0x000000000000794d */ /* 0x000fea0003800000 */
.L_x_2867:
[----:B------:R-:W-:Y:S01]  /*0b50*/  HFMA2.MMA R18, -RZ, RZ, 0, 5.9604644775390625e-08 ;  /* 0x00000001ff127435 */ /* 0x000fe200000001ff */
[----:B0-----:R-:W-:Y:S01]  /*0b60*/  IMAD.MOV.U32 R19, RZ, RZ, R10 ;  /* 0x000000ffff137224 */ /* 0x001fe200078e000a */
[----:B------:R-:W-:Y:S02]  /*0b70*/  MOV R21, 0x1f ;  /* 0x0000001f00157802 */ /* 0x000fe40000000f00 */
[----:B------:R-:W-:-:S07]  /*0b80*/  MOV R16, 0xffffffff ;  /* 0xffffffff00107802 */ /* 0x000fce0000000f00 */
[----:B-12---:R-:W-:Y:S05]  /*0b90*/  WARPSYNC.COLLECTIVE R16, `(.L_x_2871) ;  /* 0x0000000010087348 */ /* 0x006fea0003c00000 */
[----:B------:R0:W3:Y:S02]  /*0ba0*/  SHFL.BFLY P1, R17, R19, R18, R21 ;  /* 0x0c00001213117389 */ /* 0x0000e40000020015 */
[----:B0123--:R-:W-:Y:S01]  /*0bb0*/  ENDCOLLECTIVE ;  /* 0x000000000000791b */ /* 0x00ffe20003800000 */
.L_x_2871:
[----:B------:R-:W-:Y:S01]  /*0bc0*/  HFMA2.MMA R18, -RZ, RZ, 0, 1.1920928955078125e-07 ;  /* 0x00000002ff127435 */ /* 0x000fe200000001ff */
[----:B------:R-:W-:-:S04]  /*0bd0*/  IMAD.MOV.U32 R9, RZ, RZ, R17 ;  /* 0x000000ffff097224 */ /* 0x000fc800078e0011 */
[----:B------:R-:W-:-:S05]  /*0be0*/  FADD R9, R10, R9 ;  /* 0x000000090a097221 */ /* 0x000fca0000000000 */
[----:B------:R-:W-:-:S07]  /*0bf0*/  MOV R19, R9 ;  /* 0x0000000900137202 */ /* 0x000fce0000000f00 */
[----:B------:R-:W-:Y:S05]  /*0c00*/  WARPSYNC.COLLECTIVE R16, `(.L_x_2872) ;  /* 0x0000000010087348 */ /* 0x000fea0003c00000 */
[----:B------:R0:W1:Y:S02]  /*0c10*/  SHFL.BFLY P1, R17, R19, R18, R21 ;  /* 0x0c00001213117389 */ /* 0x0000640000020015 */
[----:B01----:R-:W-:Y:S01]  /*0c20*/  ENDCOLLECTIVE ;  /* 0x000000000000791b */ /* 0x003fe20003800000 */
.L_x_2872:
[----:B------:R-:W-:Y:S01]  /*0c30*/  HFMA2.MMA R18, -RZ, RZ, 0, 2.384185791015625e-07 ;  /* 0x00000004ff127435 */ /* 0x000fe200000001ff */
[----:B------:R-:W-:-:S05]  /*0c40*/  MOV R12, R17 ;  /* 0x00000011000c7202 */ /* 0x000fca0000000f00 */
[----:B------:R-:W-:-:S04]  /*0c50*/  FADD R12, R9, R12 ;  /* 0x0000000c090c7221 */ /* 0x000fc80000000000 */
[----:B------:R-:W-:-:S07]  /*0c60*/  IMAD.MOV.U32 R19, RZ, RZ, R12 ;  /* 0x000000ffff137224 */ /* 0x000fce00078e000c */
[----:B------:R-:W-:Y:S05]  /*0c70*/  WARPSYNC.COLLECTIVE R16, `(.L_x_2873) ;  /* 0x0000000010087348 */ /* 0x000fea0003c00000 */
[----:B------:R0:W1:Y:S02]  /*0c80*/  SHFL.BFLY P1, R17, R19, R18, R21 ;  /* 0x0c00001213117389 */ /* 0x0000640000020015 */
[----:B01----:R-:W-:Y:S01]  /*0c90*/  ENDCOLLECTIVE ;  /* 0x000000000000791b */ /* 0x003fe20003800000 */
.L_x_2873:
[----:B------:R-:W-:Y:S01]  /*0ca0*/  IMAD.MOV.U32 R18, RZ, RZ, 0x8 ;  /* 0x00000008ff127424 */ /* 0x000fe200078e00ff */
[----:B------:R-:W-:-:S05]  /*0cb0*/  MOV R11, R17 ;  /* 0x00000011000b7202 */ /* 0x000fca0000000f00 */
[----:B------:R-:W-:-:S05]  /*0cc0*/  FADD R11, R12, R11 ;  /* 0x0000000b0c0b7221 */ /* 0x000fca0000000000 */
[----:B------:R-:W-:-:S07]  /*0cd0*/  MOV R19, R11 ;  /* 0x0000000b00137202 */ /* 0x000fce0000000f00 */
[----:B------:R-:W-:Y:S05]  /*0ce0*/  WARPSYNC.COLLECTIVE R16, `(.L_x_2874) ;  /* 0x0000000010087348 */ /* 0x000fea0003c00000 */
[----:B------:R0:W1:Y:S02]  /*0cf0*/  SHFL.BFLY P1, R17, R19, R18, R21 ;  /* 0x0c00001213117389 */ /* 0x0000640000020015 */
[----:B01----:R-:W-:Y:S01]  /*0d00*/  ENDCOLLECTIVE ;  /* 0x000000000000791b */ /* 0x003fe20003800000 */
.L_x_2874:
[----:B------:R-:W-:Y:S01]  /*0d10*/  HFMA2.MMA R18, -RZ, RZ, 0, 9.5367431640625e-07 ;  /* 0x00000010ff127435 */ /* 0x000fe200000001ff */
[----:B------:R-:W-:-:S05]  /*0d20*/  MOV R10, R17 ;  /* 0x00000011000a7202 */ /* 0x000fca0000000f00 */
[----:B------:R-:W-:-:S05]  /*0d30*/  FADD R10, R11, R10 ;  /* 0x0000000a0b0a7221 */ /* 0x000fca0000000000 */
[----:B------:R-:W-:-:S07]  /*0d40*/  MOV R19, R10 ;  /* 0x0000000a00137202 */ /* 0x000fce0000000f00 */
[----:B------:R-:W-:Y:S05]  /*0d50*/  WARPSYNC.COLLECTIVE R16, `(.L_x_2875) ;  /* 0x0000000010087348 */ /* 0x000fea0003c00000 */
[----:B------:R0:W1:Y:S02]  /*0d60*/  SHFL.BFLY P1, R17, R19, R18, R21 ;  /* 0x0c00001213117389 */ /* 0x0000640000020015 */
[----:B01----:R-:W-:Y:S01]  /*0d70*/  ENDCOLLECTIVE ;  /* 0x000000000000791b */ /* 0x003fe20003800000 */
.L_x_2875:
[----:B------:R-:W-:Y:S01]  /*0d80*/  HFMA2.MMA R18, -RZ, RZ, 0, 5.9604644775390625e-08 ;  /* 0x00000001ff127435 */ /* 0x000fe200000001ff */
[----:B------:R-:W-:Y:S01]  /*0d90*/  MOV R19, R8 ;  /* 0x0000000800137202 */ /* 0x000fe20000000f00 */
[----:B------:R-:W-:-:S09]  /*0da0*/  IMAD.MOV.U32 R9, RZ, RZ, R17 ;  /* 0x000000ffff097224 */ /* 0x000fd200078e0011 */
[----:B------:R-:W-:Y:S05]  /*0db0*/  WARPSYNC.COLLECTIVE R16, `(.L_x_2876) ;  /* 0x0000000010087348 */ /* 0x000fea0003c00000 */
[----:B------:R0:W1:Y:S02]  /*0dc0*/  SHFL.BFLY P1, R17, R19, R18, R21 ;  /* 0x0c00001213117389 */ /* 0x0000640000020015 */
[----:B01----:R-:W-:Y:S01]  /*0dd0*/  ENDCOLLECTIVE ;  /* 0x000000000000791b */ /* 0x003fe20003800000 */
.L_x_2876:
[----:B------:R-:W-:Y:S01]  /*0de0*/  HFMA2.MMA R18, -RZ, RZ, 0, 1.1920928955078125e-07 ;  /* 0x00000002ff127435 */ /* 0x000fe200000001ff */
[----:B------:R-:W-:-:S05]  /*0df0*/  MOV R11, R17 ;  /* 0x00000011000b7202 */ /* 0x000fca0000000f00 */
[----:B------:R-:W-:-:S04]  /*0e00*/  FADD R13, R8, R11 ;  /* 0x0000000b080d7221 */ /* 0x000fc80000000000 */
[----:B------:R-:W-:-:S07]  /*0e10*/  IMAD.MOV.U32 R19, RZ, RZ, R13 ;  /* 0x000000ffff137224 */ /* 0x000fce00078e000d */
[----:B------:R-:W-:Y:S05]  /*0e20*/  WARPSYNC.COLLECTIVE R16, `(.L_x_2877) ;  /* 0x0000000010087348 */ /* 0x000fea0003c00000 */
[----:B------:R0:W1:Y:S02]  /*0e30*/  SHFL.BFLY P1, R17, R19, R18, R21 ;  /* 0x0c00001213117389 */ /* 0x0000640000020015 */
[----:B01----:R-:W-:Y:S01]  /*0e40*/  ENDCOLLECTIVE ;  /* 0x000000000000791b */ /* 0x003fe20003800000 */
.L_x_2877:
[----:B------:R-:W-:Y:S01]  /*0e50*/  IMAD.MOV.U32 R18, RZ, RZ, 0x4 ;  /* 0x00000004ff127424 */ /* 0x000fe200078e00ff */
[----:B------:R-:W-:-:S05]  /*0e60*/  MOV R14, R17 ;  /* 0x00000011000e7202 */ /* 0x000fca0000000f00 */
[----:B------:R-:W-:-:S05]  /*0e70*/  FADD R14, R13, R14 ;  /* 0x0000000e0d0e7221 */ /* 0x000fca0000000000 */
[----:B------:R-:W-:-:S07]  /*0e80*/  MOV R19, R14 ;  /* 0x0000000e00137202 */ /* 0x000fce0000000f00 */
[----:B------:R-:W-:Y:S05]  /*0e90*/  WARPSYNC.COLLECTIVE R16, `(.L_x_2878) ;  /* 0x0000000010087348 */ /* 0x000fea0003c00000 */
[----:B------:R0:W1:Y:S02]  /*0ea0*/  SHFL.BFLY P1, R17, R19, R18, R21 ;  /* 0x0c00001213117389 */ /* 0x0000640000020015 */
[----:B01----:R-:W-:Y:S01]  /*0eb0*/  ENDCOLLECTIVE ;  /* 0x000000000000791b */ /* 0x003fe20003800000 */
.L_x_2878:
[----:B------:R-:W-:Y:S01]  /*0ec0*/  HFMA2.MMA R18, -RZ, RZ, 0, 4.76837158203125e-07 ;  /* 0x00000008ff127435 */ /* 0x000fe200000001ff */
[----:B------:R-:W-:-:S05]  /*0ed0*/  MOV R15, R17 ;  /* 0x00000011000f7202 */ /* 0x000fca0000000f00 */
[----:B------:R-:W-:-:S05]  /*0ee0*/  FADD R15, R14, R15 ;  /* 0x0000000f0e0f7221 */ /* 0x000fca0000000000 */
[----:B------:R-:W-:-:S07]  /*0ef0*/  MOV R19, R15 ;  /* 0x0000000f00137202 */ /* 0x000fce0000000f00 */
[----:B------:R-:W-:Y:S05]  /*0f00*/  WARPSYNC.COLLECTIVE R16, `(.L_x_2879) ;  /* 0x0000000010087348 */ /* 0x000fea0003c00000 */
[----:B------:R0:W1:Y:S02]  /*0f10*/  SHFL.BFLY P1, R17, R19, R18, R21 ;  /* 0x0c00001213117389 */ /* 0x0000640000020015 */
[----:B01----:R-:W-:Y:S01]  /*0f20*/  ENDCOLLECTIVE ;  /* 0x000000000000791b */ /* 0x003fe20003800000 */
.L_x_2879:
[----:B------:R-:W-:Y:S01]  /*0f30*/  HFMA2.MMA R18, -RZ, RZ, 0, 9.5367431640625e-07 ;  /* 0x00000010ff127435 */ /* 0x000fe200000001ff */
[----:B------:R-:W-:-:S04]  /*0f40*/  IMAD.MOV.U32 R8, RZ, RZ, R17 ;  /* 0x000000ffff087224 */ /* 0x000fc800078e0011 */
[----:B------:R-:W-:-:S05]  /*0f50*/  FADD R8, R15, R8 ;  /* 0x000000080f087221 */ /* 0x000fca0000000000 */
[----:B------:R-:W-:-:S07]  /*0f60*/  MOV R19, R8 ;  /* 0x0000000800137202 */ /* 0x000fce0000000f00 */
[----:B------:R-:W-:Y:S05]  /*0f70*/  WARPSYNC.COLLECTIVE R16, `(.L_x_2880) ;  /* 0x0000000010087348 */ /* 0x000fea0003c00000 */
[----:B------:R0:W1:Y:S02]  /*0f80*/  SHFL.BFLY P1, R17, R19, R18, R21 ;  /* 0x0c00001213117389 */ /* 0x0000640000020015 */
[----:B01----:R-:W-:Y:S01]  /*0f90*/  ENDCOLLECTIVE ;  /* 0x000000000000791b */ /* 0x003fe20003800000 */
.L_x_2880:
[----:B------:R-:W-:Y:S01]  /*0fa0*/  MOV R13, R17 ;  /* 0x00000011000d7202 */ /* 0x000fe20000000f00 */
[----:B------:R-:W-:Y:S06]  /*0fb0*/  BRA `(.L_x_2881) ;  /* 0xfffffff8006c7947 */ /* 0x000fec000383ffff */
.L_x_2882:
        /* <DEDUP_REMOVED lines=12> */
.L_x_7909:


//--------------------- .text._ZN18transformer_engine13normalization19ln_bwd_tuned_kernelINS0_13Kernel_traitsI6__halfS3_S3_fjLj49152ELj8ELj1ELj8ELj16ENS0_18Kernel_traits_baseILj49152ES3_S3_S3_fjLj256EEEEEEEvNS0_20BackwardKernelParamsE --------------------------
	.section	.text._ZN18transformer_engine13normalization19ln_bwd_tuned_kernelINS0_13Kernel_traitsI6__halfS3_S3_fjLj49152ELj8ELj1ELj8ELj16ENS0_18Kernel_traits_baseILj49152ES3_S3_S3_fjLj256EEEEEEEvNS0_20BackwardKernelParamsE,"ax",@progbits
	.align	128
        .global         _ZN18transformer_engine13normalization19ln_bwd_tuned_kernelINS0_13Kernel_traitsI6__halfS3_S3_fjLj49152ELj8ELj1ELj8ELj16ENS0_18Kernel_traits_baseILj49152ES3_S3_S3_fjLj256EEEEEEEvNS0_20BackwardKernelParamsE
        .type           _ZN18transformer_engine13normalization19ln_bwd_tuned_kernelINS0_13Kernel_traitsI6__halfS3_S3_fjLj49152ELj8ELj1ELj8ELj16ENS0_18Kernel_traits_baseILj49152ES3_S3_S3_fjLj256EEEEEEEvNS0_20BackwardKernelParamsE,@function
        .size           _ZN18transformer_engine13normalization19ln_bwd_tuned_kernelINS0_13Kernel_traitsI6__halfS3_S3_fjLj49152ELj8ELj1ELj8ELj16ENS0_18Kernel_traits_baseILj49152ES3_S3_S3_fjLj256EEEEEEEvNS0_20BackwardKernelParamsE,(.L_x_7910 - _ZN18transformer_engine13normalization19ln_bwd_tuned_kernelINS0_13Kernel_traitsI6__halfS3_S3_fjLj49152ELj8ELj1ELj8ELj16ENS0_18Kernel_traits_baseILj49152ES3_S3_S3_fjLj256EEEEEEEvNS0_20BackwardKernelParamsE)
        .other          _ZN18transformer_engine13normalization19ln_bwd_tuned_kernelINS0_13Kernel_traitsI6__halfS3_S3_fjLj49152ELj8ELj1ELj8ELj16ENS0_18Kernel_traits_baseILj49152ES3_S3_S3_fjLj256EEEEEEEvNS0_20BackwardKernelParamsE,@"STO_CUDA_ENTRY STV_DEFAULT"
_ZN18transformer_engine13normalization19ln_bwd_tuned_kernelINS0_13Kernel_traitsI6__halfS3_S3_fjLj49152ELj8ELj1ELj8ELj16ENS0_18Kernel_traits_baseILj49152ES3_S3_S3_fjLj256EEEEEEEvNS0_20BackwardKernelParamsE:
.text._ZN18transformer_engine13normalization19ln_bwd_tuned_kernelINS0_13Kernel_traitsI6__halfS3_S3_fjLj49152ELj8ELj1ELj8ELj16ENS0_18Kernel_traits_baseILj49152ES3_S3_S3_fjLj256EEEEEEEvNS0_20BackwardKernelParamsE:
        /* <DEDUP_REMOVED lines=43> */
[----:B------:R-:W4:Y:S01]  /*02b0*/  LDG.E.128 R12, desc[UR6][R2.64+0x10000] ;  /* 0x01000006020c7981 */ /* 0x000f22000c1e1d00 */
[----:B------:R-:W-:Y:S01]  /*02c0*/  ISETP.NE.AND P0, PT, RZ, UR4, PT ;  /* 0x00000004ff007c0c */ /* 0x000fe2000bf05270 */
[----:B------:R-:W-:Y:S01]  /*02d0*/  HFMA2.MMA R0, -RZ, RZ, 0, 5.9604644775390625e-08 ;  /* 0x00000001ff007435 */ /* 0x000fe200000001ff */
[----:B------:R-:W-:Y:S01]  /*02e0*/  MOV R101, R20 ;  /* 0x0000001400657202 */ /* 0x000fe20000000f00 */
[----:B------:R-:W-:Y:S01]  /*02f0*/  HFMA2.MMA R76, -RZ, RZ, 0, 0 ;  /* 0x00000000ff4c7435 */ /* 0x000fe200000001ff */
[----:B------:R-:W-:-:S02]  /*0300*/  FSEL R100, RZ, 1, !P0 ;  /* 0x3f800000ff647808 */ /* 0x000fc40004000000 */
        /* <DEDUP_REMOVED lines=14> */
[----:B------:R-:W-:Y:S02]  /*03f0*/  MOV R75, RZ ;  /* 0x000000ff004b7202 */ /* 0x000fe40000000f00 */
        /* <DEDUP_REMOVED lines=9> */
[----:B------:R-:W-:Y:S01]  /*0490*/  MOV R107, RZ ;  /* 0x000000ff006b7202 */ /* 0x000fe20000000f00 */
[----:B--2---:R-:W-:Y:S02]  /*04a0*/  HADD2.F32 R79, -RZ, R5.H0_H0 ;  /* 0x20000005ff4f7230 */ /* 0x004fe40000004100 */
[----:B------:R-:W-:Y:S02]  /*04b0*/  HADD2.F32 R83, -RZ, R7.H0_H0 ;  /* 0x20000007ff537230 */ /* 0x000fe40000004100 */
[----:B---3--:R-:W-:Y:S02]  /*04c0*/  HADD2.F32 R87, -RZ, R9.H0_H0 ;  /* 0x20000009ff577230 */ /* 0x008fe40000004100 */
[C---:B------:R-:W-:Y:S01]  /*04d0*/  FADD R79, R100.reuse, R79 ;  /* 0x0000004f644f7221 */ /* 0x040fe20000000000 */
[----:B------:R-:W-:Y:S02]  /*04e0*/  HADD2.F32 R91, -RZ, R11.H0_H0 ;  /* 0x2000000bff5b7230 */ /* 0x000fe40000004100 */
[----:B------:R-:W-:Y:S01]  /*04f0*/  FADD R83, R100, R83 ;  /* 0x0000005364537221 */ /* 0x000fe20000000000 */
[----:B----4-:R-:W-:-:S02]  /*0500*/  HADD2.F32 R95, -RZ, R13.H0_H0 ;  /* 0x2000000dff5f7230 */ /* 0x010fc40000004100 */
        /* <DEDUP_REMOVED lines=35> */
[--C-:B------:R-:W-:Y:S02]  /*0740*/  HADD2.F32 R99, -RZ, R15.reuse.H0_H0 ;  /* 0x2000000fff637230 */ /* 0x100fe40000004100 */
[C---:B------:R-:W-:Y:S01]  /*0750*/  FADD R97, R100.reuse, R97 ;  /* 0x0000006164617221 */ /* 0x040fe20000000000 */
[----:B------:R-:W-:Y:S02]  /*0760*/  HADD2.F32 R15, -RZ, R15.H1_H1 ;  /* 0x3000000fff0f7230 */ /* 0x000fe40000004100 */
[C---:B------:R-:W-:Y:S01]  /*0770*/  FADD R98, R100.reuse, R25 ;  /* 0x0000001964627221 */ /* 0x040fe20000000000 */
[----:B------:R-:W-:-:S02]  /*0780*/  FADD R99, R100, R99 ;  /* 0x0000006364637221 */ /* 0x000fc40000000000 */
[----:B------:R-:W-:-:S07]  /*0790*/  FADD R100, R100, R15 ;  /* 0x0000000f64647221 */ /* 0x000fce0000000000 */
.L_x_2889:
[----:B0-----:R-:W0:Y:S01]  /*07a0*/  LDC.64 R20, c[0x0][0x220] ;  /* 0x00008800ff147b82 */ /* 0x001e220000000a00 */
[----:B------:R-:W-:-:S07]  /*07b0*/  IMAD R108, R101, 0x1800, R74 ;  /* 0x00001800656c7824 */ /* 0x000fce00078e024a */
[----:B------:R-:W1:Y:S08]  /*07c0*/  LDC.64 R24, c[0x0][0x258] ;  /* 0x00009600ff187b82 */ /* 0x000e700000000a00 */
[----:B------:R-:W2:Y:S08]  /*07d0*/  LDC.64 R2, c[0x0][0x228] ;  /* 0x00008a00ff027b82 */ /* 0x000eb00000000a00 */
[----:B------:R-:W3:Y:S01]  /*07e0*/  LDC.64 R110, c[0x0][0x230] ;  /* 0x00008c00ff6e7b82 */ /* 0x000ee20000000a00 */
[C---:B------:R-:W-:Y:S01]  /*07f0*/  IADD3 R106, R108.reuse, 0x800, RZ ;  /* 0x000008006c6a7810 */ /* 0x040fe20007ffe0ff */
[C---:B0-----:R-:W-:Y:S01]  /*0800*/  IMAD.WIDE.U32 R4, R108.reuse, 0x10, R20 ;  /* 0x000000106c047825 */ /* 0x041fe200078e0014 */
[----:B------:R-:W-:-:S03]  /*0810*/  IADD3 R109, R108, 0x1000, RZ ;  /* 0x000010006c6d7810 */ /* 0x000fc60007ffe0ff */
[----:B------:R-:W-:Y:S02]  /*0820*/  IMAD.WIDE.U32 R12, R106, 0x10, R20 ;  /* 0x000000106a0c7825 */ /* 0x000fe400078e0014 */
[----:B------:R-:W4:Y:S02]  /*0830*/  LDG.E.128 R4, desc[UR6][R4.64] ;  /* 0x0000000604047981 */ /* 0x000f24000c1e1d00 */
[----:B-1----:R-:W-:Y:S02]  /*0840*/  IMAD.WIDE.U32 R8, R108, 0x10, R24 ;  /* 0x000000106c087825 */ /* 0x002fe400078e0018 */
[----:B------:R-:W5:Y:S02]  /*0850*/  LDG.E.128 R12, desc[UR6][R12.64] ;  /* 0x000000060c0c7981 */ /* 0x000f64000c1e1d00 */
[----:B------:R-:W-:Y:S02]  /*0860*/  IMAD.WIDE.U32 R20, R109, 0x10, R20 ;  /* 0x000000106d147825 */ /* 0x000fe400078e0014 */
[----:B------:R-:W5:Y:S02]  /*0870*/  LDG.E.128 R8, desc[UR6][R8.64] ;  /* 0x0000000608087981 */ /* 0x000f64000c1e1d00 */
[----:B--2---:R-:W-:-:S02]  /*0880*/  IMAD.WIDE R2, R101, 0x4, R2 ;  /* 0x0000000465027825 */ /* 0x004fc400078e0202 */
[----:B------:R-:W2:Y:S02]  /*0890*/  LDG.E.128 R20, desc[UR6][R20.64] ;  /* 0x0000000614147981 */ /* 0x000ea4000c1e1d00 */
[--C-:B------:R-:W-:Y:S02]  /*08a0*/  IMAD.WIDE.U32 R16, R106, 0x10, R24.reuse ;  /* 0x000000106a107825 */ /* 0x100fe400078e0018 */
[----:B------:R-:W2:Y:S02]  /*08b0*/  LDG.E R3, desc[UR6][R2.64] ;  /* 0x0000000602037981 */ /* 0x000ea4000c1e1900 */
[----:B------:R-:W-:Y:S02]  /*08c0*/  IMAD.WIDE.U32 R24, R109, 0x10, R24 ;  /* 0x000000106d187825 */ /* 0x000fe400078e0018 */
[----:B------:R-:W2:Y:S02]  /*08d0*/  LDG.E.128 R16, desc[UR6][R16.64] ;  /* 0x0000000610107981 */ /* 0x000ea4000c1e1d00 */
[----:B---3--:R-:W-:-:S02]  /*08e0*/  IMAD.WIDE R110, R101, 0x4, R110 ;  /* 0x00000004656e7825 */ /* 0x008fc400078e026e */
[----:B------:R-:W3:Y:S04]  /*08f0*/  LDG.E.128 R24, desc[UR6][R24.64] ;  /* 0x0000000618187981 */ /* 0x000ee8000c1e1d00 */
[----:B------:R0:W3:Y:S01]  /*0900*/  LDG.E R110, desc[UR6][R110.64] ;  /* 0x000000066e6e7981 */ /* 0x0000e2000c1e1900 */
[----:B------:R-:W-:Y:S01]  /*0910*/  LOP3.LUT P0, RZ, R0, 0xff, RZ, 0xc0, !PT ;  /* 0x000000ff00ff7812 */ /* 0x000fe2000780c0ff */
[----:B------:R-:W-:Y:S01]  /*0920*/  UMOV UR4, 0xffffffff ;  /* 0xffffffff00047882 */ /* 0x000fe20000000000 */
[----:B------:R-:W-:Y:S01]  /*0930*/  ISETP.NE.AND P2, PT, R73, RZ, PT ;  /* 0x000000ff4900720c */ /* 0x000fe20003f45270 */
[----:B----4-:R-:W-:Y:S02]  /*0940*/  HADD2.F32 R0, -RZ, R4.H0_H0 ;  /* 0x20000004ff007230 */ /* 0x010fe40000004100 */
[----:B------:R-:W-:-:S02]  /*0950*/  HADD2.F32 R114, -RZ, R5.H0_H0 ;  /* 0x20000005ff727230 */ /* 0x000fc40000004100 */
[----:B-----5:R-:W-:Y:S02]  /*0960*/  HADD2.F32 R142, -RZ, R15.H1_H1 ;  /* 0x3000000fff8e7230 */ /* 0x020fe40000004100 */
[----:B------:R-:W-:Y:S02]  /*0970*/  HADD2.F32 R4, -RZ, R4.H1_H1 ;  /* 0x30000004ff047230 */ /* 0x000fe40000004100 */
[--C-:B------:R-:W-:Y:S02]  /*0980*/  HADD2.F32 R115, -RZ, R10.reuse.H0_H0 ;  /* 0x2000000aff737230 */ /* 0x100fe40000004100 */
[----:B------:R-:W-:Y:S02]  /*0990*/  HADD2.F32 R117, -RZ, R10.H1_H1 ;  /* 0x3000000aff757230 */ /* 0x000fe40000004100 */
[----:B--2---:R-:W-:Y:S02]  /*09a0*/  HADD2.F32 R144, -RZ, R20.H0_H0 ;  /* 0x20000014ff907230 */ /* 0x004fe40000004100 */
[----:B------:R-:W-:-:S02]  /*09b0*/  HADD2.F32 R10, -RZ, R11.H0_H0 ;  /* 0x2000000bff0a7230 */ /* 0x000fc40000004100 */
[----:B------:R-:W-:Y:S02]  /*09c0*/  HADD2.F32 R123, -RZ, R11.H1_H1 ;  /* 0x3000000bff7b7230 */ /* 0x000fe40000004100 */
[C---:B------:R-:W-:Y:S01]  /*09d0*/  FADD R11, -R3.reuse, R0 ;  /* 0x00000000030b7221 */ /* 0x040fe20000000100 */
[----:B------:R-:W-:Y:S02]  /*09e0*/  HADD2.F32 R2, -RZ, R6.H0_H0 ;  /* 0x20000006ff027230 */ /* 0x000fe40000004100 */
[--C-:B------:R-:W-:Y:S02]  /*09f0*/  HADD2.F32 R126, -RZ, R13.reuse.H0_H0 ;  /* 0x2000000dff7e7230 */ /* 0x100fe40000004100 */
[----:B------:R-:W-:Y:S02]  /*0a00*/  HADD2.F32 R128, -RZ, R13.H1_H1 ;  /* 0x3000000dff807230 */ /* 0x000fe40000004100 */
[----:B------:R-:W-:Y:S01]  /*0a10*/  FADD R13, -R3, R114 ;  /* 0x00000072030d7221 */ /* 0x000fe20000000100 */
[----:B------:R-:W-:-:S02]  /*0a20*/  HADD2.F32 R120, -RZ, R7.H0_H0 ;  /* 0x20000007ff787230 */ /* 0x000fc40000004100 */
[--C-:B------:R-:W-:Y:S02]  /*0a30*/  HADD2.F32 R112, -RZ, R8.reuse.H0_H0 ;  /* 0x20000008ff707230 */ /* 0x100fe40000004100 */
[----:B0-----:R-:W-:Y:S02]  /*0a40*/  HADD2.F32 R111, -RZ, R8.H1_H1 ;  /* 0x30000008ff6f7230 */ /* 0x001fe40000004100 */
[C---:B------:R-:W-:Y:S01]  /*0a50*/  FADD R139, -R3.reuse, R142 ;  /* 0x0000008e038b7221 */ /* 0x040fe20000000100 */
[----:B------:R-:W-:Y:S02]  /*0a60*/  HADD2.F32 R8, -RZ, R12.H0_H0 ;  /* 0x2000000cff087230 */ /* 0x000fe40000004100 */
[----:B------:R-:W-:Y:S01]  /*0a70*/  FADD R143, -R3, R144 ;  /* 0x00000090038f7221 */ /* 0x000fe20000000100 */
[----:B------:R-:W-:Y:S02]  /*0a80*/  HADD2.F32 R146, -RZ, R21.H0_H0 ;  /* 0x20000015ff927230 */ /* 0x000fe40000004100 */
[----:B---3--:R-:W-:Y:S01]  /*0a90*/  FMUL R0, R110, R11 ;  /* 0x0000000b6e007220 */ /* 0x008fe20000400000 */
[----:B------:R-:W-:-:S02]  /*0aa0*/  HADD2.F32 R132, -RZ, R14.H0_H0 ;  /* 0x2000000eff847230 */ /* 0x000fc40000004100 */
[----:B------:R-:W-:Y:S02]  /*0ab0*/  HADD2.F32 R136, -RZ, R14.H1_H1 ;  /* 0x3000000eff887230 */ /* 0x000fe40000004100 */
[----:B------:R-:W-:Y:S02]  /*0ac0*/  HADD2.F32 R148, -RZ, R21.H1_H1 ;  /* 0x30000015ff947230 */ /* 0x000fe40000004100 */
[C---:B------:R-:W-:Y:S01]  /*0ad0*/  FADD R21, -R3.reuse, R4 ;  /* 0x0000000403157221 */ /* 0x040fe20000000100 */
[----:B------:R-:W-:Y:S02]  /*0ae0*/  HADD2.F32 R116, -RZ, R9.H0_H0 ;  /* 0x20000009ff747230 */ /* 0x000fe40000004100 */
[--C-:B------:R-:W-:Y:S02]  /*0af0*/  HADD2.F32 R14, -RZ, R17.reuse.H0_H0 ;  /* 0x20000011ff0e7230 */ /* 0x100fe40000004100 */
[----:B------:R-:W-:Y:S02]  /*0b00*/  HADD2.F32 R130, -RZ, R17.H1_H1 ;  /* 0x30000011ff827230 */ /* 0x000fe40000004100 */
[----:B------:R-:W-:Y:S01]  /*0b10*/  FADD R17, -R3, R2 ;  /* 0x0000000203117221 */ /* 0x000fe20000000100 */
[----:B------:R-:W-:-:S02]  /*0b20*/  HADD2.F32 R142, -RZ, R25.H0_H0 ;  /* 0x20000019ff8e7230 */ /* 0x000fc40000004100 */
[----:B------:R-:W-:Y:S02]  /*0b30*/  HADD2.F32 R144, -RZ, R25.H1_H1 ;  /* 0x30000019ff907230 */ /* 0x000fe40000004100 */
[----:B------:R-:W-:Y:S01]  /*0b40*/  FMUL R25, R110, R13 ;  /* 0x0000000d6e197220 */ /* 0x000fe20000400000 */
[--C-:B------:R-:W-:Y:S02]  /*0b50*/  HADD2.F32 R150, -RZ, R22.reuse.H0_H0 ;  /* 0x20000016ff967230 */ /* 0x100fe40000004100 */
[C---:B------:R-:W-:Y:S01]  /*0b60*/  FADD R119, -R3.reuse, R120 ;  /* 0x0000007803777221 */ /* 0x040fe20000000100 */
[----:B------:R-:W-:Y:S02]  /*0b70*/  HADD2.F32 R22, -RZ, R22.H1_H1 ;  /* 0x30000016ff167230 */ /* 0x000fe40000004100 */
[C---:B------:R-:W-:Y:S01]  /*0b80*/  FADD R125, -R3.reuse, R8 ;  /* 0x00000008037d7221 */ /* 0x040fe20000000100 */
[--C-:B------:R-:W-:Y:S02]  /*0b90*/  HADD2.F32 R152, -RZ, R23.reuse.H0_H0 ;  /* 0x20000017ff987230 */ /* 0x100fe40000004100 */
[----:B------:R-:W-:Y:S01]  /*0ba0*/  FADD R147, -R3, R146 ;  /* 0x0000009203937221 */ /* 0x000fe20000000100 */
[----:B------:R-:W-:-:S02]  /*0bb0*/  HADD2.F32 R154, -RZ, R23.H1_H1 ;  /* 0x30000017ff9a7230 */ /* 0x000fc40000004100 */
[----:B------:R-:W-:Y:S01]  /*0bc0*/  FADD R105, R112, R105 ;  /* 0x0000006970697221 */ /* 0x000fe20000000000 */
[--C-:B------:R-:W-:Y:S02]  /*0bd0*/  HADD2.F32 R146, -RZ, R26.reuse.H0_H0 ;  /* 0x2000001aff927230 */ /* 0x100fe40000004100 */
[----:B------:R-:W-:Y:S01]  /*0be0*/  FMUL R21, R110, R21 ;  /* 0x000000156e157220 */ /* 0x000fe20000400000 */
[----:B------:R-:W-:Y:S02]  /*0bf0*/  HADD2.F32 R8, -RZ, R26.H1_H1 ;  /* 0x3000001aff087230 */ /* 0x000fe40000004100 */
[-C--:B------:R-:W-:Y:S01]  /*0c00*/  FFMA R107, R0, R112.reuse, R107 ;  /* 0x00000070006b7223 */ /* 0x080fe2000000006b */
[----:B------:R-:W-:Y:S01]  /*0c10*/  FMUL R23, R77, R112 ;  /* 0x000000704d177220 */ /* 0x000fe20000400000 */
[----:B------:R-:W-:Y:S01]  /*0c20*/  FADD R75, R116, R75 ;  /* 0x0000004b744b7221 */ /* 0x000fe20000000000 */
[-C--:B------:R-:W-:Y:S01]  /*0c30*/  FFMA R76, R25, R116.reuse, R76 ;  /* 0x00000074194c7223 */ /* 0x080fe2000000004c */
[----:B------:R-:W-:Y:S01]  /*0c40*/  FMUL R26, R79, R116 ;  /* 0x000000744f1a7220 */ /* 0x000fe20000400000 */
[----:B------:R-:W-:Y:S01]  /*0c50*/  FMUL R112, R110, R17 ;  /* 0x000000116e707220 */ /* 0x000fe20000400000 */
[----:B------:R-:W-:-:S02]  /*0c60*/  HADD2.F32 R113, -RZ, R9.H1_H1 ;  /* 0x30000009ff717230 */ /* 0x000fc40000004100 */
[----:B------:R-:W-:Y:S01]  /*0c70*/  FMUL R116, R110, R119 ;  /* 0x000000776e747220 */ /* 0x000fe20000400000 */
[----:B------:R-:W-:Y:S02]  /*0c80*/  HADD2.F32 R122, -RZ, R7.H1_H1 ;  /* 0x30000007ff7a7230 */ /* 0x000fe40000004100 */
[----:B------:R-:W-:Y:S01]  /*0c90*/  FADD R9, -R3, R22 ;  /* 0x0000001603097221 */ /* 0x000fe20000000100 */
[----:B------:R-:W-:Y:S01]  /*0ca0*/  FADD R103, R111, R103 ;  /* 0x000000676f677221 */ /* 0x000fe20000000000 */
[-C--:B------:R-:W-:Y:S01]  /*0cb0*/  FFMA R104, R21, R111.reuse, R104 ;  /* 0x0000006f15687223 */ /* 0x080fe20000000068 */
[----:B------:R-:W-:Y:S01]  /*0cc0*/  FMUL R22, R78, R111 ;  /* 0x0000006f4e167220 */ /* 0x000fe20000400000 */
[----:B------:R-:W-:Y:S01]  /*0cd0*/  FADD R68, R115, R68 ;  /* 0x0000004473447221 */ /* 0x000fe20000000000 */
[-C--:B------:R-:W-:Y:S01]  /*0ce0*/  FFMA R69, R112, R115.reuse, R69 ;  /* 0x0000007370457223 */ /* 0x080fe20000000045 */
[----:B------:R-:W-:Y:S01]  /*0cf0*/  FMUL R111, R81, R115 ;  /* 0x00000073516f7220 */ /* 0x000fe20000400000 */
[----:B------:R-:W-:-:S02]  /*0d00*/  HADD2.F32 R118, -RZ, R5.H1_H1 ;  /* 0x30000005ff767230 */ /* 0x000fc40000004100 */
[----:B------:R-:W-:Y:S01]  /*0d10*/  FADD R64, R10, R64 ;  /* 0x000000400a407221 */ /* 0x000fe20000000000 */
[-C--:B------:R-:W-:Y:S01]  /*0d20*/  FFMA R65, R116, R10.reuse, R65 ;  /* 0x0000000a74417223 */ /* 0x080fe20000000041 */
[----:B------:R-:W-:Y:S01]  /*0d30*/  FMUL R115, R83, R10 ;  /* 0x0000000a53737220 */ /* 0x000fe20000400000 */
[----:B------:R-:W-:Y:S01]  /*0d40*/  FADD R11, RZ, R23 ;  /* 0x00000017ff0b7221 */ /* 0x000fe20000000000 */
[----:B------:R-:W-:Y:S02]  /*0d50*/  HADD2.F32 R124, -RZ, R12.H1_H1 ;  /* 0x3000000cff7c7230 */ /* 0x000fe40000004100 */
[----:B------:R-:W-:Y:S01]  /*0d60*/  FFMA R10, R0, R23, RZ ;  /* 0x00000017000a7223 */ /* 0x000fe200000000ff */
[----:B------:R-:W-:Y:S02]  /*0d70*/  HADD2.F32 R12, -RZ, R16.H0_H0 ;  /* 0x20000010ff0c7230 */ /* 0x000fe40000004100 */
[----:B------:R-:W-:Y:S01]  /*0d80*/  FADD R121, -R3, R122 ;  /* 0x0000007a03797221 */ /* 0x000fe20000000100 */
[----:B------:R-:W-:-:S02]  /*0d90*/  HADD2.F32 R20, -RZ, R20.H1_H1 ;  /* 0x30000014ff147230 */ /* 0x000fc40000004100 */
[C---:B------:R-:W-:Y:S01]  /*0da0*/  FMUL R120, R110.reuse, R125 ;  /* 0x0000007d6e787220 */ /* 0x040fe20000400000 */
[----:B------:R-:W-:Y:S02]  /*0db0*/  HADD2.F32 R138, -RZ, R15.H0_H0 ;  /* 0x2000000fff8a7230 */ /* 0x000fe40000004100 */
[----:B------:R-:W-:Y:S01]  /*0dc0*/  FADD R11, R11, R22 ;  /* 0x000000160b0b7221 */ /* 0x000fe20000000000 */
[----:B------:R-:W-:Y:S01]  /*0dd0*/  FADD R15, -R3, R118 ;  /* 0x00000076030f7221 */ /* 0x000fe20000000100 */
[----:B------:R-:W-:Y:S01]  /*0de0*/  FFMA R10, R21, R22, R10 ;  /* 0x00000016150a7223 */ /* 0x000fe2000000000a */
[----:B------:R-:W-:Y:S01]  /*0df0*/  FMUL R118, R110, R121 ;  /* 0x000000796e767220 */ /* 0x000fe20000400000 */
[C---:B------:R-:W-:Y:S01]  /*0e00*/  FADD R135, -R3.reuse, R136 ;  /* 0x0000008803877221 */ /* 0x040fe20000000100 */
[----:B------:R-:W-:Y:S01]  /*0e10*/  FADD R145, -R3, R20 ;  /* 0x0000001403917221 */ /* 0x000fe20000000100 */
[--C-:B------:R-:W-:Y:S02]  /*0e20*/  HADD2.F32 R7, -RZ, R27.reuse.H0_H0 ;  /* 0x2000001bff077230 */ /* 0x100fe40000004100 */
[----:B------:R-:W-:Y:S01]  /*0e30*/  FADD R60, R12, R60 ;  /* 0x0000003c0c3c7221 */ /* 0x000fe20000000000 */
[----:B------:R-:W-:-:S02]  /*0e40*/  HADD2.F32 R4, -RZ, R27.H1_H1 ;  /* 0x3000001bff047230 */ /* 0x000fc40000004100 */
[-C--:B------:R-:W-:Y:S01]  /*0e50*/  FFMA R53, R120, R12.reuse, R53 ;  /* 0x0000000c78357223 */ /* 0x080fe20000000035 */
[----:B------:R-:W-:Y:S01]  /*0e60*/  FMUL R121, R85, R12 ;  /* 0x0000000c55797220 */ /* 0x000fe20000400000 */
[----:B------:R-:W-:Y:S02]  /*0e70*/  HADD2.F32 R6, -RZ, R6.H1_H1 ;  /* 0x30000006ff067230 */ /* 0x000fe40000004100 */
[----:B------:R-:W-:Y:S01]  /*0e80*/  FMUL R27, R80, R113 ;  /* 0x00000071501b7220 */ /* 0x000fe20000400000 */
[--C-:B------:R-:W-:Y:S02]  /*0e90*/  HADD2.F32 R136, -RZ, R24.reuse.H0_H0 ;  /* 0x20000018ff887230 */ /* 0x100fe40000004100 */
[----:B------:R-:W-:Y:S01]  /*0ea0*/  FADD R12, R11, R26 ;  /* 0x0000001a0b0c7221 */ /* 0x000fe20000000000 */
[----:B------:R-:W-:Y:S02]  /*0eb0*/  HADD2.F32 R20, -RZ, R24.H1_H1 ;  /* 0x30000018ff147230 */ /* 0x000fe40000004100 */
[----:B------:R-:W-:Y:S01]  /*0ec0*/  FMUL R24, R110, R15 ;  /* 0x0000000f6e187220 */ /* 0x000fe20000400000 */
[----:B------:R-:W-:Y:S01]  /*0ed0*/  FFMA R11, R25, R26, R10 ;  /* 0x0000001a190b7223 */ /* 0x000fe2000000000a */
[----:B------:R-:W-:-:S02]  /*0ee0*/  HADD2.F32 R140, -RZ, R19.H0_H0 ;  /* 0x20000013ff8c7230 */ /* 0x000fc40000004100 */
[----:B------:R-:W-:Y:S01]  /*0ef0*/  FADD R12, R12, R27 ;  /* 0x0000001b0c0c7221 */ /* 0x000fe20000000000 */
[----:B------:R-:W-:Y:S02]  /*0f00*/  HADD2.F32 R141, -RZ, R19.H1_H1 ;  /* 0x30000013ff8d7230 */ /* 0x000fe40000004100 */
[----:B------:R-:W-:Y:S01]  /*0f10*/  FADD R19, -R3, R6 ;  /* 0x0000000603137221 */ /* 0x000fe20000000100 */
[C---:B------:R-:W-:Y:S01]  /*0f20*/  FFMA R11, R24.reuse, R27, R11 ;  /* 0x0000001b180b7223 */ /* 0x040fe2000000000b */
[----:B------:R-:W-:Y:S01]  /*0f30*/  FADD R70, R113, R70 ;  /* 0x0000004671467221 */ /* 0x000fe20000000000 */
[----:B------:R-:W-:Y:S01]  /*0f40*/  FFMA R71, R24, R113, R71 ;  /* 0x0000007118477223 */ /* 0x000fe20000000047 */
[----:B------:R-:W-:Y:S01]  /*0f50*/  FMUL R113, R82, R117 ;  /* 0x0000007552717220 */ /* 0x000fe20000400000 */
[----:B------:R-:W-:Y:S01]  /*0f60*/  FADD R12, R12, R111 ;  /* 0x0000006f0c0c7221 */ /* 0x000fe20000000000 */
[----:B------:R-:W-:Y:S01]  /*0f70*/  FMUL R114, R110, R19 ;  /* 0x000000136e727220 */ /* 0x000fe20000400000 */
[----:B------:R-:W-:-:S02]  /*0f80*/  FFMA R11, R112, R111, R11 ;  /* 0x0000006f700b7223 */ /* 0x000fc4000000000b */
[----:B------:R-:W-:Y:S02]  /*0f90*/  FADD R12, R12, R113 ;  /* 0x000000710c0c7221 */ /* 0x000fe40000000000 */
[C---:B------:R-:W-:Y:S01]  /*0fa0*/  FFMA R11, R114.reuse, R113, R11 ;  /* 0x00000071720b7223 */ /* 0x040fe2000000000b */
[----:B------:R-:W-:Y:S01]  /*0fb0*/  FADD R66, R117, R66 ;  /* 0x0000004275427221 */ /* 0x000fe20000000000 */
[----:B------:R-:W-:Y:S01]  /*0fc0*/  FFMA R67, R114, R117, R67 ;  /* 0x0000007572437223 */ /* 0x000fe20000000043 */
[----:B------:R-:W-:Y:S01]  /*0fd0*/  FMUL R117, R84, R123 ;  /* 0x0000007b54757220 */ /* 0x000fe20000400000 */
[----:B------:R-:W-:Y:S01]  /*0fe0*/  FADD R12, R12, R115 ;  /* 0x000000730c0c7221 */ /* 0x000fe20000000000 */
[----:B------:R-:W-:Y:S01]  /*0ff0*/  FFMA R11, R116, R115, R11 ;  /* 0x00000073740b7223 */ /* 0x000fe2000000000b */
[----:B------:R-:W-:Y:S02]  /*1000*/  HADD2.F32 R16, -RZ, R16.H1_H1 ;  /* 0x30000010ff107230 */ /* 0x000fe40000004100 */
[C---:B------:R-:W-:Y:S01]  /*1010*/  FADD R127, -R3.reuse, R124 ;  /* 0x0000007c037f7221 */ /* 0x040fe20000000100 */
[----:B------:R-:W-:Y:S01]  /*1020*/  FADD R12, R12, R117 ;  /* 0x000000750c0c7221 */ /* 0x000fe20000000000 */
[----:B------:R-:W-:Y:S01]  /*1030*/  FFMA R11, R118, R117, R11 ;  /* 0x00000075760b7223 */ /* 0x000fe2000000000b */
[----:B------:R-:W-:Y:S01]  /*1040*/  FADD R129, -R3, R126 ;  /* 0x0000007e03817221 */ /* 0x000fe20000000100 */
[----:B------:R-:W-:Y:S01]  /*1050*/  FMUL R124, R86, R16 ;  /* 0x00000010567c7220 */ /* 0x000fe20000400000 */
[----:B------:R-:W-:Y:S01]  /*1060*/  FADD R13, R12, R121 ;  /* 0x000000790c0d7221 */ /* 0x000fe20000000000 */
[----:B------:R-:W-:Y:S01]  /*1070*/  FMUL R119, R110, R127 ;  /* 0x0000007f6e777220 */ /* 0x000fe20000400000 */
[----:B------:R-:W-:Y:S01]  /*1080*/  FFMA R10, R120, R121, R11 ;  /* 0x00000079780a7223 */ /* 0x000fe2000000000b */
[----:B------:R-:W-:Y:S01]  /*1090*/  FMUL R125, R87, R14 ;  /* 0x0000000e577d7220 */ /* 0x000fe20000400000 */
[----:B------:R-:W-:Y:S01]  /*10a0*/  FADD R12, R13, R124 ;  /* 0x0000007c0d0c7221 */ /* 0x000fe20000000000 */
[----:B------:R-:W-:Y:S01]  /*10b0*/  FADD R131, -R3, R128 ;  /* 0x0000008003837221 */ /* 0x000fe20000000100 */
[----:B------:R-:W-:Y:S01]  /*10c0*/  FMUL R122, R110, R129 ;  /* 0x000000816e7a7220 */ /* 0x000fe20000400000 */
[----:B------:R-:W-:Y:S01]  /*10d0*/  FFMA R11, R119, R124, R10 ;  /* 0x0000007c770b7223 */ /* 0x000fe2000000000a */
[----:B------:R-:W-:-:S02]  /*10e0*/  HADD2.F32 R134, -RZ, R18.H0_H0 ;  /* 0x20000012ff867230 */ /* 0x000fc40000004100 */
[----:B------:R-:W-:Y:S01]  /*10f0*/  FADD R62, R123, R62 ;  /* 0x0000003e7b3e7221 */ /* 0x000fe20000000000 */
[----:B------:R-:W-:Y:S01]  /*1100*/  FFMA R63, R118, R123, R63 ;  /* 0x0000007b763f7223 */ /* 0x000fe2000000003f */
[----:B------:R-:W-:Y:S01]  /*1110*/  FMUL R128, R88, R130 ;  /* 0x0000008258807220 */ /* 0x000fe20000400000 */
[----:B------:R-:W-:Y:S01]  /*1120*/  FADD R13, R12, R125 ;  /* 0x0000007d0c0d7221 */ /* 0x000fe20000000000 */
[----:B------:R-:W-:Y:S01]  /*1130*/  FADD R133, -R3, R132 ;  /* 0x0000008403857221 */ /* 0x000fe20000000100 */
[----:B------:R-:W-:Y:S01]  /*1140*/  FMUL R123, R110, R131 ;  /* 0x000000836e7b7220 */ /* 0x000fe20000400000 */
[----:B------:R-:W-:Y:S01]  /*1150*/  FFMA R10, R122, R125, R11 ;  /* 0x0000007d7a0a7223 */ /* 0x000fe2000000000b */
[----:B------:R-:W-:Y:S02]  /*1160*/  HADD2.F32 R18, -RZ, R18.H1_H1 ;  /* 0x30000012ff127230 */ /* 0x000fe40000004100 */
[----:B------:R-:W-:Y:S01]  /*1170*/  FMUL R127, R89, R134 ;  /* 0x00000086597f7220 */ /* 0x000fe20000400000 */
[----:B------:R-:W-:Y:S01]  /*1180*/  FADD R12, R13, R128 ;  /* 0x000000800d0c7221 */ /* 0x000fe20000000000 */
[----:B------:R-:W-:Y:S01]  /*1190*/  FMUL R126, R110, R133 ;  /* 0x000000856e7e7220 */ /* 0x000fe20000400000 */
[C---:B------:R-:W-:Y:S01]  /*11a0*/  FFMA R11, R123.reuse, R128, R10 ;  /* 0x000000807b0b7223 */ /* 0x040fe2000000000a */
[----:B------:R-:W-:Y:S01]  /*11b0*/  FADD R59, R130, R59 ;  /* 0x0000003b823b7221 */ /* 0x000fe20000000000 */
[----:B------:R-:W-:Y:S01]  /*11c0*/  FFMA R52, R123, R130, R52 ;  /* 0x000000827b347223 */ /* 0x000fe20000000034 */
[----:B------:R-:W-:Y:S01]  /*11d0*/  FMUL R130, R90, R18 ;  /* 0x000000125a827220 */ /* 0x000fe20000400000 */
[----:B------:R-:W-:Y:S01]  /*11e0*/  FADD R13, R12, R127 ;  /* 0x0000007f0c0d7221 */ /* 0x000fe20000000000 */
[----:B------:R-:W-:Y:S01]  /*11f0*/  FADD R137, -R3, R138 ;  /* 0x0000008a03897221 */ /* 0x000fe20000000100 */
[----:B------:R-:W-:Y:S01]  /*1200*/  FMUL R129, R110, R135 ;  /* 0x000000876e817220 */ /* 0x000fe20000400000 */
[----:B------:R-:W-:Y:S01]  /*1210*/  FFMA R10, R126, R127, R11 ;  /* 0x0000007f7e0a7223 */ /* 0x000fe2000000000b */
[----:B------:R-:W-:Y:S01]  /*1220*/  FMUL R132, R91, R140 ;  /* 0x0000008c5b847220 */ /* 0x000fe20000400000 */
[----:B------:R-:W-:Y:S01]  /*1230*/  FADD R13, R13, R130 ;  /* 0x000000820d0d7221 */ /* 0x000fe20000000000 */
[----:B------:R-:W-:Y:S01]  /*1240*/  FMUL R131, R110, R137 ;  /* 0x000000896e837220 */ /* 0x000fe20000400000 */
[----:B------:R-:W-:Y:S01]  /*1250*/  FFMA R10, R129, R130, R10 ;  /* 0x00000082810a7223 */ /* 0x000fe2000000000a */
[----:B------:R-:W-:Y:S01]  /*1260*/  FADD R56, R134, R56 ;  /* 0x0000003886387221 */ /* 0x000fe20000000000 */
[----:B------:R-:W-:Y:S01]  /*1270*/  FFMA R49, R126, R134, R49 ;  /* 0x000000867e317223 */ /* 0x000fe20000000031 */
[C---:B------:R-:W-:Y:S01]  /*1280*/  FMUL R133, R110.reuse, R139 ;  /* 0x0000008b6e857220 */ /* 0x040fe20000400000 */
[----:B------:R-:W-:Y:S01]  /*1290*/  FMUL R135, R110, R143 ;  /* 0x0000008f6e877220 */ /* 0x000fe20000400000 */
[----:B------:R-:W-:Y:S01]  /*12a0*/  FMUL R134, R92, R141 ;  /* 0x0000008d5c867220 */ /* 0x000fe20000400000 */
[----:B------:R-:W-:Y:S01]  /*12b0*/  FMUL R139, R110, R147 ;  /* 0x000000936e8b7220 */ /* 0x000fe20000400000 */
[----:B------:R-:W-:Y:S01]  /*12c0*/  FADD R13, R13, R132 ;  /* 0x000000840d0d7221 */ /* 0x000fe20000000000 */
[----:B------:R-:W-:Y:S01]  /*12d0*/  FADD R149, -R3, R148 ;  /* 0x0000009403957221 */ /* 0x000fe20000000100 */
[----:B------:R-:W-:Y:S01]  /*12e0*/  FFMA R10, R131, R132, R10 ;  /* 0x00000084830a7223 */ /* 0x000fe2000000000a */
[----:B------:R-:W-:Y:S01]  /*12f0*/  FADD R151, -R3, R150 ;  /* 0x0000009603977221 */ /* 0x000fe20000000100 */
[----:B------:R-:W-:Y:S01]  /*1300*/  FADD R55, R140, R55 ;  /* 0x000000378c377221 */ /* 0x000fe20000000000 */
[----:B------:R-:W-:Y:S01]  /*1310*/  FFMA R48, R131, R140, R48 ;  /* 0x0000008c83307223 */ /* 0x000fe20000000030 */
[----:B------:R-:W-:Y:S01]  /*1320*/  FADD R36, R136, R36 ;  /* 0x0000002488247221 */ /* 0x000fe20000000000 */
[-C--:B------:R-:W-:Y:S01]  /*1330*/  FFMA R44, R135, R136.reuse, R44 ;  /* 0x00000088872c7223 */ /* 0x080fe2000000002c */
[----:B------:R-:W-:Y:S01]  /*1340*/  FMUL R136, R93, R136 ;  /* 0x000000885d887220 */ /* 0x000fe20000400000 */
[----:B------:R-:W-:Y:S01]  /*1350*/  FADD R34, R142, R34 ;  /* 0x000000228e227221 */ /* 0x000fe20000000000 */
[-C--:B------:R-:W-:Y:S01]  /*1360*/  FFMA R42, R139, R142.reuse, R42 ;  /* 0x0000008e8b2a7223 */ /* 0x080fe2000000002a */
[----:B------:R-:W-:Y:S01]  /*1370*/  FMUL R140, R95, R142 ;  /* 0x0000008e5f8c7220 */ /* 0x000fe20000400000 */
[----:B------:R-:W-:Y:S01]  /*1380*/  FADD R13, R13, R134 ;  /* 0x000000860d0d7221 */ /* 0x000fe20000000000 */
[C---:B------:R-:W-:Y:S01]  /*1390*/  FMUL R142, R110.reuse, R149 ;  /* 0x000000956e8e7220 */ /* 0x040fe20000400000 */
[----:B------:R-:W-:Y:S01]  /*13a0*/  FFMA R10, R133, R134, R10 ;  /* 0x00000086850a7223 */ /* 0x000fe2000000000a */
[----:B------:R-:W-:Y:S01]  /*13b0*/  FMUL R143, R110, R151 ;  /* 0x000000976e8f7220 */ /* 0x000fe20000400000 */
[----:B------:R-:W-:Y:S01]  /*13c0*/  FADD R47, R141, R47 ;  /* 0x0000002f8d2f7221 */ /* 0x000fe20000000000 */
[----:B------:R-:W-:Y:S01]  /*13d0*/  FFMA R46, R133, R141, R46 ;  /* 0x0000008d852e7223 */ /* 0x000fe2000000002e */
[----:B------:R-:W-:Y:S01]  /*13e0*/  FMUL R137, R94, R20 ;  /* 0x000000145e897220 */ /* 0x000fe20000400000 */
[----:B------:R-:W-:Y:S01]  /*13f0*/  FADD R12, R13, R136 ;  /* 0x000000880d0c7221 */ /* 0x000fe20000000000 */
[----:B------:R-:W-:Y:S01]  /*1400*/  FMUL R138, R110, R145 ;  /* 0x000000916e8a7220 */ /* 0x000fe20000400000 */
[----:B------:R-:W-:Y:S01]  /*1410*/  FADD R35, R144, R35 ;  /* 0x0000002390237221 */ /* 0x000fe20000000000 */
[-C--:B------:R-:W-:Y:S01]  /*1420*/  FFMA R43, R142, R144.reuse, R43 ;  /* 0x000000908e2b7223 */ /* 0x080fe2000000002b */
[----:B------:R-:W-:Y:S01]  /*1430*/  FMUL R141, R96, R144 ;  /* 0x00000090608d7220 */ /* 0x000fe20000400000 */
[----:B------:R-:W-:Y:S01]  /*1440*/  FFMA R11, R135, R136, R10 ;  /* 0x00000088870b7223 */ /* 0x000fe2000000000a */
[----:B------:R-:W-:Y:S01]  /*1450*/  FADD R32, R146, R32 ;  /* 0x0000002092207221 */ /* 0x000fe20000000000 */
[-C--:B------:R-:W-:Y:S01]  /*1460*/  FFMA R40, R143, R146.reuse, R40 ;  /* 0x000000928f287223 */ /* 0x080fe20000000028 */
[----:B------:R-:W-:Y:S01]  /*1470*/  FMUL R144, R97, R146 ;  /* 0x0000009261907220 */ /* 0x000fe20000400000 */
[----:B------:R-:W-:Y:S01]  /*1480*/  FMUL R146, R110, R9 ;  /* 0x000000096e927220 */ /* 0x000fe20000400000 */
[----:B------:R-:W-:Y:S01]  /*1490*/  FADD R9, R12, R137 ;  /* 0x000000890c097221 */ /* 0x000fe20000000000 */
[----:B------:R-:W-:Y:S01]  /*14a0*/  FFMA R10, R138, R137, R11 ;  /* 0x000000898a0a7223 */ /* 0x000fe2000000000b */
[----:B------:R-:W-:-:S02]  /*14b0*/  FADD R5, -R3, R152 ;  /* 0x0000009803057221 */ /* 0x000fc40000000100 */
[----:B------:R-:W-:Y:S01]  /*14c0*/  FADD R12, R9, R140 ;  /* 0x0000008c090c7221 */ /* 0x000fe20000000000 */
[----:B------:R-:W-:Y:S01]  /*14d0*/  FFMA R9, R139, R140, R10 ;  /* 0x0000008c8b097223 */ /* 0x000fe2000000000a */
[----:B------:R-:W-:Y:S01]  /*14e0*/  FMUL R147, R110, R5 ;  /* 0x000000056e937220 */ /* 0x000fe20000400000 */
[----:B------:R-:W-:Y:S01]  /*14f0*/  FADD R33, R8, R33 ;  /* 0x0000002108217221 */ /* 0x000fe20000000000 */
[-C--:B------:R-:W-:Y:S01]  /*1500*/  FFMA R41, R146, R8.reuse, R41 ;  /* 0x0000000892297223 */ /* 0x080fe20000000029 */
[----:B------:R-:W-:Y:S01]  /*1510*/  FMUL R145, R98, R8 ;  /* 0x0000000862917220 */ /* 0x000fe20000400000 */
[----:B------:R-:W-:Y:S01]  /*1520*/  FADD R5, R12, R141 ;  /* 0x0000008d0c057221 */ /* 0x000fe20000000000 */
[----:B------:R-:W-:-:S03]  /*1530*/  FFMA R8, R142, R141, R9 ;  /* 0x0000008d8e087223 */ /* 0x000fc60000000009 */
[----:B------:R-:W-:Y:S01]  /*1540*/  FADD R10, R5, R144 ;  /* 0x00000090050a7221 */ /* 0x000fe20000000000 */
[----:B------:R-:W-:Y:S01]  /*1550*/  FFMA R5, R143, R144, R8 ;  /* 0x000000908f057223 */ /* 0x000fe20000000008 */
[----:B------:R-:W-:Y:S01]  /*1560*/  FADD R30, R7, R30 ;  /* 0x0000001e071e7221 */ /* 0x000fe20000000000 */
[-C--:B------:R-:W-:Y:S01]  /*1570*/  FFMA R38, R147, R7.reuse, R38 ;  /* 0x0000000793267223 */ /* 0x080fe20000000026 */
[----:B------:R-:W-:Y:S01]  /*1580*/  FMUL R148, R99, R7 ;  /* 0x0000000763947220 */ /* 0x000fe20000400000 */
[----:B------:R-:W-:Y:S01]  /*1590*/  FADD R3, -R3, R154 ;  /* 0x0000009a03037221 */ /* 0x000fe20000000100 */
[----:B------:R-:W-:Y:S01]  /*15a0*/  SHF.R.U32.HI R2, RZ, 0x5, R29 ;  /* 0x00000005ff027819 */ /* 0x000fe2000001161d */
        /* <DEDUP_REMOVED lines=39> */
.L_x_2900:
[----:B------:R-:W3:Y:S01]  /*1820*/  @!P2 S2R R4, SR_CgaCtaId ;  /* 0x000000000004a919 */ /* 0x000ee20000008800 */
[----:B------:R-:W-:Y:S01]  /*1830*/  LOP3.LUT R2, R2, 0x7, RZ, 0xc0, !PT ;  /* 0x0000000702027812 */ /* 0x000fe200078ec0ff */
[----:B------:R-:W4:Y:S01]  /*1840*/  LDC R152, c[0x0][0x210] ;  /* 0x00008400ff987b82 */ /* 0x000f220000000800 */
[----:B------:R-:W-:Y:S01]  /*1850*/  @!P2 MOV R3, 0x400 ;  /* 0x000004000003a802 */ /* 0x000fe20000000f00 */
[----:B------:R-:W-:Y:S05]  /*1860*/  WARPSYNC.ALL ;  /* 0x0000000000007948 */ /* 0x000fea0003800000 */
[----:B------:R-:W-:Y:S01]  /*1870*/  LOP3.LUT P1, RZ, R2, 0x1f, R29, 0xf8, !PT ;  /* 0x0000001f02ff7812 */ /* 0x000fe2000782f81d */
[----:B------:R-:W-:Y:S01]  /*1880*/  BSSY B0, `(.L_x_2885) ;  /* 0x000002a000007945 */ /* 0x000fe20003800000 */
[----:B------:R-:W-:-:S02]  /*1890*/  @!P2 IADD3 R2, R6, R2, RZ ;  /* 0x000000020602a210 */ /* 0x000fc40007ffe0ff */
[----:B------:R-:W-:Y:S02]  /*18a0*/  CS2R R18, SRZ ;  /* 0x0000000000127805 */ /* 0x000fe4000001ff00 */
[----:B------:R-:W-:Y:S02]  /*18b0*/  LOP3.LUT R155, R102, 0x1, RZ, 0xc0, !PT ;  /* 0x00000001669b7812 */ /* 0x000fe400078ec0ff */
[----:B------:R-:W-:Y:S02]  /*18c0*/  LEA.HI R20, R29, R28, RZ, 0x18 ;  /* 0x0000001c1d147211 */ /* 0x000fe400078fc0ff */
[----:B------:R-:W-:Y:S02]  /*18d0*/  IADD3 R12, -R155, RZ, RZ ;  /* 0x000000ff9b0c7210 */ /* 0x000fe40007ffe1ff */
[----:B----4-:R-:W-:-:S04]  /*18e0*/  SHF.L.U32 R11, R152, 0x3, RZ ;  /* 0x00000003980b7819 */ /* 0x010fc800000006ff */
[----:B------:R-:W-:Y:S02]  /*18f0*/  LOP3.LUT R11, R12, R11, RZ, 0xc0, !PT ;  /* 0x0000000b0c0b7212 */ /* 0x000fe400078ec0ff */
[----:B---3--:R-:W-:Y:S01]  /*1900*/  @!P2 LEA R3, R4, R3, 0x18 ;  /* 0x000000030403a211 */ /* 0x008fe200078ec0ff */
[----:B-1----:R-:W-:Y:S01]  /*1910*/  FADD R4, R8, R5 ;  /* 0x0000000508047221 */ /* 0x002fe20000000000 */
[----:B--2---:R-:W-:Y:S01]  /*1920*/  FADD R5, R10, R7 ;  /* 0x000000070a057221 */ /* 0x004fe20000000000 */
[----:B0-----:R-:W-:Y:S02]  /*1930*/  SHF.L.U32 R8, R20, 0x3, RZ ;  /* 0x0000000314087819 */ /* 0x001fe400000006ff */
[----:B------:R-:W-:Y:S02]  /*1940*/  @!P2 LEA R9, R2, R3, 0x3 ;  /* 0x000000030209a211 */ /* 0x000fe400078e18ff */
[----:B------:R-:W0:Y:S03]  /*1950*/  @!P1 LDC.64 R2, c[0x0][0x240] ;  /* 0x00009000ff029b82 */ /* 0x000e260000000a00 */
        /* <DEDUP_REMOVED lines=28> */
.L_x_2886:
[----:B------:R-:W-:Y:S05]  /*1b20*/  BSYNC B0 ;  /* 0x0000000000007941 */ /* 0x000fea0003800000 */
.L_x_2885:
        /* <DEDUP_REMOVED lines=24> */
.L_x_2888:
[----:B------:R-:W2:Y:S04]  /*1cb0*/  LDG.E.STRONG.GPU R4, desc[UR6][R2.64] ;  /* 0x0000000602047981 */ /* 0x000ea8000c1ef900 */
[----:B--2---:R-:W-:Y:S01]  /*1cc0*/  CCTL.IVALL ;  /* 0x00000000ff00798f */ /* 0x004fe20002000000 */
[----:B------:R-:W-:Y:S05]  /*1cd0*/  YIELD ;  /* 0x0000000000007946 */ /* 0x000fea0003800000 */
[----:B------:R-:W-:-:S13]  /*1ce0*/  ISETP.NE.AND P1, PT, R4, R9, PT ;  /* 0x000000090400720c */ /* 0x000fda0003f25270 */
[----:B------:R-:W-:Y:S05]  /*1cf0*/  @P1 BRA `(.L_x_2888) ;  /* 0xfffffffc00ec1947 */ /* 0x000fea000383ffff */
.L_x_2887:
        /* <DEDUP_REMOVED lines=116> */
[----:B------:R-:W-:Y:S01]  /*2440*/  IMAD.WIDE.U32 R2, R109, 0x10, R2 ;  /* 0x000000106d027825 */ /* 0x000fe200078e0002 */
[----:B------:R-:W-:Y:S02]  /*2450*/  F2FP.F16.F32.PACK_AB R11, R22, R11 ;  /* 0x0000000b160b723e */ /* 0x000fe400000000ff */
[----:B------:R-:W-:Y:S01]  /*2460*/  F2FP.F16.F32.PACK_AB R10, R129, R10 ;  /* 0x0000000a810a723e */ /* 0x000fe200000000ff */
[----:B------:R0:W-:Y:S01]  /*2470*/  STG.E.128 desc[UR6][R16.64], R4 ;  /* 0x0000000410007986 */ /* 0x0001e2000c101d06 */
[----:B------:R-:W-:-:S02]  /*2480*/  F2FP.F16.F32.PACK_AB R9, R14, R9 ;  /* 0x000000090e09723e */ /* 0x000fc400000000ff */
[----:B------:R-:W-:Y:S02]  /*2490*/  F2FP.F16.F32.PACK_AB R8, R12, R121 ;  /* 0x000000790c08723e */ /* 0x000fe400000000ff */
[----:B------:R-:W-:Y:S02]  /*24a0*/  F2FP.F16.F32.PACK_AB R15, R110, R15 ;  /* 0x0000000f6e0f723e */ /* 0x000fe400000000ff */
        /* <DEDUP_REMOVED lines=46> */
.L_x_2883:
        /* <DEDUP_REMOVED lines=29> */
.L_x_2884:
[----:B------:R-:W-:Y:S01]  /*2960*/  HFMA2.MMA R15, -RZ, RZ, 0, 9.5367431640625e-07 ;  /* 0x00000010ff0f7435 */ /* 0x000fe200000001ff */
[----:B------:R-:W-:Y:S02]  /*2970*/  MOV R14, R10 ;  /* 0x0000000a000e7202 */ /* 0x000fe40000000f00 */
[----:B------:R-:W-:Y:S02]  /*2980*/  MOV R16, 0x1f ;  /* 0x0000001f00107802 */ /* 0x000fe40000000f00 */
[----:B------:R-:W-:-:S07]  /*2990*/  MOV R11, 0xffffffff ;  /* 0xffffffff000b7802 */ /* 0x000fce0000000f00 */
[----:B------:R-:W-:Y:S05]  /*29a0*/  WARPSYNC.COLLECTIVE R11, `(.L_x_2890) ;  /* 0x000000000b087348 */ /* 0x000fea0003c00000 */
[----:B------:R0:W1:Y:S02]  /*29b0*/  SHFL.DOWN P1, R13, R14, R15, R16 ;  /* 0x0800000f0e0d7389 */ /* 0x0000640000020010 */
[----:B01----:R-:W-:Y:S01]  /*29c0*/  ENDCOLLECTIVE ;  /* 0x000000000000791b */ /* 0x003fe20003800000 */
.L_x_2890:
[----:B------:R-:W-:Y:S02]  /*29d0*/  MOV R14, R8 ;  /* 0x00000008000e7202 */ /* 0x000fe40000000f00 */
[----:B------:R-:W-:-:S07]  /*29e0*/  MOV R3, R13 ;  /* 0x0000000d00037202 */ /* 0x000fce0000000f00 */
[----:B------:R-:W-:Y:S05]  /*29f0*/  WARPSYNC.COLLECTIVE R11, `(.L_x_2891) ;  /* 0x000000000b087348 */ /* 0x000fea0003c00000 */
[----:B------:R0:W1:Y:S02]  /*2a00*/  SHFL.DOWN P1, R13, R14, R15, R16 ;  /* 0x0800000f0e0d7389 */ /* 0x0000640000020010 */
[----:B01----:R-:W-:Y:S01]  /*2a10*/  ENDCOLLECTIVE ;  /* 0x000000000000791b */ /* 0x003fe20003800000 */
.L_x_2891:
[----:B------:R-:W-:Y:S01]  /*2a20*/  FADD R3, R10, R3 ;  /* 0x000000030a037221 */ /* 0x000fe20000000000 */
[----:B------:R-:W-:-:S04]  /*2a30*/  HFMA2.MMA R15, -RZ, RZ, 0, 4.76837158203125e-07 ;  /* 0x00000008ff0f7435 */ /* 0x000fc800000001ff */
[----:B------:R-:W-:Y:S02]  /*2a40*/  MOV R14, R3 ;  /* 0x00000003000e7202 */ /* 0x000fe40000000f00 */
[----:B------:R-:W-:-:S07]  /*2a50*/  MOV R5, R13 ;  /* 0x0000000d00057202 */ /* 0x000fce0000000f00 */
[----:B------:R-:W-:Y:S05]  /*2a60*/  WARPSYNC.COLLECTIVE R11, `(.L_x_2892) ;  /* 0x000000000b087348 */ /* 0x000fea0003c00000 */
[----:B------:R0:W1:Y:S02]  /*2a70*/  SHFL.DOWN P1, R13, R14, R15, R16 ;  /* 0x0800000f0e0d7389 */ /* 0x0000640000020010 */
[----:B01----:R-:W-:Y:S01]  /*2a80*/  ENDCOLLECTIVE ;  /* 0x000000000000791b */ /* 0x003fe20003800000 */
.L_x_2892:
[----:B------:R-:W-:-:S05]  /*2a90*/  FADD R5, R8, R5 ;  /* 0x0000000508057221 */ /* 0x000fca0000000000 */
[----:B------:R-:W-:Y:S02]  /*2aa0*/  MOV R14, R5 ;  /* 0x00000005000e7202 */ /* 0x000fe40000000f00 */
[----:B------:R-:W-:-:S07]  /*2ab0*/  MOV R4, R13 ;  /* 0x0000000d00047202 */ /* 0x000fce0000000f00 */
[----:B------:R-:W-:Y:S05]  /*2ac0*/  WARPSYNC.COLLECTIVE R11, `(.L_x_2893) ;  /* 0x000000000b087348 */ /* 0x000fea0003c00000 */
[----:B------:R0:W1:Y:S02]  /*2ad0*/  SHFL.DOWN P1, R13, R14, R15, R16 ;  /* 0x0800000f0e0d7389 */ /* 0x0000640000020010 */
[----:B01----:R-:W-:Y:S01]  /*2ae0*/  ENDCOLLECTIVE ;  /* 0x000000000000791b */ /* 0x003fe20003800000 */
.L_x_2893:
[----:B------:R-:W-:Y:S01]  /*2af0*/  FADD R4, R3, R4 ;  /* 0x0000000403047221 */ /* 0x000fe20000000000 */
[----:B------:R-:W-:-:S04]  /*2b00*/  HFMA2.MMA R15, -RZ, RZ, 0, 2.384185791015625e-07 ;  /* 0x00000004ff0f7435 */ /* 0x000fc800000001ff */
[----:B------:R-:W-:Y:S02]  /*2b10*/  MOV R14, R4 ;  /* 0x00000004000e7202 */ /* 0x000fe40000000f00 */
[----:B------:R-:W-:-:S07]  /*2b20*/  MOV R12, R13 ;  /* 0x0000000d000c7202 */ /* 0x000fce0000000f00 */
[----:B------:R-:W-:Y:S05]  /*2b30*/  WARPSYNC.COLLECTIVE R11, `(.L_x_2894) ;  /* 0x000000000b087348 */ /* 0x000fea0003c00000 */
[----:B------:R0:W1:Y:S02]  /*2b40*/  SHFL.DOWN P1, R13, R14, R15, R16 ;  /* 0x0800000f0e0d7389 */ /* 0x0000640000020010 */
[----:B01----:R-:W-:Y:S01]  /*2b50*/  ENDCOLLECTIVE ;  /* 0x000000000000791b */ /* 0x003fe20003800000 */
.L_x_2894:
[----:B------:R-:W-:-:S05]  /*2b60*/  FADD R12, R5, R12 ;  /* 0x0000000c050c7221 */ /* 0x000fca0000000000 */
[----:B------:R-:W-:Y:S02]  /*2b70*/  MOV R14, R12 ;  /* 0x0000000c000e7202 */ /* 0x000fe40000000f00 */
[----:B------:R-:W-:-:S07]  /*2b80*/  MOV R7, R13 ;  /* 0x0000000d00077202 */ /* 0x000fce0000000f00 */
[----:B------:R-:W-:Y:S05]  /*2b90*/  WARPSYNC.COLLECTIVE R11, `(.L_x_2895) ;  /* 0x000000000b087348 */ /* 0x000fea0003c00000 */
[----:B------:R0:W1:Y:S02]  /*2ba0*/  SHFL.DOWN P1, R13, R14, R15, R16 ;  /* 0x0800000f0e0d7389 */ /* 0x0000640000020010 */
[----:B01----:R-:W-:Y:S01]  /*2bb0*/  ENDCOLLECTIVE ;  /* 0x000000000000791b */ /* 0x003fe20003800000 */
.L_x_2895:
[----:B------:R-:W-:Y:S01]  /*2bc0*/  FADD R7, R4, R7 ;  /* 0x0000000704077221 */ /* 0x000fe20000000000 */
[----:B------:R-:W-:-:S04]  /*2bd0*/  HFMA2.MMA R15, -RZ, RZ, 0, 1.1920928955078125e-07 ;  /* 0x00000002ff0f7435 */ /* 0x000fc800000001ff */
[----:B------:R-:W-:Y:S02]  /*2be0*/  MOV R14, R7 ;  /* 0x00000007000e7202 */ /* 0x000fe40000000f00 */
[----:B------:R-:W-:-:S07]  /*2bf0*/  MOV R9, R13 ;  /* 0x0000000d00097202 */ /* 0x000fce0000000f00 */
[----:B------:R-:W-:Y:S05]  /*2c00*/  WARPSYNC.COLLECTIVE R11, `(.L_x_2896) ;  /* 0x000000000b087348 */ /* 0x000fea0003c00000 */
[----:B------:R0:W1:Y:S02]  /*2c10*/  SHFL.DOWN P1, R13, R14, R15, R16 ;  /* 0x0800000f0e0d7389 */ /* 0x0000640000020010 */
[----:B01----:R-:W-:Y:S01]  /*2c20*/  ENDCOLLECTIVE ;  /* 0x000000000000791b */ /* 0x003fe20003800000 */
.L_x_2896:
[----:B------:R-:W-:-:S05]  /*2c30*/  FADD R9, R12, R9 ;  /* 0x000000090c097221 */ /* 0x000fca0000000000 */
[----:B------:R-:W-:Y:S02]  /*2c40*/  MOV R14, R9 ;  /* 0x00000009000e7202 */ /* 0x000fe40000000f00 */
[----:B------:R-:W-:-:S07]  /*2c50*/  MOV R8, R13 ;  /* 0x0000000d00087202 */ /* 0x000fce0000000f00 */
[----:B------:R-:W-:Y:S05]  /*2c60*/  WARPSYNC.COLLECTIVE R11, `(.L_x_2897) ;  /* 0x000000000b087348 */ /* 0x000fea0003c00000 */
[----:B------:R0:W1:Y:S02]  /*2c70*/  SHFL.DOWN P1, R13, R14, R15, R16 ;  /* 0x0800000f0e0d7389 */ /* 0x0000640000020010 */
[----:B01----:R-:W-:Y:S01]  /*2c80*/  ENDCOLLECTIVE ;  /* 0x000000000000791b */ /* 0x003fe20003800000 */
.L_x_2897:
[----:B------:R-:W-:Y:S01]  /*2c90*/  FADD R8, R7, R8 ;  /* 0x0000000807087221 */ /* 0x000fe20000000000 */
[----:B------:R-:W-:-:S04]  /*2ca0*/  HFMA2.MMA R15, -RZ, RZ, 0, 5.9604644775390625e-08 ;  /* 0x00000001ff0f7435 */ /* 0x000fc800000001ff */
[----:B------:R-:W-:Y:S02]  /*2cb0*/  MOV R14, R8 ;  /* 0x00000008000e7202 */ /* 0x000fe40000000f00 */
[----:B------:R-:W-:-:S07]  /*2cc0*/  MOV R10, R13 ;  /* 0x0000000d000a7202 */ /* 0x000fce0000000f00 */
[----:B------:R-:W-:Y:S05]  /*2cd0*/  WARPSYNC.COLLECTIVE R11, `(.L_x_2898) ;  /* 0x000000000b087348 */ /* 0x000fea0003c00000 */
[----:B------:R0:W1:Y:S02]  /*2ce0*/  SHFL.DOWN P1, R13, R14, R15, R16 ;  /* 0x0800000f0e0d7389 */ /* 0x0000640000020010 */
[----:B01----:R-:W-:Y:S01]  /*2cf0*/  ENDCOLLECTIVE ;  /* 0x000000000000791b */ /* 0x003fe20003800000 */
.L_x_2898:
[----:B------:R-:W-:-:S05]  /*2d00*/  FADD R10, R9, R10 ;  /* 0x0000000a090a7221 */ /* 0x000fca0000000000 */
[----:B------:R-:W-:Y:S02]  /*2d10*/  MOV R14, R10 ;  /* 0x0000000a000e7202 */ /* 0x000fe40000000f00 */
[----:B------:R-:W-:-:S07]  /*2d20*/  MOV R5, R13 ;  /* 0x0000000d00057202 */ /* 0x000fce0000000f00 */
[----:B------:R-:W-:Y:S05]  /*2d30*/  WARPSYNC.COLLECTIVE R11, `(.L_x_2899) ;  /* 0x000000000b087348 */ /* 0x000fea0003c00000 */
[----:B------:R0:W1:Y:S02]  /*2d40*/  SHFL.DOWN P1, R13, R14, R15, R16 ;  /* 0x0800000f0e0d7389 */ /* 0x0000640000020010 */
[----:B01----:R-:W-:Y:S01]  /*2d50*/  ENDCOLLECTIVE ;  /* 0x000000000000791b */ /* 0x003fe20003800000 */
.L_x_2899:
[----:B------:R-:W-:Y:S01]  /*2d60*/  MOV R7, R13 ;  /* 0x0000000d00077202 */ /* 0x000fe20000000f00 */
[----:B------:R-:W-:Y:S06]  /*2d70*/  BRA `(.L_x_2900) ;  /* 0xffffffe800a87947 */ /* 0x000fec000383ffff */
.L_x_2901:
        /* <DEDUP_REMOVED lines=16> */
.L_x_7910:


//--------------------- .text._ZN18transformer_engine13normalization28ln_bwd_finalize_tuned_kernelINS0_22Kernel_traits_finalizeILj49152EffffjLj1024ELj4ENS0_18Kernel_traits_baseILj49152EffffjLj1024EEEEEEEvNS0_20BackwardKernelParamsE --------------------------
	.section	.text._ZN18transformer_engine13normalization28ln_bwd_finalize_tuned_kernelINS0_22Kernel_traits_finalizeILj49152EffffjLj1024ELj4ENS0_18Kernel_traits_baseILj49152EffffjLj1024EEEEEEEvNS0_20BackwardKernelParamsE,"ax",@progbits
	.align	128
        .global         _ZN18transformer_engine13normalization28ln_bwd_finalize_tuned_kernelINS0_22Kernel_traits_finalizeILj49152EffffjLj1024ELj4ENS0_18Kernel_traits_baseILj49152EffffjLj1024EEEEEEEvNS0_20BackwardKernelParamsE
        .type           _ZN18transformer_engine13normalization28ln_bwd_finalize_tuned_kernelINS0_22Kernel_traits_finalizeILj49152EffffjLj1024ELj4ENS0_18Kernel_traits_baseILj49152EffffjLj1024EEEEEEEvNS0_20BackwardKernelParamsE,@function
        .size           _ZN18transformer_engine13normalization28ln_bwd_finalize_tuned_kernelINS0_22Kernel_traits_finalizeILj49152EffffjLj1024ELj4ENS0_18Kernel_traits_baseILj49152EffffjLj1024EEEEEEEvNS0_20BackwardKernelParamsE,(.L_x_7911 - _ZN18transformer_engine13normalization28ln_bwd_finalize_tuned_kernelINS0_22Kernel_traits_finalizeILj49152EffffjLj1024ELj4ENS0_18Kernel_traits_baseILj49152EffffjLj1024EEEEEEEvNS0_20BackwardKernelParamsE)
        .other          _ZN18transformer_engine13normalization28ln_bwd_finalize_tuned_kernelINS0_22Kernel_traits_finalizeILj49152EffffjLj1024ELj4ENS0_18Kernel_traits_baseILj49152EffffjLj1024EEEEEEEvNS0_20BackwardKernelParamsE,@"STO_CUDA_ENTRY STV_DEFAULT"
_ZN18transformer_engine13normalization28ln_bwd_finalize_tuned_kernelINS0_22Kernel_traits_finalizeILj49152EffffjLj1024ELj4ENS0_18Kernel_traits_baseILj49152EffffjLj1024EEEEEEEvNS0_20BackwardKernelParamsE:
.text._ZN18transformer_engine13normalization28ln_bwd_finalize_tuned_kernelINS0_22Kernel_traits_finalizeILj49152EffffjLj1024ELj4ENS0_18Kernel_traits_baseILj49152EffffjLj1024EEEEEEEvNS0_20BackwardKernelParamsE:
        /* <DEDUP_REMOVED lines=11> */
[----:B------:R-:W-:Y:S01]  /*00b0*/  SHF.L.U32 R6, R6, 0x4, RZ ;  /* 0x0000000406067819 */ /* 0x000fe200000006ff */
[----:B------:R-:W-:Y:S01]  /*00c0*/  ULDC.64 UR6, c[0x0][0x208] ;  /* 0x0000820000067ab9 */ /* 0x000fe20000000a00 */
[----:B------:R-:W-:Y:S02]  /*00d0*/  LOP3.LUT R7, R0, 0x3fffffe0, RZ, 0xc0, !PT ;  /* 0x3fffffe000077812 */ /* 0x000fe400078ec0ff */
[----:B------:R-:W-:Y:S02]  /*00e0*/  LOP3.LUT R4, R3, 0x1f, R0, 0x78, !PT ;  /* 0x0000001f03047812 */ /* 0x000fe400078e7800 */
[----:B------:R-:W-:Y:S02]  /*00f0*/  LOP3.LUT R9, R6, 0x7ffffff0, RZ, 0xc0, !PT ;  /* 0x7ffffff006097812 */ /* 0x000fe400078ec0ff */
[----:B------:R-:W-:-:S03]  /*0100*/  IADD3 R7, R7, R4, RZ ;  /* 0x0000000407077210 */ /* 0x000fc60007ffe0ff */
[----:B------:R-:W-:Y:S01]  /*0110*/  IMAD.IADD R6, R2, 0x1, R9 ;  /* 0x0000000102067824 */ /* 0x000fe200078e0209 */
[----:B0-----:R-:W-:-:S06]  /*0120*/  ULEA UR4, UR5, UR4, 0x18 ;  /* 0x0000000405047291 */ /* 0x001fcc000f8ec03f */
[----:B------:R-:W-:-:S07]  /*0130*/  LEA R7, R7, UR4, 0x2 ;  /* 0x0000000407077c11 */ /* 0x000fce000f8e10ff */
.L_x_2913:
[----:B012---:R-:W0:Y:S01]  /*0140*/  LDC R8, c[0x0][0x210] ;  /* 0x00008400ff087b82 */ /* 0x007e220000000800 */
[----:B------:R-:W-:Y:S01]  /*0150*/  BSSY B0, `(.L_x_2902) ;  /* 0x0000060000007945 */ /* 0x000fe20003800000 */
[----:B------:R-:W-:Y:S01]  /*0160*/  HFMA2.MMA R26, -RZ, RZ, 0, 0 ;  /* 0x00000000ff1a7435 */ /* 0x000fe200000001ff */
[----:B------:R-:W-:Y:S02]  /*0170*/  MOV R10, RZ ;  /* 0x000000ff000a7202 */ /* 0x000fe40000000f00 */
[----:B0-----:R-:W-:-:S13]  /*0180*/  ISETP.GE.U32.AND P0, PT, R3, R8, PT ;  /* 0x000000080300720c */ /* 0x001fda0003f06070 */
[----:B------:R-:W-:Y:S05]  /*0190*/  @P0 BRA `(.L_x_2903) ;  /* 0x00000004006c0947 */ /* 0x000fea0003800000 */
[----:B------:R-:W-:Y:S01]  /*01a0*/  ISETP.GE.U32.AND P1, PT, R3, R8, PT ;  /* 0x000000080300720c */ /* 0x000fe20003f26070 */
[----:B------:R-:W-:-:S12]  /*01b0*/  IMAD.MOV.U32 R24, RZ, RZ, R3 ;  /* 0x000000ffff187224 */ /* 0x000fd800078e0003 */
        /* <DEDUP_REMOVED lines=8> */
[CC--:B------:R-:W-:Y:S02]  /*0240*/  ISETP.GE.U32.AND P0, PT, R24.reuse, R8.reuse, PT ;  /* 0x000000081800720c */ /* 0x0c0fe40003f06070 */
[----:B------:R-:W-:-:S04]  /*0250*/  IADD3 R9, -R24, R8, RZ ;  /* 0x0000000818097210 */ /* 0x000fc80007ffe1ff */
[----:B------:R-:W-:Y:S01]  /*0260*/  ISETP.LE.U32.OR P0, PT, R9, 0x60, P0 ;  /* 0x000000600900780c */ /* 0x000fe20000703470 */
[----:B------:R-:W-:Y:S01]  /*0270*/  IMAD.MOV.U32 R10, RZ, RZ, RZ ;  /* 0x000000ffff0a7224 */ /* 0x000fe200078e00ff */
[----:B------:R-:W-:Y:S01]  /*0280*/  MOV R26, RZ ;  /* 0x000000ff001a7202 */ /* 0x000fe20000000f00 */
[----:B------:R-:W-:Y:S02]  /*0290*/  BSSY B1, `(.L_x_2904) ;  /* 0x0000028000017945 */ /* 0x000fe40003800000 */
[----:B--2---:R-:W-:Y:S02]  /*02a0*/  @P1 FADD R10, R10, R13 ;  /* 0x0000000d0a0a1221 */ /* 0x004fe40000000000 */
[----:B---3--:R-:W-:Y:S01]  /*02b0*/  @P1 FADD R26, R26, R15 ;  /* 0x0000000f1a1a1221 */ /* 0x008fe20000000000 */
[----:B------:R-:W-:-:S05]  /*02c0*/  PLOP3.LUT P1, PT, P1, PT, PT, 0x8, 0x0 ;  /* 0x000000000000781c */ /* 0x000fca0000f2e170 */
[----:B------:R-:W-:Y:S08]  /*02d0*/  @P0 BRA `(.L_x_2905) ;  /* 0x00000000008c0947 */ /* 0x000ff00003800000 */
[----:B------:R-:W-:Y:S02]  /*02e0*/  PLOP3.LUT P1, PT, PT, PT, PT, 0x8, 0x0 ;  /* 0x000000000000781c */ /* 0x000fe40003f2e170 */
[----:B------:R-:W-:-:S11]  /*02f0*/  IADD3 R9, R8, -0x60, RZ ;  /* 0xffffffa008097810 */ /* 0x000fd60007ffe0ff */
.L_x_2906:
[----:B------:R-:W0:Y:S01]  /*0300*/  LDC.64 R12, c[0x0][0x270] ;  /* 0x00009c00ff0c7b82 */ /* 0x000e220000000a00 */
[----:B------:R-:W-:-:S04]  /*0310*/  IMAD R27, R24, 0xc000, R5 ;  /* 0x0000c000181b7824 */ /* 0x000fc800078e0205 */
[C---:B------:R-:W-:Y:S01]  /*0320*/  VIADD R17, R27.reuse, 0x180000 ;  /* 0x001800001b117836 */ /* 0x040fe20000000000 */
[C---:B------:R-:W-:Y:S02]  /*0330*/  IADD3 R23, R27.reuse, 0x300000, RZ ;  /* 0x003000001b177810 */ /* 0x040fe40007ffe0ff */
        /* <DEDUP_REMOVED lines=29> */
.L_x_2905:
[----:B------:R-:W-:Y:S05]  /*0510*/  BSYNC B1 ;  /* 0x0000000000017941 */ /* 0x000fea0003800000 */
.L_x_2904:
[----:B------:R-:W-:Y:S01]  /*0520*/  IMAD.IADD R9, R8, 0x1, -R24 ;  /* 0x0000000108097824 */ /* 0x000fe200078e0a18 */
[----:B------:R-:W-:Y:S01]  /*0530*/  ISETP.GE.U32.AND P0, PT, R24, R8, PT ;  /* 0x000000081800720c */ /* 0x000fe20003f06070 */
[----:B------:R-:W-:Y:S03]  /*0540*/  BSSY B1, `(.L_x_2907) ;  /* 0x0000015000017945 */ /* 0x000fe60003800000 */
[----:B------:R-:W-:-:S13]  /*0550*/  ISETP.LE.U32.OR P0, PT, R9, 0x20, P0 ;  /* 0x000000200900780c */ /* 0x000fda0000703470 */
[----:B------:R-:W-:Y:S05]  /*0560*/  @P0 BRA `(.L_x_2908) ;  /* 0x0000000000480947 */ /* 0x000fea0003800000 */
[----:B------:R-:W0:Y:S01]  /*0570*/  LDC.64 R12, c[0x0][0x270] ;  /* 0x00009c00ff0c7b82 */ /* 0x000e220000000a00 */
[----:B------:R-:W-:-:S05]  /*0580*/  IMAD R17, R24, 0xc000, R5 ;  /* 0x0000c00018117824 */ /* 0x000fca00078e0205 */
[C---:B------:R-:W-:Y:S02]  /*0590*/  IADD3 R9, R17.reuse, 0x180000, RZ ;  /* 0x0018000011097810 */ /* 0x040fe40007ffe0ff */
        /* <DEDUP_REMOVED lines=15> */
.L_x_2908:
[----:B------:R-:W-:Y:S05]  /*0690*/  BSYNC B1 ;  /* 0x0000000000017941 */ /* 0x000fea0003800000 */
.L_x_2907:
        /* <DEDUP_REMOVED lines=11> */
.L_x_2903:
[----:B------:R-:W-:Y:S05]  /*0750*/  BSYNC B0 ;  /* 0x0000000000007941 */ /* 0x000fea0003800000 */
.L_x_2902:
        /* <DEDUP_REMOVED lines=33> */
.L_x_2924:
[----:B------:R-:W-:Y:S01]  /*0970*/  @!P0 SHF.R.U32.HI R11, RZ, 0x3, R0 ;  /* 0x00000003ff0b8819 */ /* 0x000fe20000011600 */
[----:B--2---:R-:W-:Y:S01]  /*0980*/  FADD R13, R8, R13 ;  /* 0x0000000d080d7221 */ /* 0x004fe20000000000 */
[----:B-1----:R-:W-:Y:S02]  /*0990*/  FADD R9, R10, R9 ;  /* 0x000000090a097221 */ /* 0x002fe40000000000 */
[----:B0-----:R-:W-:-:S05]  /*09a0*/  @!P0 LOP3.LUT R8, R11, 0x1ffffffc, RZ, 0xc0, !PT ;  /* 0x1ffffffc0b088812 */ /* 0x001fca00078ec0ff */
[----:B------:R1:W-:Y:S04]  /*09b0*/  @!P0 STS [R8+UR4+0x2000], R13 ;  /* 0x0020000d08008988 */ /* 0x0003e80008000804 */
[----:B------:R1:W-:Y:S02]  /*09c0*/  @!P0 STS [R8+UR4+0x2080], R9 ;  /* 0x0020800908008988 */ /* 0x0003e40008000804 */
.L_x_2909:
        /* <DEDUP_REMOVED lines=16> */
.L_x_2912:
[----:B------:R-:W-:Y:S05]  /*0ad0*/  BSYNC B0 ;  /* 0x0000000000007941 */ /* 0x000fea0003800000 */
.L_x_2911:
[C---:B------:R-:W-:Y:S02]  /*0ae0*/  ISETP.GT.U32.AND P0, PT, R5.reuse, -0xc001, PT ;  /* 0xffff3fff0500780c */ /* 0x040fe40003f04070 */
[----:B------:R-:W-:Y:S02]  /*0af0*/  IADD3 R5, R5, 0xc000, RZ ;  /* 0x0000c00005057810 */ /* 0x000fe40007ffe0ff */
[----:B------:R-:W-:-:S09]  /*0b00*/  IADD3 R6, R6, 0x6000, RZ ;  /* 0x0000600006067810 */ /* 0x000fd20007ffe0ff */
[----:B------:R-:W-:Y:S05]  /*0b10*/  @P0 BRA `(.L_x_2913) ;  /* 0xfffffff400880947 */ /* 0x000fea000383ffff */
[----:B------:R-:W-:Y:S05]  /*0b20*/  EXIT ;  /* 0x000000000000794d */ /* 0x000fea0003800000 */
.L_x_2910:
[----:B------:R-:W-:Y:S01]  /*0b30*/  HFMA2.MMA R18, -RZ, RZ, 0, 5.9604644775390625e-08 ;  /* 0x00000001ff127435 */ /* 0x000fe200000001ff */
[----:B0-----:R-:W-:Y:S01]  /*0b40*/  IMAD.MOV.U32 R19, RZ, RZ, R10 ;  /* 0x000000ffff137224 */ /* 0x001fe200078e000a */
[----:B------:R-:W-:Y:S02]  /*0b50*/  MOV R21, 0x1f ;  /* 0x0000001f00157802 */ /* 0x000fe40000000f00 */
[----:B------:R-:W-:-:S07]  /*0b60*/  MOV R16, 0xffffffff ;  /* 0xffffffff00107802 */ /* 0x000fce0000000f00 */
[----:B-12---:R-:W-:Y:S05]  /*0b70*/  WARPSYNC.COLLECTIVE R16, `(.L_x_2914) ;  /* 0x0000000010087348 */ /* 0x006fea0003c00000 */
[----:B------:R0:W3:Y:S02]  /*0b80*/  SHFL.BFLY P1, R17, R19, R18, R21 ;  /* 0x0c00001213117389 */ /* 0x0000e40000020015 */
[----:B0123--:R-:W-:Y:S01]  /*0b90*/  ENDCOLLECTIVE ;  /* 0x000000000000791b */ /* 0x00ffe20003800000 */
.L_x_2914:
[----:B------:R-:W-:Y:S01]  /*0ba0*/  HFMA2.MMA R18, -RZ, RZ, 0, 1.1920928955078125e-07 ;  /* 0x00000002ff127435 */ /* 0x000fe200000001ff */
[----:B------:R-:W-:-:S04]  /*0bb0*/  IMAD.MOV.U32 R9, RZ, RZ, R17 ;  /* 0x000000ffff097224 */ /* 0x000fc800078e0011 */
[----:B------:R-:W-:-:S05]  /*0bc0*/  FADD R9, R10, R9 ;  /* 0x000000090a097221 */ /* 0x000fca0000000000 */
[----:B------:R-:W-:-:S07]  /*0bd0*/  MOV R19, R9 ;  /* 0x0000000900137202 */ /* 0x000fce0000000f00 */
[----:B------:R-:W-:Y:S05]  /*0be0*/  WARPSYNC.COLLECTIVE R16, `(.L_x_2915) ;  /* 0x0000000010087348 */ /* 0x000fea0003c00000 */
[----:B------:R0:W1:Y:S02]  /*0bf0*/  SHFL.BFLY P1, R17, R19, R18, R21 ;  /* 0x0c00001213117389 */ /* 0x0000640000020015 */
[----:B01----:R-:W-:Y:S01]  /*0c00*/  ENDCOLLECTIVE ;  /* 0x000000000000791b */ /* 0x003fe20003800000 */
.L_x_2915:
[----:B------:R-:W-:Y:S01]  /*0c10*/  HFMA2.MMA R18, -RZ, RZ, 0, 2.384185791015625e-07 ;  /* 0x00000004ff127435 */ /* 0x000fe200000001ff */
[----:B------:R-:W-:-:S05]  /*0c20*/  MOV R12, R17 ;  /* 0x00000011000c7202 */ /* 0x000fca0000000f00 */
[----:B------:R-:W-:-:S04]  /*0c30*/  FADD R12, R9, R12 ;  /* 0x0000000c090c7221 */ /* 0x000fc80000000000 */
[----:B------:R-:W-:-:S07]  /*0c40*/  IMAD.MOV.U32 R19, RZ, RZ, R12 ;  /* 0x000000ffff137224 */ /* 0x000fce00078e000c */
[----:B------:R-:W-:Y:S05]  /*0c50*/  WARPSYNC.COLLECTIVE R16, `(.L_x_2916) ;  /* 0x0000000010087348 */ /* 0x000fea0003c00000 */
[----:B------:R0:W1:Y:S02]  /*0c60*/  SHFL.BFLY P1, R17, R19, R18, R21 ;  /* 0x0c00001213117389 */ /* 0x0000640000020015 */
[----:B01----:R-:W-:Y:S01]  /*0c70*/  ENDCOLLECTIVE ;  /* 0x000000000000791b */ /* 0x003fe20003800000 */
.L_x_2916:
[----:B------:R-:W-:Y:S01]  /*0c80*/  IMAD.MOV.U32 R18, RZ, RZ, 0x8 ;  /* 0x00000008ff127424 */ /* 0x000fe200078e00ff */
[----:B------:R-:W-:-:S05]  /*0c90*/  MOV R11, R17 ;  /* 0x00000011000b7202 */ /* 0x000fca0000000f00 */
[----:B------:R-:W-:-:S05]  /*0ca0*/  FADD R11, R12, R11 ;  /* 0x0000000b0c0b7221 */ /* 0x000fca0000000000 */
[----:B------:R-:W-:-:S07]  /*0cb0*/  MOV R19, R11 ;  /* 0x0000000b00137202 */ /* 0x000fce0000000f00 */
[----:B------:R-:W-:Y:S05]  /*0cc0*/  WARPSYNC.COLLECTIVE R16, `(.L_x_2917) ;  /* 0x0000000010087348 */ /* 0x000fea0003c00000 */
[----:B------:R0:W1:Y:S02]  /*0cd0*/  SHFL.BFLY P1, R17, R19, R18, R21 ;  /* 0x0c00001213117389 */ /* 0x0000640000020015 */
[----:B01----:R-:W-:Y:S01]  /*0ce0*/  ENDCOLLECTIVE ;  /* 0x000000000000791b */ /* 0x003fe20003800000 */
.L_x_2917:
[----:B------:R-:W-:Y:S01]  /*0cf0*/  HFMA2.MMA R18, -RZ, RZ, 0, 9.5367431640625e-07 ;  /* 0x00000010ff127435 */ /* 0x000fe200000001ff */
[----:B------:R-:W-:-:S05]  /*0d00*/  MOV R10, R17 ;  /* 0x00000011000a7202 */ /* 0x000fca0000000f00 */
[----:B------:R-:W-:-:S05]  /*0d10*/  FADD R10, R11, R10 ;  /* 0x0000000a0b0a7221 */ /* 0x000fca0000000000 */
[----:B------:R-:W-:-:S07]  /*0d20*/  MOV R19, R10 ;  /* 0x0000000a00137202 */ /* 0x000fce0000000f00 */
[----:B------:R-:W-:Y:S05]  /*0d30*/  WARPSYNC.COLLECTIVE R16, `(.L_x_2918) ;  /* 0x0000000010087348 */ /* 0x000fea0003c00000 */
[----:B------:R0:W1:Y:S02]  /*0d40*/  SHFL.BFLY P1, R17, R19, R18, R21 ;  /* 0x0c00001213117389 */ /* 0x0000640000020015 */
[----:B01----:R-:W-:Y:S01]  /*0d50*/  ENDCOLLECTIVE ;  /* 0x000000000000791b */ /* 0x003fe20003800000 */
.L_x_2918:
[----:B------:R-:W-:Y:S01]  /*0d60*/  HFMA2.MMA R18, -RZ, RZ, 0, 5.9604644775390625e-08 ;  /* 0x00000001ff127435 */ /* 0x000fe200000001ff */
[----:B------:R-:W-:Y:S01]  /*0d70*/  MOV R19, R8 ;  /* 0x0000000800137202 */ /* 0x000fe20000000f00 */
[----:B------:R-:W-:-:S09]  /*0d80*/  IMAD.MOV.U32 R9, RZ, RZ, R17 ;  /* 0x000000ffff097224 */ /* 0x000fd200078e0011 */
[----:B------:R-:W-:Y:S05]  /*0d90*/  WARPSYNC.COLLECTIVE R16, `(.L_x_2919) ;  /* 0x0000000010087348 */ /* 0x000fea0003c00000 */
[----:B------:R0:W1:Y:S02]  /*0da0*/  SHFL.BFLY P1, R17, R19, R18, R21 ;  /* 0x0c00001213117389 */ /* 0x0000640000020015 */
[----:B01----:R-:W-:Y:S01]  /*0db0*/  ENDCOLLECTIVE ;  /* 0x000000000000791b */ /* 0x003fe20003800000 */
.L_x_2919:
[----:B------:R-:W-:Y:S01]  /*0dc0*/  HFMA2.MMA R18, -RZ, RZ, 0, 1.1920928955078125e-07 ;  /* 0x00000002ff127435 */ /* 0x000fe200000001ff */
[----:B------:R-:W-:-:S05]  /*0dd0*/  MOV R11, R17 ;  /* 0x00000011000b7202 */ /* 0x000fca0000000f00 */
[----:B------:R-:W-:-:S04]  /*0de0*/  FADD R13, R8, R11 ;  /* 0x0000000b080d7221 */ /* 0x000fc80000000000 */
[----:B------:R-:W-:-:S07]  /*0df0*/  IMAD.MOV.U32 R19, RZ, RZ, R13 ;  /* 0x000000ffff137224 */ /* 0x000fce00078e000d */
[----:B------:R-:W-:Y:S05]  /*0e00*/  WARPSYNC.COLLECTIVE R16, `(.L_x_2920) ;  /* 0x0000000010087348 */ /* 0x000fea0003c00000 */
[----:B------:R0:W1:Y:S02]  /*0e10*/  SHFL.BFLY P1, R17, R19, R18, R21 ;  /* 0x0c00001213117389 */ /* 0x0000640000020015 */
[----:B01----:R-:W-:Y:S01]  /*0e20*/  ENDCOLLECTIVE ;  /* 0x000000000000791b */ /* 0x003fe20003800000 */
.L_x_2920:
[----:B------:R-:W-:Y:S01]  /*0e30*/  IMAD.MOV.U32 R18, RZ, RZ, 0x4 ;  /* 0x00000004ff127424 */ /* 0x000fe200078e00ff */
[----:B------:R-:W-:-:S05]  /*0e40*/  MOV R14, R17 ;  /* 0x00000011000e7202 */ /* 0x000fca0000000f00 */
[----:B------:R-:W-:-:S05]  /*0e50*/  FADD R14, R13, R14 ;  /* 0x0000000e0d0e7221 */ /* 0x000fca0000000000 */
[----:B------:R-:W-:-:S07]  /*0e60*/  MOV R19, R14 ;  /* 0x0000000e00137202 */ /* 0x000fce0000000f00 */
[----:B------:R-:W-:Y:S05]  /*0e70*/  WARPSYNC.COLLECTIVE R16, `(.L_x_2921) ;  /* 0x0000000010087348 */ /* 0x000fea0003c00000 */
[----:B------:R0:W1:Y:S02]  /*0e80*/  SHFL.BFLY P1, R17, R19, R18, R21 ;  /* 0x0c00001213117389 */ /* 0x0000640000020015 */
[----:B01----:R-:W-:Y:S01]  /*0e90*/  ENDCOLLECTIVE ;  /* 0x000000000000791b */ /* 0x003fe20003800000 */
.L_x_2921:
[----:B------:R-:W-:Y:S01]  /*0ea0*/  HFMA2.MMA R18, -RZ, RZ, 0, 4.76837158203125e-07 ;  /* 0x00000008ff127435 */ /* 0x000fe200000001ff */
[----:B------:R-:W-:-:S05]  /*0eb0*/  MOV R15, R17 ;  /* 0x00000011000f7202 */ /* 0x000fca0000000f00 */
[----:B------:R-:W-:-:S05]  /*0ec0*/  FADD R15, R14, R15 ;  /* 0x0000000f0e0f7221 */ /* 0x000fca0000000000 */
[----:B------:R-:W-:-:S07]  /*0ed0*/  MOV R19, R15 ;  /* 0x0000000f00137202 */ /* 0x000fce0000000f00 */
[----:B------:R-:W-:Y:S05]  /*0ee0*/  WARPSYNC.COLLECTIVE R16, `(.L_x_2922) ;  /* 0x0000000010087348 */ /* 0x000fea0003c00000 */
[----:B------:R0:W1:Y:S02]  /*0ef0*/  SHFL.BFLY P1, R17, R19, R18, R21 ;  /* 0x0c00001213117389 */ /* 0x0000640000020015 */
[----:B01----:R-:W-:Y:S01]  /*0f00*/  ENDCOLLECTIVE ;  /* 0x000000000000791b */ /* 0x003fe20003800000 */
.L_x_2922:
[----:B------:R-:W-:Y:S01]  /*0f10*/  HFMA2.MMA R18, -RZ, RZ, 0, 9.5367431640625e-07 ;  /* 0x00000010ff127435 */ /* 0x000fe200000001ff */
[----:B------:R-:W-:-:S04]  /*0f20*/  IMAD.MOV.U32 R8, RZ, RZ, R17 ;  /* 0x000000ffff087224 */ /* 0x000fc800078e0011 */
[----:B------:R-:W-:-:S05]  /*0f30*/  FADD R8, R15, R8 ;  /* 0x000000080f087221 */ /* 0x000fca0000000000 */
[----:B------:R-:W-:-:S07]  /*0f40*/  MOV R19, R8 ;  /* 0x0000000800137202 */ /* 0x000fce0000000f00 */
[----:B------:R-:W-:Y:S05]  /*0f50*/  WARPSYNC.COLLECTIVE R16, `(.L_x_2923) ;  /* 0x0000000010087348 */ /* 0x000fea0003c00000 */
[----:B------:R0:W1:Y:S02]  /*0f60*/  SHFL.BFLY P1, R17, R19, R18, R21 ;  /* 0x0c00001213117389 */ /* 0x0000640000020015 */
[----:B01----:R-:W-:Y:S01]  /*0f70*/  ENDCOLLECTIVE ;  /* 0x000000000000791b */ /* 0x003fe20003800000 */
.L_x_2923:
[----:B------:R-:W-:Y:S01]  /*0f80*/  MOV R13, R17 ;  /* 0x00000011000d7202 */ /* 0x000fe20000000f00 */
[----:B------:R-:W-:Y:S06]  /*0f90*/  BRA `(.L_x_2924) ;  /* 0xfffffff800747947 */ /* 0x000fec000383ffff */
.L_x_2925:
        /* <DEDUP_REMOVED lines=14> */
.L_x_7911:


//--------------------- .text._ZN18transformer_engine13normalization19ln_bwd_tuned_kernelINS0_13Kernel_traitsIffffjLj49152ELj8ELj1ELj8ELj16ENS0_18Kernel_traits_baseILj49152EffffjLj256EEEEEEEvNS0_20BackwardKernelParamsE --------------------------
	.section	.text._ZN18transformer_engine13normalization19ln_bwd_tuned_kernelINS0_13Kernel_traitsIffffjLj49152ELj8ELj1ELj8ELj16ENS0_18Kernel_traits_baseILj49152EffffjLj256EEEEEEEvNS0_20BackwardKernelParamsE,"ax",@progbits
	.align	128
        .global         _ZN18transformer_engine13normalization19ln_bwd_tuned_kernelINS0_13Kernel_traitsIffffjLj49152ELj8ELj1ELj8ELj16ENS0_18Kernel_traits_baseILj49152EffffjLj256EEEEEEEvNS0_20BackwardKernelParamsE
        .type           _ZN18transformer_engine13normalization19ln_bwd_tuned_kernelINS0_13Kernel_traitsIffffjLj49152ELj8ELj1ELj8ELj16ENS0_18Kernel_traits_baseILj49152EffffjLj256EEEEEEEvNS0_20BackwardKernelParamsE,@function
        .size           _ZN18transformer_engine13normalization19ln_bwd_tuned_kernelINS0_13Kernel_traitsIffffjLj49152ELj8ELj1ELj8ELj16ENS0_18Kernel_traits_baseILj49152EffffjLj256EEEEEEEvNS0_20BackwardKernelParamsE,(.L_x_7912 - _ZN18transformer_engine13normalization19ln_bwd_tuned_kernelINS0_13Kernel_traitsIffffjLj49152ELj8ELj1ELj8ELj16ENS0_18Kernel_traits_baseILj49152EffffjLj256EEEEEEEvNS0_20BackwardKernelParamsE)
        .other          _ZN18transformer_engine13normalization19ln_bwd_tuned_kernelINS0_13Kernel_traitsIffffjLj49152ELj8ELj1ELj8ELj16ENS0_18Kernel_traits_baseILj49152EffffjLj256EEEEEEEvNS0_20BackwardKernelParamsE,@"STO_CUDA_ENTRY STV_DEFAULT"
_ZN18transformer_engine13normalization19ln_bwd_tuned_kernelINS0_13Kernel_traitsIffffjLj49152ELj8ELj1ELj8ELj16ENS0_18Kernel_traits_baseILj49152EffffjLj256EEEEEEEvNS0_20BackwardKernelParamsE:
.text._ZN18transformer_engine13normalization19ln_bwd_tuned_kernelINS0_13Kernel_traitsIffffjLj49152ELj8ELj1ELj8ELj16ENS0_18Kernel_traits_baseILj49152EffffjLj256EEEEEEEvNS0_20BackwardKernelParamsE:
        /* <DEDUP_REMOVED lines=46> */
[----:B------:R0:W5:Y:S01]  /*02e0*/  LDG.E.128 R28, desc[UR6][R2.64+0x28000] ;  /* 0x02800006021c7981 */ /* 0x000162000c1e1d00 */
[----:B------:R-:W-:Y:S01]  /*02f0*/  ISETP.NE.AND P0, PT, RZ, UR4, PT ;  /* 0x00000004ff007c0c */ /* 0x000fe2000bf05270 */
[----:B------:R-:W-:Y:S01]  /*0300*/  HFMA2.MMA R81, -RZ, RZ, 0, 0 ;  /* 0x00000000ff517435 */ /* 0x000fe200000001ff */
[----:B------:R-:W-:Y:S01]  /*0310*/  MOV R99, R24 ;  /* 0x0000001800637202 */ /* 0x000fe20000000f00 */
[----:B------:R-:W-:Y:S01]  /*0320*/  HFMA2.MMA R0, -RZ, RZ, 0, 0 ;  /* 0x00000000ff007435 */ /* 0x000fe200000001ff */
[----:B------:R-:W-:-:S02]  /*0330*/  FSEL R100, RZ, 1, !P0 ;  /* 0x3f800000ff647808 */ /* 0x000fc40004000000 */
[----:B------:R-:W-:Y:S02]  /*0340*/  CS2R R82, SRZ ;  /* 0x0000000000527805 */ /* 0x000fe4000001ff00 */
[----:B------:R-:W-:Y:S02]  /*0350*/  MOV R98, RZ ;  /* 0x000000ff00627202 */ /* 0x000fe40000000f00 */
[----:B------:R-:W-:Y:S02]  /*0360*/  CS2R R78, SRZ ;  /* 0x00000000004e7805 */ /* 0x000fe4000001ff00 */
[----:B------:R-:W-:Y:S01]  /*0370*/  CS2R R76, SRZ ;  /* 0x00000000004c7805 */ /* 0x000fe2000001ff00 */
[----:B0-----:R-:W-:Y:S01]  /*0380*/  HFMA2.MMA R3, -RZ, RZ, 0, 5.9604644775390625e-08 ;  /* 0x00000001ff037435 */ /* 0x001fe200000001ff */
        /* <DEDUP_REMOVED lines=18> */
[----:B------:R-:W-:Y:S02]  /*04b0*/  MOV R84, RZ ;  /* 0x000000ff00547202 */ /* 0x000fe40000000f00 */
[----:B------:R-:W-:-:S02]  /*04c0*/  CS2R R90, SRZ ;  /* 0x00000000005a7805 */ /* 0x000fc4000001ff00 */
[----:B------:R-:W-:Y:S01]  /*04d0*/  CS2R R94, SRZ ;  /* 0x00000000005e7805 */ /* 0x000fe2000001ff00 */
        /* <DEDUP_REMOVED lines=24> */
.L_x_2932:
[----:B------:R-:W0:Y:S01]  /*0660*/  LDC.64 R44, c[0x0][0x220] ;  /* 0x00008800ff2c7b82 */ /* 0x000e220000000a00 */
[----:B-1----:R-:W-:-:S07]  /*0670*/  IMAD R135, R99, 0x3000, R124 ;  /* 0x0000300063877824 */ /* 0x002fce00078e027c */
[----:B------:R-:W1:Y:S08]  /*0680*/  LDC.64 R20, c[0x0][0x228] ;  /* 0x00008a00ff147b82 */ /* 0x000e700000000a00 */
[----:B------:R-:W2:Y:S08]  /*0690*/  LDC.64 R24, c[0x0][0x230] ;  /* 0x00008c00ff187b82 */ /* 0x000eb00000000a00 */
[----:B------:R-:W3:Y:S01]  /*06a0*/  LDC.64 R48, c[0x0][0x258] ;  /* 0x00009600ff307b82 */ /* 0x000ee20000000a00 */
[C---:B0-----:R-:W-:Y:S01]  /*06b0*/  IMAD.WIDE.U32 R4, R135.reuse, 0x10, R44 ;  /* 0x0000001087047825 */ /* 0x041fe200078e002c */
[----:B------:R-:W-:-:S05]  /*06c0*/  IADD3 R133, R135, 0x1000, RZ ;  /* 0x0000100087857810 */ /* 0x000fca0007ffe0ff */
[----:B------:R-:W4:Y:S01]  /*06d0*/  LDG.E.128 R4, desc[UR6][R4.64] ;  /* 0x0000000604047981 */ /* 0x000f22000c1e1d00 */
[----:B-1----:R-:W-:Y:S01]  /*06e0*/  IMAD.WIDE R20, R99, 0x4, R20 ;  /* 0x0000000463147825 */ /* 0x002fe200078e0214 */
[----:B------:R-:W-:-:S04]  /*06f0*/  IADD3 R132, R135, 0x1800, RZ ;  /* 0x0000180087847810 */ /* 0x000fc80007ffe0ff */
[----:B------:R0:W4:Y:S01]  /*0700*/  LDG.E R143, desc[UR6][R20.64] ;  /* 0x00000006148f7981 */ /* 0x000122000c1e1900 */
[----:B--2---:R-:W-:-:S05]  /*0710*/  IMAD.WIDE R24, R99, 0x4, R24 ;  /* 0x0000000463187825 */ /* 0x004fca00078e0218 */
[----:B------:R-:W2:Y:S01]  /*0720*/  LDG.E R127, desc[UR6][R24.64] ;  /* 0x00000006187f7981 */ /* 0x000ea2000c1e1900 */
[----:B0-----:R-:W-:-:S04]  /*0730*/  IMAD.WIDE.U32 R20, R133, 0x10, R44 ;  /* 0x0000001085147825 */ /* 0x001fc800078e002c */
[----:B------:R-:W-:Y:S02]  /*0740*/  IMAD.WIDE.U32 R28, R132, 0x10, R44 ;  /* 0x00000010841c7825 */ /* 0x000fe400078e002c */
[----:B------:R-:W5:Y:S02]  /*0750*/  LDG.E.128 R20, desc[UR6][R20.64] ;  /* 0x0000000614147981 */ /* 0x000f64000c1e1d00 */
[C---:B---3--:R-:W-:Y:S02]  /*0760*/  IMAD.WIDE.U32 R8, R135.reuse, 0x10, R48 ;  /* 0x0000001087087825 */ /* 0x048fe400078e0030 */
[----:B------:R-:W3:Y:S01]  /*0770*/  LDG.E.128 R28, desc[UR6][R28.64] ;  /* 0x000000061c1c7981 */ /* 0x000ee2000c1e1d00 */
[----:B------:R-:W-:-:S03]  /*0780*/  IADD3 R134, R135, 0x800, RZ ;  /* 0x0000080087867810 */ /* 0x000fc60007ffe0ff */
[----:B------:R-:W3:Y:S02]  /*0790*/  LDG.E.128 R8, desc[UR6][R8.64] ;  /* 0x0000000608087981 */ /* 0x000ee4000c1e1d00 */
[----:B------:R-:W-:-:S04]  /*07a0*/  IMAD.WIDE.U32 R12, R134, 0x10, R44 ;  /* 0x00000010860c7825 */ /* 0x000fc800078e002c */
[--C-:B------:R-:W-:Y:S02]  /*07b0*/  IMAD.WIDE.U32 R16, R134, 0x10, R48.reuse ;  /* 0x0000001086107825 */ /* 0x100fe400078e0030 */
[----:B------:R-:W3:Y:S04]  /*07c0*/  LDG.E.128 R12, desc[UR6][R12.64] ;  /* 0x000000060c0c7981 */ /* 0x000ee8000c1e1d00 */
[----:B------:R-:W3:Y:S01]  /*07d0*/  LDG.E.128 R16, desc[UR6][R16.64] ;  /* 0x0000000610107981 */ /* 0x000ee2000c1e1d00 */
[----:B------:R-:W-:-:S06]  /*07e0*/  IMAD.WIDE.U32 R26, R133, 0x10, R48 ;  /* 0x00000010851a7825 */ /* 0x000fcc00078e0030 */
[----:B------:R-:W3:Y:S01]  /*07f0*/  LDG.E.128 R24, desc[UR6][R26.64] ;  /* 0x000000061a187981 */ /* 0x000ee2000c1e1d00 */
[----:B------:R-:W-:Y:S01]  /*0800*/  IMAD.WIDE.U32 R32, R132, 0x10, R48 ;  /* 0x0000001084207825 */ /* 0x000fe200078e0030 */
[----:B------:R-:W-:-:S05]  /*0810*/  IADD3 R131, R135, 0x2000, RZ ;  /* 0x0000200087837810 */ /* 0x000fca0007ffe0ff */
[----:B------:R-:W3:Y:S01]  /*0820*/  LDG.E.128 R32, desc[UR6][R32.64] ;  /* 0x0000000620207981 */ /* 0x000ee2000c1e1d00 */
[----:B------:R-:W-:-:S06]  /*0830*/  IMAD.WIDE.U32 R36, R131, 0x10, R44 ;  /* 0x0000001083247825 */ /* 0x000fcc00078e002c */
[----:B------:R-:W3:Y:S01]  /*0840*/  LDG.E.128 R36, desc[UR6][R36.64] ;  /* 0x0000000624247981 */ /* 0x000ee2000c1e1d00 */
[----:B------:R-:W-:Y:S01]  /*0850*/  IMAD.WIDE.U32 R40, R131, 0x10, R48 ;  /* 0x0000001083287825 */ /* 0x000fe200078e0030 */
[----:B------:R-:W-:-:S05]  /*0860*/  IADD3 R130, R135, 0x2800, RZ ;  /* 0x0000280087827810 */ /* 0x000fca0007ffe0ff */
[----:B------:R-:W3:Y:S01]  /*0870*/  LDG.E.128 R40, desc[UR6][R40.64] ;  /* 0x0000000628287981 */ /* 0x000ee2000c1e1d00 */
[----:B------:R-:W-:-:S04]  /*0880*/  IMAD.WIDE.U32 R44, R130, 0x10, R44 ;  /* 0x00000010822c7825 */ /* 0x000fc800078e002c */
[----:B------:R-:W-:Y:S02]  /*0890*/  IMAD.WIDE.U32 R48, R130, 0x10, R48 ;  /* 0x0000001082307825 */ /* 0x000fe400078e0030 */
[----:B------:R-:W3:Y:S04]  /*08a0*/  LDG.E.128 R44, desc[UR6][R44.64] ;  /* 0x000000062c2c7981 */ /* 0x000ee8000c1e1d00 */
[----:B------:R-:W3:Y:S01]  /*08b0*/  LDG.E.128 R48, desc[UR6][R48.64] ;  /* 0x0000000630307981 */ /* 0x000ee2000c1e1d00 */
[----:B------:R-:W-:Y:S01]  /*08c0*/  LOP3.LUT P0, RZ, R3, 0xff, RZ, 0xc0, !PT ;  /* 0x000000ff03ff7812 */ /* 0x000fe2000780c0ff */
[----:B------:R-:W-:Y:S01]  /*08d0*/  UMOV UR4, 0xffffffff ;  /* 0xffffffff00047882 */ /* 0x000fe20000000000 */
[----:B------:R-:W-:Y:S01]  /*08e0*/  ISETP.NE.AND P2, PT, R125, RZ, PT ;  /* 0x000000ff7d00720c */ /* 0x000fe20003f45270 */
[--C-:B----4-:R-:W-:Y:S01]  /*08f0*/  FADD R4, R4, -R143.reuse ;  /* 0x8000008f04047221 */ /* 0x110fe20000000000 */
[----:B------:R-:W-:-:S03]  /*0900*/  FADD R6, R6, -R143 ;  /* 0x8000008f06067221 */ /* 0x000fc60000000000 */
[----:B--2---:R-:W-:Y:S01]  /*0910*/  FMUL R3, R4, R127 ;  /* 0x0000007f04037220 */ /* 0x004fe20000400000 */
[----:B------:R-:W-:Y:S01]  /*0920*/  FADD R4, R7, -R143 ;  /* 0x8000008f07047221 */ /* 0x000fe20000000000 */
[----:B------:R-:W-:-:S03]  /*0930*/  FMUL R139, R127, R6 ;  /* 0x000000067f8b7220 */ /* 0x000fc60000400000 */
[----:B------:R-:W-:Y:S01]  /*0940*/  FMUL R141, R127, R4 ;  /* 0x000000047f8d7220 */ /* 0x000fe20000400000 */
[C---:B-----5:R-:W-:Y:S01]  /*0950*/  FADD R4, -R143.reuse, R21 ;  /* 0x000000158f047221 */ /* 0x060fe20000000100 */
[C---:B------:R-:W-:Y:S01]  /*0960*/  FADD R6, -R143.reuse, R22 ;  /* 0x000000168f067221 */ /* 0x040fe20000000100 */
[----:B------:R-:W-:Y:S02]  /*0970*/  FADD R152, -R143, R23 ;  /* 0x000000178f987221 */ /* 0x000fe40000000100 */
[----:B------:R-:W-:Y:S01]  /*0980*/  FMUL R22, R127, R4 ;  /* 0x000000047f167220 */ /* 0x000fe20000400000 */
[----:B---3--:R-:W-:Y:S01]  /*0990*/  FADD R4, -R143, R29 ;  /* 0x0000001d8f047221 */ /* 0x008fe20000000100 */
[----:B------:R-:W-:Y:S01]  /*09a0*/  FADD R136, R5, -R143 ;  /* 0x8000008f05887221 */ /* 0x000fe20000000000 */
[----:B------:R-:W-:Y:S01]  /*09b0*/  FMUL R23, R127, R6 ;  /* 0x000000067f177220 */ /* 0x000fe20000400000 */
[----:B------:R-:W-:Y:S01]  /*09c0*/  FMUL R138, R123, R8 ;  /* 0x000000087b8a7220 */ /* 0x000fe20000400000 */
[----:B------:R-:W-:Y:S01]  /*09d0*/  FADD R6, -R143, R30 ;  /* 0x0000001e8f067221 */ /* 0x000fe20000000100 */
[C---:B------:R-:W-:Y:S01]  /*09e0*/  FMUL R30, R127.reuse, R4 ;  /* 0x000000047f1e7220 */ /* 0x040fe20000400000 */
[----:B------:R-:W-:Y:S01]  /*09f0*/  FMUL R137, R122, R9 ;  /* 0x000000097a897220 */ /* 0x000fe20000400000 */
[----:B------:R-:W-:Y:S01]  /*0a00*/  FADD R4, RZ, R138 ;  /* 0x0000008aff047221 */ /* 0x000fe20000000000 */
[----:B------:R-:W-:Y:S01]  /*0a10*/  FMUL R136, R127, R136 ;  /* 0x000000887f887220 */ /* 0x000fe20000400000 */
[----:B------:R-:W-:Y:S01]  /*0a20*/  FFMA R5, R3, R138, RZ ;  /* 0x0000008a03057223 */ /* 0x000fe200000000ff */
[----:B------:R-:W-:Y:S01]  /*0a30*/  FMUL R140, R121, R10 ;  /* 0x0000000a798c7220 */ /* 0x000fe20000400000 */
[----:B------:R-:W-:-:S02]  /*0a40*/  FADD R7, R4, R137 ;  /* 0x0000008904077221 */ /* 0x000fc40000000000 */
[----:B------:R-:W-:Y:S01]  /*0a50*/  FFMA R4, R136, R137, R5 ;  /* 0x0000008988047223 */ /* 0x000fe20000000005 */
[----:B------:R-:W-:Y:S01]  /*0a60*/  FMUL R142, R120, R11 ;  /* 0x0000000b788e7220 */ /* 0x000fe20000400000 */
[----:B------:R-:W-:Y:S01]  /*0a70*/  FADD R7, R7, R140 ;  /* 0x0000008c07077221 */ /* 0x000fe20000000000 */
[----:B------:R-:W-:Y:S01]  /*0a80*/  FADD R129, R8, R129 ;  /* 0x0000008108817221 */ /* 0x000fe20000000000 */
[----:B------:R-:W-:Y:S01]  /*0a90*/  FFMA R128, R3, R8, R128 ;  /* 0x0000000803807223 */ /* 0x000fe20000000080 */
[----:B------:R-:W-:Y:S01]  /*0aa0*/  FADD R12, -R143, R12 ;  /* 0x0000000c8f0c7221 */ /* 0x000fe20000000100 */
[----:B------:R-:W-:Y:S01]  /*0ab0*/  FFMA R4, R139, R140, R4 ;  /* 0x0000008c8b047223 */ /* 0x000fe20000000004 */
[----:B------:R-:W-:Y:S01]  /*0ac0*/  FADD R8, -R143, R31 ;  /* 0x0000001f8f087221 */ /* 0x000fe20000000100 */
[----:B------:R-:W-:Y:S01]  /*0ad0*/  FMUL R31, R127, R6 ;  /* 0x000000067f1f7220 */ /* 0x000fe20000400000 */
[----:B------:R-:W-:Y:S01]  /*0ae0*/  FMUL R145, R119, R16 ;  /* 0x0000001077917220 */ /* 0x000fe20000400000 */
[----:B------:R-:W-:Y:S01]  /*0af0*/  FADD R6, R7, R142 ;  /* 0x0000008e07067221 */ /* 0x000fe20000000000 */
[----:B------:R-:W-:Y:S01]  /*0b00*/  FADD R146, -R143, R13 ;  /* 0x0000000d8f927221 */ /* 0x000fe20000000100 */
[----:B------:R-:W-:Y:S01]  /*0b10*/  FMUL R144, R127, R12 ;  /* 0x0000000c7f907220 */ /* 0x000fe20000400000 */
        /* <DEDUP_REMOVED lines=9> */
[C---:B------:R-:W-:Y:S01]  /*0bb0*/  FMUL R148, R127.reuse, R14 ;  /* 0x0000000e7f947220 */ /* 0x040fe20000400000 */
[----:B------:R-:W-:Y:S01]  /*0bc0*/  FFMA R5, R146, R147, R5 ;  /* 0x0000009392057223 */ /* 0x000fe20000000005 */
[----:B------:R-:W-:Y:S01]  /*0bd0*/  FMUL R151, R116, R19 ;  /* 0x0000001374977220 */ /* 0x000fe20000400000 */
[----:B------:R-:W-:Y:S01]  /*0be0*/  FADD R6, R6, R149 ;  /* 0x0000009506067221 */ /* 0x000fe20000000000 */
[----:B------:R-:W-:Y:S01]  /*0bf0*/  FMUL R150, R127, R150 ;  /* 0x000000967f967220 */ /* 0x000fe20000400000 */
[----:B------:R-:W-:Y:S01]  /*0c00*/  FADD R20, -R143, R20 ;  /* 0x000000148f147221 */ /* 0x000fe20000000100 */
        /* <DEDUP_REMOVED lines=31> */
[----:B------:R-:W-:Y:S01]  /*0e00*/  FADD R73, R32, R73 ;  /* 0x0000004920497221 */ /* 0x000fe20000000000 */
[----:B------:R-:W-:Y:S01]  /*0e10*/  FFMA R57, R28, R32, R57 ;  /* 0x000000201c397223 */ /* 0x000fe20000000039 */
[----:B------:R-:W-:Y:S01]  /*0e20*/  FMUL R32, R127, R8 ;  /* 0x000000087f207220 */ /* 0x000fe20000400000 */
[C---:B------:R-:W-:Y:S01]  /*0e30*/  FADD R75, R34.reuse, R75 ;  /* 0x0000004b224b7221 */ /* 0x040fe20000000000 */
[----:B------:R-:W-:Y:S01]  /*0e40*/  FFMA R59, R34, R31, R59 ;  /* 0x0000001f223b7223 */ /* 0x000fe2000000003b */
[----:B------:R-:W-:Y:S01]  /*0e50*/  FADD R8, -R143, R37 ;  /* 0x000000258f087221 */ /* 0x000fe20000000100 */
[----:B------:R-:W-:Y:S01]  /*0e60*/  FADD R7, R6, R33 ;  /* 0x0000002106077221 */ /* 0x000fe20000000000 */
[----:B------:R-:W-:Y:S01]  /*0e70*/  FMUL R34, R109, R34 ;  /* 0x000000226d227220 */ /* 0x000fe20000400000 */
[----:B------:R-:W-:Y:S01]  /*0e80*/  FFMA R6, R30, R33, R5 ;  /* 0x000000211e067223 */ /* 0x000fe20000000005 */
[C---:B------:R-:W-:Y:S01]  /*0e90*/  FADD R97, R10.reuse, R97 ;  /* 0x000000610a617221 */ /* 0x040fe20000000000 */
[----:B------:R-:W-:Y:S01]  /*0ea0*/  FFMA R95, R10, R139, R95 ;  /* 0x0000008b0a5f7223 */ /* 0x000fe2000000005f */
[----:B------:R-:W-:Y:S01]  /*0eb0*/  FADD R10, -R143, R38 ;  /* 0x000000268f0a7221 */ /* 0x000fe20000000100 */
[C---:B------:R-:W-:Y:S01]  /*0ec0*/  FADD R70, R35.reuse, R70 ;  /* 0x0000004623467221 */ /* 0x040fe20000000000 */
[----:B------:R-:W-:Y:S01]  /*0ed0*/  FFMA R54, R35, R32, R54 ;  /* 0x0000002023367223 */ /* 0x000fe20000000036 */
[----:B------:R-:W-:Y:S01]  /*0ee0*/  FMUL R38, R127, R8 ;  /* 0x000000087f267220 */ /* 0x000fe20000400000 */
        /* <DEDUP_REMOVED lines=8> */
[----:B------:R-:W-:Y:S01]  /*0f70*/  FADD R12, -R143, R39 ;  /* 0x000000278f0c7221 */ /* 0x000fe20000000100 */
[C---:B------:R-:W-:Y:S01]  /*0f80*/  FADD R72, R41.reuse, R72 ;  /* 0x0000004829487221 */ /* 0x040fe20000000000 */
[----:B------:R-:W-:Y:S01]  /*0f90*/  FFMA R56, R41, R38, R56 ;  /* 0x0000002629387223 */ /* 0x000fe20000000038 */
[C---:B------:R-:W-:Y:S01]  /*0fa0*/  FMUL R39, R127.reuse, R10 ;  /* 0x0000000a7f277220 */ /* 0x040fe20000400000 */
[----:B------:R-:W-:Y:S01]  /*0fb0*/  FMUL R41, R106, R41 ;  /* 0x000000296a297220 */ /* 0x000fe20000400000 */
[----:B------:R-:W-:Y:S01]  /*0fc0*/  FADD R8, R8, R37 ;  /* 0x0000002508087221 */ /* 0x000fe20000000000 */
[----:B------:R-:W-:Y:S01]  /*0fd0*/  FFMA R5, R36, R37, R5 ;  /* 0x0000002524057223 */ /* 0x000fe20000000005 */
        /* <DEDUP_REMOVED lines=10> */
[C---:B------:R-:W-:Y:S01]  /*1080*/  FADD R10, -R143.reuse, R45 ;  /* 0x0000002d8f0a7221 */ /* 0x040fe20000000100 */
[----:B------:R-:W-:Y:S01]  /*1090*/  FMUL R43, R104, R43 ;  /* 0x0000002b682b7220 */ /* 0x000fe20000400000 */
[----:B------:R-:W-:Y:S01]  /*10a0*/  FADD R44, -R143, R44 ;  /* 0x0000002c8f2c7221 */ /* 0x000fe20000000100 */
[----:B------:R-:W-:Y:S01]  /*10b0*/  FADD R8, R7, R42 ;  /* 0x0000002a07087221 */ /* 0x000fe20000000000 */
[----:B------:R-:W-:Y:S01]  /*10c0*/  FFMA R5, R39, R42, R6 ;  /* 0x0000002a27057223 */ /* 0x000fe20000000006 */
[----:B------:R-:W-:Y:S01]  /*10d0*/  FADD R12, -R143, R46 ;  /* 0x0000002e8f0c7221 */ /* 0x000fe20000000100 */
[C---:B------:R-:W-:Y:S01]  /*10e0*/  FMUL R46, R127.reuse, R10 ;  /* 0x0000000a7f2e7220 */ /* 0x040fe20000400000 */
        /* <DEDUP_REMOVED lines=13> */
[----:B------:R-:W-:Y:S01]  /*11c0*/  SHF.R.U32.HI R4, RZ, 0x5, R85 ;  /* 0x00000005ff047819 */ /* 0x000fe20000011655 */
[----:B------:R-:W-:Y:S01]  /*11d0*/  FMUL R50, R101, R50 ;  /* 0x0000003265327220 */ /* 0x000fe20000400000 */
[----:B------:R-:W-:Y:S01]  /*11e0*/  FADD R7, R8, R49 ;  /* 0x0000003108077221 */ /* 0x000fe20000000000 */
[----:B------:R-:W-:Y:S01]  /*11f0*/  FFMA R6, R46, R49, R5 ;  /* 0x000000312e067223 */ /* 0x000fe20000000005 */
[C---:B------:R-:W-:Y:S01]  /*1200*/  FADD R96, R9.reuse, R96 ;  /* 0x0000006009607221 */ /* 0x040fe20000000000 */
[----:B------:R-:W-:Y:S01]  /*1210*/  FFMA R94, R9, R136, R94 ;  /* 0x00000088095e7223 */ /* 0x000fe2000000005e */
[----:B------:R-:W-:Y:S01]  /*1220*/  FADD R81, R48, R81 ;  /* 0x0000005130517221 */ /* 0x000fe20000000000 */
[----:B------:R-:W-:Y:S01]  /*1230*/  FFMA R65, R44, R48, R65 ;  /* 0x000000302c417223 */ /* 0x000fe20000000041 */
[----:B------:R-:W-:Y:S01]  /*1240*/  LOP3.LUT R9, R4, 0x7fffff8, RZ, 0xc0, !PT ;  /* 0x07fffff804097812 */ /* 0x000fe200078ec0ff */
[----:B------:R-:W-:Y:S01]  /*1250*/  FMUL R143, R127, R14 ;  /* 0x0000000e7f8f7220 */ /* 0x000fe20000400000 */
        /* <DEDUP_REMOVED lines=13> */
[----:B------:R-:W-:Y:S01]  /*1330*/  FADD R69, R24, R69 ;  /* 0x0000004518457221 */ /* 0x000fe20000000000 */
        /* <DEDUP_REMOVED lines=25> */
.L_x_2943:
        /* <DEDUP_REMOVED lines=20> */
[----:B------:R-:W-:-:S05]  /*1610*/  LEA R24, R9, UR4, 0x3 ;  /* 0x0000000409187c11 */ /* 0x000fca000f8e18ff */
[----:B01----:R-:W0:Y:S04]  /*1620*/  LDS.128 R4, [R24] ;  /* 0x0000000018047984 */ /* 0x003e280000000c00 */
        /* <DEDUP_REMOVED lines=19> */
.L_x_2929:
[----:B------:R-:W-:Y:S05]  /*1760*/  BSYNC B0 ;  /* 0x0000000000007941 */ /* 0x000fea0003800000 */
.L_x_2928:
[----:B-1----:R-:W1:Y:S01]  /*1770*/  @!P1 LDC.64 R4, c[0x0][0x240] ;  /* 0x00009000ff049b82 */ /* 0x002e620000000a00 */
[----:B0-----:R-:W-:Y:S02]  /*1780*/  IADD3 R7, -R153, RZ, RZ ;  /* 0x000000ff99077210 */ /* 0x001fe40007ffe1ff */
[----:B----4-:R-:W-:Y:S02]  /*1790*/  SHF.L.U32 R6, R154, 0x3, RZ ;  /* 0x000000039a067819 */ /* 0x010fe400000006ff */
        /* <DEDUP_REMOVED lines=28> */
.L_x_2931:
[----:B------:R-:W2:Y:S04]  /*1960*/  LDG.E.STRONG.GPU R6, desc[UR6][R4.64] ;  /* 0x0000000604067981 */ /* 0x000ea8000c1ef900 */
[----:B--2---:R-:W-:Y:S01]  /*1970*/  CCTL.IVALL ;  /* 0x00000000ff00798f */ /* 0x004fe20002000000 */
[----:B------:R-:W-:Y:S05]  /*1980*/  YIELD ;  /* 0x0000000000007946 */ /* 0x000fea0003800000 */
[----:B------:R-:W-:-:S13]  /*1990*/  ISETP.NE.AND P1, PT, R6, R11, PT ;  /* 0x0000000b0600720c */ /* 0x000fda0003f25270 */
[----:B------:R-:W-:Y:S05]  /*19a0*/  @P1 BRA `(.L_x_2931) ;  /* 0xfffffffc00ec1947 */ /* 0x000fea000383ffff */
.L_x_2930:
        /* <DEDUP_REMOVED lines=94> */
[----:B------:R-:W-:Y:S01]  /*1f90*/  FMUL R7, R127, R150 ;  /* 0x000000967f077220 */ /* 0x000fe20000400000 */
[----:B------:R-:W-:-:S04]  /*1fa0*/  IMAD.WIDE.U32 R132, R132, 0x10, R4 ;  /* 0x0000001084847825 */ /* 0x000fc800078e0004 */
[C---:B------:R-:W-:Y:S01]  /*1fb0*/  FMUL R6, R127.reuse, R6 ;  /* 0x000000067f067220 */ /* 0x040fe20000400000 */
[----:B------:R0:W-:Y:S01]  /*1fc0*/  STG.E.128 desc[UR6][R12.64], R16 ;  /* 0x000000100c007986 */ /* 0x0001e2000c101d06 */
[----:B------:R-:W-:Y:S01]  /*1fd0*/  FMUL R11, R127, R152 ;  /* 0x000000987f0b7220 */ /* 0x000fe20000400000 */
[----:B------:R-:W-:-:S04]  /*1fe0*/  IMAD.WIDE.U32 R130, R130, 0x10, R4 ;  /* 0x0000001082827825 */ /* 0x000fc800078e0004 */
        /* <DEDUP_REMOVED lines=10> */
[----:B------:R1:W-:Y:S01]  /*2090*/  STG.E.128 desc[UR6][R134.64], R4 ;  /* 0x0000000486007986 */ /* 0x0003e2000c101d06 */
[----:B------:R-:W-:-:S03]  /*20a0*/  SEL R3, RZ, 0x1, P0 ;  /* 0x00000001ff037807 */ /* 0x000fc60000000000 */
        /* <DEDUP_REMOVED lines=59> */
.L_x_2926:
        /* <DEDUP_REMOVED lines=11> */
[C---:B--2---:R-:W-:Y:S01]  /*2510*/  IMAD.WIDE.U32 R24, R85.reuse, 0x10, R46 ;  /* 0x0000001055187825 */ /* 0x044fe200078e002e */
[C---:B------:R-:W-:Y:S01]  /*2520*/  IADD3 R63, R85.reuse, 0x1800, RZ ;  /* 0x00001800553f7810 */ /* 0x040fe20007ffe0ff */
[----:B------:R0:W-:Y:S01]  /*2530*/  STG.E.128 desc[UR6][R2.64], R12 ;  /* 0x0000000c02007986 */ /* 0x0001e2000c101d06 */
[----:B------:R-:W-:Y:S01]  /*2540*/  IADD3 R65, R85, 0x2000, RZ ;  /* 0x0000200055417810 */ /* 0x000fe20007ffe0ff */
[--C-:B------:R-:W-:Y:S01]  /*2550*/  IMAD.WIDE.U32 R26, R43, 0x10, R44.reuse ;  /* 0x000000102b1a7825 */ /* 0x100fe200078e002c */
[----:B------:R-:W-:Y:S01]  /*2560*/  IADD3 R67, R85, 0x2800, RZ ;  /* 0x0000280055437810 */ /* 0x000fe20007ffe0ff */
[----:B------:R-:W-:Y:S02]  /*2570*/  STG.E.128 desc[UR6][R24.64], R128 ;  /* 0x0000008018007986 */ /* 0x000fe4000c101d06 */
[----:B------:R-:W-:-:S02]  /*2580*/  IMAD.WIDE.U32 R36, R61, 0x10, R44 ;  /* 0x000000103d247825 */ /* 0x000fc400078e002c */
[----:B------:R-:W-:Y:S02]  /*2590*/  STG.E.128 desc[UR6][R26.64], R8 ;  /* 0x000000081a007986 */ /* 0x000fe4000c101d06 */
[----:B------:R-:W-:-:S04]  /*25a0*/  IMAD.WIDE.U32 R38, R63, 0x10, R44 ;  /* 0x000000103f267825 */ /* 0x000fc800078e002c */
        /* <DEDUP_REMOVED lines=17> */
.L_x_2927:
[----:B------:R-:W-:Y:S01]  /*26c0*/  HFMA2.MMA R16, -RZ, RZ, 0, 9.5367431640625e-07 ;  /* 0x00000010ff107435 */ /* 0x000fe200000001ff */
[----:B------:R-:W-:Y:S02]  /*26d0*/  MOV R17, R7 ;  /* 0x0000000700117202 */ /* 0x000fe40000000f00 */
[----:B------:R-:W-:Y:S02]  /*26e0*/  MOV R19, 0x1f ;  /* 0x0000001f00137802 */ /* 0x000fe40000000f00 */
[----:B------:R-:W-:-:S07]  /*26f0*/  MOV R14, 0xffffffff ;  /* 0xffffffff000e7802 */ /* 0x000fce0000000f00 */
[----:B------:R-:W-:Y:S05]  /*2700*/  WARPSYNC.COLLECTIVE R14, `(.L_x_2933) ;  /* 0x000000000e087348 */ /* 0x000fea0003c00000 */
[----:B------:R0:W1:Y:S02]  /*2710*/  SHFL.DOWN P1, R15, R17, R16, R19 ;  /* 0x08000010110f7389 */ /* 0x0000640000020013 */
[----:B01----:R-:W-:Y:S01]  /*2720*/  ENDCOLLECTIVE ;  /* 0x000000000000791b */ /* 0x003fe20003800000 */
.L_x_2933:
[----:B------:R-:W-:Y:S02]  /*2730*/  MOV R17, R6 ;  /* 0x0000000600117202 */ /* 0x000fe40000000f00 */
[----:B------:R-:W-:-:S07]  /*2740*/  MOV R8, R15 ;  /* 0x0000000f00087202 */ /* 0x000fce0000000f00 */
[----:B------:R-:W-:Y:S05]  /*2750*/  WARPSYNC.COLLECTIVE R14, `(.L_x_2934) ;  /* 0x000000000e087348 */ /* 0x000fea0003c00000 */
[----:B------:R0:W1:Y:S02]  /*2760*/  SHFL.DOWN P1, R15, R17, R16, R19 ;  /* 0x08000010110f7389 */ /* 0x0000640000020013 */
[----:B01----:R-:W-:Y:S01]  /*2770*/  ENDCOLLECTIVE ;  /* 0x000000000000791b */ /* 0x003fe20003800000 */
.L_x_2934:
[----:B------:R-:W-:Y:S01]  /*2780*/  FADD R8, R7, R8 ;  /* 0x0000000807087221 */ /* 0x000fe20000000000 */
[----:B------:R-:W-:-:S04]  /*2790*/  HFMA2.MMA R16, -RZ, RZ, 0, 4.76837158203125e-07 ;  /* 0x00000008ff107435 */ /* 0x000fc800000001ff */
[----:B------:R-:W-:Y:S02]  /*27a0*/  MOV R17, R8 ;  /* 0x0000000800117202 */ /* 0x000fe40000000f00 */
[----:B------:R-:W-:-:S07]  /*27b0*/  MOV R5, R15 ;  /* 0x0000000f00057202 */ /* 0x000fce0000000f00 */
[----:B------:R-:W-:Y:S05]  /*27c0*/  WARPSYNC.COLLECTIVE R14, `(.L_x_2935) ;  /* 0x000000000e087348 */ /* 0x000fea0003c00000 */
[----:B------:R0:W1:Y:S02]  /*27d0*/  SHFL.DOWN P1, R15, R17, R16, R19 ;  /* 0x08000010110f7389 */ /* 0x0000640000020013 */
[----:B01----:R-:W-:Y:S01]  /*27e0*/  ENDCOLLECTIVE ;  /* 0x000000000000791b */ /* 0x003fe20003800000 */
.L_x_2935:
[----:B------:R-:W-:-:S05]  /*27f0*/  FADD R5, R6, R5 ;  /* 0x0000000506057221 */ /* 0x000fca0000000000 */
[----:B------:R-:W-:Y:S02]  /*2800*/  MOV R17, R5 ;  /* 0x0000000500117202 */ /* 0x000fe40000000f00 */
[----:B------:R-:W-:-:S07]  /*2810*/  MOV R11, R15 ;  /* 0x0000000f000b7202 */ /* 0x000fce0000000f00 */
[----:B------:R-:W-:Y:S05]  /*2820*/  WARPSYNC.COLLECTIVE R14, `(.L_x_2936) ;  /* 0x000000000e087348 */ /* 0x000fea0003c00000 */
[----:B------:R0:W1:Y:S02]  /*2830*/  SHFL.DOWN P1, R15, R17, R16, R19 ;  /* 0x08000010110f7389 */ /* 0x0000640000020013 */
[----:B01----:R-:W-:Y:S01]  /*2840*/  ENDCOLLECTIVE ;  /* 0x000000000000791b */ /* 0x003fe20003800000 */
.L_x_2936:
[----:B------:R-:W-:Y:S01]  /*2850*/  FADD R11, R8, R11 ;  /* 0x0000000b080b7221 */ /* 0x000fe20000000000 */
[----:B------:R-:W-:-:S04]  /*2860*/  HFMA2.MMA R16, -RZ, RZ, 0, 2.384185791015625e-07 ;  /* 0x00000004ff107435 */ /* 0x000fc800000001ff */
[----:B------:R-:W-:Y:S02]  /*2870*/  MOV R17, R11 ;  /* 0x0000000b00117202 */ /* 0x000fe40000000f00 */
[----:B------:R-:W-:-:S07]  /*2880*/  MOV R10, R15 ;  /* 0x0000000f000a7202 */ /* 0x000fce0000000f00 */
[----:B------:R-:W-:Y:S05]  /*2890*/  WARPSYNC.COLLECTIVE R14, `(.L_x_2937) ;  /* 0x000000000e087348 */ /* 0x000fea0003c00000 */
[----:B------:R0:W1:Y:S02]  /*28a0*/  SHFL.DOWN P1, R15, R17, R16, R19 ;  /* 0x08000010110f7389 */ /* 0x0000640000020013 */
[----:B01----:R-:W-:Y:S01]  /*28b0*/  ENDCOLLECTIVE ;  /* 0x000000000000791b */ /* 0x003fe20003800000 */
.L_x_2937:
[----:B------:R-:W-:-:S05]  /*28c0*/  FADD R10, R5, R10 ;  /* 0x0000000a050a7221 */ /* 0x000fca0000000000 */
[----:B------:R-:W-:Y:S02]  /*28d0*/  MOV R17, R10 ;  /* 0x0000000a00117202 */ /* 0x000fe40000000f00 */
[----:B------:R-:W-:-:S07]  /*28e0*/  MOV R12, R15 ;  /* 0x0000000f000c7202 */ /* 0x000fce0000000f00 */
[----:B------:R-:W-:Y:S05]  /*28f0*/  WARPSYNC.COLLECTIVE R14, `(.L_x_2938) ;  /* 0x000000000e087348 */ /* 0x000fea0003c00000 */
[----:B------:R0:W1:Y:S02]  /*2900*/  SHFL.DOWN P1, R15, R17, R16, R19 ;  /* 0x08000010110f7389 */ /* 0x0000640000020013 */
[----:B01----:R-:W-:Y:S01]  /*2910*/  ENDCOLLECTIVE ;  /* 0x000000000000791b */ /* 0x003fe20003800000 */
.L_x_2938:
[----:B------:R-:W-:Y:S01]  /*2920*/  FADD R12, R11, R12 ;  /* 0x0000000c0b0c7221 */ /* 0x000fe20000000000 */
[----:B------:R-:W-:-:S04]  /*2930*/  HFMA2.MMA R16, -RZ, RZ, 0, 1.1920928955078125e-07 ;  /* 0x00000002ff107435 */ /* 0x000fc800000001ff */
[----:B------:R-:W-:Y:S02]  /*2940*/  MOV R17, R12 ;  /* 0x0000000c00117202 */ /* 0x000fe40000000f00 */
[----:B------:R-:W-:-:S07]  /*2950*/  MOV R13, R15 ;  /* 0x0000000f000d7202 */ /* 0x000fce0000000f00 */
[----:B------:R-:W-:Y:S05]  /*2960*/  WARPSYNC.COLLECTIVE R14, `(.L_x_2939) ;  /* 0x000000000e087348 */ /* 0x000fea0003c00000 */
[----:B------:R0:W1:Y:S02]  /*2970*/  SHFL.DOWN P1, R15, R17, R16, R19 ;  /* 0x08000010110f7389 */ /* 0x0000640000020013 */
[----:B01----:R-:W-:Y:S01]  /*2980*/  ENDCOLLECTIVE ;  /* 0x000000000000791b */ /* 0x003fe20003800000 */
.L_x_2939:
[----:B------:R-:W-:-:S05]  /*2990*/  FADD R13, R10, R13 ;  /* 0x0000000d0a0d7221 */ /* 0x000fca0000000000 */
[----:B------:R-:W-:Y:S02]  /*29a0*/  MOV R17, R13 ;  /* 0x0000000d00117202 */ /* 0x000fe40000000f00 */
[----:B------:R-:W-:-:S07]  /*29b0*/  MOV R7, R15 ;  /* 0x0000000f00077202 */ /* 0x000fce0000000f00 */
[----:B------:R-:W-:Y:S05]  /*29c0*/  WARPSYNC.COLLECTIVE R14, `(.L_x_2940) ;  /* 0x000000000e087348 */ /* 0x000fea0003c00000 */
[----:B------:R0:W1:Y:S02]  /*29d0*/  SHFL.DOWN P1, R15, R17, R16, R19 ;  /* 0x08000010110f7389 */ /* 0x0000640000020013 */
[----:B01----:R-:W-:Y:S01]  /*29e0*/  ENDCOLLECTIVE ;  /* 0x000000000000791b */ /* 0x003fe20003800000 */
.L_x_2940:
[----:B------:R-:W-:Y:S01]  /*29f0*/  FADD R7, R12, R7 ;  /* 0x000000070c077221 */ /* 0x000fe20000000000 */
[----:B------:R-:W-:-:S04]  /*2a00*/  HFMA2.MMA R16, -RZ, RZ, 0, 5.9604644775390625e-08 ;  /* 0x00000001ff107435 */ /* 0x000fc800000001ff */
[----:B------:R-:W-:Y:S02]  /*2a10*/  MOV R17, R7 ;  /* 0x0000000700117202 */ /* 0x000fe40000000f00 */
[----:B------:R-:W-:-:S07]  /*2a20*/  MOV R6, R15 ;  /* 0x0000000f00067202 */ /* 0x000fce0000000f00 */
[----:B------:R-:W-:Y:S05]  /*2a30*/  WARPSYNC.COLLECTIVE R14, `(.L_x_2941) ;  /* 0x000000000e087348 */ /* 0x000fea0003c00000 */
[----:B------:R0:W1:Y:S02]  /*2a40*/  SHFL.DOWN P1, R15, R17, R16, R19 ;  /* 0x08000010110f7389 */ /* 0x0000640000020013 */
[----:B01----:R-:W-:Y:S01]  /*2a50*/  ENDCOLLECTIVE ;  /* 0x000000000000791b */ /* 0x003fe20003800000 */
.L_x_2941:
[----:B------:R-:W-:-:S05]  /*2a60*/  FADD R6, R13, R6 ;  /* 0x000000060d067221 */ /* 0x000fca0000000000 */
[----:B------:R-:W-:Y:S02]  /*2a70*/  MOV R17, R6 ;  /* 0x0000000600117202 */ /* 0x000fe40000000f00 */
[----:B------:R-:W-:-:S07]  /*2a80*/  MOV R8, R15 ;  /* 0x0000000f00087202 */ /* 0x000fce0000000f00 */
[----:B------:R-:W-:Y:S05]  /*2a90*/  WARPSYNC.COLLECTIVE R14, `(.L_x_2942) ;  /* 0x000000000e087348 */ /* 0x000fea0003c00000 */
[----:B------:R0:W1:Y:S02]  /*2aa0*/  SHFL.DOWN P1, R15, R17, R16, R19 ;  /* 0x08000010110f7389 */ /* 0x0000640000020013 */
[----:B01----:R-:W-:Y:S01]  /*2ab0*/  ENDCOLLECTIVE ;  /* 0x000000000000791b */ /* 0x003fe20003800000 */
.L_x_2942:
[----:B------:R-:W-:Y:S01]  /*2ac0*/  MOV R5, R15 ;  /* 0x0000000f00057202 */ /* 0x000fe20000000f00 */
[----:B------:R-:W-:Y:S06]  /*2ad0*/  BRA `(.L_x_2943) ;  /* 0xffffffe8007c7947 */ /* 0x000fec000383ffff */
.L_x_2944:
        /* <DEDUP_REMOVED lines=10> */
.L_x_7912:


//--------------------- .text._ZN18transformer_engine13normalization28ln_bwd_finalize_tuned_kernelINS0_22Kernel_traits_finalizeILj40960E13__nv_bfloat16fS3_fjLj1024ELj4ENS0_18Kernel_traits_baseILj40960ES3_fS3_fjLj1024EEEEEEEvNS0_20BackwardKernelParamsE --------------------------
	.section	.text._ZN18transformer_engine13normalization28ln_bwd_finalize_tuned_kernelINS0_22Kernel_traits_finalizeILj40960E13__nv_bfloat16fS3_fjLj1024ELj4ENS0_18Kernel_traits_baseILj40960ES3_fS3_fjLj1024EEEEEEEvNS0_20BackwardKernelParamsE,"ax",@progbits
	.align	128
        .global         _ZN18transformer_engine13normalization28ln_bwd_finalize_tuned_kernelINS0_22Kernel_traits_finalizeILj40960E13__nv_bfloat16fS3_fjLj1024ELj4ENS0_18Kernel_traits_baseILj40960ES3_fS3_fjLj1024EEEEEEEvNS0_20BackwardKernelParamsE
        .type           _ZN18transformer_engine13normalization28ln_bwd_finalize_tuned_kernelINS0_22Kernel_traits_finalizeILj40960E13__nv_bfloat16fS3_fjLj1024ELj4ENS0_18Kernel_traits_baseILj40960ES3_fS3_fjLj1024EEEEEEEvNS0_20BackwardKernelParamsE,@function
        .size           _ZN18transformer_engine13normalization28ln_bwd_finalize_tuned_kernelINS0_22Kernel_traits_finalizeILj40960E13__nv_bfloat16fS3_fjLj1024ELj4ENS0_18Kernel_traits_baseILj40960ES3_fS3_fjLj1024EEEEEEEvNS0_20BackwardKernelParamsE,(.L_x_7913 - _ZN18transformer_engine13normalization28ln_bwd_finalize_tuned_kernelINS0_22Kernel_traits_finalizeILj40960E13__nv_bfloat16fS3_fjLj1024ELj4ENS0_18Kernel_traits_baseILj40960ES3_fS3_fjLj1024EEEEEEEvNS0_20BackwardKernelParamsE)
        .other          _ZN18transformer_engine13normalization28ln_bwd_finalize_tuned_kernelINS0_22Kernel_traits_finalizeILj40960E13__nv_bfloat16fS3_fjLj1024ELj4ENS0_18Kernel_traits_baseILj40960ES3_fS3_fjLj1024EEEEEEEvNS0_20BackwardKernelParamsE,@"STO_CUDA_ENTRY STV_DEFAULT"
_ZN18transformer_engine13normalization28ln_bwd_finalize_tuned_kernelINS0_22Kernel_traits_finalizeILj40960E13__nv_bfloat16fS3_fjLj1024ELj4ENS0_18Kernel_traits_baseILj40960ES3_fS3_fjLj1024EEEEEEEvNS0_20BackwardKernelParamsE:
.text._ZN18transformer_engine13normalization28ln_bwd_finalize_tuned_kernelINS0_22Kernel_traits_finalizeILj40960E13__nv_bfloat16fS3_fjLj1024ELj4ENS0_18Kernel_traits_baseILj40960ES3_fS3_fjLj1024EEEEEEEvNS0_20BackwardKernelParamsE:
        /* <DEDUP_REMOVED lines=20> */
.L_x_2956:
        /* <DEDUP_REMOVED lines=28> */
.L_x_2949:
        /* <DEDUP_REMOVED lines=33> */
.L_x_2948:
[----:B------:R-:W-:Y:S05]  /*0510*/  BSYNC B1 ;  /* 0x0000000000017941 */ /* 0x000fea0003800000 */
.L_x_2947:
        /* <DEDUP_REMOVED lines=23> */
.L_x_2951:
[----:B------:R-:W-:Y:S05]  /*0690*/  BSYNC B1 ;  /* 0x0000000000017941 */ /* 0x000fea0003800000 */
.L_x_2950:
        /* <DEDUP_REMOVED lines=11> */
.L_x_2946:
[----:B------:R-:W-:Y:S05]  /*0750*/  BSYNC B0 ;  /* 0x0000000000007941 */ /* 0x000fea0003800000 */
.L_x_2945:
        /* <DEDUP_REMOVED lines=33> */
.L_x_2967:
[----:B------:R-:W-:Y:S01]  /*0970*/  @!P0 SHF.R.U32.HI R11, RZ, 0x3, R0 ;  /* 0x00000003ff0b8819 */ /* 0x000fe20000011600 */
[----:B--2---:R-:W-:Y:S01]  /*0980*/  FADD R13, R8, R13 ;  /* 0x0000000d080d7221 */ /* 0x004fe20000000000 */
[----:B-1----:R-:W-:Y:S02]  /*0990*/  FADD R9, R10, R9 ;  /* 0x000000090a097221 */ /* 0x002fe40000000000 */
[----:B0-----:R-:W-:-:S05]  /*09a0*/  @!P0 LOP3.LUT R8, R11, 0x1ffffffc, RZ, 0xc0, !PT ;  /* 0x1ffffffc0b088812 */ /* 0x001fca00078ec0ff */
[----:B------:R1:W-:Y:S04]  /*09b0*/  @!P0 STS [R8+UR4+0x2000], R13 ;  /* 0x0020000d08008988 */ /* 0x0003e80008000804 */
[----:B------:R1:W-:Y:S02]  /*09c0*/  @!P0 STS [R8+UR4+0x2080], R9 ;  /* 0x0020800908008988 */ /* 0x0003e40008000804 */
.L_x_2952:
        /* <DEDUP_REMOVED lines=18> */
.L_x_2955:
[----:B------:R-:W-:Y:S05]  /*0af0*/  BSYNC B0 ;  /* 0x0000000000007941 */ /* 0x000fea0003800000 */
.L_x_2954:
[C---:B------:R-:W-:Y:S02]  /*0b00*/  ISETP.GT.U32.AND P0, PT, R5.reuse, -0xa001, PT ;  /* 0xffff5fff0500780c */ /* 0x040fe40003f04070 */
[----:B------:R-:W-:Y:S02]  /*0b10*/  IADD3 R5, R5, 0xa000, RZ ;  /* 0x0000a00005057810 */ /* 0x000fe40007ffe0ff */
[----:B------:R-:W-:-:S09]  /*0b20*/  IADD3 R6, R6, 0x5000, RZ ;  /* 0x0000500006067810 */ /* 0x000fd20007ffe0ff */
[----:B------:R-:W-:Y:S05]  /*0b30*/  @P0 BRA `(.L_x_2956) ;  /* 0xfffffff400800947 */ /* 0x000fea000383ffff */
[----:B------:R-:W-:Y:S05]  /*0b40*/  EXIT ;  /* 0x000000000000794d */ /* 0x000fea0003800000 */
.L_x_2953:
[----:B------:R-:W-:Y:S01]  /*0b50*/  HFMA2.MMA R18, -RZ, RZ, 0, 5.9604644775390625e-08 ;  /* 0x00000001ff127435 */ /* 0x000fe200000001ff */
[----:B0-----:R-:W-:Y:S01]  /*0b60*/  IMAD.MOV.U32 R19, RZ, RZ, R10 ;  /* 0x000000ffff137224 */ /* 0x001fe200078e000a */
[----:B------:R-:W-:Y:S02]  /*0b70*/  MOV R21, 0x1f ;  /* 0x0000001f00157802 */ /* 0x000fe40000000f00 */
[----:B------:R-:W-:-:S07]  /*0b80*/  MOV R16, 0xffffffff ;  /* 0xffffffff00107802 */ /* 0x000fce0000000f00 */
[----:B-12---:R-:W-:Y:S05]  /*0b90*/  WARPSYNC.COLLECTIVE R16, `(.L_x_2957) ;  /* 0x0000000010087348 */ /* 0x006fea0003c00000 */
[----:B------:R0:W3:Y:S02]  /*0ba0*/  SHFL.BFLY P1, R17, R19, R18, R21 ;  /* 0x0c00001213117389 */ /* 0x0000e40000020015 */
[----:B0123--:R-:W-:Y:S01]  /*0bb0*/  ENDCOLLECTIVE ;  /* 0x000000000000791b */ /* 0x00ffe20003800000 */
.L_x_2957:
[----:B------:R-:W-:Y:S01]  /*0bc0*/  HFMA2.MMA R18, -RZ, RZ, 0, 1.1920928955078125e-07 ;  /* 0x00000002ff127435 */ /* 0x000fe200000001ff */
[----:B------:R-:W-:-:S04]  /*0bd0*/  IMAD.MOV.U32 R9, RZ, RZ, R17 ;  /* 0x000000ffff097224 */ /* 0x000fc800078e0011 */
[----:B------:R-:W-:-:S05]  /*0be0*/  FADD R9, R10, R9 ;  /* 0x000000090a097221 */ /* 0x000fca0000000000 */
[----:B------:R-:W-:-:S07]  /*0bf0*/  MOV R19, R9 ;  /* 0x0000000900137202 */ /* 0x000fce0000000f00 */
[----:B------:R-:W-:Y:S05]  /*0c00*/  WARPSYNC.COLLECTIVE R16, `(.L_x_2958) ;  /* 0x0000000010087348 */ /* 0x000fea0003c00000 */
[----:B------:R0:W1:Y:S02]  /*0c10*/  SHFL.BFLY P1, R17, R19, R18, R21 ;  /* 0x0c00001213117389 */ /* 0x0000640000020015 */
[----:B01----:R-:W-:Y:S01]  /*0c20*/  ENDCOLLECTIVE ;  /* 0x000000000000791b */ /* 0x003fe20003800000 */
.L_x_2958:
[----:B------:R-:W-:Y:S01]  /*0c30*/  HFMA2.MMA R18, -RZ, RZ, 0, 2.384185791015625e-07 ;  /* 0x00000004ff127435 */ /* 0x000fe200000001ff */
[----:B------:R-:W-:-:S05]  /*0c40*/  MOV R12, R17 ;  /* 0x00000011000c7202 */ /* 0x000fca0000000f00 */
[----:B------:R-:W-:-:S04]  /*0c50*/  FADD R12, R9, R12 ;  /* 0x0000000c090c7221 */ /* 0x000fc80000000000 */
[----:B------:R-:W-:-:S07]  /*0c60*/  IMAD.MOV.U32 R19, RZ, RZ, R12 ;  /* 0x000000ffff137224 */ /* 0x000fce00078e000c */
[----:B------:R-:W-:Y:S05]  /*0c70*/  WARPSYNC.COLLECTIVE R16, `(.L_x_2959) ;  /* 0x0000000010087348 */ /* 0x000fea0003c00000 */
[----:B------:R0:W1:Y:S02]  /*0c80*/  SHFL.BFLY P1, R17, R19, R18, R21 ;  /* 0x0c00001213117389 */ /* 0x0000640000020015 */
[----:B01----:R-:W-:Y:S01]  /*0c90*/  ENDCOLLECTIVE ;  /* 0x000000000000791b */ /* 0x003fe20003800000 */
.L_x_2959:
[----:B------:R-:W-:Y:S01]  /*0ca0*/  IMAD.MOV.U32 R18, RZ, RZ, 0x8 ;  /* 0x00000008ff127424 */ /* 0x000fe200078e00ff */
[----:B------:R-:W-:-:S05]  /*0cb0*/  MOV R11, R17 ;  /* 0x00000011000b7202 */ /* 0x000fca0000000f00 */
[----:B------:R-:W-:-:S05]  /*0cc0*/  FADD R11, R12, R11 ;  /* 0x0000000b0c0b7221 */ /* 0x000fca0000000000 */
[----:B------:R-:W-:-:S07]  /*0cd0*/  MOV R19, R11 ;  /* 0x0000000b00137202 */ /* 0x000fce0000000f00 */
[----:B------:R-:W-:Y:S05]  /*0ce0*/  WARPSYNC.COLLECTIVE R16, `(.L_x_2960) ;  /* 0x0000000010087348 */ /* 0x000fea0003c00000 */
[----:B------:R0:W1:Y:S02]  /*0cf0*/  SHFL.BFLY P1, R17, R19, R18, R21 ;  /* 0x0c00001213117389 */ /* 0x0000640000020015 */
[----:B01----:R-:W-:Y:S01]  /*0d00*/  ENDCOLLECTIVE ;  /* 0x000000000000791b */ /* 0x003fe20003800000 */
.L_x_2960:
[----:B------:R-:W-:Y:S01]  /*0d10*/  HFMA2.MMA R18, -RZ, RZ, 0, 9.5367431640625e-07 ;  /* 0x00000010ff127435 */ /* 0x000fe200000001ff */
[----:B------:R-:W-:-:S05]  /*0d20*/  MOV R10, R17 ;  /* 0x00000011000a7202 */ /* 0x000fca0000000f00 */
[----:B------:R-:W-:-:S05]  /*0d30*/  FADD R10, R11, R10 ;  /* 0x0000000a0b0a7221 */ /* 0x000fca0000000000 */
[----:B------:R-:W-:-:S07]  /*0d40*/  MOV R19, R10 ;  /* 0x0000000a00137202 */ /* 0x000fce0000000f00 */
[----:B------:R-:W-:Y:S05]  /*0d50*/  WARPSYNC.COLLECTIVE R16, `(.L_x_2961) ;  /* 0x0000000010087348 */ /* 0x000fea0003c00000 */
[----:B------:R0:W1:Y:S02]  /*0d60*/  SHFL.BFLY P1, R17, R19, R18, R21 ;  /* 0x0c00001213117389 */ /* 0x0000640000020015 */
[----:B01----:R-:W-:Y:S01]  /*0d70*/  ENDCOLLECTIVE ;  /* 0x000000000000791b */ /* 0x003fe20003800000 */
.L_x_2961:
[----:B------:R-:W-:Y:S01]  /*0d80*/  HFMA2.MMA R18, -RZ, RZ, 0, 5.9604644775390625e-08 ;  /* 0x00000001ff127435 */ /* 0x000fe200000001ff */
[----:B------:R-:W-:Y:S01]  /*0d90*/  MOV R19, R8 ;  /* 0x0000000800137202 */ /* 0x000fe20000000f00 */
[----:B------:R-:W-:-:S09]  /*0da0*/  IMAD.MOV.U32 R9, RZ, RZ, R17 ;  /* 0x000000ffff097224 */ /* 0x000fd200078e0011 */
[----:B------:R-:W-:Y:S05]  /*0db0*/  WARPSYNC.COLLECTIVE R16, `(.L_x_2962) ;  /* 0x0000000010087348 */ /* 0x000fea0003c00000 */
[----:B------:R0:W1:Y:S02]  /*0dc0*/  SHFL.BFLY P1, R17, R19, R18, R21 ;  /* 0x0c00001213117389 */ /* 0x0000640000020015 */
[----:B01----:R-:W-:Y:S01]  /*0dd0*/  ENDCOLLECTIVE ;  /* 0x000000000000791b */ /* 0x003fe20003800000 */
.L_x_2962:
[----:B------:R-:W-:Y:S01]  /*0de0*/  HFMA2.MMA R18, -RZ, RZ, 0, 1.1920928955078125e-07 ;  /* 0x00000002ff127435 */ /* 0x000fe200000001ff */
[----:B------:R-:W-:-:S05]  /*0df0*/  MOV R11, R17 ;  /* 0x00000011000b7202 */ /* 0x000fca0000000f00 */
[----:B------:R-:W-:-:S04]  /*0e00*/  FADD R13, R8, R11 ;  /* 0x0000000b080d7221 */ /* 0x000fc80000000000 */
[----:B------:R-:W-:-:S07]  /*0e10*/  IMAD.MOV.U32 R19, RZ, RZ, R13 ;  /* 0x000000ffff137224 */ /* 0x000fce00078e000d */
[----:B------:R-:W-:Y:S05]  /*0e20*/  WARPSYNC.COLLECTIVE R16, `(.L_x_2963) ;  /* 0x0000000010087348 */ /* 0x000fea0003c00000 */
[----:B------:R0:W1:Y:S02]  /*0e30*/  SHFL.BFLY P1, R17, R19, R18, R21 ;  /* 0x0c00001213117389 */ /* 0x0000640000020015 */
[----:B01----:R-:W-:Y:S01]  /*0e40*/  ENDCOLLECTIVE ;  /* 0x000000000000791b */ /* 0x003fe20003800000 */
.L_x_2963:
[----:B------:R-:W-:Y:S01]  /*0e50*/  IMAD.MOV.U32 R18, RZ, RZ, 0x4 ;  /* 0x00000004ff127424 */ /* 0x000fe200078e00ff */
[----:B------:R-:W-:-:S05]  /*0e60*/  MOV R14, R17 ;  /* 0x00000011000e7202 */ /* 0x000fca0000000f00 */
[----:B------:R-:W-:-:S05]  /*0e70*/  FADD R14, R13, R14 ;  /* 0x0000000e0d0e7221 */ /* 0x000fca0000000000 */
[----:B------:R-:W-:-:S07]  /*0e80*/  MOV R19, R14 ;  /* 0x0000000e00137202 */ /* 0x000fce0000000f00 */
[----:B------:R-:W-:Y:S05]  /*0e90*/  WARPSYNC.COLLECTIVE R16, `(.L_x_2964) ;  /* 0x0000000010087348 */ /* 0x000fea0003c00000 */
[----:B------:R0:W1:Y:S02]  /*0ea0*/  SHFL.BFLY P1, R17, R19, R18, R21 ;  /* 0x0c00001213117389 */ /* 0x0000640000020015 */
[----:B01----:R-:W-:Y:S01]  /*0eb0*/  ENDCOLLECTIVE ;  /* 0x000000000000791b */ /* 0x003fe20003800000 */
.L_x_2964:
[----:B------:R-:W-:Y:S01]  /*0ec0*/  HFMA2.MMA R18, -RZ, RZ, 0, 4.76837158203125e-07 ;  /* 0x00000008ff127435 */ /* 0x000fe200000001ff */
[----:B------:R-:W-:-:S05]  /*0ed0*/  MOV R15, R17 ;  /* 0x00000011000f7202 */ /* 0x000fca0000000f00 */
[----:B------:R-:W-:-:S05]  /*0ee0*/  FADD R15, R14, R15 ;  /* 0x0000000f0e0f7221 */ /* 0x000fca0000000000 */
[----:B------:R-:W-:-:S07]  /*0ef0*/  MOV R19, R15 ;  /* 0x0000000f00137202 */ /* 0x000fce0000000f00 */
[----:B------:R-:W-:Y:S05]  /*0f00*/  WARPSYNC.COLLECTIVE R16, `(.L_x_2965) ;  /* 0x0000000010087348 */ /* 0x000fea0003c00000 */
[----:B------:R0:W1:Y:S02]  /*0f10*/  SHFL.BFLY P1, R17, R19, R18, R21 ;  /* 0x0c00001213117389 */ /* 0x0000640000020015 */
[----:B01----:R-:W-:Y:S01]  /*0f20*/  ENDCOLLECTIVE ;  /* 0x000000000000791b */ /* 0x003fe20003800000 */
.L_x_2965:
[----:B------:R-:W-:Y:S01]  /*0f30*/  HFMA2.MMA R18, -RZ, RZ, 0, 9.5367431640625e-07 ;  /* 0x00000010ff127435 */ /* 0x000fe200000001ff */
[----:B------:R-:W-:-:S04]  /*0f40*/  IMAD.MOV.U32 R8, RZ, RZ, R17 ;  /* 0x000000ffff087224 */ /* 0x000fc800078e0011 */
[----:B------:R-:W-:-:S05]  /*0f50*/  FADD R8, R15, R8 ;  /* 0x000000080f087221 */ /* 0x000fca0000000000 */
[----:B------:R-:W-:-:S07]  /*0f60*/  MOV R19, R8 ;  /* 0x0000000800137202 */ /* 0x000fce0000000f00 */
[----:B------:R-:W-:Y:S05]  /*0f70*/  WARPSYNC.COLLECTIVE R16, `(.L_x_2966) ;  /* 0x0000000010087348 */ /* 0x000fea0003c00000 */
[----:B------:R0:W1:Y:S02]  /*0f80*/  SHFL.BFLY P1, R17, R19, R18, R21 ;  /* 0x0c00001213117389 */ /* 0x0000640000020015 */
[----:B01----:R-:W-:Y:S01]  /*0f90*/  ENDCOLLECTIVE ;  /* 0x000000000000791b */ /* 0x003fe20003800000 */
.L_x_2966:
[----:B------:R-:W-:Y:S01]  /*0fa0*/  MOV R13, R17 ;  /* 0x00000011000d7202 */ /* 0x000fe20000000f00 */
[----:B------:R-:W-:Y:S06]  /*0fb0*/  BRA `(.L_x_2967) ;  /* 0xfffffff8006c7947 */ /* 0x000fec000383ffff */
.L_x_2968:
        /* <DEDUP_REMOVED lines=12> */
.L_x_7913:


//--------------------- .text._ZN18transformer_engine13normalization19ln_bwd_tuned_kernelINS0_13Kernel_traitsI13__nv_bfloat16fS3_fjLj40960ELj4ELj1ELj8ELj16ENS0_18Kernel_traits_baseILj40960ES3_fS3_fjLj256EEEEEEEvNS0_20BackwardKernelParamsE --------------------------
	.section	.text._ZN18transformer_engine13normalization19ln_bwd_tuned_kernelINS0_13Kernel_traitsI13__nv_bfloat16fS3_fjLj40960ELj4ELj1ELj8ELj16ENS0_18Kernel_traits_baseILj40960ES3_fS3_fjLj256EEEEEEEvNS0_20BackwardKernelParamsE,"ax",@progbits
	.align	128
        .global         _ZN18transformer_engine13normalization19ln_bwd_tuned_kernelINS0_13Kernel_traitsI13__nv_bfloat16fS3_fjLj40960ELj4ELj1ELj8ELj16ENS0_18Kernel_traits_baseILj40960ES3_fS3_fjLj256EEEEEEEvNS0_20BackwardKernelParamsE
        .type           _ZN18transformer_engine13normalization19ln_bwd_tuned_kernelINS0_13Kernel_traitsI13__nv_bfloat16fS3_fjLj40960ELj4ELj1ELj8ELj16ENS0_18Kernel_traits_baseILj40960ES3_fS3_fjLj256EEEEEEEvNS0_20BackwardKernelParamsE,@function
        .size           _ZN18transformer_engine13normalization19ln_bwd_tuned_kernelINS0_13Kernel_traitsI13__nv_bfloat16fS3_fjLj40960ELj4ELj1ELj8ELj16ENS0_18Kernel_traits_baseILj40960ES3_fS3_fjLj256EEEEEEEvNS0_20BackwardKernelParamsE,(.L_x_7914 - _ZN18transformer_engine13normalization19ln_bwd_tuned_kernelINS0_13Kernel_traitsI13__nv_bfloat16fS3_fjLj40960ELj4ELj1ELj8ELj16ENS0_18Kernel_traits_baseILj40960ES3_fS3_fjLj256EEEEEEEvNS0_20BackwardKernelParamsE)
        .other          _ZN18transformer_engine13normalization19ln_bwd_tuned_kernelINS0_13Kernel_traitsI13__nv_bfloat16fS3_fjLj40960ELj4ELj1ELj8ELj16ENS0_18Kernel_traits_baseILj40960ES3_fS3_fjLj256EEEEEEEvNS0_20BackwardKernelParamsE,@"STO_CUDA_ENTRY STV_DEFAULT"
_ZN18transformer_engine13normalization19ln_bwd_tuned_kernelINS0_13Kernel_traitsI13__nv_bfloat16fS3_fjLj40960ELj4ELj1ELj8ELj16ENS0_18Kernel_traits_baseILj40960ES3_fS3_fjLj256EEEEEEEvNS0_20BackwardKernelParamsE:
.text._ZN18transformer_engine13normalization19ln_bwd_tuned_kernelINS0_13Kernel_traitsI13__nv_bfloat16fS3_fjLj40960ELj4ELj1ELj8ELj16ENS0_18Kernel_traits_baseILj40960ES3_fS3_fjLj256EEEEEEEvNS0_20BackwardKernelParamsE:
[----:B------:R-:W0:Y:S08]  /*0000*/  LDC R1, c[0x0][0x28] ;  /* 0x00000a00ff017b82 */ /* 0x000e300000000800 */
[----:B------:R-:W1:Y:S01]  /*0010*/  S2UR UR5, SR_CTAID.X ;  /* 0x00000000000579c3 */ /* 0x000e620000002500 */
[----:B------:R-:W2:Y:S01]  /*0020*/  S2R R3, SR_TID.X ;  /* 0x0000000000037919 */ /* 0x000ea20000002100 */
[----:B0-----:R-:W-:Y:S01]  /*0030*/  IADD3 R1, R1, -0xc0, RZ ;  /* 0xffffff4001017810 */ /* 0x001fe20007ffe0ff */
        /* <DEDUP_REMOVED lines=21> */
[----:B-1----:R-:W-:Y:S02]  /*0190*/  MOV R2, UR5 ;  /* 0x0000000500027c02 */ /* 0x002fe40008000f00 */
[----:B------:R-:W-:Y:S02]  /*01a0*/  CS2R R40, SRZ ;  /* 0x0000000000287805 */ /* 0x000fe4000001ff00 */
[----:B------:R-:W-:Y:S02]  /*01b0*/  CS2R R38, SRZ ;  /* 0x0000000000267805 */ /* 0x000fe4000001ff00 */
[----:B------:R-:W-:Y:S02]  /*01c0*/  CS2R R36, SRZ ;  /* 0x0000000000247805 */ /* 0x000fe4000001ff00 */
[----:B------:R-:W-:Y:S02]  /*01d0*/  SHF.R.U32.HI R0, RZ, 0x2, R2 ;  /* 0x00000002ff007819 */ /* 0x000fe40000011602 */
[----:B------:R-:W-:-:S02]  /*01e0*/  CS2R R34, SRZ ;  /* 0x0000000000227805 */ /* 0x000fc4000001ff00 */
[----:B------:R-:W-:Y:S02]  /*01f0*/  CS2R R32, SRZ ;  /* 0x0000000000207805 */ /* 0x000fe4000001ff00 */
[----:B------:R-:W-:Y:S02]  /*0200*/  CS2R R26, SRZ ;  /* 0x00000000001a7805 */ /* 0x000fe4000001ff00 */
[----:B------:R-:W-:Y:S01]  /*0210*/  CS2R R24, SRZ ;  /* 0x0000000000187805 */ /* 0x000fe2000001ff00 */
[----:B------:R0:W-:Y:S01]  /*0220*/  STL [R1+0xb0], R0 ;  /* 0x0000b00001007387 */ /* 0x0001e20000100800 */
[----:B--2---:R-:W-:Y:S02]  /*0230*/  LEA.HI R122, R3, R0, RZ, 0x18 ;  /* 0x00000000037a7211 */ /* 0x004fe400078fc0ff */
[----:B------:R-:W-:Y:S02]  /*0240*/  CS2R R214, SRZ ;  /* 0x0000000000d67805 */ /* 0x000fe4000001ff00 */
[----:B------:R-:W-:-:S02]  /*0250*/  CS2R R212, SRZ ;  /* 0x0000000000d47805 */ /* 0x000fc4000001ff00 */
        /* <DEDUP_REMOVED lines=13> */
[----:B0-----:R-:W-:Y:S06]  /*0330*/  @P0 BRA `(.L_x_2969) ;  /* 0x0000005800fc0947 */ /* 0x001fec0003800000 */
[----:B------:R-:W0:Y:S01]  /*0340*/  LDC.64 R8, c[0x0][0x238] ;  /* 0x00008e00ff087b82 */ /* 0x000e220000000a00 */
[----:B------:R-:W-:Y:S02]  /*0350*/  LOP3.LUT R0, R2, 0x3, RZ, 0xc0, !PT ;  /* 0x0000000302007812 */ /* 0x000fe400078ec0ff */
[----:B------:R-:W-:-:S03]  /*0360*/  LOP3.LUT R4, R3, 0x1f, RZ, 0xc0, !PT ;  /* 0x0000001f03047812 */ /* 0x000fc600078ec0ff */
[----:B------:R1:W-:Y:S02]  /*0370*/  STL [R1+0xb4], R0 ;  /* 0x0000b40001007387 */ /* 0x0003e40000100800 */
[----:B-1----:R-:W-:-:S04]  /*0380*/  SHF.L.U32 R0, R0, 0x8, RZ ;  /* 0x0000000800007819 */ /* 0x002fc800000006ff */
        /* <DEDUP_REMOVED lines=10> */
[----:B------:R-:W5:Y:S04]  /*0430*/  LDG.E.64 R20, desc[UR6][R8.64+0xe000] ;  /* 0x00e0000608147981 */ /* 0x000f68000c1e1b00 */
[----:B------:R-:W5:Y:S04]  /*0440*/  LDG.E.64 R22, desc[UR6][R8.64+0x10000] ;  /* 0x0100000608167981 */ /* 0x000f68000c1e1b00 */
[----:B------:R0:W5:Y:S01]  /*0450*/  LDG.E.64 R24, desc[UR6][R8.64+0x12000] ;  /* 0x0120000608187981 */ /* 0x000162000c1e1b00 */
[----:B------:R-:W-:Y:S01]  /*0460*/  HFMA2.MMA R117, -RZ, RZ, 0, 5.9604644775390625e-08 ;  /* 0x00000001ff757435 */ /* 0x000fe200000001ff */
[----:B------:R-:W-:-:S02]  /*0470*/  CS2R R226, SRZ ;  /* 0x0000000000e27805 */ /* 0x000fc4000001ff00 */
[----:B------:R-:W-:Y:S01]  /*0480*/  CS2R R224, SRZ ;  /* 0x0000000000e07805 */ /* 0x000fe2000001ff00 */
[----:B------:R1:W-:Y:S01]  /*0490*/  STL [R1+0x24], RZ ;  /* 0x000024ff01007387 */ /* 0x0003e20000100800 */
[----:B------:R-:W-:Y:S02]  /*04a0*/  CS2R R222, SRZ ;  /* 0x0000000000de7805 */ /* 0x000fe4000001ff00 */
[----:B------:R-:W-:Y:S02]  /*04b0*/  CS2R R220, SRZ ;  /* 0x0000000000dc7805 */ /* 0x000fe4000001ff00 */
[----:B------:R-:W-:Y:S01]  /*04c0*/  CS2R R218, SRZ ;  /* 0x0000000000da7805 */ /* 0x000fe2000001ff00 */
[----:B------:R1:W-:Y:S01]  /*04d0*/  STL [R1+0x20], RZ ;  /* 0x000020ff01007387 */ /* 0x0003e20000100800 */
[----:B------:R-:W-:Y:S02]  /*04e0*/  CS2R R216, SRZ ;  /* 0x0000000000d87805 */ /* 0x000fe4000001ff00 */
[----:B------:R-:W-:-:S02]  /*04f0*/  MOV R215, RZ ;  /* 0x000000ff00d77202 */ /* 0x000fc40000000f00 */
[----:B------:R-:W-:Y:S01]  /*0500*/  CS2R R212, SRZ ;  /* 0x0000000000d47805 */ /* 0x000fe2000001ff00 */
[----:B------:R1:W-:Y:S01]  /*0510*/  STL [R1+0x1c], RZ ;  /* 0x00001cff01007387 */ /* 0x0003e20000100800 */
[----:B------:R-:W-:Y:S02]  /*0520*/  CS2R R26, SRZ ;  /* 0x00000000001a7805 */ /* 0x000fe4000001ff00 */
[----:B------:R-:W-:Y:S02]  /*0530*/  CS2R R28, SRZ ;  /* 0x00000000001c7805 */ /* 0x000fe4000001ff00 */
[----:B------:R-:W-:Y:S01]  /*0540*/  CS2R R30, SRZ ;  /* 0x00000000001e7805 */ /* 0x000fe2000001ff00 */
[----:B------:R1:W-:Y:S01]  /*0550*/  STL [R1+0x18], RZ ;  /* 0x000018ff01007387 */ /* 0x0003e20000100800 */
[----:B------:R-:W-:Y:S02]  /*0560*/  CS2R R32, SRZ ;  /* 0x0000000000207805 */ /* 0x000fe4000001ff00 */
[----:B------:R-:W-:-:S02]  /*0570*/  CS2R R34, SRZ ;  /* 0x0000000000227805 */ /* 0x000fc4000001ff00 */
[----:B------:R-:W-:Y:S01]  /*0580*/  CS2R R36, SRZ ;  /* 0x0000000000247805 */ /* 0x000fe2000001ff00 */
[----:B------:R1:W-:Y:S01]  /*0590*/  STL [R1+0x14], RZ ;  /* 0x000014ff01007387 */ /* 0x0003e20000100800 */
[----:B------:R-:W-:Y:S02]  /*05a0*/  CS2R R38, SRZ ;  /* 0x0000000000267805 */ /* 0x000fe4000001ff00 */
[----:B------:R-:W-:Y:S02]  /*05b0*/  CS2R R40, SRZ ;  /* 0x0000000000287805 */ /* 0x000fe4000001ff00 */
[----:B------:R-:W-:Y:S01]  /*05c0*/  CS2R R42, SRZ ;  /* 0x00000000002a7805 */ /* 0x000fe2000001ff00 */
[----:B------:R1:W-:Y:S01]  /*05d0*/  STL [R1+0x10], RZ ;  /* 0x000010ff01007387 */ /* 0x0003e20000100800 */
[----:B------:R-:W-:-:S03]  /*05e0*/  CS2R R44, SRZ ;  /* 0x00000000002c7805 */ /* 0x000fc6000001ff00 */
[----:B------:R1:W-:Y:S04]  /*05f0*/  STL [R1+0xc], RZ ;  /* 0x00000cff01007387 */ /* 0x0003e80000100800 */
[----:B------:R1:W-:Y:S04]  /*0600*/  STL [R1+0x8], RZ ;  /* 0x000008ff01007387 */ /* 0x0003e80000100800 */
[----:B------:R1:W-:Y:S04]  /*0610*/  STL [R1+0x4], RZ ;  /* 0x000004ff01007387 */ /* 0x0003e80000100800 */
[----:B------:R1:W-:Y:S04]  /*0620*/  STL [R1], RZ ;  /* 0x000000ff01007387 */ /* 0x0003e80000100800 */
[----:B------:R1:W-:Y:S04]  /*0630*/  STL [R1+0xac], RZ ;  /* 0x0000acff01007387 */ /* 0x0003e80000100800 */
        /* <DEDUP_REMOVED lines=32> */
[----:B------:R1:W-:Y:S01]  /*0840*/  STL [R1+0x4c], RZ ;  /* 0x00004cff01007387 */ /* 0x0003e20000100800 */
[----:B--2---:R-:W-:-:S02]  /*0850*/  SHF.R.U64 R46, R4, 0x10, R5 ;  /* 0x00000010042e7819 */ /* 0x004fc40000001205 */
[----:B------:R-:W-:Y:S02]  /*0860*/  SHF.L.U32 R3, R4, 0x10, RZ ;  /* 0x0000001004037819 */ /* 0x000fe400000006ff */
[----:B------:R-:W-:Y:S02]  /*0870*/  SHF.R.U32.HI R47, RZ, 0x10, R5 ;  /* 0x00000010ff2f7819 */ /* 0x000fe40000011605 */
[----:B------:R-:W-:Y:S02]  /*0880*/  SHF.L.U32 R4, R5, 0x10, RZ ;  /* 0x0000001005047819 */ /* 0x000fe400000006ff */
[C-C-:B---3--:R-:W-:Y:S02]  /*0890*/  SHF.R.U64 R48, R6.reuse, 0x10, R7.reuse ;  /* 0x0000001006307819 */ /* 0x148fe40000001207 */
[----:B------:R-:W-:Y:S02]  /*08a0*/  SHF.L.U32 R5, R6, 0x10, RZ ;  /* 0x0000001006057819 */ /* 0x000fe400000006ff */
[----:B------:R-:W-:-:S02]  /*08b0*/  SHF.R.U32.HI R49, RZ, 0x10, R7 ;  /* 0x00000010ff317819 */ /* 0x000fc40000011607 */
[----:B------:R-:W-:Y:S02]  /*08c0*/  SHF.L.U32 R6, R7, 0x10, RZ ;  /* 0x0000001007067819 */ /* 0x000fe400000006ff */
[C-C-:B----4-:R-:W-:Y:S02]  /*08d0*/  SHF.R.U64 R50, R10.reuse, 0x10, R11.reuse ;  /* 0x000000100a327819 */ /* 0x150fe4000000120b */
[----:B------:R-:W-:Y:S02]  /*08e0*/  SHF.L.U32 R7, R10, 0x10, RZ ;  /* 0x000000100a077819 */ /* 0x000fe400000006ff */
[----:B------:R-:W-:Y:S02]  /*08f0*/  SHF.R.U32.HI R51, RZ, 0x10, R11 ;  /* 0x00000010ff337819 */ /* 0x000fe4000001160b */
[----:B0-----:R-:W-:Y:S02]  /*0900*/  SHF.L.U32 R8, R11, 0x10, RZ ;  /* 0x000000100b087819 */ /* 0x001fe400000006ff */
[----:B-----5:R-:W-:-:S02]  /*0910*/  SHF.R.U64 R52, R12, 0x10, R13 ;  /* 0x000000100c347819 */ /* 0x020fc4000000120d */
[----:B------:R-:W-:Y:S02]  /*0920*/  SHF.L.U32 R9, R12, 0x10, RZ ;  /* 0x000000100c097819 */ /* 0x000fe400000006ff */
[----:B------:R-:W-:Y:S02]  /*0930*/  SHF.R.U32.HI R53, RZ, 0x10, R13 ;  /* 0x00000010ff357819 */ /* 0x000fe4000001160d */
[----:B------:R-:W-:Y:S02]  /*0940*/  SHF.L.U32 R10, R13, 0x10, RZ ;  /* 0x000000100d0a7819 */ /* 0x000fe400000006ff */
[C-C-:B------:R-:W-:Y:S02]  /*0950*/  SHF.R.U64 R54, R14.reuse, 0x10, R15.reuse ;  /* 0x000000100e367819 */ /* 0x140fe4000000120f */
[----:B------:R-:W-:Y:S02]  /*0960*/  SHF.L.U32 R11, R14, 0x10, RZ ;  /* 0x000000100e0b7819 */ /* 0x000fe400000006ff */
[----:B------:R-:W-:-:S02]  /*0970*/  SHF.R.U32.HI R55, RZ, 0x10, R15 ;  /* 0x00000010ff377819 */ /* 0x000fc4000001160f */
[----:B------:R-:W-:Y:S02]  /*0980*/  SHF.L.U32 R12, R15, 0x10, RZ ;  /* 0x000000100f0c7819 */ /* 0x000fe400000006ff */
[C-C-:B------:R-:W-:Y:S02]  /*0990*/  SHF.R.U64 R96, R16.reuse, 0x10, R17.reuse ;  /* 0x0000001010607819 */ /* 0x140fe40000001211 */
[----:B------:R-:W-:Y:S02]  /*09a0*/  SHF.L.U32 R13, R16, 0x10, RZ ;  /* 0x00000010100d7819 */ /* 0x000fe400000006ff */
[----:B------:R-:W-:Y:S02]  /*09b0*/  SHF.R.U32.HI R97, RZ, 0x10, R17 ;  /* 0x00000010ff617819 */ /* 0x000fe40000011611 */
[--C-:B------:R-:W-:Y:S02]  /*09c0*/  SHF.R.U64 R98, R18, 0x10, R19.reuse ;  /* 0x0000001012627819 */ /* 0x100fe40000001213 */
[----:B------:R-:W-:-:S02]  /*09d0*/  SHF.R.U32.HI R99, RZ, 0x10, R19 ;  /* 0x00000010ff637819 */ /* 0x000fc40000011613 */
[--C-:B------:R-:W-:Y:S02]  /*09e0*/  SHF.R.U64 R100, R20, 0x10, R21.reuse ;  /* 0x0000001014647819 */ /* 0x100fe40000001215 */
[----:B------:R-:W-:Y:S02]  /*09f0*/  SHF.R.U32.HI R101, RZ, 0x10, R21 ;  /* 0x00000010ff657819 */ /* 0x000fe40000011615 */
[--C-:B------:R-:W-:Y:S02]  /*0a00*/  SHF.R.U64 R102, R22, 0x10, R23.reuse ;  /* 0x0000001016667819 */ /* 0x100fe40000001217 */
[----:B------:R-:W-:Y:S02]  /*0a10*/  SHF.R.U32.HI R103, RZ, 0x10, R23 ;  /* 0x00000010ff677819 */ /* 0x000fe40000011617 */
[--C-:B------:R-:W-:Y:S02]  /*0a20*/  SHF.R.U64 R104, R24, 0x10, R25.reuse ;  /* 0x0000001018687819 */ /* 0x100fe40000001219 */
[----:B------:R-:W-:-:S02]  /*0a30*/  SHF.R.U32.HI R105, RZ, 0x10, R25 ;  /* 0x00000010ff697819 */ /* 0x000fc40000011619 */
        /* <DEDUP_REMOVED lines=9> */
[----:B------:R-:W-:Y:S02]  /*0ad0*/  CS2R R24, SRZ ;  /* 0x0000000000187805 */ /* 0x000fe4000001ff00 */
[----:B------:R-:W-:Y:S02]  /*0ae0*/  MOV R23, R122 ;  /* 0x0000007a00177202 */ /* 0x000fe40000000f00 */
        /* <DEDUP_REMOVED lines=19> */
[----:B-1----:R-:W-:-:S07]  /*0c20*/  SHF.L.U32 R105, R105, 0x10, RZ ;  /* 0x0000001069697819 */ /* 0x002fce00000006ff */
.L_x_2977:
[----:B------:R-:W0:Y:S01]  /*0c30*/  S2R R60, SR_TID.X ;  /* 0x00000000003c7919 */ /* 0x000e220000002100 */
[----:B------:R-:W1:Y:S08]  /*0c40*/  S2UR UR4, SR_CTAID.X ;  /* 0x00000000000479c3 */ /* 0x000e700000002500 */
[----:B------:R-:W2:Y:S08]  /*0c50*/  LDC.64 R88, c[0x0][0x220] ;  /* 0x00008800ff587b82 */ /* 0x000eb00000000a00 */
[----:B------:R-:W3:Y:S08]  /*0c60*/  LDC.64 R58, c[0x0][0x228] ;  /* 0x00008a00ff3a7b82 */ /* 0x000ef00000000a00 */
[----:B------:R-:W4:Y:S01]  /*0c70*/  LDC.64 R56, c[0x0][0x230] ;  /* 0x00008c00ff387b82 */ /* 0x000f220000000a00 */
[----:B-1---5:R-:W-:Y:S01]  /*0c80*/  MOV R2, UR4 ;  /* 0x0000000400027c02 */ /* 0x022fe20008000f00 */
[----:B------:R-:W-:-:S03]  /*0c90*/  ULDC.U8 UR4, c[0x0][0x250] ;  /* 0x0000940000047ab9 */ /* 0x000fc60000000000 */
[----:B------:R-:W-:Y:S02]  /*0ca0*/  SHF.L.U32 R0, R2, 0x8, RZ ;  /* 0x0000000802007819 */ /* 0x000fe400000006ff */
[----:B0-----:R-:W-:Y:S01]  /*0cb0*/  LOP3.LUT R61, R60, 0x1f, RZ, 0xc0, !PT ;  /* 0x0000001f3c3d7812 */ /* 0x001fe200078ec0ff */
[----:B------:R-:W0:Y:S03]  /*0cc0*/  LDC.64 R132, c[0x0][0x258] ;  /* 0x00009600ff847b82 */ /* 0x000e260000000a00 */
[----:B------:R-:W-:-:S04]  /*0cd0*/  LOP3.LUT R0, R0, 0x300, R61, 0xe2, !PT ;  /* 0x0000030000007812 */ /* 0x000fc800078ee23d */
[----:B------:R-:W-:Y:S01]  /*0ce0*/  LOP3.LUT R0, R0, 0xe0, R60, 0xf8, !PT ;  /* 0x000000e000007812 */ /* 0x000fe200078ef83c */
[----:B---3--:R-:W-:-:S04]  /*0cf0*/  IMAD.WIDE R58, R23, 0x4, R58 ;  /* 0x00000004173a7825 */ /* 0x008fc800078e023a */
[----:B------:R-:W-:Y:S01]  /*0d00*/  IMAD R107, R23, 0x2800, R0 ;  /* 0x00002800176b7824 */ /* 0x000fe200078e0200 */
[----:B------:R-:W3:Y:S03]  /*0d10*/  LDG.E R139, desc[UR6][R58.64] ;  /* 0x000000063a8b7981 */ /* 0x000ee6000c1e1900 */
[C---:B--2---:R-:W-:Y:S01]  /*0d20*/  IMAD.WIDE.U32 R92, R107.reuse, 0x10, R88 ;  /* 0x000000106b5c7825 */ /* 0x044fe200078e0058 */
[C---:B------:R-:W-:Y:S02]  /*0d30*/  IADD3 R108, R107.reuse, 0x400, RZ ;  /* 0x000004006b6c7810 */ /* 0x040fe40007ffe0ff */
[----:B------:R-:W-:Y:S01]  /*0d40*/  IADD3 R109, R107, 0x800, RZ ;  /* 0x000008006b6d7810 */ /* 0x000fe20007ffe0ff */
[----:B----4-:R-:W-:Y:S01]  /*0d50*/  IMAD.WIDE R56, R23, 0x4, R56 ;  /* 0x0000000417387825 */ /* 0x010fe200078e0238 */
[C---:B------:R-:W-:Y:S01]  /*0d60*/  IADD3 R110, R107.reuse, 0xc00, RZ ;  /* 0x00000c006b6e7810 */ /* 0x040fe20007ffe0ff */
[----:B------:R-:W3:Y:S01]  /*0d70*/  LDG.E.128 R92, desc[UR6][R92.64] ;  /* 0x000000065c5c7981 */ /* 0x000ee2000c1e1d00 */
[----:B------:R-:W-:-:S02]  /*0d80*/  IADD3 R111, R107, 0x1000, RZ ;  /* 0x000010006b6f7810 */ /* 0x000fc40007ffe0ff */
[C---:B------:R-:W-:Y:S01]  /*0d90*/  IADD3 R112, R107.reuse, 0x1400, RZ ;  /* 0x000014006b707810 */ /* 0x040fe20007ffe0ff */
[----:B------:R1:W2:Y:S01]  /*0da0*/  LDG.E R106, desc[UR6][R56.64] ;  /* 0x00000006386a7981 */ /* 0x0002a2000c1e1900 */
[C---:B------:R-:W-:Y:S02]  /*0db0*/  IADD3 R113, R107.reuse, 0x1800, RZ ;  /* 0x000018006b717810 */ /* 0x040fe40007ffe0ff */
[C---:B------:R-:W-:Y:S02]  /*0dc0*/  IADD3 R114, R107.reuse, 0x1c00, RZ ;  /* 0x00001c006b727810 */ /* 0x040fe40007ffe0ff */
[C---:B------:R-:W-:Y:S02]  /*0dd0*/  IADD3 R115, R107.reuse, 0x2000, RZ ;  /* 0x000020006b737810 */ /* 0x040fe40007ffe0ff */
[C---:B------:R-:W-:Y:S01]  /*0de0*/  IADD3 R116, R107.reuse, 0x2400, RZ ;  /* 0x000024006b747810 */ /* 0x040fe20007ffe0ff */
[----:B0-----:R-:W-:-:S04]  /*0df0*/  IMAD.WIDE.U32 R122, R107, 0x8, R132 ;  /* 0x000000086b7a7825 */ /* 0x001fc800078e0084 */
[--C-:B-1----:R-:W-:Y:S02]  /*0e00*/  IMAD.WIDE.U32 R56, R108, 0x10, R88.reuse ;  /* 0x000000106c387825 */ /* 0x102fe400078e0058 */
[----:B------:R-:W5:Y:S02]  /*0e10*/  LDG.E.64 R122, desc[UR6][R122.64] ;  /* 0x000000067a7a7981 */ /* 0x000f64000c1e1b00 */
[--C-:B------:R-:W-:Y:S02]  /*0e20*/  IMAD.WIDE.U32 R60, R109, 0x10, R88.reuse ;  /* 0x000000106d3c7825 */ /* 0x100fe400078e0058 */
[----:B------:R-:W5:Y:S02]  /*0e30*/  LDG.E.128 R56, desc[UR6][R56.64] ;  /* 0x0000000638387981 */ /* 0x000f64000c1e1d00 */
[--C-:B------:R-:W-:Y:S02]  /*0e40*/  IMAD.WIDE.U32 R64, R110, 0x10, R88.reuse ;  /* 0x000000106e407825 */ /* 0x100fe400078e0058 */
[----:B------:R-:W5:Y:S02]  /*0e50*/  LDG.E.128 R60, desc[UR6][R60.64] ;  /* 0x000000063c3c7981 */ /* 0x000f64000c1e1d00 */
        /* <DEDUP_REMOVED lines=26> */
[C---:B------:R-:W-:Y:S02]  /*1000*/  IMAD.WIDE.U32 R88, R116.reuse, 0x10, R88 ;  /* 0x0000001074587825 */ /* 0x040fe400078e0058 */
[----:B------:R-:W5:Y:S02]  /*1010*/  LDG.E.64 R136, desc[UR6][R136.64] ;  /* 0x0000000688887981 */ /* 0x000f64000c1e1b00 */
[----:B------:R-:W-:Y:S02]  /*1020*/  IMAD.WIDE.U32 R132, R116, 0x8, R132 ;  /* 0x0000000874847825 */ /* 0x000fe400078e0084 */
[----:B------:R-:W5:Y:S04]  /*1030*/  LDG.E.128 R88, desc[UR6][R88.64] ;  /* 0x0000000658587981 */ /* 0x000f68000c1e1d00 */
[----:B------:R-:W5:Y:S01]  /*1040*/  LDG.E.64 R132, desc[UR6][R132.64] ;  /* 0x0000000684847981 */ /* 0x000f62000c1e1b00 */
[----:B------:R-:W-:Y:S01]  /*1050*/  ISETP.NE.AND P0, PT, RZ, UR4, PT ;  /* 0x00000004ff007c0c */ /* 0x000fe2000bf05270 */
[----:B---3--:R-:W-:-:S04]  /*1060*/  FADD R141, R92, -R139 ;  /* 0x8000008b5c8d7221 */ /* 0x008fc80000000000 */
[----:B--2---:R-:W-:-:S08]  /*1070*/  FMUL R0, R141, R106 ;  /* 0x0000006a8d007220 */ /* 0x004fd00000400000 */
[----:B------:R-:W-:Y:S05]  /*1080*/  @!P0 BRA `(.L_x_2970) ;  /* 0x0000001400988947 */ /* 0x000fea0003800000 */
[--C-:B-----5:R-:W-:Y:S01]  /*1090*/  FADD R56, R56, -R139.reuse ;  /* 0x8000008b38387221 */ /* 0x120fe20000000000 */
[--C-:B------:R-:W-:Y:S01]  /*10a0*/  FADD R138, R91, -R139.reuse ;  /* 0x8000008b5b8a7221 */ /* 0x100fe20000000000 */
[----:B------:R-:W-:Y:S01]  /*10b0*/  MOV R91, R122 ;  /* 0x0000007a005b7202 */ /* 0x000fe20000000f00 */
[----:B------:R-:W-:Y:S01]  /*10c0*/  FADD R57, R57, -R139 ;  /* 0x8000008b39397221 */ /* 0x000fe20000000000 */
[----:B------:R-:W-:Y:S01]  /*10d0*/  MOV R147, R120 ;  /* 0x0000007800937202 */ /* 0x000fe20000000f00 */
[----:B------:R-:W-:Y:S01]  /*10e0*/  FADD R214, R3, 1 ;  /* 0x3f80000003d67421 */ /* 0x000fe20000000000 */
[----:B------:R-:W-:Y:S01]  /*10f0*/  SHF.R.U64 R145, R120, 0x10, R121 ;  /* 0x0000001078917819 */ /* 0x000fe20000001279 */
[----:B------:R-:W-:Y:S01]  /*1100*/  FMUL R120, R106, R56 ;  /* 0x000000386a787220 */ /* 0x000fe20000400000 */
[----:B------:R-:W-:Y:S01]  /*1110*/  SHF.R.U64 R92, R122, 0x10, R123 ;  /* 0x000000107a5c7819 */ /* 0x000fe2000000127b */
[--C-:B------:R-:W-:Y:S01]  /*1120*/  FADD R58, R58, -R139.reuse ;  /* 0x8000008b3a3a7221 */ /* 0x100fe20000000000 */
[----:B------:R-:W-:Y:S01]  /*1130*/  MOV R143, R126 ;  /* 0x0000007e008f7202 */ /* 0x000fe20000000f00 */
[--C-:B------:R-:W-:Y:S01]  /*1140*/  FADD R63, R63, -R139.reuse ;  /* 0x8000008b3f3f7221 */ /* 0x100fe20000000000 */
[----:B------:R-:W-:Y:S01]  /*1150*/  SHF.L.U32 R56, R91, 0x10, RZ ;  /* 0x000000105b387819 */ /* 0x000fe200000006ff */
[----:B------:R-:W-:Y:S01]  /*1160*/  FADD R93, R93, -R139 ;  /* 0x8000008b5d5d7221 */ /* 0x000fe20000000000 */
[--C-:B------:R-:W-:Y:S01]  /*1170*/  SHF.R.U64 R126, R126, 0x10, R127.reuse ;  /* 0x000000107e7e7819 */ /* 0x100fe2000000127f */
[----:B------:R-:W-:Y:S01]  /*1180*/  FADD R211, R46, 1 ;  /* 0x3f8000002ed37421 */ /* 0x000fe20000000000 */
[----:B------:R-:W-:Y:S01]  /*1190*/  MOV R144, R127 ;  /* 0x0000007f00907202 */ /* 0x000fe20000000f00 */
[----:B------:R-:W-:Y:S01]  /*11a0*/  FMUL R91, R214, R56 ;  /* 0x00000038d65b7220 */ /* 0x000fe20000400000 */
[----:B------:R-:W-:Y:S01]  /*11b0*/  SHF.R.U32.HI R146, RZ, 0x10, R127 ;  /* 0x00000010ff927819 */ /* 0x000fe2000001167f */
[----:B------:R-:W-:Y:S01]  /*11c0*/  FADD R94, R94, -R139 ;  /* 0x8000008b5e5e7221 */ /* 0x000fe20000000000 */
[----:B------:R-:W-:Y:S01]  /*11d0*/  MOV R127, R121 ;  /* 0x00000079007f7202 */ /* 0x000fe20000000f00 */
[----:B------:R-:W-:Y:S01]  /*11e0*/  FADD R207, R4, 1 ;  /* 0x3f80000004cf7421 */ /* 0x000fe20000000000 */
[----:B------:R-:W-:Y:S01]  /*11f0*/  SHF.R.U32.HI R151, RZ, 0x10, R121 ;  /* 0x00000010ff977819 */ /* 0x000fe20000011679 */
[C---:B------:R-:W-:Y:S01]  /*1200*/  FMUL R121, R106.reuse, R57 ;  /* 0x000000396a797220 */ /* 0x040fe20000400000 */
[----:B------:R-:W-:Y:S01]  /*1210*/  MOV R122, R123 ;  /* 0x0000007b007a7202 */ /* 0x000fe20000000f00 */
[----:B------:R-:W-:Y:S01]  /*1220*/  FMUL R93, R106, R93 ;  /* 0x0000005d6a5d7220 */ /* 0x000fe20000400000 */
[----:B------:R-:W-:Y:S01]  /*1230*/  SHF.L.U32 R57, R92, 0x10, RZ ;  /* 0x000000105c397819 */ /* 0x000fe200000006ff */
[--C-:B------:R-:W-:Y:S01]  /*1240*/  FADD R95, R95, -R139.reuse ;  /* 0x8000008b5f5f7221 */ /* 0x100fe20000000000 */
[----:B------:R-:W-:Y:S01]  /*1250*/  MOV R150, R124 ;  /* 0x0000007c00967202 */ /* 0x000fe20000000f00 */
[----:B------:R-:W-:Y:S01]  /*1260*/  FADD R59, R59, -R139 ;  /* 0x8000008b3b3b7221 */ /* 0x000fe20000000000 */
[----:B------:R-:W-:Y:S01]  /*1270*/  SHF.R.U64 R149, R124, 0x10, R125 ;  /* 0x000000107c957819 */ /* 0x000fe2000000127d */
[----:B------:R-:W-:Y:S01]  /*1280*/  FMUL R124, R106, R58 ;  /* 0x0000003a6a7c7220 */ /* 0x000fe20000400000 */
[----:B------:R-:W-:Y:S01]  /*1290*/  SHF.R.U64 R165, R132, 0x10, R133 ;  /* 0x0000001084a57819 */ /* 0x000fe20000001285 */
[----:B------:R-:W-:Y:S01]  /*12a0*/  FMUL R92, R211, R57 ;  /* 0x00000039d35c7220 */ /* 0x000fe20000400000 */
[----:B------:R-:W-:Y:S01]  /*12b0*/  MOV R166, R133 ;  /* 0x0000008500a67202 */ /* 0x000fe20000000f00 */
[----:B------:R-:W-:Y:S01]  /*12c0*/  FADD R58, RZ, R91 ;  /* 0x0000005bff3a7221 */ /* 0x000fe20000000000 */
[----:B------:R-:W-:Y:S01]  /*12d0*/  SHF.R.U32.HI R169, RZ, 0x10, R133 ;  /* 0x00000010ffa97819 */ /* 0x000fe20000011685 */
[----:B------:R-:W-:Y:S01]  /*12e0*/  FMUL R133, R106, R63 ;  /* 0x0000003f6a857220 */ /* 0x000fe20000400000 */
[----:B------:R-:W-:Y:S01]  /*12f0*/  SHF.R.U32.HI R123, RZ, 0x10, R123 ;  /* 0x00000010ff7b7819 */ /* 0x000fe2000001167b */
[----:B------:R-:W-:Y:S01]  /*1300*/  FFMA R63, R0, R91, RZ ;  /* 0x0000005b003f7223 */ /* 0x000fe200000000ff */
[----:B------:R-:W-:Y:S01]  /*1310*/  SHF.L.U32 R122, R122, 0x10, RZ ;  /* 0x000000107a7a7819 */ /* 0x000fe200000006ff */
[--C-:B------:R-:W-:Y:S01]  /*1320*/  FADD R60, R60, -R139.reuse ;  /* 0x8000008b3c3c7221 */ /* 0x100fe20000000000 */
        /* <DEDUP_REMOVED lines=28> */
[----:B------:R-:W-:Y:S01]  /*14f0*/  FADD R90, R90, -R139 ;  /* 0x8000008b5a5a7221 */ /* 0x000fe20000000000 */
[----:B------:R-:W-:Y:S01]  /*1500*/  MOV R139, R130 ;  /* 0x00000082008b7202 */ /* 0x000fe20000000f00 */
[----:B------:R-:W-:Y:S01]  /*1510*/  FADD R206, R47, 1 ;  /* 0x3f8000002fce7421 */ /* 0x000fe20000000000 */
[----:B------:R-:W-:Y:S01]  /*1520*/  SHF.L.U32 R123, R123, 0x10, RZ ;  /* 0x000000107b7b7819 */ /* 0x000fe200000006ff */
[----:B------:R-:W-:Y:S01]  /*1530*/  FMUL R94, R106, R94 ;  /* 0x0000005e6a5e7220 */ /* 0x000fe20000400000 */
[----:B------:R-:W-:Y:S01]  /*1540*/  FMUL R207, R207, R122 ;  /* 0x0000007acfcf7220 */ /* 0x000fe20000400000 */
[----:B------:R-:W-:Y:S01]  /*1550*/  FADD R58, R58, R92 ;  /* 0x0000005c3a3a7221 */ /* 0x000fe20000000000 */
[----:B------:R-:W-:Y:S01]  /*1560*/  FFMA R63, R93, R92, R63 ;  /* 0x0000005c5d3f7223 */ /* 0x000fe2000000003f */
[----:B------:R-:W-:Y:S01]  /*1570*/  SHF.R.U64 R130, R130, 0x10, R131 ;  /* 0x0000001082827819 */ /* 0x000fe20000001283 */
[----:B------:R-:W-:Y:S01]  /*1580*/  FADD R205, R5, 1 ;  /* 0x3f80000005cd7421 */ /* 0x000fe20000000000 */
[----:B------:R-:W-:Y:S01]  /*1590*/  SHF.L.U32 R139, R139, 0x10, RZ ;  /* 0x000000108b8b7819 */ /* 0x000fe200000006ff */
[----:B------:R-:W-:Y:S01]  /*15a0*/  FMUL R95, R106, R95 ;  /* 0x0000005f6a5f7220 */ /* 0x000fe20000400000 */
[----:B------:R-:W-:Y:S01]  /*15b0*/  FMUL R206, R206, R123 ;  /* 0x0000007bcece7220 */ /* 0x000fe20000400000 */
[----:B------:R-:W-:Y:S01]  /*15c0*/  FADD R58, R58, R207 ;  /* 0x000000cf3a3a7221 */ /* 0x000fe20000000000 */
[----:B------:R-:W-:Y:S01]  /*15d0*/  FFMA R63, R94, R207, R63 ;  /* 0x000000cf5e3f7223 */ /* 0x000fe2000000003f */
[----:B------:R-:W-:Y:S01]  /*15e0*/  MOV R140, R131 ;  /* 0x00000083008c7202 */ /* 0x000fe20000000f00 */
[----:B------:R-:W-:Y:S01]  /*15f0*/  FADD R204, R48, 1 ;  /* 0x3f80000030cc7421 */ /* 0x000fe20000000000 */
[----:B------:R-:W-:Y:S01]  /*1600*/  SHF.L.U32 R130, R130, 0x10, RZ ;  /* 0x0000001082827819 */ /* 0x000fe200000006ff */
[----:B------:R-:W-:Y:S01]  /*1610*/  FMUL R205, R205, R139 ;  /* 0x0000008bcdcd7220 */ /* 0x000fe20000400000 */
[----:B------:R-:W-:Y:S01]  /*1620*/  FADD R58, R58, R206 ;  /* 0x000000ce3a3a7221 */ /* 0x000fe20000000000 */
[----:B------:R-:W-:Y:S01]  /*1630*/  FFMA R63, R95, R206, R63 ;  /* 0x000000ce5f3f7223 */ /* 0x000fe2000000003f */
[----:B------:R-:W-:Y:S01]  /*1640*/  SHF.R.U32.HI R131, RZ, 0x10, R131 ;  /* 0x00000010ff837819 */ /* 0x000fe20000011683 */
[----:B------:R-:W-:Y:S01]  /*1650*/  FADD R203, R6, 1 ;  /* 0x3f80000006cb7421 */ /* 0x000fe20000000000 */
[----:B------:R-:W-:Y:S01]  /*1660*/  SHF.L.U32 R140, R140, 0x10, RZ ;  /* 0x000000108c8c7819 */ /* 0x000fe200000006ff */
        /* <DEDUP_REMOVED lines=9> */
[----:B------:R-:W-:Y:S01]  /*1700*/  SHF.R.U64 R118, R118, 0x10, R119 ;  /* 0x0000001076767819 */ /* 0x000fe20000001277 */
[----:B------:R-:W-:Y:S01]  /*1710*/  FADD R201, R7, 1 ;  /* 0x3f80000007c97421 */ /* 0x000fe20000000000 */
[----:B------:R-:W-:Y:S01]  /*1720*/  MOV R148, R125 ;  /* 0x0000007d00947202 */ /* 0x000fe20000000f00 */
[----:B------:R-:W-:Y:S01]  /*1730*/  FMUL R202, R202, R131 ;  /* 0x00000083caca7220 */ /* 0x000fe20000400000 */
[----:B------:R-:W-:Y:S01]  /*1740*/  SHF.R.U32.HI R155, RZ, 0x10, R125 ;  /* 0x00000010ff9b7819 */ /* 0x000fe2000001167d */
[----:B------:R-:W-:Y:S01]  /*1750*/  FMUL R125, R106, R59 ;  /* 0x0000003b6a7d7220 */ /* 0x000fe20000400000 */
[----:B------:R-:W-:Y:S01]  /*1760*/  SHF.L.U32 R141, R141, 0x10, RZ ;  /* 0x000000108d8d7819 */ /* 0x000fe200000006ff */
[----:B------:R-:W-:Y:S01]  /*1770*/  FADD R58, R58, R203 ;  /* 0x000000cb3a3a7221 */ /* 0x000fe20000000000 */
[----:B------:R-:W-:Y:S01]  /*1780*/  FFMA R63, R124, R203, R63 ;  /* 0x000000cb7c3f7223 */ /* 0x000fe2000000003f */
[----:B------:R-:W-:Y:S01]  /*1790*/  MOV R142, R119 ;  /* 0x00000077008e7202 */ /* 0x000fe20000000f00 */
[----:B------:R-:W-:Y:S01]  /*17a0*/  FADD R200, R50, 1 ;  /* 0x3f80000032c87421 */ /* 0x000fe20000000000 */
[----:B------:R-:W-:Y:S01]  /*17b0*/  MOV R154, R128 ;  /* 0x00000080009a7202 */ /* 0x000fe20000000f00 */
[----:B------:R-:W-:Y:S01]  /*17c0*/  FMUL R201, R201, R141 ;  /* 0x0000008dc9c97220 */ /* 0x000fe20000400000 */
[----:B------:R-:W-:Y:S01]  /*17d0*/  SHF.R.U64 R152, R128, 0x10, R129 ;  /* 0x0000001080987819 */ /* 0x000fe20000001281 */
[----:B------:R-:W-:Y:S01]  /*17e0*/  FMUL R128, R106, R60 ;  /* 0x0000003c6a807220 */ /* 0x000fe20000400000 */
[----:B------:R-:W-:Y:S01]  /*17f0*/  SHF.L.U32 R118, R118, 0x10, RZ ;  /* 0x0000001076767819 */ /* 0x000fe200000006ff */
[----:B------:R-:W-:Y:S01]  /*1800*/  FADD R58, R58, R202 ;  /* 0x000000ca3a3a7221 */ /* 0x000fe20000000000 */
[----:B------:R-:W-:Y:S01]  /*1810*/  FFMA R63, R125, R202, R63 ;  /* 0x000000ca7d3f7223 */ /* 0x000fe2000000003f */
[----:B------:R-:W-:Y:S01]  /*1820*/  SHF.R.U32.HI R119, RZ, 0x10, R119 ;  /* 0x00000010ff777819 */ /* 0x000fe20000011677 */
        /* <DEDUP_REMOVED lines=10> */
[----:B------:R-:W-:Y:S01]  /*18d0*/  SHF.L.U32 R119, R119, 0x10, RZ ;  /* 0x0000001077777819 */ /* 0x000fe200000006ff */
[----:B------:R-:W-:Y:S01]  /*18e0*/  FMUL R132, R106, R62 ;  /* 0x0000003e6a847220 */ /* 0x000fe20000400000 */
[----:B------:R-:W-:Y:S01]  /*18f0*/  MOV R157, R134 ;  /* 0x00000086009d7202 */ /* 0x000fe20000000f00 */
[----:B------:R-:W-:Y:S01]  /*1900*/  FMUL R199, R199, R142 ;  /* 0x0000008ec7c77220 */ /* 0x000fe20000400000 */
[----:B------:R-:W-:Y:S01]  /*1910*/  FADD R58, R58, R200 ;  /* 0x000000c83a3a7221 */ /* 0x000fe20000000000 */
[----:B------:R-:W-:Y:S01]  /*1920*/  FFMA R63, R129, R200, R63 ;  /* 0x000000c8813f7223 */ /* 0x000fe2000000003f */
[--C-:B------:R-:W-:Y:S01]  /*1930*/  SHF.R.U64 R134, R134, 0x10, R135.reuse ;  /* 0x0000001086867819 */ /* 0x100fe20000001287 */
[----:B------:R-:W-:Y:S01]  /*1940*/  FADD R197, R9, 1 ;  /* 0x3f80000009c57421 */ /* 0x000fe20000000000 */
[----:B------:R-:W-:Y:S01]  /*1950*/  MOV R158, R135 ;  /* 0x00000087009e7202 */ /* 0x000fe20000000f00 */
[----:B------:R-:W-:Y:S01]  /*1960*/  FMUL R198, R198, R119 ;  /* 0x00000077c6c67220 */ /* 0x000fe20000400000 */
[----:B------:R-:W-:Y:S01]  /*1970*/  SHF.R.U32.HI R159, RZ, 0x10, R135 ;  /* 0x00000010ff9f7819 */ /* 0x000fe20000011687 */
[----:B------:R-:W-:Y:S01]  /*1980*/  FMUL R135, R106, R64 ;  /* 0x000000406a877220 */ /* 0x000fe20000400000 */
[----:B------:R-:W-:Y:S01]  /*1990*/  SHF.L.U32 R143, R143, 0x10, RZ ;  /* 0x000000108f8f7819 */ /* 0x000fe200000006ff */
[----:B------:R-:W-:Y:S01]  /*19a0*/  FFMA R63, R132, R199, R63 ;  /* 0x000000c7843f7223 */ /* 0x000fe2000000003f */
[----:B------:R-:W-:Y:S01]  /*19b0*/  SHF.L.U32 R64, R153, 0x10, RZ ;  /* 0x0000001099407819 */ /* 0x000fe200000006ff */
[----:B------:R-:W-:Y:S01]  /*19c0*/  FADD R153, R58, R199 ;  /* 0x000000c73a997221 */ /* 0x000fe20000000000 */
[----:B------:R-:W-:Y:S01]  /*19d0*/  SHF.L.U32 R126, R126, 0x10, RZ ;  /* 0x000000107e7e7819 */ /* 0x000fe200000006ff */
[----:B------:R-:W-:Y:S01]  /*19e0*/  FADD R170, R52, 1 ;  /* 0x3f80000034aa7421 */ /* 0x000fe20000000000 */
[----:B------:R-:W-:Y:S01]  /*19f0*/  FMUL R197, R197, R143 ;  /* 0x0000008fc5c57220 */ /* 0x000fe20000400000 */
[----:B------:R-:W-:Y:S01]  /*1a00*/  FADD R153, R153, R198 ;  /* 0x000000c699997221 */ /* 0x000fe20000000000 */
[----:B------:R-:W-:Y:S01]  /*1a10*/  FFMA R63, R133, R198, R63 ;  /* 0x000000c6853f7223 */ /* 0x000fe2000000003f */
[----:B------:R-:W-:Y:S01]  /*1a20*/  MOV R160, R136 ;  /* 0x0000008800a07202 */ /* 0x000fe20000000f00 */
[----:B------:R-:W-:Y:S01]  /*1a30*/  FADD R171, R10, 1 ;  /* 0x3f8000000aab7421 */ /* 0x000fe20000000000 */
[----:B------:R-:W-:Y:S01]  /*1a40*/  SHF.R.U64 R136, R136, 0x10, R137 ;  /* 0x0000001088887819 */ /* 0x000fe20000001289 */
[----:B------:R-:W-:Y:S01]  /*1a50*/  FMUL R170, R170, R126 ;  /* 0x0000007eaaaa7220 */ /* 0x000fe20000400000 */
[----:B------:R-:W-:Y:S01]  /*1a60*/  MOV R161, R137 ;  /* 0x0000008900a17202 */ /* 0x000fe20000000f00 */
[----:B------:R-:W-:Y:S01]  /*1a70*/  FADD R153, R153, R197 ;  /* 0x000000c599997221 */ /* 0x000fe20000000000 */
[----:B------:R-:W-:Y:S01]  /*1a80*/  SHF.R.U32.HI R163, RZ, 0x10, R137 ;  /* 0x00000010ffa37819 */ /* 0x000fe20000011689 */
[----:B------:R-:W-:Y:S01]  /*1a90*/  FMUL R137, R106, R65 ;  /* 0x000000416a897220 */ /* 0x000fe20000400000 */
[----:B------:R-:W-:Y:S01]  /*1aa0*/  SHF.L.U32 R144, R144, 0x10, RZ ;  /* 0x0000001090907819 */ /* 0x000fe200000006ff */
[----:B------:R-:W-:Y:S01]  /*1ab0*/  FFMA R63, R135, R197, R63 ;  /* 0x000000c5873f7223 */ /* 0x000fe2000000003f */
[----:B------:R-:W-:Y:S01]  /*1ac0*/  SHF.L.U32 R146, R146, 0x10, RZ ;  /* 0x0000001092927819 */ /* 0x000fe200000006ff */
[----:B------:R-:W-:Y:S01]  /*1ad0*/  FADD R172, R53, 1 ;  /* 0x3f80000035ac7421 */ /* 0x000fe20000000000 */
[C---:B------:R-:W-:Y:S01]  /*1ae0*/  FMUL R162, R106.reuse, R66 ;  /* 0x000000426aa27220 */ /* 0x040fe20000400000 */
[----:B------:R-:W-:Y:S01]  /*1af0*/  FMUL R171, R171, R144 ;  /* 0x00000090abab7220 */ /* 0x000fe20000400000 */
[----:B------:R-:W-:Y:S01]  /*1b00*/  FADD R153, R153, R170 ;  /* 0x000000aa99997221 */ /* 0x000fe20000000000 */
[----:B------:R-:W-:Y:S01]  /*1b10*/  FFMA R63, R137, R170, R63 ;  /* 0x000000aa893f7223 */ /* 0x000fe2000000003f */
[----:B------:R-:W-:Y:S01]  /*1b20*/  SHF.L.U32 R147, R147, 0x10, RZ ;  /* 0x0000001093937819 */ /* 0x000fe200000006ff */
[----:B------:R-:W-:Y:S01]  /*1b30*/  FADD R173, R11, 1 ;  /* 0x3f8000000bad7421 */ /* 0x000fe20000000000 */
[----:B------:R-:W-:Y:S01]  /*1b40*/  FMUL R167, R106, R67 ;  /* 0x000000436aa77220 */ /* 0x000fe20000400000 */
[----:B------:R-:W-:Y:S01]  /*1b50*/  FMUL R172, R172, R146 ;  /* 0x00000092acac7220 */ /* 0x000fe20000400000 */
[----:B------:R-:W-:Y:S01]  /*1b60*/  FADD R153, R153, R171 ;  /* 0x000000ab99997221 */ /* 0x000fe20000000000 */
[----:B------:R-:W-:Y:S01]  /*1b70*/  FFMA R63, R162, R171, R63 ;  /* 0x000000aba23f7223 */ /* 0x000fe2000000003f */
[----:B------:R-:W-:Y:S01]  /*1b80*/  SHF.L.U32 R145, R145, 0x10, RZ ;  /* 0x0000001091917819 */ /* 0x000fe200000006ff */
[----:B------:R-:W-:Y:S01]  /*1b90*/  FADD R174, R54, 1 ;  /* 0x3f80000036ae7421 */ /* 0x000fe20000000000 */
[----:B------:R-:W-:Y:S01]  /*1ba0*/  SHF.L.U32 R66, R152, 0x10, RZ ;  /* 0x0000001098427819 */ /* 0x000fe200000006ff */
        /* <DEDUP_REMOVED lines=15> */
[----:B------:R-:W-:Y:S01]  /*1ca0*/  SHF.L.U32 R62, R136, 0x10, RZ ;  /* 0x00000010883e7819 */ /* 0x000fe200000006ff */
        /* <DEDUP_REMOVED lines=60> */
[----:B------:R-:W-:Y:S01]  /*2070*/  FADD R190, R102, 1 ;  /* 0x3f80000066be7421 */ /* 0x000fe20000000000 */
[----:B------:R-:W-:Y:S01]  /*2080*/  FADD R191, R20, 1 ;  /* 0x3f80000014bf7421 */ /* 0x000fe20000000000 */
        /* <DEDUP_REMOVED lines=8> */
[----:B------:R-:W-:Y:S01]  /*2110*/  FMUL R176, R190, R62 ;  /* 0x0000003ebeb07220 */ /* 0x000fe20000400000 */
[----:B------:R-:W-:Y:S01]  /*2120*/  FMUL R177, R191, R63 ;  /* 0x0000003fbfb17220 */ /* 0x000fe20000400000 */
[----:B------:R-:W-:Y:S01]  /*2130*/  FADD R187, R18, 1 ;  /* 0x3f80000012bb7421 */ /* 0x000fe20000000000 */
[----:B------:R-:W-:Y:S01]  /*2140*/  FMUL R81, R106, R81 ;  /* 0x000000516a517220 */ /* 0x000fe20000400000 */
[----:B------:R-:W-:Y:S01]  /*2150*/  FMUL R169, R186, R59 ;  /* 0x0000003bbaa97220 */ /* 0x000fe20000400000 */
[----:B------:R-:W-:Y:S01]  /*2160*/  FADD R191, R153, R166 ;  /* 0x000000a699bf7221 */ /* 0x000fe20000000000 */
[----:B------:R-:W-:Y:S01]  /*2170*/  FFMA R190, R80, R166, R136 ;  /* 0x000000a650be7223 */ /* 0x000fe20000000088 */
[----:B------:R-:W-:Y:S01]  /*2180*/  FADD R188, R101, 1 ;  /* 0x3f80000065bc7421 */ /* 0x000fe20000000000 */
[C---:B------:R-:W-:Y:S01]  /*2190*/  FMUL R82, R106.reuse, R82 ;  /* 0x000000526a527220 */ /* 0x040fe20000400000 */
[----:B------:R-:W-:Y:S01]  /*21a0*/  FMUL R173, R187, R58 ;  /* 0x0000003abbad7220 */ /* 0x000fe20000400000 */
[----:B------:R-:W-:Y:S01]  /*21b0*/  FADD R191, R191, R169 ;  /* 0x000000a9bfbf7221 */ /* 0x000fe20000000000 */
[----:B------:R-:W-:Y:S01]  /*21c0*/  FFMA R190, R81, R169, R190 ;  /* 0x000000a951be7223 */ /* 0x000fe200000000be */
[----:B------:R-:W-:Y:S01]  /*21d0*/  FADD R189, R19, 1 ;  /* 0x3f80000013bd7421 */ /* 0x000fe20000000000 */
[----:B------:R-:W-:Y:S01]  /*21e0*/  FMUL R83, R106, R83 ;  /* 0x000000536a537220 */ /* 0x000fe20000400000 */
[----:B------:R-:W-:Y:S01]  /*21f0*/  FMUL R174, R188, R60 ;  /* 0x0000003cbcae7220 */ /* 0x000fe20000400000 */
[----:B------:R-:W-:Y:S01]  /*2200*/  FADD R191, R191, R173 ;  /* 0x000000adbfbf7221 */ /* 0x000fe20000000000 */
[----:B------:R-:W-:Y:S01]  /*2210*/  FFMA R190, R82, R173, R190 ;  /* 0x000000ad52be7223 */ /* 0x000fe200000000be */
[C---:B------:R-:W-:Y:S01]  /*2220*/  FMUL R84, R106.reuse, R84 ;  /* 0x000000546a547220 */ /* 0x040fe20000400000 */
[----:B------:R-:W-:Y:S01]  /*2230*/  FMUL R175, R189, R61 ;  /* 0x0000003dbdaf7220 */ /* 0x000fe20000400000 */
[----:B------:R-:W-:Y:S01]  /*2240*/  FADD R191, R191, R174 ;  /* 0x000000aebfbf7221 */ /* 0x000fe20000000000 */
[----:B------:R-:W-:Y:S01]  /*2250*/  FFMA R190, R83, R174, R190 ;  /* 0x000000ae53be7223 */ /* 0x000fe200000000be */
[----:B------:R-:W-:Y:S01]  /*2260*/  FMUL R85, R106, R85 ;  /* 0x000000556a557220 */ /* 0x000fe20000400000 */
[----:B------:R-:W-:Y:S01]  /*2270*/  FADD R192, R103, 1 ;  /* 0x3f80000067c07421 */ /* 0x000fe20000000000 */
[----:B------:R-:W-:Y:S01]  /*2280*/  FADD R191, R191, R175 ;  /* 0x000000afbfbf7221 */ /* 0x000fe20000000000 */
[----:B------:R-:W-:Y:S01]  /*2290*/  FFMA R190, R84, R175, R190 ;  /* 0x000000af54be7223 */ /* 0x000fe200000000be */
[C---:B------:R-:W-:Y:S01]  /*22a0*/  FMUL R86, R106.reuse, R86 ;  /* 0x000000566a567220 */ /* 0x040fe20000400000 */
[----:B------:R-:W-:Y:S01]  /*22b0*/  FADD R193, R21, 1 ;  /* 0x3f80000015c17421 */ /* 0x000fe20000000000 */
[----:B------:R-:W-:Y:S01]  /*22c0*/  FADD R191, R191, R176 ;  /* 0x000000b0bfbf7221 */ /* 0x000fe20000000000 */
[----:B------:R-:W-:Y:S01]  /*22d0*/  FFMA R190, R85, R176, R190 ;  /* 0x000000b055be7223 */ /* 0x000fe200000000be */
[----:B------:R-:W-:Y:S01]  /*22e0*/  FMUL R87, R106, R87 ;  /* 0x000000576a577220 */ /* 0x000fe20000400000 */
        /* <DEDUP_REMOVED lines=63> */
[----:B------:R-:W-:Y:S06]  /*26e0*/  BRA `(.L_x_2971) ;  /* 0x0000001400947947 */ /* 0x000fec0003800000 */
.L_x_2970:
[--C-:B-----5:R-:W-:Y:S01]  /*26f0*/  FADD R92, R56, -R139.reuse ;  /* 0x8000008b385c7221 */ /* 0x120fe20000000000 */
[----:B------:R-:W-:Y:S01]  /*2700*/  MOV R56, R122 ;  /* 0x0000007a00387202 */ /* 0x000fe20000000f00 */
[----:B------:R-:W-:Y:S01]  /*2710*/  FADD R138, R57, -R139 ;  /* 0x8000008b398a7221 */ /* 0x000fe20000000000 */
[----:B------:R-:W-:Y:S01]  /*2720*/  SHF.R.U64 R57, R122, 0x10, R123 ;  /* 0x000000107a397819 */ /* 0x000fe2000000127b */
[----:B------:R-:W-:Y:S01]  /*2730*/  FADD R91, R91, -R139 ;  /* 0x8000008b5b5b7221 */ /* 0x000fe20000000000 */
[----:B------:R-:W-:Y:S01]  /*2740*/  MOV R143, R126 ;  /* 0x0000007e008f7202 */ /* 0x000fe20000000f00 */
[----:B------:R-:W-:Y:S01]  /*2750*/  FADD R192, RZ, R3 ;  /* 0x00000003ffc07221 */ /* 0x000fe20000000000 */
[----:B------:R-:W-:Y:S01]  /*2760*/  SHF.L.U32 R56, R56, 0x10, RZ ;  /* 0x0000001038387819 */ /* 0x000fe200000006ff */
[----:B------:R-:W-:Y:S01]  /*2770*/  FADD R168, R60, -R139 ;  /* 0x8000008b3ca87221 */ /* 0x000fe20000000000 */
[----:B------:R-:W-:Y:S01]  /*2780*/  SHF.R.U64 R126, R126, 0x10, R127 ;  /* 0x000000107e7e7819 */ /* 0x000fe2000000127f */
[----:B------:R-:W-:Y:S01]  /*2790*/  FADD R190, R68, -R139 ;  /* 0x8000008b44be7221 */ /* 0x000fe20000000000 */
[----:B------:R-:W-:Y:S01]  /*27a0*/  MOV R144, R127 ;  /* 0x0000007f00907202 */ /* 0x000fe20000000f00 */
[----:B------:R-:W-:Y:S01]  /*27b0*/  FADD R191, RZ, R46 ;  /* 0x0000002effbf7221 */ /* 0x000fe20000000000 */
[----:B------:R-:W-:Y:S01]  /*27c0*/  SHF.R.U32.HI R146, RZ, 0x10, R127 ;  /* 0x00000010ff927819 */ /* 0x000fe2000001167f */
[----:B------:R-:W-:Y:S01]  /*27d0*/  FADD R93, R93, -R139 ;  /* 0x8000008b5d5d7221 */ /* 0x000fe20000000000 */
[----:B------:R-:W-:Y:S01]  /*27e0*/  SHF.R.U64 R145, R120, 0x10, R121 ;  /* 0x0000001078917819 */ /* 0x000fe20000001279 */
[--C-:B------:R-:W-:Y:S01]  /*27f0*/  FADD R188, R66, -R139.reuse ;  /* 0x8000008b42bc7221 */ /* 0x100fe20000000000 */
[----:B------:R-:W-:Y:S01]  /*2800*/  MOV R127, R121 ;  /* 0x00000079007f7202 */ /* 0x000fe20000000f00 */
[----:B------:R-:W-:Y:S01]  /*2810*/  FADD R94, R94, -R139 ;  /* 0x8000008b5e5e7221 */ /* 0x000fe20000000000 */
[----:B------:R-:W-:Y:S01]  /*2820*/  SHF.R.U32.HI R151, RZ, 0x10, R121 ;  /* 0x00000010ff977819 */ /* 0x000fe20000011679 */
[C---:B------:R-:W-:Y:S01]  /*2830*/  FMUL R121, R106.reuse, R138 ;  /* 0x0000008a6a797220 */ /* 0x040fe20000400000 */
[----:B------:R-:W-:Y:S01]  /*2840*/  SHF.L.U32 R57, R57, 0x10, RZ ;  /* 0x0000001039397819 */ /* 0x000fe200000006ff */
[----:B------:R-:W-:Y:S01]  /*2850*/  FMUL R138, R106, R91 ;  /* 0x0000005b6a8a7220 */ /* 0x000fe20000400000 */
[----:B------:R-:W-:Y:S01]  /*2860*/  MOV R122, R123 ;  /* 0x0000007b007a7202 */ /* 0x000fe20000000f00 */
[----:B------:R-:W-:Y:S01]  /*2870*/  FMUL R91, R56, R192 ;  /* 0x000000c0385b7220 */ /* 0x000fe20000400000 */
[----:B------:R-:W-:Y:S01]  /*2880*/  MOV R147, R120 ;  /* 0x0000007800937202 */ /* 0x000fe20000000f00 */
[----:B------:R-:W-:Y:S01]  /*2890*/  FMUL R120, R106, R92 ;  /* 0x0000005c6a787220 */ /* 0x000fe20000400000 */
[----:B------:R-:W-:Y:S01]  /*28a0*/  MOV R152, R128 ;  /* 0x0000008000987202 */ /* 0x000fe20000000f00 */
[----:B------:R-:W-:Y:S01]  /*28b0*/  FMUL R92, R57, R191 ;  /* 0x000000bf395c7220 */ /* 0x000fe20000400000 */
[----:B------:R-:W-:Y:S01]  /*28c0*/  SHF.R.U64 R66, R128, 0x10, R129 ;  /* 0x0000001080427819 */ /* 0x000fe20000001281 */
[C---:B------:R-:W-:Y:S01]  /*28d0*/  FMUL R128, R106.reuse, R168 ;  /* 0x000000a86a807220 */ /* 0x040fe20000400000 */
[----:B------:R-:W-:Y:S01]  /*28e0*/  SHF.R.U32.HI R123, RZ, 0x10, R123 ;  /* 0x00000010ff7b7819 */ /* 0x000fe2000001167b */
[----:B------:R-:W-:Y:S01]  /*28f0*/  FMUL R168, R106, R190 ;  /* 0x000000be6aa87220 */ /* 0x000fe20000400000 */
[----:B------:R-:W-:Y:S01]  /*2900*/  SHF.L.U32 R122, R122, 0x10, RZ ;  /* 0x000000107a7a7819 */ /* 0x000fe200000006ff */
[----:B------:R-:W-:Y:S01]  /*2910*/  FADD R207, RZ, R4 ;  /* 0x00000004ffcf7221 */ /* 0x000fe20000000000 */
[----:B------:R-:W-:Y:S01]  /*2920*/  FMUL R93, R106, R93 ;  /* 0x0000005d6a5d7220 */ /* 0x000fe20000400000 */
[----:B------:R-:W-:Y:S01]  /*2930*/  FADD R191, RZ, R91 ;  /* 0x0000005bffbf7221 */ /* 0x000fe20000000000 */
[----:B------:R-:W-:Y:S01]  /*2940*/  FFMA R190, R0, R91, RZ ;  /* 0x0000005b00be7223 */ /* 0x000fe200000000ff */
        /* <DEDUP_REMOVED lines=32> */
[----:B------:R-:W-:Y:S01]  /*2b50*/  FADD R206, RZ, R47 ;  /* 0x0000002fffce7221 */ /* 0x000fe20000000000 */
[----:B------:R-:W-:Y:S01]  /*2b60*/  SHF.L.U32 R123, R123, 0x10, RZ ;  /* 0x000000107b7b7819 */ /* 0x000fe200000006ff */
[----:B------:R-:W-:Y:S01]  /*2b70*/  FMUL R94, R106, R94 ;  /* 0x0000005e6a5e7220 */ /* 0x000fe20000400000 */
[----:B------:R-:W-:Y:S01]  /*2b80*/  FMUL R207, R122, R207 ;  /* 0x000000cf7acf7220 */ /* 0x000fe20000400000 */
[----:B------:R-:W-:Y:S01]  /*2b90*/  FADD R191, R191, R92 ;  /* 0x0000005cbfbf7221 */ /* 0x000fe20000000000 */
[----:B------:R-:W-:Y:S01]  /*2ba0*/  FFMA R190, R93, R92, R190 ;  /* 0x0000005c5dbe7223 */ /* 0x000fe200000000be */
[----:B------:R-:W-:Y:S01]  /*2bb0*/  SHF.R.U64 R130, R130, 0x10, R131 ;  /* 0x0000001082827819 */ /* 0x000fe20000001283 */
[----:B------:R-:W-:Y:S01]  /*2bc0*/  FADD R205, RZ, R5 ;  /* 0x00000005ffcd7221 */ /* 0x000fe20000000000 */
[----:B------:R-:W-:Y:S01]  /*2bd0*/  SHF.L.U32 R139, R139, 0x10, RZ ;  /* 0x000000108b8b7819 */ /* 0x000fe200000006ff */
[----:B------:R-:W-:Y:S01]  /*2be0*/  FMUL R95, R106, R95 ;  /* 0x0000005f6a5f7220 */ /* 0x000fe20000400000 */
[----:B------:R-:W-:Y:S01]  /*2bf0*/  FMUL R206, R123, R206 ;  /* 0x000000ce7bce7220 */ /* 0x000fe20000400000 */
[----:B------:R-:W-:Y:S01]  /*2c00*/  FADD R191, R191, R207 ;  /* 0x000000cfbfbf7221 */ /* 0x000fe20000000000 */
[----:B------:R-:W-:Y:S01]  /*2c10*/  FFMA R190, R94, R207, R190 ;  /* 0x000000cf5ebe7223 */ /* 0x000fe200000000be */
[----:B------:R-:W-:Y:S01]  /*2c20*/  MOV R140, R131 ;  /* 0x00000083008c7202 */ /* 0x000fe20000000f00 */
[----:B------:R-:W-:Y:S01]  /*2c30*/  FADD R204, RZ, R48 ;  /* 0x00000030ffcc7221 */ /* 0x000fe20000000000 */
[----:B------:R-:W-:Y:S01]  /*2c40*/  SHF.L.U32 R130, R130, 0x10, RZ ;  /* 0x0000001082827819 */ /* 0x000fe200000006ff */
[----:B------:R-:W-:Y:S01]  /*2c50*/  FMUL R205, R139, R205 ;  /* 0x000000cd8bcd7220 */ /* 0x000fe20000400000 */
[----:B------:R-:W-:Y:S01]  /*2c60*/  FADD R191, R191, R206 ;  /* 0x000000cebfbf7221 */ /* 0x000fe20000000000 */
[----:B------:R-:W-:Y:S01]  /*2c70*/  FFMA R190, R95, R206, R190 ;  /* 0x000000ce5fbe7223 */ /* 0x000fe200000000be */
[----:B------:R-:W-:Y:S01]  /*2c80*/  SHF.R.U32.HI R131, RZ, 0x10, R131 ;  /* 0x00000010ff837819 */ /* 0x000fe20000011683 */
[----:B------:R-:W-:Y:S01]  /*2c90*/  FADD R203, RZ, R6 ;  /* 0x00000006ffcb7221 */ /* 0x000fe20000000000 */
[----:B------:R-:W-:Y:S01]  /*2ca0*/  SHF.L.U32 R140, R140, 0x10, RZ ;  /* 0x000000108c8c7819 */ /* 0x000fe200000006ff */
[----:B------:R-:W-:Y:S01]  /*2cb0*/  FMUL R204, R130, R204 ;  /* 0x000000cc82cc7220 */ /* 0x000fe20000400000 */
[----:B------:R-:W-:Y:S01]  /*2cc0*/  FADD R191, R191, R205 ;  /* 0x000000cdbfbf7221 */ /* 0x000fe20000000000 */
[----:B------:R-:W-:Y:S01]  /*2cd0*/  FFMA R190, R120, R205, R190 ;  /* 0x000000cd78be7223 */ /* 0x000fe200000000be */
[----:B------:R-:W-:Y:S01]  /*2ce0*/  MOV R141, R118 ;  /* 0x00000076008d7202 */ /* 0x000fe20000000f00 */
[----:B------:R-:W-:Y:S01]  /*2cf0*/  FADD R202, RZ, R49 ;  /* 0x00000031ffca7221 */ /* 0x000fe20000000000 */
[----:B------:R-:W-:Y:S01]  /*2d00*/  MOV R150, R124 ;  /* 0x0000007c00967202 */ /* 0x000fe20000000f00 */
[----:B------:R-:W-:Y:S01]  /*2d10*/  FMUL R203, R140, R203 ;  /* 0x000000cb8ccb7220 */ /* 0x000fe20000400000 */
[----:B------:R-:W-:Y:S01]  /*2d20*/  SHF.R.U64 R149, R124, 0x10, R125 ;  /* 0x000000107c957819 */ /* 0x000fe2000000127d */
[----:B------:R-:W-:Y:S01]  /*2d30*/  FMUL R124, R106, R162 ;  /* 0x000000a26a7c7220 */ /* 0x000fe20000400000 */
[----:B------:R-:W-:Y:S01]  /*2d40*/  SHF.L.U32 R131, R131, 0x10, RZ ;  /* 0x0000001083837819 */ /* 0x000fe200000006ff */
[----:B------:R-:W-:Y:S01]  /*2d50*/  FADD R191, R191, R204 ;  /* 0x000000ccbfbf7221 */ /* 0x000fe20000000000 */
[----:B------:R-:W-:Y:S01]  /*2d60*/  FFMA R190, R121, R204, R190 ;  /* 0x000000cc79be7223 */ /* 0x000fe200000000be */
[----:B------:R-:W-:Y:S01]  /*2d70*/  SHF.R.U64 R118, R118, 0x10, R119 ;  /* 0x0000001076767819 */ /* 0x000fe20000001277 */
[----:B------:R-:W-:Y:S01]  /*2d80*/  FADD R201, RZ, R7 ;  /* 0x00000007ffc97221 */ /* 0x000fe20000000000 */
        /* <DEDUP_REMOVED lines=24> */
[----:B------:R-:W-:Y:S01]  /*2f10*/  SHF.R.U64 R70, R132, 0x10, R133 ;  /* 0x0000001084467819 */ /* 0x000fe20000001285 */
[----:B------:R-:W-:Y:S01]  /*2f20*/  FMUL R132, R106, R184 ;  /* 0x000000b86a847220 */ /* 0x000fe20000400000 */
[----:B------:R-:W-:Y:S01]  /*2f30*/  SHF.L.U32 R119, R119, 0x10, RZ ;  /* 0x0000001077777819 */ /* 0x000fe200000006ff */
[----:B------:R-:W-:Y:S01]  /*2f40*/  FMUL R199, R142, R199 ;  /* 0x000000c78ec77220 */ /* 0x000fe20000400000 */
[----:B------:R-:W-:Y:S01]  /*2f50*/  FADD R191, R191, R200 ;  /* 0x000000c8bfbf7221 */ /* 0x000fe20000000000 */
[----:B------:R-:W-:Y:S01]  /*2f60*/  FFMA R190, R129, R200, R190 ;  /* 0x000000c881be7223 */ /* 0x000fe200000000be */
[----:B------:R-:W-:Y:S01]  /*2f70*/  MOV R65, R134 ;  /* 0x0000008600417202 */ /* 0x000fe20000000f00 */
[----:B------:R-:W-:Y:S01]  /*2f80*/  FADD R197, RZ, R9 ;  /* 0x00000009ffc57221 */ /* 0x000fe20000000000 */
        /* <DEDUP_REMOVED lines=8> */
[----:B------:R-:W-:Y:S01]  /*3010*/  MOV R58, R135 ;  /* 0x00000087003a7202 */ /* 0x000fe20000000f00 */
[----:B------:R-:W-:Y:S01]  /*3020*/  FADD R170, RZ, R52 ;  /* 0x00000034ffaa7221 */ /* 0x000fe20000000000 */
[----:B------:R-:W-:Y:S01]  /*3030*/  SHF.R.U32.HI R60, RZ, 0x10, R135 ;  /* 0x00000010ff3c7819 */ /* 0x000fe20000011687 */
[----:B------:R-:W-:Y:S01]  /*3040*/  FMUL R135, R106, R186 ;  /* 0x000000ba6a877220 */ /* 0x000fe20000400000 */
[----:B------:R-:W-:Y:S01]  /*3050*/  SHF.L.U32 R126, R126, 0x10, RZ ;  /* 0x000000107e7e7819 */ /* 0x000fe200000006ff */
[----:B------:R-:W-:Y:S01]  /*3060*/  FMUL R197, R143, R197 ;  /* 0x000000c58fc57220 */ /* 0x000fe20000400000 */
[----:B------:R-:W-:Y:S01]  /*3070*/  FADD R191, R191, R198 ;  /* 0x000000c6bfbf7221 */ /* 0x000fe20000000000 */
[----:B------:R-:W-:Y:S01]  /*3080*/  FFMA R190, R133, R198, R190 ;  /* 0x000000c685be7223 */ /* 0x000fe200000000be */
[--C-:B------:R-:W-:Y:S01]  /*3090*/  SHF.R.U64 R62, R136, 0x10, R137.reuse ;  /* 0x00000010883e7819 */ /* 0x100fe20000001289 */
        /* <DEDUP_REMOVED lines=8> */
[----:B------:R-:W-:Y:S01]  /*3120*/  SHF.L.U32 R146, R146, 0x10, RZ ;  /* 0x0000001092927819 */ /* 0x000fe200000006ff */
[----:B------:R-:W-:Y:S01]  /*3130*/  FADD R172, RZ, R53 ;  /* 0x00000035ffac7221 */ /* 0x000fe20000000000 */
        /* <DEDUP_REMOVED lines=8> */
[----:B------:R-:W-:Y:S01]  /*31c0*/  FMUL R172, R146, R172 ;  /* 0x000000ac92ac7220 */ /* 0x000fe20000400000 */
[----:B------:R-:W-:Y:S01]  /*31d0*/  FADD R191, R191, R171 ;  /* 0x000000abbfbf7221 */ /* 0x000fe20000000000 */
[----:B------:R-:W-:Y:S01]  /*31e0*/  FFMA R190, R162, R171, R190 ;  /* 0x000000aba2be7223 */ /* 0x000fe200000000be */
[----:B------:R-:W-:Y:S01]  /*31f0*/  SHF.L.U32 R145, R145, 0x10, RZ ;  /* 0x0000001091917819 */ /* 0x000fe200000006ff */
[----:B------:R-:W-:Y:S01]  /*3200*/  FADD R154, RZ, R54 ;  /* 0x00000036ff9a7221 */ /* 0x000fe20000000000 */
[----:B------:R-:W-:Y:S01]  /*3210*/  SHF.L.U32 R214, R152, 0x10, RZ ;  /* 0x0000001098d67819 */ /* 0x000fe200000006ff */
[----:B------:R-:W-:Y:S01]  /*3220*/  FMUL R152, R147, R136 ;  /* 0x0000008893987220 */ /* 0x000fe20000400000 */
        /* <DEDUP_REMOVED lines=16> */
[C---:B------:R-:W-:Y:S01]  /*3330*/  FMUL R210, R106.reuse, R210 ;  /* 0x000000d26ad27220 */ /* 0x040fe20000400000 */
        /* <DEDUP_REMOVED lines=159> */
[----:B------:R-:W-:-:S07]  /*3d30*/  FMUL R153, R138, R134 ;  /* 0x000000868a997220 */ /* 0x000fce0000400000 */
.L_x_2971:
[----:B------:R0:W-:Y:S04]  /*3d40*/  STL [R1+0xb8], R2 ;  /* 0x0000b80201007387 */ /* 0x0001e80000100800 */
[----:B0-----:R-:W2:Y:S01]  /*3d50*/  LDL.LU R2, [R1+0x4c] ;  /* 0x00004c0001027983 */ /* 0x001ea20000300800 */
[----:B------:R-:W-:Y:S01]  /*3d60*/  FADD R45, R252, R45 ;  /* 0x0000002dfc2d7221 */ /* 0x000fe20000000000 */
        /* <DEDUP_REMOVED lines=22> */
[----:B--2---:R-:W-:-:S02]  /*3ed0*/  FADD R189, R189, R2 ;  /* 0x00000002bdbd7221 */ /* 0x004fc40000000000 */
[----:B------:R0:W5:Y:S04]  /*3ee0*/  LDL.LU R2, [R1+0xb8] ;  /* 0x0000b80001027983 */ /* 0x0001680000300800 */
[----:B------:R-:W2:Y:S04]  /*3ef0*/  LDL.LU R252, [R1+0x60] ;  /* 0x0000600001fc7983 */ /* 0x000ea80000300800 */
[----:B------:R-:W3:Y:S04]  /*3f00*/  LDL.LU R251, [R1+0x5c] ;  /* 0x00005c0001fb7983 */ /* 0x000ee80000300800 */
[----:B------:R-:W4:Y:S04]  /*3f10*/  LDL.LU R250, [R1+0x58] ;  /* 0x0000580001fa7983 */ /* 0x000f280000300800 */
[----:B------:R-:W4:Y:S04]  /*3f20*/  LDL.LU R249, [R1+0x54] ;  /* 0x0000540001f97983 */ /* 0x000f280000300800 */
[----:B------:R-:W4:Y:S04]  /*3f30*/  LDL.LU R248, [R1+0x50] ;  /* 0x0000500001f87983 */ /* 0x000f280000300800 */
[----:B------:R-:W4:Y:S04]  /*3f40*/  LDL.LU R247, [R1+0x48] ;  /* 0x0000480001f77983 */ /* 0x000f280000300800 */
[----:B------:R-:W4:Y:S04]  /*3f50*/  LDL.LU R246, [R1+0x44] ;  /* 0x0000440001f67983 */ /* 0x000f280000300800 */
[----:B------:R-:W4:Y:S04]  /*3f60*/  LDL.LU R245, [R1+0x40] ;  /* 0x0000400001f57983 */ /* 0x000f280000300800 */
[----:B------:R-:W4:Y:S04]  /*3f70*/  LDL.LU R244, [R1+0x3c] ;  /* 0x00003c0001f47983 */ /* 0x000f280000300800 */
[----:B------:R-:W2:Y:S04]  /*3f80*/  LDL.LU R243, [R1+0x38] ;  /* 0x0000380001f37983 */ /* 0x000ea80000300800 */
[----:B------:R-:W3:Y:S04]  /*3f90*/  LDL.LU R242, [R1+0x34] ;  /* 0x0000340001f27983 */ /* 0x000ee80000300800 */
[----:B------:R-:W4:Y:S04]  /*3fa0*/  LDL.LU R241, [R1+0x30] ;  /* 0x0000300001f17983 */ /* 0x000f280000300800 */
[----:B------:R-:W4:Y:S04]  /*3fb0*/  LDL.LU R240, [R1+0x2c] ;  /* 0x00002c0001f07983 */ /* 0x000f280000300800 */
[----:B------:R-:W4:Y:S01]  /*3fc0*/  LDL.LU R239, [R1+0x28] ;  /* 0x0000280001ef7983 */ /* 0x000f220000300800 */
[----:B------:R-:W-:Y:S01]  /*3fd0*/  FADD R31, R238, R31 ;  /* 0x0000001fee1f7221 */ /* 0x000fe20000000000 */
[----:B------:R-:W-:Y:S01]  /*3fe0*/  FADD R30, R237, R30 ;  /* 0x0000001eed1e7221 */ /* 0x000fe20000000000 */
[----:B------:R-:W-:Y:S01]  /*3ff0*/  FADD R29, R236, R29 ;  /* 0x0000001dec1d7221 */ /* 0x000fe20000000000 */
[----:B------:R-:W4:Y:S01]  /*4000*/  LDL.LU R232, [R1+0x64] ;  /* 0x0000640001e87983 */ /* 0x000f220000300800 */
[----:B------:R-:W-:Y:S01]  /*4010*/  FADD R28, R235, R28 ;  /* 0x0000001ceb1c7221 */ /* 0x000fe20000000000 */
[----:B------:R-:W-:Y:S01]  /*4020*/  FADD R27, R234, R27 ;  /* 0x0000001bea1b7221 */ /* 0x000fe20000000000 */
[----:B------:R-:W-:Y:S01]  /*4030*/  FADD R26, R233, R26 ;  /* 0x0000001ae91a7221 */ /* 0x000fe20000000000 */
[----:B------:R-:W4:Y:S01]  /*4040*/  LDL.LU R231, [R1+0x68] ;  /* 0x0000680001e77983 */ /* 0x000f220000300800 */
[----:B------:R-:W-:-:S03]  /*4050*/  FADD R221, R192, R221 ;  /* 0x000000ddc0dd7221 */ /* 0x000fc60000000000 */
[----:B------:R-:W4:Y:S04]  /*4060*/  LDL.LU R230, [R1+0x6c] ;  /* 0x00006c0001e67983 */ /* 0x000f280000300800 */
[----:B------:R-:W4:Y:S04]  /*4070*/  LDL.LU R229, [R1+0x70] ;  /* 0x0000700001e57983 */ /* 0x000f280000300800 */
[----:B------:R-:W4:Y:S04]  /*4080*/  LDL.LU R228, [R1+0x74] ;  /* 0x0000740001e47983 */ /* 0x000f280000300800 */
[----:B------:R-:W4:Y:S04]  /*4090*/  LDL.LU R196, [R1+0x78] ;  /* 0x0000780001c47983 */ /* 0x000f280000300800 */
[----:B------:R-:W4:Y:S04]  /*40a0*/  LDL.LU R195, [R1+0x7c] ;  /* 0x00007c0001c37983 */ /* 0x000f280000300800 */
[----:B------:R-:W4:Y:S04]  /*40b0*/  LDL.LU R194, [R1+0x80] ;  /* 0x0000800001c27983 */ /* 0x000f280000300800 */
[----:B------:R-:W4:Y:S01]  /*40c0*/  LDL.LU R193, [R1+0x84] ;  /* 0x0000840001c17983 */ /* 0x000f220000300800 */
[----:B--2---:R-:W-:-:S03]  /*40d0*/  FADD R184, R184, R243 ;  /* 0x000000f3b8b87221 */ /* 0x004fc60000000000 */
[----:B------:R-:W2:Y:S01]  /*40e0*/  LDL.LU R243, [R1+0x88] ;  /* 0x0000880001f37983 */ /* 0x000ea20000300800 */
[----:B---3--:R-:W-:-:S03]  /*40f0*/  FADD R185, R185, R242 ;  /* 0x000000f2b9b97221 */ /* 0x008fc60000000000 */
[----:B------:R-:W3:Y:S01]  /*4100*/  LDL.LU R242, [R1+0x8c] ;  /* 0x00008c0001f27983 */ /* 0x000ee20000300800 */
[----:B----4-:R-:W-:-:S03]  /*4110*/  FADD R186, R186, R241 ;  /* 0x000000f1baba7221 */ /* 0x010fc60000000000 */
[----:B------:R-:W4:Y:S01]  /*4120*/  LDL.LU R241, [R1+0x90] ;  /* 0x0000900001f17983 */ /* 0x000f220000300800 */
[----:B------:R-:W-:-:S03]  /*4130*/  FADD R187, R187, R240 ;  /* 0x000000f0bbbb7221 */ /* 0x000fc60000000000 */
[----:B------:R-:W4:Y:S01]  /*4140*/  LDL.LU R240, [R1+0x94] ;  /* 0x0000940001f07983 */ /* 0x000f220000300800 */
[----:B------:R-:W-:-:S03]  /*4150*/  FADD R188, R188, R239 ;  /* 0x000000efbcbc7221 */ /* 0x000fc60000000000 */
[----:B------:R-:W4:Y:S04]  /*4160*/  LDL.LU R239, [R1+0x98] ;  /* 0x0000980001ef7983 */ /* 0x000f280000300800 */
[----:B------:R-:W4:Y:S04]  /*4170*/  LDL.LU R238, [R1+0x9c] ;  /* 0x00009c0001ee7983 */ /* 0x000f280000300800 */
[----:B------:R-:W4:Y:S01]  /*4180*/  LDL.LU R237, [R1+0xa0] ;  /* 0x0000a00001ed7983 */ /* 0x000f220000300800 */
[----:B------:R-:W-:-:S03]  /*4190*/  FADD R139, R139, R232 ;  /* 0x000000e88b8b7221 */ /* 0x000fc60000000000 */
[----:B------:R-:W4:Y:S01]  /*41a0*/  LDL.LU R236, [R1+0xa4] ;  /* 0x0000a40001ec7983 */ /* 0x000f220000300800 */
[----:B------:R-:W-:-:S03]  /*41b0*/  FADD R131, R131, R231 ;  /* 0x000000e783837221 */ /* 0x000fc60000000000 */
[----:B------:R-:W4:Y:S01]  /*41c0*/  LDL.LU R235, [R1+0xa8] ;  /* 0x0000a80001eb7983 */ /* 0x000f220000300800 */
[----:B------:R-:W-:-:S03]  /*41d0*/  FADD R140, R140, R230 ;  /* 0x000000e68c8c7221 */ /* 0x000fc60000000000 */
[----:B------:R-:W4:Y:S01]  /*41e0*/  LDL.LU R234, [R1+0xac] ;  /* 0x0000ac0001ea7983 */ /* 0x000f220000300800 */
[----:B------:R-:W-:-:S03]  /*41f0*/  FADD R118, R118, R229 ;  /* 0x000000e576767221 */ /* 0x000fc60000000000 */
[----:B------:R-:W4:Y:S01]  /*4200*/  LDL.LU R233, [R1] ;  /* 0x0000000001e97983 */ /* 0x000f220000300800 */
[----:B------:R-:W-:-:S03]  /*4210*/  FADD R141, R141, R228 ;  /* 0x000000e48d8d7221 */ /* 0x000fc60000000000 */
        /* <DEDUP_REMOVED lines=8> */
[----:B------:R-:W4:Y:S04]  /*42a0*/  LDL.LU R228, [R1+0x14] ;  /* 0x0000140001e47983 */ /* 0x000f280000300800 */
[----:B------:R-:W4:Y:S04]  /*42b0*/  LDL.LU R196, [R1+0x18] ;  /* 0x0000180001c47983 */ /* 0x000f280000300800 */
[----:B------:R-:W4:Y:S04]  /*42c0*/  LDL.LU R195, [R1+0x1c] ;  /* 0x00001c0001c37983 */ /* 0x000f280000300800 */
[----:B------:R-:W4:Y:S04]  /*42d0*/  LDL.LU R194, [R1+0x20] ;  /* 0x0000200001c27983 */ /* 0x000f280000300800 */
[----:B------:R-:W4:Y:S01]  /*42e0*/  LDL.LU R193, [R1+0x24] ;  /* 0x0000240001c17983 */ /* 0x000f220000300800 */
[----:B------:R-:W-:-:S02]  /*42f0*/  FADD R130, R130, R252 ;  /* 0x000000fc82827221 */ /* 0x000fc40000000000 */
[----:B------:R-:W1:Y:S01]  /*4300*/  S2R R252, SR_TID.X ;  /* 0x0000000000fc7919 */ /* 0x000e620000002100 */
[----:B------:R-:W-:Y:S02]  /*4310*/  FADD R122, R122, R251 ;  /* 0x000000fb7a7a7221 */ /* 0x000fe40000000000 */
[----:B------:R-:W0:Y:S01]  /*4320*/  S2R R251, SR_TID.X ;  /* 0x0000000000fb7919 */ /* 0x000e220000002100 */
[----:B------:R-:W-:Y:S01]  /*4330*/  LOP3.LUT P0, RZ, R117, 0xff, RZ, 0xc0, !PT ;  /* 0x000000ff75ff7812 */ /* 0x000fe2000780c0ff */
[----:B------:R-:W-:Y:S01]  /*4340*/  FADD R223, R214, R223 ;  /* 0x000000dfd6df7221 */ /* 0x000fe20000000000 */
[----:B------:R-:W-:Y:S01]  /*4350*/  FADD R222, R66, R222 ;  /* 0x000000de42de7221 */ /* 0x000fe20000000000 */
[----:B------:R-:W-:Y:S01]  /*4360*/  UMOV UR4, 0xffffffff ;  /* 0xffffffff00047882 */ /* 0x000fe20000000000 */
[----:B------:R-:W-:Y:S01]  /*4370*/  FFMA R192, R0, R56, R248 ;  /* 0x0000003800c07223 */ /* 0x000fe200000000f8 */
        /* <DEDUP_REMOVED lines=10> */
[----:B-1----:R-:W-:-:S02]  /*4420*/  SHF.R.U32.HI R214, RZ, 0x5, R252 ;  /* 0x00000005ffd67819 */ /* 0x002fc400000116fc */
[----:B0-----:R-:W-:-:S04]  /*4430*/  LOP3.LUT R251, R251, 0x1f, RZ, 0xc0, !PT ;  /* 0x0000001ffbfb7812 */ /* 0x001fc800078ec0ff */
[----:B------:R-:W-:Y:S01]  /*4440*/  ISETP.NE.AND P2, PT, R251, RZ, PT ;  /* 0x000000fffb00720c */ /* 0x000fe20003f45270 */
[----:B--2---:R-:W-:Y:S01]  /*4450*/  FADD R146, R146, R243 ;  /* 0x000000f392927221 */ /* 0x004fe20000000000 */
[----:B---3--:R-:W-:Y:S01]  /*4460*/  FADD R144, R144, R242 ;  /* 0x000000f290907221 */ /* 0x008fe20000000000 */
[----:B----4-:R-:W-:Y:S01]  /*4470*/  FADD R145, R145, R241 ;  /* 0x000000f191917221 */ /* 0x010fe20000000000 */
        /* <DEDUP_REMOVED lines=8> */
[----:B------:R-:W-:Y:S01]  /*4500*/  LOP3.LUT R58, R214, 0x7fffff8, RZ, 0xc0, !PT ;  /* 0x07fffff8d63a7812 */ /* 0x000fe200078ec0ff */
[----:B------:R-:W-:Y:S01]  /*4510*/  FADD R60, R60, R233 ;  /* 0x000000e93c3c7221 */ /* 0x000fe20000000000 */
[----:B------:R-:W-:-:S02]  /*4520*/  FADD R62, R62, R231 ;  /* 0x000000e73e3e7221 */ /* 0x000fc40000000000 */
[----:B------:R-:W-:Y:S01]  /*4530*/  @!P0 IADD3 R58, R58, 0x8, RZ ;  /* 0x000000083a3a8810 */ /* 0x000fe20007ffe0ff */
[----:B------:R-:W-:Y:S01]  /*4540*/  FADD R61, R61, R230 ;  /* 0x000000e63d3d7221 */ /* 0x000fe20000000000 */
[----:B------:R-:W-:Y:S01]  /*4550*/  FADD R68, R68, R229 ;  /* 0x000000e544447221 */ /* 0x000fe20000000000 */
[----:B------:R-:W-:Y:S01]  /*4560*/  FADD R63, R63, R228 ;  /* 0x000000e43f3f7221 */ /* 0x000fe20000000000 */
[----:B------:R-:W-:Y:S01]  /*4570*/  FADD R70, R70, R196 ;  /* 0x000000c446467221 */ /* 0x000fe20000000000 */
[----:B------:R-:W-:Y:S01]  /*4580*/  FADD R69, R69, R195 ;  /* 0x000000c345457221 */ /* 0x000fe20000000000 */
[----:B------:R-:W-:Y:S01]  /*4590*/  FADD R134, R134, R194 ;  /* 0x000000c286867221 */ /* 0x000fe20000000000 */
[----:B------:R-:W-:Y:S01]  /*45a0*/  FADD R71, R71, R193 ;  /* 0x000000c147477221 */ /* 0x000fe20000000000 */
[----:B------:R-:W-:Y:S06]  /*45b0*/  BRA.DIV UR4, `(.L_x_2972) ;  /* 0x0000001e04447947 */ /* 0x000fec000b800000 */
[----:B------:R-:W0:Y:S04]  /*45c0*/  SHFL.DOWN PT, R196, R191, 0x10, 0x1f ;  /* 0x0a001f00bfc47f89 */ /* 0x000e2800000e0000 */
[----:B------:R-:W1:Y:S04]  /*45d0*/  SHFL.DOWN PT, R67, R190, 0x10, 0x1f ;  /* 0x0a001f00be437f89 */ /* 0x000e6800000e0000 */
[----:B------:R-:W-:Y:S04]  /*45e0*/  STL [R1+0x4c], R189 ;  /* 0x00004cbd01007387 */ /* 0x000fe80000100800 */
[----:B------:R-:W-:Y:S04]  /*45f0*/  STL [R1+0x50], R192 ;  /* 0x000050c001007387 */ /* 0x000fe80000100800 */
[----:B------:R-:W-:Y:S04]  /*4600*/  STL [R1+0x28], R188 ;  /* 0x000028bc01007387 */ /* 0x000fe80000100800 */
[----:B------:R-:W-:Y:S01]  /*4610*/  STL [R1+0x2c], R187 ;  /* 0x00002cbb01007387 */ /* 0x000fe20000100800 */
[----:B0-----:R-:W-:-:S03]  /*4620*/  FADD R117, R196, R191 ;  /* 0x000000bfc4757221 */ /* 0x001fc60000000000 */
[----:B------:R-:W-:Y:S01]  /*4630*/  STL [R1+0x30], R186 ;  /* 0x000030ba01007387 */ /* 0x000fe20000100800 */
[----:B-1----:R-:W-:-:S03]  /*4640*/  FADD R67, R67, R190 ;  /* 0x000000be43437221 */ /* 0x002fc60000000000 */
        /* <DEDUP_REMOVED lines=17> */
[----:B------:R-:W-:Y:S01]  /*4760*/  MOV R225, R64 ;  /* 0x0000004000e17202 */ /* 0x000fe20000000f00 */
[----:B-1----:R-:W-:Y:S02]  /*4770*/  FADD R227, R226, R227 ;  /* 0x000000e3e2e37221 */ /* 0x002fe40000000000 */
[----:B------:R-:W0:Y:S01]  /*4780*/  SHFL.DOWN PT, R196, R228, 0x2, 0x1f ;  /* 0x08401f00e4c47f89 */ /* 0x000e2200000e0000 */
[----:B------:R-:W-:-:S03]  /*4790*/  MOV R226, R59 ;  /* 0x0000003b00e27202 */ /* 0x000fc60000000f00 */
[----:B------:R-:W1:Y:S04]  /*47a0*/  SHFL.DOWN PT, R190, R227, 0x2, 0x1f ;  /* 0x08401f00e3be7f89 */ /* 0x000e6800000e0000 */
[----:B------:R2:W-:Y:S04]  /*47b0*/  STL [R1+0x64], R139 ;  /* 0x0000648b01007387 */ /* 0x0005e80000100800 */
[----:B------:R2:W-:Y:S04]  /*47c0*/  STL [R1+0x68], R131 ;  /* 0x0000688301007387 */ /* 0x0005e80000100800 */
[----:B------:R2:W-:Y:S04]  /*47d0*/  STL [R1+0x6c], R140 ;  /* 0x00006c8c01007387 */ /* 0x0005e80000100800 */
[----:B------:R2:W-:Y:S04]  /*47e0*/  STL [R1+0x70], R118 ;  /* 0x0000707601007387 */ /* 0x0005e80000100800 */
[----:B------:R2:W-:Y:S01]  /*47f0*/  STL [R1+0x74], R141 ;  /* 0x0000748d01007387 */ /* 0x0005e20000100800 */
[----:B0-----:R-:W-:-:S03]  /*4800*/  FADD R117, R228, R196 ;  /* 0x000000c4e4757221 */ /* 0x001fc60000000000 */
[----:B------:R2:W-:Y:S01]  /*4810*/  STL [R1+0x78], R119 ;  /* 0x0000787701007387 */ /* 0x0005e20000100800 */
[----:B-1----:R-:W-:Y:S01]  /*4820*/  FADD R67, R227, R190 ;  /* 0x000000bee3437221 */ /* 0x002fe20000000000 */
[----:B------:R-:W-:Y:S02]  /*4830*/  MOV R227, R65 ;  /* 0x0000004100e37202 */ /* 0x000fe40000000f00 */
[----:B------:R2:W-:Y:S04]  /*4840*/  STL [R1+0x7c], R142 ;  /* 0x00007c8e01007387 */ /* 0x0005e80000100800 */
        /* <DEDUP_REMOVED lines=12> */
[----:B------:R2:W-:Y:S04]  /*4910*/  STL [R1], R60 ;  /* 0x0000003c01007387 */ /* 0x0005e80000100800 */
        /* <DEDUP_REMOVED lines=8> */
[----:B------:R2:W0:Y:S04]  /*49a0*/  SHFL.DOWN PT, R56, R117, 0x1, 0x1f ;  /* 0x08201f0075387f89 */ /* 0x00042800000e0000 */
[----:B------:R2:W1:Y:S04]  /*49b0*/  SHFL.DOWN PT, R196, R67, 0x1, 0x1f ;  /* 0x08201f0043c47f89 */ /* 0x00046800000e0000 */
[----:B------:R2:W-:Y:S02]  /*49c0*/  STL [R1+0x24], R71 ;  /* 0x0000244701007387 */ /* 0x0005e40000100800 */
.L_x_2988:
[----:B--2---:R-:W2:Y:S04]  /*49d0*/  LDL R134, [R1+0xb0] ;  /* 0x0000b00001867983 */ /* 0x004ea80000100800 */
[----:B------:R-:W3:Y:S01]  /*49e0*/  LDL R63, [R1+0xb4] ;  /* 0x0000b400013f7983 */ /* 0x000ee20000100800 */
[----:B------:R-:W-:Y:S01]  /*49f0*/  LOP3.LUT R57, R214, 0x7, RZ, 0xc0, !PT ;  /* 0x00000007d6397812 */ /* 0x000fe200078ec0ff */
[----:B------:R-:W4:Y:S01]  /*4a00*/  LDC R123, c[0x0][0x210] ;  /* 0x00008400ff7b7b82 */ /* 0x000f220000000800 */
[----:B------:R-:W1:Y:S02]  /*4a10*/  @!P2 S2R R60, SR_CgaCtaId ;  /* 0x00000000003ca919 */ /* 0x000e640000008800 */
[----:B------:R-:W-:Y:S02]  /*4a20*/  LOP3.LUT P1, RZ, R57, 0x1f, R252, 0xf8, !PT ;  /* 0x0000001f39ff7812 */ /* 0x000fe4000782f8fc */
[----:B------:R-:W-:-:S02]  /*4a30*/  LOP3.LUT R127, R24, 0x1, RZ, 0xc0, !PT ;  /* 0x00000001187f7812 */ /* 0x000fc400078ec0ff */
[----:B------:R-:W-:-:S09]  /*4a40*/  @!P2 MOV R59, 0x400 ;  /* 0x00000400003ba802 */ /* 0x000fd20000000f00 */
[----:B------:R-:W3:Y:S01]  /*4a50*/  @!P1 LDC.64 R118, c[0x0][0x240] ;  /* 0x00009000ff769b82 */ /* 0x000ee20000000a00 */
[----:B------:R-:W-:Y:S02]  /*4a60*/  IADD3 R62, -R127, RZ, RZ ;  /* 0x000000ff7f3e7210 */ /* 0x000fe40007ffe1ff */
[----:B------:R-:W-:Y:S02]  /*4a70*/  @!P2 IADD3 R57, R58, R57, RZ ;  /* 0x000000393a39a210 */ /* 0x000fe40007ffe0ff */
[----:B----4-:R-:W-:-:S04]  /*4a80*/  SHF.L.U32 R61, R123, 0x2, RZ ;  /* 0x000000027b3d7819 */ /* 0x010fc800000006ff */
[----:B------:R-:W-:Y:S01]  /*4a90*/  LOP3.LUT R61, R62, R61, RZ, 0xc0, !PT ;  /* 0x0000003d3e3d7212 */ /* 0x000fe200078ec0ff */
[----:B0-----:R-:W-:Y:S01]  /*4aa0*/  FADD R56, R117, R56 ;  /* 0x0000003875387221 */ /* 0x001fe20000000000 */
[----:B-1----:R-:W-:-:S04]  /*4ab0*/  @!P2 LEA R60, R60, R59, 0x18 ;  /* 0x0000003b3c3ca211 */ /* 0x002fc800078ec0ff */
[----:B------:R-:W-:Y:S01]  /*4ac0*/  @!P2 LEA R60, R57, R60, 0x3 ;  /* 0x0000003c393ca211 */ /* 0x000fe200078e18ff */
[----:B------:R-:W-:Y:S01]  /*4ad0*/  FADD R57, R67, R196 ;  /* 0x000000c443397221 */ /* 0x000fe20000000000 */
[----:B------:R-:W-:Y:S05]  /*4ae0*/  WARPSYNC.ALL ;  /* 0x0000000000007948 */ /* 0x000fea0003800000 */
[----:B------:R0:W-:Y:S01]  /*4af0*/  @!P2 STS.64 [R60], R56 ;  /* 0x000000383c00a388 */ /* 0x0001e20000000a00 */
[----:B------:R-:W-:Y:S01]  /*4b00*/  BSSY B0, `(.L_x_2973) ;  /* 0x0000024000007945 */ /* 0x000fe20003800000 */
[----:B------:R-:W-:Y:S01]  /*4b10*/  CS2R R70, SRZ ;  /* 0x0000000000467805 */ /* 0x000fe2000001ff00 */
[----:B------:R-:W-:Y:S01]  /*4b20*/  BAR.SYNC.DEFER_BLOCKING 0x0 ;  /* 0x0000000000007b1d */ /* 0x000fe20000010000 */
[----:B--2---:R-:W-:-:S04]  /*4b30*/  LEA.HI R122, R252, R134, RZ, 0x18 ;  /* 0x00000086fc7a7211 */ /* 0x004fc800078fc0ff */
[----:B------:R-:W-:-:S04]  /*4b40*/  SHF.L.U32 R126, R122, 0x2, RZ ;  /* 0x000000027a7e7819 */ /* 0x000fc800000006ff */
[----:B------:R-:W-:-:S04]  /*4b50*/  IADD3 R126, P3, R61, R126, RZ ;  /* 0x0000007e3d7e7210 */ /* 0x000fc80007f7e0ff */
[----:B---3--:R-:W-:Y:S02]  /*4b60*/  @!P1 IADD3 R59, P4, R63, R126, RZ ;  /* 0x0000007e3f3b9210 */ /* 0x008fe40007f9e0ff */
[----:B------:R-:W-:Y:S02]  /*4b70*/  IADD3.X R117, RZ, RZ, RZ, P3, !PT ;  /* 0x000000ffff757210 */ /* 0x000fe40001ffe4ff */
[----:B------:R-:W-:Y:S02]  /*4b80*/  @!P1 LEA R118, P2, R59, R118, 0x3 ;  /* 0x000000763b769211 */ /* 0x000fe400078418ff */
[----:B------:R-:W-:-:S04]  /*4b90*/  @!P1 IADD3.X R62, RZ, R117, RZ, P4, !PT ;  /* 0x00000075ff3e9210 */ /* 0x000fc800027fe4ff */
[----:B------:R-:W-:Y:S01]  /*4ba0*/  @!P1 LEA.HI.X R119, R59, R119, R62, 0x3, P2 ;  /* 0x000000773b779211 */ /* 0x000fe200010f1c3e */
[----:B0-----:R-:W-:Y:S06]  /*4bb0*/  @P1 BRA `(.L_x_2974) ;  /* 0x0000000000601947 */ /* 0x001fec0003800000 */
[----:B------:R-:W0:Y:S01]  /*4bc0*/  S2UR UR5, SR_CgaCtaId ;  /* 0x00000000000579c3 */ /* 0x000e220000008800 */
[----:B------:R-:W-:Y:S02]  /*4bd0*/  UMOV UR4, 0x400 ;  /* 0x0000040000047882 */ /* 0x000fe40000000000 */
[----:B0-----:R-:W-:-:S06]  /*4be0*/  ULEA UR4, UR5, UR4, 0x18 ;  /* 0x0000000405047291 */ /* 0x001fcc000f8ec03f */
[----:B------:R-:W-:-:S05]  /*4bf0*/  LEA R130, R58, UR4, 0x3 ;  /* 0x000000043a827c11 */ /* 0x000fca000f8e18ff */
[----:B------:R-:W0:Y:S04]  /*4c00*/  LDS.128 R56, [R130] ;  /* 0x0000000082387984 */ /* 0x000e280000000c00 */
        /* <DEDUP_REMOVED lines=19> */
.L_x_2974:
[----:B------:R-:W-:Y:S05]  /*4d40*/  BSYNC B0 ;  /* 0x0000000000007941 */ /* 0x000fea0003800000 */
.L_x_2973:
        /* <DEDUP_REMOVED lines=19> */
.L_x_2976:
[----:B------:R-:W2:Y:S04]  /*4e80*/  LDG.E.STRONG.GPU R58, desc[UR6][R56.64] ;  /* 0x00000006383a7981 */ /* 0x000ea8000c1ef900 */
[----:B--2---:R-:W-:Y:S01]  /*4e90*/  CCTL.IVALL ;  /* 0x00000000ff00798f */ /* 0x004fe20002000000 */
[----:B------:R-:W-:Y:S05]  /*4ea0*/  YIELD ;  /* 0x0000000000007946 */ /* 0x000fea0003800000 */
[----:B------:R-:W-:-:S13]  /*4eb0*/  ISETP.NE.AND P1, PT, R58, R61, PT ;  /* 0x0000003d3a00720c */ /* 0x000fda0003f25270 */
[----:B------:R-:W-:Y:S05]  /*4ec0*/  @P1 BRA `(.L_x_2976) ;  /* 0xfffffffc00ec1947 */ /* 0x000fea000383ffff */
.L_x_2975:
[----:B------:R-:W1:Y:S01]  /*4ed0*/  S2R R58, SR_TID.X ;  /* 0x00000000003a7919 */ /* 0x000e620000002100 */
[----:B------:R-:W-:Y:S05]  /*4ee0*/  WARPSYNC.ALL ;  /* 0x0000000000007948 */ /* 0x000fea0003800000 */
[----:B------:R-:W-:Y:S01]  /*4ef0*/  BAR.SYNC.DEFER_BLOCKING 0x0 ;  /* 0x0000000000007b1d */ /* 0x000fe20000010000 */
[----:B------:R-:W-:-:S05]  /*4f00*/  IADD3 R23, R23, R123, RZ ;  /* 0x0000007b17177210 */ /* 0x000fca0007ffe0ff */
[----:B------:R-:W-:Y:S01]  /*4f10*/  ULDC UR4, c[0x0][0x218] ;  /* 0x0000860000047ab9 */ /* 0x000fe20000000800 */
[----:B-1----:R-:W-:-:S04]  /*4f20*/  LOP3.LUT R58, R58, 0x1f, RZ, 0xc0, !PT ;  /* 0x0000001f3a3a7812 */ /* 0x002fc800078ec0ff */
[----:B------:R-:W-:-:S13]  /*4f30*/  ISETP.GT.U32.AND P1, PT, R58, 0x3, PT ;  /* 0x000000033a00780c */ /* 0x000fda0003f24070 */
[----:B0-----:R-:W0:Y:S01]  /*4f40*/  @!P1 LDC.64 R56, c[0x0][0x240] ;  /* 0x00009000ff389b82 */ /* 0x001e220000000a00 */
[----:B------:R-:W-:Y:S02]  /*4f50*/  @!P1 IADD3 R126, P2, R58, R126, RZ ;  /* 0x0000007e3a7e9210 */ /* 0x000fe40007f5e0ff */
[----:B------:R-:W-:Y:S02]  /*4f60*/  CS2R R58, SRZ ;  /* 0x00000000003a7805 */ /* 0x000fe4000001ff00 */
        /* <DEDUP_REMOVED lines=27> */
[----:B------:R-:W-:Y:S01]  /*5120*/  FMUL R57, R57, 2.4414062863797880709e-05 ;  /* 0x37cccccd39397820 */ /* 0x000fe20000400000 */
[----:B------:R-:W-:-:S04]  /*5130*/  FMUL R56, R56, 2.4414062863797880709e-05 ;  /* 0x37cccccd38387820 */ /* 0x000fc80000400000 */
[--C-:B------:R-:W-:Y:S01]  /*5140*/  FFMA R62, R56, R77, R57.reuse ;  /* 0x0000004d383e7223 */ /* 0x100fe20000000039 */
[--C-:B------:R-:W-:Y:S01]  /*5150*/  FFMA R0, R0, R56, R57.reuse ;  /* 0x0000003800007223 */ /* 0x100fe20000000039 */
[C-C-:B------:R-:W-:Y:S01]  /*5160*/  FFMA R93, R56.reuse, R93, R57.reuse ;  /* 0x0000005d385d7223 */ /* 0x140fe20000000039 */
        /* <DEDUP_REMOVED lines=36> */
[----:B------:R-:W-:Y:S01]  /*53b0*/  FFMA R77, R56, R138, R57 ;  /* 0x0000008a384d7223 */ /* 0x000fe20000000039 */
[----:B------:R-:W-:Y:S01]  /*53c0*/  FADD R65, -R0, R91 ;  /* 0x0000005b00417221 */ /* 0x000fe20000000100 */
[----:B------:R-:W0:Y:S01]  /*53d0*/  LDC.64 R56, c[0x0][0x278] ;  /* 0x00009e00ff387b82 */ /* 0x000e220000000a00 */
[----:B------:R-:W-:Y:S01]  /*53e0*/  FADD R67, -R93, R92 ;  /* 0x0000005c5d437221 */ /* 0x000fe20000000100 */
        /* <DEDUP_REMOVED lines=26> */
[----:B0-----:R-:W-:-:S04]  /*5590*/  IMAD.WIDE.U32 R84, R107, 0x10, R56 ;  /* 0x000000106b547825 */ /* 0x001fc800078e0038 */
[----:B------:R-:W-:Y:S01]  /*55a0*/  FADD R119, -R61, R152 ;  /* 0x000000983d777221 */ /* 0x000fe20000000100 */
[----:B------:R-:W-:Y:S01]  /*55b0*/  FADD R155, -R60, R155 ;  /* 0x0000009b3c9b7221 */ /* 0x000fe20000000100 */
[----:B------:R-:W-:Y:S01]  /*55c0*/  FADD R135, -R63, R156 ;  /* 0x0000009c3f877221 */ /* 0x000fe20000000100 */
[----:B------:R-:W-:-:S04]  /*55d0*/  IMAD.WIDE.U32 R86, R108, 0x10, R56 ;  /* 0x000000106c567825 */ /* 0x000fc800078e0038 */
[----:B------:R-:W-:Y:S01]  /*55e0*/  FADD R163, -R62, R163 ;  /* 0x000000a33ea37221 */ /* 0x000fe20000000100 */
[C---:B------:R-:W-:Y:S01]  /*55f0*/  FMUL R59, R106.reuse, R95 ;  /* 0x0000005f6a3b7220 */ /* 0x040fe20000400000 */
[----:B------:R-:W-:Y:S01]  /*5600*/  FMUL R58, R106, R207 ;  /* 0x000000cf6a3a7220 */ /* 0x000fe20000400000 */
[----:B------:R-:W-:-:S04]  /*5610*/  IMAD.WIDE.U32 R88, R109, 0x10, R56 ;  /* 0x000000106d587825 */ /* 0x000fc800078e0038 */
[----:B------:R-:W-:Y:S01]  /*5620*/  FADD R165, -R64, R165 ;  /* 0x000000a540a57221 */ /* 0x000fe20000000100 */
[----:B------:R-:W-:Y:S01]  /*5630*/  FADD R169, -R66, R169 ;  /* 0x000000a942a97221 */ /* 0x000fe20000000100 */
[----:B------:R-:W-:Y:S01]  /*5640*/  FMUL R63, R106, R125 ;  /* 0x0000007d6a3f7220 */ /* 0x000fe20000400000 */
[----:B------:R-:W-:-:S04]  /*5650*/  IMAD.WIDE.U32 R90, R110, 0x10, R56 ;  /* 0x000000106e5a7825 */ /* 0x000fc800078e0038 */
[C---:B------:R-:W-:Y:S01]  /*5660*/  FMUL R62, R106.reuse, R203 ;  /* 0x000000cb6a3e7220 */ /* 0x040fe20000400000 */
[C---:B------:R-:W-:Y:S01]  /*5670*/  FMUL R61, R106.reuse, R121 ;  /* 0x000000796a3d7220 */ /* 0x040fe20000400000 */
[----:B------:R-:W-:Y:S01]  /*5680*/  FMUL R60, R106, R205 ;  /* 0x000000cd6a3c7220 */ /* 0x000fe20000400000 */
[----:B------:R-:W-:-:S04]  /*5690*/  IMAD.WIDE.U32 R92, R111, 0x10, R56 ;  /* 0x000000106f5c7825 */ /* 0x000fc800078e0038 */
[----:B------:R-:W-:Y:S01]  /*56a0*/  FADD R157, -R72, R157 ;  /* 0x0000009d489d7221 */ /* 0x000fe20000000100 */
[----:B------:R-:W-:Y:S01]  /*56b0*/  FADD R131, -R73, R158 ;  /* 0x0000009e49837221 */ /* 0x000fe20000000100 */
[----:B------:R-:W-:Y:S01]  /*56c0*/  FADD R159, -R74, R159 ;  /* 0x0000009f4a9f7221 */ /* 0x000fe20000000100 */
[----:B------:R-:W-:-:S04]  /*56d0*/  IMAD.WIDE.U32 R76, R112, 0x10, R56 ;  /* 0x00000010704c7825 */ /* 0x000fc800078e0038 */
[----:B------:R-:W-:Y:S01]  /*56e0*/  FADD R141, -R75, R160 ;  /* 0x000000a04b8d7221 */ /* 0x000fe20000000100 */
[----:B------:R-:W-:Y:S01]  /*56f0*/  FADD R143, -R69, R164 ;  /* 0x000000a4458f7221 */ /* 0x000fe20000000100 */
[----:B------:R-:W-:Y:S01]  /*5700*/  FADD R139, -R71, R166 ;  /* 0x000000a6478b7221 */ /* 0x000fe20000000100 */
[----:B------:R-:W-:-:S04]  /*5710*/  IMAD.WIDE.U32 R78, R113, 0x10, R56 ;  /* 0x00000010714e7825 */ /* 0x000fc800078e0038 */
        /* <DEDUP_REMOVED lines=14> */
[C---:B------:R-:W-:Y:S01]  /*5800*/  FMUL R67, R106.reuse, R133 ;  /* 0x000000856a437220 */ /* 0x040fe20000400000 */
[C---:B------:R-:W-:Y:S01]  /*5810*/  FMUL R65, R106.reuse, R129 ;  /* 0x000000816a417220 */ /* 0x040fe20000400000 */
[C---:B------:R-:W-:Y:S01]  /*5820*/  FMUL R72, R106.reuse, R119 ;  /* 0x000000776a487220 */ /* 0x040fe20000400000 */
[----:B------:R-:W-:Y:S01]  /*5830*/  SEL R0, RZ, 0x1, P0 ;  /* 0x00000001ff007807 */ /* 0x000fe20000000000 */
[----:B------:R0:W-:Y:S04]  /*5840*/  STG.E.128 desc[UR6][R84.64], R56 ;  /* 0x0000003854007986 */ /* 0x0001e8000c101d06 */
[----:B------:R1:W-:Y:S04]  /*5850*/  STG.E.128 desc[UR6][R86.64], R60 ;  /* 0x0000003c56007986 */ /* 0x0003e8000c101d06 */
[----:B------:R2:W-:Y:S04]  /*5860*/  STG.E.128 desc[UR6][R88.64], R64 ;  /* 0x0000004058007986 */ /* 0x0005e8000c101d06 */
[----:B------:R3:W-:Y:S04]  /*5870*/  STG.E.128 desc[UR6][R90.64], R68 ;  /* 0x000000445a007986 */ /* 0x0007e8000c101d06 */
        /* <DEDUP_REMOVED lines=12> */
[C---:B------:R-:W-:Y:S01]  /*5940*/  FMUL R64, R106.reuse, R139 ;  /* 0x0000008b6a407220 */ /* 0x040fe20000400000 */
[C---:B---3--:R-:W-:Y:S01]  /*5950*/  FMUL R71, R106.reuse, R149 ;  /* 0x000000956a477220 */ /* 0x048fe20000400000 */
[C---:B------:R-:W-:Y:S01]  /*5960*/  FMUL R70, R106.reuse, R177 ;  /* 0x000000b16a467220 */ /* 0x040fe20000400000 */
[C---:B------:R-:W-:Y:S01]  /*5970*/  FMUL R69, R106.reuse, R147 ;  /* 0x000000936a457220 */ /* 0x040fe20000400000 */
[C---:B------:R-:W-:Y:S01]  /*5980*/  FMUL R68, R106.reuse, R175 ;  /* 0x000000af6a447220 */ /* 0x040fe20000400000 */
[C---:B----4-:R-:W-:Y:S01]  /*5990*/  FMUL R75, R106.reuse, R153 ;  /* 0x000000996a4b7220 */ /* 0x050fe20000400000 */
[C---:B------:R-:W-:Y:S01]  /*59a0*/  FMUL R74, R106.reuse, R181 ;  /* 0x000000b56a4a7220 */ /* 0x040fe20000400000 */
[C---:B------:R-:W-:Y:S01]  /*59b0*/  FMUL R73, R106.reuse, R151 ;  /* 0x000000976a497220 */ /* 0x040fe20000400000 */
[----:B------:R-:W-:Y:S01]  /*59c0*/  FMUL R72, R106, R179 ;  /* 0x000000b36a487220 */ /* 0x000fe20000400000 */
[----:B------:R-:W-:Y:S04]  /*59d0*/  STG.E.128 desc[UR6][R76.64], R56 ;  /* 0x000000384c007986 */ /* 0x000fe8000c101d06 */
[----:B------:R-:W-:Y:S04]  /*59e0*/  STG.E.128 desc[UR6][R78.64], R60 ;  /* 0x0000003c4e007986 */ /* 0x000fe8000c101d06 */
[----:B------:R-:W-:Y:S04]  /*59f0*/  STG.E.128 desc[UR6][R80.64], R64 ;  /* 0x0000004050007986 */ /* 0x000fe8000c101d06 */
[----:B------:R-:W-:Y:S04]  /*5a00*/  STG.E.128 desc[UR6][R82.64], R68 ;  /* 0x0000004452007986 */ /* 0x000fe8000c101d06 */
[----:B------:R0:W-:Y:S02]  /*5a10*/  STG.E.128 desc[UR6][R116.64], R72 ;  /* 0x0000004874007986 */ /* 0x0001e4000c101d06 */
[----:B0-----:R-:W-:Y:S01]  /*5a20*/  PRMT R117, R0, 0x7610, R117 ;  /* 0x0000761000757816 */ /* 0x001fe20000000075 */
[----:B------:R-:W-:Y:S06]  /*5a30*/  @!P1 BRA `(.L_x_2977) ;  /* 0xffffffb0007c9947 */ /* 0x000fec000383ffff */
[----:B------:R0:W5:Y:S01]  /*5a40*/  LDL.LU R5, [R1+0x4c] ;  /* 0x00004c0001057983 */ /* 0x0001620000300800 */
[----:B------:R-:W-:Y:S02]  /*5a50*/  MOV R19, R33 ;  /* 0x0000002100137202 */ /* 0x000fe40000000f00 */
[----:B------:R-:W-:Y:S01]  /*5a60*/  MOV R18, R32 ;  /* 0x0000002000127202 */ /* 0x000fe20000000f00 */
[----:B------:R0:W5:Y:S01]  /*5a70*/  LDL.LU R4, [R1+0x50] ;  /* 0x0000500001047983 */ /* 0x0001620000300800 */
[----:B------:R-:W-:Y:S02]  /*5a80*/  MOV R17, R35 ;  /* 0x0000002300117202 */ /* 0x000fe40000000f00 */
[----:B------:R-:W-:Y:S01]  /*5a90*/  MOV R16, R34 ;  /* 0x0000002200107202 */ /* 0x000fe20000000f00 */
[----:B------:R0:W5:Y:S01]  /*5aa0*/  LDL.LU R33, [R1+0x28] ;  /* 0x0000280001217983 */ /* 0x0001620000300800 */
[----:B------:R-:W-:Y:S02]  /*5ab0*/  MOV R15, R37 ;  /* 0x00000025000f7202 */ /* 0x000fe40000000f00 */
[----:B------:R-:W-:Y:S01]  /*5ac0*/  MOV R14, R36 ;  /* 0x00000024000e7202 */ /* 0x000fe20000000f00 */
[----:B------:R0:W5:Y:S01]  /*5ad0*/  LDL.LU R32, [R1+0x2c] ;  /* 0x00002c0001207983 */ /* 0x0001620000300800 */
[----:B------:R-:W-:-:S02]  /*5ae0*/  MOV R13, R39 ;  /* 0x00000027000d7202 */ /* 0x000fc40000000f00 */
        /* <DEDUP_REMOVED lines=32> */
[----:B------:R-:W-:-:S03]  /*5cf0*/  MOV R26, R221 ;  /* 0x000000dd001a7202 */ /* 0x000fc60000000f00 */
[----:B------:R0:W5:Y:S04]  /*5d00*/  LDL.LU R44, [R1+0x64] ;  /* 0x00006400012c7983 */ /* 0x0001680000300800 */
        /* <DEDUP_REMOVED lines=18> */
[----:B------:R0:W5:Y:S04]  /*5e30*/  LDL.LU R71, [R1] ;  /* 0x0000000001477983 */ /* 0x0001680000300800 */
        /* <DEDUP_REMOVED lines=8> */
[----:B------:R0:W5:Y:S01]  /*5ec0*/  LDL.LU R78, [R1+0x24] ;  /* 0x00002400014e7983 */ /* 0x0001620000300800 */
[----:B------:R-:W-:-:S02]  /*5ed0*/  MOV R65, R222 ;  /* 0x000000de00417202 */ /* 0x000fc40000000f00 */
[----:B------:R-:W-:Y:S02]  /*5ee0*/  MOV R64, R223 ;  /* 0x000000df00407202 */ /* 0x000fe40000000f00 */
[----:B------:R-:W-:Y:S02]  /*5ef0*/  MOV R67, R224 ;  /* 0x000000e000437202 */ /* 0x000fe40000000f00 */
[----:B------:R-:W-:Y:S02]  /*5f00*/  MOV R66, R225 ;  /* 0x000000e100427202 */ /* 0x000fe40000000f00 */
[----:B------:R-:W-:Y:S02]  /*5f10*/  MOV R69, R226 ;  /* 0x000000e200457202 */ /* 0x000fe40000000f00 */
[----:B0-----:R-:W-:-:S07]  /*5f20*/  MOV R68, R227 ;  /* 0x000000e300447202 */ /* 0x001fce0000000f00 */
.L_x_2969:
[----:B------:R-:W0:Y:S01]  /*5f30*/  S2R R80, SR_TID.X ;  /* 0x0000000000507919 */ /* 0x000e220000002100 */
[----:B------:R-:W1:Y:S01]  /*5f40*/  LDC.64 R108, c[0x0][0x268] ;  /* 0x00009a00ff6c7b82 */ /* 0x000e620000000a00 */
[----:B-----5:R-:W-:-:S07]  /*5f50*/  SHF.L.U32 R3, R2, 0x8, RZ ;  /* 0x0000000802037819 */ /* 0x020fce00000006ff */
[----:B------:R-:W2:Y:S01]  /*5f60*/  LDC.64 R110, c[0x0][0x270] ;  /* 0x00009c00ff6e7b82 */ /* 0x000ea20000000a00 */
[----:B0-----:R-:W-:-:S04]  /*5f70*/  LOP3.LUT R0, R80, 0x1f, RZ, 0xc0, !PT ;  /* 0x0000001f50007812 */ /* 0x001fc800078ec0ff */
        /* <DEDUP_REMOVED lines=9> */
[--C-:B------:R-:W-:Y:S01]  /*6010*/  IMAD.WIDE.U32 R82, R87, 0x10, R108.reuse ;  /* 0x0000001057527825 */ /* 0x100fe200078e006c */
[C---:B------:R-:W-:Y:S02]  /*6020*/  IADD3 R103, R81.reuse, 0x1400, RZ ;  /* 0x0000140051677810 */ /* 0x040fe40007ffe0ff */
[----:B------:R-:W-:Y:S01]  /*6030*/  IADD3 R107, R81, 0x1800, RZ ;  /* 0x00001800516b7810 */ /* 0x000fe20007ffe0ff */
[----:B------:R-:W-:Y:S01]  /*6040*/  IMAD.WIDE.U32 R84, R95, 0x10, R108 ;  /* 0x000000105f547825 */ /* 0x000fe200078e006c */
[----:B------:R-:W-:-:S02]  /*6050*/  IADD3 R113, R81, 0x1c00, RZ ;  /* 0x00001c0051717810 */ /* 0x000fc40007ffe0ff */
[----:B------:R-:W-:Y:S01]  /*6060*/  IADD3 R115, R81, 0x2000, RZ ;  /* 0x0000200051737810 */ /* 0x000fe20007ffe0ff */
[----:B------:R-:W-:Y:S01]  /*6070*/  IMAD.WIDE.U32 R88, R99, 0x10, R108 ;  /* 0x0000001063587825 */ /* 0x000fe200078e006c */
[----:B------:R-:W-:-:S03]  /*6080*/  IADD3 R117, R81, 0x2400, RZ ;  /* 0x0000240051757810 */ /* 0x000fc60007ffe0ff */
[----:B--2---:R-:W-:-:S04]  /*6090*/  IMAD.WIDE.U32 R80, R81, 0x10, R110 ;  /* 0x0000001051507825 */ /* 0x004fc800078e006e */
[----:B0-----:R-:W-:Y:S01]  /*60a0*/  IMAD.WIDE.U32 R2, R87, 0x10, R110 ;  /* 0x0000001057027825 */ /* 0x001fe200078e006e */
[----:B------:R-:W-:Y:S03]  /*60b0*/  STG.E.128 desc[UR6][R80.64], R4 ;  /* 0x0000000450007986 */ /* 0x000fe6000c101d06 */
[C---:B------:R-:W-:Y:S01]  /*60c0*/  IMAD.WIDE.U32 R40, R91.reuse, 0x10, R108 ;  /* 0x000000105b287825 */ /* 0x040fe200078e006c */
[----:B------:R-:W-:Y:S03]  /*60d0*/  STG.E.128 desc[UR6][R82.64], R44 ;  /* 0x0000002c52007986 */ /* 0x000fe6000c101d06 */
        /* <DEDUP_REMOVED lines=31> */
.L_x_2972:
[----:B------:R-:W-:Y:S01]  /*62d0*/  HFMA2.MMA R193, -RZ, RZ, 0, 9.5367431640625e-07 ;  /* 0x00000010ffc17435 */ /* 0x000fe200000001ff */
[----:B------:R-:W-:Y:S01]  /*62e0*/  MOV R194, 0x1f ;  /* 0x0000001f00c27802 */ /* 0x000fe20000000f00 */
[----:B------:R0:W-:Y:S01]  /*62f0*/  STL [R1+0x4c], R189 ;  /* 0x00004cbd01007387 */ /* 0x0001e20000100800 */
[----:B------:R-:W-:-:S03]  /*6300*/  MOV R195, 0xffffffff ;  /* 0xffffffff00c37802 */ /* 0x000fc60000000f00 */
[----:B------:R0:W-:Y:S05]  /*6310*/  STL [R1+0x50], R192 ;  /* 0x000050c001007387 */ /* 0x0001ea0000100800 */
[----:B0----5:R-:W-:Y:S05]  /*6320*/  WARPSYNC.COLLECTIVE R195, `(.L_x_2978) ;  /* 0x00000000c3087348 */ /* 0x021fea0003c00000 */
[----:B------:R1:W2:Y:S02]  /*6330*/  SHFL.DOWN P1, R196, R191, R193, R194 ;  /* 0x080000c1bfc47389 */ /* 0x0002a400000200c2 */
[----:B012--5:R-:W-:Y:S01]  /*6340*/  ENDCOLLECTIVE ;  /* 0x000000000000791b */ /* 0x027fe20003800000 */
.L_x_2978:
[----:B------:R0:W-:Y:S04]  /*6350*/  STL [R1+0x28], R188 ;  /* 0x000028bc01007387 */ /* 0x0001e80000100800 */
[----:B------:R0:W-:Y:S04]  /*6360*/  STL [R1+0x2c], R187 ;  /* 0x00002cbb01007387 */ /* 0x0001e80000100800 */
[----:B------:R0:W-:Y:S04]  /*6370*/  STL [R1+0x30], R186 ;  /* 0x000030ba01007387 */ /* 0x0001e80000100800 */
[----:B------:R0:W-:Y:S04]  /*6380*/  STL [R1+0x34], R185 ;  /* 0x000034b901007387 */ /* 0x0001e80000100800 */
[----:B------:R0:W-:Y:S01]  /*6390*/  STL [R1+0x38], R184 ;  /* 0x000038b801007387 */ /* 0x0001e20000100800 */
[----:B------:R-:W-:Y:S01]  /*63a0*/  FADD R117, R196, R191 ;  /* 0x000000bfc4757221 */ /* 0x000fe20000000000 */
[----:B------:R-:W-:-:S02]  /*63b0*/  MOV R191, R190 ;  /* 0x000000be00bf7202 */ /* 0x000fc40000000f00 */
[----:B------:R0:W-:Y:S05]  /*63c0*/  STL [R1+0x3c], R183 ;  /* 0x00003cb701007387 */ /* 0x0001ea0000100800 */
[----:B0-----:R-:W-:Y:S05]  /*63d0*/  WARPSYNC.COLLECTIVE R195, `(.L_x_2979) ;  /* 0x00000000c3087348 */ /* 0x001fea0003c00000 */
[----:B------:R1:W2:Y:S02]  /*63e0*/  SHFL.DOWN P1, R196, R191, R193, R194 ;  /* 0x080000c1bfc47389 */ /* 0x0002a400000200c2 */
[----:B012---:R-:W-:Y:S01]  /*63f0*/  ENDCOLLECTIVE ;  /* 0x000000000000791b */ /* 0x007fe20003800000 */
.L_x_2979:
[----:B------:R0:W-:Y:S04]  /*6400*/  STL [R1+0x40], R153 ;  /* 0x0000409901007387 */ /* 0x0001e80000100800 */
[----:B------:R0:W-:Y:S04]  /*6410*/  STL [R1+0x44], R136 ;  /* 0x0000448801007387 */ /* 0x0001e80000100800 */
[----:B------:R0:W-:Y:S01]  /*6420*/  STL [R1+0x48], R57 ;  /* 0x0000483901007387 */ /* 0x0001e20000100800 */
[----:B------:R-:W-:Y:S01]  /*6430*/  HFMA2.MMA R193, -RZ, RZ, 0, 4.76837158203125e-07 ;  /* 0x00000008ffc17435 */ /* 0x000fe200000001ff */
[----:B------:R-:W-:-:S02]  /*6440*/  MOV R191, R117 ;  /* 0x0000007500bf7202 */ /* 0x000fc40000000f00 */
[----:B------:R0:W-:Y:S04]  /*6450*/  STL [R1+0x54], R56 ;  /* 0x0000543801007387 */ /* 0x0001e80000100800 */
[----:B------:R0:W-:Y:S01]  /*6460*/  STL [R1+0x58], R123 ;  /* 0x0000587b01007387 */ /* 0x0001e20000100800 */
[----:B------:R-:W-:-:S03]  /*6470*/  MOV R67, R196 ;  /* 0x000000c400437202 */ /* 0x000fc60000000f00 */
[----:B------:R0:W-:Y:S04]  /*6480*/  STL [R1+0x5c], R122 ;  /* 0x00005c7a01007387 */ /* 0x0001e80000100800 */
[----:B0-----:R-:W-:Y:S05]  /*6490*/  WARPSYNC.COLLECTIVE R195, `(.L_x_2980) ;  /* 0x00000000c3087348 */ /* 0x001fea0003c00000 */
[----:B------:R1:W2:Y:S02]  /*64a0*/  SHFL.DOWN P1, R196, R191, R193, R194 ;  /* 0x080000c1bfc47389 */ /* 0x0002a400000200c2 */
[----:B012---:R-:W-:Y:S01]  /*64b0*/  ENDCOLLECTIVE ;  /* 0x000000000000791b */ /* 0x007fe20003800000 */
.L_x_2980:
[----:B------:R-:W-:Y:S01]  /*64c0*/  FADD R67, R67, R190 ;  /* 0x000000be43437221 */ /* 0x000fe20000000000 */
[----:B------:R0:W-:Y:S04]  /*64d0*/  STL [R1+0x60], R130 ;  /* 0x0000608201007387 */ /* 0x0001e80000100800 */
[----:B------:R0:W-:Y:S04]  /*64e0*/  STL [R1+0x64], R139 ;  /* 0x0000648b01007387 */ /* 0x0001e80000100800 */
[----:B------:R0:W-:Y:S01]  /*64f0*/  STL [R1+0x68], R131 ;  /* 0x0000688301007387 */ /* 0x0001e20000100800 */
[----:B------:R-:W-:-:S03]  /*6500*/  MOV R191, R67 ;  /* 0x0000004300bf7202 */ /* 0x000fc60000000f00 */
[----:B------:R0:W-:Y:S04]  /*6510*/  STL [R1+0x6c], R140 ;  /* 0x00006c8c01007387 */ /* 0x0001e80000100800 */
[----:B------:R0:W-:Y:S01]  /*6520*/  STL [R1+0x70], R118 ;  /* 0x0000707601007387 */ /* 0x0001e20000100800 */
[----:B------:R-:W-:-:S03]  /*6530*/  FADD R225, R117, R196 ;  /* 0x000000c475e17221 */ /* 0x000fc60000000000 */
[----:B------:R0:W-:Y:S04]  /*6540*/  STL [R1+0x74], R141 ;  /* 0x0000748d01007387 */ /* 0x0001e80000100800 */
[----:B0-----:R-:W-:Y:S05]  /*6550*/  WARPSYNC.COLLECTIVE R195, `(.L_x_2981) ;  /* 0x00000000c3087348 */ /* 0x001fea0003c00000 */
[----:B------:R1:W2:Y:S02]  /*6560*/  SHFL.DOWN P1, R196, R191, R193, R194 ;  /* 0x080000c1bfc47389 */ /* 0x0002a400000200c2 */
[----:B012---:R-:W-:Y:S01]  /*6570*/  ENDCOLLECTIVE ;  /* 0x000000000000791b */ /* 0x007fe20003800000 */
.L_x_2981:
[----:B------:R0:W-:Y:S04]  /*6580*/  STL [R1+0x78], R119 ;  /* 0x0000787701007387 */ /* 0x0001e80000100800 */
[----:B------:R0:W-:Y:S04]  /*6590*/  STL [R1+0x7c], R142 ;  /* 0x00007c8e01007387 */ /* 0x0001e80000100800 */
[----:B------:R0:W-:Y:S01]  /*65a0*/  STL [R1+0x80], R126 ;  /* 0x0000807e01007387 */ /* 0x0001e20000100800 */
[----:B------:R-:W-:Y:S01]  /*65b0*/  HFMA2.MMA R193, -RZ, RZ, 0, 2.384185791015625e-07 ;  /* 0x00000004ffc17435 */ /* 0x000fe200000001ff */
        /* <DEDUP_REMOVED lines=8> */
.L_x_2982:
        /* <DEDUP_REMOVED lines=8> */
[----:B------:R0:W-:Y:S01]  /*66c0*/  STL [R1+0xa4], R150 ;  /* 0x0000a49601007387 */ /* 0x0001e20000100800 */
[----:B------:R-:W-:-:S07]  /*66d0*/  MOV R225, R64 ;  /* 0x0000004000e17202 */ /* 0x000fce0000000f00 */
[----:B0-----:R-:W-:Y:S05]  /*66e0*/  WARPSYNC.COLLECTIVE R195, `(.L_x_2983) ;  /* 0x00000000c3087348 */ /* 0x001fea0003c00000 */
[----:B------:R1:W2:Y:S02]  /*66f0*/  SHFL.DOWN P1, R196, R191, R193, R194 ;  /* 0x080000c1bfc47389 */ /* 0x0002a400000200c2 */
[----:B012---:R-:W-:Y:S01]  /*6700*/  ENDCOLLECTIVE ;  /* 0x000000000000791b */ /* 0x007fe20003800000 */
.L_x_2983:
[----:B------:R0:W-:Y:S04]  /*6710*/  STL [R1+0xa8], R211 ;  /* 0x0000a8d301007387 */ /* 0x0001e80000100800 */
[----:B------:R0:W-:Y:S04]  /*6720*/  STL [R1+0xac], R148 ;  /* 0x0000ac9401007387 */ /* 0x0001e80000100800 */
[----:B------:R0:W-:Y:S01]  /*6730*/  STL [R1], R60 ;  /* 0x0000003c01007387 */ /* 0x0001e20000100800 */
[----:B------:R-:W-:Y:S01]  /*6740*/  HFMA2.MMA R193, -RZ, RZ, 0, 1.1920928955078125e-07 ;  /* 0x00000002ffc17435 */ /* 0x000fe200000001ff */
        /* <DEDUP_REMOVED lines=8> */
.L_x_2984:
[----:B------:R-:W-:Y:S01]  /*67d0*/  FADD R227, R226, R227 ;  /* 0x000000e3e2e37221 */ /* 0x000fe20000000000 */
[----:B------:R-:W-:Y:S01]  /*67e0*/  MOV R226, R59 ;  /* 0x0000003b00e27202 */ /* 0x000fe20000000f00 */
        /* <DEDUP_REMOVED lines=11> */
.L_x_2985:
[----:B------:R-:W-:Y:S01]  /*68a0*/  HFMA2.MMA R193, -RZ, RZ, 0, 5.9604644775390625e-08 ;  /* 0x00000001ffc17435 */ /* 0x000fe200000001ff */
[----:B------:R-:W-:Y:S02]  /*68b0*/  MOV R191, R117 ;  /* 0x0000007500bf7202 */ /* 0x000fe40000000f00 */
[----:B------:R-:W-:-:S08]  /*68c0*/  MOV R190, R196 ;  /* 0x000000c400be7202 */ /* 0x000fd00000000f00 */
[----:B------:R-:W-:Y:S05]  /*68d0*/  WARPSYNC.COLLECTIVE R195, `(.L_x_2986) ;  /* 0x00000000c3087348 */ /* 0x000fea0003c00000 */
[----:B------:R0:W1:Y:S02]  /*68e0*/  SHFL.DOWN P1, R196, R191, R193, R194 ;  /* 0x080000c1bfc47389 */ /* 0x00006400000200c2 */
[----:B01----:R-:W-:Y:S01]  /*68f0*/  ENDCOLLECTIVE ;  /* 0x000000000000791b */ /* 0x003fe20003800000 */
.L_x_2986:
[----:B------:R-:W-:Y:S01]  /*6900*/  FADD R67, R227, R190 ;  /* 0x000000bee3437221 */ /* 0x000fe20000000000 */
[----:B------:R-:W-:-:S04]  /*6910*/  MOV R227, R65 ;  /* 0x0000004100e37202 */ /* 0x000fc80000000f00 */
[----:B------:R-:W-:Y:S02]  /*6920*/  MOV R191, R67 ;  /* 0x0000004300bf7202 */ /* 0x000fe40000000f00 */
[----:B------:R-:W-:-:S07]  /*6930*/  MOV R56, R196 ;  /* 0x000000c400387202 */ /* 0x000fce0000000f00 */
[----:B------:R-:W-:Y:S05]  /*6940*/  WARPSYNC.COLLECTIVE R195, `(.L_x_2987) ;  /* 0x00000000c3087348 */ /* 0x000fea0003c00000 */
[----:B------:R0:W1:Y:S02]  /*6950*/  SHFL.DOWN P1, R196, R191, R193, R194 ;  /* 0x080000c1bfc47389 */ /* 0x00006400000200c2 */
[----:B01----:R-:W-:Y:S01]  /*6960*/  ENDCOLLECTIVE ;  /* 0x000000000000791b */ /* 0x003fe20003800000 */
.L_x_2987:
[----:B------:R-:W-:Y:S05]  /*6970*/  BRA `(.L_x_2988) ;  /* 0xffffffe000147947 */ /* 0x000fea000383ffff */
.L_x_2989:
        /* <DEDUP_REMOVED lines=16> */
.L_x_7914:


//--------------------- .text._ZN18transformer_engine13normalization28ln_bwd_finalize_tuned_kernelINS0_22Kernel_traits_finalizeILj40960E13__nv_bfloat16S3_S3_fjLj1024ELj4ENS0_18Kernel_traits_baseILj40960ES3_S3_S3_fjLj1024EEEEEEEvNS0_20BackwardKernelParamsE --------------------------
	.section	.text._ZN18transformer_engine13normalization28ln_bwd_finalize_tuned_kernelINS0_22Kernel_traits_finalizeILj40960E13__nv_bfloat16S3_S3_fjLj1024ELj4ENS0_18Kernel_traits_baseILj40960ES3_S3_S3_fjLj1024EEEEEEEvNS0_20BackwardKernelParamsE,"ax",@progbits
	.align	128
        .global         _ZN18transformer_engine13normalization28ln_bwd_finalize_tuned_kernelINS0_22Kernel_traits_finalizeILj40960E13__nv_bfloat16S3_S3_fjLj1024ELj4ENS0_18Kernel_traits_baseILj40960ES3_S3_S3_fjLj1024EEEEEEEvNS0_20BackwardKernelParamsE
        .type           _ZN18transformer_engine13normalization28ln_bwd_finalize_tuned_kernelINS0_22Kernel_traits_finalizeILj40960E13__nv_bfloat16S3_S3_fjLj1024ELj4ENS0_18Kernel_traits_baseILj40960ES3_S3_S3_fjLj1024EEEEEEEvNS0_20BackwardKernelParamsE,@function
        .size           _ZN18transformer_engine13normalization28ln_bwd_finalize_tuned_kernelINS0_22Kernel_traits_finalizeILj40960E13__nv_bfloat16S3_S3_fjLj1024ELj4ENS0_18Kernel_traits_baseILj40960ES3_S3_S3_fjLj1024EEEEEEEvNS0_20BackwardKernelParamsE,(.L_x_7915 - _ZN18transformer_engine13normalization28ln_bwd_finalize_tuned_kernelINS0_22Kernel_traits_finalizeILj40960E13__nv_bfloat16S3_S3_fjLj1024ELj4ENS0_18Kernel_traits_baseILj40960ES3_S3_S3_fjLj1024EEEEEEEvNS0_20BackwardKernelParamsE)
        .other          _ZN18transformer_engine13normalization28ln_bwd_finalize_tuned_kernelINS0_22Kernel_traits_finalizeILj40960E13__nv_bfloat16S3_S3_fjLj1024ELj4ENS0_18Kernel_traits_baseILj40960ES3_S3_S3_fjLj1024EEEEEEEvNS0_20BackwardKernelParamsE,@"STO_CUDA_ENTRY STV_DEFAULT"
_ZN18transformer_engine13normalization28ln_bwd_finalize_tuned_kernelINS0_22Kernel_traits_finalizeILj40960E13__nv_bfloat16S3_S3_fjLj1024ELj4ENS0_18Kernel_traits_baseILj40960ES3_S3_S3_fjLj1024EEEEEEEvNS0_20BackwardKernelParamsE:
.text._ZN18transformer_engine13normalization28ln_bwd_finalize_tuned_kernelINS0_22Kernel_traits_finalizeILj40960E13__nv_bfloat16S3_S3_fjLj1024ELj4ENS0_18Kernel_traits_baseILj40960ES3_S3_S3_fjLj1024EEEEEEEvNS0_20BackwardKernelParamsE:
        /* <DEDUP_REMOVED lines=20> */
.L_x_3001:
        /* <DEDUP_REMOVED lines=28> */
.L_x_2994:
        /* <DEDUP_REMOVED lines=33> */
.L_x_2993:
[----:B------:R-:W-:Y:S05]  /*0510*/  BSYNC B1 ;  /* 0x0000000000017941 */ /* 0x000fea0003800000 */
.L_x_2992:
        /* <DEDUP_REMOVED lines=23> */
.L_x_2996:
[----:B------:R-:W-:Y:S05]  /*0690*/  BSYNC B1 ;  /* 0x0000000000017941 */ /* 0x000fea0003800000 */
.L_x_2995:
        /* <DEDUP_REMOVED lines=11> */
.L_x_2991:
[----:B------:R-:W-:Y:S05]  /*0750*/  BSYNC B0 ;  /* 0x0000000000007941 */ /* 0x000fea0003800000 */
.L_x_2990:
        /* <DEDUP_REMOVED lines=33> */
.L_x_3012:
[----:B------:R-:W-:Y:S01]  /*0970*/  @!P0 SHF.R.U32.HI R11, RZ, 0x3, R0 ;  /* 0x00000003ff0b8819 */ /* 0x000fe20000011600 */
[----:B--2---:R-:W-:Y:S01]  /*0980*/  FADD R13, R8, R13 ;  /* 0x0000000d080d7221 */ /* 0x004fe20000000000 */
[----:B-1----:R-:W-:Y:S02]  /*0990*/  FADD R9, R10, R9 ;  /* 0x000000090a097221 */ /* 0x002fe40000000000 */
[----:B0-----:R-:W-:-:S05]  /*09a0*/  @!P0 LOP3.LUT R8, R11, 0x1ffffffc, RZ, 0xc0, !PT ;  /* 0x1ffffffc0b088812 */ /* 0x001fca00078ec0ff */
[----:B------:R1:W-:Y:S04]  /*09b0*/  @!P0 STS [R8+UR4+0x2000], R13 ;  /* 0x0020000d08008988 */ /* 0x0003e80008000804 */
[----:B------:R1:W-:Y:S02]  /*09c0*/  @!P0 STS [R8+UR4+0x2080], R9 ;  /* 0x0020800908008988 */ /* 0x0003e40008000804 */
.L_x_2997:
        /* <DEDUP_REMOVED lines=18> */
.L_x_3000:
[----:B------:R-:W-:Y:S05]  /*0af0*/  BSYNC B0 ;  /* 0x0000000000007941 */ /* 0x000fea0003800000 */
.L_x_2999:
[C---:B------:R-:W-:Y:S02]  /*0b00*/  ISETP.GT.U32.AND P0, PT, R5.reuse, -0xa001, PT ;  /* 0xffff5fff0500780c */ /* 0x040fe40003f04070 */
[----:B------:R-:W-:Y:S02]  /*0b10*/  IADD3 R5, R5, 0xa000, RZ ;  /* 0x0000a00005057810 */ /* 0x000fe40007ffe0ff */
[----:B------:R-:W-:-:S09]  /*0b20*/  IADD3 R6, R6, 0x5000, RZ ;  /* 0x0000500006067810 */ /* 0x000fd20007ffe0ff */
[----:B------:R-:W-:Y:S05]  /*0b30*/  @P0 BRA `(.L_x_3001) ;  /* 0xfffffff400800947 */ /* 0x000fea000383ffff */
[----:B------:R-:W-:Y:S05]  /*0b40*/  EXIT ;  /* 0x000000000000794d */ /* 0x000fea0003800000 */
.L_x_2998:
[----:B------:R-:W-:Y:S01]  /*0b50*/  HFMA2.MMA R18, -RZ, RZ, 0, 5.9604644775390625e-08 ;  /* 0x00000001ff127435 */ /* 0x000fe200000001ff */
[----:B0-----:R-:W-:Y:S01]  /*0b60*/  IMAD.MOV.U32 R19, RZ, RZ, R10 ;  /* 0x000000ffff137224 */ /* 0x001fe200078e000a */
[----:B------:R-:W-:Y:S02]  /*0b70*/  MOV R21, 0x1f ;  /* 0x0000001f00157802 */ /* 0x000fe40000000f00 */
[----:B------:R-:W-:-:S07]  /*0b80*/  MOV R16, 0xffffffff ;  /* 0xffffffff00107802 */ /* 0x000fce0000000f00 */
[----:B-12---:R-:W-:Y:S05]  /*0b90*/  WARPSYNC.COLLECTIVE R16, `(.L_x_3002) ;  /* 0x0000000010087348 */ /* 0x006fea0003c00000 */
[----:B------:R0:W3:Y:S02]  /*0ba0*/  SHFL.BFLY P1, R17, R19, R18, R21 ;  /* 0x0c00001213117389 */ /* 0x0000e40000020015 */
[----:B0123--:R-:W-:Y:S01]  /*0bb0*/  ENDCOLLECTIVE ;  /* 0x000000000000791b */ /* 0x00ffe20003800000 */
.L_x_3002:
[----:B------:R-:W-:Y:S01]  /*0bc0*/  HFMA2.MMA R18, -RZ, RZ, 0, 1.1920928955078125e-07 ;  /* 0x00000002ff127435 */ /* 0x000fe200000001ff */
[----:B------:R-:W-:-:S04]  /*0bd0*/  IMAD.MOV.U32 R9, RZ, RZ, R17 ;  /* 0x000000ffff097224 */ /* 0x000fc800078e0011 */
[----:B------:R-:W-:-:S05]  /*0be0*/  FADD R9, R10, R9 ;  /* 0x000000090a097221 */ /* 0x000fca0000000000 */
[----:B------:R-:W-:-:S07]  /*0bf0*/  MOV R19, R9 ;  /* 0x0000000900137202 */ /* 0x000fce0000000f00 */
[----:B------:R-:W-:Y:S05]  /*0c00*/  WARPSYNC.COLLECTIVE R16, `(.L_x_3003) ;  /* 0x0000000010087348 */ /* 0x000fea0003c00000 */
[----:B------:R0:W1:Y:S02]  /*0c10*/  SHFL.BFLY P1, R17, R19, R18, R21 ;  /* 0x0c00001213117389 */ /* 0x0000640000020015 */
[----:B01----:R-:W-:Y:S01]  /*0c20*/  ENDCOLLECTIVE ;  /* 0x000000000000791b */ /* 0x003fe20003800000 */
.L_x_3003:
[----:B------:R-:W-:Y:S01]  /*0c30*/  HFMA2.MMA R18, -RZ, RZ, 0, 2.384185791015625e-07 ;  /* 0x00000004ff127435 */ /* 0x000fe200000001ff */
[----:B------:R-:W-:-:S05]  /*0c40*/  MOV R12, R17 ;  /* 0x00000011000c7202 */ /* 0x000fca0000000f00 */
[----:B------:R-:W-:-:S04]  /*0c50*/  FADD R12, R9, R12 ;  /* 0x0000000c090c7221 */ /* 0x000fc80000000000 */
[----:B------:R-:W-:-:S07]  /*0c60*/  IMAD.MOV.U32 R19, RZ, RZ, R12 ;  /* 0x000000ffff137224 */ /* 0x000fce00078e000c */
[----:B------:R-:W-:Y:S05]  /*0c70*/  WARPSYNC.COLLECTIVE R16, `(.L_x_3004) ;  /* 0x0000000010087348 */ /* 0x000fea0003c00000 */
[----:B------:R0:W1:Y:S02]  /*0c80*/  SHFL.BFLY P1, R17, R19, R18, R21 ;  /* 0x0c00001213117389 */ /* 0x0000640000020015 */
[----:B01----:R-:W-:Y:S01]  /*0c90*/  ENDCOLLECTIVE ;  /* 0x000000000000791b */ /* 0x003fe20003800000 */
.L_x_3004:
[----:B------:R-:W-:Y:S01]  /*0ca0*/  IMAD.MOV.U32 R18, RZ, RZ, 0x8 ;  /* 0x00000008ff127424 */ /* 0x000fe200078e00ff */
[----:B------:R-:W-:-:S05]  /*0cb0*/  MOV R11, R17 ;  /* 0x00000011000b7202 */ /* 0x000fca0000000f00 */
[----:B------:R-:W-:-:S05]  /*0cc0*/  FADD R11, R12, R11 ;  /* 0x0000000b0c0b7221 */ /* 0x000fca0000000000 */
[----:B------:R-:W-:-:S07]  /*0cd0*/  MOV R19, R11 ;  /* 0x0000000b00137202 */ /* 0x000fce0000000f00 */
[----:B------:R-:W-:Y:S05]  /*0ce0*/  WARPSYNC.COLLECTIVE R16, `(.L_x_3005) ;  /* 0x0000000010087348 */ /* 0x000fea0003c00000 */
[----:B------:R0:W1:Y:S02]  /*0cf0*/  SHFL.BFLY P1, R17, R19, R18, R21 ;  /* 0x0c00001213117389 */ /* 0x0000640000020015 */
[----:B01----:R-:W-:Y:S01]  /*0d00*/  ENDCOLLECTIVE ;  /* 0x000000000000791b */ /* 0x003fe20003800000 */
.L_x_3005:
[----:B------:R-:W-:Y:S01]  /*0d10*/  HFMA2.MMA R18, -RZ, RZ, 0, 9.5367431640625e-07 ;  /* 0x00000010ff127435 */ /* 0x000fe200000001ff */
[----:B------:R-:W-:-:S05]  /*0d20*/  MOV R10, R17 ;  /* 0x00000011000a7202 */ /* 0x000fca0000000f00 */
[----:B------:R-:W-:-:S05]  /*0d30*/  FADD R10, R11, R10 ;  /* 0x0000000a0b0a7221 */ /* 0x000fca0000000000 */
[----:B------:R-:W-:-:S07]  /*0d40*/  MOV R19, R10 ;  /* 0x0000000a00137202 */ /* 0x000fce0000000f00 */
[----:B------:R-:W-:Y:S05]  /*0d50*/  WARPSYNC.COLLECTIVE R16, `(.L_x_3006) ;  /* 0x0000000010087348 */ /* 0x000fea0003c00000 */
[----:B------:R0:W1:Y:S02]  /*0d60*/  SHFL.BFLY P1, R17, R19, R18, R21 ;  /* 0x0c00001213117389 */ /* 0x0000640000020015 */
[----:B01----:R-:W-:Y:S01]  /*0d70*/  ENDCOLLECTIVE ;  /* 0x000000000000791b */ /* 0x003fe20003800000 */
.L_x_3006:
[----:B------:R-:W-:Y:S01]  /*0d80*/  HFMA2.MMA R18, -RZ, RZ, 0, 5.9604644775390625e-08 ;  /* 0x00000001ff127435 */ /* 0x000fe200000001ff */
[----:B------:R-:W-:Y:S01]  /*0d90*/  MOV R19, R8 ;  /* 0x0000000800137202 */ /* 0x000fe20000000f00 */
[----:B------:R-:W-:-:S09]  /*0da0*/  IMAD.MOV.U32 R9, RZ, RZ, R17 ;  /* 0x000000ffff097224 */ /* 0x000fd200078e0011 */
[----:B------:R-:W-:Y:S05]  /*0db0*/  WARPSYNC.COLLECTIVE R16, `(.L_x_3007) ;  /* 0x0000000010087348 */ /* 0x000fea0003c00000 */
[----:B------:R0:W1:Y:S02]  /*0dc0*/  SHFL.BFLY P1, R17, R19, R18, R21 ;  /* 0x0c00001213117389 */ /* 0x0000640000020015 */
[----:B01----:R-:W-:Y:S01]  /*0dd0*/  ENDCOLLECTIVE ;  /* 0x000000000000791b */ /* 0x003fe20003800000 */
.L_x_3007:
[----:B------:R-:W-:Y:S01]  /*0de0*/  HFMA2.MMA R18, -RZ, RZ, 0, 1.1920928955078125e-07 ;  /* 0x00000002ff127435 */ /* 0x000fe200000001ff */
[----:B------:R-:W-:-:S05]  /*0df0*/  MOV R11, R17 ;  /* 0x00000011000b7202 */ /* 0x000fca0000000f00 */
[----:B------:R-:W-:-:S04]  /*0e00*/  FADD R13, R8, R11 ;  /* 0x0000000b080d7221 */ /* 0x000fc80000000000 */
[----:B------:R-:W-:-:S07]  /*0e10*/  IMAD.MOV.U32 R19, RZ, RZ, R13 ;  /* 0x000000ffff137224 */ /* 0x000fce00078e000d */
[----:B------:R-:W-:Y:S05]  /*0e20*/  WARPSYNC.COLLECTIVE R16, `(.L_x_3008) ;  /* 0x0000000010087348 */ /* 0x000fea0003c00000 */
[----:B------:R0:W1:Y:S02]  /*0e30*/  SHFL.BFLY P1, R17, R19, R18, R21 ;  /* 0x0c00001213117389 */ /* 0x0000640000020015 */
[----:B01----:R-:W-:Y:S01]  /*0e40*/  ENDCOLLECTIVE ;  /* 0x000000000000791b */ /* 0x003fe20003800000 */
.L_x_3008:
[----:B------:R-:W-:Y:S01]  /*0e50*/  IMAD.MOV.U32 R18, RZ, RZ, 0x4 ;  /* 0x00000004ff127424 */ /* 0x000fe200078e00ff */
[----:B------:R-:W-:-:S05]  /*0e60*/  MOV R14, R17 ;  /* 0x00000011000e7202 */ /* 0x000fca0000000f00 */
[----:B------:R-:W-:-:S05]  /*0e70*/  FADD R14, R13, R14 ;  /* 0x0000000e0d0e7221 */ /* 0x000fca0000000000 */
[----:B------:R-:W-:-:S07]  /*0e80*/  MOV R19, R14 ;  /* 0x0000000e00137202 */ /* 0x000fce0000000f00 */
[----:B------:R-:W-:Y:S05]  /*0e90*/  WARPSYNC.COLLECTIVE R16, `(.L_x_3009) ;  /* 0x0000000010087348 */ /* 0x000fea0003c00000 */
[----:B------:R0:W1:Y:S02]  /*0ea0*/  SHFL.BFLY P1, R17, R19, R18, R21 ;  /* 0x0c00001213117389 */ /* 0x0000640000020015 */
[----:B01----:R-:W-:Y:S01]  /*0eb0*/  ENDCOLLECTIVE ;  /* 0x000000000000791b */ /* 0x003fe20003800000 */
.L_x_3009:
[----:B------:R-:W-:Y:S01]  /*0ec0*/  HFMA2.MMA R18, -RZ, RZ, 0, 4.76837158203125e-07 ;  /* 0x00000008ff127435 */ /* 0x000fe200000001ff */
[----:B------:R-:W-:-:S05]  /*0ed0*/  MOV R15, R17 ;  /* 0x00000011000f7202 */ /* 0x000fca0000000f00 */
[----:B------:R-:W-:-:S05]  /*0ee0*/  FADD R15, R14, R15 ;  /* 0x0000000f0e0f7221 */ /* 0x000fca0000000000 */
[----:B------:R-:W-:-:S07]  /*0ef0*/  MOV R19, R15 ;  /* 0x0000000f00137202 */ /* 0x000fce0000000f00 */
[----:B------:R-:W-:Y:S05]  /*0f00*/  WARPSYNC.COLLECTIVE R16, `(.L_x_3010) ;  /* 0x0000000010087348 */ /* 0x000fea0003c00000 */
[----:B------:R0:W1:Y:S02]  /*0f10*/  SHFL.BFLY P1, R17, R19, R18, R21 ;  /* 0x0c00001213117389 */ /* 0x0000640000020015 */
[----:B01----:R-:W-:Y:S01]  /*0f20*/  ENDCOLLECTIVE ;  /* 0x000000000000791b */ /* 0x003fe20003800000 */
.L_x_3010:
[----:B------:R-:W-:Y:S01]  /*0f30*/  HFMA2.MMA R18, -RZ, RZ, 0, 9.5367431640625e-07 ;  /* 0x00000010ff127435 */ /* 0x000fe200000001ff */
[----:B------:R-:W-:-:S04]  /*0f40*/  IMAD.MOV.U32 R8, RZ, RZ, R17 ;  /* 0x000000ffff087224 */ /* 0x000fc800078e0011 */
[----:B------:R-:W-:-:S05]  /*0f50*/  FADD R8, R15, R8 ;  /* 0x000000080f087221 */ /* 0x000fca0000000000 */
[----:B------:R-:W-:-:S07]  /*0f60*/  MOV R19, R8 ;  /* 0x0000000800137202 */ /* 0x000fce0000000f00 */
[----:B------:R-:W-:Y:S05]  /*0f70*/  WARPSYNC.COLLECTIVE R16, `(.L_x_3011) ;  /* 0x0000000010087348 */ /* 0x000fea0003c00000 */
[----:B------:R0:W1:Y:S02]  /*0f80*/  SHFL.BFLY P1, R17, R19, R18, R21 ;  /* 0x0c00001213117389 */ /* 0x0000640000020015 */
[----:B01----:R-:W-:Y:S01]  /*0f90*/  ENDCOLLECTIVE ;  /* 0x000000000000791b */ /* 0x003fe20003800000 */
.L_x_3011:
[----:B------:R-:W-:Y:S01]  /*0fa0*/  MOV R13, R17 ;  /* 0x00000011000d7202 */ /* 0x000fe20000000f00 */
[----:B------:R-:W-:Y:S06]  /*0fb0*/  BRA `(.L_x_3012) ;  /* 0xfffffff8006c7947 */ /* 0x000fec000383ffff */
.L_x_3013:
        /* <DEDUP_REMOVED lines=12> */
.L_x_7915:


//--------------------- .text._ZN18transformer_engine13normalization19ln_bwd_tuned_kernelINS0_13Kernel_traitsI13__nv_bfloat16S3_S3_fjLj40960ELj4ELj1ELj8ELj16ENS0_18Kernel_traits_baseILj40960ES3_S3_S3_fjLj256EEEEEEEvNS0_20BackwardKernelParamsE --------------------------
	.section	.text._ZN18transformer_engine13normalization19ln_bwd_tuned_kernelINS0_13Kernel_traitsI13__nv_bfloat16S3_S3_fjLj40960ELj4ELj1ELj8ELj16ENS0_18Kernel_traits_baseILj40960ES3_S3_S3_fjLj256EEEEEEEvNS0_20BackwardKernelParamsE,"ax",@progbits
	.align	128
        .global         _ZN18transformer_engine13normalization19ln_bwd_tuned_kernelINS0_13Kernel_traitsI13__nv_bfloat16S3_S3_fjLj40960ELj4ELj1ELj8ELj16ENS0_18Kernel_traits_baseILj40960ES3_S3_S3_fjLj256EEEEEEEvNS0_20BackwardKernelParamsE
        .type           _ZN18transformer_engine13normalization19ln_bwd_tuned_kernelINS0_13Kernel_traitsI13__nv_bfloat16S3_S3_fjLj40960ELj4ELj1ELj8ELj16ENS0_18Kernel_traits_baseILj40960ES3_S3_S3_fjLj256EEEEEEEvNS0_20BackwardKernelParamsE,@function
        .size           _ZN18transformer_engine13normalization19ln_bwd_tuned_kernelINS0_13Kernel_traitsI13__nv_bfloat16S3_S3_fjLj40960ELj4ELj1ELj8ELj16ENS0_18Kernel_traits_baseILj40960ES3_S3_S3_fjLj256EEEEEEEvNS0_20BackwardKernelParamsE,(.L_x_7916 - _ZN18transformer_engine13normalization19ln_bwd_tuned_kernelINS0_13Kernel_traitsI13__nv_bfloat16S3_S3_fjLj40960ELj4ELj1ELj8ELj16ENS0_18Kernel_traits_baseILj40960ES3_S3_S3_fjLj256EEEEEEEvNS0_20BackwardKernelParamsE)
        .other          _ZN18transformer_engine13normalization19ln_bwd_tuned_kernelINS0_13Kernel_traitsI13__nv_bfloat16S3_S3_fjLj40960ELj4ELj1ELj8ELj16ENS0_18Kernel_traits_baseILj40960ES3_S3_S3_fjLj256EEEEEEEvNS0_20BackwardKernelParamsE,@"STO_CUDA_ENTRY STV_DEFAULT"
_ZN18transformer_engine13normalization19ln_bwd_tuned_kernelINS0_13Kernel_traitsI13__nv_bfloat16S3_S3_fjLj40960ELj4ELj1ELj8ELj16ENS0_18Kernel_traits_baseILj40960ES3_S3_S3_fjLj256EEEEEEEvNS0_20BackwardKernelParamsE:
.text._ZN18transformer_engine13normalization19ln_bwd_tuned_kernelINS0_13Kernel_traitsI13__nv_bfloat16S3_S3_fjLj40960ELj4ELj1ELj8ELj16ENS0_18Kernel_traits_baseILj40960ES3_S3_S3_fjLj256EEEEEEEvNS0_20BackwardKernelParamsE:
        /* <DEDUP_REMOVED lines=43> */
[----:B------:R-:W-:Y:S02]  /*02b0*/  CS2R R64, SRZ ;  /* 0x0000000000407805 */ /* 0x000fe4000001ff00 */
[----:B------:R-:W-:-:S02]  /*02c0*/  CS2R R62, SRZ ;  /* 0x00000000003e7805 */ /* 0x000fc4000001ff00 */
[----:B------:R-:W-:Y:S02]  /*02d0*/  CS2R R60, SRZ ;  /* 0x00000000003c7805 */ /* 0x000fe4000001ff00 */
[----:B------:R-:W-:Y:S02]  /*02e0*/  CS2R R58, SRZ ;  /* 0x00000000003a7805 */ /* 0x000fe4000001ff00 */
[----:B------:R-:W-:Y:S01]  /*02f0*/  CS2R R56, SRZ ;  /* 0x0000000000387805 */ /* 0x000fe2000001ff00 */
[----:B------:R-:W-:Y:S06]  /*0300*/  @P0 BRA `(.L_x_3014) ;  /* 0x0000003c00140947 */ /* 0x000fec0003800000 */
        /* <DEDUP_REMOVED lines=37> */
[C---:B--2---:R-:W-:Y:S02]  /*0560*/  PRMT R0, R4.reuse, 0x7632, R0 ;  /* 0x0000763204007816 */ /* 0x044fe40000000000 */
[----:B------:R-:W-:Y:S02]  /*0570*/  SHF.L.U32 R165, R4, 0x10, RZ ;  /* 0x0000001004a57819 */ /* 0x000fe400000006ff */
        /* <DEDUP_REMOVED lines=33> */
[C---:B-----5:R-:W-:Y:S02]  /*0790*/  PRMT R13, R16.reuse, 0x7632, R13 ;  /* 0x00007632100d7816 */ /* 0x060fe4000000000d */
[----:B------:R-:W-:Y:S01]  /*07a0*/  SHF.L.U32 R153, R16, 0x10, RZ ;  /* 0x0000001010997819 */ /* 0x000fe200000006ff */
[----:B------:R-:W-:Y:S01]  /*07b0*/  FADD R154, R126, R35 ;  /* 0x000000237e9a7221 */ /* 0x000fe20000000000 */
[----:B------:R-:W-:-:S02]  /*07c0*/  SHF.L.U32 R37, R17, 0x10, RZ ;  /* 0x0000001011257819 */ /* 0x000fc400000006ff */
[----:B------:R-:W-:Y:S01]  /*07d0*/  PRMT R14, R17, 0x7632, R14 ;  /* 0x00007632110e7816 */ /* 0x000fe2000000000e */
[----:B------:R-:W-:Y:S01]  /*07e0*/  FADD R153, R126, R153 ;  /* 0x000000997e997221 */ /* 0x000fe20000000000 */
[----:B------:R-:W-:Y:S01]  /*07f0*/  PRMT R15, R18, 0x7632, R15 ;  /* 0x00007632120f7816 */ /* 0x000fe2000000000f */
[----:B------:R-:W-:Y:S01]  /*0800*/  FADD R152, R126, R37 ;  /* 0x000000257e987221 */ /* 0x000fe20000000000 */
[----:B------:R-:W-:Y:S02]  /*0810*/  SHF.L.U32 R151, R18, 0x10, RZ ;  /* 0x0000001012977819 */ /* 0x000fe400000006ff */
[C---:B------:R-:W-:Y:S02]  /*0820*/  PRMT R16, R19.reuse, 0x7632, R16 ;  /* 0x0000763213107816 */ /* 0x040fe40000000010 */
[----:B------:R-:W-:Y:S01]  /*0830*/  SHF.L.U32 R39, R19, 0x10, RZ ;  /* 0x0000001013277819 */ /* 0x000fe200000006ff */
[----:B------:R-:W-:Y:S01]  /*0840*/  FADD R151, R126, R151 ;  /* 0x000000977e977221 */ /* 0x000fe20000000000 */
[----:B------:R-:W-:-:S02]  /*0850*/  PRMT R17, R20, 0x7632, R17 ;  /* 0x0000763214117816 */ /* 0x000fc40000000011 */
        /* <DEDUP_REMOVED lines=50> */
[----:B------:R-:W-:Y:S01]  /*0b80*/  CS2R R42, SRZ ;  /* 0x00000000002a7805 */ /* 0x000fe2000001ff00 */
[C---:B------:R-:W-:Y:S01]  /*0b90*/  FADD R127, R126.reuse, R19 ;  /* 0x000000137e7f7221 */ /* 0x040fe20000000000 */
[----:B------:R-:W-:Y:S01]  /*0ba0*/  CS2R R40, SRZ ;  /* 0x0000000000287805 */ /* 0x000fe2000001ff00 */
        /* <DEDUP_REMOVED lines=19> */
[----:B------:R-:W-:-:S07]  /*0ce0*/  CS2R R2, SRZ ;  /* 0x0000000000027805 */ /* 0x000fce000001ff00 */
.L_x_3020:
[----:B------:R-:W0:Y:S01]  /*0cf0*/  LDC.64 R88, c[0x0][0x220] ;  /* 0x00008800ff587b82 */ /* 0x000e220000000a00 */
[----:B------:R-:W-:-:S07]  /*0d00*/  IMAD R174, R125, 0x1400, R166 ;  /* 0x000014007dae7824 */ /* 0x000fce00078e02a6 */
[----:B-1----:R-:W1:Y:S08]  /*0d10*/  LDC.64 R92, c[0x0][0x258] ;  /* 0x00009600ff5c7b82 */ /* 0x002e700000000a00 */
[----:B------:R-:W2:Y:S01]  /*0d20*/  LDC.64 R94, c[0x0][0x228] ;  /* 0x00008a00ff5e7b82 */ /* 0x000ea20000000a00 */
[C---:B------:R-:W-:Y:S02]  /*0d30*/  IADD3 R173, R174.reuse, 0x400, RZ ;  /* 0x00000400aead7810 */ /* 0x040fe40007ffe0ff */
[----:B------:R-:W-:-:S05]  /*0d40*/  IADD3 R172, R174, 0x800, RZ ;  /* 0x00000800aeac7810 */ /* 0x000fca0007ffe0ff */
[----:B------:R-:W3:Y:S01]  /*0d50*/  LDC.64 R176, c[0x0][0x230] ;  /* 0x00008c00ffb07b82 */ /* 0x000ee20000000a00 */
[C---:B------:R-:W-:Y:S01]  /*0d60*/  IADD3 R171, R174.reuse, 0xc00, RZ ;  /* 0x00000c00aeab7810 */ /* 0x040fe20007ffe0ff */
[C---:B0-----:R-:W-:Y:S01]  /*0d70*/  IMAD.WIDE.U32 R56, R174.reuse, 0x10, R88 ;  /* 0x00000010ae387825 */ /* 0x041fe200078e0058 */
[----:B------:R-:W-:-:S03]  /*0d80*/  IADD3 R170, R174, 0x1000, RZ ;  /* 0x00001000aeaa7810 */ /* 0x000fc60007ffe0ff */
[C---:B------:R-:W-:Y:S02]  /*0d90*/  IMAD.WIDE.U32 R64, R173.reuse, 0x10, R88 ;  /* 0x00000010ad407825 */ /* 0x040fe400078e0058 */
[----:B------:R-:W4:Y:S02]  /*0da0*/  LDG.E.128 R56, desc[UR6][R56.64] ;  /* 0x0000000638387981 */ /* 0x000f24000c1e1d00 */
[----:B-1----:R-:W-:Y:S02]  /*0db0*/  IMAD.WIDE.U32 R68, R173, 0x10, R92 ;  /* 0x00000010ad447825 */ /* 0x002fe400078e005c */
[----:B------:R-:W5:Y:S02]  /*0dc0*/  LDG.E.128 R64, desc[UR6][R64.64] ;  /* 0x0000000640407981 */ /* 0x000f64000c1e1d00 */
[C---:B------:R-:W-:Y:S02]  /*0dd0*/  IMAD.WIDE.U32 R72, R172.reuse, 0x10, R88 ;  /* 0x00000010ac487825 */ /* 0x040fe400078e0058 */
[----:B------:R-:W5:Y:S02]  /*0de0*/  LDG.E.128 R68, desc[UR6][R68.64] ;  /* 0x0000000644447981 */ /* 0x000f64000c1e1d00 */
[----:B------:R-:W-:-:S02]  /*0df0*/  IMAD.WIDE.U32 R76, R172, 0x10, R92 ;  /* 0x00000010ac4c7825 */ /* 0x000fc400078e005c */
[----:B------:R-:W5:Y:S02]  /*0e00*/  LDG.E.128 R72, desc[UR6][R72.64] ;  /* 0x0000000648487981 */ /* 0x000f64000c1e1d00 */
[----:B------:R-:W-:Y:S02]  /*0e10*/  IMAD.WIDE.U32 R80, R171, 0x10, R88 ;  /* 0x00000010ab507825 */ /* 0x000fe400078e0058 */
[----:B------:R-:W5:Y:S02]  /*0e20*/  LDG.E.128 R76, desc[UR6][R76.64] ;  /* 0x000000064c4c7981 */ /* 0x000f64000c1e1d00 */
[----:B------:R-:W-:Y:S02]  /*0e30*/  IMAD.WIDE.U32 R60, R174, 0x10, R92 ;  /* 0x00000010ae3c7825 */ /* 0x000fe400078e005c */
[----:B------:R-:W5:Y:S02]  /*0e40*/  LDG.E.128 R80, desc[UR6][R80.64] ;  /* 0x0000000650507981 */ /* 0x000f64000c1e1d00 */
[----:B------:R-:W-:-:S02]  /*0e50*/  IMAD.WIDE.U32 R88, R170, 0x10, R88 ;  /* 0x00000010aa587825 */ /* 0x000fc400078e0058 */
[----:B------:R-:W5:Y:S02]  /*0e60*/  LDG.E.128 R60, desc[UR6][R60.64] ;  /* 0x000000063c3c7981 */ /* 0x000f64000c1e1d00 */
[----:B------:R-:W-:Y:S02]  /*0e70*/  IMAD.WIDE.U32 R84, R171, 0x10, R92 ;  /* 0x00000010ab547825 */ /* 0x000fe400078e005c */
[----:B------:R-:W5:Y:S02]  /*0e80*/  LDG.E.128 R88, desc[UR6][R88.64] ;  /* 0x0000000658587981 */ /* 0x000f64000c1e1d00 */
[C---:B--2---:R-:W-:Y:S02]  /*0e90*/  IMAD.WIDE R178, R125.reuse, 0x4, R94 ;  /* 0x000000047db27825 */ /* 0x044fe400078e025e */
[----:B------:R-:W2:Y:S02]  /*0ea0*/  LDG.E.128 R84, desc[UR6][R84.64] ;  /* 0x0000000654547981 */ /* 0x000ea4000c1e1d00 */
[----:B---3--:R-:W-:-:S02]  /*0eb0*/  IMAD.WIDE R176, R125, 0x4, R176 ;  /* 0x000000047db07825 */ /* 0x008fc400078e02b0 */
[----:B------:R0:W3:Y:S02]  /*0ec0*/  LDG.E R0, desc[UR6][R178.64] ;  /* 0x00000006b2007981 */ /* 0x0000e4000c1e1900 */
[----:B------:R-:W-:Y:S02]  /*0ed0*/  IMAD.WIDE.U32 R92, R170, 0x10, R92 ;  /* 0x00000010aa5c7825 */ /* 0x000fe400078e005c */
[----:B------:R1:W2:Y:S04]  /*0ee0*/  LDG.E R169, desc[UR6][R176.64] ;  /* 0x00000006b0a97981 */ /* 0x0002a8000c1e1900 */
[----:B------:R-:W2:Y:S01]  /*0ef0*/  LDG.E.128 R92, desc[UR6][R92.64] ;  /* 0x000000065c5c7981 */ /* 0x000ea2000c1e1d00 */
[----:B------:R-:W-:Y:S01]  /*0f00*/  LOP3.LUT P0, RZ, R175, 0xff, RZ, 0xc0, !PT ;  /* 0x000000ffafff7812 */ /* 0x000fe2000780c0ff */
[----:B------:R-:W-:Y:S01]  /*0f10*/  UMOV UR4, 0xffffffff ;  /* 0xffffffff00047882 */ /* 0x000fe20000000000 */
[----:B------:R-:W-:-:S02]  /*0f20*/  ISETP.NE.AND P2, PT, R167, RZ, PT ;  /* 0x000000ffa700720c */ /* 0x000fc40003f45270 */
[----:B----4-:R-:W-:Y:S02]  /*0f30*/  PRMT R184, R56, 0x7632, R184 ;  /* 0x0000763238b87816 */ /* 0x010fe400000000b8 */
[----:B------:R-:W-:Y:S02]  /*0f40*/  PRMT R190, R57, 0x7632, R190 ;  /* 0x0000763239be7816 */ /* 0x000fe400000000be */
[----:B------:R-:W-:Y:S02]  /*0f50*/  PRMT R194, R58, 0x7632, R194 ;  /* 0x000076323ac27816 */ /* 0x000fe400000000c2 */
[----:B------:R-:W-:Y:S02]  /*0f60*/  PRMT R196, R59, 0x7632, R196 ;  /* 0x000076323bc47816 */ /* 0x000fe400000000c4 */
[----:B------:R-:W-:Y:S02]  /*0f70*/  SHF.L.U32 R191, R56, 0x10, RZ ;  /* 0x0000001038bf7819 */ /* 0x000fe400000006ff */
[----:B------:R-:W-:-:S02]  /*0f80*/  SHF.L.U32 R207, R57, 0x10, RZ ;  /* 0x0000001039cf7819 */ /* 0x000fc400000006ff */
[C---:B-----5:R-:W-:Y:S02]  /*0f90*/  PRMT R199, R70.reuse, 0x7632, R199 ;  /* 0x0000763246c77816 */ /* 0x060fe400000000c7 */
[----:B------:R-:W-:Y:S02]  /*0fa0*/  SHF.L.U32 R185, R70, 0x10, RZ ;  /* 0x0000001046b97819 */ /* 0x000fe400000006ff */
[C---:B------:R-:W-:Y:S02]  /*0fb0*/  PRMT R56, R67.reuse, 0x7632, R56 ;  /* 0x0000763243387816 */ /* 0x040fe40000000038 */
[----:B------:R-:W-:Y:S02]  /*0fc0*/  SHF.L.U32 R219, R67, 0x10, RZ ;  /* 0x0000001043db7819 */ /* 0x000fe400000006ff */
[C---:B------:R-:W-:Y:S02]  /*0fd0*/  PRMT R201, R71.reuse, 0x7632, R201 ;  /* 0x0000763247c97816 */ /* 0x040fe400000000c9 */
[----:B------:R-:W-:-:S02]  /*0fe0*/  SHF.L.U32 R181, R71, 0x10, RZ ;  /* 0x0000001047b57819 */ /* 0x000fc400000006ff */
[C---:B------:R-:W-:Y:S02]  /*0ff0*/  PRMT R70, R72.reuse, 0x7632, R70 ;  /* 0x0000763248467816 */ /* 0x040fe40000000046 */
        /* <DEDUP_REMOVED lines=11> */
[----:B------:R-:W-:Y:S02]  /*10b0*/  SHF.L.U32 R209, R58, 0x10, RZ ;  /* 0x000000103ad17819 */ /* 0x000fe400000006ff */
[----:B------:R-:W-:Y:S02]  /*10c0*/  SHF.L.U32 R211, R59, 0x10, RZ ;  /* 0x000000103bd37819 */ /* 0x000fe400000006ff */
[C---:B0-----:R-:W-:Y:S02]  /*10d0*/  PRMT R178, R62.reuse, 0x7632, R178 ;  /* 0x000076323eb27816 */ /* 0x041fe400000000b2 */
[----:B------:R-:W-:Y:S02]  /*10e0*/  SHF.L.U32 R175, R62, 0x10, RZ ;  /* 0x000000103eaf7819 */ /* 0x000fe400000006ff */
[----:B------:R-:W-:Y:S02]  /*10f0*/  SHF.L.U32 R213, R64, 0x10, RZ ;  /* 0x0000001040d57819 */ /* 0x000fe400000006ff */
[----:B------:R-:W-:-:S02]  /*1100*/  SHF.L.U32 R73, R184, 0x10, RZ ;  /* 0x00000010b8497819 */ /* 0x000fc400000006ff */
[----:B------:R-:W-:Y:S02]  /*1110*/  SHF.L.U32 R77, R190, 0x10, RZ ;  /* 0x00000010be4d7819 */ /* 0x000fe400000006ff */
[----:B------:R-:W-:Y:S02]  /*1120*/  SHF.L.U32 R79, R194, 0x10, RZ ;  /* 0x00000010c24f7819 */ /* 0x000fe400000006ff */
[----:B------:R-:W-:Y:S02]  /*1130*/  SHF.L.U32 R81, R196, 0x10, RZ ;  /* 0x00000010c4517819 */ /* 0x000fe400000006ff */
[----:B------:R-:W-:Y:S02]  /*1140*/  PRMT R198, R64, 0x7632, R198 ;  /* 0x0000763240c67816 */ /* 0x000fe400000000c6 */
[C---:B------:R-:W-:Y:S02]  /*1150*/  PRMT R62, R66.reuse, 0x7632, R62 ;  /* 0x00007632423e7816 */ /* 0x040fe4000000003e */
[----:B------:R-:W-:-:S02]  /*1160*/  SHF.L.U32 R217, R66, 0x10, RZ ;  /* 0x0000001042d97819 */ /* 0x000fc400000006ff */
[C---:B------:R-:W-:Y:S02]  /*1170*/  PRMT R195, R68.reuse, 0x7632, R195 ;  /* 0x0000763244c37816 */ /* 0x040fe400000000c3 */
[----:B------:R-:W-:Y:S02]  /*1180*/  SHF.L.U32 R193, R68, 0x10, RZ ;  /* 0x0000001044c17819 */ /* 0x000fe400000006ff */
[C---:B------:R-:W-:Y:S02]  /*1190*/  PRMT R208, R88.reuse, 0x7632, R208 ;  /* 0x0000763258d07816 */ /* 0x040fe400000000d0 */
[----:B------:R-:W-:Y:S02]  /*11a0*/  SHF.L.U32 R237, R88, 0x10, RZ ;  /* 0x0000001058ed7819 */ /* 0x000fe400000006ff */
[----:B------:R-:W-:Y:S02]  /*11b0*/  PRMT R200, R65, 0x7632, R200 ;  /* 0x0000763241c87816 */ /* 0x000fe400000000c8 */
[----:B------:R-:W-:-:S02]  /*11c0*/  PRMT R64, R74, 0x7632, R64 ;  /* 0x000076324a407816 */ /* 0x000fc40000000040 */
[----:B------:R-:W-:Y:S02]  /*11d0*/  PRMT R204, R80, 0x7632, R204 ;  /* 0x0000763250cc7816 */ /* 0x000fe400000000cc */
[----:B------:R-:W-:Y:S02]  /*11e0*/  PRMT R66, R82, 0x7632, R66 ;  /* 0x0000763252427816 */ /* 0x000fe40000000042 */
[----:B------:R-:W-:Y:S02]  /*11f0*/  PRMT R58, R83, 0x7632, R58 ;  /* 0x00007632533a7816 */ /* 0x000fe4000000003a */
[----:B------:R-:W-:Y:S02]  /*1200*/  PRMT R88, R89, 0x7632, R88 ;  /* 0x0000763259587816 */ /* 0x000fe40000000058 */
[----:B------:R-:W-:Y:S02]  /*1210*/  PRMT R68, R90, 0x7632, R68 ;  /* 0x000076325a447816 */ /* 0x000fe40000000044 */
[----:B------:R-:W-:Y:S01]  /*1220*/  PRMT R59, R91, 0x7632, R59 ;  /* 0x000076325b3b7816 */ /* 0x000fe2000000003b */
[----:B---3--:R-:W-:Y:S01]  /*1230*/  FADD R186, -R0, R207 ;  /* 0x000000cf00ba7221 */ /* 0x008fe20000000100 */
[----:B------:R-:W-:Y:S01]  /*1240*/  PRMT R182, R60, 0x7632, R182 ;  /* 0x000076323cb67816 */ /* 0x000fe200000000b6 */
[----:B------:R-:W-:Y:S01]  /*1250*/  FADD R184, -R0, R209 ;  /* 0x000000d100b87221 */ /* 0x000fe20000000100 */
[----:B------:R-:W-:Y:S01]  /*1260*/  SHF.L.U32 R179, R60, 0x10, RZ ;  /* 0x000000103cb37819 */ /* 0x000fe200000006ff */
[C---:B------:R-:W-:Y:S01]  /*1270*/  FADD R60, -R0.reuse, R191 ;  /* 0x000000bf003c7221 */ /* 0x040fe20000000100 */
[C---:B------:R-:W-:Y:S01]  /*1280*/  PRMT R180, R61.reuse, 0x7632, R180 ;  /* 0x000076323db47816 */ /* 0x040fe200000000b4 */
[C---:B------:R-:W-:Y:S01]  /*1290*/  FADD R248, -R0.reuse, R211 ;  /* 0x000000d300f87221 */ /* 0x040fe20000000100 */
[----:B-1----:R-:W-:Y:S01]  /*12a0*/  SHF.L.U32 R177, R61, 0x10, RZ ;  /* 0x000000103db17819 */ /* 0x002fe200000006ff */
[C---:B------:R-:W-:Y:S01]  /*12b0*/  FADD R246, -R0.reuse, R73 ;  /* 0x0000004900f67221 */ /* 0x040fe20000000100 */
[C---:B------:R-:W-:Y:S01]  /*12c0*/  PRMT R176, R63.reuse, 0x7632, R176 ;  /* 0x000076323fb07816 */ /* 0x040fe200000000b0 */
[C---:B------:R-:W-:Y:S01]  /*12d0*/  FADD R244, -R0.reuse, R77 ;  /* 0x0000004d00f47221 */ /* 0x040fe20000000100 */
[----:B------:R-:W-:Y:S01]  /*12e0*/  SHF.L.U32 R203, R63, 0x10, RZ ;  /* 0x000000103fcb7819 */ /* 0x000fe200000006ff */
[C---:B------:R-:W-:Y:S01]  /*12f0*/  FADD R242, -R0.reuse, R79 ;  /* 0x0000004f00f27221 */ /* 0x040fe20000000100 */
[----:B------:R-:W-:Y:S01]  /*1300*/  SHF.L.U32 R235, R83, 0x10, RZ ;  /* 0x0000001053eb7819 */ /* 0x000fe200000006ff */
[C---:B------:R-:W-:Y:S01]  /*1310*/  FADD R240, -R0.reuse, R81 ;  /* 0x0000005100f07221 */ /* 0x040fe20000000100 */
[C---:B--2---:R-:W-:Y:S01]  /*1320*/  PRMT R63, R85.reuse, 0x7632, R63 ;  /* 0x00007632553f7816 */ /* 0x044fe2000000003f */
[----:B------:R-:W-:Y:S01]  /*1330*/  FADD R232, -R0, R213 ;  /* 0x000000d500e87221 */ /* 0x000fe20000000100 */
[----:B------:R-:W-:-:S02]  /*1340*/  SHF.L.U32 R183, R85, 0x10, RZ ;  /* 0x0000001055b77819 */ /* 0x000fc400000006ff */
[C---:B------:R-:W-:Y:S02]  /*1350*/  PRMT R61, R87.reuse, 0x7632, R61 ;  /* 0x00007632573d7816 */ /* 0x040fe4000000003d */
        /* <DEDUP_REMOVED lines=24> */
[C---:B------:R-:W-:Y:S02]  /*14e0*/  PRMT R197, R69.reuse, 0x7632, R197 ;  /* 0x0000763245c57816 */ /* 0x040fe400000000c5 */
[----:B------:R-:W-:Y:S01]  /*14f0*/  SHF.L.U32 R189, R69, 0x10, RZ ;  /* 0x0000001045bd7819 */ /* 0x000fe200000006ff */
[----:B------:R-:W-:Y:S01]  /*1500*/  FADD R90, -R0, R215 ;  /* 0x000000d7005a7221 */ /* 0x000fe20000000100 */
[----:B------:R-:W-:Y:S01]  /*1510*/  PRMT R69, R78, 0x7632, R69 ;  /* 0x000076324e457816 */ /* 0x000fe20000000045 */
[----:B------:R-:W-:Y:S01]  /*1520*/  FADD R82, -R0, R221 ;  /* 0x000000dd00527221 */ /* 0x000fe20000000100 */
        /* <DEDUP_REMOVED lines=33> */
[--C-:B------:R-:W-:Y:S01]  /*1740*/  FADD R58, -R0, R59.reuse ;  /* 0x0000003b003a7221 */ /* 0x100fe20000000100 */
[----:B------:R-:W-:Y:S01]  /*1750*/  FMUL R0, R169, R60 ;  /* 0x0000003ca9007220 */ /* 0x000fe20000400000 */
[----:B------:R-:W-:-:S02]  /*1760*/  PRMT R59, R93, 0x7632, R59 ;  /* 0x000076325d3b7816 */ /* 0x000fc4000000003b */
[----:B------:R-:W-:Y:S01]  /*1770*/  SHF.L.U32 R191, R93, 0x10, RZ ;  /* 0x000000105dbf7819 */ /* 0x000fe200000006ff */
[----:B------:R-:W-:Y:S01]  /*1780*/  FADD R122, R179, R122 ;  /* 0x0000007ab37a7221 */ /* 0x000fe20000000000 */
[----:B------:R-:W-:Y:S01]  /*1790*/  SHF.L.U32 R93, R182, 0x10, RZ ;  /* 0x00000010b65d7819 */ /* 0x000fe200000006ff */
[-C--:B------:R-:W-:Y:S01]  /*17a0*/  FFMA R123, R0, R179.reuse, R123 ;  /* 0x000000b3007b7223 */ /* 0x080fe2000000007b */
[----:B------:R-:W-:Y:S01]  /*17b0*/  SHF.L.U32 R91, R180, 0x10, RZ ;  /* 0x00000010b45b7819 */ /* 0x000fe200000006ff */
[----:B------:R-:W-:Y:S01]  /*17c0*/  FMUL R180, R169, R246 ;  /* 0x000000f6a9b47220 */ /* 0x000fe20000400000 */
[C---:B------:R-:W-:Y:S01]  /*17d0*/  PRMT R226, R92.reuse, 0x7632, R226 ;  /* 0x000076325ce27816 */ /* 0x040fe200000000e2 */
[----:B------:R-:W-:Y:S01]  /*17e0*/  FMUL R179, R165, R179 ;  /* 0x000000b3a5b37220 */ /* 0x000fe20000400000 */
[----:B------:R-:W-:Y:S01]  /*17f0*/  SHF.L.U32 R222, R92, 0x10, RZ ;  /* 0x000000105cde7819 */ /* 0x000fe200000006ff */
[C---:B------:R-:W-:Y:S01]  /*1800*/  FMUL R92, R169.reuse, R232 ;  /* 0x000000e8a95c7220 */ /* 0x040fe20000400000 */
[----:B------:R-:W-:Y:S01]  /*1810*/  FMUL R186, R169, R186 ;  /* 0x000000baa9ba7220 */ /* 0x000fe20000400000 */
[----:B------:R-:W-:Y:S01]  /*1820*/  FADD R120, R93, R120 ;  /* 0x000000785d787221 */ /* 0x000fe20000000000 */
[-C--:B------:R-:W-:Y:S01]  /*1830*/  FFMA R121, R180, R93.reuse, R121 ;  /* 0x0000005db4797223 */ /* 0x080fe20000000079 */
[----:B------:R-:W-:Y:S01]  /*1840*/  FMUL R93, R145, R93 ;  /* 0x0000005d915d7220 */ /* 0x000fe20000400000 */
[----:B------:R-:W-:Y:S01]  /*1850*/  FADD R232, RZ, R179 ;  /* 0x000000b3ffe87221 */ /* 0x000fe20000000000 */
[----:B------:R-:W-:Y:S01]  /*1860*/  FADD R106, R193, R106 ;  /* 0x0000006ac16a7221 */ /* 0x000fe20000000000 */
[-C--:B------:R-:W-:Y:S01]  /*1870*/  FFMA R107, R92, R193.reuse, R107 ;  /* 0x000000c15c6b7223 */ /* 0x080fe2000000006b */
[----:B------:R-:W-:Y:S01]  /*1880*/  FMUL R85, R161, R193 ;  /* 0x000000c1a1557220 */ /* 0x000fe20000400000 */
[----:B------:R-:W-:Y:S01]  /*1890*/  FFMA R193, R0, R179, RZ ;  /* 0x000000b300c17223 */ /* 0x000fe200000000ff */
[----:B------:R-:W-:Y:S01]  /*18a0*/  SHF.L.U32 R89, R178, 0x10, RZ ;  /* 0x00000010b2597819 */ /* 0x000fe200000006ff */
[----:B------:R-:W-:Y:S01]  /*18b0*/  FADD R118, R177, R118 ;  /* 0x00000076b1767221 */ /* 0x000fe20000000000 */
[-C--:B------:R-:W-:Y:S01]  /*18c0*/  FFMA R119, R186, R177.reuse, R119 ;  /* 0x000000b1ba777223 */ /* 0x080fe20000000077 */
[C---:B------:R-:W-:Y:S01]  /*18d0*/  FMUL R178, R169.reuse, R244 ;  /* 0x000000f4a9b27220 */ /* 0x040fe20000400000 */
[----:B------:R-:W-:Y:S01]  /*18e0*/  FMUL R177, R164, R177 ;  /* 0x000000b1a4b17220 */ /* 0x000fe20000400000 */
[----:B------:R-:W-:Y:S01]  /*18f0*/  FADD R232, R232, R93 ;  /* 0x0000005de8e87221 */ /* 0x000fe20000000000 */
[----:B------:R-:W-:Y:S01]  /*1900*/  FFMA R193, R180, R93, R193 ;  /* 0x0000005db4c17223 */ /* 0x000fe200000000c1 */
[----:B------:R-:W-:Y:S01]  /*1910*/  FMUL R184, R169, R184 ;  /* 0x000000b8a9b87220 */ /* 0x000fe20000400000 */
        /* <DEDUP_REMOVED lines=8> */
[C---:B------:R-:W-:Y:S01]  /*19a0*/  PRMT R57, R95.reuse, 0x7632, R57 ;  /* 0x000076325f397816 */ /* 0x040fe20000000039 */
[-C--:B------:R-:W-:Y:S01]  /*19b0*/  FFMA R115, R184, R175.reuse, R115 ;  /* 0x000000afb8737223 */ /* 0x080fe20000000073 */
[----:B------:R-:W-:Y:S01]  /*19c0*/  SHF.L.U32 R225, R95, 0x10, RZ ;  /* 0x000000105fe17819 */ /* 0x000fe200000006ff */
[----:B------:R-:W-:Y:S01]  /*19d0*/  FMUL R176, R169, R242 ;  /* 0x000000f2a9b07220 */ /* 0x000fe20000400000 */
[----:B------:R-:W-:Y:S01]  /*19e0*/  FMUL R175, R163, R175 ;  /* 0x000000afa3af7220 */ /* 0x000fe20000400000 */
        /* <DEDUP_REMOVED lines=10> */
[----:B------:R-:W-:-:S02]  /*1a90*/  PRMT R230, R94, 0x7632, R230 ;  /* 0x000076325ee67816 */ /* 0x000fc400000000e6 */
[----:B------:R-:W-:Y:S01]  /*1aa0*/  SHF.L.U32 R218, R94, 0x10, RZ ;  /* 0x000000105eda7819 */ /* 0x000fe200000006ff */
        /* <DEDUP_REMOVED lines=8> */
[----:B------:R-:W-:Y:S01]  /*1b30*/  SHF.L.U32 R195, R195, 0x10, RZ ;  /* 0x00000010c3c37819 */ /* 0x000fe200000006ff */
[----:B------:R-:W-:Y:S01]  /*1b40*/  FMUL R200, R169, R200 ;  /* 0x000000c8a9c87220 */ /* 0x000fe20000400000 */
[----:B------:R-:W-:Y:S01]  /*1b50*/  FADD R232, R232, R87 ;  /* 0x00000057e8e87221 */ /* 0x000fe20000000000 */
[----:B------:R-:W-:-:S02]  /*1b60*/  FFMA R203, R94, R87, R203 ;  /* 0x000000575ecb7223 */ /* 0x000fc400000000cb */
        /* <DEDUP_REMOVED lines=33> */
[C---:B------:R-:W-:Y:S01]  /*1d80*/  PRMT R205, R76.reuse, 0x7632, R205 ;  /* 0x000076324ccd7816 */ /* 0x040fe200000000cd */
[----:B------:R-:W-:Y:S01]  /*1d90*/  FADD R52, R201, R52 ;  /* 0x00000034c9347221 */ /* 0x000fe20000000000 */
[----:B------:R-:W-:Y:S01]  /*1da0*/  SHF.L.U32 R76, R76, 0x10, RZ ;  /* 0x000000104c4c7819 */ /* 0x000fe200000006ff */
[-C--:B------:R-:W-:Y:S01]  /*1db0*/  FFMA R53, R206, R201.reuse, R53 ;  /* 0x000000c9ce357223 */ /* 0x080fe20000000035 */
[----:B------:R-:W-:Y:S01]  /*1dc0*/  FMUL R201, R138, R201 ;  /* 0x000000c98ac97220 */ /* 0x000fe20000400000 */
[----:B------:R-:W-:Y:S01]  /*1dd0*/  FADD R232, R232, R79 ;  /* 0x0000004fe8e87221 */ /* 0x000fe20000000000 */
[----:B------:R-:W-:Y:S01]  /*1de0*/  FFMA R207, R84, R79, R207 ;  /* 0x0000004f54cf7223 */ /* 0x000fe200000000cf */
[----:B------:R-:W-:Y:S01]  /*1df0*/  SHF.L.U32 R205, R205, 0x10, RZ ;  /* 0x00000010cdcd7819 */ /* 0x000fe200000006ff */
[----:B------:R-:W-:Y:S01]  /*1e00*/  FMUL R203, R169, R208 ;  /* 0x000000d0a9cb7220 */ /* 0x000fe20000400000 */
[----:B------:R-:W-:Y:S01]  /*1e10*/  FMUL R77, R157, R76 ;  /* 0x0000004c9d4d7220 */ /* 0x000fe20000400000 */
[C---:B------:R-:W-:Y:S01]  /*1e20*/  FMUL R198, R169.reuse, R198 ;  /* 0x000000c6a9c67220 */ /* 0x040fe20000400000 */
[----:B------:R-:W-:Y:S01]  /*1e30*/  FADD R232, R232, R201 ;  /* 0x000000c9e8e87221 */ /* 0x000fe20000000000 */
[C---:B------:R-:W-:Y:S01]  /*1e40*/  FMUL R82, R169.reuse, R82 ;  /* 0x00000052a9527220 */ /* 0x040fe20000400000 */
[----:B------:R-:W-:Y:S01]  /*1e50*/  FFMA R207, R206, R201, R207 ;  /* 0x000000c9cecf7223 */ /* 0x000fe200000000cf */
[----:B------:R-:W-:Y:S01]  /*1e60*/  FMUL R80, R169, R80 ;  /* 0x00000050a9507220 */ /* 0x000fe20000400000 */
[----:B------:R-:W-:Y:S01]  /*1e70*/  SHF.L.U32 R71, R71, 0x10, RZ ;  /* 0x0000001047477819 */ /* 0x000fe200000006ff */
[----:B------:R-:W-:Y:S01]  /*1e80*/  FMUL R194, R169, R194 ;  /* 0x000000c2a9c27220 */ /* 0x000fe20000400000 */
[----:B------:R-:W-:Y:S01]  /*1e90*/  FADD R26, R205, R26 ;  /* 0x0000001acd1a7221 */ /* 0x000fe20000000000 */
[-C--:B------:R-:W-:Y:S01]  /*1ea0*/  FFMA R2, R203, R205.reuse, R2 ;  /* 0x000000cdcb027223 */ /* 0x080fe20000000002 */
[----:B------:R-:W-:Y:S01]  /*1eb0*/  FMUL R208, R137, R205 ;  /* 0x000000cd89d07220 */ /* 0x000fe20000400000 */
        /* <DEDUP_REMOVED lines=10> */
[----:B------:R-:W-:Y:S01]  /*1f60*/  FADD R43, R222, R43 ;  /* 0x0000002bde2b7221 */ /* 0x000fe20000000000 */
[-C--:B------:R-:W-:Y:S01]  /*1f70*/  FFMA R19, R194, R222.reuse, R19 ;  /* 0x000000dec2137223 */ /* 0x080fe20000000013 */
[----:B------:R-:W-:Y:S01]  /*1f80*/  FMUL R189, R149, R222 ;  /* 0x000000de95bd7220 */ /* 0x000fe20000400000 */
[----:B------:R-:W-:Y:S01]  /*1f90*/  FMUL R75, R156, R75 ;  /* 0x0000004b9c4b7220 */ /* 0x000fe20000400000 */
        /* <DEDUP_REMOVED lines=14> */
[----:B------:R-:W-:Y:S01]  /*2080*/  FMUL R78, R169, R78 ;  /* 0x0000004ea94e7220 */ /* 0x000fe20000400000 */
[----:B------:R-:W-:Y:S01]  /*2090*/  FFMA R69, R205, R210, R218 ;  /* 0x000000d2cd457223 */ /* 0x000fe200000000da */
[----:B------:R-:W-:Y:S01]  /*20a0*/  FADD R27, R76, R27 ;  /* 0x0000001b4c1b7221 */ /* 0x000fe20000000000 */
[----:B------:R-:W-:Y:S01]  /*20b0*/  FFMA R3, R82, R76, R3 ;  /* 0x0000004c52037223 */ /* 0x000fe20000000003 */
        /* <DEDUP_REMOVED lines=16> */
[----:B------:R-:W-:Y:S01]  /*21c0*/  FADD R31, R74, R31 ;  /* 0x0000001f4a1f7221 */ /* 0x000fe20000000000 */
[----:B------:R-:W-:Y:S01]  /*21d0*/  FFMA R7, R78, R74, R7 ;  /* 0x0000004a4e077223 */ /* 0x000fe20000000007 */
[----:B------:R-:W-:Y:S01]  /*21e0*/  FFMA R218, R76, R72, R67 ;  /* 0x000000484cda7223 */ /* 0x000fe20000000043 */
        /* <DEDUP_REMOVED lines=27> */
[----:B------:R-:W-:Y:S01]  /*23a0*/  FMUL R190, R169, R190 ;  /* 0x000000bea9be7220 */ /* 0x000fe20000400000 */
[----:B------:R-:W-:Y:S01]  /*23b0*/  SHF.L.U32 R220, R220, 0x10, RZ ;  /* 0x00000010dcdc7819 */ /* 0x000fe200000006ff */
[----:B------:R-:W-:Y:S01]  /*23c0*/  FADD R98, R185, R98 ;  /* 0x00000062b9627221 */ /* 0x000fe20000000000 */
[----:B------:R-:W-:Y:S01]  /*23d0*/  FFMA R99, R86, R185, R99 ;  /* 0x000000b956637223 */ /* 0x000fe20000000063 */
[----:B------:R-:W-:Y:S01]  /*23e0*/  FMUL R185, R151, R192 ;  /* 0x000000c097b97220 */ /* 0x000fe20000400000 */
[----:B------:R-:W-:Y:S01]  /*23f0*/  FADD R88, R65, R218 ;  /* 0x000000da41587221 */ /* 0x000fe20000000000 */
[----:B------:R-:W-:Y:S01]  /*2400*/  FFMA R63, R213, R218, R70 ;  /* 0x000000dad53f7223 */ /* 0x000fe20000000046 */
[----:B------:R-:W-:Y:S01]  /*2410*/  FADD R39, R192, R39 ;  /* 0x00000027c0277221 */ /* 0x000fe20000000000 */
[----:B------:R-:W-:Y:S01]  /*2420*/  FFMA R15, R190, R192, R15 ;  /* 0x000000c0be0f7223 */ /* 0x000fe2000000000f */
[----:B------:R-:W-:Y:S01]  /*2430*/  FMUL R192, R169, R228 ;  /* 0x000000e4a9c07220 */ /* 0x000fe20000400000 */
        /* <DEDUP_REMOVED lines=18> */
[----:B------:R-:W-:Y:S02]  /*2560*/  SHF.L.U32 R226, R226, 0x10, RZ ;  /* 0x00000010e2e27819 */ /* 0x000fe400000006ff */
        /* <DEDUP_REMOVED lines=66> */
.L_x_3031:
[----:B------:R-:W3:Y:S01]  /*2990*/  @!P2 S2R R67, SR_CgaCtaId ;  /* 0x000000000043a919 */ /* 0x000ee20000008800 */
[----:B------:R-:W-:Y:S01]  /*29a0*/  LOP3.LUT R61, R56, 0x7, RZ, 0xc0, !PT ;  /* 0x00000007383d7812 */ /* 0x000fe200078ec0ff */
[----:B------:R-:W4:Y:S01]  /*29b0*/  LDC R234, c[0x0][0x210] ;  /* 0x00008400ffea7b82 */ /* 0x000f220000000800 */
[----:B------:R-:W-:Y:S01]  /*29c0*/  LOP3.LUT R233, R124, 0x1, RZ, 0xc0, !PT ;  /* 0x000000017ce97812 */ /* 0x000fe200078ec0ff */
[----:B01----:R-:W-:Y:S01]  /*29d0*/  FADD R58, R58, R65 ;  /* 0x000000413a3a7221 */ /* 0x003fe20000000000 */
[----:B------:R-:W-:Y:S01]  /*29e0*/  LOP3.LUT P1, RZ, R61, 0x1f, R51, 0xf8, !PT ;  /* 0x0000001f3dff7812 */ /* 0x000fe2000782f833 */
[----:B--2---:R-:W-:Y:S01]  /*29f0*/  FADD R59, R59, R63 ;  /* 0x0000003f3b3b7221 */ /* 0x004fe20000000000 */
[----:B------:R-:W-:Y:S01]  /*2a00*/  IADD3 R69, -R233, RZ, RZ ;  /* 0x000000ffe9457210 */ /* 0x000fe20007ffe1ff */
[----:B------:R-:W-:Y:S05]  /*2a10*/  WARPSYNC.ALL ;  /* 0x0000000000007948 */ /* 0x000fea0003800000 */
[----:B------:R-:W-:Y:S01]  /*2a20*/  LEA.HI R88, R51, R50, RZ, 0x18 ;  /* 0x0000003233587211 */ /* 0x000fe200078fc0ff */
[----:B------:R-:W-:Y:S01]  /*2a30*/  BSSY B0, `(.L_x_3016) ;  /* 0x000002b000007945 */ /* 0x000fe20003800000 */
[----:B------:R-:W-:-:S02]  /*2a40*/  @!P2 MOV R62, 0x400 ;  /* 0x00000400003ea802 */ /* 0x000fc40000000f00 */
[----:B------:R-:W-:Y:S02]  /*2a50*/  CS2R R70, SRZ ;  /* 0x0000000000467805 */ /* 0x000fe4000001ff00 */
[----:B------:R-:W-:Y:S01]  /*2a60*/  SHF.L.U32 R229, R88, 0x2, RZ ;  /* 0x0000000258e57819 */ /* 0x000fe200000006ff */
[----:B------:R-:W0:Y:S01]  /*2a70*/  @!P1 LDC.64 R56, c[0x0][0x240] ;  /* 0x00009000ff389b82 */ /* 0x000e220000000a00 */
[----:B------:R-:W-:Y:S02]  /*2a80*/  @!P2 IADD3 R61, R60, R61, RZ ;  /* 0x0000003d3c3da210 */ /* 0x000fe40007ffe0ff */
[----:B----4-:R-:W-:-:S04]  /*2a90*/  SHF.L.U32 R64, R234, 0x2, RZ ;  /* 0x00000002ea407819 */ /* 0x010fc800000006ff */
[----:B------:R-:W-:Y:S02]  /*2aa0*/  LOP3.LUT R64, R69, R64, RZ, 0xc0, !PT ;  /* 0x0000004045407212 */ /* 0x000fe400078ec0ff */
[----:B---3--:R-:W-:Y:S02]  /*2ab0*/  @!P2 LEA R62, R67, R62, 0x18 ;  /* 0x0000003e433ea211 */ /* 0x008fe400078ec0ff */
[----:B------:R-:W-:Y:S02]  /*2ac0*/  IADD3 R229, P3, R64, R229, RZ ;  /* 0x000000e540e57210 */ /* 0x000fe40007f7e0ff */
[----:B------:R-:W-:Y:S02]  /*2ad0*/  @!P2 LEA R61, R61, R62, 0x3 ;  /* 0x0000003e3d3da211 */ /* 0x000fe400078e18ff */
[----:B------:R-:W-:Y:S02]  /*2ae0*/  @!P1 IADD3 R62, P4, R168, R229, RZ ;  /* 0x000000e5a83e9210 */ /* 0x000fe40007f9e0ff */
[----:B------:R-:W-:Y:S01]  /*2af0*/  IADD3.X R231, RZ, RZ, RZ, P3, !PT ;  /* 0x000000ffffe77210 */ /* 0x000fe20001ffe4ff */
[----:B------:R1:W-:Y:S01]  /*2b00*/  @!P2 STS.64 [R61], R58 ;  /* 0x0000003a3d00a388 */ /* 0x0003e20000000a00 */
[----:B------:R-:W-:Y:S02]  /*2b10*/  BAR.SYNC.DEFER_BLOCKING 0x0 ;  /* 0x0000000000007b1d */ /* 0x000fe40000010000 */
[----:B------:R-:W-:-:S02]  /*2b20*/  @!P1 IADD3.X R63, RZ, R231, RZ, P4, !PT ;  /* 0x000000e7ff3f9210 */ /* 0x000fc400027fe4ff */
        /* <DEDUP_REMOVED lines=27> */
.L_x_3017:
[----:B------:R-:W-:Y:S05]  /*2ce0*/  BSYNC B0 ;  /* 0x0000000000007941 */ /* 0x000fea0003800000 */
.L_x_3016:
        /* <DEDUP_REMOVED lines=19> */
.L_x_3019:
[----:B------:R-:W2:Y:S04]  /*2e20*/  LDG.E.STRONG.GPU R58, desc[UR6][R56.64] ;  /* 0x00000006383a7981 */ /* 0x000ea8000c1ef900 */
[----:B--2---:R-:W-:Y:S01]  /*2e30*/  CCTL.IVALL ;  /* 0x00000000ff00798f */ /* 0x004fe20002000000 */
[----:B------:R-:W-:Y:S05]  /*2e40*/  YIELD ;  /* 0x0000000000007946 */ /* 0x000fea0003800000 */
[----:B------:R-:W-:-:S13]  /*2e50*/  ISETP.NE.AND P1, PT, R58, R61, PT ;  /* 0x0000003d3a00720c */ /* 0x000fda0003f25270 */
[----:B------:R-:W-:Y:S05]  /*2e60*/  @P1 BRA `(.L_x_3019) ;  /* 0xfffffffc00ec1947 */ /* 0x000fea000383ffff */
.L_x_3018:
        /* <DEDUP_REMOVED lines=157> */
[----:B0-----:R-:W-:-:S04]  /*3840*/  IMAD.WIDE.U32 R76, R173, 0x10, R56 ;  /* 0x00000010ad4c7825 */ /* 0x001fc800078e0038 */
[----:B------:R-:W-:Y:S01]  /*3850*/  FMUL R169, R169, R232 ;  /* 0x000000e8a9a97220 */ /* 0x000fe20000400000 */
        /* <DEDUP_REMOVED lines=9> */
[----:B------:R-:W-:Y:S01]  /*38f0*/  F2FP.BF16.F32.PACK_AB R65, R81, R80 ;  /* 0x000000505141723e */ /* 0x000fe200000010ff */
[----:B------:R-:W-:Y:S01]  /*3900*/  IMAD.WIDE.U32 R170, R170, 0x10, R56 ;  /* 0x00000010aaaa7825 */ /* 0x000fe200078e0038 */
[----:B------:R-:W-:Y:S02]  /*3910*/  F2FP.BF16.F32.PACK_AB R57, R63, R186 ;  /* 0x000000ba3f39723e */ /* 0x000fe400000010ff */
[----:B------:R-:W-:Y:S02]  /*3920*/  F2FP.BF16.F32.PACK_AB R56, R61, R0 ;  /* 0x000000003d38723e */ /* 0x000fe400000010ff */
[----:B------:R-:W-:Y:S02]  /*3930*/  F2FP.BF16.F32.PACK_AB R63, R73, R84 ;  /* 0x00000054493f723e */ /* 0x000fe400000010ff */
[----:B------:R-:W-:Y:S01]  /*3940*/  F2FP.BF16.F32.PACK_AB R61, R69, R90 ;  /* 0x0000005a453d723e */ /* 0x000fe200000010ff */
[----:B------:R0:W-:Y:S01]  /*3950*/  STG.E.128 desc[UR6][R174.64], R56 ;  /* 0x00000038ae007986 */ /* 0x0001e2000c101d06 */
[----:B------:R-:W-:-:S02]  /*3960*/  F2FP.BF16.F32.PACK_AB R64, R75, R64 ;  /* 0x000000404b40723e */ /* 0x000fc400000010ff */
[----:B------:R-:W-:Y:S01]  /*3970*/  F2FP.BF16.F32.PACK_AB R71, R93, R192 ;  /* 0x000000c05d47723e */ /* 0x000fe200000010ff */
[----:B------:R1:W-:Y:S01]  /*3980*/  STG.E.128 desc[UR6][R76.64], R60 ;  /* 0x0000003c4c007986 */ /* 0x0003e2000c101d06 */
[----:B------:R-:W-:Y:S02]  /*3990*/  F2FP.BF16.F32.PACK_AB R70, R91, R70 ;  /* 0x000000465b46723e */ /* 0x000fe400000010ff */
[----:B------:R-:W-:Y:S01]  /*39a0*/  F2FP.BF16.F32.PACK_AB R69, R89, R188 ;  /* 0x000000bc5945723e */ /* 0x000fe200000010ff */
[----:B------:R1:W-:Y:S01]  /*39b0*/  STG.E.128 desc[UR6][R172.64], R64 ;  /* 0x00000040ac007986 */ /* 0x0003e2000c101d06 */
[----:B------:R-:W-:Y:S02]  /*39c0*/  F2FP.BF16.F32.PACK_AB R68, R87, R68 ;  /* 0x000000445744723e */ /* 0x000fe400000010ff */
[----:B------:R-:W-:Y:S02]  /*39d0*/  F2FP.BF16.F32.PACK_AB R75, R169, R224 ;  /* 0x000000e0a94b723e */ /* 0x000fe400000010ff */
[----:B------:R-:W-:Y:S01]  /*39e0*/  F2FP.BF16.F32.PACK_AB R74, R179, R74 ;  /* 0x0000004ab34a723e */ /* 0x000fe200000010ff */
[----:B------:R1:W-:Y:S01]  /*39f0*/  STG.E.128 desc[UR6][R78.64], R68 ;  /* 0x000000444e007986 */ /* 0x0003e2000c101d06 */
[----:B------:R-:W-:-:S02]  /*3a00*/  F2FP.BF16.F32.PACK_AB R73, R177, R196 ;  /* 0x000000c4b149723e */ /* 0x000fc400000010ff */
[----:B------:R-:W-:Y:S02]  /*3a10*/  F2FP.BF16.F32.PACK_AB R72, R95, R194 ;  /* 0x000000c25f48723e */ /* 0x000fe400000010ff */
[----:B------:R-:W-:-:S03]  /*3a20*/  SEL R0, RZ, 0x1, P0 ;  /* 0x00000001ff007807 */ /* 0x000fc60000000000 */
[----:B------:R1:W-:Y:S01]  /*3a30*/  STG.E.128 desc[UR6][R170.64], R72 ;  /* 0x00000048aa007986 */ /* 0x0003e2000c101d06 */
[----:B0-----:R-:W-:Y:S01]  /*3a40*/  PRMT R175, R0, 0x7610, R175 ;  /* 0x0000761000af7816 */ /* 0x001fe200000000af */
[----:B------:R-:W-:Y:S06]  /*3a50*/  @!P1 BRA `(.L_x_3020) ;  /* 0xffffffd000a49947 */ /* 0x000fec000383ffff */
        /* <DEDUP_REMOVED lines=79> */
[----:B------:R-:W-:-:S07]  /*3f50*/  MOV R47, R48 ;  /* 0x00000030002f7202 */ /* 0x000fce0000000f00 */
.L_x_3014:
        /* <DEDUP_REMOVED lines=13> */
[----:B------:R-:W-:Y:S01]  /*4030*/  STG.E.128 desc[UR6][R2.64], R72 ;  /* 0x0000004802007986 */ /* 0x000fe2000c101d06 */
[----:B------:R-:W-:Y:S01]  /*4040*/  IADD3 R89, R51, 0x1000, RZ ;  /* 0x0000100033597810 */ /* 0x000fe20007ffe0ff */
[C---:B------:R-:W-:Y:S02]  /*4050*/  IMAD.WIDE.U32 R18, R21.reuse, 0x20, R40 ;  /* 0x0000002015127825 */ /* 0x040fe400078e0028 */
[----:B------:R0:W-:Y:S02]  /*4060*/  STG.E.128 desc[UR6][R2.64+0x10], R76 ;  /* 0x0000104c02007986 */ /* 0x0001e4000c101d06 */
[----:B------:R-:W-:-:S02]  /*4070*/  IMAD.WIDE.U32 R20, R21, 0x20, R42 ;  /* 0x0000002015147825 */ /* 0x000fc400078e002a */
[----:B------:R-:W-:Y:S02]  /*4080*/  STG.E.128 desc[UR6][R16.64], R56 ;  /* 0x0000003810007986 */ /* 0x000fe4000c101d06 */
[--C-:B------:R-:W-:Y:S02]  /*4090*/  IMAD.WIDE.U32 R22, R27, 0x20, R40.reuse ;  /* 0x000000201b167825 */ /* 0x100fe400078e0028 */
[----:B------:R-:W-:Y:S02]  /*40a0*/  STG.E.128 desc[UR6][R16.64+0x10], R60 ;  /* 0x0000103c10007986 */ /* 0x000fe4000c101d06 */
[--C-:B------:R-:W-:Y:S02]  /*40b0*/  IMAD.WIDE.U32 R24, R49, 0x20, R40.reuse ;  /* 0x0000002031187825 */ /* 0x100fe400078e0028 */
[----:B------:R-:W-:Y:S02]  /*40c0*/  STG.E.128 desc[UR6][R18.64], R80 ;  /* 0x0000005012007986 */ /* 0x000fe4000c101d06 */
[----:B------:R-:W-:-:S02]  /*40d0*/  IMAD.WIDE.U32 R40, R89, 0x20, R40 ;  /* 0x0000002059287825 */ /* 0x000fc400078e0028 */
[----:B------:R-:W-:Y:S02]  /*40e0*/  STG.E.128 desc[UR6][R18.64+0x10], R84 ;  /* 0x0000105412007986 */ /* 0x000fe4000c101d06 */
[--C-:B0-----:R-:W-:Y:S02]  /*40f0*/  IMAD.WIDE.U32 R2, R27, 0x20, R42.reuse ;  /* 0x000000201b027825 */ /* 0x101fe400078e002a */
[----:B------:R-:W-:Y:S02]  /*4100*/  STG.E.128 desc[UR6][R20.64], R64 ;  /* 0x0000004014007986 */ /* 0x000fe4000c101d06 */
[--C-:B------:R-:W-:Y:S02]  /*4110*/  IMAD.WIDE.U32 R26, R49, 0x20, R42.reuse ;  /* 0x00000020311a7825 */ /* 0x100fe400078e002a */
[----:B------:R-:W-:Y:S02]  /*4120*/  STG.E.128 desc[UR6][R20.64+0x10], R68 ;  /* 0x0000104414007986 */ /* 0x000fe4000c101d06 */
[----:B------:R-:W-:-:S02]  /*4130*/  IMAD.WIDE.U32 R42, R89, 0x20, R42 ;  /* 0x00000020592a7825 */ /* 0x000fc400078e002a */
        /* <DEDUP_REMOVED lines=13> */
.L_x_3015:
[----:B------:R-:W-:Y:S01]  /*4210*/  HFMA2.MMA R62, -RZ, RZ, 0, 9.5367431640625e-07 ;  /* 0x00000010ff3e7435 */ /* 0x000fe200000001ff */
[----:B------:R-:W-:Y:S02]  /*4220*/  MOV R57, 0x1f ;  /* 0x0000001f00397802 */ /* 0x000fe40000000f00 */
[----:B------:R-:W-:-:S08]  /*4230*/  MOV R64, 0xffffffff ;  /* 0xffffffff00407802 */ /* 0x000fd00000000f00 */
[----:B------:R-:W-:Y:S05]  /*4240*/  WARPSYNC.COLLECTIVE R64, `(.L_x_3021) ;  /* 0x0000000040087348 */ /* 0x000fea0003c00000 */
[----:B------:R0:W1:Y:S02]  /*4250*/  SHFL.DOWN P1, R63, R61, R62, R57 ;  /* 0x0800003e3d3f7389 */ /* 0x0000640000020039 */
[----:B01----:R-:W-:Y:S01]  /*4260*/  ENDCOLLECTIVE ;  /* 0x000000000000791b */ /* 0x003fe20003800000 */
.L_x_3021:
[----:B------:R-:W-:Y:S01]  /*4270*/  FADD R65, R61, R63 ;  /* 0x0000003f3d417221 */ /* 0x000fe20000000000 */
[----:B------:R-:W-:-:S07]  /*4280*/  MOV R61, R59 ;  /* 0x0000003b003d7202 */ /* 0x000fce0000000f00 */
[----:B------:R-:W-:Y:S05]  /*4290*/  WARPSYNC.COLLECTIVE R64, `(.L_x_3022) ;  /* 0x0000000040087348 */ /* 0x000fea0003c00000 */
[----:B------:R0:W1:Y:S02]  /*42a0*/  SHFL.DOWN P1, R63, R61, R62, R57 ;  /* 0x0800003e3d3f7389 */ /* 0x0000640000020039 */
[----:B01----:R-:W-:Y:S01]  /*42b0*/  ENDCOLLECTIVE ;  /* 0x000000000000791b */ /* 0x003fe20003800000 */
.L_x_3022:
[----:B------:R-:W-:Y:S01]  /*42c0*/  HFMA2.MMA R62, -RZ, RZ, 0, 4.76837158203125e-07 ;  /* 0x00000008ff3e7435 */ /* 0x000fe200000001ff */
[----:B------:R-:W-:Y:S02]  /*42d0*/  MOV R61, R65 ;  /* 0x00000041003d7202 */ /* 0x000fe40000000f00 */
[----:B------:R-:W-:-:S08]  /*42e0*/  MOV R58, R63 ;  /* 0x0000003f003a7202 */ /* 0x000fd00000000f00 */
[----:B------:R-:W-:Y:S05]  /*42f0*/  WARPSYNC.COLLECTIVE R64, `(.L_x_3023) ;  /* 0x0000000040087348 */ /* 0x000fea0003c00000 */
[----:B------:R0:W1:Y:S02]  /*4300*/  SHFL.DOWN P1, R63, R61, R62, R57 ;  /* 0x0800003e3d3f7389 */ /* 0x0000640000020039 */
[----:B01----:R-:W-:Y:S01]  /*4310*/  ENDCOLLECTIVE ;  /* 0x000000000000791b */ /* 0x003fe20003800000 */
.L_x_3023:
[----:B------:R-:W-:-:S05]  /*4320*/  FADD R66, R59, R58 ;  /* 0x0000003a3b427221 */ /* 0x000fca0000000000 */
[----:B------:R-:W-:Y:S01]  /*4330*/  MOV R61, R66 ;  /* 0x00000042003d7202 */ /* 0x000fe20000000f00 */
[----:B------:R-:W-:-:S07]  /*4340*/  FADD R68, R65, R63 ;  /* 0x0000003f41447221 */ /* 0x000fce0000000000 */
[----:B------:R-:W-:Y:S05]  /*4350*/  WARPSYNC.COLLECTIVE R64, `(.L_x_3024) ;  /* 0x0000000040087348 */ /* 0x000fea0003c00000 */
[----:B------:R0:W1:Y:S02]  /*4360*/  SHFL.DOWN P1, R63, R61, R62, R57 ;  /* 0x0800003e3d3f7389 */ /* 0x0000640000020039 */
[----:B01----:R-:W-:Y:S01]  /*4370*/  ENDCOLLECTIVE ;  /* 0x000000000000791b */ /* 0x003fe20003800000 */
.L_x_3024:
[----:B------:R-:W-:Y:S01]  /*4380*/  HFMA2.MMA R62, -RZ, RZ, 0, 2.384185791015625e-07 ;  /* 0x00000004ff3e7435 */ /* 0x000fe200000001ff */
[----:B------:R-:W-:Y:S02]  /*4390*/  MOV R61, R68 ;  /* 0x00000044003d7202 */ /* 0x000fe40000000f00 */
[----:B------:R-:W-:-:S08]  /*43a0*/  MOV R67, R63 ;  /* 0x0000003f00437202 */ /* 0x000fd00000000f00 */
[----:B------:R-:W-:Y:S05]  /*43b0*/  WARPSYNC.COLLECTIVE R64, `(.L_x_3025) ;  /* 0x0000000040087348 */ /* 0x000fea0003c00000 */
[----:B------:R0:W1:Y:S02]  /*43c0*/  SHFL.DOWN P1, R63, R61, R62, R57 ;  /* 0x0800003e3d3f7389 */ /* 0x0000640000020039 */
[----:B01----:R-:W-:Y:S01]  /*43d0*/  ENDCOLLECTIVE ;  /* 0x000000000000791b */ /* 0x003fe20003800000 */
.L_x_3025:
[----:B------:R-:W-:-:S05]  /*43e0*/  FADD R67, R66, R67 ;  /* 0x0000004342437221 */ /* 0x000fca0000000000 */
[----:B------:R-:W-:Y:S01]  /*43f0*/  MOV R61, R67 ;  /* 0x00000043003d7202 */ /* 0x000fe20000000f00 */
[----:B------:R-:W-:-:S07]  /*4400*/  FADD R69, R68, R63 ;  /* 0x0000003f44457221 */ /* 0x000fce0000000000 */
[----:B------:R-:W-:Y:S05]  /*4410*/  WARPSYNC.COLLECTIVE R64, `(.L_x_3026) ;  /* 0x0000000040087348 */ /* 0x000fea0003c00000 */
[----:B------:R0:W1:Y:S02]  /*4420*/  SHFL.DOWN P1, R63, R61, R62, R57 ;  /* 0x0800003e3d3f7389 */ /* 0x0000640000020039 */
[----:B01----:R-:W-:Y:S01]  /*4430*/  ENDCOLLECTIVE ;  /* 0x000000000000791b */ /* 0x003fe20003800000 */
.L_x_3026:
[----:B------:R-:W-:Y:S01]  /*4440*/  HFMA2.MMA R62, -RZ, RZ, 0, 1.1920928955078125e-07 ;  /* 0x00000002ff3e7435 */ /* 0x000fe200000001ff */
[----:B------:R-:W-:Y:S02]  /*4450*/  MOV R61, R69 ;  /* 0x00000045003d7202 */ /* 0x000fe40000000f00 */
[----:B------:R-:W-:-:S08]  /*4460*/  MOV R58, R63 ;  /* 0x0000003f003a7202 */ /* 0x000fd00000000f00 */
[----:B------:R-:W-:Y:S05]  /*4470*/  WARPSYNC.COLLECTIVE R64, `(.L_x_3027) ;  /* 0x0000000040087348 */ /* 0x000fea0003c00000 */
[----:B------:R0:W1:Y:S02]  /*4480*/  SHFL.DOWN P1, R63, R61, R62, R57 ;  /* 0x0800003e3d3f7389 */ /* 0x0000640000020039 */
[----:B01----:R-:W-:Y:S01]  /*4490*/  ENDCOLLECTIVE ;  /* 0x000000000000791b */ /* 0x003fe20003800000 */
.L_x_3027:
[----:B------:R-:W-:-:S05]  /*44a0*/  FADD R70, R67, R58 ;  /* 0x0000003a43467221 */ /* 0x000fca0000000000 */
[----:B------:R-:W-:Y:S01]  /*44b0*/  MOV R61, R70 ;  /* 0x00000046003d7202 */ /* 0x000fe20000000f00 */
[----:B------:R-:W-:-:S07]  /*44c0*/  FADD R58, R69, R63 ;  /* 0x0000003f453a7221 */ /* 0x000fce0000000000 */
[----:B------:R-:W-:Y:S05]  /*44d0*/  WARPSYNC.COLLECTIVE R64, `(.L_x_3028) ;  /* 0x0000000040087348 */ /* 0x000fea0003c00000 */
[----:B------:R0:W1:Y:S02]  /*44e0*/  SHFL.DOWN P1, R63, R61, R62, R57 ;  /* 0x0800003e3d3f7389 */ /* 0x0000640000020039 */
[----:B01----:R-:W-:Y:S01]  /*44f0*/  ENDCOLLECTIVE ;  /* 0x000000000000791b */ /* 0x003fe20003800000 */
.L_x_3028:
[----:B------:R-:W-:Y:S01]  /*4500*/  HFMA2.MMA R62, -RZ, RZ, 0, 5.9604644775390625e-08 ;  /* 0x00000001ff3e7435 */ /* 0x000fe200000001ff */
[----:B------:R-:W-:Y:S02]  /*4510*/  MOV R61, R58 ;  /* 0x0000003a003d7202 */ /* 0x000fe40000000f00 */
[----:B------:R-:W-:-:S08]  /*4520*/  MOV R59, R63 ;  /* 0x0000003f003b7202 */ /* 0x000fd00000000f00 */
[----:B------:R-:W-:Y:S05]  /*4530*/  WARPSYNC.COLLECTIVE R64, `(.L_x_3029) ;  /* 0x0000000040087348 */ /* 0x000fea0003c00000 */
[----:B------:R0:W1:Y:S02]  /*4540*/  SHFL.DOWN P1, R63, R61, R62, R57 ;  /* 0x0800003e3d3f7389 */ /* 0x0000640000020039 */
[----:B01----:R-:W-:Y:S01]  /*4550*/  ENDCOLLECTIVE ;  /* 0x000000000000791b */ /* 0x003fe20003800000 */
.L_x_3029:
[----:B------:R-:W-:-:S05]  /*4560*/  FADD R59, R70, R59 ;  /* 0x0000003b463b7221 */ /* 0x000fca0000000000 */
[----:B------:R-:W-:Y:S02]  /*4570*/  MOV R61, R59 ;  /* 0x0000003b003d7202 */ /* 0x000fe40000000f00 */
[----:B------:R-:W-:-:S07]  /*4580*/  MOV R65, R63 ;  /* 0x0000003f00417202 */ /* 0x000fce0000000f00 */
[----:B------:R-:W-:Y:S05]  /*4590*/  WARPSYNC.COLLECTIVE R64, `(.L_x_3030) ;  /* 0x0000000040087348 */ /* 0x000fea0003c00000 */
[----:B------:R0:W1:Y:S02]  /*45a0*/  SHFL.DOWN P1, R63, R61, R62, R57 ;  /* 0x0800003e3d3f7389 */ /* 0x0000640000020039 */
[----:B01----:R-:W-:Y:S01]  /*45b0*/  ENDCOLLECTIVE ;  /* 0x000000000000791b */ /* 0x003fe20003800000 */
.L_x_3030:
[----:B------:R-:W-:Y:S05]  /*45c0*/  BRA `(.L_x_3031) ;  /* 0xffffffe000f07947 */ /* 0x000fea000383ffff */
.L_x_3032:
        /* <DEDUP_REMOVED lines=11> */
.L_x_7916:


//--------------------- .text._ZN18transformer_engine13normalization28ln_bwd_finalize_tuned_kernelINS0_22Kernel_traits_finalizeILj40960E6__halffS3_fjLj1024ELj4ENS0_18Kernel_traits_baseILj40960ES3_fS3_fjLj1024EEEEEEEvNS0_20BackwardKernelParamsE --------------------------
	.section	.text._ZN18transformer_engine13normalization28ln_bwd_finalize_tuned_kernelINS0_22Kernel_traits_finalizeILj40960E6__halffS3_fjLj1024ELj4ENS0_18Kernel_traits_baseILj40960ES3_fS3_fjLj1024EEEEEEEvNS0_20BackwardKernelParamsE,"ax",@progbits
	.align	128
        .global         _ZN18transformer_engine13normalization28ln_bwd_finalize_tuned_kernelINS0_22Kernel_traits_finalizeILj40960E6__halffS3_fjLj1024ELj4ENS0_18Kernel_traits_baseILj40960ES3_fS3_fjLj1024EEEEEEEvNS0_20BackwardKernelParamsE
        .type           _ZN18transformer_engine13normalization28ln_bwd_finalize_tuned_kernelINS0_22Kernel_traits_finalizeILj40960E6__halffS3_fjLj1024ELj4ENS0_18Kernel_traits_baseILj40960ES3_fS3_fjLj1024EEEEEEEvNS0_20BackwardKernelParamsE,@function
        .size           _ZN18transformer_engine13normalization28ln_bwd_finalize_tuned_kernelINS0_22Kernel_traits_finalizeILj40960E6__halffS3_fjLj1024ELj4ENS0_18Kernel_traits_baseILj40960ES3_fS3_fjLj1024EEEEEEEvNS0_20BackwardKernelParamsE,(.L_x_7917 - _ZN18transformer_engine13normalization28ln_bwd_finalize_tuned_kernelINS0_22Kernel_traits_finalizeILj40960E6__halffS3_fjLj1024ELj4ENS0_18Kernel_traits_baseILj40960ES3_fS3_fjLj1024EEEEEEEvNS0_20BackwardKernelParamsE)
        .other          _ZN18transformer_engine13normalization28ln_bwd_finalize_tuned_kernelINS0_22Kernel_traits_finalizeILj40960E6__halffS3_fjLj1024ELj4ENS0_18Kernel_traits_baseILj40960ES3_fS3_fjLj1024EEEEEEEvNS0_20BackwardKernelParamsE,@"STO_CUDA_ENTRY STV_DEFAULT"
_ZN18transformer_engine13normalization28ln_bwd_finalize_tuned_kernelINS0_22Kernel_traits_finalizeILj40960E6__halffS3_fjLj1024ELj4ENS0_18Kernel_traits_baseILj40960ES3_fS3_fjLj1024EEEEEEEvNS0_20BackwardKernelParamsE:
.text._ZN18transformer_engine13normalization28ln_bwd_finalize_tuned_kernelINS0_22Kernel_traits_finalizeILj40960E6__halffS3_fjLj1024ELj4ENS0_18Kernel_traits_baseILj40960ES3_fS3_fjLj1024EEEEEEEvNS0_20BackwardKernelParamsE:
        /* <DEDUP_REMOVED lines=20> */
.L_x_3044:
        /* <DEDUP_REMOVED lines=28> */
.L_x_3037:
        /* <DEDUP_REMOVED lines=33> */
.L_x_3036:
[----:B------:R-:W-:Y:S05]  /*0510*/  BSYNC B1 ;  /* 0x0000000000017941 */ /* 0x000fea0003800000 */
.L_x_3035:
        /* <DEDUP_REMOVED lines=23> */
.L_x_3039:
[----:B------:R-:W-:Y:S05]  /*0690*/  BSYNC B1 ;  /* 0x0000000000017941 */ /* 0x000fea0003800000 */
.L_x_3038:
        /* <DEDUP_REMOVED lines=11> */
.L_x_3034:
[----:B------:R-:W-:Y:S05]  /*0750*/  BSYNC B0 ;  /* 0x0000000000007941 */ /* 0x000fea0003800000 */
.L_x_3033:
        /* <DEDUP_REMOVED lines=33> */
.L_x_3055:
[----:B------:R-:W-:Y:S01]  /*0970*/  @!P0 SHF.R.U32.HI R11, RZ, 0x3, R0 ;  /* 0x00000003ff0b8819 */ /* 0x000fe20000011600 */
[----:B--2---:R-:W-:Y:S01]  /*0980*/  FADD R13, R8, R13 ;  /* 0x0000000d080d7221 */ /* 0x004fe20000000000 */
[----:B-1----:R-:W-:Y:S02]  /*0990*/  FADD R9, R10, R9 ;  /* 0x000000090a097221 */ /* 0x002fe40000000000 */
[----:B0-----:R-:W-:-:S05]  /*09a0*/  @!P0 LOP3.LUT R8, R11, 0x1ffffffc, RZ, 0xc0, !PT ;  /* 0x1ffffffc0b088812 */ /* 0x001fca00078ec0ff */
[----:B------:R1:W-:Y:S04]  /*09b0*/  @!P0 STS [R8+UR4+0x2000], R13 ;  /* 0x0020000d08008988 */ /* 0x0003e80008000804 */
[----:B------:R1:W-:Y:S02]  /*09c0*/  @!P0 STS [R8+UR4+0x2080], R9 ;  /* 0x0020800908008988 */ /* 0x0003e40008000804 */
.L_x_3040:
        /* <DEDUP_REMOVED lines=18> */
.L_x_3043:
[----:B------:R-:W-:Y:S05]  /*0af0*/  BSYNC B0 ;  /* 0x0000000000007941 */ /* 0x000fea0003800000 */
.L_x_3042:
[C---:B------:R-:W-:Y:S02]  /*0b00*/  ISETP.GT.U32.AND P0, PT, R5.reuse, -0xa001, PT ;  /* 0xffff5fff0500780c */ /* 0x040fe40003f04070 */
[----:B------:R-:W-:Y:S02]  /*0b10*/  IADD3 R5, R5, 0xa000, RZ ;  /* 0x0000a00005057810 */ /* 0x000fe40007ffe0ff */
[----:B------:R-:W-:-:S09]  /*0b20*/  IADD3 R6, R6, 0x5000, RZ ;  /* 0x0000500006067810 */ /* 0x000fd20007ffe0ff */
[----:B------:R-:W-:Y:S05]  /*0b30*/  @P0 BRA `(.L_x_3044) ;  /* 0xfffffff400800947 */ /* 0x000fea000383ffff */
[----:B------:R-:W-:Y:S05]  /*0b40*/  EXIT ;  /* 0x000000000000794d */ /* 0x000fea0003800000 */
.L_x_3041:
[----:B------:R-:W-:Y:S01]  /*0b50*/  HFMA2.MMA R18, -RZ, RZ, 0, 5.9604644775390625e-08 ;  /* 0x00000001ff127435 */ /* 0x000fe200000001ff */
[----:B0-----:R-:W-:Y:S01]  /*0b60*/  IMAD.MOV.U32 R19, RZ, RZ, R10 ;  /* 0x000000ffff137224 */ /* 0x001fe200078e000a */
[----:B------:R-:W-:Y:S02]  /*0b70*/  MOV R21, 0x1f ;  /* 0x0000001f00157802 */ /* 0x000fe40000000f00 */
[----:B------:R-:W-:-:S07]  /*0b80*/  MOV R16, 0xffffffff ;  /* 0xffffffff00107802 */ /* 0x000fce0000000f00 */
[----:B-12---:R-:W-:Y:S05]  /*0b90*/  WARPSYNC.COLLECTIVE R16, `(.L_x_3045) ;  /* 0x0000000010087348 */ /* 0x006fea0003c00000 */
[----:B------:R0:W3:Y:S02]  /*0ba0*/  SHFL.BFLY P1, R17, R19, R18, R21 ;  /* 0x0c00001213117389 */ /* 0x0000e40000020015 */
[----:B0123--:R-:W-:Y:S01]  /*0bb0*/  ENDCOLLECTIVE ;  /* 0x000000000000791b */ /* 0x00ffe20003800000 */
.L_x_3045:
[----:B------:R-:W-:Y:S01]  /*0bc0*/  HFMA2.MMA R18, -RZ, RZ, 0, 1.1920928955078125e-07 ;  /* 0x00000002ff127435 */ /* 0x000fe200000001ff */
[----:B------:R-:W-:-:S04]  /*0bd0*/  IMAD.MOV.U32 R9, RZ, RZ, R17 ;  /* 0x000000ffff097224 */ /* 0x000fc800078e0011 */
[----:B------:R-:W-:-:S05]  /*0be0*/  FADD R9, R10, R9 ;  /* 0x000000090a097221 */ /* 0x000fca0000000000 */
[----:B------:R-:W-:-:S07]  /*0bf0*/  MOV R19, R9 ;  /* 0x0000000900137202 */ /* 0x000fce0000000f00 */
[----:B------:R-:W-:Y:S05]  /*0c00*/  WARPSYNC.COLLECTIVE R16, `(.L_x_3046) ;  /* 0x0000000010087348 */ /* 0x000fea0003c00000 */
[----:B------:R0:W1:Y:S02]  /*0c10*/  SHFL.BFLY P1, R17, R19, R18, R21 ;  /* 0x0c00001213117389 */ /* 0x0000640000020015 */
[----:B01----:R-:W-:Y:S01]  /*0c20*/  ENDCOLLECTIVE ;  /* 0x000000000000791b */ /* 0x003fe20003800000 */
.L_x_3046:
[----:B------:R-:W-:Y:S01]  /*0c30*/  HFMA2.MMA R18, -RZ, RZ, 0, 2.384185791015625e-07 ;  /* 0x00000004ff127435 */ /* 0x000fe200000001ff */
[----:B------:R-:W-:-:S05]  /*0c40*/  MOV R12, R17 ;  /* 0x00000011000c7202 */ /* 0x000fca0000000f00 */
[----:B------:R-:W-:-:S04]  /*0c50*/  FADD R12, R9, R12 ;  /* 0x0000000c090c7221 */ /* 0x000fc80000000000 */
[----:B------:R-:W-:-:S07]  /*0c60*/  IMAD.MOV.U32 R19, RZ, RZ, R12 ;  /* 0x000000ffff137224 */ /* 0x000fce00078e000c */
[----:B------:R-:W-:Y:S05]  /*0c70*/  WARPSYNC.COLLECTIVE R16, `(.L_x_3047) ;  /* 0x0000000010087348 */ /* 0x000fea0003c00000 */
[----:B------:R0:W1:Y:S02]  /*0c80*/  SHFL.BFLY P1, R17, R19, R18, R21 ;  /* 0x0c00001213117389 */ /* 0x0000640000020015 */
[----:B01----:R-:W-:Y:S01]  /*0c90*/  ENDCOLLECTIVE ;  /* 0x000000000000791b */ /* 0x003fe20003800000 */
.L_x_3047:
[----:B------:R-:W-:Y:S01]  /*0ca0*/  IMAD.MOV.U32 R18, RZ, RZ, 0x8 ;  /* 0x00000008ff127424 */ /* 0x000fe200078e00ff */
[----:B------:R-:W-:-:S05]  /*0cb0*/  MOV R11, R17 ;  /* 0x00000011000b7202 */ /* 0x000fca0000000f00 */
[----:B------:R-:W-:-:S05]  /*0cc0*/  FADD R11, R12, R11 ;  /* 0x0000000b0c0b7221 */ /* 0x000fca0000000000 */
[----:B------:R-:W-:-:S07]  /*0cd0*/  MOV R19, R11 ;  /* 0x0000000b00137202 */ /* 0x000fce0000000f00 */
[----:B------:R-:W-:Y:S05]  /*0ce0*/  WARPSYNC.COLLECTIVE R16, `(.L_x_3048) ;  /* 0x0000000010087348 */ /* 0x000fea0003c00000 */
[----:B------:R0:W1:Y:S02]  /*0cf0*/  SHFL.BFLY P1, R17, R19, R18, R21 ;  /* 0x0c00001213117389 */ /* 0x0000640000020015 */
[----:B01----:R-:W-:Y:S01]  /*0d00*/  ENDCOLLECTIVE ;  /* 0x000000000000791b */ /* 0x003fe20003800000 */
.L_x_3048:
[----:B------:R-:W-:Y:S01]  /*0d10*/  HFMA2.MMA R18, -RZ, RZ, 0, 9.5367431640625e-07 ;  /* 0x00000010ff127435 */ /* 0x000fe200000001ff */
[----:B------:R-:W-:-:S05]  /*0d20*/  MOV R10, R17 ;  /* 0x00000011000a7202 */ /* 0x000fca0000000f00 */
[----:B------:R-:W-:-:S05]  /*0d30*/  FADD R10, R11, R10 ;  /* 0x0000000a0b0a7221 */ /* 0x000fca0000000000 */
[----:B------:R-:W-:-:S07]  /*0d40*/  MOV R19, R10 ;  /* 0x0000000a00137202 */ /* 0x000fce0000000f00 */
[----:B------:R-:W-:Y:S05]  /*0d50*/  WARPSYNC.COLLECTIVE R16, `(.L_x_3049) ;  /* 0x0000000010087348 */ /* 0x000fea0003c00000 */
[----:B------:R0:W1:Y:S02]  /*0d60*/  SHFL.BFLY P1, R17, R19, R18, R21 ;  /* 0x0c00001213117389 */ /* 0x0000640000020015 */
[----:B01----:R-:W-:Y:S01]  /*0d70*/  ENDCOLLECTIVE ;  /* 0x000000000000791b */ /* 0x003fe20003800000 */
.L_x_3049:
[----:B------:R-:W-:Y:S01]  /*0d80*/  HFMA2.MMA R18, -RZ, RZ, 0, 5.9604644775390625e-08 ;  /* 0x00000001ff127435 */ /* 0x000fe200000001ff */
[----:B------:R-:W-:Y:S01]  /*0d90*/  MOV R19, R8 ;  /* 0x0000000800137202 */ /* 0x000fe20000000f00 */
[----:B------:R-:W-:-:S09]  /*0da0*/  IMAD.MOV.U32 R9, RZ, RZ, R17 ;  /* 0x000000ffff097224 */ /* 0x000fd200078e0011 */
[----:B------:R-:W-:Y:S05]  /*0db0*/  WARPSYNC.COLLECTIVE R16, `(.L_x_3050) ;  /* 0x0000000010087348 */ /* 0x000fea0003c00000 */
[----:B------:R0:W1:Y:S02]  /*0dc0*/  SHFL.BFLY P1, R17, R19, R18, R21 ;  /* 0x0c00001213117389 */ /* 0x0000640000020015 */
[----:B01----:R-:W-:Y:S01]  /*0dd0*/  ENDCOLLECTIVE ;  /* 0x000000000000791b */ /* 0x003fe20003800000 */
.L_x_3050:
[----:B------:R-:W-:Y:S01]  /*0de0*/  HFMA2.MMA R18, -RZ, RZ, 0, 1.1920928955078125e-07 ;  /* 0x00000002ff127435 */ /* 0x000fe200000001ff */
[----:B------:R-:W-:-:S05]  /*0df0*/  MOV R11, R17 ;  /* 0x00000011000b7202 */ /* 0x000fca0000000f00 */
[----:B------:R-:W-:-:S04]  /*0e00*/  FADD R13, R8, R11 ;  /* 0x0000000b080d7221 */ /* 0x000fc80000000000 */
[----:B------:R-:W-:-:S07]  /*0e10*/  IMAD.MOV.U32 R19, RZ, RZ, R13 ;  /* 0x000000ffff137224 */ /* 0x000fce00078e000d */
[----:B------:R-:W-:Y:S05]  /*0e20*/  WARPSYNC.COLLECTIVE R16, `(.L_x_3051) ;  /* 0x0000000010087348 */ /* 0x000fea0003c00000 */
[----:B------:R0:W1:Y:S02]  /*0e30*/  SHFL.BFLY P1, R17, R19, R18, R21 ;  /* 0x0c00001213117389 */ /* 0x0000640000020015 */
[----:B01----:R-:W-:Y:S01]  /*0e40*/  ENDCOLLECTIVE ;  /* 0x000000000000791b */ /* 0x003fe20003800000 */
.L_x_3051:
[----:B------:R-:W-:Y:S01]  /*0e50*/  IMAD.MOV.U32 R18, RZ, RZ, 0x4 ;  /* 0x00000004ff127424 */ /* 0x000fe200078e00ff */
[----:B------:R-:W-:-:S05]  /*0e60*/  MOV R14, R17 ;  /* 0x00000011000e7202 */ /* 0x000fca0000000f00 */
[----:B------:R-:W-:-:S05]  /*0e70*/  FADD R14, R13, R14 ;  /* 0x0000000e0d0e7221 */ /* 0x000fca0000000000 */
[----:B------:R-:W-:-:S07]  /*0e80*/  MOV R19, R14 ;  /* 0x0000000e00137202 */ /* 0x000fce0000000f00 */
[----:B------:R-:W-:Y:S05]  /*0e90*/  WARPSYNC.COLLECTIVE R16, `(.L_x_3052) ;  /* 0x0000000010087348 */ /* 0x000fea0003c00000 */
[----:B------:R0:W1:Y:S02]  /*0ea0*/  SHFL.BFLY P1, R17, R19, R18, R21 ;  /* 0x0c00001213117389 */ /* 0x0000640000020015 */
[----:B01----:R-:W-:Y:S01]  /*0eb0*/  ENDCOLLECTIVE ;  /* 0x000000000000791b */ /* 0x003fe20003800000 */
.L_x_3052:
[----:B------:R-:W-:Y:S01]  /*0ec0*/  HFMA2.MMA R18, -RZ, RZ, 0, 4.76837158203125e-07 ;  /* 0x00000008ff127435 */ /* 0x000fe200000001ff */
[----:B------:R-:W-:-:S05]  /*0ed0*/  MOV R15, R17 ;  /* 0x00000011000f7202 */ /* 0x000fca0000000f00 */
[----:B------:R-:W-:-:S05]  /*0ee0*/  FADD R15, R14, R15 ;  /* 0x0000000f0e0f7221 */ /* 0x000fca0000000000 */
[----:B------:R-:W-:-:S07]  /*0ef0*/  MOV R19, R15 ;  /* 0x0000000f00137202 */ /* 0x000fce0000000f00 */
[----:B------:R-:W-:Y:S05]  /*0f00*/  WARPSYNC.COLLECTIVE R16, `(.L_x_3053) ;  /* 0x0000000010087348 */ /* 0x000fea0003c00000 */
[----:B------:R0:W1:Y:S02]  /*0f10*/  SHFL.BFLY P1, R17, R19, R18, R21 ;  /* 0x0c00001213117389 */ /* 0x0000640000020015 */
[----:B01----:R-:W-:Y:S01]  /*0f20*/  ENDCOLLECTIVE ;  /* 0x000000000000791b */ /* 0x003fe20003800000 */
.L_x_3053:
[----:B------:R-:W-:Y:S01]  /*0f30*/  HFMA2.MMA R18, -RZ, RZ, 0, 9.5367431640625e-07 ;  /* 0x00000010ff127435 */ /* 0x000fe200000001ff */
[----:B------:R-:W-:-:S04]  /*0f40*/  IMAD.MOV.U32 R8, RZ, RZ, R17 ;  /* 0x000000ffff087224 */ /* 0x000fc800078e0011 */
[----:B------:R-:W-:-:S05]  /*0f50*/  FADD R8, R15, R8 ;  /* 0x000000080f087221 */ /* 0x000fca0000000000 */
[----:B------:R-:W-:-:S07]  /*0f60*/  MOV R19, R8 ;  /* 0x0000000800137202 */ /* 0x000fce0000000f00 */
[----:B------:R-:W-:Y:S05]  /*0f70*/  WARPSYNC.COLLECTIVE R16, `(.L_x_3054) ;  /* 0x0000000010087348 */ /* 0x000fea0003c00000 */
[----:B------:R0:W1:Y:S02]  /*0f80*/  SHFL.BFLY P1, R17, R19, R18, R21 ;  /* 0x0c00001213117389 */ /* 0x0000640000020015 */
[----:B01----:R-:W-:Y:S01]  /*0f90*/  ENDCOLLECTIVE ;  /* 0x000000000000791b */ /* 0x003fe20003800000 */
.L_x_3054:
[----:B------:R-:W-:Y:S01]  /*0fa0*/  MOV R13, R17 ;  /* 0x00000011000d7202 */ /* 0x000fe20000000f00 */
[----:B------:R-:W-:Y:S06]  /*0fb0*/  BRA `(.L_x_3055) ;  /* 0xfffffff8006c7947 */ /* 0x000fec000383ffff */
.L_x_3056:
        /* <DEDUP_REMOVED lines=12> */
.L_x_7917:


//--------------------- .text._ZN18transformer_engine13normalization19ln_bwd_tuned_kernelINS0_13Kernel_traitsI6__halffS3_fjLj40960ELj4ELj1ELj8ELj16ENS0_18Kernel_traits_baseILj40960ES3_fS3_fjLj256EEEEEEEvNS0_20BackwardKernelParamsE --------------------------
	.section	.text._ZN18transformer_engine13normalization19ln_bwd_tuned_kernelINS0_13Kernel_traitsI6__halffS3_fjLj40960ELj4ELj1ELj8ELj16ENS0_18Kernel_traits_baseILj40960ES3_fS3_fjLj256EEEEEEEvNS0_20BackwardKernelParamsE,"ax",@progbits
	.align	128
        .global         _ZN18transformer_engine13normalization19ln_bwd_tuned_kernelINS0_13Kernel_traitsI6__halffS3_fjLj40960ELj4ELj1ELj8ELj16ENS0_18Kernel_traits_baseILj40960ES3_fS3_fjLj256EEEEEEEvNS0_20BackwardKernelParamsE
        .type           _ZN18transformer_engine13normalization19ln_bwd_tuned_kernelINS0_13Kernel_traitsI6__halffS3_fjLj40960ELj4ELj1ELj8ELj16ENS0_18Kernel_traits_baseILj40960ES3_fS3_fjLj256EEEEEEEvNS0_20BackwardKernelParamsE,@function
        .size           _ZN18transformer_engine13normalization19ln_bwd_tuned_kernelINS0_13Kernel_traitsI6__halffS3_fjLj40960ELj4ELj1ELj8ELj16ENS0_18Kernel_traits_baseILj40960ES3_fS3_fjLj256EEEEEEEvNS0_20BackwardKernelParamsE,(.L_x_7918 - _ZN18transformer_engine13normalization19ln_bwd_tuned_kernelINS0_13Kernel_traitsI6__halffS3_fjLj40960ELj4ELj1ELj8ELj16ENS0_18Kernel_traits_baseILj40960ES3_fS3_fjLj256EEEEEEEvNS0_20BackwardKernelParamsE)
        .other          _ZN18transformer_engine13normalization19ln_bwd_tuned_kernelINS0_13Kernel_traitsI6__halffS3_fjLj40960ELj4ELj1ELj8ELj16ENS0_18Kernel_traits_baseILj40960ES3_fS3_fjLj256EEEEEEEvNS0_20BackwardKernelParamsE,@"STO_CUDA_ENTRY STV_DEFAULT"
_ZN18transformer_engine13normalization19ln_bwd_tuned_kernelINS0_13Kernel_traitsI6__halffS3_fjLj40960ELj4ELj1ELj8ELj16ENS0_18Kernel_traits_baseILj40960ES3_fS3_fjLj256EEEEEEEvNS0_20BackwardKernelParamsE:
.text._ZN18transformer_engine13normalization19ln_bwd_tuned_kernelINS0_13Kernel_traitsI6__halffS3_fjLj40960ELj4ELj1ELj8ELj16ENS0_18Kernel_traits_baseILj40960ES3_fS3_fjLj256EEEEEEEvNS0_20BackwardKernelParamsE:
        /* <DEDUP_REMOVED lines=144> */
[----:B0-----:R-:W-:Y:S01]  /*0900*/  HADD2.F32 R8, -RZ, R11.H0_H0 ;  /* 0x2000000bff087230 */ /* 0x001fe20000004100 */
[--C-:B-----5:R-:W-:Y:S01]  /*0910*/  SHF.R.U64 R52, R12, 0x10, R13.reuse ;  /* 0x000000100c347819 */ /* 0x120fe2000000120d */
[----:B------:R-:W-:Y:S01]  /*0920*/  HADD2.F32 R9, -RZ, R12.H0_H0 ;  /* 0x2000000cff097230 */ /* 0x000fe20000004100 */
[----:B------:R-:W-:Y:S01]  /*0930*/  SHF.R.U32.HI R53, RZ, 0x10, R13 ;  /* 0x00000010ff357819 */ /* 0x000fe2000001160d */
[----:B------:R-:W-:Y:S01]  /*0940*/  HADD2.F32 R10, -RZ, R13.H0_H0 ;  /* 0x2000000dff0a7230 */ /* 0x000fe20000004100 */
[--C-:B------:R-:W-:Y:S01]  /*0950*/  SHF.R.U64 R54, R14, 0x10, R15.reuse ;  /* 0x000000100e367819 */ /* 0x100fe2000000120f */
        /* <DEDUP_REMOVED lines=23> */
[----:B------:R-:W-:-:S02]  /*0ad0*/  MOV R23, R122 ;  /* 0x0000007a00177202 */ /* 0x000fc40000000f00 */
[----:B------:R-:W-:Y:S01]  /*0ae0*/  CS2R R24, SRZ ;  /* 0x0000000000187805 */ /* 0x000fe2000001ff00 */
[----:B------:R-:W-:Y:S02]  /*0af0*/  HADD2.F32 R46, -RZ, R46.H0_H0 ;  /* 0x2000002eff2e7230 */ /* 0x000fe40000004100 */
[----:B------:R-:W-:Y:S02]  /*0b00*/  HADD2.F32 R47, -RZ, R47.H0_H0 ;  /* 0x2000002fff2f7230 */ /* 0x000fe40000004100 */
[----:B------:R-:W-:Y:S02]  /*0b10*/  HADD2.F32 R48, -RZ, R48.H0_H0 ;  /* 0x20000030ff307230 */ /* 0x000fe40000004100 */
[----:B------:R-:W-:Y:S02]  /*0b20*/  HADD2.F32 R49, -RZ, R49.H0_H0 ;  /* 0x20000031ff317230 */ /* 0x000fe40000004100 */
[----:B------:R-:W-:Y:S02]  /*0b30*/  HADD2.F32 R50, -RZ, R50.H0_H0 ;  /* 0x20000032ff327230 */ /* 0x000fe40000004100 */
[----:B------:R-:W-:-:S02]  /*0b40*/  HADD2.F32 R51, -RZ, R51.H0_H0 ;  /* 0x20000033ff337230 */ /* 0x000fc40000004100 */
        /* <DEDUP_REMOVED lines=13> */
[----:B-1----:R-:W-:-:S07]  /*0c20*/  HADD2.F32 R105, -RZ, R105.H0_H0 ;  /* 0x20000069ff697230 */ /* 0x002fce0000004100 */
.L_x_3065:
        /* <DEDUP_REMOVED lines=79> */
[----:B------:R-:W-:Y:S01]  /*1120*/  HADD2.F32 R56, -RZ, R91.H0_H0 ;  /* 0x2000005bff387230 */ /* 0x000fe20000004100 */
[----:B------:R-:W-:Y:S01]  /*1130*/  MOV R143, R126 ;  /* 0x0000007e008f7202 */ /* 0x000fe20000000f00 */
[----:B------:R-:W-:Y:S01]  /*1140*/  FADD R58, R58, -R139 ;  /* 0x8000008b3a3a7221 */ /* 0x000fe20000000000 */
[----:B------:R-:W-:Y:S01]  /*1150*/  SHF.R.U64 R126, R126, 0x10, R127 ;  /* 0x000000107e7e7819 */ /* 0x000fe2000000127f */
[--C-:B------:R-:W-:Y:S01]  /*1160*/  FADD R63, R63, -R139.reuse ;  /* 0x8000008b3f3f7221 */ /* 0x100fe20000000000 */
[----:B------:R-:W-:Y:S01]  /*1170*/  MOV R144, R127 ;  /* 0x0000007f00907202 */ /* 0x000fe20000000f00 */
[----:B------:R-:W-:Y:S01]  /*1180*/  FADD R93, R93, -R139 ;  /* 0x8000008b5d5d7221 */ /* 0x000fe20000000000 */
[----:B------:R-:W-:Y:S01]  /*1190*/  SHF.R.U32.HI R146, RZ, 0x10, R127 ;  /* 0x00000010ff927819 */ /* 0x000fe2000001167f */
[----:B------:R-:W-:Y:S01]  /*11a0*/  FADD R211, R46, 1 ;  /* 0x3f8000002ed37421 */ /* 0x000fe20000000000 */
[----:B------:R-:W-:Y:S01]  /*11b0*/  MOV R127, R121 ;  /* 0x00000079007f7202 */ /* 0x000fe20000000f00 */
[----:B------:R-:W-:Y:S01]  /*11c0*/  FMUL R91, R214, R56 ;  /* 0x00000038d65b7220 */ /* 0x000fe20000400000 */
[----:B------:R-:W-:Y:S01]  /*11d0*/  SHF.R.U32.HI R151, RZ, 0x10, R121 ;  /* 0x00000010ff977819 */ /* 0x000fe20000011679 */
[----:B------:R-:W-:Y:S01]  /*11e0*/  FMUL R121, R106, R57 ;  /* 0x000000396a797220 */ /* 0x000fe20000400000 */
[----:B------:R-:W-:Y:S01]  /*11f0*/  MOV R122, R123 ;  /* 0x0000007b007a7202 */ /* 0x000fe20000000f00 */
[----:B------:R-:W-:Y:S01]  /*1200*/  HADD2.F32 R57, -RZ, R92.H0_H0 ;  /* 0x2000005cff397230 */ /* 0x000fe20000004100 */
[----:B------:R-:W-:Y:S01]  /*1210*/  SHF.R.U32.HI R123, RZ, 0x10, R123 ;  /* 0x00000010ff7b7819 */ /* 0x000fe2000001167b */
[----:B------:R-:W-:Y:S01]  /*1220*/  FADD R94, R94, -R139 ;  /* 0x8000008b5e5e7221 */ /* 0x000fe20000000000 */
[----:B------:R-:W-:Y:S01]  /*1230*/  MOV R150, R124 ;  /* 0x0000007c00967202 */ /* 0x000fe20000000f00 */
[----:B------:R-:W-:Y:S01]  /*1240*/  HADD2.F32 R122, -RZ, R122.H0_H0 ;  /* 0x2000007aff7a7230 */ /* 0x000fe20000004100 */
[----:B------:R-:W-:Y:S01]  /*1250*/  SHF.R.U64 R149, R124, 0x10, R125 ;  /* 0x000000107c957819 */ /* 0x000fe2000000127d */
[----:B------:R-:W-:Y:S01]  /*1260*/  FMUL R124, R106, R58 ;  /* 0x0000003a6a7c7220 */ /* 0x000fe20000400000 */
[--C-:B------:R-:W-:Y:S01]  /*1270*/  SHF.R.U64 R165, R132, 0x10, R133.reuse ;  /* 0x0000001084a57819 */ /* 0x100fe20000001285 */
[----:B------:R-:W-:Y:S01]  /*1280*/  FADD R207, R4, 1 ;  /* 0x3f80000004cf7421 */ /* 0x000fe20000000000 */
[----:B------:R-:W-:Y:S01]  /*1290*/  MOV R166, R133 ;  /* 0x0000008500a67202 */ /* 0x000fe20000000f00 */
[C---:B------:R-:W-:Y:S01]  /*12a0*/  FMUL R93, R106.reuse, R93 ;  /* 0x0000005d6a5d7220 */ /* 0x040fe20000400000 */
[----:B------:R-:W-:Y:S01]  /*12b0*/  SHF.R.U32.HI R169, RZ, 0x10, R133 ;  /* 0x00000010ffa97819 */ /* 0x000fe20000011685 */
[----:B------:R-:W-:Y:S01]  /*12c0*/  FMUL R133, R106, R63 ;  /* 0x0000003f6a857220 */ /* 0x000fe20000400000 */
        /* <DEDUP_REMOVED lines=36> */
[----:B------:R-:W-:-:S02]  /*1510*/  HADD2.F32 R123, -RZ, R123.H0_H0 ;  /* 0x2000007bff7b7230 */ /* 0x000fc40000004100 */
[----:B------:R-:W-:Y:S01]  /*1520*/  FADD R206, R47, 1 ;  /* 0x3f8000002fce7421 */ /* 0x000fe20000000000 */
[----:B------:R-:W-:Y:S01]  /*1530*/  FMUL R94, R106, R94 ;  /* 0x0000005e6a5e7220 */ /* 0x000fe20000400000 */
[----:B------:R-:W-:Y:S01]  /*1540*/  FMUL R207, R207, R122 ;  /* 0x0000007acfcf7220 */ /* 0x000fe20000400000 */
[----:B------:R-:W-:Y:S01]  /*1550*/  FADD R58, R58, R92 ;  /* 0x0000005c3a3a7221 */ /* 0x000fe20000000000 */
[----:B------:R-:W-:Y:S01]  /*1560*/  FFMA R63, R93, R92, R63 ;  /* 0x0000005c5d3f7223 */ /* 0x000fe2000000003f */
[----:B------:R-:W-:Y:S01]  /*1570*/  SHF.R.U64 R130, R130, 0x10, R131 ;  /* 0x0000001082827819 */ /* 0x000fe20000001283 */
[----:B------:R-:W-:Y:S02]  /*1580*/  HADD2.F32 R139, -RZ, R139.H0_H0 ;  /* 0x2000008bff8b7230 */ /* 0x000fe40000004100 */
[----:B------:R-:W-:Y:S01]  /*1590*/  FADD R205, R5, 1 ;  /* 0x3f80000005cd7421 */ /* 0x000fe20000000000 */
[----:B------:R-:W-:Y:S01]  /*15a0*/  FMUL R95, R106, R95 ;  /* 0x0000005f6a5f7220 */ /* 0x000fe20000400000 */
[----:B------:R-:W-:Y:S01]  /*15b0*/  FMUL R206, R206, R123 ;  /* 0x0000007bcece7220 */ /* 0x000fe20000400000 */
[----:B------:R-:W-:Y:S01]  /*15c0*/  FADD R58, R58, R207 ;  /* 0x000000cf3a3a7221 */ /* 0x000fe20000000000 */
[----:B------:R-:W-:Y:S01]  /*15d0*/  FFMA R63, R94, R207, R63 ;  /* 0x000000cf5e3f7223 */ /* 0x000fe2000000003f */
[----:B------:R-:W-:Y:S01]  /*15e0*/  MOV R140, R131 ;  /* 0x00000083008c7202 */ /* 0x000fe20000000f00 */
[----:B------:R-:W-:-:S02]  /*15f0*/  HADD2.F32 R130, -RZ, R130.H0_H0 ;  /* 0x20000082ff827230 */ /* 0x000fc40000004100 */
[----:B------:R-:W-:Y:S01]  /*1600*/  FADD R204, R48, 1 ;  /* 0x3f80000030cc7421 */ /* 0x000fe20000000000 */
[----:B------:R-:W-:Y:S01]  /*1610*/  FMUL R205, R205, R139 ;  /* 0x0000008bcdcd7220 */ /* 0x000fe20000400000 */
[----:B------:R-:W-:Y:S01]  /*1620*/  FADD R58, R58, R206 ;  /* 0x000000ce3a3a7221 */ /* 0x000fe20000000000 */
[----:B------:R-:W-:Y:S01]  /*1630*/  FFMA R63, R95, R206, R63 ;  /* 0x000000ce5f3f7223 */ /* 0x000fe2000000003f */
[----:B------:R-:W-:Y:S01]  /*1640*/  SHF.R.U32.HI R131, RZ, 0x10, R131 ;  /* 0x00000010ff837819 */ /* 0x000fe20000011683 */
[----:B------:R-:W-:Y:S02]  /*1650*/  HADD2.F32 R140, -RZ, R140.H0_H0 ;  /* 0x2000008cff8c7230 */ /* 0x000fe40000004100 */
[----:B------:R-:W-:Y:S01]  /*1660*/  FADD R203, R6, 1 ;  /* 0x3f80000006cb7421 */ /* 0x000fe20000000000 */
        /* <DEDUP_REMOVED lines=9> */
[----:B------:R-:W-:Y:S01]  /*1700*/  SHF.R.U64 R118, R118, 0x10, R119 ;  /* 0x0000001076767819 */ /* 0x000fe20000001277 */
[----:B------:R-:W-:Y:S01]  /*1710*/  HADD2.F32 R141, -RZ, R141.H0_H0 ;  /* 0x2000008dff8d7230 */ /* 0x000fe20000004100 */
[----:B------:R-:W-:Y:S01]  /*1720*/  MOV R148, R125 ;  /* 0x0000007d00947202 */ /* 0x000fe20000000f00 */
[----:B------:R-:W-:Y:S01]  /*1730*/  FADD R201, R7, 1 ;  /* 0x3f80000007c97421 */ /* 0x000fe20000000000 */
[----:B------:R-:W-:Y:S01]  /*1740*/  SHF.R.U32.HI R155, RZ, 0x10, R125 ;  /* 0x00000010ff9b7819 */ /* 0x000fe2000001167d */
[----:B------:R-:W-:Y:S01]  /*1750*/  FMUL R125, R106, R59 ;  /* 0x0000003b6a7d7220 */ /* 0x000fe20000400000 */
[----:B------:R-:W-:Y:S01]  /*1760*/  FMUL R202, R202, R131 ;  /* 0x00000083caca7220 */ /* 0x000fe20000400000 */
[----:B------:R-:W-:Y:S01]  /*1770*/  FADD R58, R58, R203 ;  /* 0x000000cb3a3a7221 */ /* 0x000fe20000000000 */
[----:B------:R-:W-:Y:S01]  /*1780*/  FFMA R63, R124, R203, R63 ;  /* 0x000000cb7c3f7223 */ /* 0x000fe2000000003f */
[----:B------:R-:W-:Y:S01]  /*1790*/  MOV R142, R119 ;  /* 0x00000077008e7202 */ /* 0x000fe20000000f00 */
[----:B------:R-:W-:Y:S01]  /*17a0*/  HADD2.F32 R118, -RZ, R118.H0_H0 ;  /* 0x20000076ff767230 */ /* 0x000fe20000004100 */
[----:B------:R-:W-:Y:S01]  /*17b0*/  MOV R154, R128 ;  /* 0x00000080009a7202 */ /* 0x000fe20000000f00 */
[----:B------:R-:W-:Y:S01]  /*17c0*/  FADD R200, R50, 1 ;  /* 0x3f80000032c87421 */ /* 0x000fe20000000000 */
[----:B------:R-:W-:Y:S01]  /*17d0*/  SHF.R.U64 R152, R128, 0x10, R129 ;  /* 0x0000001080987819 */ /* 0x000fe20000001281 */
[----:B------:R-:W-:Y:S01]  /*17e0*/  FMUL R128, R106, R60 ;  /* 0x0000003c6a807220 */ /* 0x000fe20000400000 */
[----:B------:R-:W-:Y:S01]  /*17f0*/  FMUL R201, R201, R141 ;  /* 0x0000008dc9c97220 */ /* 0x000fe20000400000 */
[----:B------:R-:W-:Y:S01]  /*1800*/  FADD R58, R58, R202 ;  /* 0x000000ca3a3a7221 */ /* 0x000fe20000000000 */
[----:B------:R-:W-:Y:S01]  /*1810*/  FFMA R63, R125, R202, R63 ;  /* 0x000000ca7d3f7223 */ /* 0x000fe2000000003f */
[----:B------:R-:W-:Y:S01]  /*1820*/  SHF.R.U32.HI R119, RZ, 0x10, R119 ;  /* 0x00000010ff777819 */ /* 0x000fe20000011677 */
        /* <DEDUP_REMOVED lines=12> */
[----:B------:R-:W-:Y:S01]  /*18f0*/  FMUL R132, R106, R62 ;  /* 0x0000003e6a847220 */ /* 0x000fe20000400000 */
[----:B------:R-:W-:Y:S01]  /*1900*/  FMUL R199, R199, R142 ;  /* 0x0000008ec7c77220 */ /* 0x000fe20000400000 */
[----:B------:R-:W-:Y:S01]  /*1910*/  FADD R58, R58, R200 ;  /* 0x000000c83a3a7221 */ /* 0x000fe20000000000 */
[----:B------:R-:W-:Y:S01]  /*1920*/  FFMA R63, R129, R200, R63 ;  /* 0x000000c8813f7223 */ /* 0x000fe2000000003f */
[--C-:B------:R-:W-:Y:S01]  /*1930*/  SHF.R.U64 R134, R134, 0x10, R135.reuse ;  /* 0x0000001086867819 */ /* 0x100fe20000001287 */
[----:B------:R-:W-:Y:S01]  /*1940*/  HADD2.F32 R143, -RZ, R143.H0_H0 ;  /* 0x2000008fff8f7230 */ /* 0x000fe20000004100 */
[----:B------:R-:W-:Y:S01]  /*1950*/  MOV R158, R135 ;  /* 0x00000087009e7202 */ /* 0x000fe20000000f00 */
[----:B------:R-:W-:Y:S01]  /*1960*/  FADD R197, R9, 1 ;  /* 0x3f80000009c57421 */ /* 0x000fe20000000000 */
[----:B------:R-:W-:Y:S01]  /*1970*/  SHF.R.U32.HI R159, RZ, 0x10, R135 ;  /* 0x00000010ff9f7819 */ /* 0x000fe20000011687 */
[----:B------:R-:W-:Y:S01]  /*1980*/  FMUL R135, R106, R64 ;  /* 0x000000406a877220 */ /* 0x000fe20000400000 */
[----:B------:R-:W-:-:S02]  /*1990*/  HADD2.F32 R64, -RZ, R153.H0_H0 ;  /* 0x20000099ff407230 */ /* 0x000fc40000004100 */
[----:B------:R-:W-:Y:S01]  /*19a0*/  FMUL R198, R198, R119 ;  /* 0x00000077c6c67220 */ /* 0x000fe20000400000 */
[----:B------:R-:W-:Y:S01]  /*19b0*/  FADD R153, R58, R199 ;  /* 0x000000c73a997221 */ /* 0x000fe20000000000 */
[----:B------:R-:W-:Y:S01]  /*19c0*/  FFMA R63, R132, R199, R63 ;  /* 0x000000c7843f7223 */ /* 0x000fe2000000003f */
[----:B------:R-:W-:Y:S02]  /*19d0*/  HADD2.F32 R126, -RZ, R126.H0_H0 ;  /* 0x2000007eff7e7230 */ /* 0x000fe40000004100 */
[----:B------:R-:W-:Y:S01]  /*19e0*/  FADD R170, R52, 1 ;  /* 0x3f80000034aa7421 */ /* 0x000fe20000000000 */
[----:B------:R-:W-:Y:S01]  /*19f0*/  FMUL R197, R197, R143 ;  /* 0x0000008fc5c57220 */ /* 0x000fe20000400000 */
[----:B------:R-:W-:Y:S01]  /*1a00*/  FADD R153, R153, R198 ;  /* 0x000000c699997221 */ /* 0x000fe20000000000 */
[----:B------:R-:W-:Y:S01]  /*1a10*/  FFMA R63, R133, R198, R63 ;  /* 0x000000c6853f7223 */ /* 0x000fe2000000003f */
[----:B------:R-:W-:Y:S01]  /*1a20*/  MOV R160, R136 ;  /* 0x0000008800a07202 */ /* 0x000fe20000000f00 */
[----:B------:R-:W-:Y:S01]  /*1a30*/  HADD2.F32 R144, -RZ, R144.H0_H0 ;  /* 0x20000090ff907230 */ /* 0x000fe20000004100 */
[--C-:B------:R-:W-:Y:S01]  /*1a40*/  SHF.R.U64 R136, R136, 0x10, R137.reuse ;  /* 0x0000001088887819 */ /* 0x100fe20000001289 */
[----:B------:R-:W-:Y:S01]  /*1a50*/  FADD R171, R10, 1 ;  /* 0x3f8000000aab7421 */ /* 0x000fe20000000000 */
[----:B------:R-:W-:Y:S01]  /*1a60*/  MOV R161, R137 ;  /* 0x0000008900a17202 */ /* 0x000fe20000000f00 */
[----:B------:R-:W-:Y:S01]  /*1a70*/  FMUL R170, R170, R126 ;  /* 0x0000007eaaaa7220 */ /* 0x000fe20000400000 */
[----:B------:R-:W-:Y:S01]  /*1a80*/  SHF.R.U32.HI R163, RZ, 0x10, R137 ;  /* 0x00000010ffa37819 */ /* 0x000fe20000011689 */
[----:B------:R-:W-:Y:S01]  /*1a90*/  FMUL R137, R106, R65 ;  /* 0x000000416a897220 */ /* 0x000fe20000400000 */
[----:B------:R-:W-:Y:S01]  /*1aa0*/  FADD R153, R153, R197 ;  /* 0x000000c599997221 */ /* 0x000fe20000000000 */
[----:B------:R-:W-:Y:S01]  /*1ab0*/  FFMA R63, R135, R197, R63 ;  /* 0x000000c5873f7223 */ /* 0x000fe2000000003f */
[----:B------:R-:W-:-:S02]  /*1ac0*/  HADD2.F32 R146, -RZ, R146.H0_H0 ;  /* 0x20000092ff927230 */ /* 0x000fc40000004100 */
[----:B------:R-:W-:Y:S01]  /*1ad0*/  FADD R172, R53, 1 ;  /* 0x3f80000035ac7421 */ /* 0x000fe20000000000 */
[C---:B------:R-:W-:Y:S01]  /*1ae0*/  FMUL R162, R106.reuse, R66 ;  /* 0x000000426aa27220 */ /* 0x040fe20000400000 */
[----:B------:R-:W-:Y:S01]  /*1af0*/  FMUL R171, R171, R144 ;  /* 0x00000090abab7220 */ /* 0x000fe20000400000 */
[----:B------:R-:W-:Y:S01]  /*1b00*/  FADD R153, R153, R170 ;  /* 0x000000aa99997221 */ /* 0x000fe20000000000 */
[----:B------:R-:W-:Y:S01]  /*1b10*/  FFMA R63, R137, R170, R63 ;  /* 0x000000aa893f7223 */ /* 0x000fe2000000003f */
[----:B------:R-:W-:Y:S02]  /*1b20*/  HADD2.F32 R147, -RZ, R147.H0_H0 ;  /* 0x20000093ff937230 */ /* 0x000fe40000004100 */
[----:B------:R-:W-:Y:S01]  /*1b30*/  FADD R173, R11, 1 ;  /* 0x3f8000000bad7421 */ /* 0x000fe20000000000 */
[----:B------:R-:W-:Y:S01]  /*1b40*/  FMUL R167, R106, R67 ;  /* 0x000000436aa77220 */ /* 0x000fe20000400000 */
[----:B------:R-:W-:Y:S01]  /*1b50*/  FMUL R172, R172, R146 ;  /* 0x00000092acac7220 */ /* 0x000fe20000400000 */
[----:B------:R-:W-:Y:S01]  /*1b60*/  FADD R153, R153, R171 ;  /* 0x000000ab99997221 */ /* 0x000fe20000000000 */
[----:B------:R-:W-:Y:S01]  /*1b70*/  FFMA R63, R162, R171, R63 ;  /* 0x000000aba23f7223 */ /* 0x000fe2000000003f */
[----:B------:R-:W-:-:S02]  /*1b80*/  HADD2.F32 R145, -RZ, R145.H0_H0 ;  /* 0x20000091ff917230 */ /* 0x000fc40000004100 */
[----:B------:R-:W-:Y:S01]  /*1b90*/  FADD R174, R54, 1 ;  /* 0x3f80000036ae7421 */ /* 0x000fe20000000000 */
[----:B------:R-:W-:Y:S02]  /*1ba0*/  HADD2.F32 R66, -RZ, R152.H0_H0 ;  /* 0x20000098ff427230 */ /* 0x000fe40000004100 */
[----:B------:R-:W-:Y:S01]  /*1bb0*/  FMUL R168, R106, R68 ;  /* 0x000000446aa87220 */ /* 0x000fe20000400000 */
[----:B------:R-:W-:Y:S01]  /*1bc0*/  FMUL R152, R173, R147 ;  /* 0x00000093ad987220 */ /* 0x000fe20000400000 */
[----:B------:R-:W-:Y:S01]  /*1bd0*/  FADD R153, R153, R172 ;  /* 0x000000ac99997221 */ /* 0x000fe20000000000 */
[----:B------:R-:W-:Y:S01]  /*1be0*/  FFMA R63, R167, R172, R63 ;  /* 0x000000aca73f7223 */ /* 0x000fe2000000003f */
[----:B------:R-:W-:Y:S02]  /*1bf0*/  HADD2.F32 R127, -RZ, R127.H0_H0 ;  /* 0x2000007fff7f7230 */ /* 0x000fe40000004100 */
[----:B------:R-:W-:Y:S01]  /*1c00*/  FADD R175, R12, 1 ;  /* 0x3f8000000caf7421 */ /* 0x000fe20000000000 */
[----:B------:R-:W-:-:S02]  /*1c10*/  HADD2.F32 R214, -RZ, R154.H0_H0 ;  /* 0x2000009affd67230 */ /* 0x000fc40000004100 */
[----:B------:R-:W-:Y:S01]  /*1c20*/  FMUL R208, R106, R69 ;  /* 0x000000456ad07220 */ /* 0x000fe20000400000 */
[----:B------:R-:W-:Y:S01]  /*1c30*/  FMUL R154, R174, R145 ;  /* 0x00000091ae9a7220 */ /* 0x000fe20000400000 */
[----:B------:R-:W-:Y:S01]  /*1c40*/  FADD R153, R153, R152 ;  /* 0x0000009899997221 */ /* 0x000fe20000000000 */
[----:B------:R-:W-:Y:S01]  /*1c50*/  FFMA R63, R168, R152, R63 ;  /* 0x00000098a83f7223 */ /* 0x000fe2000000003f */
[----:B------:R-:W-:Y:S02]  /*1c60*/  HADD2.F32 R151, -RZ, R151.H0_H0 ;  /* 0x20000097ff977230 */ /* 0x000fe40000004100 */
[----:B------:R-:W-:Y:S01]  /*1c70*/  FADD R176, R55, 1 ;  /* 0x3f80000037b07421 */ /* 0x000fe20000000000 */
[----:B------:R-:W-:Y:S02]  /*1c80*/  HADD2.F32 R211, -RZ, R155.H0_H0 ;  /* 0x2000009bffd37230 */ /* 0x000fe40000004100 */
[----:B------:R-:W-:Y:S01]  /*1c90*/  FMUL R209, R106, R70 ;  /* 0x000000466ad17220 */ /* 0x000fe20000400000 */
[----:B------:R-:W-:-:S02]  /*1ca0*/  HADD2.F32 R62, -RZ, R136.H0_H0 ;  /* 0x20000088ff3e7230 */ /* 0x000fc40000004100 */
[----:B------:R-:W-:Y:S01]  /*1cb0*/  FMUL R155, R175, R127 ;  /* 0x0000007faf9b7220 */ /* 0x000fe20000400000 */
[----:B------:R-:W-:Y:S01]  /*1cc0*/  FADD R153, R153, R154 ;  /* 0x0000009a99997221 */ /* 0x000fe20000000000 */
[----:B------:R-:W-:Y:S01]  /*1cd0*/  FFMA R136, R208, R154, R63 ;  /* 0x0000009ad0887223 */ /* 0x000fe2000000003f */
[----:B------:R-:W-:Y:S02]  /*1ce0*/  HADD2.F32 R150, -RZ, R150.H0_H0 ;  /* 0x20000096ff967230 */ /* 0x000fe40000004100 */
[----:B------:R-:W-:Y:S01]  /*1cf0*/  FADD R177, R13, 1 ;  /* 0x3f8000000db17421 */ /* 0x000fe20000000000 */
[----:B------:R-:W-:Y:S02]  /*1d00*/  HADD2.F32 R67, -RZ, R156.H0_H0 ;  /* 0x2000009cff437230 */ /* 0x000fe40000004100 */
        /* <DEDUP_REMOVED lines=54> */
[----:B------:R-:W-:Y:S01]  /*2070*/  FADD R190, R102, 1 ;  /* 0x3f80000066be7421 */ /* 0x000fe20000000000 */
[----:B------:R-:W-:Y:S01]  /*2080*/  FADD R191, R20, 1 ;  /* 0x3f80000014bf7421 */ /* 0x000fe20000000000 */
        /* <DEDUP_REMOVED lines=102> */
.L_x_3058:
[--C-:B-----5:R-:W-:Y:S01]  /*26f0*/  FADD R92, R56, -R139.reuse ;  /* 0x8000008b385c7221 */ /* 0x120fe20000000000 */
[----:B------:R-:W-:Y:S01]  /*2700*/  MOV R56, R122 ;  /* 0x0000007a00387202 */ /* 0x000fe20000000f00 */
[----:B------:R-:W-:Y:S01]  /*2710*/  FADD R138, R57, -R139 ;  /* 0x8000008b398a7221 */ /* 0x000fe20000000000 */
[----:B------:R-:W-:Y:S01]  /*2720*/  SHF.R.U64 R57, R122, 0x10, R123 ;  /* 0x000000107a397819 */ /* 0x000fe2000000127b */
[----:B------:R-:W-:Y:S01]  /*2730*/  FADD R91, R91, -R139 ;  /* 0x8000008b5b5b7221 */ /* 0x000fe20000000000 */
[----:B------:R-:W-:Y:S01]  /*2740*/  MOV R143, R126 ;  /* 0x0000007e008f7202 */ /* 0x000fe20000000f00 */
[----:B------:R-:W-:Y:S01]  /*2750*/  HADD2.F32 R56, -RZ, R56.H0_H0 ;  /* 0x20000038ff387230 */ /* 0x000fe20000004100 */
[----:B------:R-:W-:Y:S01]  /*2760*/  SHF.R.U64 R126, R126, 0x10, R127 ;  /* 0x000000107e7e7819 */ /* 0x000fe2000000127f */
[----:B------:R-:W-:Y:S01]  /*2770*/  FADD R192, RZ, R3 ;  /* 0x00000003ffc07221 */ /* 0x000fe20000000000 */
[----:B------:R-:W-:Y:S01]  /*2780*/  MOV R144, R127 ;  /* 0x0000007f00907202 */ /* 0x000fe20000000f00 */
[----:B------:R-:W-:Y:S01]  /*2790*/  FADD R168, R60, -R139 ;  /* 0x8000008b3ca87221 */ /* 0x000fe20000000000 */
[----:B------:R-:W-:Y:S01]  /*27a0*/  SHF.R.U32.HI R146, RZ, 0x10, R127 ;  /* 0x00000010ff927819 */ /* 0x000fe2000001167f */
[----:B------:R-:W-:Y:S01]  /*27b0*/  HADD2.F32 R57, -RZ, R57.H0_H0 ;  /* 0x20000039ff397230 */ /* 0x000fe20000004100 */
[----:B------:R-:W-:Y:S01]  /*27c0*/  SHF.R.U64 R145, R120, 0x10, R121 ;  /* 0x0000001078917819 */ /* 0x000fe20000001279 */
[----:B------:R-:W-:Y:S01]  /*27d0*/  FADD R190, R68, -R139 ;  /* 0x8000008b44be7221 */ /* 0x000fe20000000000 */
[----:B------:R-:W-:Y:S01]  /*27e0*/  MOV R127, R121 ;  /* 0x00000079007f7202 */ /* 0x000fe20000000f00 */
[----:B------:R-:W-:Y:S01]  /*27f0*/  FADD R191, RZ, R46 ;  /* 0x0000002effbf7221 */ /* 0x000fe20000000000 */
[----:B------:R-:W-:Y:S01]  /*2800*/  SHF.R.U32.HI R151, RZ, 0x10, R121 ;  /* 0x00000010ff977819 */ /* 0x000fe20000011679 */
[C---:B------:R-:W-:Y:S01]  /*2810*/  FMUL R121, R106.reuse, R138 ;  /* 0x0000008a6a797220 */ /* 0x040fe20000400000 */
[----:B------:R-:W-:Y:S01]  /*2820*/  MOV R122, R123 ;  /* 0x0000007b007a7202 */ /* 0x000fe20000000f00 */
[----:B------:R-:W-:Y:S01]  /*2830*/  FMUL R138, R106, R91 ;  /* 0x0000005b6a8a7220 */ /* 0x000fe20000400000 */
[--C-:B------:R-:W-:Y:S01]  /*2840*/  FADD R93, R93, -R139.reuse ;  /* 0x8000008b5d5d7221 */ /* 0x100fe20000000000 */
[----:B------:R-:W-:Y:S01]  /*2850*/  FADD R188, R66, -R139 ;  /* 0x8000008b42bc7221 */ /* 0x000fe20000000000 */
[----:B------:R-:W-:Y:S01]  /*2860*/  FMUL R91, R56, R192 ;  /* 0x000000c0385b7220 */ /* 0x000fe20000400000 */
[----:B------:R-:W-:Y:S01]  /*2870*/  MOV R147, R120 ;  /* 0x0000007800937202 */ /* 0x000fe20000000f00 */
[----:B------:R-:W-:Y:S01]  /*2880*/  FMUL R120, R106, R92 ;  /* 0x0000005c6a787220 */ /* 0x000fe20000400000 */
[----:B------:R-:W-:Y:S01]  /*2890*/  MOV R152, R128 ;  /* 0x0000008000987202 */ /* 0x000fe20000000f00 */
[----:B------:R-:W-:Y:S01]  /*28a0*/  HADD2.F32 R122, -RZ, R122.H0_H0 ;  /* 0x2000007aff7a7230 */ /* 0x000fe20000004100 */
[----:B------:R-:W-:Y:S01]  /*28b0*/  SHF.R.U64 R66, R128, 0x10, R129 ;  /* 0x0000001080427819 */ /* 0x000fe20000001281 */
[C---:B------:R-:W-:Y:S01]  /*28c0*/  FMUL R128, R106.reuse, R168 ;  /* 0x000000a86a807220 */ /* 0x040fe20000400000 */
[----:B------:R-:W-:Y:S01]  /*28d0*/  SHF.R.U32.HI R123, RZ, 0x10, R123 ;  /* 0x00000010ff7b7819 */ /* 0x000fe2000001167b */
[----:B------:R-:W-:Y:S01]  /*28e0*/  FMUL R168, R106, R190 ;  /* 0x000000be6aa87220 */ /* 0x000fe20000400000 */
[----:B------:R-:W-:Y:S01]  /*28f0*/  FMUL R92, R57, R191 ;  /* 0x000000bf395c7220 */ /* 0x000fe20000400000 */
[----:B------:R-:W-:Y:S01]  /*2900*/  FADD R94, R94, -R139 ;  /* 0x8000008b5e5e7221 */ /* 0x000fe20000000000 */
        /* <DEDUP_REMOVED lines=37> */
[----:B------:R-:W-:Y:S01]  /*2b60*/  FADD R206, RZ, R47 ;  /* 0x0000002fffce7221 */ /* 0x000fe20000000000 */
[----:B------:R-:W-:Y:S01]  /*2b70*/  FMUL R94, R106, R94 ;  /* 0x0000005e6a5e7220 */ /* 0x000fe20000400000 */
[----:B------:R-:W-:Y:S01]  /*2b80*/  FMUL R207, R122, R207 ;  /* 0x000000cf7acf7220 */ /* 0x000fe20000400000 */
[----:B------:R-:W-:Y:S01]  /*2b90*/  FADD R191, R191, R92 ;  /* 0x0000005cbfbf7221 */ /* 0x000fe20000000000 */
[----:B------:R-:W-:Y:S01]  /*2ba0*/  FFMA R190, R93, R92, R190 ;  /* 0x0000005c5dbe7223 */ /* 0x000fe200000000be */
[----:B------:R-:W-:Y:S01]  /*2bb0*/  SHF.R.U64 R130, R130, 0x10, R131 ;  /* 0x0000001082827819 */ /* 0x000fe20000001283 */
[----:B------:R-:W-:Y:S02]  /*2bc0*/  HADD2.F32 R139, -RZ, R139.H0_H0 ;  /* 0x2000008bff8b7230 */ /* 0x000fe40000004100 */
[----:B------:R-:W-:Y:S01]  /*2bd0*/  FADD R205, RZ, R5 ;  /* 0x00000005ffcd7221 */ /* 0x000fe20000000000 */
[----:B------:R-:W-:Y:S01]  /*2be0*/  FMUL R95, R106, R95 ;  /* 0x0000005f6a5f7220 */ /* 0x000fe20000400000 */
[----:B------:R-:W-:Y:S01]  /*2bf0*/  FMUL R206, R123, R206 ;  /* 0x000000ce7bce7220 */ /* 0x000fe20000400000 */
[----:B------:R-:W-:Y:S01]  /*2c00*/  FADD R191, R191, R207 ;  /* 0x000000cfbfbf7221 */ /* 0x000fe20000000000 */
[----:B------:R-:W-:Y:S01]  /*2c10*/  FFMA R190, R94, R207, R190 ;  /* 0x000000cf5ebe7223 */ /* 0x000fe200000000be */
[----:B------:R-:W-:Y:S01]  /*2c20*/  MOV R140, R131 ;  /* 0x00000083008c7202 */ /* 0x000fe20000000f00 */
[----:B------:R-:W-:-:S02]  /*2c30*/  HADD2.F32 R130, -RZ, R130.H0_H0 ;  /* 0x20000082ff827230 */ /* 0x000fc40000004100 */
[----:B------:R-:W-:Y:S01]  /*2c40*/  FADD R204, RZ, R48 ;  /* 0x00000030ffcc7221 */ /* 0x000fe20000000000 */
[----:B------:R-:W-:Y:S01]  /*2c50*/  FMUL R205, R139, R205 ;  /* 0x000000cd8bcd7220 */ /* 0x000fe20000400000 */
[----:B------:R-:W-:Y:S01]  /*2c60*/  FADD R191, R191, R206 ;  /* 0x000000cebfbf7221 */ /* 0x000fe20000000000 */
[----:B------:R-:W-:Y:S01]  /*2c70*/  FFMA R190, R95, R206, R190 ;  /* 0x000000ce5fbe7223 */ /* 0x000fe200000000be */
[----:B------:R-:W-:Y:S01]  /*2c80*/  SHF.R.U32.HI R131, RZ, 0x10, R131 ;  /* 0x00000010ff837819 */ /* 0x000fe20000011683 */
[----:B------:R-:W-:Y:S02]  /*2c90*/  HADD2.F32 R140, -RZ, R140.H0_H0 ;  /* 0x2000008cff8c7230 */ /* 0x000fe40000004100 */
[----:B------:R-:W-:Y:S01]  /*2ca0*/  FADD R203, RZ, R6 ;  /* 0x00000006ffcb7221 */ /* 0x000fe20000000000 */
[----:B------:R-:W-:Y:S01]  /*2cb0*/  FMUL R204, R130, R204 ;  /* 0x000000cc82cc7220 */ /* 0x000fe20000400000 */
[----:B------:R-:W-:Y:S01]  /*2cc0*/  FADD R191, R191, R205 ;  /* 0x000000cdbfbf7221 */ /* 0x000fe20000000000 */
[----:B------:R-:W-:Y:S01]  /*2cd0*/  FFMA R190, R120, R205, R190 ;  /* 0x000000cd78be7223 */ /* 0x000fe200000000be */
[----:B------:R-:W-:Y:S01]  /*2ce0*/  MOV R141, R118 ;  /* 0x00000076008d7202 */ /* 0x000fe20000000f00 */
[----:B------:R-:W-:Y:S01]  /*2cf0*/  HADD2.F32 R131, -RZ, R131.H0_H0 ;  /* 0x20000083ff837230 */ /* 0x000fe20000004100 */
[----:B------:R-:W-:Y:S01]  /*2d00*/  MOV R150, R124 ;  /* 0x0000007c00967202 */ /* 0x000fe20000000f00 */
[----:B------:R-:W-:Y:S01]  /*2d10*/  FADD R202, RZ, R49 ;  /* 0x00000031ffca7221 */ /* 0x000fe20000000000 */
[----:B------:R-:W-:Y:S01]  /*2d20*/  SHF.R.U64 R149, R124, 0x10, R125 ;  /* 0x000000107c957819 */ /* 0x000fe2000000127d */
[----:B------:R-:W-:Y:S01]  /*2d30*/  FMUL R124, R106, R162 ;  /* 0x000000a26a7c7220 */ /* 0x000fe20000400000 */
[----:B------:R-:W-:Y:S01]  /*2d40*/  FMUL R203, R140, R203 ;  /* 0x000000cb8ccb7220 */ /* 0x000fe20000400000 */
[----:B------:R-:W-:Y:S01]  /*2d50*/  FADD R191, R191, R204 ;  /* 0x000000ccbfbf7221 */ /* 0x000fe20000000000 */
[----:B------:R-:W-:Y:S01]  /*2d60*/  FFMA R190, R121, R204, R190 ;  /* 0x000000cc79be7223 */ /* 0x000fe200000000be */
[----:B------:R-:W-:Y:S01]  /*2d70*/  SHF.R.U64 R118, R118, 0x10, R119 ;  /* 0x0000001076767819 */ /* 0x000fe20000001277 */
[----:B------:R-:W-:Y:S01]  /*2d80*/  HADD2.F32 R141, -RZ, R141.H0_H0 ;  /* 0x2000008dff8d7230 */ /* 0x000fe20000004100 */
[----:B------:R-:W-:Y:S01]  /*2d90*/  MOV R148, R125 ;  /* 0x0000007d00947202 */ /* 0x000fe20000000f00 */
[----:B------:R-:W-:Y:S01]  /*2da0*/  FADD R201, RZ, R7 ;  /* 0x00000007ffc97221 */ /* 0x000fe20000000000 */
[----:B------:R-:W-:Y:S01]  /*2db0*/  SHF.R.U32.HI R153, RZ, 0x10, R125 ;  /* 0x00000010ff997819 */ /* 0x000fe2000001167d */
        /* <DEDUP_REMOVED lines=20> */
[----:B------:R-:W-:Y:S01]  /*2f00*/  HADD2.F32 R119, -RZ, R119.H0_H0 ;  /* 0x20000077ff777230 */ /* 0x000fe20000004100 */
[----:B------:R-:W-:Y:S01]  /*2f10*/  SHF.R.U64 R70, R132, 0x10, R133 ;  /* 0x0000001084467819 */ /* 0x000fe20000001285 */
[----:B------:R-:W-:Y:S01]  /*2f20*/  FADD R198, RZ, R51 ;  /* 0x00000033ffc67221 */ /* 0x000fe20000000000 */
        /* <DEDUP_REMOVED lines=8> */
[----:B------:R-:W-:Y:S01]  /*2fb0*/  MOV R71, R133 ;  /* 0x0000008500477202 */ /* 0x000fe20000000f00 */
[----:B------:R-:W-:Y:S01]  /*2fc0*/  FMUL R198, R119, R198 ;  /* 0x000000c677c67220 */ /* 0x000fe20000400000 */
[----:B------:R-:W-:Y:S01]  /*2fd0*/  SHF.R.U32.HI R134, RZ, 0x10, R133 ;  /* 0x00000010ff867819 */ /* 0x000fe20000011685 */
[----:B------:R-:W-:Y:S01]  /*2fe0*/  FMUL R133, R106, R185 ;  /* 0x000000b96a857220 */ /* 0x000fe20000400000 */
[----:B------:R-:W-:Y:S01]  /*2ff0*/  FADD R191, R191, R199 ;  /* 0x000000c7bfbf7221 */ /* 0x000fe20000000000 */
[----:B------:R-:W-:Y:S01]  /*3000*/  FFMA R190, R132, R199, R190 ;  /* 0x000000c784be7223 */ /* 0x000fe200000000be */
[----:B------:R-:W-:Y:S01]  /*3010*/  MOV R58, R135 ;  /* 0x00000087003a7202 */ /* 0x000fe20000000f00 */
[----:B------:R-:W-:Y:S01]  /*3020*/  HADD2.F32 R126, -RZ, R126.H0_H0 ;  /* 0x2000007eff7e7230 */ /* 0x000fe20000004100 */
[----:B------:R-:W-:Y:S01]  /*3030*/  SHF.R.U32.HI R60, RZ, 0x10, R135 ;  /* 0x00000010ff3c7819 */ /* 0x000fe20000011687 */
[----:B------:R-:W-:Y:S01]  /*3040*/  FADD R170, RZ, R52 ;  /* 0x00000034ffaa7221 */ /* 0x000fe20000000000 */
[----:B------:R-:W-:Y:S01]  /*3050*/  FMUL R135, R106, R186 ;  /* 0x000000ba6a877220 */ /* 0x000fe20000400000 */
[----:B------:R-:W-:Y:S01]  /*3060*/  FMUL R197, R143, R197 ;  /* 0x000000c58fc57220 */ /* 0x000fe20000400000 */
[----:B------:R-:W-:Y:S01]  /*3070*/  FADD R191, R191, R198 ;  /* 0x000000c6bfbf7221 */ /* 0x000fe20000000000 */
[----:B------:R-:W-:Y:S01]  /*3080*/  FFMA R190, R133, R198, R190 ;  /* 0x000000c685be7223 */ /* 0x000fe200000000be */
[--C-:B------:R-:W-:Y:S01]  /*3090*/  SHF.R.U64 R62, R136, 0x10, R137.reuse ;  /* 0x00000010883e7819 */ /* 0x100fe20000001289 */
        /* <DEDUP_REMOVED lines=8> */
[----:B------:R-:W-:-:S02]  /*3120*/  HADD2.F32 R146, -RZ, R146.H0_H0 ;  /* 0x20000092ff927230 */ /* 0x000fc40000004100 */
[----:B------:R-:W-:Y:S01]  /*3130*/  FADD R172, RZ, R53 ;  /* 0x00000035ffac7221 */ /* 0x000fe20000000000 */
[----:B------:R-:W-:Y:S01]  /*3140*/  FMUL R162, R106, R188 ;  /* 0x000000bc6aa27220 */ /* 0x000fe20000400000 */
[----:B------:R-:W-:Y:S01]  /*3150*/  FMUL R171, R144, R171 ;  /* 0x000000ab90ab7220 */ /* 0x000fe20000400000 */
[----:B------:R-:W-:Y:S01]  /*3160*/  FADD R191, R191, R170 ;  /* 0x000000aabfbf7221 */ /* 0x000fe20000000000 */
[----:B------:R-:W-:Y:S01]  /*3170*/  FFMA R190, R137, R170, R190 ;  /* 0x000000aa89be7223 */ /* 0x000fe200000000be */
[----:B------:R-:W-:Y:S01]  /*3180*/  MOV R61, R136 ;  /* 0x00000088003d7202 */ /* 0x000fe20000000f00 */
[----:B------:R-:W-:Y:S02]  /*3190*/  HADD2.F32 R147, -RZ, R147.H0_H0 ;  /* 0x20000093ff937230 */ /* 0x000fe40000004100 */
[----:B------:R-:W-:Y:S01]  /*31a0*/  FADD R136, RZ, R11 ;  /* 0x0000000bff887221 */ /* 0x000fe20000000000 */
[----:B------:R-:W-:Y:S01]  /*31b0*/  FMUL R167, R106, R189 ;  /* 0x000000bd6aa77220 */ /* 0x000fe20000400000 */
[----:B------:R-:W-:Y:S01]  /*31c0*/  FMUL R172, R146, R172 ;  /* 0x000000ac92ac7220 */ /* 0x000fe20000400000 */
[----:B------:R-:W-:Y:S01]  /*31d0*/  FADD R191, R191, R171 ;  /* 0x000000abbfbf7221 */ /* 0x000fe20000000000 */
[----:B------:R-:W-:Y:S01]  /*31e0*/  FFMA R190, R162, R171, R190 ;  /* 0x000000aba2be7223 */ /* 0x000fe200000000be */
[----:B------:R-:W-:-:S02]  /*31f0*/  HADD2.F32 R145, -RZ, R145.H0_H0 ;  /* 0x20000091ff917230 */ /* 0x000fc40000004100 */
[----:B------:R-:W-:Y:S01]  /*3200*/  FADD R154, RZ, R54 ;  /* 0x00000036ff9a7221 */ /* 0x000fe20000000000 */
[----:B------:R-:W-:Y:S02]  /*3210*/  HADD2.F32 R214, -RZ, R152.H0_H0 ;  /* 0x20000098ffd67230 */ /* 0x000fe40000004100 */
[----:B------:R-:W-:Y:S01]  /*3220*/  FMUL R152, R147, R136 ;  /* 0x0000008893987220 */ /* 0x000fe20000400000 */
[----:B------:R-:W-:Y:S01]  /*3230*/  FADD R191, R191, R172 ;  /* 0x000000acbfbf7221 */ /* 0x000fe20000000000 */
[----:B------:R-:W-:Y:S01]  /*3240*/  FFMA R190, R167, R172, R190 ;  /* 0x000000aca7be7223 */ /* 0x000fe200000000be */
        /* <DEDUP_REMOVED lines=67> */
[C---:B------:R-:W-:Y:S01]  /*3680*/  FMUL R80, R106.reuse, R80 ;  /* 0x000000506a507220 */ /* 0x040fe20000400000 */
        /* <DEDUP_REMOVED lines=107> */
.L_x_3059:
        /* <DEDUP_REMOVED lines=201> */
.L_x_3076:
        /* <DEDUP_REMOVED lines=55> */
.L_x_3062:
[----:B------:R-:W-:Y:S05]  /*4d40*/  BSYNC B0 ;  /* 0x0000000000007941 */ /* 0x000fea0003800000 */
.L_x_3061:
        /* <DEDUP_REMOVED lines=19> */
.L_x_3064:
[----:B------:R-:W2:Y:S04]  /*4e80*/  LDG.E.STRONG.GPU R58, desc[UR6][R56.64] ;  /* 0x00000006383a7981 */ /* 0x000ea8000c1ef900 */
[----:B--2---:R-:W-:Y:S01]  /*4e90*/  CCTL.IVALL ;  /* 0x00000000ff00798f */ /* 0x004fe20002000000 */
[----:B------:R-:W-:Y:S05]  /*4ea0*/  YIELD ;  /* 0x0000000000007946 */ /* 0x000fea0003800000 */
[----:B------:R-:W-:-:S13]  /*4eb0*/  ISETP.NE.AND P1, PT, R58, R61, PT ;  /* 0x0000003d3a00720c */ /* 0x000fda0003f25270 */
[----:B------:R-:W-:Y:S05]  /*4ec0*/  @P1 BRA `(.L_x_3064) ;  /* 0xfffffffc00ec1947 */ /* 0x000fea000383ffff */
.L_x_3063:
        /* <DEDUP_REMOVED lines=262> */
.L_x_3057:
        /* <DEDUP_REMOVED lines=58> */
.L_x_3060:
        /* <DEDUP_REMOVED lines=8> */
.L_x_3066:
        /* <DEDUP_REMOVED lines=11> */
.L_x_3067:
        /* <DEDUP_REMOVED lines=12> */
.L_x_3068:
        /* <DEDUP_REMOVED lines=12> */
.L_x_3069:
        /* <DEDUP_REMOVED lines=12> */
.L_x_3070:
        /* <DEDUP_REMOVED lines=13> */
.L_x_3071:
        /* <DEDUP_REMOVED lines=12> */
.L_x_3072:
        /* <DEDUP_REMOVED lines=13> */
.L_x_3073:
[----:B------:R-:W-:Y:S01]  /*68a0*/  HFMA2.MMA R193, -RZ, RZ, 0, 5.9604644775390625e-08 ;  /* 0x00000001ffc17435 */ /* 0x000fe200000001ff */
[----:B------:R-:W-:Y:S02]  /*68b0*/  MOV R191, R117 ;  /* 0x0000007500bf7202 */ /* 0x000fe40000000f00 */
[----:B------:R-:W-:-:S08]  /*68c0*/  MOV R190, R196 ;  /* 0x000000c400be7202 */ /* 0x000fd00000000f00 */
[----:B------:R-:W-:Y:S05]  /*68d0*/  WARPSYNC.COLLECTIVE R195, `(.L_x_3074) ;  /* 0x00000000c3087348 */ /* 0x000fea0003c00000 */
[----:B------:R0:W1:Y:S02]  /*68e0*/  SHFL.DOWN P1, R196, R191, R193, R194 ;  /* 0x080000c1bfc47389 */ /* 0x00006400000200c2 */
[----:B01----:R-:W-:Y:S01]  /*68f0*/  ENDCOLLECTIVE ;  /* 0x000000000000791b */ /* 0x003fe20003800000 */
.L_x_3074:
[----:B------:R-:W-:Y:S01]  /*6900*/  FADD R67, R227, R190 ;  /* 0x000000bee3437221 */ /* 0x000fe20000000000 */
[----:B------:R-:W-:-:S04]  /*6910*/  MOV R227, R65 ;  /* 0x0000004100e37202 */ /* 0x000fc80000000f00 */
[----:B------:R-:W-:Y:S02]  /*6920*/  MOV R191, R67 ;  /* 0x0000004300bf7202 */ /* 0x000fe40000000f00 */
[----:B------:R-:W-:-:S07]  /*6930*/  MOV R56, R196 ;  /* 0x000000c400387202 */ /* 0x000fce0000000f00 */
[----:B------:R-:W-:Y:S05]  /*6940*/  WARPSYNC.COLLECTIVE R195, `(.L_x_3075) ;  /* 0x00000000c3087348 */ /* 0x000fea0003c00000 */
[----:B------:R0:W1:Y:S02]  /*6950*/  SHFL.DOWN P1, R196, R191, R193, R194 ;  /* 0x080000c1bfc47389 */ /* 0x00006400000200c2 */
[----:B01----:R-:W-:Y:S01]  /*6960*/  ENDCOLLECTIVE ;  /* 0x000000000000791b */ /* 0x003fe20003800000 */
.L_x_3075:
[----:B------:R-:W-:Y:S05]  /*6970*/  BRA `(.L_x_3076) ;  /* 0xffffffe000147947 */ /* 0x000fea000383ffff */
.L_x_3077:
        /* <DEDUP_REMOVED lines=16> */
.L_x_7918:


//--------------------- .text._ZN18transformer_engine13normalization28ln_bwd_finalize_tuned_kernelINS0_22Kernel_traits_finalizeILj40960E6__halfS3_S3_fjLj1024ELj4ENS0_18Kernel_traits_baseILj40960ES3_S3_S3_fjLj1024EEEEEEEvNS0_20BackwardKernelParamsE --------------------------
	.section	.text._ZN18transformer_engine13normalization28ln_bwd_finalize_tuned_kernelINS0_22Kernel_traits_finalizeILj40960E6__halfS3_S3_fjLj1024ELj4ENS0_18Kernel_traits_baseILj40960ES3_S3_S3_fjLj1024EEEEEEEvNS0_20BackwardKernelParamsE,"ax",@progbits
	.align	128
        .global         _ZN18transformer_engine13normalization28ln_bwd_finalize_tuned_kernelINS0_22Kernel_traits_finalizeILj40960E6__halfS3_S3_fjLj1024ELj4ENS0_18Kernel_traits_baseILj40960ES3_S3_S3_fjLj1024EEEEEEEvNS0_20BackwardKernelParamsE
        .type           _ZN18transformer_engine13normalization28ln_bwd_finalize_tuned_kernelINS0_22Kernel_traits_finalizeILj40960E6__halfS3_S3_fjLj1024ELj4ENS0_18Kernel_traits_baseILj40960ES3_S3_S3_fjLj1024EEEEEEEvNS0_20BackwardKernelParamsE,@function
        .size           _ZN18transformer_engine13normalization28ln_bwd_finalize_tuned_kernelINS0_22Kernel_traits_finalizeILj40960E6__halfS3_S3_fjLj1024ELj4ENS0_18Kernel_traits_baseILj40960ES3_S3_S3_fjLj1024EEEEEEEvNS0_20BackwardKernelParamsE,(.L_x_7919 - _ZN18transformer_engine13normalization28ln_bwd_finalize_tuned_kernelINS0_22Kernel_traits_finalizeILj40960E6__halfS3_S3_fjLj1024ELj4ENS0_18Kernel_traits_baseILj40960ES3_S3_S3_fjLj1024EEEEEEEvNS0_20BackwardKernelParamsE)
        .other          _ZN18transformer_engine13normalization28ln_bwd_finalize_tuned_kernelINS0_22Kernel_traits_finalizeILj40960E6__halfS3_S3_fjLj1024ELj4ENS0_18Kernel_traits_baseILj40960ES3_S3_S3_fjLj1024EEEEEEEvNS0_20BackwardKernelParamsE,@"STO_CUDA_ENTRY STV_DEFAULT"
_ZN18transformer_engine13normalization28ln_bwd_finalize_tuned_kernelINS0_22Kernel_traits_finalizeILj40960E6__halfS3_S3_fjLj1024ELj4ENS0_18Kernel_traits_baseILj40960ES3_S3_S3_fjLj1024EEEEEEEvNS0_20BackwardKernelParamsE:
.text._ZN18transformer_engine13normalization28ln_bwd_finalize_tuned_kernelINS0_22Kernel_traits_finalizeILj40960E6__halfS3_S3_fjLj1024ELj4ENS0_18Kernel_traits_baseILj40960ES3_S3_S3_fjLj1024EEEEEEEvNS0_20BackwardKernelParamsE:
        /* <DEDUP_REMOVED lines=20> */
.L_x_3089:
        /* <DEDUP_REMOVED lines=28> */
.L_x_3082:
        /* <DEDUP_REMOVED lines=33> */
.L_x_3081:
[----:B------:R-:W-:Y:S05]  /*0510*/  BSYNC B1 ;  /* 0x0000000000017941 */ /* 0x000fea0003800000 */
.L_x_3080:
        /* <DEDUP_REMOVED lines=23> */
.L_x_3084:
[----:B------:R-:W-:Y:S05]  /*0690*/  BSYNC B1 ;  /* 0x0000000000017941 */ /* 0x000fea0003800000 */
.L_x_3083:
        /* <DEDUP_REMOVED lines=11> */
.L_x_3079:
[----:B------:R-:W-:Y:S05]  /*0750*/  BSYNC B0 ;  /* 0x0000000000007941 */ /* 0x000fea0003800000 */
.L_x_3078:
        /* <DEDUP_REMOVED lines=33> */
.L_x_3100:
[----:B------:R-:W-:Y:S01]  /*0970*/  @!P0 SHF.R.U32.HI R11, RZ, 0x3, R0 ;  /* 0x00000003ff0b8819 */ /* 0x000fe20000011600 */
[----:B--2---:R-:W-:Y:S01]  /*0980*/  FADD R13, R8, R13 ;  /* 0x0000000d080d7221 */ /* 0x004fe20000000000 */
[----:B-1----:R-:W-:Y:S02]  /*0990*/  FADD R9, R10, R9 ;  /* 0x000000090a097221 */ /* 0x002fe40000000000 */
[----:B0-----:R-:W-:-:S05]  /*09a0*/  @!P0 LOP3.LUT R8, R11, 0x1ffffffc, RZ, 0xc0, !PT ;  /* 0x1ffffffc0b088812 */ /* 0x001fca00078ec0ff */
[----:B------:R1:W-:Y:S04]  /*09b0*/  @!P0 STS [R8+UR4+0x2000], R13 ;  /* 0x0020000d08008988 */ /* 0x0003e80008000804 */
[----:B------:R1:W-:Y:S02]  /*09c0*/  @!P0 STS [R8+UR4+0x2080], R9 ;  /* 0x0020800908008988 */ /* 0x0003e40008000804 */
.L_x_3085:
        /* <DEDUP_REMOVED lines=18> */
.L_x_3088:
[----:B------:R-:W-:Y:S05]  /*0af0*/  BSYNC B0 ;  /* 0x0000000000007941 */ /* 0x000fea0003800000 */
.L_x_3087:
[C---:B------:R-:W-:Y:S02]  /*0b00*/  ISETP.GT.U32.AND P0, PT, R5.reuse, -0xa001, PT ;  /* 0xffff5fff0500780c */ /* 0x040fe40003f04070 */
[----:B------:R-:W-:Y:S02]  /*0b10*/  IADD3 R5, R5, 0xa000, RZ ;  /* 0x0000a00005057810 */ /* 0x000fe40007ffe0ff */
[----:B------:R-:W-:-:S09]  /*0b20*/  IADD3 R6, R6, 0x5000, RZ ;  /* 0x0000500006067810 */ /* 0x000fd20007ffe0ff */
[----:B------:R-:W-:Y:S05]  /*0b30*/  @P0 BRA `(.L_x_3089) ;  /* 0xfffffff400800947 */ /* 0x000fea000383ffff */
[----:B------:R-:W-:Y:S05]  /*0b40*/  EXIT ;  /* 0x000000000000794d */ /* 0x000fea0003800000 */
.L_x_3086:
[----:B------:R-:W-:Y:S01]  /*0b50*/  HFMA2.MMA R18, -RZ, RZ, 0, 5.9604644775390625e-08 ;  /* 0x00000001ff127435 */ /* 0x000fe200000001ff */
[----:B0-----:R-:W-:Y:S01]  /*0b60*/  IMAD.MOV.U32 R19, RZ, RZ, R10 ;  /* 0x000000ffff137224 */ /* 0x001fe200078e000a */
[----:B------:R-:W-:Y:S02]  /*0b70*/  MOV R21, 0x1f ;  /* 0x0000001f00157802 */ /* 0x000fe40000000f00 */
[----:B------:R-:W-:-:S07]  /*0b80*/  MOV R16, 0xffffffff ;  /* 0xffffffff00107802 */ /* 0x000fce0000000f00 */
[----:B-12---:R-:W-:Y:S05]  /*0b90*/  WARPSYNC.COLLECTIVE R16, `(.L_x_3090) ;  /* 0x0000000010087348 */ /* 0x006fea0003c00000 */
[----:B------:R0:W3:Y:S02]  /*0ba0*/  SHFL.BFLY P1, R17, R19, R18, R21 ;  /* 0x0c00001213117389 */ /* 0x0000e40000020015 */
[----:B0123--:R-:W-:Y:S01]  /*0bb0*/  ENDCOLLECTIVE ;  /* 0x000000000000791b */ /* 0x00ffe20003800000 */
.L_x_3090:
[----:B------:R-:W-:Y:S01]  /*0bc0*/  HFMA2.MMA R18, -RZ, RZ, 0, 1.1920928955078125e-07 ;  /* 0x00000002ff127435 */ /* 0x000fe200000001ff */
[----:B------:R-:W-:-:S04]  /*0bd0*/  IMAD.MOV.U32 R9, RZ, RZ, R17 ;  /* 0x000000ffff097224 */ /* 0x000fc800078e0011 */
[----:B------:R-:W-:-:S05]  /*0be0*/  FADD R9, R10, R9 ;  /* 0x000000090a097221 */ /* 0x000fca0000000000 */
[----:B------:R-:W-:-:S07]  /*0bf0*/  MOV R19, R9 ;  /* 0x0000000900137202 */ /* 0x000fce0000000f00 */
[----:B------:R-:W-:Y:S05]  /*0c00*/  WARPSYNC.COLLECTIVE R16, `(.L_x_3091) ;  /* 0x0000000010087348 */ /* 0x000fea0003c00000 */
[----:B------:R0:W1:Y:S02]  /*0c10*/  SHFL.BFLY P1, R17, R19, R18, R21 ;  /* 0x0c00001213117389 */ /* 0x0000640000020015 */
[----:B01----:R-:W-:Y:S01]  /*0c20*/  ENDCOLLECTIVE ;  /* 0x000000000000791b */ /* 0x003fe20003800000 */
.L_x_3091:
[----:B------:R-:W-:Y:S01]  /*0c30*/  HFMA2.MMA R18, -RZ, RZ, 0, 2.384185791015625e-07 ;  /* 0x00000004ff127435 */ /* 0x000fe200000001ff */
[----:B------:R-:W-:-:S05]  /*0c40*/  MOV R12, R17 ;  /* 0x00000011000c7202 */ /* 0x000fca0000000f00 */
[----:B------:R-:W-:-:S04]  /*0c50*/  FADD R12, R9, R12 ;  /* 0x0000000c090c7221 */ /* 0x000fc80000000000 */
[----:B------:R-:W-:-:S07]  /*0c60*/  IMAD.MOV.U32 R19, RZ, RZ, R12 ;  /* 0x000000ffff137224 */ /* 0x000fce00078e000c */
[----:B------:R-:W-:Y:S05]  /*0c70*/  WARPSYNC.COLLECTIVE R16, `(.L_x_3092) ;  /* 0x0000000010087348 */ /* 0x000fea0003c00000 */
[----:B------:R0:W1:Y:S02]  /*0c80*/  SHFL.BFLY P1, R17, R19, R18, R21 ;  /* 0x0c00001213117389 */ /* 0x0000640000020015 */
[----:B01----:R-:W-:Y:S01]  /*0c90*/  ENDCOLLECTIVE ;  /* 0x000000000000791b */ /* 0x003fe20003800000 */
.L_x_3092:
[----:B------:R-:W-:Y:S01]  /*0ca0*/  IMAD.MOV.U32 R18, RZ, RZ, 0x8 ;  /* 0x00000008ff127424 */ /* 0x000fe200078e00ff */
[----:B------:R-:W-:-:S05]  /*0cb0*/  MOV R11, R17 ;  /* 0x00000011000b7202 */ /* 0x000fca0000000f00 */
[----:B------:R-:W-:-:S05]  /*0cc0*/  FADD R11, R12, R11 ;  /* 0x0000000b0c0b7221 */ /* 0x000fca0000000000 */
[----:B------:R-:W-:-:S07]  /*0cd0*/  MOV R19, R11 ;  /* 0x0000000b00137202 */ /* 0x000fce0000000f00 */
[----:B------:R-:W-:Y:S05]  /*0ce0*/  WARPSYNC.COLLECTIVE R16, `(.L_x_3093) ;  /* 0x0000000010087348 */ /* 0x000fea0003c00000 */
[----:B------:R0:W1:Y:S02]  /*0cf0*/  SHFL.BFLY P1, R17, R19, R18, R21 ;  /* 0x0c00001213117389 */ /* 0x0000640000020015 */
[----:B01----:R-:W-:Y:S01]  /*0d00*/  ENDCOLLECTIVE ;  /* 0x000000000000791b */ /* 0x003fe20003800000 */
.L_x_3093:
[----:B------:R-:W-:Y:S01]  /*0d10*/  HFMA2.MMA R18, -RZ, RZ, 0, 9.5367431640625e-07 ;  /* 0x00000010ff127435 */ /* 0x000fe200000001ff */
[----:B------:R-:W-:-:S05]  /*0d20*/  MOV R10, R17 ;  /* 0x00000011000a7202 */ /* 0x000fca0000000f00 */
[----:B------:R-:W-:-:S05]  /*0d30*/  FADD R10, R11, R10 ;  /* 0x0000000a0b0a7221 */ /* 0x000fca0000000000 */
[----:B------:R-:W-:-:S07]  /*0d40*/  MOV R19, R10 ;  /* 0x0000000a00137202 */ /* 0x000fce0000000f00 */
[----:B------:R-:W-:Y:S05]  /*0d50*/  WARPSYNC.COLLECTIVE R16, `(.L_x_3094) ;  /* 0x0000000010087348 */ /* 0x000fea0003c00000 */
[----:B------:R0:W1:Y:S02]  /*0d60*/  SHFL.BFLY P1, R17, R19, R18, R21 ;  /* 0x0c00001213117389 */ /* 0x0000640000020015 */
[----:B01----:R-:W-:Y:S01]  /*0d70*/  ENDCOLLECTIVE ;  /* 0x000000000000791b */ /* 0x003fe20003800000 */
.L_x_3094:
[----:B------:R-:W-:Y:S01]  /*0d80*/  HFMA2.MMA R18, -RZ, RZ, 0, 5.9604644775390625e-08 ;  /* 0x00000001ff127435 */ /* 0x000fe200000001ff */
[----:B------:R-:W-:Y:S01]  /*0d90*/  MOV R19, R8 ;  /* 0x0000000800137202 */ /* 0x000fe20000000f00 */
[----:B------:R-:W-:-:S09]  /*0da0*/  IMAD.MOV.U32 R9, RZ, RZ, R17 ;  /* 0x000000ffff097224 */ /* 0x000fd200078e0011 */
[----:B------:R-:W-:Y:S05]  /*0db0*/  WARPSYNC.COLLECTIVE R16, `(.L_x_3095) ;  /* 0x0000000010087348 */ /* 0x000fea0003c00000 */
[----:B------:R0:W1:Y:S02]  /*0dc0*/  SHFL.BFLY P1, R17, R19, R18, R21 ;  /* 0x0c00001213117389 */ /* 0x0000640000020015 */
[----:B01----:R-:W-:Y:S01]  /*0dd0*/  ENDCOLLECTIVE ;  /* 0x000000000000791b */ /* 0x003fe20003800000 */
.L_x_3095:
[----:B------:R-:W-:Y:S01]  /*0de0*/  HFMA2.MMA R18, -RZ, RZ, 0, 1.1920928955078125e-07 ;  /* 0x00000002ff127435 */ /* 0x000fe200000001ff */
[----:B------:R-:W-:-:S05]  /*0df0*/  MOV R11, R17 ;  /* 0x00000011000b7202 */ /* 0x000fca0000000f00 */
[----:B------:R-:W-:-:S04]  /*0e00*/  FADD R13, R8, R11 ;  /* 0x0000000b080d7221 */ /* 0x000fc80000000000 */
[----:B------:R-:W-:-:S07]  /*0e10*/  IMAD.MOV.U32 R19, RZ, RZ, R13 ;  /* 0x000000ffff137224 */ /* 0x000fce00078e000d */
[----:B------:R-:W-:Y:S05]  /*0e20*/  WARPSYNC.COLLECTIVE R16, `(.L_x_3096) ;  /* 0x0000000010087348 */ /* 0x000fea0003c00000 */
[----:B------:R0:W1:Y:S02]  /*0e30*/  SHFL.BFLY P1, R17, R19, R18, R21 ;  /* 0x0c00001213117389 */ /* 0x0000640000020015 */
[----:B01----:R-:W-:Y:S01]  /*0e40*/  ENDCOLLECTIVE ;  /* 0x000000000000791b */ /* 0x003fe20003800000 */
.L_x_3096:
[----:B------:R-:W-:Y:S01]  /*0e50*/  IMAD.MOV.U32 R18, RZ, RZ, 0x4 ;  /* 0x00000004ff127424 */ /* 0x000fe200078e00ff */
[----:B------:R-:W-:-:S05]  /*0e60*/  MOV R14, R17 ;  /* 0x00000011000e7202 */ /* 0x000fca0000000f00 */
[----:B------:R-:W-:-:S05]  /*0e70*/  FADD R14, R13, R14 ;  /* 0x0000000e0d0e7221 */ /* 0x000fca0000000000 */
[----:B------:R-:W-:-:S07]  /*0e80*/  MOV R19, R14 ;  /* 0x0000000e00137202 */ /* 0x000fce0000000f00 */
[----:B------:R-:W-:Y:S05]  /*0e90*/  WARPSYNC.COLLECTIVE R16, `(.L_x_3097) ;  /* 0x0000000010087348 */ /* 0x000fea0003c00000 */
[----:B------:R0:W1:Y:S02]  /*0ea0*/  SHFL.BFLY P1, R17, R19, R18, R21 ;  /* 0x0c00001213117389 */ /* 0x0000640000020015 */
[----:B01----:R-:W-:Y:S01]  /*0eb0*/  ENDCOLLECTIVE ;  /* 0x000000000000791b */ /* 0x003fe20003800000 */
.L_x_3097:
[----:B------:R-:W-:Y:S01]  /*0ec0*/  HFMA2.MMA R18, -RZ, RZ, 0, 4.76837158203125e-07 ;  /* 0x00000008ff127435 */ /* 0x000fe200000001ff */
[----:B------:R-:W-:-:S05]  /*0ed0*/  MOV R15, R17 ;  /* 0x00000011000f7202 */ /* 0x000fca0000000f00 */
[----:B------:R-:W-:-:S05]  /*0ee0*/  FADD R15, R14, R15 ;  /* 0x0000000f0e0f7221 */ /* 0x000fca0000000000 */
[----:B------:R-:W-:-:S07]  /*0ef0*/  MOV R19, R15 ;  /* 0x0000000f00137202 */ /* 0x000fce0000000f00 */
[----:B------:R-:W-:Y:S05]  /*0f00*/  WARPSYNC.COLLECTIVE R16, `(.L_x_3098) ;  /* 0x0000000010087348 */ /* 0x000fea0003c00000 */
[----:B------:R0:W1:Y:S02]  /*0f10*/  SHFL.BFLY P1, R17, R19, R18, R21 ;  /* 0x0c00001213117389 */ /* 0x0000640000020015 */
[----:B01----:R-:W-:Y:S01]  /*0f20*/  ENDCOLLECTIVE ;  /* 0x000000000000791b */ /* 0x003fe20003800000 */
.L_x_3098:
[----:B------:R-:W-:Y:S01]  /*0f30*/  HFMA2.MMA R18, -RZ, RZ, 0, 9.5367431640625e-07 ;  /* 0x00000010ff127435 */ /* 0x000fe200000001ff */
[----:B------:R-:W-:-:S04]  /*0f40*/  IMAD.MOV.U32 R8, RZ, RZ, R17 ;  /* 0x000000ffff087224 */ /* 0x000fc800078e0011 */
[----:B------:R-:W-:-:S05]  /*0f50*/  FADD R8, R15, R8 ;  /* 0x000000080f087221 */ /* 0x000fca0000000000 */
[----:B------:R-:W-:-:S07]  /*0f60*/  MOV R19, R8 ;  /* 0x0000000800137202 */ /* 0x000fce0000000f00 */
[----:B------:R-:W-:Y:S05]  /*0f70*/  WARPSYNC.COLLECTIVE R16, `(.L_x_3099) ;  /* 0x0000000010087348 */ /* 0x000fea0003c00000 */
[----:B------:R0:W1:Y:S02]  /*0f80*/  SHFL.BFLY P1, R17, R19, R18, R21 ;  /* 0x0c00001213117389 */ /* 0x0000640000020015 */
[----:B01----:R-:W-:Y:S01]  /*0f90*/  ENDCOLLECTIVE ;  /* 0x000000000000791b */ /* 0x003fe20003800000 */
.L_x_3099:
[----:B------:R-:W-:Y:S01]  /*0fa0*/  MOV R13, R17 ;  /* 0x00000011000d7202 */ /* 0x000fe20000000f00 */
[----:B------:R-:W-:Y:S06]  /*0fb0*/  BRA `(.L_x_3100) ;  /* 0xfffffff8006c7947 */ /* 0x000fec000383ffff */
.L_x_3101:
        /* <DEDUP_REMOVED lines=12> */
.L_x_7919:


//--------------------- .text._ZN18transformer_engine13normalization19ln_bwd_tuned_kernelINS0_13Kernel_traitsI6__halfS3_S3_fjLj40960ELj4ELj1ELj8ELj16ENS0_18Kernel_traits_baseILj40960ES3_S3_S3_fjLj256EEEEEEEvNS0_20BackwardKernelParamsE --------------------------
	.section	.text._ZN18transformer_engine13normalization19ln_bwd_tuned_kernelINS0_13Kernel_traitsI6__halfS3_S3_fjLj40960ELj4ELj1ELj8ELj16ENS0_18Kernel_traits_baseILj40960ES3_S3_S3_fjLj256EEEEEEEvNS0_20BackwardKernelParamsE,"ax",@progbits
	.align	128
        .global         _ZN18transformer_engine13normalization19ln_bwd_tuned_kernelINS0_13Kernel_traitsI6__halfS3_S3_fjLj40960ELj4ELj1ELj8ELj16ENS0_18Kernel_traits_baseILj40960ES3_S3_S3_fjLj256EEEEEEEvNS0_20BackwardKernelParamsE
        .type           _ZN18transformer_engine13normalization19ln_bwd_tuned_kernelINS0_13Kernel_traitsI6__halfS3_S3_fjLj40960ELj4ELj1ELj8ELj16ENS0_18Kernel_traits_baseILj40960ES3_S3_S3_fjLj256EEEEEEEvNS0_20BackwardKernelParamsE,@function
        .size           _ZN18transformer_engine13normalization19ln_bwd_tuned_kernelINS0_13Kernel_traitsI6__halfS3_S3_fjLj40960ELj4ELj1ELj8ELj16ENS0_18Kernel_traits_baseILj40960ES3_S3_S3_fjLj256EEEEEEEvNS0_20BackwardKernelParamsE,(.L_x_7920 - _ZN18transformer_engine13normalization19ln_bwd_tuned_kernelINS0_13Kernel_traitsI6__halfS3_S3_fjLj40960ELj4ELj1ELj8ELj16ENS0_18Kernel_traits_baseILj40960ES3_S3_S3_fjLj256EEEEEEEvNS0_20BackwardKernelParamsE)
        .other          _ZN18transformer_engine13normalization19ln_bwd_tuned_kernelINS0_13Kernel_traitsI6__halfS3_S3_fjLj40960ELj4ELj1ELj8ELj16ENS0_18Kernel_traits_baseILj40960ES3_S3_S3_fjLj256EEEEEEEvNS0_20BackwardKernelParamsE,@"STO_CUDA_ENTRY STV_DEFAULT"
_ZN18transformer_engine13normalization19ln_bwd_tuned_kernelINS0_13Kernel_traitsI6__halfS3_S3_fjLj40960ELj4ELj1ELj8ELj16ENS0_18Kernel_traits_baseILj40960ES3_S3_S3_fjLj256EEEEEEEvNS0_20BackwardKernelParamsE:
.text._ZN18transformer_engine13normalization19ln_bwd_tuned_kernelINS0_13Kernel_traitsI6__halfS3_S3_fjLj40960ELj4ELj1ELj8ELj16ENS0_18Kernel_traits_baseILj40960ES3_S3_S3_fjLj256EEEEEEEvNS0_20BackwardKernelParamsE:
        /* <DEDUP_REMOVED lines=61> */
[----:B------:R-:W5:Y:S01]  /*03d0*/  LDG.E.128 R20, desc[UR6][R2.64+0x10000] ;  /* 0x0100000602147981 */ /* 0x000f62000c1e1d00 */
        /* <DEDUP_REMOVED lines=24> */
[----:B------:R-:W-:Y:S01]  /*0560*/  CS2R R120, SRZ ;  /* 0x0000000000787805 */ /* 0x000fe2000001ff00 */
[----:B--2---:R-:W-:Y:S02]  /*0570*/  HADD2.F32 R163, -RZ, R5.H0_H0 ;  /* 0x20000005ffa37230 */ /* 0x004fe40000004100 */
[----:B------:R-:W-:Y:S02]  /*0580*/  HADD2.F32 R159, -RZ, R7.H0_H0 ;  /* 0x20000007ff9f7230 */ /* 0x000fe40000004100 */
[----:B---3--:R-:W-:-:S02]  /*0590*/  HADD2.F32 R155, -RZ, R9.H0_H0 ;  /* 0x20000009ff9b7230 */ /* 0x008fc40000004100 */
[C---:B------:R-:W-:Y:S01]  /*05a0*/  FADD R163, R126.reuse, R163 ;  /* 0x000000a37ea37221 */ /* 0x040fe20000000000 */
        /* <DEDUP_REMOVED lines=10> */
[----:B------:R-:W-:Y:S02]  /*0650*/  HADD2.F32 R131, -RZ, R21.H0_H0 ;  /* 0x20000015ff837230 */ /* 0x000fe40000004100 */
        /* <DEDUP_REMOVED lines=59> */
[----:B------:R-:W-:-:S02]  /*0a10*/  HADD2.F32 R127, -RZ, R23.H0_H0 ;  /* 0x20000017ff7f7230 */ /* 0x000fc40000004100 */
[C---:B------:R-:W-:Y:S01]  /*0a20*/  FADD R129, R126.reuse, R129 ;  /* 0x000000817e817221 */ /* 0x040fe20000000000 */
[----:B------:R-:W-:Y:S02]  /*0a30*/  HADD2.F32 R23, -RZ, R23.H1_H1 ;  /* 0x30000017ff177230 */ /* 0x000fe40000004100 */
[C---:B------:R-:W-:Y:S01]  /*0a40*/  FADD R128, R126.reuse, R41 ;  /* 0x000000297e807221 */ /* 0x040fe20000000000 */
[----:B------:R-:W-:Y:S01]  /*0a50*/  CS2R R40, SRZ ;  /* 0x0000000000287805 */ /* 0x000fe2000001ff00 */
[C---:B------:R-:W-:Y:S01]  /*0a60*/  FADD R127, R126.reuse, R127 ;  /* 0x0000007f7e7f7221 */ /* 0x040fe20000000000 */
[----:B------:R-:W-:Y:S01]  /*0a70*/  CS2R R38, SRZ ;  /* 0x0000000000267805 */ /* 0x000fe2000001ff00 */
[----:B------:R-:W-:Y:S01]  /*0a80*/  FADD R126, R126, R23 ;  /* 0x000000177e7e7221 */ /* 0x000fe20000000000 */
        /* <DEDUP_REMOVED lines=17> */
[----:B------:R-:W-:-:S07]  /*0ba0*/  CS2R R2, SRZ ;  /* 0x0000000000027805 */ /* 0x000fce000001ff00 */
.L_x_3108:
[----:B0-----:R-:W0:Y:S01]  /*0bb0*/  LDC.64 R88, c[0x0][0x220] ;  /* 0x00008800ff587b82 */ /* 0x001e220000000a00 */
[----:B------:R-:W-:-:S07]  /*0bc0*/  IMAD R174, R125, 0x1400, R166 ;  /* 0x000014007dae7824 */ /* 0x000fce00078e02a6 */
[----:B------:R-:W1:Y:S08]  /*0bd0*/  LDC.64 R92, c[0x0][0x258] ;  /* 0x00009600ff5c7b82 */ /* 0x000e700000000a00 */
[----:B------:R-:W2:Y:S08]  /*0be0*/  LDC.64 R94, c[0x0][0x228] ;  /* 0x00008a00ff5e7b82 */ /* 0x000eb00000000a00 */
[----:B------:R-:W3:Y:S01]  /*0bf0*/  LDC.64 R176, c[0x0][0x230] ;  /* 0x00008c00ffb07b82 */ /* 0x000ee20000000a00 */
[C---:B------:R-:W-:Y:S01]  /*0c00*/  IADD3 R173, R174.reuse, 0x400, RZ ;  /* 0x00000400aead7810 */ /* 0x040fe20007ffe0ff */
[C---:B0-----:R-:W-:Y:S01]  /*0c10*/  IMAD.WIDE.U32 R56, R174.reuse, 0x10, R88 ;  /* 0x00000010ae387825 */ /* 0x041fe200078e0058 */
[----:B------:R-:W-:-:S02]  /*0c20*/  IADD3 R172, R174, 0x800, RZ ;  /* 0x00000800aeac7810 */ /* 0x000fc40007ffe0ff */
[C---:B------:R-:W-:Y:S02]  /*0c30*/  IADD3 R171, R174.reuse, 0xc00, RZ ;  /* 0x00000c00aeab7810 */ /* 0x040fe40007ffe0ff */
[----:B------:R-:W-:Y:S01]  /*0c40*/  IADD3 R170, R174, 0x1000, RZ ;  /* 0x00001000aeaa7810 */ /* 0x000fe20007ffe0ff */
[C---:B------:R-:W-:Y:S01]  /*0c50*/  IMAD.WIDE.U32 R64, R173.reuse, 0x10, R88 ;  /* 0x00000010ad407825 */ /* 0x040fe200078e0058 */
[----:B------:R-:W4:Y:S03]  /*0c60*/  LDG.E.128 R56, desc[UR6][R56.64] ;  /* 0x0000000638387981 */ /* 0x000f26000c1e1d00 */
[----:B-1----:R-:W-:Y:S02]  /*0c70*/  IMAD.WIDE.U32 R68, R173, 0x10, R92 ;  /* 0x00000010ad447825 */ /* 0x002fe400078e005c */
[----:B------:R-:W5:Y:S02]  /*0c80*/  LDG.E.128 R64, desc[UR6][R64.64] ;  /* 0x0000000640407981 */ /* 0x000f64000c1e1d00 */
[----:B------:R-:W-:-:S02]  /*0c90*/  IMAD.WIDE.U32 R72, R172, 0x10, R88 ;  /* 0x00000010ac487825 */ /* 0x000fc400078e0058 */
[----:B------:R-:W5:Y:S02]  /*0ca0*/  LDG.E.128 R68, desc[UR6][R68.64] ;  /* 0x0000000644447981 */ /* 0x000f64000c1e1d00 */
[C---:B------:R-:W-:Y:S02]  /*0cb0*/  IMAD.WIDE.U32 R80, R171.reuse, 0x10, R88 ;  /* 0x00000010ab507825 */ /* 0x040fe400078e0058 */
[----:B------:R-:W5:Y:S02]  /*0cc0*/  LDG.E.128 R72, desc[UR6][R72.64] ;  /* 0x0000000648487981 */ /* 0x000f64000c1e1d00 */
[--C-:B------:R-:W-:Y:S02]  /*0cd0*/  IMAD.WIDE.U32 R84, R171, 0x10, R92.reuse ;  /* 0x00000010ab547825 */ /* 0x100fe400078e005c */
[----:B------:R-:W5:Y:S02]  /*0ce0*/  LDG.E.128 R80, desc[UR6][R80.64] ;  /* 0x0000000650507981 */ /* 0x000f64000c1e1d00 */
[----:B------:R-:W-:-:S02]  /*0cf0*/  IMAD.WIDE.U32 R60, R174, 0x10, R92 ;  /* 0x00000010ae3c7825 */ /* 0x000fc400078e005c */
[----:B------:R-:W5:Y:S02]  /*0d00*/  LDG.E.128 R84, desc[UR6][R84.64] ;  /* 0x0000000654547981 */ /* 0x000f64000c1e1d00 */
[----:B------:R-:W-:Y:S02]  /*0d10*/  IMAD.WIDE.U32 R88, R170, 0x10, R88 ;  /* 0x00000010aa587825 */ /* 0x000fe400078e0058 */
[----:B------:R-:W5:Y:S02]  /*0d20*/  LDG.E.128 R60, desc[UR6][R60.64] ;  /* 0x000000063c3c7981 */ /* 0x000f64000c1e1d00 */
[----:B--2---:R-:W-:Y:S02]  /*0d30*/  IMAD.WIDE R178, R125, 0x4, R94 ;  /* 0x000000047db27825 */ /* 0x004fe400078e025e */
[----:B------:R-:W2:Y:S02]  /*0d40*/  LDG.E.128 R88, desc[UR6][R88.64] ;  /* 0x0000000658587981 */ /* 0x000ea4000c1e1d00 */
[----:B------:R-:W-:-:S02]  /*0d50*/  IMAD.WIDE.U32 R76, R172, 0x10, R92 ;  /* 0x00000010ac4c7825 */ /* 0x000fc400078e005c */
[----:B------:R-:W2:Y:S02]  /*0d60*/  LDG.E R178, desc[UR6][R178.64] ;  /* 0x00000006b2b27981 */ /* 0x000ea4000c1e1900 */
[----:B------:R-:W-:Y:S02]  /*0d70*/  IMAD.WIDE.U32 R92, R170, 0x10, R92 ;  /* 0x00000010aa5c7825 */ /* 0x000fe400078e005c */
[----:B------:R-:W2:Y:S02]  /*0d80*/  LDG.E.128 R76, desc[UR6][R76.64] ;  /* 0x000000064c4c7981 */ /* 0x000ea4000c1e1d00 */
[----:B---3--:R-:W-:Y:S02]  /*0d90*/  IMAD.WIDE R176, R125, 0x4, R176 ;  /* 0x000000047db07825 */ /* 0x008fe400078e02b0 */
[----:B------:R-:W3:Y:S04]  /*0da0*/  LDG.E.128 R92, desc[UR6][R92.64] ;  /* 0x000000065c5c7981 */ /* 0x000ee8000c1e1d00 */
[----:B------:R-:W3:Y:S01]  /*0db0*/  LDG.E R169, desc[UR6][R176.64] ;  /* 0x00000006b0a97981 */ /* 0x000ee2000c1e1900 */
[----:B------:R-:W-:Y:S01]  /*0dc0*/  LOP3.LUT P0, RZ, R0, 0xff, RZ, 0xc0, !PT ;  /* 0x000000ff00ff7812 */ /* 0x000fe2000780c0ff */
[----:B------:R-:W-:Y:S01]  /*0dd0*/  UMOV UR4, 0xffffffff ;  /* 0xffffffff00047882 */ /* 0x000fe20000000000 */
[----:B------:R-:W-:Y:S01]  /*0de0*/  ISETP.NE.AND P2, PT, R167, RZ, PT ;  /* 0x000000ffa700720c */ /* 0x000fe20003f45270 */
[----:B----4-:R-:W-:-:S02]  /*0df0*/  HADD2.F32 R221, -RZ, R59.H0_H0 ;  /* 0x2000003bffdd7230 */ /* 0x010fc40000004100 */
[----:B------:R-:W-:Y:S02]  /*0e00*/  HADD2.F32 R211, -RZ, R56.H0_H0 ;  /* 0x20000038ffd37230 */ /* 0x000fe40000004100 */
[--C-:B------:R-:W-:Y:S02]  /*0e10*/  HADD2.F32 R215, -RZ, R57.reuse.H0_H0 ;  /* 0x20000039ffd77230 */ /* 0x100fe40000004100 */
[----:B------:R-:W-:Y:S02]  /*0e20*/  HADD2.F32 R57, -RZ, R57.H1_H1 ;  /* 0x30000039ff397230 */ /* 0x000fe40000004100 */
[--C-:B-----5:R-:W-:Y:S02]  /*0e30*/  HADD2.F32 R223, -RZ, R65.reuse.H0_H0 ;  /* 0x20000041ffdf7230 */ /* 0x120fe40000004100 */
[----:B------:R-:W-:Y:S02]  /*0e40*/  HADD2.F32 R225, -RZ, R65.H1_H1 ;  /* 0x30000041ffe17230 */ /* 0x000fe40000004100 */
[----:B------:R-:W-:-:S02]  /*0e50*/  HADD2.F32 R182, -RZ, R69.H0_H0 ;  /* 0x20000045ffb67230 */ /* 0x000fc40000004100 */
[----:B------:R-:W-:Y:S02]  /*0e60*/  HADD2.F32 R181, -RZ, R69.H1_H1 ;  /* 0x30000045ffb57230 */ /* 0x000fe40000004100 */
[----:B------:R-:W-:Y:S02]  /*0e70*/  HADD2.F32 R213, -RZ, R56.H1_H1 ;  /* 0x30000038ffd57230 */ /* 0x000fe40000004100 */
[----:B------:R-:W-:Y:S02]  /*0e80*/  HADD2.F32 R59, -RZ, R59.H1_H1 ;  /* 0x3000003bff3b7230 */ /* 0x000fe40000004100 */
[--C-:B------:R-:W-:Y:S02]  /*0e90*/  HADD2.F32 R206, -RZ, R85.reuse.H0_H0 ;  /* 0x20000055ffce7230 */ /* 0x100fe40000004100 */
[----:B------:R-:W-:Y:S02]  /*0ea0*/  HADD2.F32 R69, -RZ, R85.H1_H1 ;  /* 0x30000055ff457230 */ /* 0x000fe40000004100 */
[----:B------:R-:W-:-:S02]  /*0eb0*/  HADD2.F32 R214, -RZ, R87.H0_H0 ;  /* 0x20000057ffd67230 */ /* 0x000fc40000004100 */
[----:B------:R-:W-:Y:S02]  /*0ec0*/  HADD2.F32 R65, -RZ, R87.H1_H1 ;  /* 0x30000057ff417230 */ /* 0x000fe40000004100 */
[----:B------:R-:W-:Y:S02]  /*0ed0*/  HADD2.F32 R209, -RZ, R60.H0_H0 ;  /* 0x2000003cffd17230 */ /* 0x000fe40000004100 */
[--C-:B--2---:R-:W-:Y:S02]  /*0ee0*/  HADD2.F32 R85, -RZ, R88.reuse.H0_H0 ;  /* 0x20000058ff557230 */ /* 0x104fe40000004100 */
[----:B------:R-:W-:Y:S02]  /*0ef0*/  HADD2.F32 R87, -RZ, R88.H1_H1 ;  /* 0x30000058ff577230 */ /* 0x000fe40000004100 */
[C---:B------:R-:W-:Y:S01]  /*0f00*/  FADD R88, -R178.reuse, R221 ;  /* 0x000000ddb2587221 */ /* 0x040fe20000000100 */
[--C-:B------:R-:W-:Y:S02]  /*0f10*/  HADD2.F32 R205, -RZ, R61.reuse.H0_H0 ;  /* 0x2000003dffcd7230 */ /* 0x100fe40000004100 */
[----:B------:R-:W-:Y:S01]  /*0f20*/  FADD R0, -R178, R211 ;  /* 0x000000d3b2007221 */ /* 0x000fe20000000100 */
[----:B------:R-:W-:-:S02]  /*0f30*/  HADD2.F32 R203, -RZ, R61.H1_H1 ;  /* 0x3000003dffcb7230 */ /* 0x000fc40000004100 */
[----:B------:R-:W-:Y:S01]  /*0f40*/  FADD R244, -R178, R57 ;  /* 0x00000039b2f47221 */ /* 0x000fe20000000100 */
[--C-:B------:R-:W-:Y:S02]  /*0f50*/  HADD2.F32 R195, -RZ, R63.reuse.H0_H0 ;  /* 0x2000003fffc37230 */ /* 0x100fe40000004100 */
[----:B------:R-:W-:Y:S02]  /*0f60*/  HADD2.F32 R191, -RZ, R63.H1_H1 ;  /* 0x3000003fffbf7230 */ /* 0x000fe40000004100 */
[----:B------:R-:W-:Y:S02]  /*0f70*/  HADD2.F32 R61, -RZ, R64.H0_H0 ;  /* 0x20000040ff3d7230 */ /* 0x000fe40000004100 */
[----:B------:R-:W-:Y:S02]  /*0f80*/  HADD2.F32 R212, -RZ, R83.H0_H0 ;  /* 0x20000053ffd47230 */ /* 0x000fe40000004100 */
[--C-:B------:R-:W-:Y:S02]  /*0f90*/  HADD2.F32 R201, -RZ, R62.reuse.H0_H0 ;  /* 0x2000003effc97230 */ /* 0x100fe40000004100 */
[----:B------:R-:W-:-:S02]  /*0fa0*/  HADD2.F32 R199, -RZ, R62.H1_H1 ;  /* 0x3000003effc77230 */ /* 0x000fc40000004100 */
[----:B------:R-:W-:Y:S02]  /*0fb0*/  HADD2.F32 R63, -RZ, R64.H1_H1 ;  /* 0x30000040ff3f7230 */ /* 0x000fe40000004100 */
[----:B------:R-:W-:Y:S02]  /*0fc0*/  HADD2.F32 R239, -RZ, R73.H0_H0 ;  /* 0x20000049ffef7230 */ /* 0x000fe40000004100 */
[----:B------:R-:W-:Y:S02]  /*0fd0*/  HADD2.F32 R245, -RZ, R75.H0_H0 ;  /* 0x2000004bfff57230 */ /* 0x000fe40000004100 */
[--C-:B------:R-:W-:Y:S02]  /*0fe0*/  HADD2.F32 R190, -RZ, R77.reuse.H0_H0 ;  /* 0x2000004dffbe7230 */ /* 0x100fe40000004100 */
[----:B------:R-:W-:Y:S02]  /*0ff0*/  HADD2.F32 R189, -RZ, R77.H1_H1 ;  /* 0x3000004dffbd7230 */ /* 0x000fe40000004100 */
[----:B------:R-:W-:-:S02]  /*1000*/  HADD2.F32 R198, -RZ, R79.H0_H0 ;  /* 0x2000004fffc67230 */ /* 0x000fc40000004100 */
[----:B------:R-:W-:Y:S02]  /*1010*/  HADD2.F32 R197, -RZ, R79.H1_H1 ;  /* 0x3000004fffc57230 */ /* 0x000fe40000004100 */
[----:B------:R-:W-:Y:S02]  /*1020*/  HADD2.F32 R247, -RZ, R81.H0_H0 ;  /* 0x20000051fff77230 */ /* 0x000fe40000004100 */
[----:B------:R-:W-:Y:S02]  /*1030*/  HADD2.F32 R83, -RZ, R83.H1_H1 ;  /* 0x30000053ff537230 */ /* 0x000fe40000004100 */
[----:B------:R-:W-:Y:S02]  /*1040*/  HADD2.F32 R220, -RZ, R89.H0_H0 ;  /* 0x20000059ffdc7230 */ /* 0x000fe40000004100 */
[----:B------:R-:W-:Y:S02]  /*1050*/  HADD2.F32 R228, -RZ, R91.H0_H0 ;  /* 0x2000005bffe47230 */ /* 0x000fe40000004100 */
[----:B---3--:R-:W-:Y:S01]  /*1060*/  FMUL R88, R169, R88 ;  /* 0x00000058a9587220 */ /* 0x008fe20000400000 */
[----:B------:R-:W-:-:S02]  /*1070*/  HADD2.F32 R217, -RZ, R58.H0_H0 ;  /* 0x2000003affd97230 */ /* 0x000fc40000004100 */
[----:B------:R-:W-:Y:S02]  /*1080*/  HADD2.F32 R219, -RZ, R58.H1_H1 ;  /* 0x3000003affdb7230 */ /* 0x000fe40000004100 */
[----:B------:R-:W-:Y:S02]  /*1090*/  HADD2.F32 R207, -RZ, R60.H1_H1 ;  /* 0x3000003cffcf7230 */ /* 0x000fe40000004100 */
[--C-:B------:R-:W-:Y:S02]  /*10a0*/  HADD2.F32 R227, -RZ, R66.reuse.H0_H0 ;  /* 0x20000042ffe37230 */ /* 0x100fe40000004100 */
[----:B------:R-:W-:Y:S02]  /*10b0*/  HADD2.F32 R229, -RZ, R66.H1_H1 ;  /* 0x30000042ffe57230 */ /* 0x000fe40000004100 */
[--C-:B------:R-:W-:Y:S02]  /*10c0*/  HADD2.F32 R231, -RZ, R67.reuse.H0_H0 ;  /* 0x20000043ffe77230 */ /* 0x100fe40000004100 */
[----:B------:R-:W-:-:S02]  /*10d0*/  HADD2.F32 R233, -RZ, R67.H1_H1 ;  /* 0x30000043ffe97230 */ /* 0x000fc40000004100 */
[--C-:B------:R-:W-:Y:S02]  /*10e0*/  HADD2.F32 R235, -RZ, R72.reuse.H0_H0 ;  /* 0x20000048ffeb7230 */ /* 0x100fe40000004100 */
[----:B------:R-:W-:Y:S02]  /*10f0*/  HADD2.F32 R237, -RZ, R72.H1_H1 ;  /* 0x30000048ffed7230 */ /* 0x000fe40000004100 */
[----:B------:R-:W-:Y:S02]  /*1100*/  HADD2.F32 R73, -RZ, R73.H1_H1 ;  /* 0x30000049ff497230 */ /* 0x000fe40000004100 */
[--C-:B------:R-:W-:Y:S02]  /*1110*/  HADD2.F32 R241, -RZ, R74.reuse.H0_H0 ;  /* 0x2000004afff17230 */ /* 0x100fe40000004100 */
[----:B------:R-:W-:Y:S02]  /*1120*/  HADD2.F32 R243, -RZ, R74.H1_H1 ;  /* 0x3000004afff37230 */ /* 0x000fe40000004100 */
        /* <DEDUP_REMOVED lines=12> */
[----:B------:R-:W-:Y:S01]  /*11f0*/  FMUL R95, R165, R209 ;  /* 0x000000d1a55f7220 */ /* 0x000fe20000400000 */
[----:B------:R-:W-:-:S02]  /*1200*/  HADD2.F32 R177, -RZ, R71.H0_H0 ;  /* 0x20000047ffb17230 */ /* 0x000fc40000004100 */
[C---:B------:R-:W-:Y:S01]  /*1210*/  FADD R250, -R178.reuse, R213 ;  /* 0x000000d5b2fa7221 */ /* 0x040fe20000000100 */
[----:B------:R-:W-:Y:S02]  /*1220*/  HADD2.F32 R179, -RZ, R71.H1_H1 ;  /* 0x30000047ffb37230 */ /* 0x000fe40000004100 */
[----:B------:R-:W-:Y:S01]  /*1230*/  FMUL R0, R169, R0 ;  /* 0x00000000a9007220 */ /* 0x000fe20000400000 */
[--C-:B------:R-:W-:Y:S02]  /*1240*/  HADD2.F32 R210, -RZ, R86.reuse.H0_H0 ;  /* 0x20000056ffd27230 */ /* 0x100fe40000004100 */
[----:B------:R-:W-:Y:S02]  /*1250*/  HADD2.F32 R67, -RZ, R86.H1_H1 ;  /* 0x30000056ff437230 */ /* 0x000fe40000004100 */
[----:B------:R-:W-:Y:S01]  /*1260*/  FADD R86, -R178, R59 ;  /* 0x0000003bb2567221 */ /* 0x000fe20000000100 */
[--C-:B------:R-:W-:Y:S02]  /*1270*/  HADD2.F32 R202, -RZ, R84.reuse.H0_H0 ;  /* 0x20000054ffca7230 */ /* 0x100fe40000004100 */
[----:B------:R-:W-:-:S02]  /*1280*/  HADD2.F32 R71, -RZ, R84.H1_H1 ;  /* 0x30000054ff477230 */ /* 0x000fc40000004100 */
[C---:B------:R-:W-:Y:S01]  /*1290*/  FADD R84, -R178.reuse, R61 ;  /* 0x0000003db2547221 */ /* 0x040fe20000000100 */
[--C-:B------:R-:W-:Y:S02]  /*12a0*/  HADD2.F32 R180, -RZ, R70.reuse.H0_H0 ;  /* 0x20000046ffb47230 */ /* 0x100fe40000004100 */
[----:B------:R-:W-:Y:S01]  /*12b0*/  FADD R226, -R178, R83 ;  /* 0x00000053b2e27221 */ /* 0x000fe20000000100 */
[----:B------:R-:W-:Y:S02]  /*12c0*/  HADD2.F32 R175, -RZ, R70.H1_H1 ;  /* 0x30000046ffaf7230 */ /* 0x000fe40000004100 */
[--C-:B------:R-:W-:Y:S02]  /*12d0*/  HADD2.F32 R66, -RZ, R94.reuse.H0_H0 ;  /* 0x2000005eff427230 */ /* 0x100fe40000004100 */
[----:B------:R-:W-:Y:S02]  /*12e0*/  HADD2.F32 R59, -RZ, R94.H1_H1 ;  /* 0x3000005eff3b7230 */ /* 0x000fe40000004100 */
[----:B------:R-:W-:Y:S01]  /*12f0*/  FMUL R94, R169, R244 ;  /* 0x000000f4a95e7220 */ /* 0x000fe20000400000 */
[----:B------:R-:W-:-:S02]  /*1300*/  HADD2.F32 R187, -RZ, R68.H0_H0 ;  /* 0x20000044ffbb7230 */ /* 0x000fc40000004100 */
[C---:B------:R-:W-:Y:S01]  /*1310*/  FADD R176, -R178.reuse, R215 ;  /* 0x000000d7b2b07221 */ /* 0x040fe20000000100 */
[----:B------:R-:W-:Y:S02]  /*1320*/  HADD2.F32 R183, -RZ, R68.H1_H1 ;  /* 0x30000044ffb77230 */ /* 0x000fe40000004100 */
[C---:B------:R-:W-:Y:S01]  /*1330*/  FADD R72, -R178.reuse, R217 ;  /* 0x000000d9b2487221 */ /* 0x040fe20000000100 */
[--C-:B------:R-:W-:Y:S02]  /*1340*/  HADD2.F32 R186, -RZ, R76.reuse.H0_H0 ;  /* 0x2000004cffba7230 */ /* 0x100fe40000004100 */
[C---:B------:R-:W-:Y:S01]  /*1350*/  FADD R90, -R178.reuse, R219 ;  /* 0x000000dbb25a7221 */ /* 0x040fe20000000100 */
[----:B------:R-:W-:Y:S02]  /*1360*/  HADD2.F32 R185, -RZ, R76.H1_H1 ;  /* 0x3000004cffb97230 */ /* 0x000fe40000004100 */
[----:B------:R-:W-:Y:S01]  /*1370*/  FADD R82, -R178, R63 ;  /* 0x0000003fb2527221 */ /* 0x000fe20000000100 */
[----:B------:R-:W-:-:S02]  /*1380*/  HADD2.F32 R194, -RZ, R78.H0_H0 ;  /* 0x2000004effc27230 */ /* 0x000fc40000004100 */
[C---:B------:R-:W-:Y:S01]  /*1390*/  FADD R80, -R178.reuse, R223 ;  /* 0x000000dfb2507221 */ /* 0x040fe20000000100 */
[----:B------:R-:W-:Y:S02]  /*13a0*/  HADD2.F32 R193, -RZ, R78.H1_H1 ;  /* 0x3000004effc17230 */ /* 0x000fe40000004100 */
[C---:B------:R-:W-:Y:S01]  /*13b0*/  FADD R78, -R178.reuse, R225 ;  /* 0x000000e1b24e7221 */ /* 0x040fe20000000100 */
[--C-:B------:R-:W-:Y:S02]  /*13c0*/  HADD2.F32 R70, -RZ, R93.reuse.H0_H0 ;  /* 0x2000005dff467230 */ /* 0x100fe40000004100 */
        /* <DEDUP_REMOVED lines=29> */
[----:B------:R-:W-:Y:S01]  /*15a0*/  FADD R110, R195, R110 ;  /* 0x0000006ec36e7221 */ /* 0x000fe20000000000 */
[-C--:B------:R-:W-:Y:S01]  /*15b0*/  FFMA R111, R88, R195.reuse, R111 ;  /* 0x000000c3586f7223 */ /* 0x080fe2000000006f */
[----:B------:R-:W-:Y:S01]  /*15c0*/  FMUL R83, R159, R195 ;  /* 0x000000c39f537220 */ /* 0x000fe20000400000 */
[----:B------:R-:W-:Y:S01]  /*15d0*/  FADD R244, RZ, R95 ;  /* 0x0000005ffff47221 */ /* 0x000fe20000000000 */
[----:B------:R-:W-:Y:S01]  /*15e0*/  FMUL R178, R169, R250 ;  /* 0x000000faa9b27220 */ /* 0x000fe20000400000 */
[----:B------:R-:W-:Y:S01]  /*15f0*/  FFMA R195, R0, R95, RZ ;  /* 0x0000005f00c37223 */ /* 0x000fe200000000ff */
[----:B------:R-:W-:Y:S01]  /*1600*/  FMUL R91, R163, R205 ;  /* 0x000000cda35b7220 */ /* 0x000fe20000400000 */
[----:B------:R-:W-:Y:S01]  /*1610*/  FADD R244, R244, R93 ;  /* 0x0000005df4f47221 */ /* 0x000fe20000000000 */
[----:B------:R-:W-:Y:S01]  /*1620*/  FMUL R176, R169, R176 ;  /* 0x000000b0a9b07220 */ /* 0x000fe20000400000 */
[----:B------:R-:W-:Y:S01]  /*1630*/  FFMA R195, R178, R93, R195 ;  /* 0x0000005db2c37223 */ /* 0x000fe200000000c3 */
[----:B------:R-:W-:Y:S01]  /*1640*/  FMUL R89, R162, R203 ;  /* 0x000000cba2597220 */ /* 0x000fe20000400000 */
[----:B------:R-:W-:-:S02]  /*1650*/  FADD R244, R244, R91 ;  /* 0x0000005bf4f47221 */ /* 0x000fc40000000000 */
[----:B------:R-:W-:Y:S01]  /*1660*/  FFMA R195, R176, R91, R195 ;  /* 0x0000005bb0c37223 */ /* 0x000fe200000000c3 */
[--C-:B------:R-:W-:Y:S02]  /*1670*/  HADD2.F32 R222, -RZ, R92.reuse.H0_H0 ;  /* 0x2000005cffde7230 */ /* 0x100fe40000004100 */
[----:B------:R-:W-:Y:S01]  /*1680*/  FMUL R90, R169, R90 ;  /* 0x0000005aa95a7220 */ /* 0x000fe20000400000 */
[----:B------:R-:W-:Y:S02]  /*1690*/  HADD2.F32 R63, -RZ, R92.H1_H1 ;  /* 0x3000005cff3f7230 */ /* 0x000fe40000004100 */
        /* <DEDUP_REMOVED lines=8> */
[----:B------:R-:W-:-:S03]  /*1720*/  FFMA R199, R92, R87, R195 ;  /* 0x000000575cc77223 */ /* 0x000fc600000000c3 */
[----:B------:R-:W-:Y:S01]  /*1730*/  FADD R244, R244, R85 ;  /* 0x00000055f4f47221 */ /* 0x000fe20000000000 */
[----:B------:R-:W-:Y:S01]  /*1740*/  FFMA R199, R90, R85, R199 ;  /* 0x000000555ac77223 */ /* 0x000fe200000000c7 */
[C---:B------:R-:W-:Y:S01]  /*1750*/  FMUL R82, R169.reuse, R82 ;  /* 0x00000052a9527220 */ /* 0x040fe20000400000 */
[C---:B------:R-:W-:Y:S01]  /*1760*/  FMUL R78, R169.reuse, R78 ;  /* 0x0000004ea94e7220 */ /* 0x040fe20000400000 */
[----:B------:R-:W-:Y:S01]  /*1770*/  FMUL R81, R158, R191 ;  /* 0x000000bf9e517220 */ /* 0x000fe20000400000 */
[C---:B------:R-:W-:Y:S01]  /*1780*/  FMUL R184, R169.reuse, R184 ;  /* 0x000000b8a9b87220 */ /* 0x040fe20000400000 */
[----:B------:R-:W-:Y:S01]  /*1790*/  FADD R244, R244, R83 ;  /* 0x00000053f4f47221 */ /* 0x000fe20000000000 */
[----:B------:R-:W-:Y:S01]  /*17a0*/  FMUL R86, R169, R86 ;  /* 0x00000056a9567220 */ /* 0x000fe20000400000 */
[----:B------:R-:W-:Y:S01]  /*17b0*/  FFMA R199, R88, R83, R199 ;  /* 0x0000005358c77223 */ /* 0x000fe200000000c7 */
[----:B------:R-:W-:Y:S01]  /*17c0*/  FADD R104, R183, R104 ;  /* 0x00000068b7687221 */ /* 0x000fe20000000000 */
[-C--:B------:R-:W-:Y:S01]  /*17d0*/  FFMA R105, R82, R183.reuse, R105 ;  /* 0x000000b752697223 */ /* 0x080fe20000000069 */
[----:B------:R-:W-:Y:S01]  /*17e0*/  FMUL R77, R156, R183 ;  /* 0x000000b79c4d7220 */ /* 0x000fe20000400000 */
[----:B------:R-:W-:Y:S01]  /*17f0*/  FADD R100, R181, R100 ;  /* 0x00000064b5647221 */ /* 0x000fe20000000000 */
[-C--:B------:R-:W-:Y:S01]  /*1800*/  FFMA R101, R78, R181.reuse, R101 ;  /* 0x000000b54e657223 */ /* 0x080fe20000000065 */
[----:B------:R-:W-:Y:S01]  /*1810*/  FMUL R73, R154, R181 ;  /* 0x000000b59a497220 */ /* 0x000fe20000400000 */
[----:B------:R-:W-:Y:S01]  /*1820*/  FMUL R84, R169, R84 ;  /* 0x00000054a9547220 */ /* 0x000fe20000400000 */
[----:B------:R-:W-:Y:S01]  /*1830*/  FMUL R79, R157, R187 ;  /* 0x000000bb9d4f7220 */ /* 0x000fe20000400000 */
[----:B------:R-:W-:Y:S01]  /*1840*/  FADD R27, R186, R27 ;  /* 0x0000001bba1b7221 */ /* 0x000fe20000000000 */
[----:B------:R-:W-:Y:S01]  /*1850*/  FMUL R181, R169, R242 ;  /* 0x000000f2a9b57220 */ /* 0x000fe20000400000 */
[-C--:B------:R-:W-:Y:S01]  /*1860*/  FFMA R3, R184, R186.reuse, R3 ;  /* 0x000000bab8037223 */ /* 0x080fe20000000003 */
[----:B------:R-:W-:Y:S01]  /*1870*/  FMUL R183, R149, R186 ;  /* 0x000000ba95b77220 */ /* 0x000fe20000400000 */
[----:B------:R-:W-:Y:S01]  /*1880*/  FADD R244, R244, R81 ;  /* 0x00000051f4f47221 */ /* 0x000fe20000000000 */
[----:B------:R-:W-:Y:S01]  /*1890*/  FMUL R186, R169, R188 ;  /* 0x000000bca9ba7220 */ /* 0x000fe20000400000 */
[----:B------:R-:W-:Y:S01]  /*18a0*/  FFMA R199, R86, R81, R199 ;  /* 0x0000005156c77223 */ /* 0x000fe200000000c7 */
        /* <DEDUP_REMOVED lines=8> */
[----:B------:R-:W-:Y:S01]  /*1930*/  FADD R29, R190, R29 ;  /* 0x0000001dbe1d7221 */ /* 0x000fe20000000000 */
[----:B------:R-:W-:Y:S01]  /*1940*/  FMUL R185, R169, R240 ;  /* 0x000000f0a9b97220 */ /* 0x000fe20000400000 */
[-C--:B------:R-:W-:Y:S01]  /*1950*/  FFMA R5, R186, R190.reuse, R5 ;  /* 0x000000beba057223 */ /* 0x080fe20000000005 */
[----:B------:R-:W-:Y:S01]  /*1960*/  FMUL R187, R147, R190 ;  /* 0x000000be93bb7220 */ /* 0x000fe20000400000 */
[----:B------:R-:W-:Y:S01]  /*1970*/  FFMA R201, R84, R79, R199 ;  /* 0x0000004f54c97223 */ /* 0x000fe200000000c7 */
[----:B------:R-:W-:Y:S01]  /*1980*/  FADD R108, R191, R108 ;  /* 0x0000006cbf6c7221 */ /* 0x000fe20000000000 */
[----:B------:R-:W-:Y:S01]  /*1990*/  FFMA R109, R86, R191, R109 ;  /* 0x000000bf566d7223 */ /* 0x000fe2000000006d */
[C---:B------:R-:W-:Y:S01]  /*19a0*/  FMUL R190, R169.reuse, R192 ;  /* 0x000000c0a9be7220 */ /* 0x040fe20000400000 */
[----:B------:R-:W-:Y:S01]  /*19b0*/  FMUL R191, R169, R238 ;  /* 0x000000eea9bf7220 */ /* 0x000fe20000400000 */
[----:B------:R-:W-:Y:S01]  /*19c0*/  FMUL R75, R155, R182 ;  /* 0x000000b69b4b7220 */ /* 0x000fe20000400000 */
[C---:B------:R-:W-:Y:S01]  /*19d0*/  FMUL R196, R169.reuse, R196 ;  /* 0x000000c4a9c47220 */ /* 0x040fe20000400000 */
[----:B------:R-:W-:Y:S01]  /*19e0*/  FADD R244, R244, R77 ;  /* 0x0000004df4f47221 */ /* 0x000fe20000000000 */
[----:B------:R-:W-:Y:S01]  /*19f0*/  FMUL R80, R169, R80 ;  /* 0x00000050a9507220 */ /* 0x000fe20000400000 */
[----:B------:R-:W-:Y:S01]  /*1a00*/  FADD R28, R189, R28 ;  /* 0x0000001cbd1c7221 */ /* 0x000fe20000000000 */
[-C--:B------:R-:W-:Y:S01]  /*1a10*/  FFMA R4, R185, R189.reuse, R4 ;  /* 0x000000bdb9047223 */ /* 0x080fe20000000004 */
[----:B------:R-:W-:Y:S01]  /*1a20*/  FMUL R192, R146, R189 ;  /* 0x000000bd92c07220 */ /* 0x000fe20000400000 */
[----:B------:R-:W-:Y:S01]  /*1a30*/  FMUL R195, R169, R236 ;  /* 0x000000eca9c37220 */ /* 0x000fe20000400000 */
[----:B------:R-:W-:Y:S01]  /*1a40*/  FFMA R201, R82, R77, R201 ;  /* 0x0000004d52c97223 */ /* 0x000fe200000000c9 */
[----:B------:R-:W-:Y:S01]  /*1a50*/  FADD R31, R194, R31 ;  /* 0x0000001fc21f7221 */ /* 0x000fe20000000000 */
[-C--:B------:R-:W-:Y:S01]  /*1a60*/  FFMA R7, R190, R194.reuse, R7 ;  /* 0x000000c2be077223 */ /* 0x080fe20000000007 */
[----:B------:R-:W-:Y:S01]  /*1a70*/  FMUL R189, R145, R194 ;  /* 0x000000c291bd7220 */ /* 0x000fe20000400000 */
[----:B------:R-:W-:Y:S01]  /*1a80*/  FMUL R200, R169, R200 ;  /* 0x000000c8a9c87220 */ /* 0x000fe20000400000 */
        /* <DEDUP_REMOVED lines=20> */
[-C--:B------:R-:W-:Y:S01]  /*1bd0*/  FMUL R72, R153, R180.reuse ;  /* 0x000000b499487220 */ /* 0x080fe20000400000 */
[----:B------:R-:W-:Y:S01]  /*1be0*/  FADD R71, R244, R73 ;  /* 0x00000049f4477221 */ /* 0x000fe20000000000 */
[----:B------:R-:W-:Y:S01]  /*1bf0*/  FFMA R201, R78, R73, R201 ;  /* 0x000000494ec97223 */ /* 0x000fe200000000c9 */
        /* <DEDUP_REMOVED lines=63> */
[----:B------:R-:W-:Y:S02]  /*1ff0*/  FMUL R211, R169, R226 ;  /* 0x000000e2a9d37220 */ /* 0x000fe40000400000 */
[----:B------:R-:W-:Y:S01]  /*2000*/  FADD R69, R214, R193 ;  /* 0x000000c1d6457221 */ /* 0x000fe20000000000 */
        /* <DEDUP_REMOVED lines=58> */
[-C--:B------:R-:W-:Y:S01]  /*23b0*/  FFMA R25, R228, R62.reuse, R25 ;  /* 0x0000003ee4197223 */ /* 0x080fe20000000019 */
[----:B------:R-:W-:Y:S01]  /*23c0*/  FMUL R225, R127, R62 ;  /* 0x0000003e7fe17220 */ /* 0x000fe20000400000 */
        /* <DEDUP_REMOVED lines=32> */
.L_x_3119:
        /* <DEDUP_REMOVED lines=53> */
.L_x_3105:
[----:B------:R-:W-:Y:S05]  /*2920*/  BSYNC B0 ;  /* 0x0000000000007941 */ /* 0x000fea0003800000 */
.L_x_3104:
        /* <DEDUP_REMOVED lines=19> */
.L_x_3107:
[----:B------:R-:W2:Y:S04]  /*2a60*/  LDG.E.STRONG.GPU R58, desc[UR6][R56.64] ;  /* 0x00000006383a7981 */ /* 0x000ea8000c1ef900 */
[----:B--2---:R-:W-:Y:S01]  /*2a70*/  CCTL.IVALL ;  /* 0x00000000ff00798f */ /* 0x004fe20002000000 */
[----:B------:R-:W-:Y:S05]  /*2a80*/  YIELD ;  /* 0x0000000000007946 */ /* 0x000fea0003800000 */
[----:B------:R-:W-:-:S13]  /*2a90*/  ISETP.NE.AND P1, PT, R58, R61, PT ;  /* 0x0000003d3a00720c */ /* 0x000fda0003f25270 */
[----:B------:R-:W-:Y:S05]  /*2aa0*/  @P1 BRA `(.L_x_3107) ;  /* 0xfffffffc00ec1947 */ /* 0x000fea000383ffff */
.L_x_3106:
        /* <DEDUP_REMOVED lines=168> */
[----:B------:R-:W-:Y:S01]  /*3530*/  F2FP.F16.F32.PACK_AB R65, R81, R186 ;  /* 0x000000ba5141723e */ /* 0x000fe200000000ff */
[----:B------:R-:W-:Y:S01]  /*3540*/  IMAD.WIDE.U32 R170, R170, 0x10, R56 ;  /* 0x00000010aaaa7825 */ /* 0x000fe200078e0038 */
[----:B------:R-:W-:Y:S02]  /*3550*/  F2FP.F16.F32.PACK_AB R57, R63, R176 ;  /* 0x000000b03f39723e */ /* 0x000fe400000000ff */
[----:B------:R-:W-:Y:S02]  /*3560*/  F2FP.F16.F32.PACK_AB R56, R61, R0 ;  /* 0x000000003d38723e */ /* 0x000fe400000000ff */
[----:B------:R-:W-:Y:S02]  /*3570*/  F2FP.F16.F32.PACK_AB R63, R73, R180 ;  /* 0x000000b4493f723e */ /* 0x000fe400000000ff */
[----:B------:R-:W-:Y:S01]  /*3580*/  F2FP.F16.F32.PACK_AB R61, R69, R80 ;  /* 0x00000050453d723e */ /* 0x000fe200000000ff */
[----:B------:R0:W-:Y:S01]  /*3590*/  STG.E.128 desc[UR6][R174.64], R56 ;  /* 0x00000038ae007986 */ /* 0x0001e2000c101d06 */
[----:B------:R-:W-:-:S02]  /*35a0*/  F2FP.F16.F32.PACK_AB R64, R75, R64 ;  /* 0x000000404b40723e */ /* 0x000fc400000000ff */
[----:B------:R-:W-:Y:S01]  /*35b0*/  F2FP.F16.F32.PACK_AB R71, R93, R212 ;  /* 0x000000d45d47723e */ /* 0x000fe200000000ff */
[----:B------:R0:W-:Y:S01]  /*35c0*/  STG.E.128 desc[UR6][R76.64], R60 ;  /* 0x0000003c4c007986 */ /* 0x0001e2000c101d06 */
[----:B------:R-:W-:Y:S02]  /*35d0*/  F2FP.F16.F32.PACK_AB R70, R91, R70 ;  /* 0x000000465b46723e */ /* 0x000fe400000000ff */
[----:B------:R-:W-:Y:S01]  /*35e0*/  F2FP.F16.F32.PACK_AB R69, R89, R204 ;  /* 0x000000cc5945723e */ /* 0x000fe200000000ff */
[----:B------:R0:W-:Y:S01]  /*35f0*/  STG.E.128 desc[UR6][R172.64], R64 ;  /* 0x00000040ac007986 */ /* 0x0001e2000c101d06 */
[----:B------:R-:W-:Y:S02]  /*3600*/  F2FP.F16.F32.PACK_AB R68, R87, R68 ;  /* 0x000000445744723e */ /* 0x000fe400000000ff */
[----:B------:R-:W-:Y:S02]  /*3610*/  F2FP.F16.F32.PACK_AB R75, R169, R228 ;  /* 0x000000e4a94b723e */ /* 0x000fe400000000ff */
[----:B------:R-:W-:Y:S01]  /*3620*/  F2FP.F16.F32.PACK_AB R74, R179, R74 ;  /* 0x0000004ab34a723e */ /* 0x000fe200000000ff */
[----:B------:R0:W-:Y:S01]  /*3630*/  STG.E.128 desc[UR6][R78.64], R68 ;  /* 0x000000444e007986 */ /* 0x0001e2000c101d06 */
[----:B------:R-:W-:-:S02]  /*3640*/  F2FP.F16.F32.PACK_AB R73, R177, R220 ;  /* 0x000000dcb149723e */ /* 0x000fc400000000ff */
        /* <DEDUP_REMOVED lines=84> */
.L_x_3102:
        /* <DEDUP_REMOVED lines=11> */
[----:B------:R-:W-:Y:S01]  /*3c40*/  IADD3 R49, R17, 0xc00, RZ ;  /* 0x00000c0011317810 */ /* 0x000fe20007ffe0ff */
[----:B------:R-:W-:Y:S01]  /*3c50*/  IMAD.WIDE.U32 R18, R21, 0x20, R40 ;  /* 0x0000002015127825 */ /* 0x000fe200078e0028 */
[C---:B------:R-:W-:Y:S01]  /*3c60*/  IADD3 R51, R17.reuse, 0x1000, RZ ;  /* 0x0000100011337810 */ /* 0x040fe20007ffe0ff */
[----:B------:R-:W-:Y:S02]  /*3c70*/  STG.E.128 desc[UR6][R2.64], R72 ;  /* 0x0000004802007986 */ /* 0x000fe4000c101d06 */
[----:B--2---:R-:W-:-:S02]  /*3c80*/  IMAD.WIDE.U32 R16, R17, 0x20, R42 ;  /* 0x0000002011107825 */ /* 0x004fc400078e002a */
[----:B------:R0:W-:Y:S02]  /*3c90*/  STG.E.128 desc[UR6][R2.64+0x10], R76 ;  /* 0x0000104c02007986 */ /* 0x0001e4000c101d06 */
[----:B------:R-:W-:Y:S02]  /*3ca0*/  IMAD.WIDE.U32 R20, R21, 0x20, R42 ;  /* 0x0000002015147825 */ /* 0x000fe400078e002a */
[----:B------:R-:W-:Y:S02]  /*3cb0*/  STG.E.128 desc[UR6][R16.64], R56 ;  /* 0x0000003810007986 */ /* 0x000fe4000c101d06 */
[--C-:B------:R-:W-:Y:S02]  /*3cc0*/  IMAD.WIDE.U32 R22, R27, 0x20, R40.reuse ;  /* 0x000000201b167825 */ /* 0x100fe400078e0028 */
[----:B------:R-:W-:Y:S02]  /*3cd0*/  STG.E.128 desc[UR6][R16.64+0x10], R60 ;  /* 0x0000103c10007986 */ /* 0x000fe4000c101d06 */
[----:B------:R-:W-:-:S02]  /*3ce0*/  IMAD.WIDE.U32 R24, R49, 0x20, R40 ;  /* 0x0000002031187825 */ /* 0x000fc400078e0028 */
[----:B------:R-:W-:Y:S02]  /*3cf0*/  STG.E.128 desc[UR6][R18.64], R80 ;  /* 0x0000005012007986 */ /* 0x000fe4000c101d06 */
[----:B------:R-:W-:Y:S02]  /*3d00*/  IMAD.WIDE.U32 R40, R51, 0x20, R40 ;  /* 0x0000002033287825 */ /* 0x000fe400078e0028 */
[----:B------:R-:W-:Y:S02]  /*3d10*/  STG.E.128 desc[UR6][R18.64+0x10], R84 ;  /* 0x0000105412007986 */ /* 0x000fe4000c101d06 */
[--C-:B0-----:R-:W-:Y:S02]  /*3d20*/  IMAD.WIDE.U32 R2, R27, 0x20, R42.reuse ;  /* 0x000000201b027825 */ /* 0x101fe400078e002a */
[----:B------:R-:W-:Y:S02]  /*3d30*/  STG.E.128 desc[UR6][R20.64], R64 ;  /* 0x0000004014007986 */ /* 0x000fe4000c101d06 */
[----:B------:R-:W-:-:S02]  /*3d40*/  IMAD.WIDE.U32 R26, R49, 0x20, R42 ;  /* 0x00000020311a7825 */ /* 0x000fc400078e002a */
[----:B------:R-:W-:Y:S02]  /*3d50*/  STG.E.128 desc[UR6][R20.64+0x10], R68 ;  /* 0x0000104414007986 */ /* 0x000fe4000c101d06 */
[----:B------:R-:W-:Y:S02]  /*3d60*/  IMAD.WIDE.U32 R42, R51, 0x20, R42 ;  /* 0x00000020332a7825 */ /* 0x000fe400078e002a */
        /* <DEDUP_REMOVED lines=13> */
.L_x_3103:
[----:B------:R-:W-:Y:S01]  /*3e40*/  HFMA2.MMA R62, -RZ, RZ, 0, 9.5367431640625e-07 ;  /* 0x00000010ff3e7435 */ /* 0x000fe200000001ff */
[----:B------:R-:W-:Y:S02]  /*3e50*/  MOV R57, 0x1f ;  /* 0x0000001f00397802 */ /* 0x000fe40000000f00 */
[----:B------:R-:W-:-:S08]  /*3e60*/  MOV R64, 0xffffffff ;  /* 0xffffffff00407802 */ /* 0x000fd00000000f00 */
[----:B------:R-:W-:Y:S05]  /*3e70*/  WARPSYNC.COLLECTIVE R64, `(.L_x_3109) ;  /* 0x0000000040087348 */ /* 0x000fea0003c00000 */
[----:B------:R0:W1:Y:S02]  /*3e80*/  SHFL.DOWN P1, R63, R61, R62, R57 ;  /* 0x0800003e3d3f7389 */ /* 0x0000640000020039 */
[----:B01----:R-:W-:Y:S01]  /*3e90*/  ENDCOLLECTIVE ;  /* 0x000000000000791b */ /* 0x003fe20003800000 */
.L_x_3109:
[----:B------:R-:W-:Y:S01]  /*3ea0*/  FADD R65, R61, R63 ;  /* 0x0000003f3d417221 */ /* 0x000fe20000000000 */
[----:B------:R-:W-:-:S07]  /*3eb0*/  MOV R61, R59 ;  /* 0x0000003b003d7202 */ /* 0x000fce0000000f00 */
[----:B------:R-:W-:Y:S05]  /*3ec0*/  WARPSYNC.COLLECTIVE R64, `(.L_x_3110) ;  /* 0x0000000040087348 */ /* 0x000fea0003c00000 */
[----:B------:R0:W1:Y:S02]  /*3ed0*/  SHFL.DOWN P1, R63, R61, R62, R57 ;  /* 0x0800003e3d3f7389 */ /* 0x0000640000020039 */
[----:B01----:R-:W-:Y:S01]  /*3ee0*/  ENDCOLLECTIVE ;  /* 0x000000000000791b */ /* 0x003fe20003800000 */
.L_x_3110:
[----:B------:R-:W-:Y:S01]  /*3ef0*/  HFMA2.MMA R62, -RZ, RZ, 0, 4.76837158203125e-07 ;  /* 0x00000008ff3e7435 */ /* 0x000fe200000001ff */
[----:B------:R-:W-:Y:S02]  /*3f00*/  MOV R61, R65 ;  /* 0x00000041003d7202 */ /* 0x000fe40000000f00 */
[----:B------:R-:W-:-:S08]  /*3f10*/  MOV R58, R63 ;  /* 0x0000003f003a7202 */ /* 0x000fd00000000f00 */
[----:B------:R-:W-:Y:S05]  /*3f20*/  WARPSYNC.COLLECTIVE R64, `(.L_x_3111) ;  /* 0x0000000040087348 */ /* 0x000fea0003c00000 */
[----:B------:R0:W1:Y:S02]  /*3f30*/  SHFL.DOWN P1, R63, R61, R62, R57 ;  /* 0x0800003e3d3f7389 */ /* 0x0000640000020039 */
[----:B01----:R-:W-:Y:S01]  /*3f40*/  ENDCOLLECTIVE ;  /* 0x000000000000791b */ /* 0x003fe20003800000 */
.L_x_3111:
[----:B------:R-:W-:-:S05]  /*3f50*/  FADD R66, R59, R58 ;  /* 0x0000003a3b427221 */ /* 0x000fca0000000000 */
[----:B------:R-:W-:Y:S01]  /*3f60*/  MOV R61, R66 ;  /* 0x00000042003d7202 */ /* 0x000fe20000000f00 */
[----:B------:R-:W-:-:S07]  /*3f70*/  FADD R68, R65, R63 ;  /* 0x0000003f41447221 */ /* 0x000fce0000000000 */
[----:B------:R-:W-:Y:S05]  /*3f80*/  WARPSYNC.COLLECTIVE R64, `(.L_x_3112) ;  /* 0x0000000040087348 */ /* 0x000fea0003c00000 */
[----:B------:R0:W1:Y:S02]  /*3f90*/  SHFL.DOWN P1, R63, R61, R62, R57 ;  /* 0x0800003e3d3f7389 */ /* 0x0000640000020039 */
[----:B01----:R-:W-:Y:S01]  /*3fa0*/  ENDCOLLECTIVE ;  /* 0x000000000000791b */ /* 0x003fe20003800000 */
.L_x_3112:
[----:B------:R-:W-:Y:S01]  /*3fb0*/  HFMA2.MMA R62, -RZ, RZ, 0, 2.384185791015625e-07 ;  /* 0x00000004ff3e7435 */ /* 0x000fe200000001ff */
[----:B------:R-:W-:Y:S02]  /*3fc0*/  MOV R61, R68 ;  /* 0x00000044003d7202 */ /* 0x000fe40000000f00 */
[----:B------:R-:W-:-:S08]  /*3fd0*/  MOV R67, R63 ;  /* 0x0000003f00437202 */ /* 0x000fd00000000f00 */
[----:B------:R-:W-:Y:S05]  /*3fe0*/  WARPSYNC.COLLECTIVE R64, `(.L_x_3113) ;  /* 0x0000000040087348 */ /* 0x000fea0003c00000 */
[----:B------:R0:W1:Y:S02]  /*3ff0*/  SHFL.DOWN P1, R63, R61, R62, R57 ;  /* 0x0800003e3d3f7389 */ /* 0x0000640000020039 */
[----:B01----:R-:W-:Y:S01]  /*4000*/  ENDCOLLECTIVE ;  /* 0x000000000000791b */ /* 0x003fe20003800000 */
.L_x_3113:
[----:B------:R-:W-:-:S05]  /*4010*/  FADD R67, R66, R67 ;  /* 0x0000004342437221 */ /* 0x000fca0000000000 */
[----:B------:R-:W-:Y:S01]  /*4020*/  MOV R61, R67 ;  /* 0x00000043003d7202 */ /* 0x000fe20000000f00 */
[----:B------:R-:W-:-:S07]  /*4030*/  FADD R69, R68, R63 ;  /* 0x0000003f44457221 */ /* 0x000fce0000000000 */
[----:B------:R-:W-:Y:S05]  /*4040*/  WARPSYNC.COLLECTIVE R64, `(.L_x_3114) ;  /* 0x0000000040087348 */ /* 0x000fea0003c00000 */
[----:B------:R0:W1:Y:S02]  /*4050*/  SHFL.DOWN P1, R63, R61, R62, R57 ;  /* 0x0800003e3d3f7389 */ /* 0x0000640000020039 */
[----:B01----:R-:W-:Y:S01]  /*4060*/  ENDCOLLECTIVE ;  /* 0x000000000000791b */ /* 0x003fe20003800000 */
.L_x_3114:
[----:B------:R-:W-:Y:S01]  /*4070*/  HFMA2.MMA R62, -RZ, RZ, 0, 1.1920928955078125e-07 ;  /* 0x00000002ff3e7435 */ /* 0x000fe200000001ff */
[----:B------:R-:W-:Y:S02]  /*4080*/  MOV R61, R69 ;  /* 0x00000045003d7202 */ /* 0x000fe40000000f00 */
[----:B------:R-:W-:-:S08]  /*4090*/  MOV R58, R63 ;  /* 0x0000003f003a7202 */ /* 0x000fd00000000f00 */
[----:B------:R-:W-:Y:S05]  /*40a0*/  WARPSYNC.COLLECTIVE R64, `(.L_x_3115) ;  /* 0x0000000040087348 */ /* 0x000fea0003c00000 */
[----:B------:R0:W1:Y:S02]  /*40b0*/  SHFL.DOWN P1, R63, R61, R62, R57 ;  /* 0x0800003e3d3f7389 */ /* 0x0000640000020039 */
[----:B01----:R-:W-:Y:S01]  /*40c0*/  ENDCOLLECTIVE ;  /* 0x000000000000791b */ /* 0x003fe20003800000 */
.L_x_3115:
[----:B------:R-:W-:-:S05]  /*40d0*/  FADD R70, R67, R58 ;  /* 0x0000003a43467221 */ /* 0x000fca0000000000 */
[----:B------:R-:W-:Y:S01]  /*40e0*/  MOV R61, R70 ;  /* 0x00000046003d7202 */ /* 0x000fe20000000f00 */
[----:B------:R-:W-:-:S07]  /*40f0*/  FADD R58, R69, R63 ;  /* 0x0000003f453a7221 */ /* 0x000fce0000000000 */
[----:B------:R-:W-:Y:S05]  /*4100*/  WARPSYNC.COLLECTIVE R64, `(.L_x_3116) ;  /* 0x0000000040087348 */ /* 0x000fea0003c00000 */
[----:B------:R0:W1:Y:S02]  /*4110*/  SHFL.DOWN P1, R63, R61, R62, R57 ;  /* 0x0800003e3d3f7389 */ /* 0x0000640000020039 */
[----:B01----:R-:W-:Y:S01]  /*4120*/  ENDCOLLECTIVE ;  /* 0x000000000000791b */ /* 0x003fe20003800000 */
.L_x_3116:
[----:B------:R-:W-:Y:S01]  /*4130*/  HFMA2.MMA R62, -RZ, RZ, 0, 5.9604644775390625e-08 ;  /* 0x00000001ff3e7435 */ /* 0x000fe200000001ff */
[----:B------:R-:W-:Y:S02]  /*4140*/  MOV R61, R58 ;  /* 0x0000003a003d7202 */ /* 0x000fe40000000f00 */
[----:B------:R-:W-:-:S08]  /*4150*/  MOV R59, R63 ;  /* 0x0000003f003b7202 */ /* 0x000fd00000000f00 */
[----:B------:R-:W-:Y:S05]  /*4160*/  WARPSYNC.COLLECTIVE R64, `(.L_x_3117) ;  /* 0x0000000040087348 */ /* 0x000fea0003c00000 */
[----:B------:R0:W1:Y:S02]  /*4170*/  SHFL.DOWN P1, R63, R61, R62, R57 ;  /* 0x0800003e3d3f7389 */ /* 0x0000640000020039 */
[----:B01----:R-:W-:Y:S01]  /*4180*/  ENDCOLLECTIVE ;  /* 0x000000000000791b */ /* 0x003fe20003800000 */
.L_x_3117:
[----:B------:R-:W-:-:S05]  /*4190*/  FADD R59, R70, R59 ;  /* 0x0000003b463b7221 */ /* 0x000fca0000000000 */
[----:B------:R-:W-:Y:S02]  /*41a0*/  MOV R61, R59 ;  /* 0x0000003b003d7202 */ /* 0x000fe40000000f00 */
[----:B------:R-:W-:-:S07]  /*41b0*/  MOV R65, R63 ;  /* 0x0000003f00417202 */ /* 0x000fce0000000f00 */
[----:B------:R-:W-:Y:S05]  /*41c0*/  WARPSYNC.COLLECTIVE R64, `(.L_x_3118) ;  /* 0x0000000040087348 */ /* 0x000fea0003c00000 */
[----:B------:R0:W1:Y:S02]  /*41d0*/  SHFL.DOWN P1, R63, R61, R62, R57 ;  /* 0x0800003e3d3f7389 */ /* 0x0000640000020039 */
[----:B01----:R-:W-:Y:S01]  /*41e0*/  ENDCOLLECTIVE ;  /* 0x000000000000791b */ /* 0x003fe20003800000 */
.L_x_3118:
[----:B------:R-:W-:Y:S05]  /*41f0*/  BRA `(.L_x_3119) ;  /* 0xffffffe000f47947 */ /* 0x000fea000383ffff */
.L_x_3120:
        /* <DEDUP_REMOVED lines=16> */
.L_x_7920:


//--------------------- .text._ZN18transformer_engine13normalization28ln_bwd_finalize_tuned_kernelINS0_22Kernel_traits_finalizeILj40960EffffjLj1024ELj4ENS0_18Kernel_traits_baseILj40960EffffjLj1024EEEEEEEvNS0_20BackwardKernelParamsE --------------------------
	.section	.text._ZN18transformer_engine13normalization28ln_bwd_finalize_tuned_kernelINS0_22Kernel_traits_finalizeILj40960EffffjLj1024ELj4ENS0_18Kernel_traits_baseILj40960EffffjLj1024EEEEEEEvNS0_20BackwardKernelParamsE,"ax",@progbits
	.align	128
        .global         _ZN18transformer_engine13normalization28ln_bwd_finalize_tuned_kernelINS0_22Kernel_traits_finalizeILj40960EffffjLj1024ELj4ENS0_18Kernel_traits_baseILj40960EffffjLj1024EEEEEEEvNS0_20BackwardKernelParamsE
        .type           _ZN18transformer_engine13normalization28ln_bwd_finalize_tuned_kernelINS0_22Kernel_traits_finalizeILj40960EffffjLj1024ELj4ENS0_18Kernel_traits_baseILj40960EffffjLj1024EEEEEEEvNS0_20BackwardKernelParamsE,@function
        .size           _ZN18transformer_engine13normalization28ln_bwd_finalize_tuned_kernelINS0_22Kernel_traits_finalizeILj40960EffffjLj1024ELj4ENS0_18Kernel_traits_baseILj40960EffffjLj1024EEEEEEEvNS0_20BackwardKernelParamsE,(.L_x_7921 - _ZN18transformer_engine13normalization28ln_bwd_finalize_tuned_kernelINS0_22Kernel_traits_finalizeILj40960EffffjLj1024ELj4ENS0_18Kernel_traits_baseILj40960EffffjLj1024EEEEEEEvNS0_20BackwardKernelParamsE)
        .other          _ZN18transformer_engine13normalization28ln_bwd_finalize_tuned_kernelINS0_22Kernel_traits_finalizeILj40960EffffjLj1024ELj4ENS0_18Kernel_traits_baseILj40960EffffjLj1024EEEEEEEvNS0_20BackwardKernelParamsE,@"STO_CUDA_ENTRY STV_DEFAULT"
_ZN18transformer_engine13normalization28ln_bwd_finalize_tuned_kernelINS0_22Kernel_traits_finalizeILj40960EffffjLj1024ELj4ENS0_18Kernel_traits_baseILj40960EffffjLj1024EEEEEEEvNS0_20BackwardKernelParamsE:
.text._ZN18transformer_engine13normalization28ln_bwd_finalize_tuned_kernelINS0_22Kernel_traits_finalizeILj40960EffffjLj1024ELj4ENS0_18Kernel_traits_baseILj40960EffffjLj1024EEEEEEEvNS0_20BackwardKernelParamsE:
        /* <DEDUP_REMOVED lines=20> */
.L_x_3132:
        /* <DEDUP_REMOVED lines=28> */
.L_x_3125:
        /* <DEDUP_REMOVED lines=33> */
.L_x_3124:
[----:B------:R-:W-:Y:S05]  /*0510*/  BSYNC B1 ;  /* 0x0000000000017941 */ /* 0x000fea0003800000 */
.L_x_3123:
        /* <DEDUP_REMOVED lines=23> */
.L_x_3127:
[----:B------:R-:W-:Y:S05]  /*0690*/  BSYNC B1 ;  /* 0x0000000000017941 */ /* 0x000fea0003800000 */
.L_x_3126:
        /* <DEDUP_REMOVED lines=11> */
.L_x_3122:
[----:B------:R-:W-:Y:S05]  /*0750*/  BSYNC B0 ;  /* 0x0000000000007941 */ /* 0x000fea0003800000 */
.L_x_3121:
        /* <DEDUP_REMOVED lines=33> */
.L_x_3143:
[----:B------:R-:W-:Y:S01]  /*0970*/  @!P0 SHF.R.U32.HI R11, RZ, 0x3, R0 ;  /* 0x00000003ff0b8819 */ /* 0x000fe20000011600 */
[----:B--2---:R-:W-:Y:S01]  /*0980*/  FADD R13, R8, R13 ;  /* 0x0000000d080d7221 */ /* 0x004fe20000000000 */
[----:B-1----:R-:W-:Y:S02]  /*0990*/  FADD R9, R10, R9 ;  /* 0x000000090a097221 */ /* 0x002fe40000000000 */
[----:B0-----:R-:W-:-:S05]  /*09a0*/  @!P0 LOP3.LUT R8, R11, 0x1ffffffc, RZ, 0xc0, !PT ;  /* 0x1ffffffc0b088812 */ /* 0x001fca00078ec0ff */
[----:B------:R1:W-:Y:S04]  /*09b0*/  @!P0 STS [R8+UR4+0x2000], R13 ;  /* 0x0020000d08008988 */ /* 0x0003e80008000804 */
[----:B------:R1:W-:Y:S02]  /*09c0*/  @!P0 STS [R8+UR4+0x2080], R9 ;  /* 0x0020800908008988 */ /* 0x0003e40008000804 */
.L_x_3128:
        /* <DEDUP_REMOVED lines=16> */
.L_x_3131:
[----:B------:R-:W-:Y:S05]  /*0ad0*/  BSYNC B0 ;  /* 0x0000000000007941 */ /* 0x000fea0003800000 */
.L_x_3130:
[C---:B------:R-:W-:Y:S02]  /*0ae0*/  ISETP.GT.U32.AND P0, PT, R5.reuse, -0xa001, PT ;  /* 0xffff5fff0500780c */ /* 0x040fe40003f04070 */
[----:B------:R-:W-:Y:S02]  /*0af0*/  IADD3 R5, R5, 0xa000, RZ ;  /* 0x0000a00005057810 */ /* 0x000fe40007ffe0ff */
[----:B------:R-:W-:-:S09]  /*0b00*/  IADD3 R6, R6, 0x5000, RZ ;  /* 0x0000500006067810 */ /* 0x000fd20007ffe0ff */
[----:B------:R-:W-:Y:S05]  /*0b10*/  @P0 BRA `(.L_x_3132) ;  /* 0xfffffff400880947 */ /* 0x000fea000383ffff */
[----:B------:R-:W-:Y:S05]  /*0b20*/  EXIT ;  /* 0x000000000000794d */ /* 0x000fea0003800000 */
.L_x_3129:
[----:B------:R-:W-:Y:S01]  /*0b30*/  HFMA2.MMA R18, -RZ, RZ, 0, 5.9604644775390625e-08 ;  /* 0x00000001ff127435 */ /* 0x000fe200000001ff */
[----:B0-----:R-:W-:Y:S01]  /*0b40*/  IMAD.MOV.U32 R19, RZ, RZ, R10 ;  /* 0x000000ffff137224 */ /* 0x001fe200078e000a */
[----:B------:R-:W-:Y:S02]  /*0b50*/  MOV R21, 0x1f ;  /* 0x0000001f00157802 */ /* 0x000fe40000000f00 */
[----:B------:R-:W-:-:S07]  /*0b60*/  MOV R16, 0xffffffff ;  /* 0xffffffff00107802 */ /* 0x000fce0000000f00 */
[----:B-12---:R-:W-:Y:S05]  /*0b70*/  WARPSYNC.COLLECTIVE R16, `(.L_x_3133) ;  /* 0x0000000010087348 */ /* 0x006fea0003c00000 */
[----:B------:R0:W3:Y:S02]  /*0b80*/  SHFL.BFLY P1, R17, R19, R18, R21 ;  /* 0x0c00001213117389 */ /* 0x0000e40000020015 */
[----:B0123--:R-:W-:Y:S01]  /*0b90*/  ENDCOLLECTIVE ;  /* 0x000000000000791b */ /* 0x00ffe20003800000 */
.L_x_3133:
[----:B------:R-:W-:Y:S01]  /*0ba0*/  HFMA2.MMA R18, -RZ, RZ, 0, 1.1920928955078125e-07 ;  /* 0x00000002ff127435 */ /* 0x000fe200000001ff */
[----:B------:R-:W-:-:S04]  /*0bb0*/  IMAD.MOV.U32 R9, RZ, RZ, R17 ;  /* 0x000000ffff097224 */ /* 0x000fc800078e0011 */
[----:B------:R-:W-:-:S05]  /*0bc0*/  FADD R9, R10, R9 ;  /* 0x000000090a097221 */ /* 0x000fca0000000000 */
[----:B------:R-:W-:-:S07]  /*0bd0*/  MOV R19, R9 ;  /* 0x0000000900137202 */ /* 0x000fce0000000f00 */
[----:B------:R-:W-:Y:S05]  /*0be0*/  WARPSYNC.COLLECTIVE R16, `(.L_x_3134) ;  /* 0x0000000010087348 */ /* 0x000fea0003c00000 */
[----:B------:R0:W1:Y:S02]  /*0bf0*/  SHFL.BFLY P1, R17, R19, R18, R21 ;  /* 0x0c00001213117389 */ /* 0x0000640000020015 */
[----:B01----:R-:W-:Y:S01]  /*0c00*/  ENDCOLLECTIVE ;  /* 0x000000000000791b */ /* 0x003fe20003800000 */
.L_x_3134:
[----:B------:R-:W-:Y:S01]  /*0c10*/  HFMA2.MMA R18, -RZ, RZ, 0, 2.384185791015625e-07 ;  /* 0x00000004ff127435 */ /* 0x000fe200000001ff */
[----:B------:R-:W-:-:S05]  /*0c20*/  MOV R12, R17 ;  /* 0x00000011000c7202 */ /* 0x000fca0000000f00 */
[----:B------:R-:W-:-:S04]  /*0c30*/  FADD R12, R9, R12 ;  /* 0x0000000c090c7221 */ /* 0x000fc80000000000 */
[----:B------:R-:W-:-:S07]  /*0c40*/  IMAD.MOV.U32 R19, RZ, RZ, R12 ;  /* 0x000000ffff137224 */ /* 0x000fce00078e000c */
[----:B------:R-:W-:Y:S05]  /*0c50*/  WARPSYNC.COLLECTIVE R16, `(.L_x_3135) ;  /* 0x0000000010087348 */ /* 0x000fea0003c00000 */
[----:B------:R0:W1:Y:S02]  /*0c60*/  SHFL.BFLY P1, R17, R19, R18, R21 ;  /* 0x0c00001213117389 */ /* 0x0000640000020015 */
[----:B01----:R-:W-:Y:S01]  /*0c70*/  ENDCOLLECTIVE ;  /* 0x000000000000791b */ /* 0x003fe20003800000 */
.L_x_3135:
[----:B------:R-:W-:Y:S01]  /*0c80*/  IMAD.MOV.U32 R18, RZ, RZ, 0x8 ;  /* 0x00000008ff127424 */ /* 0x000fe200078e00ff */
[----:B------:R-:W-:-:S05]  /*0c90*/  MOV R11, R17 ;  /* 0x00000011000b7202 */ /* 0x000fca0000000f00 */
[----:B------:R-:W-:-:S05]  /*0ca0*/  FADD R11, R12, R11 ;  /* 0x0000000b0c0b7221 */ /* 0x000fca0000000000 */
[----:B------:R-:W-:-:S07]  /*0cb0*/  MOV R19, R11 ;  /* 0x0000000b00137202 */ /* 0x000fce0000000f00 */
[----:B------:R-:W-:Y:S05]  /*0cc0*/  WARPSYNC.COLLECTIVE R16, `(.L_x_3136) ;  /* 0x0000000010087348 */ /* 0x000fea0003c00000 */
[----:B------:R0:W1:Y:S02]  /*0cd0*/  SHFL.BFLY P1, R17, R19, R18, R21 ;  /* 0x0c00001213117389 */ /* 0x0000640000020015 */
[----:B01----:R-:W-:Y:S01]  /*0ce0*/  ENDCOLLECTIVE ;  /* 0x000000000000791b */ /* 0x003fe20003800000 */
.L_x_3136:
[----:B------:R-:W-:Y:S01]  /*0cf0*/  HFMA2.MMA R18, -RZ, RZ, 0, 9.5367431640625e-07 ;  /* 0x00000010ff127435 */ /* 0x000fe200000001ff */
[----:B------:R-:W-:-:S05]  /*0d00*/  MOV R10, R17 ;  /* 0x00000011000a7202 */ /* 0x000fca0000000f00 */
[----:B------:R-:W-:-:S05]  /*0d10*/  FADD R10, R11, R10 ;  /* 0x0000000a0b0a7221 */ /* 0x000fca0000000000 */
[----:B------:R-:W-:-:S07]  /*0d20*/  MOV R19, R10 ;  /* 0x0000000a00137202 */ /* 0x000fce0000000f00 */
[----:B------:R-:W-:Y:S05]  /*0d30*/  WARPSYNC.COLLECTIVE R16, `(.L_x_3137) ;  /* 0x0000000010087348 */ /* 0x000fea0003c00000 */
[----:B------:R0:W1:Y:S02]  /*0d40*/  SHFL.BFLY P1, R17, R19, R18, R21 ;  /* 0x0c00001213117389 */ /* 0x0000640000020015 */
[----:B01----:R-:W-:Y:S01]  /*0d50*/  ENDCOLLECTIVE ;  /* 0x000000000000791b */ /* 0x003fe20003800000 */
.L_x_3137:
[----:B------:R-:W-:Y:S01]  /*0d60*/  HFMA2.MMA R18, -RZ, RZ, 0, 5.9604644775390625e-08 ;  /* 0x00000001ff127435 */ /* 0x000fe200000001ff */
[----:B------:R-:W-:Y:S01]  /*0d70*/  MOV R19, R8 ;  /* 0x0000000800137202 */ /* 0x000fe20000000f00 */
[----:B------:R-:W-:-:S09]  /*0d80*/  IMAD.MOV.U32 R9, RZ, RZ, R17 ;  /* 0x000000ffff097224 */ /* 0x000fd200078e0011 */
[----:B------:R-:W-:Y:S05]  /*0d90*/  WARPSYNC.COLLECTIVE R16, `(.L_x_3138) ;  /* 0x0000000010087348 */ /* 0x000fea0003c00000 */
[----:B------:R0:W1:Y:S02]  /*0da0*/  SHFL.BFLY P1, R17, R19, R18, R21 ;  /* 0x0c00001213117389 */ /* 0x0000640000020015 */
[----:B01----:R-:W-:Y:S01]  /*0db0*/  ENDCOLLECTIVE ;  /* 0x000000000000791b */ /* 0x003fe20003800000 */
.L_x_3138:
[----:B------:R-:W-:Y:S01]  /*0dc0*/  HFMA2.MMA R18, -RZ, RZ, 0, 1.1920928955078125e-07 ;  /* 0x00000002ff127435 */ /* 0x000fe200000001ff */
[----:B------:R-:W-:-:S05]  /*0dd0*/  MOV R11, R17 ;  /* 0x00000011000b7202 */ /* 0x000fca0000000f00 */
[----:B------:R-:W-:-:S04]  /*0de0*/  FADD R13, R8, R11 ;  /* 0x0000000b080d7221 */ /* 0x000fc80000000000 */
[----:B------:R-:W-:-:S07]  /*0df0*/  IMAD.MOV.U32 R19, RZ, RZ, R13 ;  /* 0x000000ffff137224 */ /* 0x000fce00078e000d */
[----:B------:R-:W-:Y:S05]  /*0e00*/  WARPSYNC.COLLECTIVE R16, `(.L_x_3139) ;  /* 0x0000000010087348 */ /* 0x000fea0003c00000 */
[----:B------:R0:W1:Y:S02]  /*0e10*/  SHFL.BFLY P1, R17, R19, R18, R21 ;  /* 0x0c00001213117389 */ /* 0x0000640000020015 */
[----:B01----:R-:W-:Y:S01]  /*0e20*/  ENDCOLLECTIVE ;  /* 0x000000000000791b */ /* 0x003fe20003800000 */
.L_x_3139:
[----:B------:R-:W-:Y:S01]  /*0e30*/  IMAD.MOV.U32 R18, RZ, RZ, 0x4 ;  /* 0x00000004ff127424 */ /* 0x000fe200078e00ff */
[----:B------:R-:W-:-:S05]  /*0e40*/  MOV R14, R17 ;  /* 0x00000011000e7202 */ /* 0x000fca0000000f00 */
[----:B------:R-:W-:-:S05]  /*0e50*/  FADD R14, R13, R14 ;  /* 0x0000000e0d0e7221 */ /* 0x000fca0000000000 */
[----:B------:R-:W-:-:S07]  /*0e60*/  MOV R19, R14 ;  /* 0x0000000e00137202 */ /* 0x000fce0000000f00 */
[----:B------:R-:W-:Y:S05]  /*0e70*/  WARPSYNC.COLLECTIVE R16, `(.L_x_3140) ;  /* 0x0000000010087348 */ /* 0x000fea0003c00000 */
[----:B------:R0:W1:Y:S02]  /*0e80*/  SHFL.BFLY P1, R17, R19, R18, R21 ;  /* 0x0c00001213117389 */ /* 0x0000640000020015 */
[----:B01----:R-:W-:Y:S01]  /*0e90*/  ENDCOLLECTIVE ;  /* 0x000000000000791b */ /* 0x003fe20003800000 */
.L_x_3140:
[----:B------:R-:W-:Y:S01]  /*0ea0*/  HFMA2.MMA R18, -RZ, RZ, 0, 4.76837158203125e-07 ;  /* 0x00000008ff127435 */ /* 0x000fe200000001ff */
[----:B------:R-:W-:-:S05]  /*0eb0*/  MOV R15, R17 ;  /* 0x00000011000f7202 */ /* 0x000fca0000000f00 */
[----:B------:R-:W-:-:S05]  /*0ec0*/  FADD R15, R14, R15 ;  /* 0x0000000f0e0f7221 */ /* 0x000fca0000000000 */
[----:B------:R-:W-:-:S07]  /*0ed0*/  MOV R19, R15 ;  /* 0x0000000f00137202 */ /* 0x000fce0000000f00 */
[----:B------:R-:W-:Y:S05]  /*0ee0*/  WARPSYNC.COLLECTIVE R16, `(.L_x_3141) ;  /* 0x0000000010087348 */ /* 0x000fea0003c00000 */
[----:B------:R0:W1:Y:S02]  /*0ef0*/  SHFL.BFLY P1, R17, R19, R18, R21 ;  /* 0x0c00001213117389 */ /* 0x0000640000020015 */
[----:B01----:R-:W-:Y:S01]  /*0f00*/  ENDCOLLECTIVE ;  /* 0x000000000000791b */ /* 0x003fe20003800000 */
.L_x_3141:
[----:B------:R-:W-:Y:S01]  /*0f10*/  HFMA2.MMA R18, -RZ, RZ, 0, 9.5367431640625e-07 ;  /* 0x00000010ff127435 */ /* 0x000fe200000001ff */
[----:B------:R-:W-:-:S04]  /*0f20*/  IMAD.MOV.U32 R8, RZ, RZ, R17 ;  /* 0x000000ffff087224 */ /* 0x000fc800078e0011 */
[----:B------:R-:W-:-:S05]  /*0f30*/  FADD R8, R15, R8 ;  /* 0x000000080f087221 */ /* 0x000fca0000000000 */
[----:B------:R-:W-:-:S07]  /*0f40*/  MOV R19, R8 ;  /* 0x0000000800137202 */ /* 0x000fce0000000f00 */
[----:B------:R-:W-:Y:S05]  /*0f50*/  WARPSYNC.COLLECTIVE R16, `(.L_x_3142) ;  /* 0x0000000010087348 */ /* 0x000fea0003c00000 */
[----:B------:R0:W1:Y:S02]  /*0f60*/  SHFL.BFLY P1, R17, R19, R18, R21 ;  /* 0x0c00001213117389 */ /* 0x0000640000020015 */
[----:B01----:R-:W-:Y:S01]  /*0f70*/  ENDCOLLECTIVE ;  /* 0x000000000000791b */ /* 0x003fe20003800000 */
.L_x_3142:
[----:B------:R-:W-:Y:S01]  /*0f80*/  MOV R13, R17 ;  /* 0x00000011000d7202 */ /* 0x000fe20000000f00 */
[----:B------:R-:W-:Y:S06]  /*0f90*/  BRA `(.L_x_3143) ;  /* 0xfffffff800747947 */ /* 0x000fec000383ffff */
.L_x_3144:
        /* <DEDUP_REMOVED lines=14> */
.L_x_7921:


//--------------------- .text._ZN18transformer_engine13normalization19ln_bwd_tuned_kernelINS0_13Kernel_traitsIffffjLj40960ELj4ELj1ELj8ELj16ENS0_18Kernel_traits_baseILj40960EffffjLj256EEEEEEEvNS0_20BackwardKernelParamsE --------------------------
	.section	.text._ZN18transformer_engine13normalization19ln_bwd_tuned_kernelINS0_13Kernel_traitsIffffjLj40960ELj4ELj1ELj8ELj16ENS0_18Kernel_traits_baseILj40960EffffjLj256EEEEEEEvNS0_20BackwardKernelParamsE,"ax",@progbits
	.align	128
        .global         _ZN18transformer_engine13normalization19ln_bwd_tuned_kernelINS0_13Kernel_traitsIffffjLj40960ELj4ELj1ELj8ELj16ENS0_18Kernel_traits_baseILj40960EffffjLj256EEEEEEEvNS0_20BackwardKernelParamsE
        .type           _ZN18transformer_engine13normalization19ln_bwd_tuned_kernelINS0_13Kernel_traitsIffffjLj40960ELj4ELj1ELj8ELj16ENS0_18Kernel_traits_baseILj40960EffffjLj256EEEEEEEvNS0_20BackwardKernelParamsE,@function
        .size           _ZN18transformer_engine13normalization19ln_bwd_tuned_kernelINS0_13Kernel_traitsIffffjLj40960ELj4ELj1ELj8ELj16ENS0_18Kernel_traits_baseILj40960EffffjLj256EEEEEEEvNS0_20BackwardKernelParamsE,(.L_x_7922 - _ZN18transformer_engine13normalization19ln_bwd_tuned_kernelINS0_13Kernel_traitsIffffjLj40960ELj4ELj1ELj8ELj16ENS0_18Kernel_traits_baseILj40960EffffjLj256EEEEEEEvNS0_20BackwardKernelParamsE)
        .other          _ZN18transformer_engine13normalization19ln_bwd_tuned_kernelINS0_13Kernel_traitsIffffjLj40960ELj4ELj1ELj8ELj16ENS0_18Kernel_traits_baseILj40960EffffjLj256EEEEEEEvNS0_20BackwardKernelParamsE,@"STO_CUDA_ENTRY STV_DEFAULT"
_ZN18transformer_engine13normalization19ln_bwd_tuned_kernelINS0_13Kernel_traitsIffffjLj40960ELj4ELj1ELj8ELj16ENS0_18Kernel_traits_baseILj40960EffffjLj256EEEEEEEvNS0_20BackwardKernelParamsE:
.text._ZN18transformer_engine13normalization19ln_bwd_tuned_kernelINS0_13Kernel_traitsIffffjLj40960ELj4ELj1ELj8ELj16ENS0_18Kernel_traits_baseILj40960EffffjLj256EEEEEEEvNS0_20BackwardKernelParamsE:
[----:B------:R-:W0:Y:S01]  /*0000*/  LDC R1, c[0x0][0x28] ;  /* 0x00000a00ff017b82 */ /* 0x000e220000000800 */
[----:B------:R-:W1:Y:S01]  /*0010*/  S2R R0, SR_CTAID.X ;  /* 0x0000000000007919 */ /* 0x000e620000002500 */
[----:B------:R-:W-:Y:S01]  /*0020*/  ULDC UR4, c[0x0][0x218] ;  /* 0x0000860000047ab9 */ /* 0x000fe20000000800 */
[----:B------:R-:W-:Y:S01]  /*0030*/  ULDC.64 UR6, c[0x0][0x208] ;  /* 0x0000820000067ab9 */ /* 0x000fe20000000a00 */
[----:B0-----:R-:W-:Y:S01]  /*0040*/  IADD3 R1, R1, -0x98, RZ ;  /* 0xffffff6801017810 */ /* 0x001fe20007ffe0ff */
[----:B------:R-:W0:Y:S01]  /*0050*/  S2R R2, SR_TID.X ;  /* 0x0000000000027919 */ /* 0x000e220000002100 */
        /* <DEDUP_REMOVED lines=27> */
[----:B-1----:R-:W-:Y:S02]  /*0210*/  SHF.R.U32.HI R5, RZ, 0x2, R0 ;  /* 0x00000002ff057819 */ /* 0x002fe40000011600 */
[----:B------:R-:W-:Y:S02]  /*0220*/  CS2R R24, SRZ ;  /* 0x0000000000187805 */ /* 0x000fe4000001ff00 */
[----:B------:R-:W-:Y:S02]  /*0230*/  LOP3.LUT R3, R0, 0x3, RZ, 0xc0, !PT ;  /* 0x0000000300037812 */ /* 0x000fe400078ec0ff */
[----:B------:R-:W-:Y:S02]  /*0240*/  CS2R R22, SRZ ;  /* 0x0000000000167805 */ /* 0x000fe4000001ff00 */
[----:B0-----:R-:W-:Y:S02]  /*0250*/  LEA.HI R114, R2, R5, RZ, 0x18 ;  /* 0x0000000502727211 */ /* 0x001fe400078fc0ff */
[----:B------:R-:W-:-:S02]  /*0260*/  CS2R R20, SRZ ;  /* 0x0000000000147805 */ /* 0x000fc4000001ff00 */
[----:B------:R-:W-:Y:S02]  /*0270*/  LOP3.LUT R0, R2, 0x1f, RZ, 0xc0, !PT ;  /* 0x0000001f02007812 */ /* 0x000fe400078ec0ff */
[----:B------:R-:W-:Y:S02]  /*0280*/  CS2R R18, SRZ ;  /* 0x0000000000127805 */ /* 0x000fe4000001ff00 */
[----:B------:R-:W-:Y:S02]  /*0290*/  ISETP.GE.AND P0, PT, R114, UR4, PT ;  /* 0x0000000472007c0c */ /* 0x000fe4000bf06270 */
[----:B------:R-:W-:Y:S02]  /*02a0*/  CS2R R16, SRZ ;  /* 0x0000000000107805 */ /* 0x000fe4000001ff00 */
[----:B------:R-:W-:Y:S02]  /*02b0*/  SHF.L.U32 R167, R3, 0x8, RZ ;  /* 0x0000000803a77819 */ /* 0x000fe400000006ff */
[----:B------:R-:W-:-:S02]  /*02c0*/  CS2R R14, SRZ ;  /* 0x00000000000e7805 */ /* 0x000fc4000001ff00 */
[----:B------:R-:W-:Y:S02]  /*02d0*/  CS2R R12, SRZ ;  /* 0x00000000000c7805 */ /* 0x000fe4000001ff00 */
[----:B------:R-:W-:Y:S02]  /*02e0*/  CS2R R10, SRZ ;  /* 0x00000000000a7805 */ /* 0x000fe4000001ff00 */
[----:B------:R-:W-:Y:S02]  /*02f0*/  LOP3.LUT R167, R167, 0x300, R0, 0xe2, !PT ;  /* 0x00000300a7a77812 */ /* 0x000fe400078ee200 */
[----:B------:R-:W-:Y:S02]  /*0300*/  CS2R R8, SRZ ;  /* 0x0000000000087805 */ /* 0x000fe4000001ff00 */
[----:B------:R-:W-:Y:S02]  /*0310*/  CS2R R6, SRZ ;  /* 0x0000000000067805 */ /* 0x000fe4000001ff00 */
[----:B------:R-:W-:-:S02]  /*0320*/  CS2R R4, SRZ ;  /* 0x0000000000047805 */ /* 0x000fc4000001ff00 */
[----:B------:R-:W-:Y:S02]  /*0330*/  CS2R R38, SRZ ;  /* 0x0000000000267805 */ /* 0x000fe4000001ff00 */
[----:B------:R-:W-:Y:S02]  /*0340*/  CS2R R36, SRZ ;  /* 0x0000000000247805 */ /* 0x000fe4000001ff00 */
[----:B------:R-:W-:Y:S01]  /*0350*/  LOP3.LUT R167, R167, 0xe0, R2, 0xf8, !PT ;  /* 0x000000e0a7a77812 */ /* 0x000fe200078ef802 */
[----:B------:R-:W-:Y:S06]  /*0360*/  @P0 BRA `(.L_x_3145) ;  /* 0x0000004c00340947 */ /* 0x000fec0003800000 */
[----:B------:R-:W0:Y:S02]  /*0370*/  LDC.64 R2, c[0x0][0x238] ;  /* 0x00008e00ff027b82 */ /* 0x000e240000000a00 */
[----:B0-----:R-:W-:-:S05]  /*0380*/  IMAD.WIDE.U32 R2, R167, 0x10, R2 ;  /* 0x00000010a7027825 */ /* 0x001fca00078e0002 */
[----:B------:R-:W2:Y:S04]  /*0390*/  LDG.E.128 R4, desc[UR6][R2.64] ;  /* 0x0000000602047981 */ /* 0x000ea8000c1e1d00 */
[----:B------:R-:W5:Y:S04]  /*03a0*/  LDG.E.128 R68, desc[UR6][R2.64+0x4000] ;  /* 0x0040000602447981 */ /* 0x000f68000c1e1d00 */
[----:B------:R-:W5:Y:S04]  /*03b0*/  LDG.E.128 R64, desc[UR6][R2.64+0x8000] ;  /* 0x0080000602407981 */ /* 0x000f68000c1e1d00 */
[----:B------:R-:W5:Y:S04]  /*03c0*/  LDG.E.128 R60, desc[UR6][R2.64+0xc000] ;  /* 0x00c00006023c7981 */ /* 0x000f68000c1e1d00 */
[----:B------:R-:W5:Y:S04]  /*03d0*/  LDG.E.128 R56, desc[UR6][R2.64+0x10000] ;  /* 0x0100000602387981 */ /* 0x000f68000c1e1d00 */
[----:B------:R-:W5:Y:S04]  /*03e0*/  LDG.E.128 R52, desc[UR6][R2.64+0x14000] ;  /* 0x0140000602347981 */ /* 0x000f68000c1e1d00 */
[----:B------:R-:W5:Y:S04]  /*03f0*/  LDG.E.128 R48, desc[UR6][R2.64+0x18000] ;  /* 0x0180000602307981 */ /* 0x000f68000c1e1d00 */
[----:B------:R-:W5:Y:S04]  /*0400*/  LDG.E.128 R44, desc[UR6][R2.64+0x1c000] ;  /* 0x01c00006022c7981 */ /* 0x000f68000c1e1d00 */
[----:B------:R-:W5:Y:S04]  /*0410*/  LDG.E.128 R40, desc[UR6][R2.64+0x20000] ;  /* 0x0200000602287981 */ /* 0x000f68000c1e1d00 */
[----:B------:R2:W5:Y:S01]  /*0420*/  LDG.E.128 R36, desc[UR6][R2.64+0x24000] ;  /* 0x0240000602247981 */ /* 0x000562000c1e1d00 */
[----:B------:R-:W-:Y:S01]  /*0430*/  HFMA2.MMA R169, -RZ, RZ, 0, 5.9604644775390625e-08 ;  /* 0x00000001ffa97435 */ /* 0x000fe200000001ff */
[----:B------:R-:W-:-:S02]  /*0440*/  MOV R166, R114 ;  /* 0x0000007200a67202 */ /* 0x000fc40000000f00 */
        /* <DEDUP_REMOVED lines=23> */
[----:B--2---:R-:W-:Y:S01]  /*05c0*/  FADD R2, RZ, R4 ;  /* 0x00000004ff027221 */ /* 0x004fe20000000000 */
[----:B------:R-:W-:Y:S01]  /*05d0*/  FADD R0, R4, 1 ;  /* 0x3f80000004007421 */ /* 0x000fe20000000000 */
[----:B------:R-:W-:-:S03]  /*05e0*/  FADD R3, RZ, R5 ;  /* 0x00000005ff037221 */ /* 0x000fc60000000000 */
[----:B------:R0:W-:Y:S04]  /*05f0*/  STL [R1+0x94], R2 ;  /* 0x0000940201007387 */ /* 0x0001e80000100800 */
[----:B------:R1:W-:Y:S04]  /*0600*/  STL [R1+0x84], R0 ;  /* 0x0000840001007387 */ /* 0x0003e80000100800 */
[----:B------:R2:W-:Y:S01]  /*0610*/  STL [R1+0x90], R3 ;  /* 0x0000900301007387 */ /* 0x0005e20000100800 */
[----:B0-----:R-:W-:Y:S01]  /*0620*/  FADD R2, R5, 1 ;  /* 0x3f80000005027421 */ /* 0x001fe20000000000 */
[----:B------:R-:W-:Y:S01]  /*0630*/  CS2R R4, SRZ ;  /* 0x0000000000047805 */ /* 0x000fe2000001ff00 */
[----:B-1----:R-:W-:-:S03]  /*0640*/  FADD R0, RZ, R6 ;  /* 0x00000006ff007221 */ /* 0x002fc60000000000 */
[----:B------:R0:W-:Y:S01]  /*0650*/  STL [R1+0x80], R2 ;  /* 0x0000800201007387 */ /* 0x0001e20000100800 */
[----:B--2---:R-:W-:-:S03]  /*0660*/  FADD R3, R6, 1 ;  /* 0x3f80000006037421 */ /* 0x004fc60000000000 */
[----:B------:R1:W-:Y:S04]  /*0670*/  STL [R1+0x8c], R0 ;  /* 0x00008c0001007387 */ /* 0x0003e80000100800 */
[----:B------:R-:W-:Y:S01]  /*0680*/  STL [R1+0x7c], R3 ;  /* 0x00007c0301007387 */ /* 0x000fe20000100800 */
[----:B0-----:R-:W-:Y:S01]  /*0690*/  FADD R2, RZ, R7 ;  /* 0x00000007ff027221 */ /* 0x001fe20000000000 */
[----:B-1----:R-:W-:-:S04]  /*06a0*/  FADD R0, R7, 1 ;  /* 0x3f80000007007421 */ /* 0x002fc80000000000 */
[----:B------:R0:W-:Y:S01]  /*06b0*/  STL [R1+0x88], R2 ;  /* 0x0000880201007387 */ /* 0x0001e20000100800 */
[----:B------:R-:W-:-:S03]  /*06c0*/  CS2R R6, SRZ ;  /* 0x0000000000067805 */ /* 0x000fc6000001ff00 */
[----:B------:R1:W-:Y:S04]  /*06d0*/  STL [R1+0x78], R0 ;  /* 0x0000780001007387 */ /* 0x0003e80000100800 */
[----:B------:R1:W-:Y:S01]  /*06e0*/  STL [R1+0x24], RZ ;  /* 0x000024ff01007387 */ /* 0x0003e20000100800 */
[----:B0-----:R-:W-:-:S03]  /*06f0*/  CS2R R2, SRZ ;  /* 0x0000000000027805 */ /* 0x001fc6000001ff00 */
        /* <DEDUP_REMOVED lines=28> */
[----:B------:R1:W-:Y:S02]  /*08c0*/  STL [R1+0x28], RZ ;  /* 0x000028ff01007387 */ /* 0x0003e40000100800 */
.L_x_3153:
[----:B0-----:R-:W0:Y:S01]  /*08d0*/  LDC.64 R72, c[0x0][0x228] ;  /* 0x00008a00ff487b82 */ /* 0x001e220000000a00 */
[----:B------:R-:W-:Y:S01]  /*08e0*/  IMAD R77, R166, 0x2800, R167 ;  /* 0x00002800a64d7824 */ /* 0x000fe200078e02a7 */
[----:B------:R-:W-:-:S06]  /*08f0*/  ULDC.U8 UR4, c[0x0][0x250] ;  /* 0x0000940000047ab9 */ /* 0x000fcc0000000000 */
[----:B------:R-:W2:Y:S08]  /*0900*/  LDC.64 R108, c[0x0][0x220] ;  /* 0x00008800ff6c7b82 */ /* 0x000eb00000000a00 */
[----:B------:R-:W3:Y:S08]  /*0910*/  LDC.64 R74, c[0x0][0x230] ;  /* 0x00008c00ff4a7b82 */ /* 0x000ef00000000a00 */
[----:B------:R-:W4:Y:S01]  /*0920*/  LDC.64 R144, c[0x0][0x258] ;  /* 0x00009600ff907b82 */ /* 0x000f220000000a00 */
[----:B0-----:R-:W-:Y:S01]  /*0930*/  IMAD.WIDE R72, R166, 0x4, R72 ;  /* 0x00000004a6487825 */ /* 0x001fe200078e0248 */
[----:B------:R-:W-:-:S02]  /*0940*/  IADD3 R113, R77, 0x400, RZ ;  /* 0x000004004d717810 */ /* 0x000fc40007ffe0ff */
[C---:B------:R-:W-:Y:S02]  /*0950*/  IADD3 R117, R77.reuse, 0x800, RZ ;  /* 0x000008004d757810 */ /* 0x040fe40007ffe0ff */
[C---:B------:R-:W-:Y:S01]  /*0960*/  IADD3 R121, R77.reuse, 0xc00, RZ ;  /* 0x00000c004d797810 */ /* 0x040fe20007ffe0ff */
[----:B------:R4:W4:Y:S01]  /*0970*/  LDG.E R171, desc[UR6][R72.64] ;  /* 0x0000000648ab7981 */ /* 0x000922000c1e1900 */
[C---:B--2---:R-:W-:Y:S01]  /*0980*/  IMAD.WIDE.U32 R148, R77.reuse, 0x10, R108 ;  /* 0x000000104d947825 */ /* 0x044fe200078e006c */
[C---:B------:R-:W-:Y:S02]  /*0990*/  IADD3 R125, R77.reuse, 0x1000, RZ ;  /* 0x000010004d7d7810 */ /* 0x040fe40007ffe0ff */
[C---:B------:R-:W-:Y:S02]  /*09a0*/  IADD3 R129, R77.reuse, 0x1400, RZ ;  /* 0x000014004d817810 */ /* 0x040fe40007ffe0ff */
[C---:B------:R-:W-:Y:S02]  /*09b0*/  IADD3 R133, R77.reuse, 0x1800, RZ ;  /* 0x000018004d857810 */ /* 0x040fe40007ffe0ff */
[C---:B------:R-:W-:Y:S01]  /*09c0*/  IADD3 R137, R77.reuse, 0x1c00, RZ ;  /* 0x00001c004d897810 */ /* 0x040fe20007ffe0ff */
[----:B---3--:R-:W-:Y:S01]  /*09d0*/  IMAD.WIDE R74, R166, 0x4, R74 ;  /* 0x00000004a64a7825 */ /* 0x008fe200078e024a */
[C---:B------:R-:W-:Y:S01]  /*09e0*/  IADD3 R141, R77.reuse, 0x2000, RZ ;  /* 0x000020004d8d7810 */ /* 0x040fe20007ffe0ff */
[----:B------:R-:W2:Y:S01]  /*09f0*/  LDG.E.128 R148, desc[UR6][R148.64] ;  /* 0x0000000694947981 */ /* 0x000ea2000c1e1d00 */
[----:B------:R-:W-:Y:S01]  /*0a00*/  IADD3 R79, R77, 0x2400, RZ ;  /* 0x000024004d4f7810 */ /* 0x000fe20007ffe0ff */
[----:B------:R-:W-:-:S02]  /*0a10*/  IMAD.WIDE.U32 R80, R117, 0x10, R108 ;  /* 0x0000001075507825 */ /* 0x000fc400078e006c */
[----:B------:R-:W1:Y:S02]  /*0a20*/  LDG.E R168, desc[UR6][R74.64] ;  /* 0x000000064aa87981 */ /* 0x000e64000c1e1900 */
[----:B----4-:R-:W-:Y:S02]  /*0a30*/  IMAD.WIDE.U32 R72, R77, 0x10, R144 ;  /* 0x000000104d487825 */ /* 0x010fe400078e0090 */
[----:B-----5:R-:W5:Y:S02]  /*0a40*/  LDG.E.128 R80, desc[UR6][R80.64] ;  /* 0x0000000650507981 */ /* 0x020f64000c1e1d00 */
[----:B------:R-:W-:-:S04]  /*0a50*/  IMAD.WIDE.U32 R76, R113, 0x10, R108 ;  /* 0x00000010714c7825 */ /* 0x000fc800078e006c */
[--C-:B------:R-:W-:Y:S01]  /*0a60*/  IMAD.WIDE.U32 R84, R121, 0x10, R108.reuse ;  /* 0x0000001079547825 */ /* 0x100fe200078e006c */
[----:B------:R-:W5:Y:S03]  /*0a70*/  LDG.E.128 R72, desc[UR6][R72.64] ;  /* 0x0000000648487981 */ /* 0x000f66000c1e1d00 */
        /* <DEDUP_REMOVED lines=8> */
[----:B------:R-:W-:Y:S02]  /*0b00*/  IMAD.WIDE.U32 R104, R141, 0x10, R108 ;  /* 0x000000108d687825 */ /* 0x000fe400078e006c */
        /* <DEDUP_REMOVED lines=17> */
[C---:B------:R-:W-:Y:S02]  /*0c20*/  IMAD.WIDE.U32 R108, R79.reuse, 0x10, R108 ;  /* 0x000000104f6c7825 */ /* 0x040fe400078e006c */
[----:B------:R-:W5:Y:S02]  /*0c30*/  LDG.E.128 R140, desc[UR6][R140.64] ;  /* 0x000000068c8c7981 */ /* 0x000f64000c1e1d00 */
[----:B------:R-:W-:-:S02]  /*0c40*/  IMAD.WIDE.U32 R144, R79, 0x10, R144 ;  /* 0x000000104f907825 */ /* 0x000fc400078e0090 */
[----:B------:R-:W5:Y:S04]  /*0c50*/  LDG.E.128 R76, desc[UR6][R76.64] ;  /* 0x000000064c4c7981 */ /* 0x000f68000c1e1d00 */
[----:B------:R-:W5:Y:S04]  /*0c60*/  LDG.E.128 R108, desc[UR6][R108.64] ;  /* 0x000000066c6c7981 */ /* 0x000f68000c1e1d00 */
[----:B------:R-:W5:Y:S01]  /*0c70*/  LDG.E.128 R144, desc[UR6][R144.64] ;  /* 0x0000000690907981 */ /* 0x000f62000c1e1d00 */
[----:B------:R-:W-:Y:S01]  /*0c80*/  ISETP.NE.AND P0, PT, RZ, UR4, PT ;  /* 0x00000004ff007c0c */ /* 0x000fe2000bf05270 */
[----:B--2---:R-:W-:-:S04]  /*0c90*/  FADD R173, R148, -R171 ;  /* 0x800000ab94ad7221 */ /* 0x004fc80000000000 */
[----:B-1----:R-:W-:-:S08]  /*0ca0*/  FMUL R0, R173, R168 ;  /* 0x000000a8ad007220 */ /* 0x002fd00000400000 */
[----:B------:R-:W-:Y:S05]  /*0cb0*/  @!P0 BRA `(.L_x_3146) ;  /* 0x0000001000588947 */ /* 0x000fea0003800000 */
[----:B------:R-:W2:Y:S04]  /*0cc0*/  LDL R181, [R1+0x84] ;  /* 0x0000840001b57983 */ /* 0x000ea80000100800 */
[----:B------:R-:W3:Y:S04]  /*0cd0*/  LDL R179, [R1+0x80] ;  /* 0x0000800001b37983 */ /* 0x000ee80000100800 */
[----:B------:R-:W4:Y:S04]  /*0ce0*/  LDL R177, [R1+0x7c] ;  /* 0x00007c0001b17983 */ /* 0x000f280000100800 */
[----:B------:R-:W4:Y:S01]  /*0cf0*/  LDL R175, [R1+0x78] ;  /* 0x0000780001af7983 */ /* 0x000f220000100800 */
[--C-:B-----5:R-:W-:Y:S01]  /*0d00*/  FADD R77, R77, -R171.reuse ;  /* 0x800000ab4d4d7221 */ /* 0x120fe20000000000 */
[--C-:B------:R-:W-:Y:S01]  /*0d10*/  FADD R78, R78, -R171.reuse ;  /* 0x800000ab4e4e7221 */ /* 0x100fe20000000000 */
[--C-:B------:R-:W-:Y:S01]  /*0d20*/  FADD R216, R149, -R171.reuse ;  /* 0x800000ab95d87221 */ /* 0x100fe20000000000 */
[--C-:B------:R-:W-:Y:S01]  /*0d30*/  FADD R215, R150, -R171.reuse ;  /* 0x800000ab96d77221 */ /* 0x100fe20000000000 */
[C---:B------:R-:W-:Y:S01]  /*0d40*/  FMUL R212, R168.reuse, R77 ;  /* 0x0000004da8d47220 */ /* 0x040fe20000400000 */
[C---:B------:R-:W-:Y:S01]  /*0d50*/  FMUL R211, R168.reuse, R78 ;  /* 0x0000004ea8d37220 */ /* 0x040fe20000400000 */
[C---:B------:R-:W-:Y:S01]  /*0d60*/  FMUL R216, R168.reuse, R216 ;  /* 0x000000d8a8d87220 */ /* 0x040fe20000400000 */
[--C-:B------:R-:W-:Y:S01]  /*0d70*/  FADD R214, R151, -R171.reuse ;  /* 0x800000ab97d67221 */ /* 0x100fe20000000000 */
[----:B------:R-:W-:Y:S01]  /*0d80*/  FMUL R215, R168, R215 ;  /* 0x000000d7a8d77220 */ /* 0x000fe20000400000 */
[--C-:B------:R-:W-:Y:S01]  /*0d90*/  FADD R213, R76, -R171.reuse ;  /* 0x800000ab4cd57221 */ /* 0x100fe20000000000 */
[----:B------:R-:W-:Y:S01]  /*0da0*/  FADD R197, R68, 1 ;  /* 0x3f80000044c57421 */ /* 0x000fe20000000000 */
[C---:B------:R-:W-:Y:S01]  /*0db0*/  FMUL R214, R168.reuse, R214 ;  /* 0x000000d6a8d67220 */ /* 0x040fe20000400000 */
[----:B------:R-:W-:Y:S01]  /*0dc0*/  FADD R195, R69, 1 ;  /* 0x3f80000045c37421 */ /* 0x000fe20000000000 */
[----:B------:R-:W-:Y:S01]  /*0dd0*/  FMUL R213, R168, R213 ;  /* 0x000000d5a8d57220 */ /* 0x000fe20000400000 */
[----:B------:R-:W-:Y:S01]  /*0de0*/  FMUL R197, R112, R197 ;  /* 0x000000c570c57220 */ /* 0x000fe20000400000 */
[----:B------:R-:W-:Y:S01]  /*0df0*/  FADD R193, R70, 1 ;  /* 0x3f80000046c17421 */ /* 0x000fe20000000000 */
[----:B------:R-:W-:Y:S01]  /*0e00*/  FMUL R195, R113, R195 ;  /* 0x000000c371c37220 */ /* 0x000fe20000400000 */
[--C-:B------:R-:W-:Y:S01]  /*0e10*/  FADD R79, R79, -R171.reuse ;  /* 0x800000ab4f4f7221 */ /* 0x100fe20000000000 */
[----:B------:R-:W-:Y:S01]  /*0e20*/  FADD R191, R71, 1 ;  /* 0x3f80000047bf7421 */ /* 0x000fe20000000000 */
[----:B------:R-:W-:Y:S01]  /*0e30*/  FMUL R193, R114, R193 ;  /* 0x000000c172c17220 */ /* 0x000fe20000400000 */
[--C-:B------:R-:W-:Y:S01]  /*0e40*/  FADD R80, R80, -R171.reuse ;  /* 0x800000ab50507221 */ /* 0x100fe20000000000 */
[----:B------:R-:W-:Y:S01]  /*0e50*/  FADD R189, R64, 1 ;  /* 0x3f80000040bd7421 */ /* 0x000fe20000000000 */
[C---:B------:R-:W-:Y:S01]  /*0e60*/  FMUL R210, R168.reuse, R79 ;  /* 0x0000004fa8d27220 */ /* 0x040fe20000400000 */
[----:B------:R-:W-:Y:S01]  /*0e70*/  FMUL R191, R115, R191 ;  /* 0x000000bf73bf7220 */ /* 0x000fe20000400000 */
[--C-:B------:R-:W-:Y:S01]  /*0e80*/  FADD R81, R81, -R171.reuse ;  /* 0x800000ab51517221 */ /* 0x100fe20000000000 */
[----:B------:R-:W-:Y:S01]  /*0e90*/  FADD R187, R65, 1 ;  /* 0x3f80000041bb7421 */ /* 0x000fe20000000000 */
[----:B------:R-:W-:Y:S01]  /*0ea0*/  FMUL R209, R168, R80 ;  /* 0x00000050a8d17220 */ /* 0x000fe20000400000 */
        /* <DEDUP_REMOVED lines=10> */
[C---:B------:R-:W-:Y:S01]  /*0f50*/  FMUL R206, R168.reuse, R83 ;  /* 0x00000053a8ce7220 */ /* 0x040fe20000400000 */
[----:B------:R-:W-:Y:S01]  /*0f60*/  FMUL R183, R119, R183 ;  /* 0x000000b777b77220 */ /* 0x000fe20000400000 */
[--C-:B------:R-:W-:Y:S01]  /*0f70*/  FADD R85, R85, -R171.reuse ;  /* 0x800000ab55557221 */ /* 0x100fe20000000000 */
[----:B------:R-:W-:Y:S01]  /*0f80*/  FMUL R205, R168, R84 ;  /* 0x00000054a8cd7220 */ /* 0x000fe20000400000 */
[--C-:B------:R-:W-:Y:S01]  /*0f90*/  FADD R86, R86, -R171.reuse ;  /* 0x800000ab56567221 */ /* 0x100fe20000000000 */
[--C-:B------:R-:W-:Y:S01]  /*0fa0*/  FADD R87, R87, -R171.reuse ;  /* 0x800000ab57577221 */ /* 0x100fe20000000000 */
[----:B------:R-:W-:Y:S01]  /*0fb0*/  FMUL R204, R168, R85 ;  /* 0x00000055a8cc7220 */ /* 0x000fe20000400000 */
[--C-:B------:R-:W-:Y:S01]  /*0fc0*/  FADD R201, R88, -R171.reuse ;  /* 0x800000ab58c97221 */ /* 0x100fe20000000000 */
[----:B------:R-:W-:Y:S01]  /*0fd0*/  FMUL R203, R168, R86 ;  /* 0x00000056a8cb7220 */ /* 0x000fe20000400000 */
[----:B------:R-:W-:Y:S01]  /*0fe0*/  FADD R173, R56, 1 ;  /* 0x3f80000038ad7421 */ /* 0x000fe20000000000 */
[----:B------:R-:W-:Y:S01]  /*0ff0*/  FMUL R202, R168, R87 ;  /* 0x00000057a8ca7220 */ /* 0x000fe20000400000 */
        /* <DEDUP_REMOVED lines=23> */
[----:B------:R-:W-:Y:S01]  /*1170*/  FADD R171, R57, 1 ;  /* 0x3f80000039ab7421 */ /* 0x000fe20000000000 */
[----:B------:R-:W-:Y:S01]  /*1180*/  FMUL R201, R168, R201 ;  /* 0x000000c9a8c97220 */ /* 0x000fe20000400000 */
[----:B------:R-:W-:Y:S01]  /*1190*/  FMUL R173, R124, R173 ;  /* 0x000000ad7cad7220 */ /* 0x000fe20000400000 */
[----:B------:R-:W-:Y:S01]  /*11a0*/  FADD R151, R58, 1 ;  /* 0x3f8000003a977421 */ /* 0x000fe20000000000 */
[C---:B------:R-:W-:Y:S01]  /*11b0*/  FMUL R200, R168.reuse, R200 ;  /* 0x000000c8a8c87220 */ /* 0x040fe20000400000 */
[----:B------:R-:W-:Y:S01]  /*11c0*/  FMUL R171, R125, R171 ;  /* 0x000000ab7dab7220 */ /* 0x000fe20000400000 */
        /* <DEDUP_REMOVED lines=53> */
[----:B------:R-:W-:Y:S01]  /*1520*/  FMUL R148, R168, R148 ;  /* 0x00000094a8947220 */ /* 0x000fe20000400000 */
[----:B------:R-:W-:Y:S01]  /*1530*/  FMUL R92, R143, R92 ;  /* 0x0000005c8f5c7220 */ /* 0x000fe20000400000 */
[----:B------:R-:W-:Y:S01]  /*1540*/  FADD R90, R37, 1 ;  /* 0x3f800000255a7421 */ /* 0x000fe20000000000 */
        /* <DEDUP_REMOVED lines=47> */
[----:B--2---:R-:W-:Y:S01]  /*1840*/  FMUL R220, R181, R72 ;  /* 0x00000048b5dc7220 */ /* 0x004fe20000400000 */
[----:B------:R-:W-:Y:S01]  /*1850*/  FADD R181, R60, 1 ;  /* 0x3f8000003cb57421 */ /* 0x000fe20000000000 */
[----:B---3--:R-:W-:-:S02]  /*1860*/  FMUL R219, R179, R73 ;  /* 0x00000049b3db7220 */ /* 0x008fc40000400000 */
[----:B------:R-:W-:Y:S01]  /*1870*/  FADD R77, RZ, R220 ;  /* 0x000000dcff4d7221 */ /* 0x000fe20000000000 */
[----:B------:R-:W-:Y:S01]  /*1880*/  FFMA R78, R0, R220, RZ ;  /* 0x000000dc004e7223 */ /* 0x000fe200000000ff */
[----:B------:R-:W-:Y:S01]  /*1890*/  FADD R179, R61, 1 ;  /* 0x3f8000003db37421 */ /* 0x000fe20000000000 */
[----:B----4-:R-:W-:Y:S01]  /*18a0*/  FMUL R218, R177, R74 ;  /* 0x0000004ab1da7220 */ /* 0x010fe20000400000 */
        /* <DEDUP_REMOVED lines=8> */
[----:B------:R-:W-:Y:S01]  /*1930*/  FADD R77, R77, R217 ;  /* 0x000000d94d4d7221 */ /* 0x000fe20000000000 */
[----:B------:R-:W-:Y:S01]  /*1940*/  FFMA R78, R214, R217, R78 ;  /* 0x000000d9d64e7223 */ /* 0x000fe2000000004e */
[----:B------:R-:W-:Y:S01]  /*1950*/  FADD R175, R63, 1 ;  /* 0x3f8000003faf7421 */ /* 0x000fe20000000000 */
[----:B------:R-:W-:Y:S01]  /*1960*/  FMUL R177, R122, R177 ;  /* 0x000000b17ab17220 */ /* 0x000fe20000400000 */
[----:B------:R-:W-:Y:S01]  /*1970*/  FADD R77, R77, R197 ;  /* 0x000000c54d4d7221 */ /* 0x000fe20000000000 */
[----:B------:R-:W-:Y:S01]  /*1980*/  FFMA R78, R213, R197, R78 ;  /* 0x000000c5d54e7223 */ /* 0x000fe2000000004e */
[----:B------:R-:W-:-:S02]  /*1990*/  FMUL R175, R123, R175 ;  /* 0x000000af7baf7220 */ /* 0x000fc40000400000 */
[----:B------:R-:W-:Y:S01]  /*19a0*/  FADD R77, R77, R195 ;  /* 0x000000c34d4d7221 */ /* 0x000fe20000000000 */
[----:B------:R-:W-:-:S03]  /*19b0*/  FFMA R78, R212, R195, R78 ;  /* 0x000000c3d44e7223 */ /* 0x000fc6000000004e */
        /* <DEDUP_REMOVED lines=29> */
[----:B------:R-:W-:Y:S01]  /*1b90*/  FFMA R76, R196, R111, R78 ;  /* 0x0000006fc44c7223 */ /* 0x000fe2000000004e */
[----:B------:R-:W-:Y:S02]  /*1ba0*/  FMUL R78, R146, R106 ;  /* 0x0000006a924e7220 */ /* 0x000fe40000400000 */
        /* <DEDUP_REMOVED lines=38> */
[----:B------:R-:W-:Y:S06]  /*1e10*/  BRA `(.L_x_3147) ;  /* 0x0000001000547947 */ /* 0x000fec0003800000 */
.L_x_3146:
        /* <DEDUP_REMOVED lines=14> */
[----:B------:R-:W-:Y:S01]  /*1f00*/  FADD R197, RZ, R68 ;  /* 0x00000044ffc57221 */ /* 0x000fe20000000000 */
[C---:B------:R-:W-:Y:S01]  /*1f10*/  FMUL R214, R168.reuse, R214 ;  /* 0x000000d6a8d67220 */ /* 0x040fe20000400000 */
[----:B------:R-:W-:Y:S01]  /*1f20*/  FADD R212, R77, -R171 ;  /* 0x800000ab4dd47221 */ /* 0x000fe20000000000 */
[----:B------:R-:W-:Y:S01]  /*1f30*/  FADD R195, RZ, R69 ;  /* 0x00000045ffc37221 */ /* 0x000fe20000000000 */
[----:B------:R-:W-:Y:S01]  /*1f40*/  FMUL R213, R168, R213 ;  /* 0x000000d5a8d57220 */ /* 0x000fe20000400000 */
[----:B------:R-:W-:Y:S01]  /*1f50*/  FMUL R197, R112, R197 ;  /* 0x000000c570c57220 */ /* 0x000fe20000400000 */
[----:B------:R-:W-:Y:S01]  /*1f60*/  FADD R193, RZ, R70 ;  /* 0x00000046ffc17221 */ /* 0x000fe20000000000 */
[----:B------:R-:W-:Y:S01]  /*1f70*/  FMUL R212, R168, R212 ;  /* 0x000000d4a8d47220 */ /* 0x000fe20000400000 */
[----:B------:R-:W-:Y:S01]  /*1f80*/  FMUL R195, R113, R195 ;  /* 0x000000c371c37220 */ /* 0x000fe20000400000 */
[----:B------:R-:W-:Y:S01]  /*1f90*/  FADD R191, RZ, R71 ;  /* 0x00000047ffbf7221 */ /* 0x000fe20000000000 */
[----:B------:R-:W-:Y:S01]  /*1fa0*/  FMUL R193, R114, R193 ;  /* 0x000000c172c17220 */ /* 0x000fe20000400000 */
[--C-:B------:R-:W-:Y:S01]  /*1fb0*/  FADD R80, R80, -R171.reuse ;  /* 0x800000ab50507221 */ /* 0x100fe20000000000 */
[----:B------:R-:W-:Y:S01]  /*1fc0*/  FADD R189, RZ, R64 ;  /* 0x00000040ffbd7221 */ /* 0x000fe20000000000 */
[----:B------:R-:W-:Y:S01]  /*1fd0*/  FMUL R191, R115, R191 ;  /* 0x000000bf73bf7220 */ /* 0x000fe20000400000 */
[----:B------:R-:W-:Y:S01]  /*1fe0*/  FADD R81, R81, -R171 ;  /* 0x800000ab51517221 */ /* 0x000fe20000000000 */
[----:B------:R-:W-:Y:S01]  /*1ff0*/  FADD R187, RZ, R65 ;  /* 0x00000041ffbb7221 */ /* 0x000fe20000000000 */
[----:B------:R-:W-:Y:S01]  /*2000*/  FMUL R209, R168, R80 ;  /* 0x00000050a8d17220 */ /* 0x000fe20000400000 */
[----:B------:R-:W-:Y:S01]  /*2010*/  FMUL R189, R116, R189 ;  /* 0x000000bd74bd7220 */ /* 0x000fe20000400000 */
[--C-:B------:R-:W-:Y:S01]  /*2020*/  FADD R82, R82, -R171.reuse ;  /* 0x800000ab52527221 */ /* 0x100fe20000000000 */
[----:B------:R-:W-:Y:S01]  /*2030*/  FADD R185, RZ, R66 ;  /* 0x00000042ffb97221 */ /* 0x000fe20000000000 */
[C---:B------:R-:W-:Y:S01]  /*2040*/  FMUL R208, R168.reuse, R81 ;  /* 0x00000051a8d07220 */ /* 0x040fe20000400000 */
        /* <DEDUP_REMOVED lines=23> */
[----:B------:R-:W-:Y:S01]  /*21c0*/  FMUL R202, R168, R87 ;  /* 0x00000057a8ca7220 */ /* 0x000fe20000400000 */
        /* <DEDUP_REMOVED lines=24> */
[----:B------:R-:W-:Y:S01]  /*2350*/  FADD R171, RZ, R57 ;  /* 0x00000039ffab7221 */ /* 0x000fe20000000000 */
[----:B------:R-:W-:Y:S01]  /*2360*/  FMUL R201, R168, R201 ;  /* 0x000000c9a8c97220 */ /* 0x000fe20000400000 */
[----:B------:R-:W-:Y:S01]  /*2370*/  FMUL R173, R124, R173 ;  /* 0x000000ad7cad7220 */ /* 0x000fe20000400000 */
[----:B------:R-:W-:Y:S01]  /*2380*/  FADD R151, RZ, R58 ;  /* 0x0000003aff977221 */ /* 0x000fe20000000000 */
[C---:B------:R-:W-:Y:S01]  /*2390*/  FMUL R200, R168.reuse, R200 ;  /* 0x000000c8a8c87220 */ /* 0x040fe20000400000 */
[----:B------:R-:W-:Y:S01]  /*23a0*/  FMUL R171, R125, R171 ;  /* 0x000000ab7dab7220 */ /* 0x000fe20000400000 */
        /* <DEDUP_REMOVED lines=11> */
[C---:B------:R-:W-:Y:S01]  /*2460*/  FMUL R194, R168.reuse, R194 ;  /* 0x000000c2a8c27220 */ /* 0x040fe20000400000 */
[----:B------:R-:W-:Y:S01]  /*2470*/  FMUL R109, R129, R109 ;  /* 0x0000006d816d7220 */ /* 0x000fe20000400000 */
[----:B------:R-:W-:Y:S01]  /*2480*/  FMUL R148, R168, R107 ;  /* 0x0000006ba8947220 */ /* 0x000fe20000400000 */
[----:B------:R-:W-:Y:S01]  /*2490*/  FMUL R107, R130, R77 ;  /* 0x0000004d826b7220 */ /* 0x000fe20000400000 */
[----:B------:R-:W-:Y:S01]  /*24a0*/  FADD R105, RZ, R55 ;  /* 0x00000037ff697221 */ /* 0x000fe20000000000 */
[C---:B------:R-:W-:Y:S01]  /*24b0*/  FMUL R192, R168.reuse, R192 ;  /* 0x000000c0a8c07220 */ /* 0x040fe20000400000 */
        /* <DEDUP_REMOVED lines=37> */
[----:B------:R-:W-:Y:S01]  /*2710*/  FMUL R92, R143, R92 ;  /* 0x0000005c8f5c7220 */ /* 0x000fe20000400000 */
[----:B------:R-:W-:Y:S01]  /*2720*/  FADD R90, RZ, R37 ;  /* 0x00000025ff5a7221 */ /* 0x000fe20000000000 */
[----:B------:R-:W-:Y:S01]  /*2730*/  FADD R89, RZ, R38 ;  /* 0x00000026ff597221 */ /* 0x000fe20000000000 */
[----:B------:R-:W-:Y:S01]  /*2740*/  FMUL R91, R144, R91 ;  /* 0x0000005b905b7220 */ /* 0x000fe20000400000 */
[C---:B------:R-:W-:Y:S01]  /*2750*/  FMUL R108, R168.reuse, R108 ;  /* 0x0000006ca86c7220 */ /* 0x040fe20000400000 */
[----:B------:R-:W-:Y:S01]  /*2760*/  FMUL R90, R145, R90 ;  /* 0x0000005a915a7220 */ /* 0x000fe20000400000 */
[----:B------:R-:W-:Y:S01]  /*2770*/  FADD R88, RZ, R39 ;  /* 0x00000027ff587221 */ /* 0x000fe20000000000 */
        /* <DEDUP_REMOVED lines=38> */
[----:B------:R-:W-:Y:S01]  /*29e0*/  FMUL R226, R134, R184 ;  /* 0x000000b886e27220 */ /* 0x000fe20000400000 */
[----:B---3--:R-:W-:-:S02]  /*29f0*/  FMUL R219, R227, R73 ;  /* 0x00000049e3db7220 */ /* 0x008fc40000400000 */
[----:B------:R-:W-:Y:S01]  /*2a00*/  FADD R78, RZ, R220 ;  /* 0x000000dcff4e7221 */ /* 0x000fe20000000000 */
[----:B------:R-:W-:Y:S01]  /*2a10*/  FFMA R79, R0, R220, RZ ;  /* 0x000000dc004f7223 */ /* 0x000fe200000000ff */
[----:B------:R-:W-:Y:S01]  /*2a20*/  FMUL R227, R135, R182 ;  /* 0x000000b687e37220 */ /* 0x000fe20000400000 */
[----:B----4-:R-:W-:Y:S01]  /*2a30*/  FMUL R218, R224, R74 ;  /* 0x0000004ae0da7220 */ /* 0x010fe20000400000 */
[----:B------:R-:W-:Y:S01]  /*2a40*/  FADD R78, R78, R219 ;  /* 0x000000db4e4e7221 */ /* 0x000fe20000000000 */
[----:B------:R-:W-:Y:S01]  /*2a50*/  FFMA R79, R216, R219, R79 ;  /* 0x000000dbd84f7223 */ /* 0x000fe2000000004f */
[----:B------:R-:W-:Y:S01]  /*2a60*/  FMUL R224, R136, R180 ;  /* 0x000000b488e07220 */ /* 0x000fe20000400000 */
        /* <DEDUP_REMOVED lines=79> */
[----:B------:R-:W-:-:S07]  /*2f60*/  FFMA R76, R104, R88, R76 ;  /* 0x00000058684c7223 */ /* 0x000fce000000004c */
.L_x_3147:
[----:B------:R-:W-:Y:S02]  /*2f70*/  FADD R2, R252, R2 ;  /* 0x00000002fc027221 */ /* 0x000fe40000000000 */
[----:B------:R-:W2:Y:S01]  /*2f80*/  LDL.LU R252, [R1+0x74] ;  /* 0x0000740001fc7983 */ /* 0x000ea20000300800 */
[----:B------:R-:W-:-:S03]  /*2f90*/  FADD R4, R251, R4 ;  /* 0x00000004fb047221 */ /* 0x000fc60000000000 */
[----:B------:R-:W3:Y:S01]  /*2fa0*/  LDL.LU R251, [R1+0x70] ;  /* 0x0000700001fb7983 */ /* 0x000ee20000300800 */
[----:B------:R-:W-:Y:S01]  /*2fb0*/  FADD R5, R250, R5 ;  /* 0x00000005fa057221 */ /* 0x000fe20000000000 */
[----:B------:R-:W-:Y:S01]  /*2fc0*/  FADD R6, R249, R6 ;  /* 0x00000006f9067221 */ /* 0x000fe20000000000 */
[----:B------:R-:W-:Y:S01]  /*2fd0*/  FADD R7, R248, R7 ;  /* 0x00000007f8077221 */ /* 0x000fe20000000000 */
[----:B------:R-:W4:Y:S01]  /*2fe0*/  LDL.LU R250, [R1+0x6c] ;  /* 0x00006c0001fa7983 */ /* 0x000f220000300800 */
[----:B------:R-:W-:Y:S01]  /*2ff0*/  FADD R8, R247, R8 ;  /* 0x00000008f7087221 */ /* 0x000fe20000000000 */
[----:B------:R-:W-:Y:S02]  /*3000*/  FADD R9, R246, R9 ;  /* 0x00000009f6097221 */ /* 0x000fe40000000000 */
[----:B------:R-:W5:Y:S01]  /*3010*/  LDL.LU R249, [R1+0x68] ;  /* 0x0000680001f97983 */ /* 0x000f620000300800 */
[----:B------:R-:W-:-:S03]  /*3020*/  FADD R10, R245, R10 ;  /* 0x0000000af50a7221 */ /* 0x000fc60000000000 */
        /* <DEDUP_REMOVED lines=31> */
[----:B------:R-:W-:Y:S01]  /*3220*/  FADD R157, R78, R157 ;  /* 0x0000009d4e9d7221 */ /* 0x000fe20000000000 */
[----:B------:R-:W-:Y:S01]  /*3230*/  FADD R155, R80, R155 ;  /* 0x0000009b509b7221 */ /* 0x000fe20000000000 */
[----:B------:R-:W-:Y:S01]  /*3240*/  FADD R156, R79, R156 ;  /* 0x0000009c4f9c7221 */ /* 0x000fe20000000000 */
[----:B------:R-:W5:Y:S01]  /*3250*/  LDL.LU R83, [R1] ;  /* 0x0000000001537983 */ /* 0x000f620000300800 */
[----:B------:R-:W-:Y:S01]  /*3260*/  FADD R161, R74, R161 ;  /* 0x000000a14aa17221 */ /* 0x000fe20000000000 */
[----:B------:R-:W-:Y:S01]  /*3270*/  FADD R160, R75, R160 ;  /* 0x000000a04ba07221 */ /* 0x000fe20000000000 */
[----:B------:R-:W-:Y:S01]  /*3280*/  FADD R158, R73, R158 ;  /* 0x0000009e499e7221 */ /* 0x000fe20000000000 */
[----:B------:R-:W5:Y:S01]  /*3290*/  LDL.LU R82, [R1+0x4] ;  /* 0x0000040001527983 */ /* 0x000f620000300800 */
[C---:B------:R-:W-:Y:S01]  /*32a0*/  FFMA R3, R72.reuse, R0, R3 ;  /* 0x0000000048037223 */ /* 0x040fe20000000003 */
[----:B------:R-:W-:Y:S01]  /*32b0*/  FADD R159, R72, R159 ;  /* 0x0000009f489f7221 */ /* 0x000fe20000000000 */
[----:B------:R-:W-:Y:S01]  /*32c0*/  FADD R23, R232, R23 ;  /* 0x00000017e8177221 */ /* 0x000fe20000000000 */
[----:B------:R-:W5:Y:S01]  /*32d0*/  LDL.LU R81, [R1+0x8] ;  /* 0x0000080001517983 */ /* 0x000f620000300800 */
[----:B------:R-:W-:Y:S01]  /*32e0*/  FADD R24, R231, R24 ;  /* 0x00000018e7187221 */ /* 0x000fe20000000000 */
        /* <DEDUP_REMOVED lines=14> */
[----:B------:R-:W5:Y:S04]  /*33d0*/  LDL.LU R74, [R1+0x18] ;  /* 0x00001800014a7983 */ /* 0x000f680000300800 */
[----:B------:R-:W5:Y:S04]  /*33e0*/  LDL.LU R75, [R1+0x1c] ;  /* 0x00001c00014b7983 */ /* 0x000f680000300800 */
[----:B------:R-:W5:Y:S04]  /*33f0*/  LDL.LU R73, [R1+0x20] ;  /* 0x0000200001497983 */ /* 0x000f680000300800 */
[----:B------:R-:W5:Y:S01]  /*3400*/  LDL.LU R72, [R1+0x24] ;  /* 0x0000240001487983 */ /* 0x000f620000300800 */
[----:B------:R-:W-:Y:S01]  /*3410*/  LOP3.LUT P0, RZ, R169, 0xff, RZ, 0xc0, !PT ;  /* 0x000000ffa9ff7812 */ /* 0x000fe2000780c0ff */
[----:B------:R-:W-:Y:S01]  /*3420*/  UMOV UR4, 0xffffffff ;  /* 0xffffffff00047882 */ /* 0x000fe20000000000 */
[----:B------:R-:W-:Y:S01]  /*3430*/  FADD R162, R133, R162 ;  /* 0x000000a285a27221 */ /* 0x000fe20000000000 */
[----:B------:R-:W-:Y:S01]  /*3440*/  FADD R163, R132, R163 ;  /* 0x000000a384a37221 */ /* 0x000fe20000000000 */
[----:B------:R-:W-:Y:S01]  /*3450*/  FADD R164, R135, R164 ;  /* 0x000000a487a47221 */ /* 0x000fe20000000000 */
[----:B------:R-:W-:Y:S01]  /*3460*/  FADD R134, R134, R221 ;  /* 0x000000dd86867221 */ /* 0x000fe20000000000 */
[----:B------:R-:W-:Y:S01]  /*3470*/  FADD R137, R137, R222 ;  /* 0x000000de89897221 */ /* 0x000fe20000000000 */
[----:B------:R-:W-:Y:S01]  /*3480*/  FADD R136, R136, R223 ;  /* 0x000000df88887221 */ /* 0x000fe20000000000 */
[----:B--2---:R-:W-:-:S02]  /*3490*/  FADD R130, R130, R252 ;  /* 0x000000fc82827221 */ /* 0x004fc40000000000 */
[----:B------:R-:W0:Y:S01]  /*34a0*/  S2R R252, SR_TID.X ;  /* 0x0000000000fc7919 */ /* 0x000e220000002100 */
[----:B---3--:R-:W-:Y:S02]  /*34b0*/  FADD R131, R131, R251 ;  /* 0x000000fb83837221 */ /* 0x008fe40000000000 */
[----:B------:R-:W1:Y:S01]  /*34c0*/  S2R R251, SR_TID.X ;  /* 0x0000000000fb7919 */ /* 0x000e620000002100 */
[----:B----4-:R-:W-:Y:S01]  /*34d0*/  FADD R128, R128, R250 ;  /* 0x000000fa80807221 */ /* 0x010fe20000000000 */
[----:B-----5:R-:W-:Y:S01]  /*34e0*/  FADD R129, R129, R249 ;  /* 0x000000f981817221 */ /* 0x020fe20000000000 */
        /* <DEDUP_REMOVED lines=17> */
[----:B0-----:R-:W-:Y:S01]  /*3600*/  SHF.R.U32.HI R81, RZ, 0x5, R252 ;  /* 0x00000005ff517819 */ /* 0x001fe200000116fc */
[----:B------:R-:W-:Y:S01]  /*3610*/  FADD R140, R140, R78 ;  /* 0x0000004e8c8c7221 */ /* 0x000fe20000000000 */
[----:B-1----:R-:W-:Y:S01]  /*3620*/  LOP3.LUT R78, R251, 0x1f, RZ, 0xc0, !PT ;  /* 0x0000001ffb4e7812 */ /* 0x002fe200078ec0ff */
[----:B------:R-:W-:Y:S01]  /*3630*/  FADD R139, R139, R83 ;  /* 0x000000538b8b7221 */ /* 0x000fe20000000000 */
[----:B------:R-:W-:Y:S01]  /*3640*/  FADD R138, R138, R82 ;  /* 0x000000528a8a7221 */ /* 0x000fe20000000000 */
[----:B------:R-:W-:Y:S01]  /*3650*/  FADD R143, R143, R80 ;  /* 0x000000508f8f7221 */ /* 0x000fe20000000000 */
[----:B------:R-:W-:Y:S01]  /*3660*/  ISETP.NE.AND P2, PT, R78, RZ, PT ;  /* 0x000000ff4e00720c */ /* 0x000fe20003f45270 */
[----:B------:R-:W-:Y:S01]  /*3670*/  FADD R145, R145, R74 ;  /* 0x0000004a91917221 */ /* 0x000fe20000000000 */
[----:B------:R-:W-:Y:S01]  /*3680*/  LOP3.LUT R74, R81, 0x7fffff8, RZ, 0xc0, !PT ;  /* 0x07fffff8514a7812 */ /* 0x000fe200078ec0ff */
[----:B------:R-:W-:Y:S01]  /*3690*/  FADD R142, R142, R79 ;  /* 0x0000004f8e8e7221 */ /* 0x000fe20000000000 */
[----:B------:R-:W-:-:S02]  /*36a0*/  FADD R144, R144, R75 ;  /* 0x0000004b90907221 */ /* 0x000fc40000000000 */
[----:B------:R-:W-:Y:S01]  /*36b0*/  @!P0 IADD3 R74, R74, 0x8, RZ ;  /* 0x000000084a4a8810 */ /* 0x000fe20007ffe0ff */
[----:B------:R-:W-:Y:S01]  /*36c0*/  FADD R147, R147, R73 ;  /* 0x0000004993937221 */ /* 0x000fe20000000000 */
[----:B------:R-:W-:Y:S01]  /*36d0*/  FADD R146, R146, R72 ;  /* 0x0000004892927221 */ /* 0x000fe20000000000 */
[----:B------:R-:W-:Y:S06]  /*36e0*/  BRA.DIV UR4, `(.L_x_3148) ;  /* 0x0000001e04287947 */ /* 0x000fec000b800000 */
[----:B------:R-:W0:Y:S01]  /*36f0*/  SHFL.DOWN PT, R80, R77, 0x10, 0x1f ;  /* 0x0a001f004d507f89 */ /* 0x000e2200000e0000 */
[----:B------:R-:W-:Y:S02]  /*3700*/  MOV R221, R134 ;  /* 0x0000008600dd7202 */ /* 0x000fe40000000f00 */
[----:B------:R-:W-:Y:S01]  /*3710*/  MOV R222, R137 ;  /* 0x0000008900de7202 */ /* 0x000fe20000000f00 */
[----:B------:R-:W1:Y:S01]  /*3720*/  SHFL.DOWN PT, R73, R76, 0x10, 0x1f ;  /* 0x0a001f004c497f89 */ /* 0x000e6200000e0000 */
[----:B------:R-:W-:-:S03]  /*3730*/  MOV R223, R136 ;  /* 0x0000008800df7202 */ /* 0x000fc60000000f00 */
        /* <DEDUP_REMOVED lines=27> */
[----:B------:R2:W-:Y:S04]  /*38f0*/  STL [R1+0x64], R126 ;  /* 0x0000647e01007387 */ /* 0x0005e80000100800 */
[----:B------:R2:W-:Y:S04]  /*3900*/  STL [R1+0x68], R129 ;  /* 0x0000688101007387 */ /* 0x0005e80000100800 */
[----:B------:R2:W-:Y:S04]  /*3910*/  STL [R1+0x6c], R128 ;  /* 0x00006c8001007387 */ /* 0x0005e80000100800 */
[----:B------:R2:W-:Y:S04]  /*3920*/  STL [R1+0x70], R131 ;  /* 0x0000708301007387 */ /* 0x0005e80000100800 */
[----:B------:R2:W-:Y:S01]  /*3930*/  STL [R1+0x74], R130 ;  /* 0x0000748201007387 */ /* 0x0005e20000100800 */
[----:B0-----:R-:W-:-:S03]  /*3940*/  FADD R72, R84, R80 ;  /* 0x0000005054487221 */ /* 0x001fc60000000000 */
[----:B------:R2:W-:Y:S01]  /*3950*/  STL [R1], R139 ;  /* 0x0000008b01007387 */ /* 0x0005e20000100800 */
[----:B-1----:R-:W-:-:S03]  /*3960*/  FADD R73, R85, R76 ;  /* 0x0000004c55497221 */ /* 0x002fc60000000000 */
        /* <DEDUP_REMOVED lines=11> */
.L_x_3164:
[----:B------:R-:W3:Y:S01]  /*3a20*/  S2R R120, SR_CTAID.X ;  /* 0x0000000000787919 */ /* 0x000ee20000002500 */
[----:B------:R-:W-:Y:S01]  /*3a30*/  LOP3.LUT R81, R81, 0x7, RZ, 0xc0, !PT ;  /* 0x0000000751517812 */ /* 0x000fe200078ec0ff */
[----:B------:R-:W4:Y:S01]  /*3a40*/  LDC R115, c[0x0][0x210] ;  /* 0x00008400ff737b82 */ /* 0x000f220000000800 */
[----:B------:R-:W-:Y:S01]  /*3a50*/  LOP3.LUT R119, R165, 0x1, RZ, 0xc0, !PT ;  /* 0x00000001a5777812 */ /* 0x000fe200078ec0ff */
[----:B------:R-:W5:Y:S01]  /*3a60*/  @!P2 S2R R76, SR_CgaCtaId ;  /* 0x00000000004ca919 */ /* 0x000f620000008800 */
[----:B------:R-:W-:Y:S01]  /*3a70*/  LOP3.LUT P1, RZ, R81, 0x1f, R252, 0xf8, !PT ;  /* 0x0000001f51ff7812 */ /* 0x000fe2000782f8fc */
[----:B0-2---:R-:W-:Y:S01]  /*3a80*/  FADD R72, R72, R83 ;  /* 0x0000005348487221 */ /* 0x005fe20000000000 */
[----:B------:R-:W-:Y:S01]  /*3a90*/  IADD3 R78, -R119, RZ, RZ ;  /* 0x000000ff774e7210 */ /* 0x000fe20007ffe1ff */
[----:B------:R-:W0:Y:S01]  /*3aa0*/  S2R R79, SR_CTAID.X ;  /* 0x00000000004f7919 */ /* 0x000e220000002500 */
[----:B------:R-:W-:Y:S01]  /*3ab0*/  @!P2 MOV R75, 0x400 ;  /* 0x00000400004ba802 */ /* 0x000fe20000000f00 */
[----:B-1----:R-:W-:Y:S01]  /*3ac0*/  FADD R73, R73, R80 ;  /* 0x0000005049497221 */ /* 0x002fe20000000000 */
[----:B------:R-:W-:Y:S01]  /*3ad0*/  @!P2 IADD3 R81, R74, R81, RZ ;  /* 0x000000514a51a210 */ /* 0x000fe20007ffe0ff */
[----:B------:R-:W-:Y:S05]  /*3ae0*/  WARPSYNC.ALL ;  /* 0x0000000000007948 */ /* 0x000fea0003800000 */
[----:B------:R-:W-:Y:S01]  /*3af0*/  BSSY B0, `(.L_x_3149) ;  /* 0x000002c000007945 */ /* 0x000fe20003800000 */
[----:B------:R-:W1:Y:S01]  /*3b00*/  @!P1 LDC.64 R112, c[0x0][0x240] ;  /* 0x00009000ff709b82 */ /* 0x000e620000000a00 */
[----:B------:R-:W-:-:S02]  /*3b10*/  CS2R R86, SRZ ;  /* 0x0000000000567805 */ /* 0x000fc4000001ff00 */
[----:B----4-:R-:W-:-:S04]  /*3b20*/  SHF.L.U32 R77, R115, 0x2, RZ ;  /* 0x00000002734d7819 */ /* 0x010fc800000006ff */
[----:B------:R-:W-:Y:S02]  /*3b30*/  LOP3.LUT R77, R78, R77, RZ, 0xc0, !PT ;  /* 0x0000004d4e4d7212 */ /* 0x000fe400078ec0ff */
[----:B---3--:R-:W-:-:S04]  /*3b40*/  SHF.R.U32.HI R120, RZ, 0x2, R120 ;  /* 0x00000002ff787819 */ /* 0x008fc80000011678 */
[----:B------:R-:W-:Y:S02]  /*3b50*/  LEA.HI R114, R252, R120, RZ, 0x18 ;  /* 0x00000078fc727211 */ /* 0x000fe400078fc0ff */
[----:B-----5:R-:W-:Y:S02]  /*3b60*/  @!P2 LEA R76, R76, R75, 0x18 ;  /* 0x0000004b4c4ca211 */ /* 0x020fe400078ec0ff */
[----:B------:R-:W-:Y:S02]  /*3b70*/  SHF.L.U32 R116, R114, 0x2, RZ ;  /* 0x0000000272747819 */ /* 0x000fe400000006ff */
[----:B0-----:R-:W-:Y:S02]  /*3b80*/  LOP3.LUT R79, R79, 0x3, RZ, 0xc0, !PT ;  /* 0x000000034f4f7812 */ /* 0x001fe400078ec0ff */
[----:B------:R-:W-:Y:S02]  /*3b90*/  IADD3 R116, P3, R77, R116, RZ ;  /* 0x000000744d747210 */ /* 0x000fe40007f7e0ff */
[----:B------:R-:W-:-:S02]  /*3ba0*/  @!P2 LEA R76, R81, R76, 0x3 ;  /* 0x0000004c514ca211 */ /* 0x000fc400078e18ff */
[----:B------:R-:W-:Y:S02]  /*3bb0*/  @!P1 IADD3 R75, P4, R79, R116, RZ ;  /* 0x000000744f4b9210 */ /* 0x000fe40007f9e0ff */
[----:B------:R-:W-:Y:S01]  /*3bc0*/  IADD3.X R117, RZ, RZ, RZ, P3, !PT ;  /* 0x000000ffff757210 */ /* 0x000fe20001ffe4ff */
[----:B------:R0:W-:Y:S01]  /*3bd0*/  @!P2 STS.64 [R76], R72 ;  /* 0x000000484c00a388 */ /* 0x0001e20000000a00 */
[----:B------:R-:W-:Y:S02]  /*3be0*/  BAR.SYNC.DEFER_BLOCKING 0x0 ;  /* 0x0000000000007b1d */ /* 0x000fe40000010000 */
[----:B------:R-:W-:Y:S02]  /*3bf0*/  @!P1 IADD3.X R78, RZ, R117, RZ, P4, !PT ;  /* 0x00000075ff4e9210 */ /* 0x000fe400027fe4ff */
[----:B-1----:R-:W-:-:S04]  /*3c00*/  @!P1 LEA R112, P2, R75, R112, 0x3 ;  /* 0x000000704b709211 */ /* 0x002fc800078418ff */
        /* <DEDUP_REMOVED lines=26> */
.L_x_3150:
[----:B------:R-:W-:Y:S05]  /*3db0*/  BSYNC B0 ;  /* 0x0000000000007941 */ /* 0x000fea0003800000 */
.L_x_3149:
        /* <DEDUP_REMOVED lines=19> */
.L_x_3152:
[----:B------:R-:W2:Y:S04]  /*3ef0*/  LDG.E.STRONG.GPU R74, desc[UR6][R72.64] ;  /* 0x00000006484a7981 */ /* 0x000ea8000c1ef900 */
[----:B--2---:R-:W-:Y:S01]  /*3f00*/  CCTL.IVALL ;  /* 0x00000000ff00798f */ /* 0x004fe20002000000 */
[----:B------:R-:W-:Y:S05]  /*3f10*/  YIELD ;  /* 0x0000000000007946 */ /* 0x000fea0003800000 */
[----:B------:R-:W-:-:S13]  /*3f20*/  ISETP.NE.AND P1, PT, R74, R77, PT ;  /* 0x0000004d4a00720c */ /* 0x000fda0003f25270 */
[----:B------:R-:W-:Y:S05]  /*3f30*/  @P1 BRA `(.L_x_3152) ;  /* 0xfffffffc00ec1947 */ /* 0x000fea000383ffff */
.L_x_3151:
[----:B------:R-:W1:Y:S01]  /*3f40*/  S2R R74, SR_TID.X ;  /* 0x00000000004a7919 */ /* 0x000e620000002100 */
[----:B------:R-:W-:Y:S05]  /*3f50*/  WARPSYNC.ALL ;  /* 0x0000000000007948 */ /* 0x000fea0003800000 */
[----:B------:R-:W-:Y:S06]  /*3f60*/  BAR.SYNC.DEFER_BLOCKING 0x0 ;  /* 0x0000000000007b1d */ /* 0x000fec0000010000 */
        /* <DEDUP_REMOVED lines=76> */
[----:B------:R-:W-:-:S02]  /*4430*/  IMAD R103, R166, 0x2800, R167 ;  /* 0x00002800a6677824 */ /* 0x000fc400078e02a7 */
        /* <DEDUP_REMOVED lines=9> */
[----:B------:R-:W-:Y:S01]  /*44d0*/  IADD3 R105, R103, 0x400, RZ ;  /* 0x0000040067697810 */ /* 0x000fe20007ffe0ff */
[----:B------:R-:W-:Y:S01]  /*44e0*/  FADD R77, -R75, R220 ;  /* 0x000000dc4b4d7221 */ /* 0x000fe20000000100 */
[C---:B------:R-:W-:Y:S01]  /*44f0*/  IADD3 R107, R103.reuse, 0x800, RZ ;  /* 0x00000800676b7810 */ /* 0x040fe20007ffe0ff */
[----:B------:R-:W-:Y:S01]  /*4500*/  FADD R219, -R216, R219 ;  /* 0x000000dbd8db7221 */ /* 0x000fe20000000100 */
[----:B------:R-:W-:Y:S01]  /*4510*/  IADD3 R109, R103, 0xc00, RZ ;  /* 0x00000c00676d7810 */ /* 0x000fe20007ffe0ff */
[----:B------:R-:W-:Y:S01]  /*4520*/  FADD R215, -R215, R218 ;  /* 0x000000dad7d77221 */ /* 0x000fe20000000100 */
[C---:B------:R-:W-:Y:S01]  /*4530*/  IADD3 R111, R103.reuse, 0x1000, RZ ;  /* 0x00001000676f7810 */ /* 0x040fe20007ffe0ff */
        /* <DEDUP_REMOVED lines=9> */
[----:B------:R-:W-:Y:S01]  /*45d0*/  IADD3 R101, R103, 0x2400, RZ ;  /* 0x0000240067657810 */ /* 0x000fe20007ffe0ff */
        /* <DEDUP_REMOVED lines=33> */
[----:B------:R-:W-:Y:S01]  /*47f0*/  FMUL R80, R168, R189 ;  /* 0x000000bda8507220 */ /* 0x000fe20000400000 */
        /* <DEDUP_REMOVED lines=13> */
[----:B------:R-:W-:Y:S01]  /*48d0*/  IADD3 R166, R166, R115, RZ ;  /* 0x00000073a6a67210 */ /* 0x000fe20007ffe0ff */
[----:B------:R-:W-:-:S03]  /*48e0*/  IMAD.WIDE.U32 R98, R99, 0x10, R72 ;  /* 0x0000001063627825 */ /* 0x000fc600078e0048 */
[----:B------:R-:W-:Y:S01]  /*48f0*/  ISETP.GE.AND P1, PT, R166, UR4, PT ;  /* 0x00000004a6007c0c */ /* 0x000fe2000bf26270 */
[----:B------:R-:W-:-:S04]  /*4900*/  IMAD.WIDE.U32 R100, R101, 0x10, R72 ;  /* 0x0000001065647825 */ /* 0x000fc800078e0048 */
[C---:B------:R-:W-:Y:S01]  /*4910*/  FMUL R73, R168.reuse, R219 ;  /* 0x000000dba8497220 */ /* 0x040fe20000400000 */
[C---:B------:R-:W-:Y:S01]  /*4920*/  FMUL R72, R168.reuse, R77 ;  /* 0x0000004da8487220 */ /* 0x040fe20000400000 */
[----:B------:R-:W-:-:S04]  /*4930*/  FMUL R77, R168, R195 ;  /* 0x000000c3a84d7220 */ /* 0x000fc80000400000 */
        /* <DEDUP_REMOVED lines=25> */
[----:B------:R0:W-:Y:S01]  /*4ad0*/  STG.E.128 desc[UR6][R92.64], R72 ;  /* 0x000000485c007986 */ /* 0x0001e2000c101d06 */
[----:B------:R-:W-:-:S03]  /*4ae0*/  SEL R169, RZ, 0x1, P0 ;  /* 0x00000001ffa97807 */ /* 0x000fc60000000000 */
[----:B------:R0:W-:Y:S04]  /*4af0*/  STG.E.128 desc[UR6][R94.64], R76 ;  /* 0x0000004c5e007986 */ /* 0x0001e8000c101d06 */
[----:B------:R0:W-:Y:S04]  /*4b00*/  STG.E.128 desc[UR6][R96.64], R80 ;  /* 0x0000005060007986 */ /* 0x0001e8000c101d06 */
[----:B------:R0:W-:Y:S04]  /*4b10*/  STG.E.128 desc[UR6][R98.64], R84 ;  /* 0x0000005462007986 */ /* 0x0001e8000c101d06 */
[----:B------:R0:W-:Y:S01]  /*4b20*/  STG.E.128 desc[UR6][R100.64], R88 ;  /* 0x0000005864007986 */ /* 0x0001e2000c101d06 */
[----:B------:R-:W-:Y:S05]  /*4b30*/  @!P1 BRA `(.L_x_3153) ;  /* 0xffffffbc00649947 */ /* 0x000fea000383ffff */
        /* <DEDUP_REMOVED lines=60> */
[----:B0-----:R1:W5:Y:S01]  /*4f00*/  LDL.LU R75, [R1] ;  /* 0x00000000014b7983 */ /* 0x0013620000300800 */
[----:B------:R-:W-:Y:S02]  /*4f10*/  MOV R45, R158 ;  /* 0x0000009e002d7202 */ /* 0x000fe40000000f00 */
[----:B------:R-:W-:Y:S01]  /*4f20*/  MOV R44, R159 ;  /* 0x0000009f002c7202 */ /* 0x000fe20000000f00 */
[----:B------:R1:W5:Y:S01]  /*4f30*/  LDL.LU R74, [R1+0x4] ;  /* 0x00000400014a7983 */ /* 0x0003620000300800 */
[----:B------:R-:W-:-:S02]  /*4f40*/  MOV R47, R160 ;  /* 0x000000a0002f7202 */ /* 0x000fc40000000f00 */
[----:B------:R-:W-:Y:S01]  /*4f50*/  MOV R46, R161 ;  /* 0x000000a1002e7202 */ /* 0x000fe20000000f00 */
        /* <DEDUP_REMOVED lines=13> */
[----:B-1----:R-:W-:-:S07]  /*5030*/  MOV R72, R223 ;  /* 0x000000df00487202 */ /* 0x002fce0000000f00 */
.L_x_3145:
[----:B------:R-:W0:Y:S01]  /*5040*/  LDC.64 R112, c[0x0][0x268] ;  /* 0x00009a00ff707b82 */ /* 0x000e220000000a00 */
[----:B------:R-:W-:-:S05]  /*5050*/  IMAD R85, R114, 0x2800, R167 ;  /* 0x0000280072557824 */ /* 0x000fca00078e02a7 */
[C---:B------:R-:W-:Y:S02]  /*5060*/  IADD3 R91, R85.reuse, 0x400, RZ ;  /* 0x00000400555b7810 */ /* 0x040fe40007ffe0ff */
[----:B------:R-:W1:Y:S01]  /*5070*/  LDC.64 R116, c[0x0][0x270] ;  /* 0x00009c00ff747b82 */ /* 0x000e620000000a00 */
[C---:B------:R-:W-:Y:S02]  /*5080*/  IADD3 R95, R85.reuse, 0x800, RZ ;  /* 0x00000800555f7810 */ /* 0x040fe40007ffe0ff */
[C---:B------:R-:W-:Y:S02]  /*5090*/  IADD3 R99, R85.reuse, 0xc00, RZ ;  /* 0x00000c0055637810 */ /* 0x040fe40007ffe0ff */
[C---:B------:R-:W-:Y:S02]  /*50a0*/  IADD3 R103, R85.reuse, 0x1000, RZ ;  /* 0x0000100055677810 */ /* 0x040fe40007ffe0ff */
[C---:B------:R-:W-:Y:S02]  /*50b0*/  IADD3 R107, R85.reuse, 0x1400, RZ ;  /* 0x00001400556b7810 */ /* 0x040fe40007ffe0ff */
[----:B------:R-:W-:-:S02]  /*50c0*/  IADD3 R111, R85, 0x1800, RZ ;  /* 0x00001800556f7810 */ /* 0x000fc40007ffe0ff */
[C---:B------:R-:W-:Y:S02]  /*50d0*/  IADD3 R115, R85.reuse, 0x1c00, RZ ;  /* 0x00001c0055737810 */ /* 0x040fe40007ffe0ff */
[C---:B------:R-:W-:Y:S02]  /*50e0*/  IADD3 R119, R85.reuse, 0x2000, RZ ;  /* 0x0000200055777810 */ /* 0x040fe40007ffe0ff */
[C---:B------:R-:W-:Y:S01]  /*50f0*/  IADD3 R121, R85.reuse, 0x2400, RZ ;  /* 0x0000240055797810 */ /* 0x040fe20007ffe0ff */
[----:B0-----:R-:W-:-:S04]  /*5100*/  IMAD.WIDE.U32 R2, R85, 0x10, R112 ;  /* 0x0000001055027825 */ /* 0x001fc800078e0070 */
[----:B------:R-:W-:Y:S01]  /*5110*/  IMAD.WIDE.U32 R86, R91, 0x10, R112 ;  /* 0x000000105b567825 */ /* 0x000fe200078e0070 */
[----:B------:R0:W-:Y:S03]  /*5120*/  STG.E.128 desc[UR6][R2.64], R44 ;  /* 0x0000002c02007986 */ /* 0x0001e6000c101d06 */
[----:B-1----:R-:W-:-:S04]  /*5130*/  IMAD.WIDE.U32 R84, R85, 0x10, R116 ;  /* 0x0000001055547825 */ /* 0x002fc800078e0074 */
[--C-:B------:R-:W-:Y:S01]  /*5140*/  IMAD.WIDE.U32 R88, R99, 0x10, R112.reuse ;  /* 0x0000001063587825 */ /* 0x100fe200078e0070 */
[----:B------:R-:W-:Y:S03]  /*5150*/  STG.E.128 desc[UR6][R84.64], R36 ;  /* 0x0000002454007986 */ /* 0x000fe6000c101d06 */
[--C-:B------:R-:W-:Y:S01]  /*5160*/  IMAD.WIDE.U32 R92, R103, 0x10, R112.reuse ;  /* 0x00000010675c7825 */ /* 0x100fe200078e0070 */
[----:B-----5:R-:W-:Y:S03]  /*5170*/  STG.E.128 desc[UR6][R86.64], R48 ;  /* 0x0000003056007986 */ /* 0x020fe6000c101d06 */
[----:B------:R-:W-:-:S04]  /*5180*/  IMAD.WIDE.U32 R96, R107, 0x10, R112 ;  /* 0x000000106b607825 */ /* 0x000fc800078e0070 */
[----:B0-----:R-:W-:-:S04]  /*5190*/  IMAD.WIDE.U32 R2, R91, 0x10, R116 ;  /* 0x000000105b027825 */ /* 0x001fc800078e0074 */
[C---:B------:R-:W-:Y:S01]  /*51a0*/  IMAD.WIDE.U32 R44, R95.reuse, 0x10, R112 ;  /* 0x000000105f2c7825 */ /* 0x040fe200078e0070 */
[----:B------:R-:W-:Y:S03]  /*51b0*/  STG.E.128 desc[UR6][R2.64], R4 ;  /* 0x0000000402007986 */ /* 0x000fe6000c101d06 */
[--C-:B------:R-:W-:Y:S01]  /*51c0*/  IMAD.WIDE.U32 R46, R95, 0x10, R116.reuse ;  /* 0x000000105f2e7825 */ /* 0x100fe200078e0074 */
        /* <DEDUP_REMOVED lines=28> */
.L_x_3148:
[----:B------:R-:W-:Y:S01]  /*5390*/  HFMA2.MMA R75, -RZ, RZ, 0, 9.5367431640625e-07 ;  /* 0x00000010ff4b7435 */ /* 0x000fe200000001ff */
[----:B------:R-:W-:Y:S01]  /*53a0*/  MOV R78, 0x1f ;  /* 0x0000001f004e7802 */ /* 0x000fe20000000f00 */
[----:B------:R0:W-:Y:S01]  /*53b0*/  STL [R1+0x28], R113 ;  /* 0x0000287101007387 */ /* 0x0001e20000100800 */
[----:B------:R-:W-:Y:S02]  /*53c0*/  MOV R79, 0xffffffff ;  /* 0xffffffff004f7802 */ /* 0x000fe40000000f00 */
[----:B------:R-:W-:Y:S01]  /*53d0*/  MOV R221, R134 ;  /* 0x0000008600dd7202 */ /* 0x000fe20000000f00 */
[----:B------:R0:W-:Y:S01]  /*53e0*/  STL [R1+0x2c], R112 ;  /* 0x00002c7001007387 */ /* 0x0001e20000100800 */
[----:B------:R-:W-:Y:S02]  /*53f0*/  MOV R222, R137 ;  /* 0x0000008900de7202 */ /* 0x000fe40000000f00 */
[----:B------:R-:W-:-:S07]  /*5400*/  MOV R223, R136 ;  /* 0x0000008800df7202 */ /* 0x000fce0000000f00 */
[----:B0-----:R-:W-:Y:S05]  /*5410*/  WARPSYNC.COLLECTIVE R79, `(.L_x_3154) ;  /* 0x000000004f087348 */ /* 0x001fea0003c00000 */
[----:B------:R1:W2:Y:S02]  /*5420*/  SHFL.DOWN P1, R80, R77, R75, R78 ;  /* 0x0800004b4d507389 */ /* 0x0002a4000002004e */
[----:B012---:R-:W-:Y:S01]  /*5430*/  ENDCOLLECTIVE ;  /* 0x000000000000791b */ /* 0x007fe20003800000 */
.L_x_3154:
        /* <DEDUP_REMOVED lines=11> */
.L_x_3155:
        /* <DEDUP_REMOVED lines=12> */
.L_x_3156:
        /* <DEDUP_REMOVED lines=12> */
.L_x_3157:
[----:B------:R0:W-:Y:S04]  /*5670*/  STL [R1], R139 ;  /* 0x0000008b01007387 */ /* 0x0001e80000100800 */
        /* <DEDUP_REMOVED lines=11> */
.L_x_3158:
[----:B------:R-:W-:Y:S01]  /*5730*/  FADD R82, R73, R82 ;  /* 0x0000005249527221 */ /* 0x000fe20000000000 */
[----:B------:R0:W-:Y:S04]  /*5740*/  STL [R1+0x18], R145 ;  /* 0x0000189101007387 */ /* 0x0001e80000100800 */
[----:B------:R0:W-:Y:S04]  /*5750*/  STL [R1+0x1c], R144 ;  /* 0x00001c9001007387 */ /* 0x0001e80000100800 */
[----:B------:R0:W-:Y:S01]  /*5760*/  STL [R1+0x20], R147 ;  /* 0x0000209301007387 */ /* 0x0001e20000100800 */
[----:B------:R-:W-:-:S03]  /*5770*/  MOV R77, R82 ;  /* 0x00000052004d7202 */ /* 0x000fc60000000f00 */
[----:B------:R0:W-:Y:S01]  /*5780*/  STL [R1+0x24], R146 ;  /* 0x0000249201007387 */ /* 0x0001e20000100800 */
[----:B------:R-:W-:-:S07]  /*5790*/  FADD R84, R83, R80 ;  /* 0x0000005053547221 */ /* 0x000fce0000000000 */
[----:B0-----:R-:W-:Y:S05]  /*57a0*/  WARPSYNC.COLLECTIVE R79, `(.L_x_3159) ;  /* 0x000000004f087348 */ /* 0x001fea0003c00000 */
[----:B------:R1:W2:Y:S02]  /*57b0*/  SHFL.DOWN P1, R80, R77, R75, R78 ;  /* 0x0800004b4d507389 */ /* 0x0002a4000002004e */
[----:B012---:R-:W-:Y:S01]  /*57c0*/  ENDCOLLECTIVE ;  /* 0x000000000000791b */ /* 0x007fe20003800000 */
.L_x_3159:
[----:B------:R-:W-:Y:S01]  /*57d0*/  HFMA2.MMA R75, -RZ, RZ, 0, 1.1920928955078125e-07 ;  /* 0x00000002ff4b7435 */ /* 0x000fe200000001ff */
[----:B------:R-:W-:Y:S02]  /*57e0*/  MOV R77, R84 ;  /* 0x00000054004d7202 */ /* 0x000fe40000000f00 */
[----:B------:R-:W-:-:S08]  /*57f0*/  MOV R85, R80 ;  /* 0x0000005000557202 */ /* 0x000fd00000000f00 */
[----:B------:R-:W-:Y:S05]  /*5800*/  WARPSYNC.COLLECTIVE R79, `(.L_x_3160) ;  /* 0x000000004f087348 */ /* 0x000fea0003c00000 */
[----:B------:R0:W1:Y:S02]  /*5810*/  SHFL.DOWN P1, R80, R77, R75, R78 ;  /* 0x0800004b4d507389 */ /* 0x000064000002004e */
[----:B01----:R-:W-:Y:S01]  /*5820*/  ENDCOLLECTIVE ;  /* 0x000000000000791b */ /* 0x003fe20003800000 */
.L_x_3160:
[----:B------:R-:W-:-:S05]  /*5830*/  FADD R85, R82, R85 ;  /* 0x0000005552557221 */ /* 0x000fca0000000000 */
[----:B------:R-:W-:Y:S01]  /*5840*/  MOV R77, R85 ;  /* 0x00000055004d7202 */ /* 0x000fe20000000f00 */
[----:B------:R-:W-:-:S07]  /*5850*/  FADD R72, R84, R80 ;  /* 0x0000005054487221 */ /* 0x000fce0000000000 */
[----:B------:R-:W-:Y:S05]  /*5860*/  WARPSYNC.COLLECTIVE R79, `(.L_x_3161) ;  /* 0x000000004f087348 */ /* 0x000fea0003c00000 */
[----:B------:R0:W1:Y:S02]  /*5870*/  SHFL.DOWN P1, R80, R77, R75, R78 ;  /* 0x0800004b4d507389 */ /* 0x000064000002004e */
[----:B01----:R-:W-:Y:S01]  /*5880*/  ENDCOLLECTIVE ;  /* 0x000000000000791b */ /* 0x003fe20003800000 */
.L_x_3161:
[----:B------:R-:W-:Y:S01]  /*5890*/  HFMA2.MMA R75, -RZ, RZ, 0, 5.9604644775390625e-08 ;  /* 0x00000001ff4b7435 */ /* 0x000fe200000001ff */
[----:B------:R-:W-:Y:S02]  /*58a0*/  MOV R77, R72 ;  /* 0x00000048004d7202 */ /* 0x000fe40000000f00 */
[----:B------:R-:W-:-:S08]  /*58b0*/  MOV R76, R80 ;  /* 0x00000050004c7202 */ /* 0x000fd00000000f00 */
[----:B------:R-:W-:Y:S05]  /*58c0*/  WARPSYNC.COLLECTIVE R79, `(.L_x_3162) ;  /* 0x000000004f087348 */ /* 0x000fea0003c00000 */
[----:B------:R0:W1:Y:S02]  /*58d0*/  SHFL.DOWN P1, R80, R77, R75, R78 ;  /* 0x0800004b4d507389 */ /* 0x000064000002004e */
[----:B01----:R-:W-:Y:S01]  /*58e0*/  ENDCOLLECTIVE ;  /* 0x000000000000791b */ /* 0x003fe20003800000 */
.L_x_3162:
[----:B------:R-:W-:-:S05]  /*58f0*/  FADD R73, R85, R76 ;  /* 0x0000004c55497221 */ /* 0x000fca0000000000 */
[----:B------:R-:W-:Y:S02]  /*5900*/  MOV R77, R73 ;  /* 0x00000049004d7202 */ /* 0x000fe40000000f00 */
[----:B------:R-:W-:-:S07]  /*5910*/  MOV R83, R80 ;  /* 0x0000005000537202 */ /* 0x000fce0000000f00 */
[----:B------:R-:W-:Y:S05]  /*5920*/  WARPSYNC.COLLECTIVE R79, `(.L_x_3163) ;  /* 0x000000004f087348 */ /* 0x000fea0003c00000 */
[----:B------:R0:W1:Y:S02]  /*5930*/  SHFL.DOWN P1, R80, R77, R75, R78 ;  /* 0x0800004b4d507389 */ /* 0x000064000002004e */
[----:B01----:R-:W-:Y:S01]  /*5940*/  ENDCOLLECTIVE ;  /* 0x000000000000791b */ /* 0x003fe20003800000 */
.L_x_3163:
[----:B------:R-:W-:Y:S05]  /*5950*/  BRA `(.L_x_3164) ;  /* 0xffffffe000307947 */ /* 0x000fea000383ffff */
.L_x_3165:
        /* <DEDUP_REMOVED lines=10> */
.L_x_7922:


//--------------------- .text._ZN18transformer_engine13normalization28ln_bwd_finalize_tuned_kernelINS0_22Kernel_traits_finalizeILj32768E13__nv_bfloat16fS3_fjLj1024ELj4ENS0_18Kernel_traits_baseILj32768ES3_fS3_fjLj1024EEEEEEEvNS0_20BackwardKernelParamsE --------------------------
	.section	.text._ZN18transformer_engine13normalization28ln_bwd_finalize_tuned_kernelINS0_22Kernel_traits_finalizeILj32768E13__nv_bfloat16fS3_fjLj1024ELj4ENS0_18Kernel_traits_baseILj32768ES3_fS3_fjLj1024EEEEEEEvNS0_20BackwardKernelParamsE,"ax",@progbits
	.align	128
        .global         _ZN18transformer_engine13normalization28ln_bwd_finalize_tuned_kernelINS0_22Kernel_traits_finalizeILj32768E13__nv_bfloat16fS3_fjLj1024ELj4ENS0_18Kernel_traits_baseILj32768ES3_fS3_fjLj1024EEEEEEEvNS0_20BackwardKernelParamsE
        .type           _ZN18transformer_engine13normalization28ln_bwd_finalize_tuned_kernelINS0_22Kernel_traits_finalizeILj32768E13__nv_bfloat16fS3_fjLj1024ELj4ENS0_18Kernel_traits_baseILj32768ES3_fS3_fjLj1024EEEEEEEvNS0_20BackwardKernelParamsE,@function
        .size           _ZN18transformer_engine13normalization28ln_bwd_finalize_tuned_kernelINS0_22Kernel_traits_finalizeILj32768E13__nv_bfloat16fS3_fjLj1024ELj4ENS0_18Kernel_traits_baseILj32768ES3_fS3_fjLj1024EEEEEEEvNS0_20BackwardKernelParamsE,(.L_x_7923 - _ZN18transformer_engine13normalization28ln_bwd_finalize_tuned_kernelINS0_22Kernel_traits_finalizeILj32768E13__nv_bfloat16fS3_fjLj1024ELj4ENS0_18Kernel_traits_baseILj32768ES3_fS3_fjLj1024EEEEEEEvNS0_20BackwardKernelParamsE)
        .other          _ZN18transformer_engine13normalization28ln_bwd_finalize_tuned_kernelINS0_22Kernel_traits_finalizeILj32768E13__nv_bfloat16fS3_fjLj1024ELj4ENS0_18Kernel_traits_baseILj32768ES3_fS3_fjLj1024EEEEEEEvNS0_20BackwardKernelParamsE,@"STO_CUDA_ENTRY STV_DEFAULT"
_ZN18transformer_engine13normalization28ln_bwd_finalize_tuned_kernelINS0_22Kernel_traits_finalizeILj32768E13__nv_bfloat16fS3_fjLj1024ELj4ENS0_18Kernel_traits_baseILj32768ES3_fS3_fjLj1024EEEEEEEvNS0_20BackwardKernelParamsE:
.text._ZN18transformer_engine13normalization28ln_bwd_finalize_tuned_kernelINS0_22Kernel_traits_finalizeILj32768E13__nv_bfloat16fS3_fjLj1024ELj4ENS0_18Kernel_traits_baseILj32768ES3_fS3_fjLj1024EEEEEEEvNS0_20BackwardKernelParamsE:
        /* <DEDUP_REMOVED lines=20> */
.L_x_3177:
        /* <DEDUP_REMOVED lines=28> */
.L_x_3170:
        /* <DEDUP_REMOVED lines=33> */
.L_x_3169:
[----:B------:R-:W-:Y:S05]  /*0510*/  BSYNC B1 ;  /* 0x0000000000017941 */ /* 0x000fea0003800000 */
.L_x_3168:
        /* <DEDUP_REMOVED lines=23> */
.L_x_3172:
[----:B------:R-:W-:Y:S05]  /*0690*/  BSYNC B1 ;  /* 0x0000000000017941 */ /* 0x000fea0003800000 */
.L_x_3171:
        /* <DEDUP_REMOVED lines=11> */
.L_x_3167:
[----:B------:R-:W-:Y:S05]  /*0750*/  BSYNC B0 ;  /* 0x0000000000007941 */ /* 0x000fea0003800000 */
.L_x_3166:
        /* <DEDUP_REMOVED lines=33> */
.L_x_3188:
[----:B------:R-:W-:Y:S01]  /*0970*/  @!P0 SHF.R.U32.HI R11, RZ, 0x3, R0 ;  /* 0x00000003ff0b8819 */ /* 0x000fe20000011600 */
[----:B--2---:R-:W-:Y:S01]  /*0980*/  FADD R13, R8, R13 ;  /* 0x0000000d080d7221 */ /* 0x004fe20000000000 */
[----:B-1----:R-:W-:Y:S02]  /*0990*/  FADD R9, R10, R9 ;  /* 0x000000090a097221 */ /* 0x002fe40000000000 */
[----:B0-----:R-:W-:-:S05]  /*09a0*/  @!P0 LOP3.LUT R8, R11, 0x1ffffffc, RZ, 0xc0, !PT ;  /* 0x1ffffffc0b088812 */ /* 0x001fca00078ec0ff */
[----:B------:R1:W-:Y:S04]  /*09b0*/  @!P0 STS [R8+UR4+0x2000], R13 ;  /* 0x0020000d08008988 */ /* 0x0003e80008000804 */
[----:B------:R1:W-:Y:S02]  /*09c0*/  @!P0 STS [R8+UR4+0x2080], R9 ;  /* 0x0020800908008988 */ /* 0x0003e40008000804 */
.L_x_3173:
        /* <DEDUP_REMOVED lines=18> */
.L_x_3176:
[----:B------:R-:W-:Y:S05]  /*0af0*/  BSYNC B0 ;  /* 0x0000000000007941 */ /* 0x000fea0003800000 */
.L_x_3175:
[C---:B------:R-:W-:Y:S01]  /*0b00*/  ISETP.GT.U32.AND P0, PT, R5.reuse, -0x8001, PT ;  /* 0xffff7fff0500780c */ /* 0x040fe20003f04070 */
[----:B------:R-:W-:Y:S01]  /*0b10*/  VIADD R5, R5, 0x8000 ;  /* 0x0000800005057836 */ /* 0x000fe20000000000 */
[----:B------:R-:W-:-:S11]  /*0b20*/  IADD3 R6, R6, 0x4000, RZ ;  /* 0x0000400006067810 */ /* 0x000fd60007ffe0ff */
[----:B------:R-:W-:Y:S05]  /*0b30*/  @P0 BRA `(.L_x_3177) ;  /* 0xfffffff400800947 */ /* 0x000fea000383ffff */
[----:B------:R-:W-:Y:S05]  /*0b40*/  EXIT ;  /* 0x000000000000794d */ /* 0x000fea0003800000 */
.L_x_3174:
[----:B------:R-:W-:Y:S01]  /*0b50*/  HFMA2.MMA R21, -RZ, RZ, 0, 1.847743988037109375e-06 ;  /* 0x0000001fff157435 */ /* 0x000fe200000001ff */
[----:B0-----:R-:W-:Y:S01]  /*0b60*/  MOV R19, R10 ;  /* 0x0000000a00137202 */ /* 0x001fe20000000f00 */
[----:B------:R-:W-:Y:S01]  /*0b70*/  IMAD.MOV.U32 R18, RZ, RZ, 0x1 ;  /* 0x00000001ff127424 */ /* 0x000fe200078e00ff */
[----:B------:R-:W-:-:S08]  /*0b80*/  MOV R16, 0xffffffff ;  /* 0xffffffff00107802 */ /* 0x000fd00000000f00 */
[----:B-12---:R-:W-:Y:S05]  /*0b90*/  WARPSYNC.COLLECTIVE R16, `(.L_x_3178) ;  /* 0x0000000010087348 */ /* 0x006fea0003c00000 */
[----:B------:R0:W3:Y:S02]  /*0ba0*/  SHFL.BFLY P1, R17, R19, R18, R21 ;  /* 0x0c00001213117389 */ /* 0x0000e40000020015 */
[----:B0123--:R-:W-:Y:S01]  /*0bb0*/  ENDCOLLECTIVE ;  /* 0x000000000000791b */ /* 0x00ffe20003800000 */
.L_x_3178:
[----:B------:R-:W-:Y:S01]  /*0bc0*/  HFMA2.MMA R18, -RZ, RZ, 0, 1.1920928955078125e-07 ;  /* 0x00000002ff127435 */ /* 0x000fe200000001ff */
[----:B------:R-:W-:-:S04]  /*0bd0*/  IMAD.MOV.U32 R9, RZ, RZ, R17 ;  /* 0x000000ffff097224 */ /* 0x000fc800078e0011 */
[----:B------:R-:W-:-:S05]  /*0be0*/  FADD R9, R10, R9 ;  /* 0x000000090a097221 */ /* 0x000fca0000000000 */
[----:B------:R-:W-:-:S07]  /*0bf0*/  MOV R19, R9 ;  /* 0x0000000900137202 */ /* 0x000fce0000000f00 */
[----:B------:R-:W-:Y:S05]  /*0c00*/  WARPSYNC.COLLECTIVE R16, `(.L_x_3179) ;  /* 0x0000000010087348 */ /* 0x000fea0003c00000 */
[----:B------:R0:W1:Y:S02]  /*0c10*/  SHFL.BFLY P1, R17, R19, R18, R21 ;  /* 0x0c00001213117389 */ /* 0x0000640000020015 */
[----:B01----:R-:W-:Y:S01]  /*0c20*/  ENDCOLLECTIVE ;  /* 0x000000000000791b */ /* 0x003fe20003800000 */
.L_x_3179:
[----:B------:R-:W-:Y:S01]  /*0c30*/  HFMA2.MMA R18, -RZ, RZ, 0, 2.384185791015625e-07 ;  /* 0x00000004ff127435 */ /* 0x000fe200000001ff */
[----:B------:R-:W-:-:S04]  /*0c40*/  IMAD.MOV.U32 R12, RZ, RZ, R17 ;  /* 0x000000ffff0c7224 */ /* 0x000fc800078e0011 */
[----:B------:R-:W-:-:S05]  /*0c50*/  FADD R12, R9, R12 ;  /* 0x0000000c090c7221 */ /* 0x000fca0000000000 */
[----:B------:R-:W-:-:S07]  /*0c60*/  MOV R19, R12 ;  /* 0x0000000c00137202 */ /* 0x000fce0000000f00 */
[----:B------:R-:W-:Y:S05]  /*0c70*/  WARPSYNC.COLLECTIVE R16, `(.L_x_3180) ;  /* 0x0000000010087348 */ /* 0x000fea0003c00000 */
[----:B------:R0:W1:Y:S02]  /*0c80*/  SHFL.BFLY P1, R17, R19, R18, R21 ;  /* 0x0c00001213117389 */ /* 0x0000640000020015 */
[----:B01----:R-:W-:Y:S01]  /*0c90*/  ENDCOLLECTIVE ;  /* 0x000000000000791b */ /* 0x003fe20003800000 */
.L_x_3180:
[----:B------:R-:W-:Y:S01]  /*0ca0*/  HFMA2.MMA R18, -RZ, RZ, 0, 4.76837158203125e-07 ;  /* 0x00000008ff127435 */ /* 0x000fe200000001ff */
[----:B------:R-:W-:-:S04]  /*0cb0*/  IMAD.MOV.U32 R11, RZ, RZ, R17 ;  /* 0x000000ffff0b7224 */ /* 0x000fc800078e0011 */
[----:B------:R-:W-:-:S05]  /*0cc0*/  FADD R11, R12, R11 ;  /* 0x0000000b0c0b7221 */ /* 0x000fca0000000000 */
[----:B------:R-:W-:-:S07]  /*0cd0*/  MOV R19, R11 ;  /* 0x0000000b00137202 */ /* 0x000fce0000000f00 */
[----:B------:R-:W-:Y:S05]  /*0ce0*/  WARPSYNC.COLLECTIVE R16, `(.L_x_3181) ;  /* 0x0000000010087348 */ /* 0x000fea0003c00000 */
[----:B------:R0:W1:Y:S02]  /*0cf0*/  SHFL.BFLY P1, R17, R19, R18, R21 ;  /* 0x0c00001213117389 */ /* 0x0000640000020015 */
[----:B01----:R-:W-:Y:S01]  /*0d00*/  ENDCOLLECTIVE ;  /* 0x000000000000791b */ /* 0x003fe20003800000 */
.L_x_3181:
[----:B------:R-:W-:Y:S01]  /*0d10*/  HFMA2.MMA R18, -RZ, RZ, 0, 9.5367431640625e-07 ;  /* 0x00000010ff127435 */ /* 0x000fe200000001ff */
[----:B------:R-:W-:-:S04]  /*0d20*/  IMAD.MOV.U32 R10, RZ, RZ, R17 ;  /* 0x000000ffff0a7224 */ /* 0x000fc800078e0011 */
[----:B------:R-:W-:-:S05]  /*0d30*/  FADD R10, R11, R10 ;  /* 0x0000000a0b0a7221 */ /* 0x000fca0000000000 */
[----:B------:R-:W-:-:S07]  /*0d40*/  MOV R19, R10 ;  /* 0x0000000a00137202 */ /* 0x000fce0000000f00 */
[----:B------:R-:W-:Y:S05]  /*0d50*/  WARPSYNC.COLLECTIVE R16, `(.L_x_3182) ;  /* 0x0000000010087348 */ /* 0x000fea0003c00000 */
[----:B------:R0:W1:Y:S02]  /*0d60*/  SHFL.BFLY P1, R17, R19, R18, R21 ;  /* 0x0c00001213117389 */ /* 0x0000640000020015 */
[----:B01----:R-:W-:Y:S01]  /*0d70*/  ENDCOLLECTIVE ;  /* 0x000000000000791b */ /* 0x003fe20003800000 */
.L_x_3182:
[----:B------:R-:W-:Y:S01]  /*0d80*/  HFMA2.MMA R18, -RZ, RZ, 0, 5.9604644775390625e-08 ;  /* 0x00000001ff127435 */ /* 0x000fe200000001ff */
[----:B------:R-:W-:Y:S01]  /*0d90*/  MOV R19, R8 ;  /* 0x0000000800137202 */ /* 0x000fe20000000f00 */
[----:B------:R-:W-:-:S09]  /*0da0*/  IMAD.MOV.U32 R9, RZ, RZ, R17 ;  /* 0x000000ffff097224 */ /* 0x000fd200078e0011 */
[----:B------:R-:W-:Y:S05]  /*0db0*/  WARPSYNC.COLLECTIVE R16, `(.L_x_3183) ;  /* 0x0000000010087348 */ /* 0x000fea0003c00000 */
[----:B------:R0:W1:Y:S02]  /*0dc0*/  SHFL.BFLY P1, R17, R19, R18, R21 ;  /* 0x0c00001213117389 */ /* 0x0000640000020015 */
[----:B01----:R-:W-:Y:S01]  /*0dd0*/  ENDCOLLECTIVE ;  /* 0x000000000000791b */ /* 0x003fe20003800000 */
.L_x_3183:
[----:B------:R-:W-:Y:S01]  /*0de0*/  HFMA2.MMA R18, -RZ, RZ, 0, 1.1920928955078125e-07 ;  /* 0x00000002ff127435 */ /* 0x000fe200000001ff */
[----:B------:R-:W-:-:S04]  /*0df0*/  IMAD.MOV.U32 R11, RZ, RZ, R17 ;  /* 0x000000ffff0b7224 */ /* 0x000fc800078e0011 */
[----:B------:R-:W-:-:S05]  /*0e00*/  FADD R13, R8, R11 ;  /* 0x0000000b080d7221 */ /* 0x000fca0000000000 */
[----:B------:R-:W-:-:S07]  /*0e10*/  MOV R19, R13 ;  /* 0x0000000d00137202 */ /* 0x000fce0000000f00 */
[----:B------:R-:W-:Y:S05]  /*0e20*/  WARPSYNC.COLLECTIVE R16, `(.L_x_3184) ;  /* 0x0000000010087348 */ /* 0x000fea0003c00000 */
[----:B------:R0:W1:Y:S02]  /*0e30*/  SHFL.BFLY P1, R17, R19, R18, R21 ;  /* 0x0c00001213117389 */ /* 0x0000640000020015 */
[----:B01----:R-:W-:Y:S01]  /*0e40*/  ENDCOLLECTIVE ;  /* 0x000000000000791b */ /* 0x003fe20003800000 */
.L_x_3184:
[----:B------:R-:W-:Y:S01]  /*0e50*/  HFMA2.MMA R18, -RZ, RZ, 0, 2.384185791015625e-07 ;  /* 0x00000004ff127435 */ /* 0x000fe200000001ff */
[----:B------:R-:W-:-:S04]  /*0e60*/  IMAD.MOV.U32 R14, RZ, RZ, R17 ;  /* 0x000000ffff0e7224 */ /* 0x000fc800078e0011 */
[----:B------:R-:W-:-:S05]  /*0e70*/  FADD R14, R13, R14 ;  /* 0x0000000e0d0e7221 */ /* 0x000fca0000000000 */
[----:B------:R-:W-:-:S07]  /*0e80*/  MOV R19, R14 ;  /* 0x0000000e00137202 */ /* 0x000fce0000000f00 */
[----:B------:R-:W-:Y:S05]  /*0e90*/  WARPSYNC.COLLECTIVE R16, `(.L_x_3185) ;  /* 0x0000000010087348 */ /* 0x000fea0003c00000 */
[----:B------:R0:W1:Y:S02]  /*0ea0*/  SHFL.BFLY P1, R17, R19, R18, R21 ;  /* 0x0c00001213117389 */ /* 0x0000640000020015 */
[----:B01----:R-:W-:Y:S01]  /*0eb0*/  ENDCOLLECTIVE ;  /* 0x000000000000791b */ /* 0x003fe20003800000 */
.L_x_3185:
[----:B------:R-:W-:Y:S01]  /*0ec0*/  HFMA2.MMA R18, -RZ, RZ, 0, 4.76837158203125e-07 ;  /* 0x00000008ff127435 */ /* 0x000fe200000001ff */
[----:B------:R-:W-:-:S04]  /*0ed0*/  IMAD.MOV.U32 R15, RZ, RZ, R17 ;  /* 0x000000ffff0f7224 */ /* 0x000fc800078e0011 */
[----:B------:R-:W-:-:S05]  /*0ee0*/  FADD R15, R14, R15 ;  /* 0x0000000f0e0f7221 */ /* 0x000fca0000000000 */
[----:B------:R-:W-:-:S07]  /*0ef0*/  MOV R19, R15 ;  /* 0x0000000f00137202 */ /* 0x000fce0000000f00 */
[----:B------:R-:W-:Y:S05]  /*0f00*/  WARPSYNC.COLLECTIVE R16, `(.L_x_3186) ;  /* 0x0000000010087348 */ /* 0x000fea0003c00000 */
[----:B------:R0:W1:Y:S02]  /*0f10*/  SHFL.BFLY P1, R17, R19, R18, R21 ;  /* 0x0c00001213117389 */ /* 0x0000640000020015 */
[----:B01----:R-:W-:Y:S01]  /*0f20*/  ENDCOLLECTIVE ;  /* 0x000000000000791b */ /* 0x003fe20003800000 */
.L_x_3186:
[----:B------:R-:W-:Y:S01]  /*0f30*/  HFMA2.MMA R18, -RZ, RZ, 0, 9.5367431640625e-07 ;  /* 0x00000010ff127435 */ /* 0x000fe200000001ff */
[----:B------:R-:W-:-:S04]  /*0f40*/  IMAD.MOV.U32 R8, RZ, RZ, R17 ;  /* 0x000000ffff087224 */ /* 0x000fc800078e0011 */
[----:B------:R-:W-:-:S05]  /*0f50*/  FADD R8, R15, R8 ;  /* 0x000000080f087221 */ /* 0x000fca0000000000 */
[----:B------:R-:W-:-:S07]  /*0f60*/  MOV R19, R8 ;  /* 0x0000000800137202 */ /* 0x000fce0000000f00 */
[----:B------:R-:W-:Y:S05]  /*0f70*/  WARPSYNC.COLLECTIVE R16, `(.L_x_3187) ;  /* 0x0000000010087348 */ /* 0x000fea0003c00000 */
[----:B------:R0:W1:Y:S02]  /*0f80*/  SHFL.BFLY P1, R17, R19, R18, R21 ;  /* 0x0c00001213117389 */ /* 0x0000640000020015 */
[----:B01----:R-:W-:Y:S01]  /*0f90*/  ENDCOLLECTIVE ;  /* 0x000000000000791b */ /* 0x003fe20003800000 */
.L_x_3187:
[----:B------:R-:W-:Y:S01]  /*0fa0*/  MOV R13, R17 ;  /* 0x00000011000d7202 */ /* 0x000fe20000000f00 */
[----:B------:R-:W-:Y:S06]  /*0fb0*/  BRA `(.L_x_3188) ;  /* 0xfffffff8006c7947 */ /* 0x000fec000383ffff */
.L_x_3189:
        /* <DEDUP_REMOVED lines=12> */
.L_x_7923:


//--------------------- .text._ZN18transformer_engine13normalization19ln_bwd_tuned_kernelINS0_13Kernel_traitsI13__nv_bfloat16fS3_fjLj32768ELj4ELj1ELj8ELj16ENS0_18Kernel_traits_baseILj32768ES3_fS3_fjLj256EEEEEEEvNS0_20BackwardKernelParamsE --------------------------
	.section	.text._ZN18transformer_engine13normalization19ln_bwd_tuned_kernelINS0_13Kernel_traitsI13__nv_bfloat16fS3_fjLj32768ELj4ELj1ELj8ELj16ENS0_18Kernel_traits_baseILj32768ES3_fS3_fjLj256EEEEEEEvNS0_20BackwardKernelParamsE,"ax",@progbits
	.align	128
        .global         _ZN18transformer_engine13normalization19ln_bwd_tuned_kernelINS0_13Kernel_traitsI13__nv_bfloat16fS3_fjLj32768ELj4ELj1ELj8ELj16ENS0_18Kernel_traits_baseILj32768ES3_fS3_fjLj256EEEEEEEvNS0_20BackwardKernelParamsE
        .type           _ZN18transformer_engine13normalization19ln_bwd_tuned_kernelINS0_13Kernel_traitsI13__nv_bfloat16fS3_fjLj32768ELj4ELj1ELj8ELj16ENS0_18Kernel_traits_baseILj32768ES3_fS3_fjLj256EEEEEEEvNS0_20BackwardKernelParamsE,@function
        .size           _ZN18transformer_engine13normalization19ln_bwd_tuned_kernelINS0_13Kernel_traitsI13__nv_bfloat16fS3_fjLj32768ELj4ELj1ELj8ELj16ENS0_18Kernel_traits_baseILj32768ES3_fS3_fjLj256EEEEEEEvNS0_20BackwardKernelParamsE,(.L_x_7924 - _ZN18transformer_engine13normalization19ln_bwd_tuned_kernelINS0_13Kernel_traitsI13__nv_bfloat16fS3_fjLj32768ELj4ELj1ELj8ELj16ENS0_18Kernel_traits_baseILj32768ES3_fS3_fjLj256EEEEEEEvNS0_20BackwardKernelParamsE)
        .other          _ZN18transformer_engine13normalization19ln_bwd_tuned_kernelINS0_13Kernel_traitsI13__nv_bfloat16fS3_fjLj32768ELj4ELj1ELj8ELj16ENS0_18Kernel_traits_baseILj32768ES3_fS3_fjLj256EEEEEEEvNS0_20BackwardKernelParamsE,@"STO_CUDA_ENTRY STV_DEFAULT"
_ZN18transformer_engine13normalization19ln_bwd_tuned_kernelINS0_13Kernel_traitsI13__nv_bfloat16fS3_fjLj32768ELj4ELj1ELj8ELj16ENS0_18Kernel_traits_baseILj32768ES3_fS3_fjLj256EEEEEEEvNS0_20BackwardKernelParamsE:
.text._ZN18transformer_engine13normalization19ln_bwd_tuned_kernelINS0_13Kernel_traitsI13__nv_bfloat16fS3_fjLj32768ELj4ELj1ELj8ELj16ENS0_18Kernel_traits_baseILj32768ES3_fS3_fjLj256EEEEEEEvNS0_20BackwardKernelParamsE:
        /* <DEDUP_REMOVED lines=175> */
.L_x_3196:
        /* <DEDUP_REMOVED lines=351> */
.L_x_3207:
        /* <DEDUP_REMOVED lines=53> */
.L_x_3193:
[----:B------:R-:W-:Y:S05]  /*2430*/  BSYNC B0 ;  /* 0x0000000000007941 */ /* 0x000fea0003800000 */
.L_x_3192:
        /* <DEDUP_REMOVED lines=19> */
.L_x_3195:
[----:B------:R-:W2:Y:S04]  /*2570*/  LDG.E.STRONG.GPU R4, desc[UR6][R2.64] ;  /* 0x0000000602047981 */ /* 0x000ea8000c1ef900 */
[----:B--2---:R-:W-:Y:S01]  /*2580*/  CCTL.IVALL ;  /* 0x00000000ff00798f */ /* 0x004fe20002000000 */
[----:B------:R-:W-:Y:S05]  /*2590*/  YIELD ;  /* 0x0000000000007946 */ /* 0x000fea0003800000 */
[----:B------:R-:W-:-:S13]  /*25a0*/  ISETP.NE.AND P1, PT, R4, R7, PT ;  /* 0x000000070400720c */ /* 0x000fda0003f25270 */
[----:B------:R-:W-:Y:S05]  /*25b0*/  @P1 BRA `(.L_x_3195) ;  /* 0xfffffffc00ec1947 */ /* 0x000fea000383ffff */
.L_x_3194:
        /* <DEDUP_REMOVED lines=35> */
[----:B------:R-:W-:Y:S01]  /*27f0*/  FMUL R5, R5, 3.0517578125e-05 ;  /* 0x3800000005057820 */ /* 0x000fe20000400000 */
[----:B------:R-:W-:-:S04]  /*2800*/  FMUL R4, R4, 3.0517578125e-05 ;  /* 0x3800000004047820 */ /* 0x000fc80000400000 */
        /* <DEDUP_REMOVED lines=179> */
.L_x_3190:
        /* <DEDUP_REMOVED lines=48> */
.L_x_3191:
[----:B------:R-:W-:Y:S01]  /*3640*/  HFMA2.MMA R17, -RZ, RZ, 0, 9.5367431640625e-07 ;  /* 0x00000010ff117435 */ /* 0x000fe200000001ff */
[----:B------:R-:W-:Y:S02]  /*3650*/  MOV R16, R7 ;  /* 0x0000000700107202 */ /* 0x000fe40000000f00 */
[----:B------:R-:W-:Y:S02]  /*3660*/  MOV R18, 0x1f ;  /* 0x0000001f00127802 */ /* 0x000fe40000000f00 */
[----:B------:R-:W-:-:S07]  /*3670*/  MOV R13, 0xffffffff ;  /* 0xffffffff000d7802 */ /* 0x000fce0000000f00 */
[----:B------:R-:W-:Y:S05]  /*3680*/  WARPSYNC.COLLECTIVE R13, `(.L_x_3197) ;  /* 0x000000000d087348 */ /* 0x000fea0003c00000 */
[----:B------:R0:W1:Y:S02]  /*3690*/  SHFL.DOWN P1, R15, R16, R17, R18 ;  /* 0x08000011100f7389 */ /* 0x0000640000020012 */
[----:B01----:R-:W-:Y:S01]  /*36a0*/  ENDCOLLECTIVE ;  /* 0x000000000000791b */ /* 0x003fe20003800000 */
.L_x_3197:
[----:B------:R-:W-:Y:S02]  /*36b0*/  MOV R16, R3 ;  /* 0x0000000300107202 */ /* 0x000fe40000000f00 */
[----:B------:R-:W-:-:S07]  /*36c0*/  MOV R4, R15 ;  /* 0x0000000f00047202 */ /* 0x000fce0000000f00 */
[----:B------:R-:W-:Y:S05]  /*36d0*/  WARPSYNC.COLLECTIVE R13, `(.L_x_3198) ;  /* 0x000000000d087348 */ /* 0x000fea0003c00000 */
[----:B------:R0:W1:Y:S02]  /*36e0*/  SHFL.DOWN P1, R15, R16, R17, R18 ;  /* 0x08000011100f7389 */ /* 0x0000640000020012 */
[----:B01----:R-:W-:Y:S01]  /*36f0*/  ENDCOLLECTIVE ;  /* 0x000000000000791b */ /* 0x003fe20003800000 */
.L_x_3198:
[----:B------:R-:W-:Y:S01]  /*3700*/  FADD R4, R7, R4 ;  /* 0x0000000407047221 */ /* 0x000fe20000000000 */
[----:B------:R-:W-:-:S04]  /*3710*/  HFMA2.MMA R17, -RZ, RZ, 0, 4.76837158203125e-07 ;  /* 0x00000008ff117435 */ /* 0x000fc800000001ff */
[----:B------:R-:W-:Y:S02]  /*3720*/  MOV R16, R4 ;  /* 0x0000000400107202 */ /* 0x000fe40000000f00 */
[----:B------:R-:W-:-:S07]  /*3730*/  MOV R8, R15 ;  /* 0x0000000f00087202 */ /* 0x000fce0000000f00 */
[----:B------:R-:W-:Y:S05]  /*3740*/  WARPSYNC.COLLECTIVE R13, `(.L_x_3199) ;  /* 0x000000000d087348 */ /* 0x000fea0003c00000 */
[----:B------:R0:W1:Y:S02]  /*3750*/  SHFL.DOWN P1, R15, R16, R17, R18 ;  /* 0x08000011100f7389 */ /* 0x0000640000020012 */
[----:B01----:R-:W-:Y:S01]  /*3760*/  ENDCOLLECTIVE ;  /* 0x000000000000791b */ /* 0x003fe20003800000 */
.L_x_3199:
[----:B------:R-:W-:-:S05]  /*3770*/  FADD R8, R3, R8 ;  /* 0x0000000803087221 */ /* 0x000fca0000000000 */
[----:B------:R-:W-:Y:S02]  /*3780*/  MOV R16, R8 ;  /* 0x0000000800107202 */ /* 0x000fe40000000f00 */
[----:B------:R-:W-:-:S07]  /*3790*/  MOV R5, R15 ;  /* 0x0000000f00057202 */ /* 0x000fce0000000f00 */
[----:B------:R-:W-:Y:S05]  /*37a0*/  WARPSYNC.COLLECTIVE R13, `(.L_x_3200) ;  /* 0x000000000d087348 */ /* 0x000fea0003c00000 */
[----:B------:R0:W1:Y:S02]  /*37b0*/  SHFL.DOWN P1, R15, R16, R17, R18 ;  /* 0x08000011100f7389 */ /* 0x0000640000020012 */
[----:B01----:R-:W-:Y:S01]  /*37c0*/  ENDCOLLECTIVE ;  /* 0x000000000000791b */ /* 0x003fe20003800000 */
.L_x_3200:
[----:B------:R-:W-:Y:S01]  /*37d0*/  FADD R10, R4, R5 ;  /* 0x00000005040a7221 */ /* 0x000fe20000000000 */
[----:B------:R-:W-:-:S04]  /*37e0*/  HFMA2.MMA R17, -RZ, RZ, 0, 2.384185791015625e-07 ;  /* 0x00000004ff117435 */ /* 0x000fc800000001ff */
[----:B------:R-:W-:Y:S02]  /*37f0*/  MOV R16, R10 ;  /* 0x0000000a00107202 */ /* 0x000fe40000000f00 */
[----:B------:R-:W-:-:S07]  /*3800*/  MOV R9, R15 ;  /* 0x0000000f00097202 */ /* 0x000fce0000000f00 */
[----:B------:R-:W-:Y:S05]  /*3810*/  WARPSYNC.COLLECTIVE R13, `(.L_x_3201) ;  /* 0x000000000d087348 */ /* 0x000fea0003c00000 */
[----:B------:R0:W1:Y:S02]  /*3820*/  SHFL.DOWN P1, R15, R16, R17, R18 ;  /* 0x08000011100f7389 */ /* 0x0000640000020012 */
[----:B01----:R-:W-:Y:S01]  /*3830*/  ENDCOLLECTIVE ;  /* 0x000000000000791b */ /* 0x003fe20003800000 */
.L_x_3201:
[----:B------:R-:W-:-:S05]  /*3840*/  FADD R9, R8, R9 ;  /* 0x0000000908097221 */ /* 0x000fca0000000000 */
[----:B------:R-:W-:Y:S02]  /*3850*/  MOV R16, R9 ;  /* 0x0000000900107202 */ /* 0x000fe40000000f00 */
[----:B------:R-:W-:-:S07]  /*3860*/  MOV R5, R15 ;  /* 0x0000000f00057202 */ /* 0x000fce0000000f00 */
[----:B------:R-:W-:Y:S05]  /*3870*/  WARPSYNC.COLLECTIVE R13, `(.L_x_3202) ;  /* 0x000000000d087348 */ /* 0x000fea0003c00000 */
[----:B------:R0:W1:Y:S02]  /*3880*/  SHFL.DOWN P1, R15, R16, R17, R18 ;  /* 0x08000011100f7389 */ /* 0x0000640000020012 */
[----:B01----:R-:W-:Y:S01]  /*3890*/  ENDCOLLECTIVE ;  /* 0x000000000000791b */ /* 0x003fe20003800000 */
.L_x_3202:
[----:B------:R-:W-:Y:S01]  /*38a0*/  FADD R11, R10, R5 ;  /* 0x000000050a0b7221 */ /* 0x000fe20000000000 */
[----:B------:R-:W-:-:S04]  /*38b0*/  HFMA2.MMA R17, -RZ, RZ, 0, 1.1920928955078125e-07 ;  /* 0x00000002ff117435 */ /* 0x000fc800000001ff */
[----:B------:R-:W-:Y:S02]  /*38c0*/  MOV R16, R11 ;  /* 0x0000000b00107202 */ /* 0x000fe40000000f00 */
[----:B------:R-:W-:-:S07]  /*38d0*/  MOV R12, R15 ;  /* 0x0000000f000c7202 */ /* 0x000fce0000000f00 */
[----:B------:R-:W-:Y:S05]  /*38e0*/  WARPSYNC.COLLECTIVE R13, `(.L_x_3203) ;  /* 0x000000000d087348 */ /* 0x000fea0003c00000 */
[----:B------:R0:W1:Y:S02]  /*38f0*/  SHFL.DOWN P1, R15, R16, R17, R18 ;  /* 0x08000011100f7389 */ /* 0x0000640000020012 */
[----:B01----:R-:W-:Y:S01]  /*3900*/  ENDCOLLECTIVE ;  /* 0x000000000000791b */ /* 0x003fe20003800000 */
.L_x_3203:
[----:B------:R-:W-:-:S05]  /*3910*/  FADD R12, R9, R12 ;  /* 0x0000000c090c7221 */ /* 0x000fca0000000000 */
[----:B------:R-:W-:Y:S02]  /*3920*/  MOV R16, R12 ;  /* 0x0000000c00107202 */ /* 0x000fe40000000f00 */
[----:B------:R-:W-:-:S07]  /*3930*/  MOV R14, R15 ;  /* 0x0000000f000e7202 */ /* 0x000fce0000000f00 */
[----:B------:R-:W-:Y:S05]  /*3940*/  WARPSYNC.COLLECTIVE R13, `(.L_x_3204) ;  /* 0x000000000d087348 */ /* 0x000fea0003c00000 */
[----:B------:R0:W1:Y:S02]  /*3950*/  SHFL.DOWN P1, R15, R16, R17, R18 ;  /* 0x08000011100f7389 */ /* 0x0000640000020012 */
[----:B01----:R-:W-:Y:S01]  /*3960*/  ENDCOLLECTIVE ;  /* 0x000000000000791b */ /* 0x003fe20003800000 */
.L_x_3204:
[----:B------:R-:W-:Y:S01]  /*3970*/  FADD R4, R11, R14 ;  /* 0x0000000e0b047221 */ /* 0x000fe20000000000 */
[----:B------:R-:W-:-:S04]  /*3980*/  HFMA2.MMA R17, -RZ, RZ, 0, 5.9604644775390625e-08 ;  /* 0x00000001ff117435 */ /* 0x000fc800000001ff */
[----:B------:R-:W-:Y:S02]  /*3990*/  MOV R16, R4 ;  /* 0x0000000400107202 */ /* 0x000fe40000000f00 */
[----:B------:R-:W-:-:S07]  /*39a0*/  MOV R5, R15 ;  /* 0x0000000f00057202 */ /* 0x000fce0000000f00 */
[----:B------:R-:W-:Y:S05]  /*39b0*/  WARPSYNC.COLLECTIVE R13, `(.L_x_3205) ;  /* 0x000000000d087348 */ /* 0x000fea0003c00000 */
[----:B------:R0:W1:Y:S02]  /*39c0*/  SHFL.DOWN P1, R15, R16, R17, R18 ;  /* 0x08000011100f7389 */ /* 0x0000640000020012 */
[----:B01----:R-:W-:Y:S01]  /*39d0*/  ENDCOLLECTIVE ;  /* 0x000000000000791b */ /* 0x003fe20003800000 */
.L_x_3205:
[----:B------:R-:W-:-:S05]  /*39e0*/  FADD R5, R12, R5 ;  /* 0x000000050c057221 */ /* 0x000fca0000000000 */
[----:B------:R-:W-:Y:S02]  /*39f0*/  MOV R16, R5 ;  /* 0x0000000500107202 */ /* 0x000fe40000000f00 */
[----:B------:R-:W-:-:S07]  /*3a00*/  MOV R7, R15 ;  /* 0x0000000f00077202 */ /* 0x000fce0000000f00 */
[----:B------:R-:W-:Y:S05]  /*3a10*/  WARPSYNC.COLLECTIVE R13, `(.L_x_3206) ;  /* 0x000000000d087348 */ /* 0x000fea0003c00000 */
[----:B------:R0:W1:Y:S02]  /*3a20*/  SHFL.DOWN P1, R15, R16, R17, R18 ;  /* 0x08000011100f7389 */ /* 0x0000640000020012 */
[----:B01----:R-:W-:Y:S01]  /*3a30*/  ENDCOLLECTIVE ;  /* 0x000000000000791b */ /* 0x003fe20003800000 */
.L_x_3206:
[----:B------:R-:W-:Y:S01]  /*3a40*/  MOV R8, R15 ;  /* 0x0000000f00087202 */ /* 0x000fe20000000f00 */
[----:B------:R-:W-:Y:S06]  /*3a50*/  BRA `(.L_x_3207) ;  /* 0xffffffe400a07947 */ /* 0x000fec000383ffff */
.L_x_3208:
        /* <DEDUP_REMOVED lines=10> */
.L_x_7924:


//--------------------- .text._ZN18transformer_engine13normalization28ln_bwd_finalize_tuned_kernelINS0_22Kernel_traits_finalizeILj32768E13__nv_bfloat16S3_S3_fjLj1024ELj4ENS0_18Kernel_traits_baseILj32768ES3_S3_S3_fjLj1024EEEEEEEvNS0_20BackwardKernelParamsE --------------------------
	.section	.text._ZN18transformer_engine13normalization28ln_bwd_finalize_tuned_kernelINS0_22Kernel_traits_finalizeILj32768E13__nv_bfloat16S3_S3_fjLj1024ELj4ENS0_18Kernel_traits_baseILj32768ES3_S3_S3_fjLj1024EEEEEEEvNS0_20BackwardKernelParamsE,"ax",@progbits
	.align	128
        .global         _ZN18transformer_engine13normalization28ln_bwd_finalize_tuned_kernelINS0_22Kernel_traits_finalizeILj32768E13__nv_bfloat16S3_S3_fjLj1024ELj4ENS0_18Kernel_traits_baseILj32768ES3_S3_S3_fjLj1024EEEEEEEvNS0_20BackwardKernelParamsE
        .type           _ZN18transformer_engine13normalization28ln_bwd_finalize_tuned_kernelINS0_22Kernel_traits_finalizeILj32768E13__nv_bfloat16S3_S3_fjLj1024ELj4ENS0_18Kernel_traits_baseILj32768ES3_S3_S3_fjLj1024EEEEEEEvNS0_20BackwardKernelParamsE,@function
        .size           _ZN18transformer_engine13normalization28ln_bwd_finalize_tuned_kernelINS0_22Kernel_traits_finalizeILj32768E13__nv_bfloat16S3_S3_fjLj1024ELj4ENS0_18Kernel_traits_baseILj32768ES3_S3_S3_fjLj1024EEEEEEEvNS0_20BackwardKernelParamsE,(.L_x_7925 - _ZN18transformer_engine13normalization28ln_bwd_finalize_tuned_kernelINS0_22Kernel_traits_finalizeILj32768E13__nv_bfloat16S3_S3_fjLj1024ELj4ENS0_18Kernel_traits_baseILj32768ES3_S3_S3_fjLj1024EEEEEEEvNS0_20BackwardKernelParamsE)
        .other          _ZN18transformer_engine13normalization28ln_bwd_finalize_tuned_kernelINS0_22Kernel_traits_finalizeILj32768E13__nv_bfloat16S3_S3_fjLj1024ELj4ENS0_18Kernel_traits_baseILj32768ES3_S3_S3_fjLj1024EEEEEEEvNS0_20BackwardKernelParamsE,@"STO_CUDA_ENTRY STV_DEFAULT"
_ZN18transformer_engine13normalization28ln_bwd_finalize_tuned_kernelINS0_22Kernel_traits_finalizeILj32768E13__nv_bfloat16S3_S3_fjLj1024ELj4ENS0_18Kernel_traits_baseILj32768ES3_S3_S3_fjLj1024EEEEEEEvNS0_20BackwardKernelParamsE:
.text._ZN18transformer_engine13normalization28ln_bwd_finalize_tuned_kernelINS0_22Kernel_traits_finalizeILj32768E13__nv_bfloat16S3_S3_fjLj1024ELj4ENS0_18Kernel_traits_baseILj32768ES3_S3_S3_fjLj1024EEEEEEEvNS0_20BackwardKernelParamsE:
        /* <DEDUP_REMOVED lines=20> */
.L_x_3220:
        /* <DEDUP_REMOVED lines=28> */
.L_x_3213:
        /* <DEDUP_REMOVED lines=33> */
.L_x_3212:
[----:B------:R-:W-:Y:S05]  /*0510*/  BSYNC B1 ;  /* 0x0000000000017941 */ /* 0x000fea0003800000 */
.L_x_3211:
        /* <DEDUP_REMOVED lines=23> */
.L_x_3215:
[----:B------:R-:W-:Y:S05]  /*0690*/  BSYNC B1 ;  /* 0x0000000000017941 */ /* 0x000fea0003800000 */
.L_x_3214:
        /* <DEDUP_REMOVED lines=11> */
.L_x_3210:
[----:B------:R-:W-:Y:S05]  /*0750*/  BSYNC B0 ;  /* 0x0000000000007941 */ /* 0x000fea0003800000 */
.L_x_3209:
        /* <DEDUP_REMOVED lines=33> */
.L_x_3231:
[----:B------:R-:W-:Y:S01]  /*0970*/  @!P0 SHF.R.U32.HI R11, RZ, 0x3, R0 ;  /* 0x00000003ff0b8819 */ /* 0x000fe20000011600 */
[----:B--2---:R-:W-:Y:S01]  /*0980*/  FADD R13, R8, R13 ;  /* 0x0000000d080d7221 */ /* 0x004fe20000000000 */
[----:B-1----:R-:W-:Y:S02]  /*0990*/  FADD R9, R10, R9 ;  /* 0x000000090a097221 */ /* 0x002fe40000000000 */
[----:B0-----:R-:W-:-:S05]  /*09a0*/  @!P0 LOP3.LUT R8, R11, 0x1ffffffc, RZ, 0xc0, !PT ;  /* 0x1ffffffc0b088812 */ /* 0x001fca00078ec0ff */
[----:B------:R1:W-:Y:S04]  /*09b0*/  @!P0 STS [R8+UR4+0x2000], R13 ;  /* 0x0020000d08008988 */ /* 0x0003e80008000804 */
[----:B------:R1:W-:Y:S02]  /*09c0*/  @!P0 STS [R8+UR4+0x2080], R9 ;  /* 0x0020800908008988 */ /* 0x0003e40008000804 */
.L_x_3216:
        /* <DEDUP_REMOVED lines=18> */
.L_x_3219:
[----:B------:R-:W-:Y:S05]  /*0af0*/  BSYNC B0 ;  /* 0x0000000000007941 */ /* 0x000fea0003800000 */
.L_x_3218:
[C---:B------:R-:W-:Y:S01]  /*0b00*/  ISETP.GT.U32.AND P0, PT, R5.reuse, -0x8001, PT ;  /* 0xffff7fff0500780c */ /* 0x040fe20003f04070 */
[----:B------:R-:W-:Y:S01]  /*0b10*/  VIADD R5, R5, 0x8000 ;  /* 0x0000800005057836 */ /* 0x000fe20000000000 */
[----:B------:R-:W-:-:S11]  /*0b20*/  IADD3 R6, R6, 0x4000, RZ ;  /* 0x0000400006067810 */ /* 0x000fd60007ffe0ff */
[----:B------:R-:W-:Y:S05]  /*0b30*/  @P0 BRA `(.L_x_3220) ;  /* 0xfffffff400800947 */ /* 0x000fea000383ffff */
[----:B------:R-:W-:Y:S05]  /*0b40*/  EXIT ;  /* 0x000000000000794d */ /* 0x000fea0003800000 */
.L_x_3217:
[----:B------:R-:W-:Y:S01]  /*0b50*/  HFMA2.MMA R21, -RZ, RZ, 0, 1.847743988037109375e-06 ;  /* 0x0000001fff157435 */ /* 0x000fe200000001ff */
[----:B0-----:R-:W-:Y:S01]  /*0b60*/  MOV R19, R10 ;  /* 0x0000000a00137202 */ /* 0x001fe20000000f00 */
[----:B------:R-:W-:Y:S01]  /*0b70*/  IMAD.MOV.U32 R18, RZ, RZ, 0x1 ;  /* 0x00000001ff127424 */ /* 0x000fe200078e00ff */
[----:B------:R-:W-:-:S08]  /*0b80*/  MOV R16, 0xffffffff ;  /* 0xffffffff00107802 */ /* 0x000fd00000000f00 */
[----:B-12---:R-:W-:Y:S05]  /*0b90*/  WARPSYNC.COLLECTIVE R16, `(.L_x_3221) ;  /* 0x0000000010087348 */ /* 0x006fea0003c00000 */
[----:B------:R0:W3:Y:S02]  /*0ba0*/  SHFL.BFLY P1, R17, R19, R18, R21 ;  /* 0x0c00001213117389 */ /* 0x0000e40000020015 */
[----:B0123--:R-:W-:Y:S01]  /*0bb0*/  ENDCOLLECTIVE ;  /* 0x000000000000791b */ /* 0x00ffe20003800000 */
.L_x_3221:
[----:B------:R-:W-:Y:S01]  /*0bc0*/  HFMA2.MMA R18, -RZ, RZ, 0, 1.1920928955078125e-07 ;  /* 0x00000002ff127435 */ /* 0x000fe200000001ff */
[----:B------:R-:W-:-:S04]  /*0bd0*/  IMAD.MOV.U32 R9, RZ, RZ, R17 ;  /* 0x000000ffff097224 */ /* 0x000fc800078e0011 */
[----:B------:R-:W-:-:S05]  /*0be0*/  FADD R9, R10, R9 ;  /* 0x000000090a097221 */ /* 0x000fca0000000000 */
[----:B------:R-:W-:-:S07]  /*0bf0*/  MOV R19, R9 ;  /* 0x0000000900137202 */ /* 0x000fce0000000f00 */
[----:B------:R-:W-:Y:S05]  /*0c00*/  WARPSYNC.COLLECTIVE R16, `(.L_x_3222) ;  /* 0x0000000010087348 */ /* 0x000fea0003c00000 */
[----:B------:R0:W1:Y:S02]  /*0c10*/  SHFL.BFLY P1, R17, R19, R18, R21 ;  /* 0x0c00001213117389 */ /* 0x0000640000020015 */
[----:B01----:R-:W-:Y:S01]  /*0c20*/  ENDCOLLECTIVE ;  /* 0x000000000000791b */ /* 0x003fe20003800000 */
.L_x_3222:
[----:B------:R-:W-:Y:S01]  /*0c30*/  HFMA2.MMA R18, -RZ, RZ, 0, 2.384185791015625e-07 ;  /* 0x00000004ff127435 */ /* 0x000fe200000001ff */
[----:B------:R-:W-:-:S04]  /*0c40*/  IMAD.MOV.U32 R12, RZ, RZ, R17 ;  /* 0x000000ffff0c7224 */ /* 0x000fc800078e0011 */
[----:B------:R-:W-:-:S05]  /*0c50*/  FADD R12, R9, R12 ;  /* 0x0000000c090c7221 */ /* 0x000fca0000000000 */
[----:B------:R-:W-:-:S07]  /*0c60*/  MOV R19, R12 ;  /* 0x0000000c00137202 */ /* 0x000fce0000000f00 */
[----:B------:R-:W-:Y:S05]  /*0c70*/  WARPSYNC.COLLECTIVE R16, `(.L_x_3223) ;  /* 0x0000000010087348 */ /* 0x000fea0003c00000 */
[----:B------:R0:W1:Y:S02]  /*0c80*/  SHFL.BFLY P1, R17, R19, R18, R21 ;  /* 0x0c00001213117389 */ /* 0x0000640000020015 */
[----:B01----:R-:W-:Y:S01]  /*0c90*/  ENDCOLLECTIVE ;  /* 0x000000000000791b */ /* 0x003fe20003800000 */
.L_x_3223:
[----:B------:R-:W-:Y:S01]  /*0ca0*/  HFMA2.MMA R18, -RZ, RZ, 0, 4.76837158203125e-07 ;  /* 0x00000008ff127435 */ /* 0x000fe200000001ff */
[----:B------:R-:W-:-:S04]  /*0cb0*/  IMAD.MOV.U32 R11, RZ, RZ, R17 ;  /* 0x000000ffff0b7224 */ /* 0x000fc800078e0011 */
[----:B------:R-:W-:-:S05]  /*0cc0*/  FADD R11, R12, R11 ;  /* 0x0000000b0c0b7221 */ /* 0x000fca0000000000 */
[----:B------:R-:W-:-:S07]  /*0cd0*/  MOV R19, R11 ;  /* 0x0000000b00137202 */ /* 0x000fce0000000f00 */
[----:B------:R-:W-:Y:S05]  /*0ce0*/  WARPSYNC.COLLECTIVE R16, `(.L_x_3224) ;  /* 0x0000000010087348 */ /* 0x000fea0003c00000 */
[----:B------:R0:W1:Y:S02]  /*0cf0*/  SHFL.BFLY P1, R17, R19, R18, R21 ;  /* 0x0c00001213117389 */ /* 0x0000640000020015 */
[----:B01----:R-:W-:Y:S01]  /*0d00*/  ENDCOLLECTIVE ;  /* 0x000000000000791b */ /* 0x003fe20003800000 */
.L_x_3224:
[----:B------:R-:W-:Y:S01]  /*0d10*/  HFMA2.MMA R18, -RZ, RZ, 0, 9.5367431640625e-07 ;  /* 0x00000010ff127435 */ /* 0x000fe200000001ff */
[----:B------:R-:W-:-:S04]  /*0d20*/  IMAD.MOV.U32 R10, RZ, RZ, R17 ;  /* 0x000000ffff0a7224 */ /* 0x000fc800078e0011 */
[----:B------:R-:W-:-:S05]  /*0d30*/  FADD R10, R11, R10 ;  /* 0x0000000a0b0a7221 */ /* 0x000fca0000000000 */
[----:B------:R-:W-:-:S07]  /*0d40*/  MOV R19, R10 ;  /* 0x0000000a00137202 */ /* 0x000fce0000000f00 */
[----:B------:R-:W-:Y:S05]  /*0d50*/  WARPSYNC.COLLECTIVE R16, `(.L_x_3225) ;  /* 0x0000000010087348 */ /* 0x000fea0003c00000 */
[----:B------:R0:W1:Y:S02]  /*0d60*/  SHFL.BFLY P1, R17, R19, R18, R21 ;  /* 0x0c00001213117389 */ /* 0x0000640000020015 */
[----:B01----:R-:W-:Y:S01]  /*0d70*/  ENDCOLLECTIVE ;  /* 0x000000000000791b */ /* 0x003fe20003800000 */
.L_x_3225:
[----:B------:R-:W-:Y:S01]  /*0d80*/  HFMA2.MMA R18, -RZ, RZ, 0, 5.9604644775390625e-08 ;  /* 0x00000001ff127435 */ /* 0x000fe200000001ff */
[----:B------:R-:W-:Y:S01]  /*0d90*/  MOV R19, R8 ;  /* 0x0000000800137202 */ /* 0x000fe20000000f00 */
[----:B------:R-:W-:-:S09]  /*0da0*/  IMAD.MOV.U32 R9, RZ, RZ, R17 ;  /* 0x000000ffff097224 */ /* 0x000fd200078e0011 */
[----:B------:R-:W-:Y:S05]  /*0db0*/  WARPSYNC.COLLECTIVE R16, `(.L_x_3226) ;  /* 0x0000000010087348 */ /* 0x000fea0003c00000 */
[----:B------:R0:W1:Y:S02]  /*0dc0*/  SHFL.BFLY P1, R17, R19, R18, R21 ;  /* 0x0c00001213117389 */ /* 0x0000640000020015 */
[----:B01----:R-:W-:Y:S01]  /*0dd0*/  ENDCOLLECTIVE ;  /* 0x000000000000791b */ /* 0x003fe20003800000 */
.L_x_3226:
[----:B------:R-:W-:Y:S01]  /*0de0*/  HFMA2.MMA R18, -RZ, RZ, 0, 1.1920928955078125e-07 ;  /* 0x00000002ff127435 */ /* 0x000fe200000001ff */
[----:B------:R-:W-:-:S04]  /*0df0*/  IMAD.MOV.U32 R11, RZ, RZ, R17 ;  /* 0x000000ffff0b7224 */ /* 0x000fc800078e0011 */
[----:B------:R-:W-:-:S05]  /*0e00*/  FADD R13, R8, R11 ;  /* 0x0000000b080d7221 */ /* 0x000fca0000000000 */
[----:B------:R-:W-:-:S07]  /*0e10*/  MOV R19, R13 ;  /* 0x0000000d00137202 */ /* 0x000fce0000000f00 */
[----:B------:R-:W-:Y:S05]  /*0e20*/  WARPSYNC.COLLECTIVE R16, `(.L_x_3227) ;  /* 0x0000000010087348 */ /* 0x000fea0003c00000 */
[----:B------:R0:W1:Y:S02]  /*0e30*/  SHFL.BFLY P1, R17, R19, R18, R21 ;  /* 0x0c00001213117389 */ /* 0x0000640000020015 */
[----:B01----:R-:W-:Y:S01]  /*0e40*/  ENDCOLLECTIVE ;  /* 0x000000000000791b */ /* 0x003fe20003800000 */
.L_x_3227:
[----:B------:R-:W-:Y:S01]  /*0e50*/  HFMA2.MMA R18, -RZ, RZ, 0, 2.384185791015625e-07 ;  /* 0x00000004ff127435 */ /* 0x000fe200000001ff */
[----:B------:R-:W-:-:S04]  /*0e60*/  IMAD.MOV.U32 R14, RZ, RZ, R17 ;  /* 0x000000ffff0e7224 */ /* 0x000fc800078e0011 */
[----:B------:R-:W-:-:S05]  /*0e70*/  FADD R14, R13, R14 ;  /* 0x0000000e0d0e7221 */ /* 0x000fca0000000000 */
[----:B------:R-:W-:-:S07]  /*0e80*/  MOV R19, R14 ;  /* 0x0000000e00137202 */ /* 0x000fce0000000f00 */
[----:B------:R-:W-:Y:S05]  /*0e90*/  WARPSYNC.COLLECTIVE R16, `(.L_x_3228) ;  /* 0x0000000010087348 */ /* 0x000fea0003c00000 */
[----:B------:R0:W1:Y:S02]  /*0ea0*/  SHFL.BFLY P1, R17, R19, R18, R21 ;  /* 0x0c00001213117389 */ /* 0x0000640000020015 */
[----:B01----:R-:W-:Y:S01]  /*0eb0*/  ENDCOLLECTIVE ;  /* 0x000000000000791b */ /* 0x003fe20003800000 */
.L_x_3228:
[----:B------:R-:W-:Y:S01]  /*0ec0*/  HFMA2.MMA R18, -RZ, RZ, 0, 4.76837158203125e-07 ;  /* 0x00000008ff127435 */ /* 0x000fe200000001ff */
[----:B------:R-:W-:-:S04]  /*0ed0*/  IMAD.MOV.U32 R15, RZ, RZ, R17 ;  /* 0x000000ffff0f7224 */ /* 0x000fc800078e0011 */
[----:B------:R-:W-:-:S05]  /*0ee0*/  FADD R15, R14, R15 ;  /* 0x0000000f0e0f7221 */ /* 0x000fca0000000000 */
[----:B------:R-:W-:-:S07]  /*0ef0*/  MOV R19, R15 ;  /* 0x0000000f00137202 */ /* 0x000fce0000000f00 */
[----:B------:R-:W-:Y:S05]  /*0f00*/  WARPSYNC.COLLECTIVE R16, `(.L_x_3229) ;  /* 0x0000000010087348 */ /* 0x000fea0003c00000 */
[----:B------:R0:W1:Y:S02]  /*0f10*/  SHFL.BFLY P1, R17, R19, R18, R21 ;  /* 0x0c00001213117389 */ /* 0x0000640000020015 */
[----:B01----:R-:W-:Y:S01]  /*0f20*/  ENDCOLLECTIVE ;  /* 0x000000000000791b */ /* 0x003fe20003800000 */
.L_x_3229:
[----:B------:R-:W-:Y:S01]  /*0f30*/  HFMA2.MMA R18, -RZ, RZ, 0, 9.5367431640625e-07 ;  /* 0x00000010ff127435 */ /* 0x000fe200000001ff */
[----:B------:R-:W-:-:S04]  /*0f40*/  IMAD.MOV.U32 R8, RZ, RZ, R17 ;  /* 0x000000ffff087224 */ /* 0x000fc800078e0011 */
[----:B------:R-:W-:-:S05]  /*0f50*/  FADD R8, R15, R8 ;  /* 0x000000080f087221 */ /* 0x000fca0000000000 */
[----:B------:R-:W-:-:S07]  /*0f60*/  MOV R19, R8 ;  /* 0x0000000800137202 */ /* 0x000fce0000000f00 */
[----:B------:R-:W-:Y:S05]  /*0f70*/  WARPSYNC.COLLECTIVE R16, `(.L_x_3230) ;  /* 0x0000000010087348 */ /* 0x000fea0003c00000 */
[----:B------:R0:W1:Y:S02]  /*0f80*/  SHFL.BFLY P1, R17, R19, R18, R21 ;  /* 0x0c00001213117389 */ /* 0x0000640000020015 */
[----:B01----:R-:W-:Y:S01]  /*0f90*/  ENDCOLLECTIVE ;  /* 0x000000000000791b */ /* 0x003fe20003800000 */
.L_x_3230:
[----:B------:R-:W-:Y:S01]  /*0fa0*/  MOV R13, R17 ;  /* 0x00000011000d7202 */ /* 0x000fe20000000f00 */
[----:B------:R-:W-:Y:S06]  /*0fb0*/  BRA `(.L_x_3231) ;  /* 0xfffffff8006c7947 */ /* 0x000fec000383ffff */
.L_x_3232:
        /* <DEDUP_REMOVED lines=12> */
.L_x_7925:


//--------------------- .text._ZN18transformer_engine13normalization19ln_bwd_tuned_kernelINS0_13Kernel_traitsI13__nv_bfloat16S3_S3_fjLj32768ELj4ELj1ELj8ELj16ENS0_18Kernel_traits_baseILj32768ES3_S3_S3_fjLj256EEEEEEEvNS0_20BackwardKernelParamsE --------------------------
	.section	.text._ZN18transformer_engine13normalization19ln_bwd_tuned_kernelINS0_13Kernel_traitsI13__nv_bfloat16S3_S3_fjLj32768ELj4ELj1ELj8ELj16ENS0_18Kernel_traits_baseILj32768ES3_S3_S3_fjLj256EEEEEEEvNS0_20BackwardKernelParamsE,"ax",@progbits
	.align	128
        .global         _ZN18transformer_engine13normalization19ln_bwd_tuned_kernelINS0_13Kernel_traitsI13__nv_bfloat16S3_S3_fjLj32768ELj4ELj1ELj8ELj16ENS0_18Kernel_traits_baseILj32768ES3_S3_S3_fjLj256EEEEEEEvNS0_20BackwardKernelParamsE
        .type           _ZN18transformer_engine13normalization19ln_bwd_tuned_kernelINS0_13Kernel_traitsI13__nv_bfloat16S3_S3_fjLj32768ELj4ELj1ELj8ELj16ENS0_18Kernel_traits_baseILj32768ES3_S3_S3_fjLj256EEEEEEEvNS0_20BackwardKernelParamsE,@function
        .size           _ZN18transformer_engine13normalization19ln_bwd_tuned_kernelINS0_13Kernel_traitsI13__nv_bfloat16S3_S3_fjLj32768ELj4ELj1ELj8ELj16ENS0_18Kernel_traits_baseILj32768ES3_S3_S3_fjLj256EEEEEEEvNS0_20BackwardKernelParamsE,(.L_x_7926 - _ZN18transformer_engine13normalization19ln_bwd_tuned_kernelINS0_13Kernel_traitsI13__nv_bfloat16S3_S3_fjLj32768ELj4ELj1ELj8ELj16ENS0_18Kernel_traits_baseILj32768ES3_S3_S3_fjLj256EEEEEEEvNS0_20BackwardKernelParamsE)
        .other          _ZN18transformer_engine13normalization19ln_bwd_tuned_kernelINS0_13Kernel_traitsI13__nv_bfloat16S3_S3_fjLj32768ELj4ELj1ELj8ELj16ENS0_18Kernel_traits_baseILj32768ES3_S3_S3_fjLj256EEEEEEEvNS0_20BackwardKernelParamsE,@"STO_CUDA_ENTRY STV_DEFAULT"
_ZN18transformer_engine13normalization19ln_bwd_tuned_kernelINS0_13Kernel_traitsI13__nv_bfloat16S3_S3_fjLj32768ELj4ELj1ELj8ELj16ENS0_18Kernel_traits_baseILj32768ES3_S3_S3_fjLj256EEEEEEEvNS0_20BackwardKernelParamsE:
.text._ZN18transformer_engine13normalization19ln_bwd_tuned_kernelINS0_13Kernel_traitsI13__nv_bfloat16S3_S3_fjLj32768ELj4ELj1ELj8ELj16ENS0_18Kernel_traits_baseILj32768ES3_S3_S3_fjLj256EEEEEEEvNS0_20BackwardKernelParamsE:
        /* <DEDUP_REMOVED lines=170> */
.L_x_3239:
        /* <DEDUP_REMOVED lines=374> */
.L_x_3250:
        /* <DEDUP_REMOVED lines=53> */
.L_x_3236:
[----:B------:R-:W-:Y:S05]  /*2550*/  BSYNC B0 ;  /* 0x0000000000007941 */ /* 0x000fea0003800000 */
.L_x_3235:
        /* <DEDUP_REMOVED lines=19> */
.L_x_3238:
[----:B------:R-:W2:Y:S04]  /*2690*/  LDG.E.STRONG.GPU R4, desc[UR6][R2.64] ;  /* 0x0000000602047981 */ /* 0x000ea8000c1ef900 */
[----:B--2---:R-:W-:Y:S01]  /*26a0*/  CCTL.IVALL ;  /* 0x00000000ff00798f */ /* 0x004fe20002000000 */
[----:B------:R-:W-:Y:S05]  /*26b0*/  YIELD ;  /* 0x0000000000007946 */ /* 0x000fea0003800000 */
[----:B------:R-:W-:-:S13]  /*26c0*/  ISETP.NE.AND P1, PT, R4, R7, PT ;  /* 0x000000070400720c */ /* 0x000fda0003f25270 */
[----:B------:R-:W-:Y:S05]  /*26d0*/  @P1 BRA `(.L_x_3238) ;  /* 0xfffffffc00ec1947 */ /* 0x000fea000383ffff */
.L_x_3237:
        /* <DEDUP_REMOVED lines=201> */
.L_x_3233:
        /* <DEDUP_REMOVED lines=37> */
.L_x_3234:
[----:B------:R-:W-:Y:S01]  /*35c0*/  HFMA2.MMA R15, -RZ, RZ, 0, 9.5367431640625e-07 ;  /* 0x00000010ff0f7435 */ /* 0x000fe200000001ff */
[----:B------:R-:W-:Y:S02]  /*35d0*/  MOV R14, R4 ;  /* 0x00000004000e7202 */ /* 0x000fe40000000f00 */
[----:B------:R-:W-:Y:S02]  /*35e0*/  MOV R16, 0x1f ;  /* 0x0000001f00107802 */ /* 0x000fe40000000f00 */
[----:B------:R-:W-:-:S07]  /*35f0*/  MOV R11, 0xffffffff ;  /* 0xffffffff000b7802 */ /* 0x000fce0000000f00 */
[----:B------:R-:W-:Y:S05]  /*3600*/  WARPSYNC.COLLECTIVE R11, `(.L_x_3240) ;  /* 0x000000000b087348 */ /* 0x000fea0003c00000 */
[----:B------:R0:W1:Y:S02]  /*3610*/  SHFL.DOWN P1, R13, R14, R15, R16 ;  /* 0x0800000f0e0d7389 */ /* 0x0000640000020010 */
[----:B01----:R-:W-:Y:S01]  /*3620*/  ENDCOLLECTIVE ;  /* 0x000000000000791b */ /* 0x003fe20003800000 */
.L_x_3240:
[----:B------:R-:W-:Y:S02]  /*3630*/  MOV R14, R8 ;  /* 0x00000008000e7202 */ /* 0x000fe40000000f00 */
[----:B------:R-:W-:-:S07]  /*3640*/  MOV R3, R13 ;  /* 0x0000000d00037202 */ /* 0x000fce0000000f00 */
[----:B------:R-:W-:Y:S05]  /*3650*/  WARPSYNC.COLLECTIVE R11, `(.L_x_3241) ;  /* 0x000000000b087348 */ /* 0x000fea0003c00000 */
[----:B------:R0:W1:Y:S02]  /*3660*/  SHFL.DOWN P1, R13, R14, R15, R16 ;  /* 0x0800000f0e0d7389 */ /* 0x0000640000020010 */
[----:B01----:R-:W-:Y:S01]  /*3670*/  ENDCOLLECTIVE ;  /* 0x000000000000791b */ /* 0x003fe20003800000 */
.L_x_3241:
[----:B------:R-:W-:Y:S01]  /*3680*/  FADD R3, R4, R3 ;  /* 0x0000000304037221 */ /* 0x000fe20000000000 */
[----:B------:R-:W-:-:S04]  /*3690*/  HFMA2.MMA R15, -RZ, RZ, 0, 4.76837158203125e-07 ;  /* 0x00000008ff0f7435 */ /* 0x000fc800000001ff */
[----:B------:R-:W-:Y:S02]  /*36a0*/  MOV R14, R3 ;  /* 0x00000003000e7202 */ /* 0x000fe40000000f00 */
[----:B------:R-:W-:-:S07]  /*36b0*/  MOV R5, R13 ;  /* 0x0000000d00057202 */ /* 0x000fce0000000f00 */
[----:B------:R-:W-:Y:S05]  /*36c0*/  WARPSYNC.COLLECTIVE R11, `(.L_x_3242) ;  /* 0x000000000b087348 */ /* 0x000fea0003c00000 */
[----:B------:R0:W1:Y:S02]  /*36d0*/  SHFL.DOWN P1, R13, R14, R15, R16 ;  /* 0x0800000f0e0d7389 */ /* 0x0000640000020010 */
[----:B01----:R-:W-:Y:S01]  /*36e0*/  ENDCOLLECTIVE ;  /* 0x000000000000791b */ /* 0x003fe20003800000 */
.L_x_3242:
[----:B------:R-:W-:-:S05]  /*36f0*/  FADD R5, R8, R5 ;  /* 0x0000000508057221 */ /* 0x000fca0000000000 */
[----:B------:R-:W-:Y:S02]  /*3700*/  MOV R14, R5 ;  /* 0x00000005000e7202 */ /* 0x000fe40000000f00 */
[----:B------:R-:W-:-:S07]  /*3710*/  MOV R10, R13 ;  /* 0x0000000d000a7202 */ /* 0x000fce0000000f00 */
[----:B------:R-:W-:Y:S05]  /*3720*/  WARPSYNC.COLLECTIVE R11, `(.L_x_3243) ;  /* 0x000000000b087348 */ /* 0x000fea0003c00000 */
[----:B------:R0:W1:Y:S02]  /*3730*/  SHFL.DOWN P1, R13, R14, R15, R16 ;  /* 0x0800000f0e0d7389 */ /* 0x0000640000020010 */
[----:B01----:R-:W-:Y:S01]  /*3740*/  ENDCOLLECTIVE ;  /* 0x000000000000791b */ /* 0x003fe20003800000 */
.L_x_3243:
[----:B------:R-:W-:Y:S01]  /*3750*/  FADD R10, R3, R10 ;  /* 0x0000000a030a7221 */ /* 0x000fe20000000000 */
[----:B------:R-:W-:-:S04]  /*3760*/  HFMA2.MMA R15, -RZ, RZ, 0, 2.384185791015625e-07 ;  /* 0x00000004ff0f7435 */ /* 0x000fc800000001ff */
[----:B------:R-:W-:Y:S02]  /*3770*/  MOV R14, R10 ;  /* 0x0000000a000e7202 */ /* 0x000fe40000000f00 */
[----:B------:R-:W-:-:S07]  /*3780*/  MOV R12, R13 ;  /* 0x0000000d000c7202 */ /* 0x000fce0000000f00 */
[----:B------:R-:W-:Y:S05]  /*3790*/  WARPSYNC.COLLECTIVE R11, `(.L_x_3244) ;  /* 0x000000000b087348 */ /* 0x000fea0003c00000 */
[----:B------:R0:W1:Y:S02]  /*37a0*/  SHFL.DOWN P1, R13, R14, R15, R16 ;  /* 0x0800000f0e0d7389 */ /* 0x0000640000020010 */
[----:B01----:R-:W-:Y:S01]  /*37b0*/  ENDCOLLECTIVE ;  /* 0x000000000000791b */ /* 0x003fe20003800000 */
.L_x_3244:
[----:B------:R-:W-:-:S05]  /*37c0*/  FADD R12, R5, R12 ;  /* 0x0000000c050c7221 */ /* 0x000fca0000000000 */
[----:B------:R-:W-:Y:S02]  /*37d0*/  MOV R14, R12 ;  /* 0x0000000c000e7202 */ /* 0x000fe40000000f00 */
[----:B------:R-:W-:-:S07]  /*37e0*/  MOV R7, R13 ;  /* 0x0000000d00077202 */ /* 0x000fce0000000f00 */
[----:B------:R-:W-:Y:S05]  /*37f0*/  WARPSYNC.COLLECTIVE R11, `(.L_x_3245) ;  /* 0x000000000b087348 */ /* 0x000fea0003c00000 */
[----:B------:R0:W1:Y:S02]  /*3800*/  SHFL.DOWN P1, R13, R14, R15, R16 ;  /* 0x0800000f0e0d7389 */ /* 0x0000640000020010 */
[----:B01----:R-:W-:Y:S01]  /*3810*/  ENDCOLLECTIVE ;  /* 0x000000000000791b */ /* 0x003fe20003800000 */
.L_x_3245:
[----:B------:R-:W-:Y:S01]  /*3820*/  FADD R7, R10, R7 ;  /* 0x000000070a077221 */ /* 0x000fe20000000000 */
[----:B------:R-:W-:-:S04]  /*3830*/  HFMA2.MMA R15, -RZ, RZ, 0, 1.1920928955078125e-07 ;  /* 0x00000002ff0f7435 */ /* 0x000fc800000001ff */
[----:B------:R-:W-:Y:S02]  /*3840*/  MOV R14, R7 ;  /* 0x00000007000e7202 */ /* 0x000fe40000000f00 */
[----:B------:R-:W-:-:S07]  /*3850*/  MOV R9, R13 ;  /* 0x0000000d00097202 */ /* 0x000fce0000000f00 */
[----:B------:R-:W-:Y:S05]  /*3860*/  WARPSYNC.COLLECTIVE R11, `(.L_x_3246) ;  /* 0x000000000b087348 */ /* 0x000fea0003c00000 */
[----:B------:R0:W1:Y:S02]  /*3870*/  SHFL.DOWN P1, R13, R14, R15, R16 ;  /* 0x0800000f0e0d7389 */ /* 0x0000640000020010 */
[----:B01----:R-:W-:Y:S01]  /*3880*/  ENDCOLLECTIVE ;  /* 0x000000000000791b */ /* 0x003fe20003800000 */
.L_x_3246:
[----:B------:R-:W-:-:S05]  /*3890*/  FADD R9, R12, R9 ;  /* 0x000000090c097221 */ /* 0x000fca0000000000 */
[----:B------:R-:W-:Y:S02]  /*38a0*/  MOV R14, R9 ;  /* 0x00000009000e7202 */ /* 0x000fe40000000f00 */
[----:B------:R-:W-:-:S07]  /*38b0*/  MOV R4, R13 ;  /* 0x0000000d00047202 */ /* 0x000fce0000000f00 */
[----:B------:R-:W-:Y:S05]  /*38c0*/  WARPSYNC.COLLECTIVE R11, `(.L_x_3247) ;  /* 0x000000000b087348 */ /* 0x000fea0003c00000 */
[----:B------:R0:W1:Y:S02]  /*38d0*/  SHFL.DOWN P1, R13, R14, R15, R16 ;  /* 0x0800000f0e0d7389 */ /* 0x0000640000020010 */
[----:B01----:R-:W-:Y:S01]  /*38e0*/  ENDCOLLECTIVE ;  /* 0x000000000000791b */ /* 0x003fe20003800000 */
.L_x_3247:
[----:B------:R-:W-:Y:S01]  /*38f0*/  FADD R4, R7, R4 ;  /* 0x0000000407047221 */ /* 0x000fe20000000000 */
[----:B------:R-:W-:-:S04]  /*3900*/  HFMA2.MMA R15, -RZ, RZ, 0, 5.9604644775390625e-08 ;  /* 0x00000001ff0f7435 */ /* 0x000fc800000001ff */
[----:B------:R-:W-:Y:S02]  /*3910*/  MOV R14, R4 ;  /* 0x00000004000e7202 */ /* 0x000fe40000000f00 */
[----:B------:R-:W-:-:S07]  /*3920*/  MOV R8, R13 ;  /* 0x0000000d00087202 */ /* 0x000fce0000000f00 */
[----:B------:R-:W-:Y:S05]  /*3930*/  WARPSYNC.COLLECTIVE R11, `(.L_x_3248) ;  /* 0x000000000b087348 */ /* 0x000fea0003c00000 */
[----:B------:R0:W1:Y:S02]  /*3940*/  SHFL.DOWN P1, R13, R14, R15, R16 ;  /* 0x0800000f0e0d7389 */ /* 0x0000640000020010 */
[----:B01----:R-:W-:Y:S01]  /*3950*/  ENDCOLLECTIVE ;  /* 0x000000000000791b */ /* 0x003fe20003800000 */
.L_x_3248:
[----:B------:R-:W-:-:S05]  /*3960*/  FADD R5, R9, R8 ;  /* 0x0000000809057221 */ /* 0x000fca0000000000 */
[----:B------:R-:W-:Y:S02]  /*3970*/  MOV R14, R5 ;  /* 0x00000005000e7202 */ /* 0x000fe40000000f00 */
[----:B------:R-:W-:-:S07]  /*3980*/  MOV R7, R13 ;  /* 0x0000000d00077202 */ /* 0x000fce0000000f00 */
[----:B------:R-:W-:Y:S05]  /*3990*/  WARPSYNC.COLLECTIVE R11, `(.L_x_3249) ;  /* 0x000000000b087348 */ /* 0x000fea0003c00000 */
[----:B------:R0:W1:Y:S02]  /*39a0*/  SHFL.DOWN P1, R13, R14, R15, R16 ;  /* 0x0800000f0e0d7389 */ /* 0x0000640000020010 */
[----:B01----:R-:W-:Y:S01]  /*39b0*/  ENDCOLLECTIVE ;  /* 0x000000000000791b */ /* 0x003fe20003800000 */
.L_x_3249:
[----:B------:R-:W-:Y:S01]  /*39c0*/  MOV R8, R13 ;  /* 0x0000000d00087202 */ /* 0x000fe20000000f00 */
[----:B------:R-:W-:Y:S06]  /*39d0*/  BRA `(.L_x_3250) ;  /* 0xffffffe800087947 */ /* 0x000fec000383ffff */
.L_x_3251:
        /* <DEDUP_REMOVED lines=10> */
.L_x_7926:


//--------------------- .text._ZN18transformer_engine13normalization28ln_bwd_finalize_tuned_kernelINS0_22Kernel_traits_finalizeILj32768E6__halffS3_fjLj1024ELj4ENS0_18Kernel_traits_baseILj32768ES3_fS3_fjLj1024EEEEEEEvNS0_20BackwardKernelParamsE --------------------------
	.section	.text._ZN18transformer_engine13normalization28ln_bwd_finalize_tuned_kernelINS0_22Kernel_traits_finalizeILj32768E6__halffS3_fjLj1024ELj4ENS0_18Kernel_traits_baseILj32768ES3_fS3_fjLj1024EEEEEEEvNS0_20BackwardKernelParamsE,"ax",@progbits
	.align	128
        .global         _ZN18transformer_engine13normalization28ln_bwd_finalize_tuned_kernelINS0_22Kernel_traits_finalizeILj32768E6__halffS3_fjLj1024ELj4ENS0_18Kernel_traits_baseILj32768ES3_fS3_fjLj1024EEEEEEEvNS0_20BackwardKernelParamsE
        .type           _ZN18transformer_engine13normalization28ln_bwd_finalize_tuned_kernelINS0_22Kernel_traits_finalizeILj32768E6__halffS3_fjLj1024ELj4ENS0_18Kernel_traits_baseILj32768ES3_fS3_fjLj1024EEEEEEEvNS0_20BackwardKernelParamsE,@function
        .size           _ZN18transformer_engine13normalization28ln_bwd_finalize_tuned_kernelINS0_22Kernel_traits_finalizeILj32768E6__halffS3_fjLj1024ELj4ENS0_18Kernel_traits_baseILj32768ES3_fS3_fjLj1024EEEEEEEvNS0_20BackwardKernelParamsE,(.L_x_7927 - _ZN18transformer_engine13normalization28ln_bwd_finalize_tuned_kernelINS0_22Kernel_traits_finalizeILj32768E6__halffS3_fjLj1024ELj4ENS0_18Kernel_traits_baseILj32768ES3_fS3_fjLj1024EEEEEEEvNS0_20BackwardKernelParamsE)
        .other          _ZN18transformer_engine13normalization28ln_bwd_finalize_tuned_kernelINS0_22Kernel_traits_finalizeILj32768E6__halffS3_fjLj1024ELj4ENS0_18Kernel_traits_baseILj32768ES3_fS3_fjLj1024EEEEEEEvNS0_20BackwardKernelParamsE,@"STO_CUDA_ENTRY STV_DEFAULT"
_ZN18transformer_engine13normalization28ln_bwd_finalize_tuned_kernelINS0_22Kernel_traits_finalizeILj32768E6__halffS3_fjLj1024ELj4ENS0_18Kernel_traits_baseILj32768ES3_fS3_fjLj1024EEEEEEEvNS0_20BackwardKernelParamsE:
.text._ZN18transformer_engine13normalization28ln_bwd_finalize_tuned_kernelINS0_22Kernel_traits_finalizeILj32768E6__halffS3_fjLj1024ELj4ENS0_18Kernel_traits_baseILj32768ES3_fS3_fjLj1024EEEEEEEvNS0_20BackwardKernelParamsE:
        /* <DEDUP_REMOVED lines=20> */
.L_x_3263:
        /* <DEDUP_REMOVED lines=28> */
.L_x_3256:
        /* <DEDUP_REMOVED lines=33> */
.L_x_3255:
[----:B------:R-:W-:Y:S05]  /*0510*/  BSYNC B1 ;  /* 0x0000000000017941 */ /* 0x000fea0003800000 */
.L_x_3254:
        /* <DEDUP_REMOVED lines=23> */
.L_x_3258:
[----:B------:R-:W-:Y:S05]  /*0690*/  BSYNC B1 ;  /* 0x0000000000017941 */ /* 0x000fea0003800000 */
.L_x_3257:
        /* <DEDUP_REMOVED lines=11> */
.L_x_3253:
[----:B------:R-:W-:Y:S05]  /*0750*/  BSYNC B0 ;  /* 0x0000000000007941 */ /* 0x000fea0003800000 */
.L_x_3252:
        /* <DEDUP_REMOVED lines=33> */
.L_x_3274:
[----:B------:R-:W-:Y:S01]  /*0970*/  @!P0 SHF.R.U32.HI R11, RZ, 0x3, R0 ;  /* 0x00000003ff0b8819 */ /* 0x000fe20000011600 */
[----:B--2---:R-:W-:Y:S01]  /*0980*/  FADD R13, R8, R13 ;  /* 0x0000000d080d7221 */ /* 0x004fe20000000000 */
[----:B-1----:R-:W-:Y:S02]  /*0990*/  FADD R9, R10, R9 ;  /* 0x000000090a097221 */ /* 0x002fe40000000000 */
[----:B0-----:R-:W-:-:S05]  /*09a0*/  @!P0 LOP3.LUT R8, R11, 0x1ffffffc, RZ, 0xc0, !PT ;  /* 0x1ffffffc0b088812 */ /* 0x001fca00078ec0ff */
[----:B------:R1:W-:Y:S04]  /*09b0*/  @!P0 STS [R8+UR4+0x2000], R13 ;  /* 0x0020000d08008988 */ /* 0x0003e80008000804 */
[----:B------:R1:W-:Y:S02]  /*09c0*/  @!P0 STS [R8+UR4+0x2080], R9 ;  /* 0x0020800908008988 */ /* 0x0003e40008000804 */
.L_x_3259:
        /* <DEDUP_REMOVED lines=18> */
.L_x_3262:
[----:B------:R-:W-:Y:S05]  /*0af0*/  BSYNC B0 ;  /* 0x0000000000007941 */ /* 0x000fea0003800000 */
.L_x_3261:
[C---:B------:R-:W-:Y:S01]  /*0b00*/  ISETP.GT.U32.AND P0, PT, R5.reuse, -0x8001, PT ;  /* 0xffff7fff0500780c */ /* 0x040fe20003f04070 */
[----:B------:R-:W-:Y:S01]  /*0b10*/  VIADD R5, R5, 0x8000 ;  /* 0x0000800005057836 */ /* 0x000fe20000000000 */
[----:B------:R-:W-:-:S11]  /*0b20*/  IADD3 R6, R6, 0x4000, RZ ;  /* 0x0000400006067810 */ /* 0x000fd60007ffe0ff */
[----:B------:R-:W-:Y:S05]  /*0b30*/  @P0 BRA `(.L_x_3263) ;  /* 0xfffffff400800947 */ /* 0x000fea000383ffff */
[----:B------:R-:W-:Y:S05]  /*0b40*/  EXIT ;  /* 0x000000000000794d */ /* 0x000fea0003800000 */
.L_x_3260:
[----:B------:R-:W-:Y:S01]  /*0b50*/  HFMA2.MMA R21, -RZ, RZ, 0, 1.847743988037109375e-06 ;  /* 0x0000001fff157435 */ /* 0x000fe200000001ff */
[----:B0-----:R-:W-:Y:S01]  /*0b60*/  MOV R19, R10 ;  /* 0x0000000a00137202 */ /* 0x001fe20000000f00 */
[----:B------:R-:W-:Y:S01]  /*0b70*/  IMAD.MOV.U32 R18, RZ, RZ, 0x1 ;  /* 0x00000001ff127424 */ /* 0x000fe200078e00ff */
[----:B------:R-:W-:-:S08]  /*0b80*/  MOV R16, 0xffffffff ;  /* 0xffffffff00107802 */ /* 0x000fd00000000f00 */
[----:B-12---:R-:W-:Y:S05]  /*0b90*/  WARPSYNC.COLLECTIVE R16, `(.L_x_3264) ;  /* 0x0000000010087348 */ /* 0x006fea0003c00000 */
[----:B------:R0:W3:Y:S02]  /*0ba0*/  SHFL.BFLY P1, R17, R19, R18, R21 ;  /* 0x0c00001213117389 */ /* 0x0000e40000020015 */
[----:B0123--:R-:W-:Y:S01]  /*0bb0*/  ENDCOLLECTIVE ;  /* 0x000000000000791b */ /* 0x00ffe20003800000 */
.L_x_3264:
[----:B------:R-:W-:Y:S01]  /*0bc0*/  HFMA2.MMA R18, -RZ, RZ, 0, 1.1920928955078125e-07 ;  /* 0x00000002ff127435 */ /* 0x000fe200000001ff */
[----:B------:R-:W-:-:S04]  /*0bd0*/  IMAD.MOV.U32 R9, RZ, RZ, R17 ;  /* 0x000000ffff097224 */ /* 0x000fc800078e0011 */
[----:B------:R-:W-:-:S05]  /*0be0*/  FADD R9, R10, R9 ;  /* 0x000000090a097221 */ /* 0x000fca0000000000 */
[----:B------:R-:W-:-:S07]  /*0bf0*/  MOV R19, R9 ;  /* 0x0000000900137202 */ /* 0x000fce0000000f00 */
[----:B------:R-:W-:Y:S05]  /*0c00*/  WARPSYNC.COLLECTIVE R16, `(.L_x_3265) ;  /* 0x0000000010087348 */ /* 0x000fea0003c00000 */
[----:B------:R0:W1:Y:S02]  /*0c10*/  SHFL.BFLY P1, R17, R19, R18, R21 ;  /* 0x0c00001213117389 */ /* 0x0000640000020015 */
[----:B01----:R-:W-:Y:S01]  /*0c20*/  ENDCOLLECTIVE ;  /* 0x000000000000791b */ /* 0x003fe20003800000 */
.L_x_3265:
[----:B------:R-:W-:Y:S01]  /*0c30*/  HFMA2.MMA R18, -RZ, RZ, 0, 2.384185791015625e-07 ;  /* 0x00000004ff127435 */ /* 0x000fe200000001ff */
[----:B------:R-:W-:-:S04]  /*0c40*/  IMAD.MOV.U32 R12, RZ, RZ, R17 ;  /* 0x000000ffff0c7224 */ /* 0x000fc800078e0011 */
[----:B------:R-:W-:-:S05]  /*0c50*/  FADD R12, R9, R12 ;  /* 0x0000000c090c7221 */ /* 0x000fca0000000000 */
[----:B------:R-:W-:-:S07]  /*0c60*/  MOV R19, R12 ;  /* 0x0000000c00137202 */ /* 0x000fce0000000f00 */
[----:B------:R-:W-:Y:S05]  /*0c70*/  WARPSYNC.COLLECTIVE R16, `(.L_x_3266) ;  /* 0x0000000010087348 */ /* 0x000fea0003c00000 */
[----:B------:R0:W1:Y:S02]  /*0c80*/  SHFL.BFLY P1, R17, R19, R18, R21 ;  /* 0x0c00001213117389 */ /* 0x0000640000020015 */
[----:B01----:R-:W-:Y:S01]  /*0c90*/  ENDCOLLECTIVE ;  /* 0x000000000000791b */ /* 0x003fe20003800000 */
.L_x_3266:
[----:B------:R-:W-:Y:S01]  /*0ca0*/  HFMA2.MMA R18, -RZ, RZ, 0, 4.76837158203125e-07 ;  /* 0x00000008ff127435 */ /* 0x000fe200000001ff */
[----:B------:R-:W-:-:S04]  /*0cb0*/  IMAD.MOV.U32 R11, RZ, RZ, R17 ;  /* 0x000000ffff0b7224 */ /* 0x000fc800078e0011 */
[----:B------:R-:W-:-:S05]  /*0cc0*/  FADD R11, R12, R11 ;  /* 0x0000000b0c0b7221 */ /* 0x000fca0000000000 */
[----:B------:R-:W-:-:S07]  /*0cd0*/  MOV R19, R11 ;  /* 0x0000000b00137202 */ /* 0x000fce0000000f00 */
[----:B------:R-:W-:Y:S05]  /*0ce0*/  WARPSYNC.COLLECTIVE R16, `(.L_x_3267) ;  /* 0x0000000010087348 */ /* 0x000fea0003c00000 */
[----:B------:R0:W1:Y:S02]  /*0cf0*/  SHFL.BFLY P1, R17, R19, R18, R21 ;  /* 0x0c00001213117389 */ /* 0x0000640000020015 */
[----:B01----:R-:W-:Y:S01]  /*0d00*/  ENDCOLLECTIVE ;  /* 0x000000000000791b */ /* 0x003fe20003800000 */
.L_x_3267:
[----:B------:R-:W-:Y:S01]  /*0d10*/  HFMA2.MMA R18, -RZ, RZ, 0, 9.5367431640625e-07 ;  /* 0x00000010ff127435 */ /* 0x000fe200000001ff */
[----:B------:R-:W-:-:S04]  /*0d20*/  IMAD.MOV.U32 R10, RZ, RZ, R17 ;  /* 0x000000ffff0a7224 */ /* 0x000fc800078e0011 */
[----:B------:R-:W-:-:S05]  /*0d30*/  FADD R10, R11, R10 ;  /* 0x0000000a0b0a7221 */ /* 0x000fca0000000000 */
[----:B------:R-:W-:-:S07]  /*0d40*/  MOV R19, R10 ;  /* 0x0000000a00137202 */ /* 0x000fce0000000f00 */
[----:B------:R-:W-:Y:S05]  /*0d50*/  WARPSYNC.COLLECTIVE R16, `(.L_x_3268) ;  /* 0x0000000010087348 */ /* 0x000fea0003c00000 */
[----:B------:R0:W1:Y:S02]  /*0d60*/  SHFL.BFLY P1, R17, R19, R18, R21 ;  /* 0x0c00001213117389 */ /* 0x0000640000020015 */
[----:B01----:R-:W-:Y:S01]  /*0d70*/  ENDCOLLECTIVE ;  /* 0x000000000000791b */ /* 0x003fe20003800000 */
.L_x_3268:
[----:B------:R-:W-:Y:S01]  /*0d80*/  HFMA2.MMA R18, -RZ, RZ, 0, 5.9604644775390625e-08 ;  /* 0x00000001ff127435 */ /* 0x000fe200000001ff */
[----:B------:R-:W-:Y:S01]  /*0d90*/  MOV R19, R8 ;  /* 0x0000000800137202 */ /* 0x000fe20000000f00 */
[----:B------:R-:W-:-:S09]  /*0da0*/  IMAD.MOV.U32 R9, RZ, RZ, R17 ;  /* 0x000000ffff097224 */ /* 0x000fd200078e0011 */
[----:B------:R-:W-:Y:S05]  /*0db0*/  WARPSYNC.COLLECTIVE R16, `(.L_x_3269) ;  /* 0x0000000010087348 */ /* 0x000fea0003c00000 */
[----:B------:R0:W1:Y:S02]  /*0dc0*/  SHFL.BFLY P1, R17, R19, R18, R21 ;  /* 0x0c00001213117389 */ /* 0x0000640000020015 */
[----:B01----:R-:W-:Y:S01]  /*0dd0*/  ENDCOLLECTIVE ;  /* 0x000000000000791b */ /* 0x003fe20003800000 */
.L_x_3269:
[----:B------:R-:W-:Y:S01]  /*0de0*/  HFMA2.MMA R18, -RZ, RZ, 0, 1.1920928955078125e-07 ;  /* 0x00000002ff127435 */ /* 0x000fe200000001ff */
[----:B------:R-:W-:-:S04]  /*0df0*/  IMAD.MOV.U32 R11, RZ, RZ, R17 ;  /* 0x000000ffff0b7224 */ /* 0x000fc800078e0011 */
[----:B------:R-:W-:-:S05]  /*0e00*/  FADD R13, R8, R11 ;  /* 0x0000000b080d7221 */ /* 0x000fca0000000000 */
[----:B------:R-:W-:-:S07]  /*0e10*/  MOV R19, R13 ;  /* 0x0000000d00137202 */ /* 0x000fce0000000f00 */
[----:B------:R-:W-:Y:S05]  /*0e20*/  WARPSYNC.COLLECTIVE R16, `(.L_x_3270) ;  /* 0x0000000010087348 */ /* 0x000fea0003c00000 */
[----:B------:R0:W1:Y:S02]  /*0e30*/  SHFL.BFLY P1, R17, R19, R18, R21 ;  /* 0x0c00001213117389 */ /* 0x0000640000020015 */
[----:B01----:R-:W-:Y:S01]  /*0e40*/  ENDCOLLECTIVE ;  /* 0x000000000000791b */ /* 0x003fe20003800000 */
.L_x_3270:
[----:B------:R-:W-:Y:S01]  /*0e50*/  HFMA2.MMA R18, -RZ, RZ, 0, 2.384185791015625e-07 ;  /* 0x00000004ff127435 */ /* 0x000fe200000001ff */
[----:B------:R-:W-:-:S04]  /*0e60*/  IMAD.MOV.U32 R14, RZ, RZ, R17 ;  /* 0x000000ffff0e7224 */ /* 0x000fc800078e0011 */
[----:B------:R-:W-:-:S05]  /*0e70*/  FADD R14, R13, R14 ;  /* 0x0000000e0d0e7221 */ /* 0x000fca0000000000 */
[----:B------:R-:W-:-:S07]  /*0e80*/  MOV R19, R14 ;  /* 0x0000000e00137202 */ /* 0x000fce0000000f00 */
[----:B------:R-:W-:Y:S05]  /*0e90*/  WARPSYNC.COLLECTIVE R16, `(.L_x_3271) ;  /* 0x0000000010087348 */ /* 0x000fea0003c00000 */
[----:B------:R0:W1:Y:S02]  /*0ea0*/  SHFL.BFLY P1, R17, R19, R18, R21 ;  /* 0x0c00001213117389 */ /* 0x0000640000020015 */
[----:B01----:R-:W-:Y:S01]  /*0eb0*/  ENDCOLLECTIVE ;  /* 0x000000000000791b */ /* 0x003fe20003800000 */
.L_x_3271:
[----:B------:R-:W-:Y:S01]  /*0ec0*/  HFMA2.MMA R18, -RZ, RZ, 0, 4.76837158203125e-07 ;  /* 0x00000008ff127435 */ /* 0x000fe200000001ff */
[----:B------:R-:W-:-:S04]  /*0ed0*/  IMAD.MOV.U32 R15, RZ, RZ, R17 ;  /* 0x000000ffff0f7224 */ /* 0x000fc800078e0011 */
[----:B------:R-:W-:-:S05]  /*0ee0*/  FADD R15, R14, R15 ;  /* 0x0000000f0e0f7221 */ /* 0x000fca0000000000 */
[----:B------:R-:W-:-:S07]  /*0ef0*/  MOV R19, R15 ;  /* 0x0000000f00137202 */ /* 0x000fce0000000f00 */
[----:B------:R-:W-:Y:S05]  /*0f00*/  WARPSYNC.COLLECTIVE R16, `(.L_x_3272) ;  /* 0x0000000010087348 */ /* 0x000fea0003c00000 */
[----:B------:R0:W1:Y:S02]  /*0f10*/  SHFL.BFLY P1, R17, R19, R18, R21 ;  /* 0x0c00001213117389 */ /* 0x0000640000020015 */
[----:B01----:R-:W-:Y:S01]  /*0f20*/  ENDCOLLECTIVE ;  /* 0x000000000000791b */ /* 0x003fe20003800000 */
.L_x_3272:
[----:B------:R-:W-:Y:S01]  /*0f30*/  HFMA2.MMA R18, -RZ, RZ, 0, 9.5367431640625e-07 ;  /* 0x00000010ff127435 */ /* 0x000fe200000001ff */
[----:B------:R-:W-:-:S04]  /*0f40*/  IMAD.MOV.U32 R8, RZ, RZ, R17 ;  /* 0x000000ffff087224 */ /* 0x000fc800078e0011 */
[----:B------:R-:W-:-:S05]  /*0f50*/  FADD R8, R15, R8 ;  /* 0x000000080f087221 */ /* 0x000fca0000000000 */
[----:B------:R-:W-:-:S07]  /*0f60*/  MOV R19, R8 ;  /* 0x0000000800137202 */ /* 0x000fce0000000f00 */
[----:B------:R-:W-:Y:S05]  /*0f70*/  WARPSYNC.COLLECTIVE R16, `(.L_x_3273) ;  /* 0x0000000010087348 */ /* 0x000fea0003c00000 */
[----:B------:R0:W1:Y:S02]  /*0f80*/  SHFL.BFLY P1, R17, R19, R18, R21 ;  /* 0x0c00001213117389 */ /* 0x0000640000020015 */
[----:B01----:R-:W-:Y:S01]  /*0f90*/  ENDCOLLECTIVE ;  /* 0x000000000000791b */ /* 0x003fe20003800000 */
.L_x_3273:
[----:B------:R-:W-:Y:S01]  /*0fa0*/  MOV R13, R17 ;  /* 0x00000011000d7202 */ /* 0x000fe20000000f00 */
[----:B------:R-:W-:Y:S06]  /*0fb0*/  BRA `(.L_x_3274) ;  /* 0xfffffff8006c7947 */ /* 0x000fec000383ffff */
.L_x_3275:
        /* <DEDUP_REMOVED lines=12> */
.L_x_7927:


//--------------------- .text._ZN18transformer_engine13normalization19ln_bwd_tuned_kernelINS0_13Kernel_traitsI6__halffS3_fjLj32768ELj4ELj1ELj8ELj16ENS0_18Kernel_traits_baseILj32768ES3_fS3_fjLj256EEEEEEEvNS0_20BackwardKernelParamsE --------------------------
	.section	.text._ZN18transformer_engine13normalization19ln_bwd_tuned_kernelINS0_13Kernel_traitsI6__halffS3_fjLj32768ELj4ELj1ELj8ELj16ENS0_18Kernel_traits_baseILj32768ES3_fS3_fjLj256EEEEEEEvNS0_20BackwardKernelParamsE,"ax",@progbits
	.align	128
        .global         _ZN18transformer_engine13normalization19ln_bwd_tuned_kernelINS0_13Kernel_traitsI6__halffS3_fjLj32768ELj4ELj1ELj8ELj16ENS0_18Kernel_traits_baseILj32768ES3_fS3_fjLj256EEEEEEEvNS0_20BackwardKernelParamsE
        .type           _ZN18transformer_engine13normalization19ln_bwd_tuned_kernelINS0_13Kernel_traitsI6__halffS3_fjLj32768ELj4ELj1ELj8ELj16ENS0_18Kernel_traits_baseILj32768ES3_fS3_fjLj256EEEEEEEvNS0_20BackwardKernelParamsE,@function
        .size           _ZN18transformer_engine13normalization19ln_bwd_tuned_kernelINS0_13Kernel_traitsI6__halffS3_fjLj32768ELj4ELj1ELj8ELj16ENS0_18Kernel_traits_baseILj32768ES3_fS3_fjLj256EEEEEEEvNS0_20BackwardKernelParamsE,(.L_x_7928 - _ZN18transformer_engine13normalization19ln_bwd_tuned_kernelINS0_13Kernel_traitsI6__halffS3_fjLj32768ELj4ELj1ELj8ELj16ENS0_18Kernel_traits_baseILj32768ES3_fS3_fjLj256EEEEEEEvNS0_20BackwardKernelParamsE)
        .other          _ZN18transformer_engine13normalization19ln_bwd_tuned_kernelINS0_13Kernel_traitsI6__halffS3_fjLj32768ELj4ELj1ELj8ELj16ENS0_18Kernel_traits_baseILj32768ES3_fS3_fjLj256EEEEEEEvNS0_20BackwardKernelParamsE,@"STO_CUDA_ENTRY STV_DEFAULT"
_ZN18transformer_engine13normalization19ln_bwd_tuned_kernelINS0_13Kernel_traitsI6__halffS3_fjLj32768ELj4ELj1ELj8ELj16ENS0_18Kernel_traits_baseILj32768ES3_fS3_fjLj256EEEEEEEvNS0_20BackwardKernelParamsE:
.text._ZN18transformer_engine13normalization19ln_bwd_tuned_kernelINS0_13Kernel_traitsI6__halffS3_fjLj32768ELj4ELj1ELj8ELj16ENS0_18Kernel_traits_baseILj32768ES3_fS3_fjLj256EEEEEEEvNS0_20BackwardKernelParamsE:
        /* <DEDUP_REMOVED lines=175> */
.L_x_3282:
        /* <DEDUP_REMOVED lines=351> */
.L_x_3293:
        /* <DEDUP_REMOVED lines=53> */
.L_x_3279:
[----:B------:R-:W-:Y:S05]  /*2430*/  BSYNC B0 ;  /* 0x0000000000007941 */ /* 0x000fea0003800000 */
.L_x_3278:
        /* <DEDUP_REMOVED lines=19> */
.L_x_3281:
[----:B------:R-:W2:Y:S04]  /*2570*/  LDG.E.STRONG.GPU R4, desc[UR6][R2.64] ;  /* 0x0000000602047981 */ /* 0x000ea8000c1ef900 */
[----:B--2---:R-:W-:Y:S01]  /*2580*/  CCTL.IVALL ;  /* 0x00000000ff00798f */ /* 0x004fe20002000000 */
[----:B------:R-:W-:Y:S05]  /*2590*/  YIELD ;  /* 0x0000000000007946 */ /* 0x000fea0003800000 */
[----:B------:R-:W-:-:S13]  /*25a0*/  ISETP.NE.AND P1, PT, R4, R7, PT ;  /* 0x000000070400720c */ /* 0x000fda0003f25270 */
[----:B------:R-:W-:Y:S05]  /*25b0*/  @P1 BRA `(.L_x_3281) ;  /* 0xfffffffc00ec1947 */ /* 0x000fea000383ffff */
.L_x_3280:
        /* <DEDUP_REMOVED lines=216> */
.L_x_3276:
        /* <DEDUP_REMOVED lines=48> */
.L_x_3277:
[----:B------:R-:W-:Y:S01]  /*3640*/  HFMA2.MMA R17, -RZ, RZ, 0, 9.5367431640625e-07 ;  /* 0x00000010ff117435 */ /* 0x000fe200000001ff */
[----:B------:R-:W-:Y:S02]  /*3650*/  MOV R16, R7 ;  /* 0x0000000700107202 */ /* 0x000fe40000000f00 */
[----:B------:R-:W-:Y:S02]  /*3660*/  MOV R18, 0x1f ;  /* 0x0000001f00127802 */ /* 0x000fe40000000f00 */
[----:B------:R-:W-:-:S07]  /*3670*/  MOV R13, 0xffffffff ;  /* 0xffffffff000d7802 */ /* 0x000fce0000000f00 */
[----:B------:R-:W-:Y:S05]  /*3680*/  WARPSYNC.COLLECTIVE R13, `(.L_x_3283) ;  /* 0x000000000d087348 */ /* 0x000fea0003c00000 */
[----:B------:R0:W1:Y:S02]  /*3690*/  SHFL.DOWN P1, R15, R16, R17, R18 ;  /* 0x08000011100f7389 */ /* 0x0000640000020012 */
[----:B01----:R-:W-:Y:S01]  /*36a0*/  ENDCOLLECTIVE ;  /* 0x000000000000791b */ /* 0x003fe20003800000 */
.L_x_3283:
[----:B------:R-:W-:Y:S02]  /*36b0*/  MOV R16, R3 ;  /* 0x0000000300107202 */ /* 0x000fe40000000f00 */
[----:B------:R-:W-:-:S07]  /*36c0*/  MOV R4, R15 ;  /* 0x0000000f00047202 */ /* 0x000fce0000000f00 */
[----:B------:R-:W-:Y:S05]  /*36d0*/  WARPSYNC.COLLECTIVE R13, `(.L_x_3284) ;  /* 0x000000000d087348 */ /* 0x000fea0003c00000 */
[----:B------:R0:W1:Y:S02]  /*36e0*/  SHFL.DOWN P1, R15, R16, R17, R18 ;  /* 0x08000011100f7389 */ /* 0x0000640000020012 */
[----:B01----:R-:W-:Y:S01]  /*36f0*/  ENDCOLLECTIVE ;  /* 0x000000000000791b */ /* 0x003fe20003800000 */
.L_x_3284:
[----:B------:R-:W-:Y:S01]  /*3700*/  FADD R4, R7, R4 ;  /* 0x0000000407047221 */ /* 0x000fe20000000000 */
[----:B------:R-:W-:-:S04]  /*3710*/  HFMA2.MMA R17, -RZ, RZ, 0, 4.76837158203125e-07 ;  /* 0x00000008ff117435 */ /* 0x000fc800000001ff */
[----:B------:R-:W-:Y:S02]  /*3720*/  MOV R16, R4 ;  /* 0x0000000400107202 */ /* 0x000fe40000000f00 */
[----:B------:R-:W-:-:S07]  /*3730*/  MOV R8, R15 ;  /* 0x0000000f00087202 */ /* 0x000fce0000000f00 */
[----:B------:R-:W-:Y:S05]  /*3740*/  WARPSYNC.COLLECTIVE R13, `(.L_x_3285) ;  /* 0x000000000d087348 */ /* 0x000fea0003c00000 */
[----:B------:R0:W1:Y:S02]  /*3750*/  SHFL.DOWN P1, R15, R16, R17, R18 ;  /* 0x08000011100f7389 */ /* 0x0000640000020012 */
[----:B01----:R-:W-:Y:S01]  /*3760*/  ENDCOLLECTIVE ;  /* 0x000000000000791b */ /* 0x003fe20003800000 */
.L_x_3285:
[----:B------:R-:W-:-:S05]  /*3770*/  FADD R8, R3, R8 ;  /* 0x0000000803087221 */ /* 0x000fca0000000000 */
[----:B------:R-:W-:Y:S02]  /*3780*/  MOV R16, R8 ;  /* 0x0000000800107202 */ /* 0x000fe40000000f00 */
[----:B------:R-:W-:-:S07]  /*3790*/  MOV R5, R15 ;  /* 0x0000000f00057202 */ /* 0x000fce0000000f00 */
[----:B------:R-:W-:Y:S05]  /*37a0*/  WARPSYNC.COLLECTIVE R13, `(.L_x_3286) ;  /* 0x000000000d087348 */ /* 0x000fea0003c00000 */
[----:B------:R0:W1:Y:S02]  /*37b0*/  SHFL.DOWN P1, R15, R16, R17, R18 ;  /* 0x08000011100f7389 */ /* 0x0000640000020012 */
[----:B01----:R-:W-:Y:S01]  /*37c0*/  ENDCOLLECTIVE ;  /* 0x000000000000791b */ /* 0x003fe20003800000 */
.L_x_3286:
[----:B------:R-:W-:Y:S01]  /*37d0*/  FADD R10, R4, R5 ;  /* 0x00000005040a7221 */ /* 0x000fe20000000000 */
[----:B------:R-:W-:-:S04]  /*37e0*/  HFMA2.MMA R17, -RZ, RZ, 0, 2.384185791015625e-07 ;  /* 0x00000004ff117435 */ /* 0x000fc800000001ff */
[----:B------:R-:W-:Y:S02]  /*37f0*/  MOV R16, R10 ;  /* 0x0000000a00107202 */ /* 0x000fe40000000f00 */
[----:B------:R-:W-:-:S07]  /*3800*/  MOV R9, R15 ;  /* 0x0000000f00097202 */ /* 0x000fce0000000f00 */
[----:B------:R-:W-:Y:S05]  /*3810*/  WARPSYNC.COLLECTIVE R13, `(.L_x_3287) ;  /* 0x000000000d087348 */ /* 0x000fea0003c00000 */
[----:B------:R0:W1:Y:S02]  /*3820*/  SHFL.DOWN P1, R15, R16, R17, R18 ;  /* 0x08000011100f7389 */ /* 0x0000640000020012 */
[----:B01----:R-:W-:Y:S01]  /*3830*/  ENDCOLLECTIVE ;  /* 0x000000000000791b */ /* 0x003fe20003800000 */
.L_x_3287:
[----:B------:R-:W-:-:S05]  /*3840*/  FADD R9, R8, R9 ;  /* 0x0000000908097221 */ /* 0x000fca0000000000 */
[----:B------:R-:W-:Y:S02]  /*3850*/  MOV R16, R9 ;  /* 0x0000000900107202 */ /* 0x000fe40000000f00 */
[----:B------:R-:W-:-:S07]  /*3860*/  MOV R5, R15 ;  /* 0x0000000f00057202 */ /* 0x000fce0000000f00 */
[----:B------:R-:W-:Y:S05]  /*3870*/  WARPSYNC.COLLECTIVE R13, `(.L_x_3288) ;  /* 0x000000000d087348 */ /* 0x000fea0003c00000 */
[----:B------:R0:W1:Y:S02]  /*3880*/  SHFL.DOWN P1, R15, R16, R17, R18 ;  /* 0x08000011100f7389 */ /* 0x0000640000020012 */
[----:B01----:R-:W-:Y:S01]  /*3890*/  ENDCOLLECTIVE ;  /* 0x000000000000791b */ /* 0x003fe20003800000 */
.L_x_3288:
[----:B------:R-:W-:Y:S01]  /*38a0*/  FADD R11, R10, R5 ;  /* 0x000000050a0b7221 */ /* 0x000fe20000000000 */
[----:B------:R-:W-:-:S04]  /*38b0*/  HFMA2.MMA R17, -RZ, RZ, 0, 1.1920928955078125e-07 ;  /* 0x00000002ff117435 */ /* 0x000fc800000001ff */
[----:B------:R-:W-:Y:S02]  /*38c0*/  MOV R16, R11 ;  /* 0x0000000b00107202 */ /* 0x000fe40000000f00 */
[----:B------:R-:W-:-:S07]  /*38d0*/  MOV R12, R15 ;  /* 0x0000000f000c7202 */ /* 0x000fce0000000f00 */
[----:B------:R-:W-:Y:S05]  /*38e0*/  WARPSYNC.COLLECTIVE R13, `(.L_x_3289) ;  /* 0x000000000d087348 */ /* 0x000fea0003c00000 */
[----:B------:R0:W1:Y:S02]  /*38f0*/  SHFL.DOWN P1, R15, R16, R17, R18 ;  /* 0x08000011100f7389 */ /* 0x0000640000020012 */
[----:B01----:R-:W-:Y:S01]  /*3900*/  ENDCOLLECTIVE ;  /* 0x000000000000791b */ /* 0x003fe20003800000 */
.L_x_3289:
[----:B------:R-:W-:-:S05]  /*3910*/  FADD R12, R9, R12 ;  /* 0x0000000c090c7221 */ /* 0x000fca0000000000 */
[----:B------:R-:W-:Y:S02]  /*3920*/  MOV R16, R12 ;  /* 0x0000000c00107202 */ /* 0x000fe40000000f00 */
[----:B------:R-:W-:-:S07]  /*3930*/  MOV R14, R15 ;  /* 0x0000000f000e7202 */ /* 0x000fce0000000f00 */
[----:B------:R-:W-:Y:S05]  /*3940*/  WARPSYNC.COLLECTIVE R13, `(.L_x_3290) ;  /* 0x000000000d087348 */ /* 0x000fea0003c00000 */
[----:B------:R0:W1:Y:S02]  /*3950*/  SHFL.DOWN P1, R15, R16, R17, R18 ;  /* 0x08000011100f7389 */ /* 0x0000640000020012 */
[----:B01----:R-:W-:Y:S01]  /*3960*/  ENDCOLLECTIVE ;  /* 0x000000000000791b */ /* 0x003fe20003800000 */
.L_x_3290:
[----:B------:R-:W-:Y:S01]  /*3970*/  FADD R4, R11, R14 ;  /* 0x0000000e0b047221 */ /* 0x000fe20000000000 */
[----:B------:R-:W-:-:S04]  /*3980*/  HFMA2.MMA R17, -RZ, RZ, 0, 5.9604644775390625e-08 ;  /* 0x00000001ff117435 */ /* 0x000fc800000001ff */
[----:B------:R-:W-:Y:S02]  /*3990*/  MOV R16, R4 ;  /* 0x0000000400107202 */ /* 0x000fe40000000f00 */
[----:B------:R-:W-:-:S07]  /*39a0*/  MOV R5, R15 ;  /* 0x0000000f00057202 */ /* 0x000fce0000000f00 */
[----:B------:R-:W-:Y:S05]  /*39b0*/  WARPSYNC.COLLECTIVE R13, `(.L_x_3291) ;  /* 0x000000000d087348 */ /* 0x000fea0003c00000 */
[----:B------:R0:W1:Y:S02]  /*39c0*/  SHFL.DOWN P1, R15, R16, R17, R18 ;  /* 0x08000011100f7389 */ /* 0x0000640000020012 */
[----:B01----:R-:W-:Y:S01]  /*39d0*/  ENDCOLLECTIVE ;  /* 0x000000000000791b */ /* 0x003fe20003800000 */
.L_x_3291:
[----:B------:R-:W-:-:S05]  /*39e0*/  FADD R5, R12, R5 ;  /* 0x000000050c057221 */ /* 0x000fca0000000000 */
[----:B------:R-:W-:Y:S02]  /*39f0*/  MOV R16, R5 ;  /* 0x0000000500107202 */ /* 0x000fe40000000f00 */
[----:B------:R-:W-:-:S07]  /*3a00*/  MOV R7, R15 ;  /* 0x0000000f00077202 */ /* 0x000fce0000000f00 */
[----:B------:R-:W-:Y:S05]  /*3a10*/  WARPSYNC.COLLECTIVE R13, `(.L_x_3292) ;  /* 0x000000000d087348 */ /* 0x000fea0003c00000 */
[----:B------:R0:W1:Y:S02]  /*3a20*/  SHFL.DOWN P1, R15, R16, R17, R18 ;  /* 0x08000011100f7389 */ /* 0x0000640000020012 */
[----:B01----:R-:W-:Y:S01]  /*3a30*/  ENDCOLLECTIVE ;  /* 0x000000000000791b */ /* 0x003fe20003800000 */
.L_x_3292:
[----:B------:R-:W-:Y:S01]  /*3a40*/  MOV R8, R15 ;  /* 0x0000000f00087202 */ /* 0x000fe20000000f00 */
[----:B------:R-:W-:Y:S06]  /*3a50*/  BRA `(.L_x_3293) ;  /* 0xffffffe400a07947 */ /* 0x000fec000383ffff */
.L_x_3294:
        /* <DEDUP_REMOVED lines=10> */
.L_x_7928:


//--------------------- .text._ZN18transformer_engine13normalization28ln_bwd_finalize_tuned_kernelINS0_22Kernel_traits_finalizeILj32768E6__halfS3_S3_fjLj1024ELj4ENS0_18Kernel_traits_baseILj32768ES3_S3_S3_fjLj1024EEEEEEEvNS0_20BackwardKernelParamsE --------------------------
	.section	.text._ZN18transformer_engine13normalization28ln_bwd_finalize_tuned_kernelINS0_22Kernel_traits_finalizeILj32768E6__halfS3_S3_fjLj1024ELj4ENS0_18Kernel_traits_baseILj32768ES3_S3_S3_fjLj1024EEEEEEEvNS0_20BackwardKernelParamsE,"ax",@progbits
	.align	128
        .global         _ZN18transformer_engine13normalization28ln_bwd_finalize_tuned_kernelINS0_22Kernel_traits_finalizeILj32768E6__halfS3_S3_fjLj1024ELj4ENS0_18Kernel_traits_baseILj32768ES3_S3_S3_fjLj1024EEEEEEEvNS0_20BackwardKernelParamsE
        .type           _ZN18transformer_engine13normalization28ln_bwd_finalize_tuned_kernelINS0_22Kernel_traits_finalizeILj32768E6__halfS3_S3_fjLj1024ELj4ENS0_18Kernel_traits_baseILj32768ES3_S3_S3_fjLj1024EEEEEEEvNS0_20BackwardKernelParamsE,@function
        .size           _ZN18transformer_engine13normalization28ln_bwd_finalize_tuned_kernelINS0_22Kernel_traits_finalizeILj32768E6__halfS3_S3_fjLj1024ELj4ENS0_18Kernel_traits_baseILj32768ES3_S3_S3_fjLj1024EEEEEEEvNS0_20BackwardKernelParamsE,(.L_x_7929 - _ZN18transformer_engine13normalization28ln_bwd_finalize_tuned_kernelINS0_22Kernel_traits_finalizeILj32768E6__halfS3_S3_fjLj1024ELj4ENS0_18Kernel_traits_baseILj32768ES3_S3_S3_fjLj1024EEEEEEEvNS0_20BackwardKernelParamsE)
        .other          _ZN18transformer_engine13normalization28ln_bwd_finalize_tuned_kernelINS0_22Kernel_traits_finalizeILj32768E6__halfS3_S3_fjLj1024ELj4ENS0_18Kernel_traits_baseILj32768ES3_S3_S3_fjLj1024EEEEEEEvNS0_20BackwardKernelParamsE,@"STO_CUDA_ENTRY STV_DEFAULT"
_ZN18transformer_engine13normalization28ln_bwd_finalize_tuned_kernelINS0_22Kernel_traits_finalizeILj32768E6__halfS3_S3_fjLj1024ELj4ENS0_18Kernel_traits_baseILj32768ES3_S3_S3_fjLj1024EEEEEEEvNS0_20BackwardKernelParamsE:
.text._ZN18transformer_engine13normalization28ln_bwd_finalize_tuned_kernelINS0_22Kernel_traits_finalizeILj32768E6__halfS3_S3_fjLj1024ELj4ENS0_18Kernel_traits_baseILj32768ES3_S3_S3_fjLj1024EEEEEEEvNS0_20BackwardKernelParamsE:
        /* <DEDUP_REMOVED lines=20> */
.L_x_3306:
        /* <DEDUP_REMOVED lines=28> */
.L_x_3299:
        /* <DEDUP_REMOVED lines=33> */
.L_x_3298:
[----:B------:R-:W-:Y:S05]  /*0510*/  BSYNC B1 ;  /* 0x0000000000017941 */ /* 0x000fea0003800000 */
.L_x_3297:
        /* <DEDUP_REMOVED lines=23> */
.L_x_3301:
[----:B------:R-:W-:Y:S05]  /*0690*/  BSYNC B1 ;  /* 0x0000000000017941 */ /* 0x000fea0003800000 */
.L_x_3300:
        /* <DEDUP_REMOVED lines=11> */
.L_x_3296:
[----:B------:R-:W-:Y:S05]  /*0750*/  BSYNC B0 ;  /* 0x0000000000007941 */ /* 0x000fea0003800000 */
.L_x_3295:
        /* <DEDUP_REMOVED lines=33> */
.L_x_3317:
[----:B------:R-:W-:Y:S01]  /*0970*/  @!P0 SHF.R.U32.HI R11, RZ, 0x3, R0 ;  /* 0x00000003ff0b8819 */ /* 0x000fe20000011600 */
[----:B--2---:R-:W-:Y:S01]  /*0980*/  FADD R13, R8, R13 ;  /* 0x0000000d080d7221 */ /* 0x004fe20000000000 */
[----:B-1----:R-:W-:Y:S02]  /*0990*/  FADD R9, R10, R9 ;  /* 0x000000090a097221 */ /* 0x002fe40000000000 */
[----:B0-----:R-:W-:-:S05]  /*09a0*/  @!P0 LOP3.LUT R8, R11, 0x1ffffffc, RZ, 0xc0, !PT ;  /* 0x1ffffffc0b088812 */ /* 0x001fca00078ec0ff */
[----:B------:R1:W-:Y:S04]  /*09b0*/  @!P0 STS [R8+UR4+0x2000], R13 ;  /* 0x0020000d08008988 */ /* 0x0003e80008000804 */
[----:B------:R1:W-:Y:S02]  /*09c0*/  @!P0 STS [R8+UR4+0x2080], R9 ;  /* 0x0020800908008988 */ /* 0x0003e40008000804 */
.L_x_3302:
        /* <DEDUP_REMOVED lines=18> */
.L_x_3305:
[----:B------:R-:W-:Y:S05]  /*0af0*/  BSYNC B0 ;  /* 0x0000000000007941 */ /* 0x000fea0003800000 */
.L_x_3304:
[C---:B------:R-:W-:Y:S01]  /*0b00*/  ISETP.GT.U32.AND P0, PT, R5.reuse, -0x8001, PT ;  /* 0xffff7fff0500780c */ /* 0x040fe20003f04070 */
[----:B------:R-:W-:Y:S01]  /*0b10*/  VIADD R5, R5, 0x8000 ;  /* 0x0000800005057836 */ /* 0x000fe20000000000 */
[----:B------:R-:W-:-:S11]  /*0b20*/  IADD3 R6, R6, 0x4000, RZ ;  /* 0x0000400006067810 */ /* 0x000fd60007ffe0ff */
[----:B------:R-:W-:Y:S05]  /*0b30*/  @P0 BRA `(.L_x_3306) ;  /* 0xfffffff400800947 */ /* 0x000fea000383ffff */
[----:B------:R-:W-:Y:S05]  /*0b40*/  EXIT ;  /* 0x000000000000794d */ /* 0x000fea0003800000 */
.L_x_3303:
[----:B------:R-:W-:Y:S01]  /*0b50*/  HFMA2.MMA R21, -RZ, RZ, 0, 1.847743988037109375e-06 ;  /* 0x0000001fff157435 */ /* 0x000fe200000001ff */
[----:B0-----:R-:W-:Y:S01]  /*0b60*/  MOV R19, R10 ;  /* 0x0000000a00137202 */ /* 0x001fe20000000f00 */
[----:B------:R-:W-:Y:S01]  /*0b70*/  IMAD.MOV.U32 R18, RZ, RZ, 0x1 ;  /* 0x00000001ff127424 */ /* 0x000fe200078e00ff */
[----:B------:R-:W-:-:S08]  /*0b80*/  MOV R16, 0xffffffff ;  /* 0xffffffff00107802 */ /* 0x000fd00000000f00 */
[----:B-12---:R-:W-:Y:S05]  /*0b90*/  WARPSYNC.COLLECTIVE R16, `(.L_x_3307) ;  /* 0x0000000010087348 */ /* 0x006fea0003c00000 */
[----:B------:R0:W3:Y:S02]  /*0ba0*/  SHFL.BFLY P1, R17, R19, R18, R21 ;  /* 0x0c00001213117389 */ /* 0x0000e40000020015 */
[----:B0123--:R-:W-:Y:S01]  /*0bb0*/  ENDCOLLECTIVE ;  /* 0x000000000000791b */ /* 0x00ffe20003800000 */
.L_x_3307:
[----:B------:R-:W-:Y:S01]  /*0bc0*/  HFMA2.MMA R18, -RZ, RZ, 0, 1.1920928955078125e-07 ;  /* 0x00000002ff127435 */ /* 0x000fe200000001ff */
[----:B------:R-:W-:-:S04]  /*0bd0*/  IMAD.MOV.U32 R9, RZ, RZ, R17 ;  /* 0x000000ffff097224 */ /* 0x000fc800078e0011 */
[----:B------:R-:W-:-:S05]  /*0be0*/  FADD R9, R10, R9 ;  /* 0x000000090a097221 */ /* 0x000fca0000000000 */
[----:B------:R-:W-:-:S07]  /*0bf0*/  MOV R19, R9 ;  /* 0x0000000900137202 */ /* 0x000fce0000000f00 */
[----:B------:R-:W-:Y:S05]  /*0c00*/  WARPSYNC.COLLECTIVE R16, `(.L_x_3308) ;  /* 0x0000000010087348 */ /* 0x000fea0003c00000 */
[----:B------:R0:W1:Y:S02]  /*0c10*/  SHFL.BFLY P1, R17, R19, R18, R21 ;  /* 0x0c00001213117389 */ /* 0x0000640000020015 */
[----:B01----:R-:W-:Y:S01]  /*0c20*/  ENDCOLLECTIVE ;  /* 0x000000000000791b */ /* 0x003fe20003800000 */
.L_x_3308:
[----:B------:R-:W-:Y:S01]  /*0c30*/  HFMA2.MMA R18, -RZ, RZ, 0, 2.384185791015625e-07 ;  /* 0x00000004ff127435 */ /* 0x000fe200000001ff */
[----:B------:R-:W-:-:S04]  /*0c40*/  IMAD.MOV.U32 R12, RZ, RZ, R17 ;  /* 0x000000ffff0c7224 */ /* 0x000fc800078e0011 */
[----:B------:R-:W-:-:S05]  /*0c50*/  FADD R12, R9, R12 ;  /* 0x0000000c090c7221 */ /* 0x000fca0000000000 */
[----:B------:R-:W-:-:S07]  /*0c60*/  MOV R19, R12 ;  /* 0x0000000c00137202 */ /* 0x000fce0000000f00 */
[----:B------:R-:W-:Y:S05]  /*0c70*/  WARPSYNC.COLLECTIVE R16, `(.L_x_3309) ;  /* 0x0000000010087348 */ /* 0x000fea0003c00000 */
[----:B------:R0:W1:Y:S02]  /*0c80*/  SHFL.BFLY P1, R17, R19, R18, R21 ;  /* 0x0c00001213117389 */ /* 0x0000640000020015 */
[----:B01----:R-:W-:Y:S01]  /*0c90*/  ENDCOLLECTIVE ;  /* 0x000000000000791b */ /* 0x003fe20003800000 */
.L_x_3309:
[----:B------:R-:W-:Y:S01]  /*0ca0*/  HFMA2.MMA R18, -RZ, RZ, 0, 4.76837158203125e-07 ;  /* 0x00000008ff127435 */ /* 0x000fe200000001ff */
[----:B------:R-:W-:-:S04]  /*0cb0*/  IMAD.MOV.U32 R11, RZ, RZ, R17 ;  /* 0x000000ffff0b7224 */ /* 0x000fc800078e0011 */
[----:B------:R-:W-:-:S05]  /*0cc0*/  FADD R11, R12, R11 ;  /* 0x0000000b0c0b7221 */ /* 0x000fca0000000000 */
[----:B------:R-:W-:-:S07]  /*0cd0*/  MOV R19, R11 ;  /* 0x0000000b00137202 */ /* 0x000fce0000000f00 */
[----:B------:R-:W-:Y:S05]  /*0ce0*/  WARPSYNC.COLLECTIVE R16, `(.L_x_3310) ;  /* 0x0000000010087348 */ /* 0x000fea0003c00000 */
[----:B------:R0:W1:Y:S02]  /*0cf0*/  SHFL.BFLY P1, R17, R19, R18, R21 ;  /* 0x0c00001213117389 */ /* 0x0000640000020015 */
[----:B01----:R-:W-:Y:S01]  /*0d00*/  ENDCOLLECTIVE ;  /* 0x000000000000791b */ /* 0x003fe20003800000 */
.L_x_3310:
[----:B------:R-:W-:Y:S01]  /*0d10*/  HFMA2.MMA R18, -RZ, RZ, 0, 9.5367431640625e-07 ;  /* 0x00000010ff127435 */ /* 0x000fe200000001ff */
[----:B------:R-:W-:-:S04]  /*0d20*/  IMAD.MOV.U32 R10, RZ, RZ, R17 ;  /* 0x000000ffff0a7224 */ /* 0x000fc800078e0011 */
[----:B------:R-:W-:-:S05]  /*0d30*/  FADD R10, R11, R10 ;  /* 0x0000000a0b0a7221 */ /* 0x000fca0000000000 */
[----:B------:R-:W-:-:S07]  /*0d40*/  MOV R19, R10 ;  /* 0x0000000a00137202 */ /* 0x000fce0000000f00 */
[----:B------:R-:W-:Y:S05]  /*0d50*/  WARPSYNC.COLLECTIVE R16, `(.L_x_3311) ;  /* 0x0000000010087348 */ /* 0x000fea0003c00000 */
[----:B------:R0:W1:Y:S02]  /*0d60*/  SHFL.BFLY P1, R17, R19, R18, R21 ;  /* 0x0c00001213117389 */ /* 0x0000640000020015 */
[----:B01----:R-:W-:Y:S01]  /*0d70*/  ENDCOLLECTIVE ;  /* 0x000000000000791b */ /* 0x003fe20003800000 */
.L_x_3311:
[----:B------:R-:W-:Y:S01]  /*0d80*/  HFMA2.MMA R18, -RZ, RZ, 0, 5.9604644775390625e-08 ;  /* 0x00000001ff127435 */ /* 0x000fe200000001ff */
[----:B------:R-:W-:Y:S01]  /*0d90*/  MOV R19, R8 ;  /* 0x0000000800137202 */ /* 0x000fe20000000f00 */
[----:B------:R-:W-:-:S09]  /*0da0*/  IMAD.MOV.U32 R9, RZ, RZ, R17 ;  /* 0x000000ffff097224 */ /* 0x000fd200078e0011 */
[----:B------:R-:W-:Y:S05]  /*0db0*/  WARPSYNC.COLLECTIVE R16, `(.L_x_3312) ;  /* 0x0000000010087348 */ /* 0x000fea0003c00000 */
[----:B------:R0:W1:Y:S02]  /*0dc0*/  SHFL.BFLY P1, R17, R19, R18, R21 ;  /* 0x0c00001213117389 */ /* 0x0000640000020015 */
[----:B01----:R-:W-:Y:S01]  /*0dd0*/  ENDCOLLECTIVE ;  /* 0x000000000000791b */ /* 0x003fe20003800000 */
.L_x_3312:
[----:B------:R-:W-:Y:S01]  /*0de0*/  HFMA2.MMA R18, -RZ, RZ, 0, 1.1920928955078125e-07 ;  /* 0x00000002ff127435 */ /* 0x000fe200000001ff */
[----:B------:R-:W-:-:S04]  /*0df0*/  IMAD.MOV.U32 R11, RZ, RZ, R17 ;  /* 0x000000ffff0b7224 */ /* 0x000fc800078e0011 */
[----:B------:R-:W-:-:S05]  /*0e00*/  FADD R13, R8, R11 ;  /* 0x0000000b080d7221 */ /* 0x000fca0000000000 */
[----:B------:R-:W-:-:S07]  /*0e10*/  MOV R19, R13 ;  /* 0x0000000d00137202 */ /* 0x000fce0000000f00 */
[----:B------:R-:W-:Y:S05]  /*0e20*/  WARPSYNC.COLLECTIVE R16, `(.L_x_3313) ;  /* 0x0000000010087348 */ /* 0x000fea0003c00000 */
[----:B------:R0:W1:Y:S02]  /*0e30*/  SHFL.BFLY P1, R17, R19, R18, R21 ;  /* 0x0c00001213117389 */ /* 0x0000640000020015 */
[----:B01----:R-:W-:Y:S01]  /*0e40*/  ENDCOLLECTIVE ;  /* 0x000000000000791b */ /* 0x003fe20003800000 */
.L_x_3313:
[----:B------:R-:W-:Y:S01]  /*0e50*/  HFMA2.MMA R18, -RZ, RZ, 0, 2.384185791015625e-07 ;  /* 0x00000004ff127435 */ /* 0x000fe200000001ff */
[----:B------:R-:W-:-:S04]  /*0e60*/  IMAD.MOV.U32 R14, RZ, RZ, R17 ;  /* 0x000000ffff0e7224 */ /* 0x000fc800078e0011 */
[----:B------:R-:W-:-:S05]  /*0e70*/  FADD R14, R13, R14 ;  /* 0x0000000e0d0e7221 */ /* 0x000fca0000000000 */
[----:B------:R-:W-:-:S07]  /*0e80*/  MOV R19, R14 ;  /* 0x0000000e00137202 */ /* 0x000fce0000000f00 */
[----:B------:R-:W-:Y:S05]  /*0e90*/  WARPSYNC.COLLECTIVE R16, `(.L_x_3314) ;  /* 0x0000000010087348 */ /* 0x000fea0003c00000 */
[----:B------:R0:W1:Y:S02]  /*0ea0*/  SHFL.BFLY P1, R17, R19, R18, R21 ;  /* 0x0c00001213117389 */ /* 0x0000640000020015 */
[----:B01----:R-:W-:Y:S01]  /*0eb0*/  ENDCOLLECTIVE ;  /* 0x000000000000791b */ /* 0x003fe20003800000 */
.L_x_3314:
[----:B------:R-:W-:Y:S01]  /*0ec0*/  HFMA2.MMA R18, -RZ, RZ, 0, 4.76837158203125e-07 ;  /* 0x00000008ff127435 */ /* 0x000fe200000001ff */
[----:B------:R-:W-:-:S04]  /*0ed0*/  IMAD.MOV.U32 R15, RZ, RZ, R17 ;  /* 0x000000ffff0f7224 */ /* 0x000fc800078e0011 */
[----:B------:R-:W-:-:S05]  /*0ee0*/  FADD R15, R14, R15 ;  /* 0x0000000f0e0f7221 */ /* 0x000fca0000000000 */
[----:B------:R-:W-:-:S07]  /*0ef0*/  MOV R19, R15 ;  /* 0x0000000f00137202 */ /* 0x000fce0000000f00 */
[----:B------:R-:W-:Y:S05]  /*0f00*/  WARPSYNC.COLLECTIVE R16, `(.L_x_3315) ;  /* 0x0000000010087348 */ /* 0x000fea0003c00000 */
[----:B------:R0:W1:Y:S02]  /*0f10*/  SHFL.BFLY P1, R17, R19, R18, R21 ;  /* 0x0c00001213117389 */ /* 0x0000640000020015 */
[----:B01----:R-:W-:Y:S01]  /*0f20*/  ENDCOLLECTIVE ;  /* 0x000000000000791b */ /* 0x003fe20003800000 */
.L_x_3315:
[----:B------:R-:W-:Y:S01]  /*0f30*/  HFMA2.MMA R18, -RZ, RZ, 0, 9.5367431640625e-07 ;  /* 0x00000010ff127435 */ /* 0x000fe200000001ff */
[----:B------:R-:W-:-:S04]  /*0f40*/  IMAD.MOV.U32 R8, RZ, RZ, R17 ;  /* 0x000000ffff087224 */ /* 0x000fc800078e0011 */
[----:B------:R-:W-:-:S05]  /*0f50*/  FADD R8, R15, R8 ;  /* 0x000000080f087221 */ /* 0x000fca0000000000 */
[----:B------:R-:W-:-:S07]  /*0f60*/  MOV R19, R8 ;  /* 0x0000000800137202 */ /* 0x000fce0000000f00 */
[----:B------:R-:W-:Y:S05]  /*0f70*/  WARPSYNC.COLLECTIVE R16, `(.L_x_3316) ;  /* 0x0000000010087348 */ /* 0x000fea0003c00000 */
[----:B------:R0:W1:Y:S02]  /*0f80*/  SHFL.BFLY P1, R17, R19, R18, R21 ;  /* 0x0c00001213117389 */ /* 0x0000640000020015 */
[----:B01----:R-:W-:Y:S01]  /*0f90*/  ENDCOLLECTIVE ;  /* 0x000000000000791b */ /* 0x003fe20003800000 */
.L_x_3316:
[----:B------:R-:W-:Y:S01]  /*0fa0*/  MOV R13, R17 ;  /* 0x00000011000d7202 */ /* 0x000fe20000000f00 */
[----:B------:R-:W-:Y:S06]  /*0fb0*/  BRA `(.L_x_3317) ;  /* 0xfffffff8006c7947 */ /* 0x000fec000383ffff */
.L_x_3318:
        /* <DEDUP_REMOVED lines=12> */
.L_x_7929:


//--------------------- .text._ZN18transformer_engine13normalization19ln_bwd_tuned_kernelINS0_13Kernel_traitsI6__halfS3_S3_fjLj32768ELj4ELj1ELj8ELj16ENS0_18Kernel_traits_baseILj32768ES3_S3_S3_fjLj256EEEEEEEvNS0_20BackwardKernelParamsE --------------------------
	.section	.text._ZN18transformer_engine13normalization19ln_bwd_tuned_kernelINS0_13Kernel_traitsI6__halfS3_S3_fjLj32768ELj4ELj1ELj8ELj16ENS0_18Kernel_traits_baseILj32768ES3_S3_S3_fjLj256EEEEEEEvNS0_20BackwardKernelParamsE,"ax",@progbits
	.align	128
        .global         _ZN18transformer_engine13normalization19ln_bwd_tuned_kernelINS0_13Kernel_traitsI6__halfS3_S3_fjLj32768ELj4ELj1ELj8ELj16ENS0_18Kernel_traits_baseILj32768ES3_S3_S3_fjLj256EEEEEEEvNS0_20BackwardKernelParamsE
        .type           _ZN18transformer_engine13normalization19ln_bwd_tuned_kernelINS0_13Kernel_traitsI6__halfS3_S3_fjLj32768ELj4ELj1ELj8ELj16ENS0_18Kernel_traits_baseILj32768ES3_S3_S3_fjLj256EEEEEEEvNS0_20BackwardKernelParamsE,@function
        .size           _ZN18transformer_engine13normalization19ln_bwd_tuned_kernelINS0_13Kernel_traitsI6__halfS3_S3_fjLj32768ELj4ELj1ELj8ELj16ENS0_18Kernel_traits_baseILj32768ES3_S3_S3_fjLj256EEEEEEEvNS0_20BackwardKernelParamsE,(.L_x_7930 - _ZN18transformer_engine13normalization19ln_bwd_tuned_kernelINS0_13Kernel_traitsI6__halfS3_S3_fjLj32768ELj4ELj1ELj8ELj16ENS0_18Kernel_traits_baseILj32768ES3_S3_S3_fjLj256EEEEEEEvNS0_20BackwardKernelParamsE)
        .other          _ZN18transformer_engine13normalization19ln_bwd_tuned_kernelINS0_13Kernel_traitsI6__halfS3_S3_fjLj32768ELj4ELj1ELj8ELj16ENS0_18Kernel_traits_baseILj32768ES3_S3_S3_fjLj256EEEEEEEvNS0_20BackwardKernelParamsE,@"STO_CUDA_ENTRY STV_DEFAULT"
_ZN18transformer_engine13normalization19ln_bwd_tuned_kernelINS0_13Kernel_traitsI6__halfS3_S3_fjLj32768ELj4ELj1ELj8ELj16ENS0_18Kernel_traits_baseILj32768ES3_S3_S3_fjLj256EEEEEEEvNS0_20BackwardKernelParamsE:
.text._ZN18transformer_engine13normalization19ln_bwd_tuned_kernelINS0_13Kernel_traitsI6__halfS3_S3_fjLj32768ELj4ELj1ELj8ELj16ENS0_18Kernel_traits_baseILj32768ES3_S3_S3_fjLj256EEEEEEEvNS0_20BackwardKernelParamsE:
        /* <DEDUP_REMOVED lines=155> */
.L_x_3325:
        /* <DEDUP_REMOVED lines=342> */
.L_x_3336:
        /* <DEDUP_REMOVED lines=53> */
.L_x_3322:
[----:B------:R-:W-:Y:S05]  /*2260*/  BSYNC B0 ;  /* 0x0000000000007941 */ /* 0x000fea0003800000 */
.L_x_3321:
        /* <DEDUP_REMOVED lines=19> */
.L_x_3324:
[----:B------:R-:W2:Y:S04]  /*23a0*/  LDG.E.STRONG.GPU R4, desc[UR6][R2.64] ;  /* 0x0000000602047981 */ /* 0x000ea8000c1ef900 */
[----:B--2---:R-:W-:Y:S01]  /*23b0*/  CCTL.IVALL ;  /* 0x00000000ff00798f */ /* 0x004fe20002000000 */
[----:B------:R-:W-:Y:S05]  /*23c0*/  YIELD ;  /* 0x0000000000007946 */ /* 0x000fea0003800000 */
[----:B------:R-:W-:-:S13]  /*23d0*/  ISETP.NE.AND P1, PT, R4, R7, PT ;  /* 0x000000070400720c */ /* 0x000fda0003f25270 */
[----:B------:R-:W-:Y:S05]  /*23e0*/  @P1 BRA `(.L_x_3324) ;  /* 0xfffffffc00ec1947 */ /* 0x000fea000383ffff */
.L_x_3323:
        /* <DEDUP_REMOVED lines=224> */
.L_x_3319:
        /* <DEDUP_REMOVED lines=37> */
.L_x_3320:
[----:B------:R-:W-:Y:S01]  /*3440*/  HFMA2.MMA R15, -RZ, RZ, 0, 9.5367431640625e-07 ;  /* 0x00000010ff0f7435 */ /* 0x000fe200000001ff */
[----:B------:R-:W-:Y:S02]  /*3450*/  MOV R14, R5 ;  /* 0x00000005000e7202 */ /* 0x000fe40000000f00 */
[----:B------:R-:W-:Y:S02]  /*3460*/  MOV R16, 0x1f ;  /* 0x0000001f00107802 */ /* 0x000fe40000000f00 */
[----:B------:R-:W-:-:S07]  /*3470*/  MOV R11, 0xffffffff ;  /* 0xffffffff000b7802 */ /* 0x000fce0000000f00 */
[----:B------:R-:W-:Y:S05]  /*3480*/  WARPSYNC.COLLECTIVE R11, `(.L_x_3326) ;  /* 0x000000000b087348 */ /* 0x000fea0003c00000 */
[----:B------:R0:W1:Y:S02]  /*3490*/  SHFL.DOWN P1, R13, R14, R15, R16 ;  /* 0x0800000f0e0d7389 */ /* 0x0000640000020010 */
[----:B01----:R-:W-:Y:S01]  /*34a0*/  ENDCOLLECTIVE ;  /* 0x000000000000791b */ /* 0x003fe20003800000 */
.L_x_3326:
[----:B------:R-:W-:Y:S02]  /*34b0*/  MOV R14, R3 ;  /* 0x00000003000e7202 */ /* 0x000fe40000000f00 */
[----:B------:R-:W-:-:S07]  /*34c0*/  MOV R4, R13 ;  /* 0x0000000d00047202 */ /* 0x000fce0000000f00 */
[----:B------:R-:W-:Y:S05]  /*34d0*/  WARPSYNC.COLLECTIVE R11, `(.L_x_3327) ;  /* 0x000000000b087348 */ /* 0x000fea0003c00000 */
[----:B------:R0:W1:Y:S02]  /*34e0*/  SHFL.DOWN P1, R13, R14, R15, R16 ;  /* 0x0800000f0e0d7389 */ /* 0x0000640000020010 */
[----:B01----:R-:W-:Y:S01]  /*34f0*/  ENDCOLLECTIVE ;  /* 0x000000000000791b */ /* 0x003fe20003800000 */
.L_x_3327:
[----:B------:R-:W-:Y:S01]  /*3500*/  FADD R4, R5, R4 ;  /* 0x0000000405047221 */ /* 0x000fe20000000000 */
[----:B------:R-:W-:-:S04]  /*3510*/  HFMA2.MMA R15, -RZ, RZ, 0, 4.76837158203125e-07 ;  /* 0x00000008ff0f7435 */ /* 0x000fc800000001ff */
[----:B------:R-:W-:Y:S02]  /*3520*/  MOV R14, R4 ;  /* 0x00000004000e7202 */ /* 0x000fe40000000f00 */
[----:B------:R-:W-:-:S07]  /*3530*/  MOV R8, R13 ;  /* 0x0000000d00087202 */ /* 0x000fce0000000f00 */
[----:B------:R-:W-:Y:S05]  /*3540*/  WARPSYNC.COLLECTIVE R11, `(.L_x_3328) ;  /* 0x000000000b087348 */ /* 0x000fea0003c00000 */
[----:B------:R0:W1:Y:S02]  /*3550*/  SHFL.DOWN P1, R13, R14, R15, R16 ;  /* 0x0800000f0e0d7389 */ /* 0x0000640000020010 */
[----:B01----:R-:W-:Y:S01]  /*3560*/  ENDCOLLECTIVE ;  /* 0x000000000000791b */ /* 0x003fe20003800000 */
.L_x_3328:
[----:B------:R-:W-:-:S05]  /*3570*/  FADD R8, R3, R8 ;  /* 0x0000000803087221 */ /* 0x000fca0000000000 */
[----:B------:R-:W-:Y:S02]  /*3580*/  MOV R14, R8 ;  /* 0x00000008000e7202 */ /* 0x000fe40000000f00 */
[----:B------:R-:W-:-:S07]  /*3590*/  MOV R7, R13 ;  /* 0x0000000d00077202 */ /* 0x000fce0000000f00 */
[----:B------:R-:W-:Y:S05]  /*35a0*/  WARPSYNC.COLLECTIVE R11, `(.L_x_3329) ;  /* 0x000000000b087348 */ /* 0x000fea0003c00000 */
[----:B------:R0:W1:Y:S02]  /*35b0*/  SHFL.DOWN P1, R13, R14, R15, R16 ;  /* 0x0800000f0e0d7389 */ /* 0x0000640000020010 */
[----:B01----:R-:W-:Y:S01]  /*35c0*/  ENDCOLLECTIVE ;  /* 0x000000000000791b */ /* 0x003fe20003800000 */
.L_x_3329:
[----:B------:R-:W-:Y:S01]  /*35d0*/  FADD R7, R4, R7 ;  /* 0x0000000704077221 */ /* 0x000fe20000000000 */
[----:B------:R-:W-:-:S04]  /*35e0*/  HFMA2.MMA R15, -RZ, RZ, 0, 2.384185791015625e-07 ;  /* 0x00000004ff0f7435 */ /* 0x000fc800000001ff */
[----:B------:R-:W-:Y:S02]  /*35f0*/  MOV R14, R7 ;  /* 0x00000007000e7202 */ /* 0x000fe40000000f00 */
[----:B------:R-:W-:-:S07]  /*3600*/  MOV R9, R13 ;  /* 0x0000000d00097202 */ /* 0x000fce0000000f00 */
[----:B------:R-:W-:Y:S05]  /*3610*/  WARPSYNC.COLLECTIVE R11, `(.L_x_3330) ;  /* 0x000000000b087348 */ /* 0x000fea0003c00000 */
[----:B------:R0:W1:Y:S02]  /*3620*/  SHFL.DOWN P1, R13, R14, R15, R16 ;  /* 0x0800000f0e0d7389 */ /* 0x0000640000020010 */
[----:B01----:R-:W-:Y:S01]  /*3630*/  ENDCOLLECTIVE ;  /* 0x000000000000791b */ /* 0x003fe20003800000 */
.L_x_3330:
[----:B------:R-:W-:-:S05]  /*3640*/  FADD R9, R8, R9 ;  /* 0x0000000908097221 */ /* 0x000fca0000000000 */
[----:B------:R-:W-:Y:S02]  /*3650*/  MOV R14, R9 ;  /* 0x00000009000e7202 */ /* 0x000fe40000000f00 */
[----:B------:R-:W-:-:S07]  /*3660*/  MOV R10, R13 ;  /* 0x0000000d000a7202 */ /* 0x000fce0000000f00 */
[----:B------:R-:W-:Y:S05]  /*3670*/  WARPSYNC.COLLECTIVE R11, `(.L_x_3331) ;  /* 0x000000000b087348 */ /* 0x000fea0003c00000 */
[----:B------:R0:W1:Y:S02]  /*3680*/  SHFL.DOWN P1, R13, R14, R15, R16 ;  /* 0x0800000f0e0d7389 */ /* 0x0000640000020010 */
[----:B01----:R-:W-:Y:S01]  /*3690*/  ENDCOLLECTIVE ;  /* 0x000000000000791b */ /* 0x003fe20003800000 */
.L_x_3331:
[----:B------:R-:W-:Y:S01]  /*36a0*/  FADD R10, R7, R10 ;  /* 0x0000000a070a7221 */ /* 0x000fe20000000000 */
[----:B------:R-:W-:-:S04]  /*36b0*/  HFMA2.MMA R15, -RZ, RZ, 0, 1.1920928955078125e-07 ;  /* 0x00000002ff0f7435 */ /* 0x000fc800000001ff */
[----:B------:R-:W-:Y:S02]  /*36c0*/  MOV R14, R10 ;  /* 0x0000000a000e7202 */ /* 0x000fe40000000f00 */
[----:B------:R-:W-:-:S07]  /*36d0*/  MOV R12, R13 ;  /* 0x0000000d000c7202 */ /* 0x000fce0000000f00 */
[----:B------:R-:W-:Y:S05]  /*36e0*/  WARPSYNC.COLLECTIVE R11, `(.L_x_3332) ;  /* 0x000000000b087348 */ /* 0x000fea0003c00000 */
[----:B------:R0:W1:Y:S02]  /*36f0*/  SHFL.DOWN P1, R13, R14, R15, R16 ;  /* 0x0800000f0e0d7389 */ /* 0x0000640000020010 */
[----:B01----:R-:W-:Y:S01]  /*3700*/  ENDCOLLECTIVE ;  /* 0x000000000000791b */ /* 0x003fe20003800000 */
.L_x_3332:
[----:B------:R-:W-:-:S05]  /*3710*/  FADD R12, R9, R12 ;  /* 0x0000000c090c7221 */ /* 0x000fca0000000000 */
[----:B------:R-:W-:Y:S02]  /*3720*/  MOV R14, R12 ;  /* 0x0000000c000e7202 */ /* 0x000fe40000000f00 */
[----:B------:R-:W-:-:S07]  /*3730*/  MOV R3, R13 ;  /* 0x0000000d00037202 */ /* 0x000fce0000000f00 */
[----:B------:R-:W-:Y:S05]  /*3740*/  WARPSYNC.COLLECTIVE R11, `(.L_x_3333) ;  /* 0x000000000b087348 */ /* 0x000fea0003c00000 */
[----:B------:R0:W1:Y:S02]  /*3750*/  SHFL.DOWN P1, R13, R14, R15, R16 ;  /* 0x0800000f0e0d7389 */ /* 0x0000640000020010 */
[----:B01----:R-:W-:Y:S01]  /*3760*/  ENDCOLLECTIVE ;  /* 0x000000000000791b */ /* 0x003fe20003800000 */
.L_x_3333:
[----:B------:R-:W-:Y:S01]  /*3770*/  FADD R4, R10, R3 ;  /* 0x000000030a047221 */ /* 0x000fe20000000000 */
[----:B------:R-:W-:-:S04]  /*3780*/  HFMA2.MMA R15, -RZ, RZ, 0, 5.9604644775390625e-08 ;  /* 0x00000001ff0f7435 */ /* 0x000fc800000001ff */
[----:B------:R-:W-:Y:S02]  /*3790*/  MOV R14, R4 ;  /* 0x00000004000e7202 */ /* 0x000fe40000000f00 */
[----:B------:R-:W-:-:S07]  /*37a0*/  MOV R5, R13 ;  /* 0x0000000d00057202 */ /* 0x000fce0000000f00 */
[----:B------:R-:W-:Y:S05]  /*37b0*/  WARPSYNC.COLLECTIVE R11, `(.L_x_3334) ;  /* 0x000000000b087348 */ /* 0x000fea0003c00000 */
[----:B------:R0:W1:Y:S02]  /*37c0*/  SHFL.DOWN P1, R13, R14, R15, R16 ;  /* 0x0800000f0e0d7389 */ /* 0x0000640000020010 */
[----:B01----:R-:W-:Y:S01]  /*37d0*/  ENDCOLLECTIVE ;  /* 0x000000000000791b */ /* 0x003fe20003800000 */
.L_x_3334:
[----:B------:R-:W-:-:S05]  /*37e0*/  FADD R5, R12, R5 ;  /* 0x000000050c057221 */ /* 0x000fca0000000000 */
[----:B------:R-:W-:Y:S02]  /*37f0*/  MOV R14, R5 ;  /* 0x00000005000e7202 */ /* 0x000fe40000000f00 */
[----:B------:R-:W-:-:S07]  /*3800*/  MOV R7, R13 ;  /* 0x0000000d00077202 */ /* 0x000fce0000000f00 */
[----:B------:R-:W-:Y:S05]  /*3810*/  WARPSYNC.COLLECTIVE R11, `(.L_x_3335) ;  /* 0x000000000b087348 */ /* 0x000fea0003c00000 */
[----:B------:R0:W1:Y:S02]  /*3820*/  SHFL.DOWN P1, R13, R14, R15, R16 ;  /* 0x0800000f0e0d7389 */ /* 0x0000640000020010 */
[----:B01----:R-:W-:Y:S01]  /*3830*/  ENDCOLLECTIVE ;  /* 0x000000000000791b */ /* 0x003fe20003800000 */
.L_x_3335:
[----:B------:R-:W-:Y:S01]  /*3840*/  MOV R8, R13 ;  /* 0x0000000d00087202 */ /* 0x000fe20000000f00 */
[----:B------:R-:W-:Y:S06]  /*3850*/  BRA `(.L_x_3336) ;  /* 0xffffffe400ac7947 */ /* 0x000fec000383ffff */
.L_x_3337:
        /* <DEDUP_REMOVED lines=10> */
.L_x_7930:


//--------------------- .text._ZN18transformer_engine13normalization28ln_bwd_finalize_tuned_kernelINS0_22Kernel_traits_finalizeILj32768EffffjLj1024ELj4ENS0_18Kernel_traits_baseILj32768EffffjLj1024EEEEEEEvNS0_20BackwardKernelParamsE --------------------------
	.section	.text._ZN18transformer_engine13normalization28ln_bwd_finalize_tuned_kernelINS0_22Kernel_traits_finalizeILj32768EffffjLj1024ELj4ENS0_18Kernel_traits_baseILj32768EffffjLj1024EEEEEEEvNS0_20BackwardKernelParamsE,"ax",@progbits
	.align	128
        .global         _ZN18transformer_engine13normalization28ln_bwd_finalize_tuned_kernelINS0_22Kernel_traits_finalizeILj32768EffffjLj1024ELj4ENS0_18Kernel_traits_baseILj32768EffffjLj1024EEEEEEEvNS0_20BackwardKernelParamsE
        .type           _ZN18transformer_engine13normalization28ln_bwd_finalize_tuned_kernelINS0_22Kernel_traits_finalizeILj32768EffffjLj1024ELj4ENS0_18Kernel_traits_baseILj32768EffffjLj1024EEEEEEEvNS0_20BackwardKernelParamsE,@function
        .size           _ZN18transformer_engine13normalization28ln_bwd_finalize_tuned_kernelINS0_22Kernel_traits_finalizeILj32768EffffjLj1024ELj4ENS0_18Kernel_traits_baseILj32768EffffjLj1024EEEEEEEvNS0_20BackwardKernelParamsE,(.L_x_7931 - _ZN18transformer_engine13normalization28ln_bwd_finalize_tuned_kernelINS0_22Kernel_traits_finalizeILj32768EffffjLj1024ELj4ENS0_18Kernel_traits_baseILj32768EffffjLj1024EEEEEEEvNS0_20BackwardKernelParamsE)
        .other          _ZN18transformer_engine13normalization28ln_bwd_finalize_tuned_kernelINS0_22Kernel_traits_finalizeILj32768EffffjLj1024ELj4ENS0_18Kernel_traits_baseILj32768EffffjLj1024EEEEEEEvNS0_20BackwardKernelParamsE,@"STO_CUDA_ENTRY STV_DEFAULT"
_ZN18transformer_engine13normalization28ln_bwd_finalize_tuned_kernelINS0_22Kernel_traits_finalizeILj32768EffffjLj1024ELj4ENS0_18Kernel_traits_baseILj32768EffffjLj1024EEEEEEEvNS0_20BackwardKernelParamsE:
.text._ZN18transformer_engine13normalization28ln_bwd_finalize_tuned_kernelINS0_22Kernel_traits_finalizeILj32768EffffjLj1024ELj4ENS0_18Kernel_traits_baseILj32768EffffjLj1024EEEEEEEvNS0_20BackwardKernelParamsE:
        /* <DEDUP_REMOVED lines=20> */
.L_x_3349:
        /* <DEDUP_REMOVED lines=28> */
.L_x_3342:
        /* <DEDUP_REMOVED lines=33> */
.L_x_3341:
[----:B------:R-:W-:Y:S05]  /*0510*/  BSYNC B1 ;  /* 0x0000000000017941 */ /* 0x000fea0003800000 */
.L_x_3340:
        /* <DEDUP_REMOVED lines=23> */
.L_x_3344:
[----:B------:R-:W-:Y:S05]  /*0690*/  BSYNC B1 ;  /* 0x0000000000017941 */ /* 0x000fea0003800000 */
.L_x_3343:
        /* <DEDUP_REMOVED lines=11> */
.L_x_3339:
[----:B------:R-:W-:Y:S05]  /*0750*/  BSYNC B0 ;  /* 0x0000000000007941 */ /* 0x000fea0003800000 */
.L_x_3338:
        /* <DEDUP_REMOVED lines=33> */
.L_x_3360:
[----:B------:R-:W-:Y:S01]  /*0970*/  @!P0 SHF.R.U32.HI R11, RZ, 0x3, R0 ;  /* 0x00000003ff0b8819 */ /* 0x000fe20000011600 */
[----:B--2---:R-:W-:Y:S01]  /*0980*/  FADD R13, R8, R13 ;  /* 0x0000000d080d7221 */ /* 0x004fe20000000000 */
[----:B-1----:R-:W-:Y:S02]  /*0990*/  FADD R9, R10, R9 ;  /* 0x000000090a097221 */ /* 0x002fe40000000000 */
[----:B0-----:R-:W-:-:S05]  /*09a0*/  @!P0 LOP3.LUT R8, R11, 0x1ffffffc, RZ, 0xc0, !PT ;  /* 0x1ffffffc0b088812 */ /* 0x001fca00078ec0ff */
[----:B------:R1:W-:Y:S04]  /*09b0*/  @!P0 STS [R8+UR4+0x2000], R13 ;  /* 0x0020000d08008988 */ /* 0x0003e80008000804 */
[----:B------:R1:W-:Y:S02]  /*09c0*/  @!P0 STS [R8+UR4+0x2080], R9 ;  /* 0x0020800908008988 */ /* 0x0003e40008000804 */
.L_x_3345:
        /* <DEDUP_REMOVED lines=16> */
.L_x_3348:
[----:B------:R-:W-:Y:S05]  /*0ad0*/  BSYNC B0 ;  /* 0x0000000000007941 */ /* 0x000fea0003800000 */
.L_x_3347:
[C---:B------:R-:W-:Y:S01]  /*0ae0*/  ISETP.GT.U32.AND P0, PT, R5.reuse, -0x8001, PT ;  /* 0xffff7fff0500780c */ /* 0x040fe20003f04070 */
[----:B------:R-:W-:Y:S01]  /*0af0*/  VIADD R5, R5, 0x8000 ;  /* 0x0000800005057836 */ /* 0x000fe20000000000 */
[----:B------:R-:W-:-:S11]  /*0b00*/  IADD3 R6, R6, 0x4000, RZ ;  /* 0x0000400006067810 */ /* 0x000fd60007ffe0ff */
[----:B------:R-:W-:Y:S05]  /*0b10*/  @P0 BRA `(.L_x_3349) ;  /* 0xfffffff400880947 */ /* 0x000fea000383ffff */
[----:B------:R-:W-:Y:S05]  /*0b20*/  EXIT ;  /* 0x000000000000794d */ /* 0x000fea0003800000 */
.L_x_3346:
[----:B------:R-:W-:Y:S01]  /*0b30*/  HFMA2.MMA R21, -RZ, RZ, 0, 1.847743988037109375e-06 ;  /* 0x0000001fff157435 */ /* 0x000fe200000001ff */
[----:B0-----:R-:W-:Y:S01]  /*0b40*/  MOV R19, R10 ;  /* 0x0000000a00137202 */ /* 0x001fe20000000f00 */
[----:B------:R-:W-:Y:S01]  /*0b50*/  IMAD.MOV.U32 R18, RZ, RZ, 0x1 ;  /* 0x00000001ff127424 */ /* 0x000fe200078e00ff */
[----:B------:R-:W-:-:S08]  /*0b60*/  MOV R16, 0xffffffff ;  /* 0xffffffff00107802 */ /* 0x000fd00000000f00 */
[----:B-12---:R-:W-:Y:S05]  /*0b70*/  WARPSYNC.COLLECTIVE R16, `(.L_x_3350) ;  /* 0x0000000010087348 */ /* 0x006fea0003c00000 */
[----:B------:R0:W3:Y:S02]  /*0b80*/  SHFL.BFLY P1, R17, R19, R18, R21 ;  /* 0x0c00001213117389 */ /* 0x0000e40000020015 */
[----:B0123--:R-:W-:Y:S01]  /*0b90*/  ENDCOLLECTIVE ;  /* 0x000000000000791b */ /* 0x00ffe20003800000 */
.L_x_3350:
[----:B------:R-:W-:Y:S01]  /*0ba0*/  HFMA2.MMA R18, -RZ, RZ, 0, 1.1920928955078125e-07 ;  /* 0x00000002ff127435 */ /* 0x000fe200000001ff */
[----:B------:R-:W-:-:S04]  /*0bb0*/  IMAD.MOV.U32 R9, RZ, RZ, R17 ;  /* 0x000000ffff097224 */ /* 0x000fc800078e0011 */
[----:B------:R-:W-:-:S05]  /*0bc0*/  FADD R9, R10, R9 ;  /* 0x000000090a097221 */ /* 0x000fca0000000000 */
[----:B------:R-:W-:-:S07]  /*0bd0*/  MOV R19, R9 ;  /* 0x0000000900137202 */ /* 0x000fce0000000f00 */
[----:B------:R-:W-:Y:S05]  /*0be0*/  WARPSYNC.COLLECTIVE R16, `(.L_x_3351) ;  /* 0x0000000010087348 */ /* 0x000fea0003c00000 */
[----:B------:R0:W1:Y:S02]  /*0bf0*/  SHFL.BFLY P1, R17, R19, R18, R21 ;  /* 0x0c00001213117389 */ /* 0x0000640000020015 */
[----:B01----:R-:W-:Y:S01]  /*0c00*/  ENDCOLLECTIVE ;  /* 0x000000000000791b */ /* 0x003fe20003800000 */
.L_x_3351:
[----:B------:R-:W-:Y:S01]  /*0c10*/  HFMA2.MMA R18, -RZ, RZ, 0, 2.384185791015625e-07 ;  /* 0x00000004ff127435 */ /* 0x000fe200000001ff */
[----:B------:R-:W-:-:S04]  /*0c20*/  IMAD.MOV.U32 R12, RZ, RZ, R17 ;  /* 0x000000ffff0c7224 */ /* 0x000fc800078e0011 */
[----:B------:R-:W-:-:S05]  /*0c30*/  FADD R12, R9, R12 ;  /* 0x0000000c090c7221 */ /* 0x000fca0000000000 */
[----:B------:R-:W-:-:S07]  /*0c40*/  MOV R19, R12 ;  /* 0x0000000c00137202 */ /* 0x000fce0000000f00 */
[----:B------:R-:W-:Y:S05]  /*0c50*/  WARPSYNC.COLLECTIVE R16, `(.L_x_3352) ;  /* 0x0000000010087348 */ /* 0x000fea0003c00000 */
[----:B------:R0:W1:Y:S02]  /*0c60*/  SHFL.BFLY P1, R17, R19, R18, R21 ;  /* 0x0c00001213117389 */ /* 0x0000640000020015 */
[----:B01----:R-:W-:Y:S01]  /*0c70*/  ENDCOLLECTIVE ;  /* 0x000000000000791b */ /* 0x003fe20003800000 */
.L_x_3352:
[----:B------:R-:W-:Y:S01]  /*0c80*/  HFMA2.MMA R18, -RZ, RZ, 0, 4.76837158203125e-07 ;  /* 0x00000008ff127435 */ /* 0x000fe200000001ff */
[----:B------:R-:W-:-:S04]  /*0c90*/  IMAD.MOV.U32 R11, RZ, RZ, R17 ;  /* 0x000000ffff0b7224 */ /* 0x000fc800078e0011 */
[----:B------:R-:W-:-:S05]  /*0ca0*/  FADD R11, R12, R11 ;  /* 0x0000000b0c0b7221 */ /* 0x000fca0000000000 */
[----:B------:R-:W-:-:S07]  /*0cb0*/  MOV R19, R11 ;  /* 0x0000000b00137202 */ /* 0x000fce0000000f00 */
[----:B------:R-:W-:Y:S05]  /*0cc0*/  WARPSYNC.COLLECTIVE R16, `(.L_x_3353) ;  /* 0x0000000010087348 */ /* 0x000fea0003c00000 */
[----:B------:R0:W1:Y:S02]  /*0cd0*/  SHFL.BFLY P1, R17, R19, R18, R21 ;  /* 0x0c00001213117389 */ /* 0x0000640000020015 */
[----:B01----:R-:W-:Y:S01]  /*0ce0*/  ENDCOLLECTIVE ;  /* 0x000000000000791b */ /* 0x003fe20003800000 */
.L_x_3353:
[----:B------:R-:W-:Y:S01]  /*0cf0*/  HFMA2.MMA R18, -RZ, RZ, 0, 9.5367431640625e-07 ;  /* 0x00000010ff127435 */ /* 0x000fe200000001ff */
[----:B------:R-:W-:-:S04]  /*0d00*/  IMAD.MOV.U32 R10, RZ, RZ, R17 ;  /* 0x000000ffff0a7224 */ /* 0x000fc800078e0011 */
[----:B------:R-:W-:-:S05]  /*0d10*/  FADD R10, R11, R10 ;  /* 0x0000000a0b0a7221 */ /* 0x000fca0000000000 */
[----:B------:R-:W-:-:S07]  /*0d20*/  MOV R19, R10 ;  /* 0x0000000a00137202 */ /* 0x000fce0000000f00 */
[----:B------:R-:W-:Y:S05]  /*0d30*/  WARPSYNC.COLLECTIVE R16, `(.L_x_3354) ;  /* 0x0000000010087348 */ /* 0x000fea0003c00000 */
[----:B------:R0:W1:Y:S02]  /*0d40*/  SHFL.BFLY P1, R17, R19, R18, R21 ;  /* 0x0c00001213117389 */ /* 0x0000640000020015 */
[----:B01----:R-:W-:Y:S01]  /*0d50*/  ENDCOLLECTIVE ;  /* 0x000000000000791b */ /* 0x003fe20003800000 */
.L_x_3354:
[----:B------:R-:W-:Y:S01]  /*0d60*/  HFMA2.MMA R18, -RZ, RZ, 0, 5.9604644775390625e-08 ;  /* 0x00000001ff127435 */ /* 0x000fe200000001ff */
[----:B------:R-:W-:Y:S01]  /*0d70*/  MOV R19, R8 ;  /* 0x0000000800137202 */ /* 0x000fe20000000f00 */
[----:B------:R-:W-:-:S09]  /*0d80*/  IMAD.MOV.U32 R9, RZ, RZ, R17 ;  /* 0x000000ffff097224 */ /* 0x000fd200078e0011 */
[----:B------:R-:W-:Y:S05]  /*0d90*/  WARPSYNC.COLLECTIVE R16, `(.L_x_3355) ;  /* 0x0000000010087348 */ /* 0x000fea0003c00000 */
[----:B------:R0:W1:Y:S02]  /*0da0*/  SHFL.BFLY P1, R17, R19, R18, R21 ;  /* 0x0c00001213117389 */ /* 0x0000640000020015 */
[----:B01----:R-:W-:Y:S01]  /*0db0*/  ENDCOLLECTIVE ;  /* 0x000000000000791b */ /* 0x003fe20003800000 */
.L_x_3355:
[----:B------:R-:W-:Y:S01]  /*0dc0*/  HFMA2.MMA R18, -RZ, RZ, 0, 1.1920928955078125e-07 ;  /* 0x00000002ff127435 */ /* 0x000fe200000001ff */
[----:B------:R-:W-:-:S05]  /*0dd0*/  MOV R11, R17 ;  /* 0x00000011000b7202 */ /* 0x000fca0000000f00 */
[----:B------:R-:W-:-:S04]  /*0de0*/  FADD R13, R8, R11 ;  /* 0x0000000b080d7221 */ /* 0x000fc80000000000 */
[----:B------:R-:W-:-:S07]  /*0df0*/  IMAD.MOV.U32 R19, RZ, RZ, R13 ;  /* 0x000000ffff137224 */ /* 0x000fce00078e000d */
[----:B------:R-:W-:Y:S05]  /*0e00*/  WARPSYNC.COLLECTIVE R16, `(.L_x_3356) ;  /* 0x0000000010087348 */ /* 0x000fea0003c00000 */
[----:B------:R0:W1:Y:S02]  /*0e10*/  SHFL.BFLY P1, R17, R19, R18, R21 ;  /* 0x0c00001213117389 */ /* 0x0000640000020015 */
[----:B01----:R-:W-:Y:S01]  /*0e20*/  ENDCOLLECTIVE ;  /* 0x000000000000791b */ /* 0x003fe20003800000 */
.L_x_3356:
[----:B------:R-:W-:Y:S01]  /*0e30*/  IMAD.MOV.U32 R18, RZ, RZ, 0x4 ;  /* 0x00000004ff127424 */ /* 0x000fe200078e00ff */
[----:B------:R-:W-:-:S05]  /*0e40*/  MOV R14, R17 ;  /* 0x00000011000e7202 */ /* 0x000fca0000000f00 */
[----:B------:R-:W-:-:S05]  /*0e50*/  FADD R14, R13, R14 ;  /* 0x0000000e0d0e7221 */ /* 0x000fca0000000000 */
[----:B------:R-:W-:-:S07]  /*0e60*/  MOV R19, R14 ;  /* 0x0000000e00137202 */ /* 0x000fce0000000f00 */
[----:B------:R-:W-:Y:S05]  /*0e70*/  WARPSYNC.COLLECTIVE R16, `(.L_x_3357) ;  /* 0x0000000010087348 */ /* 0x000fea0003c00000 */
[----:B------:R0:W1:Y:S02]  /*0e80*/  SHFL.BFLY P1, R17, R19, R18, R21 ;  /* 0x0c00001213117389 */ /* 0x0000640000020015 */
[----:B01----:R-:W-:Y:S01]  /*0e90*/  ENDCOLLECTIVE ;  /* 0x000000000000791b */ /* 0x003fe20003800000 */
.L_x_3357:
[----:B------:R-:W-:Y:S01]  /*0ea0*/  HFMA2.MMA R18, -RZ, RZ, 0, 4.76837158203125e-07 ;  /* 0x00000008ff127435 */ /* 0x000fe200000001ff */
[----:B------:R-:W-:-:S05]  /*0eb0*/  MOV R15, R17 ;  /* 0x00000011000f7202 */ /* 0x000fca0000000f00 */
[----:B------:R-:W-:-:S05]  /*0ec0*/  FADD R15, R14, R15 ;  /* 0x0000000f0e0f7221 */ /* 0x000fca0000000000 */
[----:B------:R-:W-:-:S07]  /*0ed0*/  MOV R19, R15 ;  /* 0x0000000f00137202 */ /* 0x000fce0000000f00 */
[----:B------:R-:W-:Y:S05]  /*0ee0*/  WARPSYNC.COLLECTIVE R16, `(.L_x_3358) ;  /* 0x0000000010087348 */ /* 0x000fea0003c00000 */
[----:B------:R0:W1:Y:S02]  /*0ef0*/  SHFL.BFLY P1, R17, R19, R18, R21 ;  /* 0x0c00001213117389 */ /* 0x0000640000020015 */
[----:B01----:R-:W-:Y:S01]  /*0f00*/  ENDCOLLECTIVE ;  /* 0x000000000000791b */ /* 0x003fe20003800000 */
.L_x_3358:
[----:B------:R-:W-:Y:S01]  /*0f10*/  HFMA2.MMA R18, -RZ, RZ, 0, 9.5367431640625e-07 ;  /* 0x00000010ff127435 */ /* 0x000fe200000001ff */
[----:B------:R-:W-:-:S04]  /*0f20*/  IMAD.MOV.U32 R8, RZ, RZ, R17 ;  /* 0x000000ffff087224 */ /* 0x000fc800078e0011 */
[----:B------:R-:W-:-:S05]  /*0f30*/  FADD R8, R15, R8 ;  /* 0x000000080f087221 */ /* 0x000fca0000000000 */
[----:B------:R-:W-:-:S07]  /*0f40*/  MOV R19, R8 ;  /* 0x0000000800137202 */ /* 0x000fce0000000f00 */
[----:B------:R-:W-:Y:S05]  /*0f50*/  WARPSYNC.COLLECTIVE R16, `(.L_x_3359) ;  /* 0x0000000010087348 */ /* 0x000fea0003c00000 */
[----:B------:R0:W1:Y:S02]  /*0f60*/  SHFL.BFLY P1, R17, R19, R18, R21 ;  /* 0x0c00001213117389 */ /* 0x0000640000020015 */
[----:B01----:R-:W-:Y:S01]  /*0f70*/  ENDCOLLECTIVE ;  /* 0x000000000000791b */ /* 0x003fe20003800000 */
.L_x_3359:
[----:B------:R-:W-:Y:S01]  /*0f80*/  MOV R13, R17 ;  /* 0x00000011000d7202 */ /* 0x000fe20000000f00 */
[----:B------:R-:W-:Y:S06]  /*0f90*/  BRA `(.L_x_3360) ;  /* 0xfffffff800747947 */ /* 0x000fec000383ffff */
.L_x_3361:
        /* <DEDUP_REMOVED lines=14> */
.L_x_7931:


//--------------------- .text._ZN18transformer_engine13normalization19ln_bwd_tuned_kernelINS0_13Kernel_traitsIffffjLj32768ELj4ELj1ELj8ELj16ENS0_18Kernel_traits_baseILj32768EffffjLj256EEEEEEEvNS0_20BackwardKernelParamsE --------------------------
	.section	.text._ZN18transformer_engine13normalization19ln_bwd_tuned_kernelINS0_13Kernel_traitsIffffjLj32768ELj4ELj1ELj8ELj16ENS0_18Kernel_traits_baseILj32768EffffjLj256EEEEEEEvNS0_20BackwardKernelParamsE,"ax",@progbits
	.align	128
        .global         _ZN18transformer_engine13normalization19ln_bwd_tuned_kernelINS0_13Kernel_traitsIffffjLj32768ELj4ELj1ELj8ELj16ENS0_18Kernel_traits_baseILj32768EffffjLj256EEEEEEEvNS0_20BackwardKernelParamsE
        .type           _ZN18transformer_engine13normalization19ln_bwd_tuned_kernelINS0_13Kernel_traitsIffffjLj32768ELj4ELj1ELj8ELj16ENS0_18Kernel_traits_baseILj32768EffffjLj256EEEEEEEvNS0_20BackwardKernelParamsE,@function
        .size           _ZN18transformer_engine13normalization19ln_bwd_tuned_kernelINS0_13Kernel_traitsIffffjLj32768ELj4ELj1ELj8ELj16ENS0_18Kernel_traits_baseILj32768EffffjLj256EEEEEEEvNS0_20BackwardKernelParamsE,(.L_x_7932 - _ZN18transformer_engine13normalization19ln_bwd_tuned_kernelINS0_13Kernel_traitsIffffjLj32768ELj4ELj1ELj8ELj16ENS0_18Kernel_traits_baseILj32768EffffjLj256EEEEEEEvNS0_20BackwardKernelParamsE)
        .other          _ZN18transformer_engine13normalization19ln_bwd_tuned_kernelINS0_13Kernel_traitsIffffjLj32768ELj4ELj1ELj8ELj16ENS0_18Kernel_traits_baseILj32768EffffjLj256EEEEEEEvNS0_20BackwardKernelParamsE,@"STO_CUDA_ENTRY STV_DEFAULT"
_ZN18transformer_engine13normalization19ln_bwd_tuned_kernelINS0_13Kernel_traitsIffffjLj32768ELj4ELj1ELj8ELj16ENS0_18Kernel_traits_baseILj32768EffffjLj256EEEEEEEvNS0_20BackwardKernelParamsE:
.text._ZN18transformer_engine13normalization19ln_bwd_tuned_kernelINS0_13Kernel_traitsIffffjLj32768ELj4ELj1ELj8ELj16ENS0_18Kernel_traits_baseILj32768EffffjLj256EEEEEEEvNS0_20BackwardKernelParamsE:
        /* <DEDUP_REMOVED lines=128> */
.L_x_3368:
        /* <DEDUP_REMOVED lines=303> */
.L_x_3379:
        /* <DEDUP_REMOVED lines=53> */
.L_x_3365:
[----:B------:R-:W-:Y:S05]  /*1e40*/  BSYNC B0 ;  /* 0x0000000000007941 */ /* 0x000fea0003800000 */
.L_x_3364:
        /* <DEDUP_REMOVED lines=19> */
.L_x_3367:
[----:B------:R-:W2:Y:S04]  /*1f80*/  LDG.E.STRONG.GPU R6, desc[UR6][R4.64] ;  /* 0x0000000604067981 */ /* 0x000ea8000c1ef900 */
[----:B--2---:R-:W-:Y:S01]  /*1f90*/  CCTL.IVALL ;  /* 0x00000000ff00798f */ /* 0x004fe20002000000 */
[----:B------:R-:W-:Y:S05]  /*1fa0*/  YIELD ;  /* 0x0000000000007946 */ /* 0x000fea0003800000 */
[----:B------:R-:W-:-:S13]  /*1fb0*/  ISETP.NE.AND P1, PT, R6, R9, PT ;  /* 0x000000090600720c */ /* 0x000fda0003f25270 */
[----:B------:R-:W-:Y:S05]  /*1fc0*/  @P1 BRA `(.L_x_3367) ;  /* 0xfffffffc00ec1947 */ /* 0x000fea000383ffff */
.L_x_3366:
        /* <DEDUP_REMOVED lines=36> */
[----:B------:R-:W0:Y:S01]  /*2210*/  LDC.64 R4, c[0x0][0x278] ;  /* 0x00009e00ff047b82 */ /* 0x000e220000000a00 */
        /* <DEDUP_REMOVED lines=180> */
.L_x_3362:
        /* <DEDUP_REMOVED lines=48> */
.L_x_3363:
[----:B------:R-:W-:Y:S01]  /*3060*/  HFMA2.MMA R17, -RZ, RZ, 0, 9.5367431640625e-07 ;  /* 0x00000010ff117435 */ /* 0x000fe200000001ff */
[----:B------:R-:W-:Y:S02]  /*3070*/  MOV R16, R10 ;  /* 0x0000000a00107202 */ /* 0x000fe40000000f00 */
[----:B------:R-:W-:Y:S02]  /*3080*/  MOV R18, 0x1f ;  /* 0x0000001f00127802 */ /* 0x000fe40000000f00 */
[----:B------:R-:W-:-:S07]  /*3090*/  MOV R15, 0xffffffff ;  /* 0xffffffff000f7802 */ /* 0x000fce0000000f00 */
[----:B------:R-:W-:Y:S05]  /*30a0*/  WARPSYNC.COLLECTIVE R15, `(.L_x_3369) ;  /* 0x000000000f087348 */ /* 0x000fea0003c00000 */
[----:B------:R0:W1:Y:S02]  /*30b0*/  SHFL.DOWN P1, R13, R16, R17, R18 ;  /* 0x08000011100d7389 */ /* 0x0000640000020012 */
[----:B01----:R-:W-:Y:S01]  /*30c0*/  ENDCOLLECTIVE ;  /* 0x000000000000791b */ /* 0x003fe20003800000 */
.L_x_3369:
[----:B------:R-:W-:Y:S02]  /*30d0*/  MOV R16, R5 ;  /* 0x0000000500107202 */ /* 0x000fe40000000f00 */
[----:B------:R-:W-:-:S07]  /*30e0*/  MOV R7, R13 ;  /* 0x0000000d00077202 */ /* 0x000fce0000000f00 */
[----:B------:R-:W-:Y:S05]  /*30f0*/  WARPSYNC.COLLECTIVE R15, `(.L_x_3370) ;  /* 0x000000000f087348 */ /* 0x000fea0003c00000 */
[----:B------:R0:W1:Y:S02]  /*3100*/  SHFL.DOWN P1, R13, R16, R17, R18 ;  /* 0x08000011100d7389 */ /* 0x0000640000020012 */
[----:B01----:R-:W-:Y:S01]  /*3110*/  ENDCOLLECTIVE ;  /* 0x000000000000791b */ /* 0x003fe20003800000 */
.L_x_3370:
[----:B------:R-:W-:Y:S01]  /*3120*/  FADD R7, R10, R7 ;  /* 0x000000070a077221 */ /* 0x000fe20000000000 */
[----:B------:R-:W-:-:S04]  /*3130*/  HFMA2.MMA R17, -RZ, RZ, 0, 4.76837158203125e-07 ;  /* 0x00000008ff117435 */ /* 0x000fc800000001ff */
[----:B------:R-:W-:Y:S02]  /*3140*/  MOV R16, R7 ;  /* 0x0000000700107202 */ /* 0x000fe40000000f00 */
[----:B------:R-:W-:-:S07]  /*3150*/  MOV R8, R13 ;  /* 0x0000000d00087202 */ /* 0x000fce0000000f00 */
[----:B------:R-:W-:Y:S05]  /*3160*/  WARPSYNC.COLLECTIVE R15, `(.L_x_3371) ;  /* 0x000000000f087348 */ /* 0x000fea0003c00000 */
[----:B------:R0:W1:Y:S02]  /*3170*/  SHFL.DOWN P1, R13, R16, R17, R18 ;  /* 0x08000011100d7389 */ /* 0x0000640000020012 */
[----:B01----:R-:W-:Y:S01]  /*3180*/  ENDCOLLECTIVE ;  /* 0x000000000000791b */ /* 0x003fe20003800000 */
.L_x_3371:
[----:B------:R-:W-:-:S05]  /*3190*/  FADD R8, R5, R8 ;  /* 0x0000000805087221 */ /* 0x000fca0000000000 */
[----:B------:R-:W-:Y:S02]  /*31a0*/  MOV R16, R8 ;  /* 0x0000000800107202 */ /* 0x000fe40000000f00 */
[----:B------:R-:W-:-:S07]  /*31b0*/  MOV R12, R13 ;  /* 0x0000000d000c7202 */ /* 0x000fce0000000f00 */
[----:B------:R-:W-:Y:S05]  /*31c0*/  WARPSYNC.COLLECTIVE R15, `(.L_x_3372) ;  /* 0x000000000f087348 */ /* 0x000fea0003c00000 */
[----:B------:R0:W1:Y:S02]  /*31d0*/  SHFL.DOWN P1, R13, R16, R17, R18 ;  /* 0x08000011100d7389 */ /* 0x0000640000020012 */
[----:B01----:R-:W-:Y:S01]  /*31e0*/  ENDCOLLECTIVE ;  /* 0x000000000000791b */ /* 0x003fe20003800000 */
.L_x_3372:
[----:B------:R-:W-:Y:S01]  /*31f0*/  FADD R12, R7, R12 ;  /* 0x0000000c070c7221 */ /* 0x000fe20000000000 */
[----:B------:R-:W-:-:S04]  /*3200*/  HFMA2.MMA R17, -RZ, RZ, 0, 2.384185791015625e-07 ;  /* 0x00000004ff117435 */ /* 0x000fc800000001ff */
[----:B------:R-:W-:Y:S02]  /*3210*/  MOV R16, R12 ;  /* 0x0000000c00107202 */ /* 0x000fe40000000f00 */
[----:B------:R-:W-:-:S07]  /*3220*/  MOV R9, R13 ;  /* 0x0000000d00097202 */ /* 0x000fce0000000f00 */
[----:B------:R-:W-:Y:S05]  /*3230*/  WARPSYNC.COLLECTIVE R15, `(.L_x_3373) ;  /* 0x000000000f087348 */ /* 0x000fea0003c00000 */
[----:B------:R0:W1:Y:S02]  /*3240*/  SHFL.DOWN P1, R13, R16, R17, R18 ;  /* 0x08000011100d7389 */ /* 0x0000640000020012 */
[----:B01----:R-:W-:Y:S01]  /*3250*/  ENDCOLLECTIVE ;  /* 0x000000000000791b */ /* 0x003fe20003800000 */
.L_x_3373:
[----:B------:R-:W-:-:S05]  /*3260*/  FADD R9, R8, R9 ;  /* 0x0000000908097221 */ /* 0x000fca0000000000 */
[----:B------:R-:W-:Y:S02]  /*3270*/  MOV R16, R9 ;  /* 0x0000000900107202 */ /* 0x000fe40000000f00 */
[----:B------:R-:W-:-:S07]  /*3280*/  MOV R11, R13 ;  /* 0x0000000d000b7202 */ /* 0x000fce0000000f00 */
[----:B------:R-:W-:Y:S05]  /*3290*/  WARPSYNC.COLLECTIVE R15, `(.L_x_3374) ;  /* 0x000000000f087348 */ /* 0x000fea0003c00000 */
[----:B------:R0:W1:Y:S02]  /*32a0*/  SHFL.DOWN P1, R13, R16, R17, R18 ;  /* 0x08000011100d7389 */ /* 0x0000640000020012 */
[----:B01----:R-:W-:Y:S01]  /*32b0*/  ENDCOLLECTIVE ;  /* 0x000000000000791b */ /* 0x003fe20003800000 */
.L_x_3374:
[----:B------:R-:W-:Y:S01]  /*32c0*/  FADD R11, R12, R11 ;  /* 0x0000000b0c0b7221 */ /* 0x000fe20000000000 */
[----:B------:R-:W-:-:S04]  /*32d0*/  HFMA2.MMA R17, -RZ, RZ, 0, 1.1920928955078125e-07 ;  /* 0x00000002ff117435 */ /* 0x000fc800000001ff */
[----:B------:R-:W-:Y:S02]  /*32e0*/  MOV R16, R11 ;  /* 0x0000000b00107202 */ /* 0x000fe40000000f00 */
[----:B------:R-:W-:-:S07]  /*32f0*/  MOV R14, R13 ;  /* 0x0000000d000e7202 */ /* 0x000fce0000000f00 */
[----:B------:R-:W-:Y:S05]  /*3300*/  WARPSYNC.COLLECTIVE R15, `(.L_x_3375) ;  /* 0x000000000f087348 */ /* 0x000fea0003c00000 */
[----:B------:R0:W1:Y:S02]  /*3310*/  SHFL.DOWN P1, R13, R16, R17, R18 ;  /* 0x08000011100d7389 */ /* 0x0000640000020012 */
[----:B01----:R-:W-:Y:S01]  /*3320*/  ENDCOLLECTIVE ;  /* 0x000000000000791b */ /* 0x003fe20003800000 */
.L_x_3375:
[----:B------:R-:W-:-:S05]  /*3330*/  FADD R14, R9, R14 ;  /* 0x0000000e090e7221 */ /* 0x000fca0000000000 */
[----:B------:R-:W-:Y:S02]  /*3340*/  MOV R16, R14 ;  /* 0x0000000e00107202 */ /* 0x000fe40000000f00 */
[----:B------:R-:W-:-:S07]  /*3350*/  MOV R10, R13 ;  /* 0x0000000d000a7202 */ /* 0x000fce0000000f00 */
[----:B------:R-:W-:Y:S05]  /*3360*/  WARPSYNC.COLLECTIVE R15, `(.L_x_3376) ;  /* 0x000000000f087348 */ /* 0x000fea0003c00000 */
[----:B------:R0:W1:Y:S02]  /*3370*/  SHFL.DOWN P1, R13, R16, R17, R18 ;  /* 0x08000011100d7389 */ /* 0x0000640000020012 */
[----:B01----:R-:W-:Y:S01]  /*3380*/  ENDCOLLECTIVE ;  /* 0x000000000000791b */ /* 0x003fe20003800000 */
.L_x_3376:
[----:B------:R-:W-:Y:S01]  /*3390*/  FADD R5, R11, R10 ;  /* 0x0000000a0b057221 */ /* 0x000fe20000000000 */
[----:B------:R-:W-:-:S04]  /*33a0*/  HFMA2.MMA R17, -RZ, RZ, 0, 5.9604644775390625e-08 ;  /* 0x00000001ff117435 */ /* 0x000fc800000001ff */
[----:B------:R-:W-:Y:S01]  /*33b0*/  MOV R16, R5 ;  /* 0x0000000500107202 */ /* 0x000fe20000000f00 */
[----:B------:R-:W-:-:S07]  /*33c0*/  FADD R7, R14, R13 ;  /* 0x0000000d0e077221 */ /* 0x000fce0000000000 */
[----:B------:R-:W-:Y:S05]  /*33d0*/  WARPSYNC.COLLECTIVE R15, `(.L_x_3377) ;  /* 0x000000000f087348 */ /* 0x000fea0003c00000 */
[----:B------:R0:W1:Y:S02]  /*33e0*/  SHFL.DOWN P1, R13, R16, R17, R18 ;  /* 0x08000011100d7389 */ /* 0x0000640000020012 */
[----:B01----:R-:W-:Y:S01]  /*33f0*/  ENDCOLLECTIVE ;  /* 0x000000000000791b */ /* 0x003fe20003800000 */
.L_x_3377:
[----:B------:R-:W-:Y:S02]  /*3400*/  MOV R16, R7 ;  /* 0x0000000700107202 */ /* 0x000fe40000000f00 */
[----:B------:R-:W-:-:S07]  /*3410*/  MOV R8, R13 ;  /* 0x0000000d00087202 */ /* 0x000fce0000000f00 */
[----:B------:R-:W-:Y:S05]  /*3420*/  WARPSYNC.COLLECTIVE R15, `(.L_x_3378) ;  /* 0x000000000f087348 */ /* 0x000fea0003c00000 */
[----:B------:R0:W1:Y:S02]  /*3430*/  SHFL.DOWN P1, R13, R16, R17, R18 ;  /* 0x08000011100d7389 */ /* 0x0000640000020012 */
[----:B01----:R-:W-:Y:S01]  /*3440*/  ENDCOLLECTIVE ;  /* 0x000000000000791b */ /* 0x003fe20003800000 */
.L_x_3378:
[----:B------:R-:W-:Y:S01]  /*3450*/  MOV R10, R13 ;  /* 0x0000000d000a7202 */ /* 0x000fe20000000f00 */
[----:B------:R-:W-:Y:S06]  /*3460*/  BRA `(.L_x_3379) ;  /* 0xffffffe400a07947 */ /* 0x000fec000383ffff */
.L_x_3380:
        /* <DEDUP_REMOVED lines=9> */
.L_x_7932:


//--------------------- .text._ZN18transformer_engine13normalization28ln_bwd_finalize_tuned_kernelINS0_22Kernel_traits_finalizeILj30720E13__nv_bfloat16fS3_fjLj1024ELj4ENS0_18Kernel_traits_baseILj30720ES3_fS3_fjLj1024EEEEEEEvNS0_20BackwardKernelParamsE --------------------------
	.section	.text._ZN18transformer_engine13normalization28ln_bwd_finalize_tuned_kernelINS0_22Kernel_traits_finalizeILj30720E13__nv_bfloat16fS3_fjLj1024ELj4ENS0_18Kernel_traits_baseILj30720ES3_fS3_fjLj1024EEEEEEEvNS0_20BackwardKernelParamsE,"ax",@progbits
	.align	128
        .global         _ZN18transformer_engine13normalization28ln_bwd_finalize_tuned_kernelINS0_22Kernel_traits_finalizeILj30720E13__nv_bfloat16fS3_fjLj1024ELj4ENS0_18Kernel_traits_baseILj30720ES3_fS3_fjLj1024EEEEEEEvNS0_20BackwardKernelParamsE
        .type           _ZN18transformer_engine13normalization28ln_bwd_finalize_tuned_kernelINS0_22Kernel_traits_finalizeILj30720E13__nv_bfloat16fS3_fjLj1024ELj4ENS0_18Kernel_traits_baseILj30720ES3_fS3_fjLj1024EEEEEEEvNS0_20BackwardKernelParamsE,@function
        .size           _ZN18transformer_engine13normalization28ln_bwd_finalize_tuned_kernelINS0_22Kernel_traits_finalizeILj30720E13__nv_bfloat16fS3_fjLj1024ELj4ENS0_18Kernel_traits_baseILj30720ES3_fS3_fjLj1024EEEEEEEvNS0_20BackwardKernelParamsE,(.L_x_7933 - _ZN18transformer_engine13normalization28ln_bwd_finalize_tuned_kernelINS0_22Kernel_traits_finalizeILj30720E13__nv_bfloat16fS3_fjLj1024ELj4ENS0_18Kernel_traits_baseILj30720ES3_fS3_fjLj1024EEEEEEEvNS0_20BackwardKernelParamsE)
        .other          _ZN18transformer_engine13normalization28ln_bwd_finalize_tuned_kernelINS0_22Kernel_traits_finalizeILj30720E13__nv_bfloat16fS3_fjLj1024ELj4ENS0_18Kernel_traits_baseILj30720ES3_fS3_fjLj1024EEEEEEEvNS0_20BackwardKernelParamsE,@"STO_CUDA_ENTRY STV_DEFAULT"
_ZN18transformer_engine13normalization28ln_bwd_finalize_tuned_kernelINS0_22Kernel_traits_finalizeILj30720E13__nv_bfloat16fS3_fjLj1024ELj4ENS0_18Kernel_traits_baseILj30720ES3_fS3_fjLj1024EEEEEEEvNS0_20BackwardKernelParamsE:
.text._ZN18transformer_engine13normalization28ln_bwd_finalize_tuned_kernelINS0_22Kernel_traits_finalizeILj30720E13__nv_bfloat16fS3_fjLj1024ELj4ENS0_18Kernel_traits_baseILj30720ES3_fS3_fjLj1024EEEEEEEvNS0_20BackwardKernelParamsE:
        /* <DEDUP_REMOVED lines=20> */
.L_x_3392:
        /* <DEDUP_REMOVED lines=28> */
.L_x_3385:
        /* <DEDUP_REMOVED lines=33> */
.L_x_3384:
[----:B------:R-:W-:Y:S05]  /*0510*/  BSYNC B1 ;  /* 0x0000000000017941 */ /* 0x000fea0003800000 */
.L_x_3383:
        /* <DEDUP_REMOVED lines=23> */
.L_x_3387:
[----:B------:R-:W-:Y:S05]  /*0690*/  BSYNC B1 ;  /* 0x0000000000017941 */ /* 0x000fea0003800000 */
.L_x_3386:
        /* <DEDUP_REMOVED lines=11> */
.L_x_3382:
[----:B------:R-:W-:Y:S05]  /*0750*/  BSYNC B0 ;  /* 0x0000000000007941 */ /* 0x000fea0003800000 */
.L_x_3381:
        /* <DEDUP_REMOVED lines=33> */
.L_x_3403:
[----:B------:R-:W-:Y:S01]  /*0970*/  @!P0 SHF.R.U32.HI R11, RZ, 0x3, R0 ;  /* 0x00000003ff0b8819 */ /* 0x000fe20000011600 */
[----:B--2---:R-:W-:Y:S01]  /*0980*/  FADD R13, R8, R13 ;  /* 0x0000000d080d7221 */ /* 0x004fe20000000000 */
[----:B-1----:R-:W-:Y:S02]  /*0990*/  FADD R9, R10, R9 ;  /* 0x000000090a097221 */ /* 0x002fe40000000000 */
[----:B0-----:R-:W-:-:S05]  /*09a0*/  @!P0 LOP3.LUT R8, R11, 0x1ffffffc, RZ, 0xc0, !PT ;  /* 0x1ffffffc0b088812 */ /* 0x001fca00078ec0ff */
[----:B------:R1:W-:Y:S04]  /*09b0*/  @!P0 STS [R8+UR4+0x2000], R13 ;  /* 0x0020000d08008988 */ /* 0x0003e80008000804 */
[----:B------:R1:W-:Y:S02]  /*09c0*/  @!P0 STS [R8+UR4+0x2080], R9 ;  /* 0x0020800908008988 */ /* 0x0003e40008000804 */
.L_x_3388:
        /* <DEDUP_REMOVED lines=18> */
.L_x_3391:
[----:B------:R-:W-:Y:S05]  /*0af0*/  BSYNC B0 ;  /* 0x0000000000007941 */ /* 0x000fea0003800000 */
.L_x_3390:
[C---:B------:R-:W-:Y:S02]  /*0b00*/  ISETP.GT.U32.AND P0, PT, R5.reuse, -0x7801, PT ;  /* 0xffff87ff0500780c */ /* 0x040fe40003f04070 */
[----:B------:R-:W-:Y:S02]  /*0b10*/  IADD3 R5, R5, 0x7800, RZ ;  /* 0x0000780005057810 */ /* 0x000fe40007ffe0ff */
[----:B------:R-:W-:-:S09]  /*0b20*/  IADD3 R6, R6, 0x3c00, RZ ;  /* 0x00003c0006067810 */ /* 0x000fd20007ffe0ff */
[----:B------:R-:W-:Y:S05]  /*0b30*/  @P0 BRA `(.L_x_3392) ;  /* 0xfffffff400800947 */ /* 0x000fea000383ffff */
[----:B------:R-:W-:Y:S05]  /*0b40*/  EXIT ;  /* 0x000000000000794d */ /* 0x000fea0003800000 */
.L_x_3389:
[----:B------:R-:W-:Y:S01]  /*0b50*/  HFMA2.MMA R18, -RZ, RZ, 0, 5.9604644775390625e-08 ;  /* 0x00000001ff127435 */ /* 0x000fe200000001ff */
[----:B0-----:R-:W-:Y:S01]  /*0b60*/  IMAD.MOV.U32 R19, RZ, RZ, R10 ;  /* 0x000000ffff137224 */ /* 0x001fe200078e000a */
[----:B------:R-:W-:Y:S02]  /*0b70*/  MOV R21, 0x1f ;  /* 0x0000001f00157802 */ /* 0x000fe40000000f00 */
[----:B------:R-:W-:-:S07]  /*0b80*/  MOV R16, 0xffffffff ;  /* 0xffffffff00107802 */ /* 0x000fce0000000f00 */
[----:B-12---:R-:W-:Y:S05]  /*0b90*/  WARPSYNC.COLLECTIVE R16, `(.L_x_3393) ;  /* 0x0000000010087348 */ /* 0x006fea0003c00000 */
[----:B------:R0:W3:Y:S02]  /*0ba0*/  SHFL.BFLY P1, R17, R19, R18, R21 ;  /* 0x0c00001213117389 */ /* 0x0000e40000020015 */
[----:B0123--:R-:W-:Y:S01]  /*0bb0*/  ENDCOLLECTIVE ;  /* 0x000000000000791b */ /* 0x00ffe20003800000 */
.L_x_3393:
[----:B------:R-:W-:Y:S01]  /*0bc0*/  HFMA2.MMA R18, -RZ, RZ, 0, 1.1920928955078125e-07 ;  /* 0x00000002ff127435 */ /* 0x000fe200000001ff */
[----:B------:R-:W-:-:S04]  /*0bd0*/  IMAD.MOV.U32 R9, RZ, RZ, R17 ;  /* 0x000000ffff097224 */ /* 0x000fc800078e0011 */
[----:B------:R-:W-:-:S05]  /*0be0*/  FADD R9, R10, R9 ;  /* 0x000000090a097221 */ /* 0x000fca0000000000 */
[----:B------:R-:W-:-:S07]  /*0bf0*/  MOV R19, R9 ;  /* 0x0000000900137202 */ /* 0x000fce0000000f00 */
[----:B------:R-:W-:Y:S05]  /*0c00*/  WARPSYNC.COLLECTIVE R16, `(.L_x_3394) ;  /* 0x0000000010087348 */ /* 0x000fea0003c00000 */
[----:B------:R0:W1:Y:S02]  /*0c10*/  SHFL.BFLY P1, R17, R19, R18, R21 ;  /* 0x0c00001213117389 */ /* 0x0000640000020015 */
[----:B01----:R-:W-:Y:S01]  /*0c20*/  ENDCOLLECTIVE ;  /* 0x000000000000791b */ /* 0x003fe20003800000 */
.L_x_3394:
[----:B------:R-:W-:Y:S01]  /*0c30*/  HFMA2.MMA R18, -RZ, RZ, 0, 2.384185791015625e-07 ;  /* 0x00000004ff127435 */ /* 0x000fe200000001ff */
[----:B------:R-:W-:-:S05]  /*0c40*/  MOV R12, R17 ;  /* 0x00000011000c7202 */ /* 0x000fca0000000f00 */
[----:B------:R-:W-:-:S04]  /*0c50*/  FADD R12, R9, R12 ;  /* 0x0000000c090c7221 */ /* 0x000fc80000000000 */
[----:B------:R-:W-:-:S07]  /*0c60*/  IMAD.MOV.U32 R19, RZ, RZ, R12 ;  /* 0x000000ffff137224 */ /* 0x000fce00078e000c */
[----:B------:R-:W-:Y:S05]  /*0c70*/  WARPSYNC.COLLECTIVE R16, `(.L_x_3395) ;  /* 0x0000000010087348 */ /* 0x000fea0003c00000 */
[----:B------:R0:W1:Y:S02]  /*0c80*/  SHFL.BFLY P1, R17, R19, R18, R21 ;  /* 0x0c00001213117389 */ /* 0x0000640000020015 */
[----:B01----:R-:W-:Y:S01]  /*0c90*/  ENDCOLLECTIVE ;  /* 0x000000000000791b */ /* 0x003fe20003800000 */
.L_x_3395:
[----:B------:R-:W-:Y:S01]  /*0ca0*/  IMAD.MOV.U32 R18, RZ, RZ, 0x8 ;  /* 0x00000008ff127424 */ /* 0x000fe200078e00ff */
[----:B------:R-:W-:-:S05]  /*0cb0*/  MOV R11, R17 ;  /* 0x00000011000b7202 */ /* 0x000fca0000000f00 */
[----:B------:R-:W-:-:S05]  /*0cc0*/  FADD R11, R12, R11 ;  /* 0x0000000b0c0b7221 */ /* 0x000fca0000000000 */
[----:B------:R-:W-:-:S07]  /*0cd0*/  MOV R19, R11 ;  /* 0x0000000b00137202 */ /* 0x000fce0000000f00 */
[----:B------:R-:W-:Y:S05]  /*0ce0*/  WARPSYNC.COLLECTIVE R16, `(.L_x_3396) ;  /* 0x0000000010087348 */ /* 0x000fea0003c00000 */
[----:B------:R0:W1:Y:S02]  /*0cf0*/  SHFL.BFLY P1, R17, R19, R18, R21 ;  /* 0x0c00001213117389 */ /* 0x0000640000020015 */
[----:B01----:R-:W-:Y:S01]  /*0d00*/  ENDCOLLECTIVE ;  /* 0x000000000000791b */ /* 0x003fe20003800000 */
.L_x_3396:
[----:B------:R-:W-:Y:S01]  /*0d10*/  HFMA2.MMA R18, -RZ, RZ, 0, 9.5367431640625e-07 ;  /* 0x00000010ff127435 */ /* 0x000fe200000001ff */
[----:B------:R-:W-:-:S05]  /*0d20*/  MOV R10, R17 ;  /* 0x00000011000a7202 */ /* 0x000fca0000000f00 */
[----:B------:R-:W-:-:S05]  /*0d30*/  FADD R10, R11, R10 ;  /* 0x0000000a0b0a7221 */ /* 0x000fca0000000000 */
[----:B------:R-:W-:-:S07]  /*0d40*/  MOV R19, R10 ;  /* 0x0000000a00137202 */ /* 0x000fce0000000f00 */
[----:B------:R-:W-:Y:S05]  /*0d50*/  WARPSYNC.COLLECTIVE R16, `(.L_x_3397) ;  /* 0x0000000010087348 */ /* 0x000fea0003c00000 */
[----:B------:R0:W1:Y:S02]  /*0d60*/  SHFL.BFLY P1, R17, R19, R18, R21 ;  /* 0x0c00001213117389 */ /* 0x0000640000020015 */
[----:B01----:R-:W-:Y:S01]  /*0d70*/  ENDCOLLECTIVE ;  /* 0x000000000000791b */ /* 0x003fe20003800000 */
.L_x_3397:
[----:B------:R-:W-:Y:S01]  /*0d80*/  HFMA2.MMA R18, -RZ, RZ, 0, 5.9604644775390625e-08 ;  /* 0x00000001ff127435 */ /* 0x000fe200000001ff */
[----:B------:R-:W-:Y:S01]  /*0d90*/  MOV R19, R8 ;  /* 0x0000000800137202 */ /* 0x000fe20000000f00 */
[----:B------:R-:W-:-:S09]  /*0da0*/  IMAD.MOV.U32 R9, RZ, RZ, R17 ;  /* 0x000000ffff097224 */ /* 0x000fd200078e0011 */
[----:B------:R-:W-:Y:S05]  /*0db0*/  WARPSYNC.COLLECTIVE R16, `(.L_x_3398) ;  /* 0x0000000010087348 */ /* 0x000fea0003c00000 */
[----:B------:R0:W1:Y:S02]  /*0dc0*/  SHFL.BFLY P1, R17, R19, R18, R21 ;  /* 0x0c00001213117389 */ /* 0x0000640000020015 */
[----:B01----:R-:W-:Y:S01]  /*0dd0*/  ENDCOLLECTIVE ;  /* 0x000000000000791b */ /* 0x003fe20003800000 */
.L_x_3398:
[----:B------:R-:W-:Y:S01]  /*0de0*/  HFMA2.MMA R18, -RZ, RZ, 0, 1.1920928955078125e-07 ;  /* 0x00000002ff127435 */ /* 0x000fe200000001ff */
[----:B------:R-:W-:-:S05]  /*0df0*/  MOV R11, R17 ;  /* 0x00000011000b7202 */ /* 0x000fca0000000f00 */
[----:B------:R-:W-:-:S04]  /*0e00*/  FADD R13, R8, R11 ;  /* 0x0000000b080d7221 */ /* 0x000fc80000000000 */
[----:B------:R-:W-:-:S07]  /*0e10*/  IMAD.MOV.U32 R19, RZ, RZ, R13 ;  /* 0x000000ffff137224 */ /* 0x000fce00078e000d */
[----:B------:R-:W-:Y:S05]  /*0e20*/  WARPSYNC.COLLECTIVE R16, `(.L_x_3399) ;  /* 0x0000000010087348 */ /* 0x000fea0003c00000 */
[----:B------:R0:W1:Y:S02]  /*0e30*/  SHFL.BFLY P1, R17, R19, R18, R21 ;  /* 0x0c00001213117389 */ /* 0x0000640000020015 */
[----:B01----:R-:W-:Y:S01]  /*0e40*/  ENDCOLLECTIVE ;  /* 0x000000000000791b */ /* 0x003fe20003800000 */
.L_x_3399:
[----:B------:R-:W-:Y:S01]  /*0e50*/  IMAD.MOV.U32 R18, RZ, RZ, 0x4 ;  /* 0x00000004ff127424 */ /* 0x000fe200078e00ff */
[----:B------:R-:W-:-:S05]  /*0e60*/  MOV R14, R17 ;  /* 0x00000011000e7202 */ /* 0x000fca0000000f00 */
[----:B------:R-:W-:-:S05]  /*0e70*/  FADD R14, R13, R14 ;  /* 0x0000000e0d0e7221 */ /* 0x000fca0000000000 */
[----:B------:R-:W-:-:S07]  /*0e80*/  MOV R19, R14 ;  /* 0x0000000e00137202 */ /* 0x000fce0000000f00 */
[----:B------:R-:W-:Y:S05]  /*0e90*/  WARPSYNC.COLLECTIVE R16, `(.L_x_3400) ;  /* 0x0000000010087348 */ /* 0x000fea0003c00000 */
[----:B------:R0:W1:Y:S02]  /*0ea0*/  SHFL.BFLY P1, R17, R19, R18, R21 ;  /* 0x0c00001213117389 */ /* 0x0000640000020015 */
[----:B01----:R-:W-:Y:S01]  /*0eb0*/  ENDCOLLECTIVE ;  /* 0x000000000000791b */ /* 0x003fe20003800000 */
.L_x_3400:
[----:B------:R-:W-:Y:S01]  /*0ec0*/  HFMA2.MMA R18, -RZ, RZ, 0, 4.76837158203125e-07 ;  /* 0x00000008ff127435 */ /* 0x000fe200000001ff */
[----:B------:R-:W-:-:S05]  /*0ed0*/  MOV R15, R17 ;  /* 0x00000011000f7202 */ /* 0x000fca0000000f00 */
[----:B------:R-:W-:-:S05]  /*0ee0*/  FADD R15, R14, R15 ;  /* 0x0000000f0e0f7221 */ /* 0x000fca0000000000 */
[----:B------:R-:W-:-:S07]  /*0ef0*/  MOV R19, R15 ;  /* 0x0000000f00137202 */ /* 0x000fce0000000f00 */
[----:B------:R-:W-:Y:S05]  /*0f00*/  WARPSYNC.COLLECTIVE R16, `(.L_x_3401) ;  /* 0x0000000010087348 */ /* 0x000fea0003c00000 */
[----:B------:R0:W1:Y:S02]  /*0f10*/  SHFL.BFLY P1, R17, R19, R18, R21 ;  /* 0x0c00001213117389 */ /* 0x0000640000020015 */
[----:B01----:R-:W-:Y:S01]  /*0f20*/  ENDCOLLECTIVE ;  /* 0x000000000000791b */ /* 0x003fe20003800000 */
.L_x_3401:
[----:B------:R-:W-:Y:S01]  /*0f30*/  HFMA2.MMA R18, -RZ, RZ, 0, 9.5367431640625e-07 ;  /* 0x00000010ff127435 */ /* 0x000fe200000001ff */
[----:B------:R-:W-:-:S04]  /*0f40*/  IMAD.MOV.U32 R8, RZ, RZ, R17 ;  /* 0x000000ffff087224 */ /* 0x000fc800078e0011 */
[----:B------:R-:W-:-:S05]  /*0f50*/  FADD R8, R15, R8 ;  /* 0x000000080f087221 */ /* 0x000fca0000000000 */
[----:B------:R-:W-:-:S07]  /*0f60*/  MOV R19, R8 ;  /* 0x0000000800137202 */ /* 0x000fce0000000f00 */
[----:B------:R-:W-:Y:S05]  /*0f70*/  WARPSYNC.COLLECTIVE R16, `(.L_x_3402) ;  /* 0x0000000010087348 */ /* 0x000fea0003c00000 */
[----:B------:R0:W1:Y:S02]  /*0f80*/  SHFL.BFLY P1, R17, R19, R18, R21 ;  /* 0x0c00001213117389 */ /* 0x0000640000020015 */
[----:B01----:R-:W-:Y:S01]  /*0f90*/  ENDCOLLECTIVE ;  /* 0x000000000000791b */ /* 0x003fe20003800000 */
.L_x_3402:
[----:B------:R-:W-:Y:S01]  /*0fa0*/  MOV R13, R17 ;  /* 0x00000011000d7202 */ /* 0x000fe20000000f00 */
[----:B------:R-:W-:Y:S06]  /*0fb0*/  BRA `(.L_x_3403) ;  /* 0xfffffff8006c7947 */ /* 0x000fec000383ffff */
.L_x_3404:
        /* <DEDUP_REMOVED lines=12> */
.L_x_7933:


//--------------------- .text._ZN18transformer_engine13normalization19ln_bwd_tuned_kernelINS0_13Kernel_traitsI13__nv_bfloat16fS3_fjLj30720ELj4ELj1ELj8ELj8ENS0_18Kernel_traits_baseILj30720ES3_fS3_fjLj256EEEEEEEvNS0_20BackwardKernelParamsE --------------------------
	.section	.text._ZN18transformer_engine13normalization19ln_bwd_tuned_kernelINS0_13Kernel_traitsI13__nv_bfloat16fS3_fjLj30720ELj4ELj1ELj8ELj8ENS0_18Kernel_traits_baseILj30720ES3_fS3_fjLj256EEEEEEEvNS0_20BackwardKernelParamsE,"ax",@progbits
	.align	128
        .global         _ZN18transformer_engine13normalization19ln_bwd_tuned_kernelINS0_13Kernel_traitsI13__nv_bfloat16fS3_fjLj30720ELj4ELj1ELj8ELj8ENS0_18Kernel_traits_baseILj30720ES3_fS3_fjLj256EEEEEEEvNS0_20BackwardKernelParamsE
        .type           _ZN18transformer_engine13normalization19ln_bwd_tuned_kernelINS0_13Kernel_traitsI13__nv_bfloat16fS3_fjLj30720ELj4ELj1ELj8ELj8ENS0_18Kernel_traits_baseILj30720ES3_fS3_fjLj256EEEEEEEvNS0_20BackwardKernelParamsE,@function
        .size           _ZN18transformer_engine13normalization19ln_bwd_tuned_kernelINS0_13Kernel_traitsI13__nv_bfloat16fS3_fjLj30720ELj4ELj1ELj8ELj8ENS0_18Kernel_traits_baseILj30720ES3_fS3_fjLj256EEEEEEEvNS0_20BackwardKernelParamsE,(.L_x_7934 - _ZN18transformer_engine13normalization19ln_bwd_tuned_kernelINS0_13Kernel_traitsI13__nv_bfloat16fS3_fjLj30720ELj4ELj1ELj8ELj8ENS0_18Kernel_traits_baseILj30720ES3_fS3_fjLj256EEEEEEEvNS0_20BackwardKernelParamsE)
        .other          _ZN18transformer_engine13normalization19ln_bwd_tuned_kernelINS0_13Kernel_traitsI13__nv_bfloat16fS3_fjLj30720ELj4ELj1ELj8ELj8ENS0_18Kernel_traits_baseILj30720ES3_fS3_fjLj256EEEEEEEvNS0_20BackwardKernelParamsE,@"STO_CUDA_ENTRY STV_DEFAULT"
_ZN18transformer_engine13normalization19ln_bwd_tuned_kernelINS0_13Kernel_traitsI13__nv_bfloat16fS3_fjLj30720ELj4ELj1ELj8ELj8ENS0_18Kernel_traits_baseILj30720ES3_fS3_fjLj256EEEEEEEvNS0_20BackwardKernelParamsE:
.text._ZN18transformer_engine13normalization19ln_bwd_tuned_kernelINS0_13Kernel_traitsI13__nv_bfloat16fS3_fjLj30720ELj4ELj1ELj8ELj8ENS0_18Kernel_traits_baseILj30720ES3_fS3_fjLj256EEEEEEEvNS0_20BackwardKernelParamsE:
        /* <DEDUP_REMOVED lines=38> */
[----:B------:R-:W-:-:S13]  /*0260*/  ISETP.GE.AND P0, PT, R192, UR4, PT ;  /* 0x00000004c0007c0c */ /* 0x000fda000bf06270 */
[----:B------:R-:W-:Y:S05]  /*0270*/  @P0 BRA `(.L_x_3405) ;  /* 0x0000004000e40947 */ /* 0x000fea0003800000 */
[----:B------:R-:W0:Y:S01]  /*0280*/  LDC.64 R2, c[0x0][0x238] ;  /* 0x00008e00ff027b82 */ /* 0x000e220000000a00 */
[----:B------:R-:W-:Y:S02]  /*0290*/  LOP3.LUT R141, R143, 0x3, RZ, 0xc0, !PT ;  /* 0x000000038f8d7812 */ /* 0x000fe400078ec0ff */
[----:B------:R-:W-:Y:S02]  /*02a0*/  LOP3.LUT R140, R145, 0x1f, RZ, 0xc0, !PT ;  /* 0x0000001f918c7812 */ /* 0x000fe400078ec0ff */
[----:B------:R-:W-:-:S04]  /*02b0*/  SHF.L.U32 R5, R141, 0x8, RZ ;  /* 0x000000088d057819 */ /* 0x000fc800000006ff */
[----:B------:R-:W-:-:S04]  /*02c0*/  LOP3.LUT R0, R5, 0x300, R140, 0xe2, !PT ;  /* 0x0000030005007812 */ /* 0x000fc800078ee28c */
[----:B------:R-:W-:-:S05]  /*02d0*/  LOP3.LUT R5, R0, 0xe0, R145, 0xf8, !PT ;  /* 0x000000e000057812 */ /* 0x000fca00078ef891 */
[----:B0-----:R-:W-:-:S05]  /*02e0*/  IMAD.WIDE.U32 R2, R5, 0x4, R2 ;  /* 0x0000000405027825 */ /* 0x001fca00078e0002 */
[----:B------:R-:W2:Y:S04]  /*02f0*/  LDG.E R77, desc[UR6][R2.64] ;  /* 0x00000006024d7981 */ /* 0x000ea8000c1e1900 */
[----:B------:R-:W3:Y:S04]  /*0300*/  LDG.E R76, desc[UR6][R2.64+0x1000] ;  /* 0x00100006024c7981 */ /* 0x000ee8000c1e1900 */
[----:B------:R-:W4:Y:S04]  /*0310*/  LDG.E R75, desc[UR6][R2.64+0x2000] ;  /* 0x00200006024b7981 */ /* 0x000f28000c1e1900 */
[----:B------:R-:W5:Y:S04]  /*0320*/  LDG.E R74, desc[UR6][R2.64+0x3000] ;  /* 0x00300006024a7981 */ /* 0x000f68000c1e1900 */
        /* <DEDUP_REMOVED lines=10> */
[----:B------:R-:W5:Y:S01]  /*03d0*/  LDG.E R63, desc[UR6][R2.64+0xe000] ;  /* 0x00e00006023f7981 */ /* 0x000f62000c1e1900 */
[----:B------:R-:W-:Y:S01]  /*03e0*/  HFMA2.MMA R144, -RZ, RZ, 0, 5.9604644775390625e-08 ;  /* 0x00000001ff907435 */ /* 0x000fe200000001ff */
[----:B------:R-:W-:-:S02]  /*03f0*/  MOV R139, R192 ;  /* 0x000000c0008b7202 */ /* 0x000fc40000000f00 */
        /* <DEDUP_REMOVED lines=31> */
[C---:B--2---:R-:W-:Y:S02]  /*05f0*/  PRMT R62, R77.reuse, 0x7632, R62 ;  /* 0x000076324d3e7816 */ /* 0x044fe4000000003e */
[----:B------:R-:W-:Y:S02]  /*0600*/  SHF.L.U32 R77, R77, 0x10, RZ ;  /* 0x000000104d4d7819 */ /* 0x000fe400000006ff */
[C---:B---3--:R-:W-:Y:S02]  /*0610*/  PRMT R60, R76.reuse, 0x7632, R60 ;  /* 0x000076324c3c7816 */ /* 0x048fe4000000003c */
[----:B------:R-:W-:Y:S02]  /*0620*/  SHF.L.U32 R76, R76, 0x10, RZ ;  /* 0x000000104c4c7819 */ /* 0x000fe400000006ff */
[----:B----4-:R-:W-:-:S02]  /*0630*/  PRMT R58, R75, 0x7632, R58 ;  /* 0x000076324b3a7816 */ /* 0x010fc4000000003a */
[----:B------:R-:W-:Y:S02]  /*0640*/  SHF.L.U32 R75, R75, 0x10, RZ ;  /* 0x000000104b4b7819 */ /* 0x000fe400000006ff */
[C---:B-----5:R-:W-:Y:S02]  /*0650*/  PRMT R56, R74.reuse, 0x7632, R56 ;  /* 0x000076324a387816 */ /* 0x060fe40000000038 */
[----:B------:R-:W-:Y:S02]  /*0660*/  SHF.L.U32 R74, R74, 0x10, RZ ;  /* 0x000000104a4a7819 */ /* 0x000fe400000006ff */
[C---:B------:R-:W-:Y:S02]  /*0670*/  PRMT R54, R73.reuse, 0x7632, R54 ;  /* 0x0000763249367816 */ /* 0x040fe40000000036 */
[----:B------:R-:W-:Y:S02]  /*0680*/  SHF.L.U32 R73, R73, 0x10, RZ ;  /* 0x0000001049497819 */ /* 0x000fe400000006ff */
[----:B------:R-:W-:-:S02]  /*0690*/  PRMT R52, R72, 0x7632, R52 ;  /* 0x0000763248347816 */ /* 0x000fc40000000034 */
[----:B------:R-:W-:Y:S02]  /*06a0*/  SHF.L.U32 R72, R72, 0x10, RZ ;  /* 0x0000001048487819 */ /* 0x000fe400000006ff */
[C---:B------:R-:W-:Y:S02]  /*06b0*/  PRMT R50, R71.reuse, 0x7632, R50 ;  /* 0x0000763247327816 */ /* 0x040fe40000000032 */
        /* <DEDUP_REMOVED lines=31> */
[----:B------:R-:W-:-:S07]  /*08b0*/  SHF.L.U32 R34, R34, 0x10, RZ ;  /* 0x0000001022227819 */ /* 0x000fce00000006ff */
.L_x_3413:
[----:B------:R-:W0:Y:S08]  /*08c0*/  S2UR UR4, SR_CTAID.X ;  /* 0x00000000000479c3 */ /* 0x000e300000002500 */
[----:B--2---:R-:W1:Y:S08]  /*08d0*/  LDC.64 R12, c[0x0][0x258] ;  /* 0x00009600ff0c7b82 */ /* 0x004e700000000a00 */
[----:B------:R-:W2:Y:S01]  /*08e0*/  LDC.64 R32, c[0x0][0x230] ;  /* 0x00008c00ff207b82 */ /* 0x000ea20000000a00 */
[----:B0-----:R-:W-:-:S07]  /*08f0*/  MOV R143, UR4 ;  /* 0x00000004008f7c02 */ /* 0x001fce0008000f00 */
[----:B------:R-:W0:Y:S01]  /*0900*/  LDC.64 R152, c[0x0][0x228] ;  /* 0x00008a00ff987b82 */ /* 0x000e220000000a00 */
[----:B------:R-:W-:Y:S01]  /*0910*/  ULDC.U8 UR4, c[0x0][0x250] ;  /* 0x0000940000047ab9 */ /* 0x000fe20000000000 */
[----:B------:R-:W-:-:S04]  /*0920*/  SHF.L.U32 R3, R143, 0x8, RZ ;  /* 0x000000088f037819 */ /* 0x000fc800000006ff */
[----:B------:R-:W-:Y:S02]  /*0930*/  LOP3.LUT R0, R3, 0x300, R140, 0xe2, !PT ;  /* 0x0000030003007812 */ /* 0x000fe400078ee28c */
[----:B------:R-:W3:Y:S02]  /*0940*/  LDC.64 R8, c[0x0][0x220] ;  /* 0x00008800ff087b82 */ /* 0x000ee40000000a00 */
[----:B------:R-:W-:Y:S01]  /*0950*/  LOP3.LUT R0, R0, 0xe0, R145, 0xf8, !PT ;  /* 0x000000e000007812 */ /* 0x000fe200078ef891 */
[----:B--2---:R-:W-:-:S04]  /*0960*/  IMAD.WIDE R32, R139, 0x4, R32 ;  /* 0x000000048b207825 */ /* 0x004fc800078e0220 */
[----:B------:R-:W-:Y:S02]  /*0970*/  IMAD R61, R139, 0x3c00, R0 ;  /* 0x00003c008b3d7824 */ /* 0x000fe400078e0200 */
[----:B------:R-:W2:Y:S03]  /*0980*/  LDG.E R32, desc[UR6][R32.64] ;  /* 0x0000000620207981 */ /* 0x000ea6000c1e1900 */
[----:B------:R-:W-:Y:S01]  /*0990*/  IADD3 R57, R61, 0x800, RZ ;  /* 0x000008003d397810 */ /* 0x000fe20007ffe0ff */
[----:B0-----:R-:W-:Y:S01]  /*09a0*/  IMAD.WIDE R152, R139, 0x4, R152 ;  /* 0x000000048b987825 */ /* 0x001fe200078e0298 */
[C---:B------:R-:W-:Y:S02]  /*09b0*/  IADD3 R55, R61.reuse, 0xc00, RZ ;  /* 0x00000c003d377810 */ /* 0x040fe40007ffe0ff */
[----:B------:R-:W-:Y:S01]  /*09c0*/  IADD3 R51, R61, 0x1400, RZ ;  /* 0x000014003d337810 */ /* 0x000fe20007ffe0ff */
[--C-:B-1----:R-:W-:Y:S01]  /*09d0*/  IMAD.WIDE.U32 R2, R57, 0x4, R12.reuse ;  /* 0x0000000439027825 */ /* 0x102fe200078e000c */
[C---:B------:R-:W-:Y:S01]  /*09e0*/  IADD3 R43, R61.reuse, 0x2400, RZ ;  /* 0x000024003d2b7810 */ /* 0x040fe20007ffe0ff */
[----:B------:R-:W4:Y:S01]  /*09f0*/  LDG.E R152, desc[UR6][R152.64] ;  /* 0x0000000698987981 */ /* 0x000f22000c1e1900 */
[----:B------:R-:W-:Y:S01]  /*0a00*/  IADD3 R59, R61, 0x400, RZ ;  /* 0x000004003d3b7810 */ /* 0x000fe20007ffe0ff */
[----:B------:R-:W-:-:S02]  /*0a10*/  IMAD.WIDE.U32 R4, R55, 0x4, R12 ;  /* 0x0000000437047825 */ /* 0x000fc400078e000c */
[----:B------:R0:W5:Y:S01]  /*0a20*/  LDG.E R201, desc[UR6][R2.64] ;  /* 0x0000000602c97981 */ /* 0x000162000c1e1900 */
[----:B------:R-:W-:Y:S01]  /*0a30*/  IADD3 R53, R61, 0x1000, RZ ;  /* 0x000010003d357810 */ /* 0x000fe20007ffe0ff */
[--C-:B------:R-:W-:Y:S01]  /*0a40*/  IMAD.WIDE.U32 R6, R51, 0x4, R12.reuse ;  /* 0x0000000433067825 */ /* 0x100fe200078e000c */
[C---:B------:R-:W-:Y:S01]  /*0a50*/  IADD3 R49, R61.reuse, 0x1800, RZ ;  /* 0x000018003d317810 */ /* 0x040fe20007ffe0ff */
[----:B------:R1:W5:Y:S01]  /*0a60*/  LDG.E R200, desc[UR6][R4.64] ;  /* 0x0000000604c87981 */ /* 0x000362000c1e1900 */
[C---:B------:R-:W-:Y:S02]  /*0a70*/  IADD3 R47, R61.reuse, 0x1c00, RZ ;  /* 0x00001c003d2f7810 */ /* 0x040fe40007ffe0ff */
[C---:B------:R-:W-:Y:S01]  /*0a80*/  IADD3 R45, R61.reuse, 0x2000, RZ ;  /* 0x000020003d2d7810 */ /* 0x040fe20007ffe0ff */
[----:B------:R3:W5:Y:S01]  /*0a90*/  LDG.E R197, desc[UR6][R6.64] ;  /* 0x0000000606c57981 */ /* 0x000762000c1e1900 */
[----:B------:R-:W-:Y:S01]  /*0aa0*/  IADD3 R41, R61, 0x2800, RZ ;  /* 0x000028003d297810 */ /* 0x000fe20007ffe0ff */
[----:B0-----:R-:W-:Y:S01]  /*0ab0*/  IMAD.WIDE.U32 R2, R43, 0x4, R12 ;  /* 0x000000042b027825 */ /* 0x001fe200078e000c */
[----:B------:R-:W-:-:S02]  /*0ac0*/  IADD3 R39, R61, 0x2c00, RZ ;  /* 0x00002c003d277810 */ /* 0x000fc40007ffe0ff */
[C---:B------:R-:W-:Y:S02]  /*0ad0*/  IADD3 R37, R61.reuse, 0x3000, RZ ;  /* 0x000030003d257810 */ /* 0x040fe40007ffe0ff */
[C---:B------:R-:W-:Y:S01]  /*0ae0*/  IADD3 R35, R61.reuse, 0x3400, RZ ;  /* 0x000034003d237810 */ /* 0x040fe20007ffe0ff */
[----:B------:R0:W5:Y:S01]  /*0af0*/  LDG.E R150, desc[UR6][R2.64] ;  /* 0x0000000602967981 */ /* 0x000162000c1e1900 */
[C---:B------:R-:W-:Y:S01]  /*0b00*/  IADD3 R33, R61.reuse, 0x3800, RZ ;  /* 0x000038003d217810 */ /* 0x040fe20007ffe0ff */
[----:B------:R-:W-:-:S04]  /*0b10*/  IMAD.WIDE.U32 R206, R61, 0x4, R12 ;  /* 0x000000043dce7825 */ /* 0x000fc800078e000c */
[--C-:B------:R-:W-:Y:S02]  /*0b20*/  IMAD.WIDE.U32 R202, R59, 0x4, R12.reuse ;  /* 0x000000043bca7825 */ /* 0x100fe400078e000c */
[----:B------:R-:W5:Y:S02]  /*0b30*/  LDG.E R206, desc[UR6][R206.64] ;  /* 0x00000006cece7981 */ /* 0x000f64000c1e1900 */
[--C-:B------:R-:W-:Y:S02]  /*0b40*/  IMAD.WIDE.U32 R198, R53, 0x4, R12.reuse ;  /* 0x0000000435c67825 */ /* 0x100fe400078e000c */
[----:B------:R-:W5:Y:S02]  /*0b50*/  LDG.E R202, desc[UR6][R202.64] ;  /* 0x00000006caca7981 */ /* 0x000f64000c1e1900 */
[--C-:B------:R-:W-:Y:S02]  /*0b60*/  IMAD.WIDE.U32 R10, R49, 0x4, R12.reuse ;  /* 0x00000004310a7825 */ /* 0x100fe400078e000c */
[----:B------:R-:W5:Y:S02]  /*0b70*/  LDG.E R198, desc[UR6][R198.64] ;  /* 0x00000006c6c67981 */ /* 0x000f64000c1e1900 */
[----:B------:R-:W-:-:S02]  /*0b80*/  IMAD.WIDE.U32 R14, R47, 0x4, R12 ;  /* 0x000000042f0e7825 */ /* 0x000fc400078e000c */
[----:B------:R-:W5:Y:S02]  /*0b90*/  LDG.E R196, desc[UR6][R10.64] ;  /* 0x000000060ac47981 */ /* 0x000f64000c1e1900 */
[--C-:B-1----:R-:W-:Y:S02]  /*0ba0*/  IMAD.WIDE.U32 R4, R45, 0x4, R12.reuse ;  /* 0x000000042d047825 */ /* 0x102fe400078e000c */
[----:B------:R-:W5:Y:S02]  /*0bb0*/  LDG.E R195, desc[UR6][R14.64] ;  /* 0x000000060ec37981 */ /* 0x000f64000c1e1900 */
[--C-:B------:R-:W-:Y:S02]  /*0bc0*/  IMAD.WIDE.U32 R24, R41, 0x4, R12.reuse ;  /* 0x0000000429187825 */ /* 0x100fe400078e000c */
[----:B------:R1:W5:Y:S02]  /*0bd0*/  LDG.E R194, desc[UR6][R4.64] ;  /* 0x0000000604c27981 */ /* 0x000364000c1e1900 */
[----:B------:R-:W-:-:S02]  /*0be0*/  IMAD.WIDE.U32 R20, R39, 0x4, R12 ;  /* 0x0000000427147825 */ /* 0x000fc400078e000c */
[----:B------:R1:W5:Y:S02]  /*0bf0*/  LDG.E R192, desc[UR6][R24.64] ;  /* 0x0000000618c07981 */ /* 0x000364000c1e1900 */
[--C-:B------:R-:W-:Y:S02]  /*0c00*/  IMAD.WIDE.U32 R16, R37, 0x4, R12.reuse ;  /* 0x0000000425107825 */ /* 0x100fe400078e000c */
[----:B------:R1:W5:Y:S02]  /*0c10*/  LDG.E R149, desc[UR6][R20.64] ;  /* 0x0000000614957981 */ /* 0x000364000c1e1900 */
[----:B---3--:R-:W-:Y:S02]  /*0c20*/  IMAD.WIDE.U32 R6, R35, 0x4, R12 ;  /* 0x0000000423067825 */ /* 0x008fe400078e000c */
[----:B------:R3:W5:Y:S02]  /*0c30*/  LDG.E R148, desc[UR6][R16.64] ;  /* 0x0000000610947981 */ /* 0x000764000c1e1900 */
[----:B0-----:R-:W-:-:S02]  /*0c40*/  IMAD.WIDE.U32 R2, R61, 0x8, R8 ;  /* 0x000000083d027825 */ /* 0x001fc400078e0008 */
[----:B------:R-:W5:Y:S02]  /*0c50*/  LDG.E R147, desc[UR6][R6.64] ;  /* 0x0000000606937981 */ /* 0x000f64000c1e1900 */
[----:B------:R-:W-:Y:S02]  /*0c60*/  IMAD.WIDE.U32 R12, R33, 0x4, R12 ;  /* 0x00000004210c7825 */ /* 0x000fe400078e000c */
[----:B------:R-:W4:Y:S02]  /*0c70*/  LDG.E.64 R2, desc[UR6][R2.64] ;  /* 0x0000000602027981 */ /* 0x000f24000c1e1b00 */
[--C-:B-1----:R-:W-:Y:S02]  /*0c80*/  IMAD.WIDE.U32 R4, R59, 0x8, R8.reuse ;  /* 0x000000083b047825 */ /* 0x102fe400078e0008 */
[----:B------:R0:W5:Y:S02]  /*0c90*/  LDG.E R146, desc[UR6][R12.64] ;  /* 0x000000060c927981 */ /* 0x000164000c1e1900 */
        /* <DEDUP_REMOVED lines=18> */
[----:B---3--:R-:W-:-:S02]  /*0dc0*/  IMAD.WIDE.U32 R16, R39, 0x8, R8 ;  /* 0x0000000827107825 */ /* 0x008fc400078e0008 */
[----:B------:R-:W5:Y:S02]  /*0dd0*/  LDG.E.64 R20, desc[UR6][R20.64] ;  /* 0x0000000614147981 */ /* 0x000f64000c1e1b00 */
[--C-:B0-----:R-:W-:Y:S02]  /*0de0*/  IMAD.WIDE.U32 R12, R37, 0x8, R8.reuse ;  /* 0x00000008250c7825 */ /* 0x101fe400078e0008 */
[----:B------:R-:W5:Y:S02]  /*0df0*/  LDG.E.64 R16, desc[UR6][R16.64] ;  /* 0x0000000610107981 */ /* 0x000f64000c1e1b00 */
[--C-:B------:R-:W-:Y:S02]  /*0e00*/  IMAD.WIDE.U32 R6, R35, 0x8, R8.reuse ;  /* 0x0000000823067825 */ /* 0x100fe400078e0008 */
[----:B------:R-:W5:Y:S02]  /*0e10*/  LDG.E.64 R12, desc[UR6][R12.64] ;  /* 0x000000060c0c7981 */ /* 0x000f64000c1e1b00 */
[----:B------:R-:W-:-:S02]  /*0e20*/  IMAD.WIDE.U32 R8, R33, 0x8, R8 ;  /* 0x0000000821087825 */ /* 0x000fc400078e0008 */
[----:B------:R-:W5:Y:S04]  /*0e30*/  LDG.E.64 R6, desc[UR6][R6.64] ;  /* 0x0000000606067981 */ /* 0x000f68000c1e1b00 */
[----:B------:R-:W5:Y:S01]  /*0e40*/  LDG.E.64 R8, desc[UR6][R8.64] ;  /* 0x0000000608087981 */ /* 0x000f62000c1e1b00 */
[----:B------:R-:W-:Y:S01]  /*0e50*/  ISETP.NE.AND P0, PT, RZ, UR4, PT ;  /* 0x00000004ff007c0c */ /* 0x000fe2000bf05270 */
[----:B----4-:R-:W-:-:S04]  /*0e60*/  FADD R151, R2, -R152 ;  /* 0x8000009802977221 */ /* 0x010fc80000000000 */
[----:B--2---:R-:W-:-:S08]  /*0e70*/  FMUL R0, R151, R32 ;  /* 0x0000002097007220 */ /* 0x004fd00000400000 */
[----:B------:R-:W-:Y:S05]  /*0e80*/  @!P0 BRA `(.L_x_3406) ;  /* 0x0000000c00f48947 */ /* 0x000fea0003800000 */
[C---:B-----5:R-:W-:Y:S01]  /*0e90*/  PRMT R205, R206.reuse, 0x7632, R205 ;  /* 0x00007632cecd7816 */ /* 0x060fe200000000cd */
[----:B------:R-:W-:Y:S01]  /*0ea0*/  FADD R163, R77, 1 ;  /* 0x3f8000004da37421 */ /* 0x000fe20000000000 */
[----:B------:R-:W-:Y:S01]  /*0eb0*/  SHF.L.U32 R206, R206, 0x10, RZ ;  /* 0x00000010cece7819 */ /* 0x000fe200000006ff */
[----:B------:R-:W-:Y:S01]  /*0ec0*/  FADD R225, R13, -R152 ;  /* 0x800000980de17221 */ /* 0x000fe20000000000 */
[----:B------:R-:W-:Y:S01]  /*0ed0*/  PRMT R204, R202, 0x7632, R204 ;  /* 0x00007632cacc7816 */ /* 0x000fe200000000cc */
[----:B------:R-:W-:Y:S01]  /*0ee0*/  FADD R159, R76, 1 ;  /* 0x3f8000004c9f7421 */ /* 0x000fe20000000000 */
[----:B------:R-:W-:Y:S01]  /*0ef0*/  SHF.L.U32 R202, R202, 0x10, RZ ;  /* 0x00000010caca7819 */ /* 0x000fe200000006ff */
[----:B------:R-:W-:Y:S01]  /*0f00*/  FADD R158, R62, 1 ;  /* 0x3f8000003e9e7421 */ /* 0x000fe20000000000 */
[----:B------:R-:W-:Y:S01]  /*0f10*/  PRMT R199, R200, 0x7632, R199 ;  /* 0x00007632c8c77816 */ /* 0x000fe200000000c7 */
[----:B------:R-:W-:Y:S01]  /*0f20*/  FADD R13, R74, 1 ;  /* 0x3f8000004a0d7421 */ /* 0x000fe20000000000 */
[----:B------:R-:W-:Y:S01]  /*0f30*/  SHF.L.U32 R200, R200, 0x10, RZ ;  /* 0x00000010c8c87819 */ /* 0x000fe200000006ff */
[----:B------:R-:W-:Y:S01]  /*0f40*/  FMUL R163, R163, R206 ;  /* 0x000000cea3a37220 */ /* 0x000fe20000400000 */
[----:B------:R-:W-:Y:S01]  /*0f50*/  SHF.L.U32 R205, R205, 0x10, RZ ;  /* 0x00000010cdcd7819 */ /* 0x000fe200000006ff */
[--C-:B------:R-:W-:Y:S01]  /*0f60*/  FADD R161, R3, -R152.reuse ;  /* 0x8000009803a17221 */ /* 0x100fe20000000000 */
[----:B------:R-:W-:Y:S01]  /*0f70*/  PRMT R207, R198, 0x7632, R207 ;  /* 0x00007632c6cf7816 */ /* 0x000fe200000000cf */
[--C-:B------:R-:W-:Y:S01]  /*0f80*/  FADD R177, R31, -R152.reuse ;  /* 0x800000981fb17221 */ /* 0x100fe20000000000 */
[----:B------:R-:W-:Y:S01]  /*0f90*/  FMUL R162, R159, R202 ;  /* 0x000000ca9fa27220 */ /* 0x000fe20000400000 */
[--C-:B------:R-:W-:Y:S01]  /*0fa0*/  FADD R209, R29, -R152.reuse ;  /* 0x800000981dd17221 */ /* 0x100fe20000000000 */
[----:B------:R-:W-:Y:S01]  /*0fb0*/  FMUL R160, R13, R200 ;  /* 0x000000c80da07220 */ /* 0x000fe20000400000 */
[----:B------:R-:W-:Y:S01]  /*0fc0*/  FMUL R159, R158, R205 ;  /* 0x000000cd9e9f7220 */ /* 0x000fe20000400000 */
[----:B------:R-:W-:Y:S01]  /*0fd0*/  SHF.L.U32 R13, R207, 0x10, RZ ;  /* 0x00000010cf0d7819 */ /* 0x000fe200000006ff */
[----:B------:R-:W-:Y:S01]  /*0fe0*/  FADD R158, RZ, R163 ;  /* 0x000000a3ff9e7221 */ /* 0x000fe20000000000 */
[--C-:B------:R-:W-:Y:S01]  /*0ff0*/  FADD R193, R4, -R152.reuse ;  /* 0x8000009804c17221 */ /* 0x100fe20000000000 */
[C---:B------:R-:W-:Y:S01]  /*1000*/  PRMT R203, R201.reuse, 0x7632, R203 ;  /* 0x00007632c9cb7816 */ /* 0x040fe200000000cb */
[----:B------:R-:W-:Y:S01]  /*1010*/  FMUL R190, R32, R161 ;  /* 0x000000a120be7220 */ /* 0x000fe20000400000 */
[----:B------:R-:W-:Y:S01]  /*1020*/  FFMA R207, R0, R163, RZ ;  /* 0x000000a300cf7223 */ /* 0x000fe200000000ff */
[--C-:B------:R-:W-:Y:S01]  /*1030*/  FADD R189, R14, -R152.reuse ;  /* 0x800000980ebd7221 */ /* 0x100fe20000000000 */
[----:B------:R-:W-:Y:S01]  /*1040*/  SHF.L.U32 R201, R201, 0x10, RZ ;  /* 0x00000010c9c97819 */ /* 0x000fe200000006ff */
[----:B------:R-:W-:Y:S01]  /*1050*/  FMUL R176, R32, R177 ;  /* 0x000000b120b07220 */ /* 0x000fe20000400000 */
[----:B------:R-:W-:Y:S01]  /*1060*/  FADD R223, R12, -R152 ;  /* 0x800000980cdf7221 */ /* 0x000fe20000000000 */
[----:B------:R-:W-:Y:S01]  /*1070*/  SHF.L.U32 R198, R198, 0x10, RZ ;  /* 0x00000010c6c67819 */ /* 0x000fe200000006ff */
[----:B------:R-:W-:Y:S01]  /*1080*/  FADD R156, R75, 1 ;  /* 0x3f8000004b9c7421 */ /* 0x000fe20000000000 */
[----:B------:R-:W-:Y:S01]  /*1090*/  PRMT R14, R197, 0x7632, R14 ;  /* 0x00007632c50e7816 */ /* 0x000fe2000000000e */
[----:B------:R-:W-:Y:S01]  /*10a0*/  FMUL R177, R32, R209 ;  /* 0x000000d120b17220 */ /* 0x000fe20000400000 */
[----:B------:R-:W-:Y:S01]  /*10b0*/  SHF.L.U32 R204, R204, 0x10, RZ ;  /* 0x00000010cccc7819 */ /* 0x000fe200000006ff */
[----:B------:R-:W-:Y:S01]  /*10c0*/  FADD R167, R11, -R152 ;  /* 0x800000980ba77221 */ /* 0x000fe20000000000 */
[----:B------:R-:W-:Y:S01]  /*10d0*/  SHF.L.U32 R197, R197, 0x10, RZ ;  /* 0x00000010c5c57819 */ /* 0x000fe200000006ff */
[----:B------:R-:W-:Y:S01]  /*10e0*/  FADD R157, R60, 1 ;  /* 0x3f8000003c9d7421 */ /* 0x000fe20000000000 */
[----:B------:R-:W-:Y:S01]  /*10f0*/  PRMT R12, R196, 0x7632, R12 ;  /* 0x00007632c40c7816 */ /* 0x000fe2000000000c */
[----:B------:R-:W-:Y:S01]  /*1100*/  FADD R155, R73, 1 ;  /* 0x3f800000499b7421 */ /* 0x000fe20000000000 */
[----:B------:R-:W-:Y:S01]  /*1110*/  FADD R209, R158, R159 ;  /* 0x0000009f9ed17221 */ /* 0x000fe20000000000 */
[--C-:B------:R-:W-:Y:S01]  /*1120*/  FADD R191, R5, -R152.reuse ;  /* 0x8000009805bf7221 */ /* 0x100fe20000000000 */
[--C-:B------:R-:W-:Y:S01]  /*1130*/  FADD R165, R10, -R152.reuse ;  /* 0x800000980aa57221 */ /* 0x100fe20000000000 */
[----:B------:R-:W-:Y:S01]  /*1140*/  SHF.L.U32 R196, R196, 0x10, RZ ;  /* 0x00000010c4c47819 */ /* 0x000fe200000006ff */
[----:B------:R-:W-:Y:S01]  /*1150*/  FADD R154, R72, 1 ;  /* 0x3f800000489a7421 */ /* 0x000fe20000000000 */
[----:B------:R-:W-:Y:S01]  /*1160*/  PRMT R11, R195, 0x7632, R11 ;  /* 0x00007632c30b7816 */ /* 0x000fe2000000000b */
[----:B------:R-:W-:Y:S01]  /*1170*/  FMUL R193, R32, R193 ;  /* 0x000000c120c17220 */ /* 0x000fe20000400000 */
[----:B------:R-:W-:Y:S01]  /*1180*/  FFMA R208, R190, R159, R207 ;  /* 0x0000009fbed07223 */ /* 0x000fe200000000cf */
        /* <DEDUP_REMOVED lines=19> */
[----:B------:R-:W-:Y:S01]  /*12c0*/  SHF.L.U32 R195, R195, 0x10, RZ ;  /* 0x00000010c3c37819 */ /* 0x000fe200000006ff */
[----:B------:R-:W-:Y:S01]  /*12d0*/  FADD R153, R71, 1 ;  /* 0x3f80000047997421 */ /* 0x000fe20000000000 */
[----:B------:R-:W-:Y:S01]  /*12e0*/  PRMT R10, R194, 0x7632, R10 ;  /* 0x00007632c20a7816 */ /* 0x000fe2000000000a */
[----:B------:R-:W-:Y:S01]  /*12f0*/  FADD R152, R70, 1 ;  /* 0x3f80000046987421 */ /* 0x000fe20000000000 */
[----:B------:R-:W-:Y:S01]  /*1300*/  SHF.L.U32 R194, R194, 0x10, RZ ;  /* 0x00000010c2c27819 */ /* 0x000fe200000006ff */
[----:B------:R-:W-:Y:S01]  /*1310*/  FMUL R161, R156, R201 ;  /* 0x000000c99ca17220 */ /* 0x000fe20000400000 */
[----:B------:R-:W-:Y:S01]  /*1320*/  FADD R151, R69, 1 ;  /* 0x3f80000045977421 */ /* 0x000fe20000000000 */
[----:B------:R-:W-:Y:S01]  /*1330*/  FMUL R156, R155, R198 ;  /* 0x000000c69b9c7220 */ /* 0x000fe20000400000 */
[----:B------:R-:W-:Y:S01]  /*1340*/  FMUL R158, R157, R204 ;  /* 0x000000cc9d9e7220 */ /* 0x000fe20000400000 */
[----:B------:R-:W-:Y:S01]  /*1350*/  FADD R209, R209, R162 ;  /* 0x000000a2d1d17221 */ /* 0x000fe20000000000 */
[----:B------:R-:W-:Y:S01]  /*1360*/  FMUL R191, R32, R191 ;  /* 0x000000bf20bf7220 */ /* 0x000fe20000400000 */
[----:B------:R-:W-:Y:S01]  /*1370*/  FMUL R155, R154, R197 ;  /* 0x000000c59a9b7220 */ /* 0x000fe20000400000 */
[----:B------:R-:W-:Y:S01]  /*1380*/  FFMA R208, R193, R162, R208 ;  /* 0x000000a2c1d07223 */ /* 0x000fe200000000d0 */
[----:B------:R-:W-:Y:S01]  /*1390*/  FMUL R154, R153, R196 ;  /* 0x000000c4999a7220 */ /* 0x000fe20000400000 */
[----:B------:R-:W-:Y:S01]  /*13a0*/  PRMT R9, R150, 0x7632, R9 ;  /* 0x0000763296097816 */ /* 0x000fe20000000009 */
[----:B------:R-:W-:Y:S01]  /*13b0*/  FMUL R153, R152, R195 ;  /* 0x000000c398997220 */ /* 0x000fe20000400000 */
[----:B------:R-:W-:Y:S01]  /*13c0*/  SHF.L.U32 R19, R150, 0x10, RZ ;  /* 0x0000001096137819 */ /* 0x000fe200000006ff */
[----:B------:R-:W-:Y:S01]  /*13d0*/  FADD R150, R58, 1 ;  /* 0x3f8000003a967421 */ /* 0x000fe20000000000 */
[----:B------:R-:W-:Y:S01]  /*13e0*/  SHF.L.U32 R203, R203, 0x10, RZ ;  /* 0x00000010cbcb7819 */ /* 0x000fe200000006ff */
[----:B------:R-:W-:Y:S01]  /*13f0*/  FMUL R152, R151, R194 ;  /* 0x000000c297987220 */ /* 0x000fe20000400000 */
[----:B------:R-:W-:Y:S01]  /*1400*/  FADD R210, R209, R158 ;  /* 0x0000009ed1d27221 */ /* 0x000fe20000000000 */
[----:B------:R-:W-:Y:S01]  /*1410*/  FMUL R188, R32, R165 ;  /* 0x000000a520bc7220 */ /* 0x000fe20000400000 */
[----:B------:R-:W-:Y:S01]  /*1420*/  FFMA R151, R191, R158, R208 ;  /* 0x0000009ebf977223 */ /* 0x000fe200000000d0 */
[----:B------:R-:W-:Y:S01]  /*1430*/  PRMT R6, R148, 0x7632, R6 ;  /* 0x0000763294067816 */ /* 0x000fe20000000006 */
[----:B------:R-:W-:Y:S01]  /*1440*/  FMUL R157, R150, R203 ;  /* 0x000000cb969d7220 */ /* 0x000fe20000400000 */
[----:B------:R-:W-:Y:S01]  /*1450*/  SHF.L.U32 R16, R148, 0x10, RZ ;  /* 0x0000001094107819 */ /* 0x000fe200000006ff */
[----:B------:R-:W-:Y:S01]  /*1460*/  FADD R148, R68, 1 ;  /* 0x3f80000044947421 */ /* 0x000fe20000000000 */
[----:B------:R-:W-:Y:S01]  /*1470*/  PRMT R8, R192, 0x7632, R8 ;  /* 0x00007632c0087816 */ /* 0x000fe20000000008 */
[----:B------:R-:W-:Y:S01]  /*1480*/  FADD R210, R210, R161 ;  /* 0x000000a1d2d27221 */ /* 0x000fe20000000000 */
[----:B------:R-:W-:Y:S01]  /*1490*/  SHF.L.U32 R192, R192, 0x10, RZ ;  /* 0x00000010c0c07819 */ /* 0x000fe200000006ff */
[----:B------:R-:W-:Y:S01]  /*14a0*/  FMUL R186, R32, R167 ;  /* 0x000000a720ba7220 */ /* 0x000fe20000400000 */
[C---:B------:R-:W-:Y:S01]  /*14b0*/  PRMT R7, R149.reuse, 0x7632, R7 ;  /* 0x0000763295077816 */ /* 0x040fe20000000007 */
[----:B------:R-:W-:Y:S01]  /*14c0*/  FFMA R207, R188, R161, R151 ;  /* 0x000000a1bccf7223 */ /* 0x000fe20000000097 */
[----:B------:R-:W-:Y:S01]  /*14d0*/  SHF.L.U32 R18, R149, 0x10, RZ ;  /* 0x0000001095127819 */ /* 0x000fe200000006ff */
[----:B------:R-:W-:Y:S01]  /*14e0*/  FADD R149, R67, 1 ;  /* 0x3f80000043957421 */ /* 0x000fe20000000000 */
[----:B------:R-:W-:Y:S01]  /*14f0*/  PRMT R4, R146, 0x7632, R4 ;  /* 0x0000763292047816 */ /* 0x000fe20000000004 */
[----:B------:R-:W-:Y:S01]  /*1500*/  FMUL R151, R148, R19 ;  /* 0x0000001394977220 */ /* 0x000fe20000400000 */
[----:B------:R-:W-:Y:S01]  /*1510*/  SHF.L.U32 R15, R146, 0x10, RZ ;  /* 0x00000010920f7819 */ /* 0x000fe200000006ff */
[----:B------:R-:W-:Y:S01]  /*1520*/  FADD R146, R56, 1 ;  /* 0x3f80000038927421 */ /* 0x000fe20000000000 */
[----:B------:R-:W-:Y:S01]  /*1530*/  SHF.L.U32 R199, R199, 0x10, RZ ;  /* 0x00000010c7c77819 */ /* 0x000fe200000006ff */
[----:B------:R-:W-:Y:S01]  /*1540*/  FADD R209, R210, R157 ;  /* 0x0000009dd2d17221 */ /* 0x000fe20000000000 */
[----:B------:R-:W-:Y:S01]  /*1550*/  FMUL R189, R32, R189 ;  /* 0x000000bd20bd7220 */ /* 0x000fe20000400000 */
[----:B------:R-:W-:Y:S01]  /*1560*/  FFMA R148, R186, R157, R207 ;  /* 0x0000009dba947223 */ /* 0x000fe200000000cf */
[----:B------:R-:W-:Y:S01]  /*1570*/  FMUL R150, R149, R192 ;  /* 0x000000c095967220 */ /* 0x000fe20000400000 */
[----:B------:R-:W-:Y:S01]  /*1580*/  FMUL R149, R146, R199 ;  /* 0x000000c792957220 */ /* 0x000fe20000400000 */
[----:B------:R-:W-:Y:S01]  /*1590*/  FADD R146, R209, R160 ;  /* 0x000000a0d1927221 */ /* 0x000fe20000000000 */
[C---:B------:R-:W-:Y:S01]  /*15a0*/  PRMT R5, R147.reuse, 0x7632, R5 ;  /* 0x0000763293057816 */ /* 0x040fe20000000005 */
[----:B------:R-:W-:Y:S01]  /*15b0*/  FMUL R184, R32, R169 ;  /* 0x000000a920b87220 */ /* 0x000fe20000400000 */
[----:B------:R-:W-:Y:S01]  /*15c0*/  SHF.L.U32 R17, R147, 0x10, RZ ;  /* 0x0000001093117819 */ /* 0x000fe200000006ff */
[----:B------:R-:W-:Y:S01]  /*15d0*/  FFMA R207, R189, R160, R148 ;  /* 0x000000a0bdcf7223 */ /* 0x000fe20000000094 */
[----:B------:R-:W-:Y:S01]  /*15e0*/  FADD R147, R66, 1 ;  /* 0x3f80000042937421 */ /* 0x000fe20000000000 */
[----:B------:R-:W-:Y:S01]  /*15f0*/  FADD R30, R54, 1 ;  /* 0x3f800000361e7421 */ /* 0x000fe20000000000 */
[----:B------:R-:W-:Y:S01]  /*1600*/  FADD R209, R146, R149 ;  /* 0x0000009592d17221 */ /* 0x000fe20000000000 */
[----:B------:R-:W-:Y:S01]  /*1610*/  FMUL R187, R32, R187 ;  /* 0x000000bb20bb7220 */ /* 0x000fe20000400000 */
[----:B------:R-:W-:Y:S01]  /*1620*/  FFMA R146, R184, R149, R207 ;  /* 0x00000095b8927223 */ /* 0x000fe200000000cf */
[----:B------:R-:W-:Y:S01]  /*1630*/  FMUL R148, R147, R18 ;  /* 0x0000001293947220 */ /* 0x000fe20000400000 */
[----:B------:R-:W-:Y:S01]  /*1640*/  FMUL R147, R30, R13 ;  /* 0x0000000d1e937220 */ /* 0x000fe20000400000 */
[----:B------:R-:W-:Y:S01]  /*1650*/  FADD R30, R209, R156 ;  /* 0x0000009cd11e7221 */ /* 0x000fe20000000000 */
[----:B------:R-:W-:Y:S01]  /*1660*/  FMUL R182, R32, R171 ;  /* 0x000000ab20b67220 */ /* 0x000fe20000400000 */
[----:B------:R-:W-:Y:S01]  /*1670*/  FFMA R207, R187, R156, R146 ;  /* 0x0000009cbbcf7223 */ /* 0x000fe20000000092 */
[----:B------:R-:W-:Y:S01]  /*1680*/  FADD R31, R65, 1 ;  /* 0x3f800000411f7421 */ /* 0x000fe20000000000 */
[----:B------:R-:W-:Y:S01]  /*1690*/  SHF.L.U32 R14, R14, 0x10, RZ ;  /* 0x000000100e0e7819 */ /* 0x000fe200000006ff */
[----:B------:R-:W-:Y:S01]  /*16a0*/  FADD R29, R52, 1 ;  /* 0x3f800000341d7421 */ /* 0x000fe20000000000 */
[----:B------:R-:W-:Y:S01]  /*16b0*/  FADD R28, R64, 1 ;  /* 0x3f800000401c7421 */ /* 0x000fe20000000000 */
[----:B------:R-:W-:Y:S01]  /*16c0*/  FADD R208, R30, R147 ;  /* 0x000000931ed07221 */ /* 0x000fe20000000000 */
[----:B------:R-:W-:Y:S01]  /*16d0*/  FMUL R180, R32, R173 ;  /* 0x000000ad20b47220 */ /* 0x000fe20000400000 */
[----:B------:R-:W-:Y:S01]  /*16e0*/  FFMA R207, R182, R147, R207 ;  /* 0x00000093b6cf7223 */ /* 0x000fe200000000cf */
[----:B------:R-:W-:Y:S01]  /*16f0*/  FMUL R146, R31, R16 ;  /* 0x000000101f927220 */ /* 0x000fe20000400000 */
[----:B------:R-:W-:Y:S01]  /*1700*/  FADD R26, R63, 1 ;  /* 0x3f8000003f1a7421 */ /* 0x000fe20000000000 */
[----:B------:R-:W-:Y:S01]  /*1710*/  FMUL R31, R28, R17 ;  /* 0x000000111c1f7220 */ /* 0x000fe20000400000 */
[----:B------:R-:W-:Y:S01]  /*1720*/  FMUL R30, R29, R14 ;  /* 0x0000000e1d1e7220 */ /* 0x000fe20000400000 */
[----:B------:R-:W-:Y:S01]  /*1730*/  FADD R209, R208, R155 ;  /* 0x0000009bd0d17221 */ /* 0x000fe20000000000 */
[----:B------:R-:W-:Y:S01]  /*1740*/  FMUL R185, R32, R185 ;  /* 0x000000b920b97220 */ /* 0x000fe20000400000 */
[----:B------:R-:W-:Y:S01]  /*1750*/  FFMA R28, R180, R155, R207 ;  /* 0x0000009bb41c7223 */ /* 0x000fe200000000cf */
[----:B------:R-:W-:Y:S01]  /*1760*/  SHF.L.U32 R12, R12, 0x10, RZ ;  /* 0x000000100c0c7819 */ /* 0x000fe200000006ff */
[----:B------:R-:W-:Y:S01]  /*1770*/  FADD R27, R50, 1 ;  /* 0x3f800000321b7421 */ /* 0x000fe20000000000 */
[----:B------:R-:W-:Y:S01]  /*1780*/  SHF.L.U32 R11, R11, 0x10, RZ ;  /* 0x000000100b0b7819 */ /* 0x000fe200000006ff */
[----:B------:R-:W-:Y:S01]  /*1790*/  FADD R24, R48, 1 ;  /* 0x3f80000030187421 */ /* 0x000fe20000000000 */
[----:B------:R-:W-:Y:S01]  /*17a0*/  FMUL R29, R26, R15 ;  /* 0x0000000f1a1d7220 */ /* 0x000fe20000400000 */
[----:B------:R-:W-:Y:S01]  /*17b0*/  FADD R209, R209, R30 ;  /* 0x0000001ed1d17221 */ /* 0x000fe20000000000 */
[----:B------:R-:W-:Y:S01]  /*17c0*/  FMUL R183, R32, R183 ;  /* 0x000000b720b77220 */ /* 0x000fe20000400000 */
[----:B------:R-:W-:Y:S01]  /*17d0*/  SHF.L.U32 R10, R10, 0x10, RZ ;  /* 0x000000100a0a7819 */ /* 0x000fe200000006ff */
[----:B------:R-:W-:Y:S01]  /*17e0*/  FFMA R26, R185, R30, R28 ;  /* 0x0000001eb91a7223 */ /* 0x000fe2000000001c */
[----:B------:R-:W-:Y:S01]  /*17f0*/  FADD R25, R46, 1 ;  /* 0x3f8000002e197421 */ /* 0x000fe20000000000 */
[----:B------:R-:W-:Y:S01]  /*1800*/  SHF.L.U32 R9, R9, 0x10, RZ ;  /* 0x0000001009097819 */ /* 0x000fe200000006ff */
[----:B------:R-:W-:Y:S01]  /*1810*/  FADD R22, R44, 1 ;  /* 0x3f8000002c167421 */ /* 0x000fe20000000000 */
[----:B------:R-:W-:Y:S01]  /*1820*/  FMUL R28, R27, R12 ;  /* 0x0000000c1b1c7220 */ /* 0x000fe20000400000 */
[----:B------:R-:W-:Y:S01]  /*1830*/  FMUL R27, R24, R11 ;  /* 0x0000000b181b7220 */ /* 0x000fe20000400000 */
[----:B------:R-:W-:Y:S01]  /*1840*/  FADD R209, R209, R154 ;  /* 0x0000009ad1d17221 */ /* 0x000fe20000000000 */
[----:B------:R-:W-:Y:S01]  /*1850*/  FMUL R181, R32, R181 ;  /* 0x000000b520b57220 */ /* 0x000fe20000400000 */
[----:B------:R-:W-:Y:S01]  /*1860*/  SHF.L.U32 R8, R8, 0x10, RZ ;  /* 0x0000001008087819 */ /* 0x000fe200000006ff */
[----:B------:R-:W-:Y:S01]  /*1870*/  FFMA R24, R183, R154, R26 ;  /* 0x0000009ab7187223 */ /* 0x000fe2000000001a */
[----:B------:R-:W-:Y:S01]  /*1880*/  FADD R23, R42, 1 ;  /* 0x3f8000002a177421 */ /* 0x000fe20000000000 */
[----:B------:R-:W-:Y:S01]  /*1890*/  SHF.L.U32 R7, R7, 0x10, RZ ;  /* 0x0000001007077819 */ /* 0x000fe200000006ff */
[----:B------:R-:W-:Y:S01]  /*18a0*/  FMUL R26, R25, R10 ;  /* 0x0000000a191a7220 */ /* 0x000fe20000400000 */
[----:B------:R-:W-:Y:S01]  /*18b0*/  FADD R20, R40, 1 ;  /* 0x3f80000028147421 */ /* 0x000fe20000000000 */
[----:B------:R-:W-:Y:S01]  /*18c0*/  FMUL R25, R22, R9 ;  /* 0x0000000916197220 */ /* 0x000fe20000400000 */
[----:B------:R-:W-:Y:S01]  /*18d0*/  FADD R22, R209, R28 ;  /* 0x0000001cd1167221 */ /* 0x000fe20000000000 */
[----:B------:R-:W-:Y:S01]  /*18e0*/  FMUL R178, R32, R175 ;  /* 0x000000af20b27220 */ /* 0x000fe20000400000 */
[----:B------:R-:W-:Y:S01]  /*18f0*/  FFMA R207, R181, R28, R24 ;  /* 0x0000001cb5cf7223 */ /* 0x000fe20000000018 */
[----:B------:R-:W-:Y:S01]  /*1900*/  SHF.L.U32 R6, R6, 0x10, RZ ;  /* 0x0000001006067819 */ /* 0x000fe200000006ff */
[----:B------:R-:W-:Y:S01]  /*1910*/  FMUL R24, R23, R8 ;  /* 0x0000000817187220 */ /* 0x000fe20000400000 */
[----:B------:R-:W-:Y:S01]  /*1920*/  FADD R21, R38, 1 ;  /* 0x3f80000026157421 */ /* 0x000fe20000000000 */
[----:B------:R-:W-:Y:S01]  /*1930*/  SHF.L.U32 R5, R5, 0x10, RZ ;  /* 0x0000001005057819 */ /* 0x000fe200000006ff */
[----:B------:R-:W-:Y:S01]  /*1940*/  FMUL R23, R20, R7 ;  /* 0x0000000714177220 */ /* 0x000fe20000400000 */
[----:B------:R-:W-:Y:S01]  /*1950*/  FADD R2, R36, 1 ;  /* 0x3f80000024027421 */ /* 0x000fe20000000000 */
[----:B------:R-:W-:Y:S01]  /*1960*/  FADD R20, R22, R153 ;  /* 0x0000009916147221 */ /* 0x000fe20000000000 */
[----:B------:R-:W-:Y:S01]  /*1970*/  FFMA R207, R178, R153, R207 ;  /* 0x00000099b2cf7223 */ /* 0x000fe200000000cf */
[----:B------:R-:W-:Y:S01]  /*1980*/  FMUL R22, R21, R6 ;  /* 0x0000000615167220 */ /* 0x000fe20000400000 */
[----:B------:R-:W-:Y:S01]  /*1990*/  FMUL R21, R2, R5 ;  /* 0x0000000502157220 */ /* 0x000fe20000400000 */
[----:B------:R-:W-:Y:S01]  /*19a0*/  FADD R209, R20, R27 ;  /* 0x0000001b14d17221 */ /* 0x000fe20000000000 */
[----:B------:R-:W-:Y:S01]  /*19b0*/  FMUL R179, R32, R179 ;  /* 0x000000b320b37220 */ /* 0x000fe20000400000 */
[----:B------:R-:W-:Y:S01]  /*19c0*/  FFMA R2, R176, R27, R207 ;  /* 0x0000001bb0027223 */ /* 0x000fe200000000cf */
[----:B------:R-:W-:Y:S01]  /*19d0*/  SHF.L.U32 R4, R4, 0x10, RZ ;  /* 0x0000001004047819 */ /* 0x000fe200000006ff */
[----:B------:R-:W-:Y:S01]  /*19e0*/  FADD R3, R34, 1 ;  /* 0x3f80000022037421 */ /* 0x000fe20000000000 */
[----:B------:R-:W-:Y:S01]  /*19f0*/  FADD R209, R209, R152 ;  /* 0x00000098d1d17221 */ /* 0x000fe20000000000 */
[----:B------:R-:W-:Y:S01]  /*1a00*/  FFMA R2, R179, R152, R2 ;  /* 0x00000098b3027223 */ /* 0x000fe20000000002 */
[C---:B------:R-:W-:Y:S01]  /*1a10*/  FMUL R174, R32.reuse, R211 ;  /* 0x000000d320ae7220 */ /* 0x040fe20000400000 */
[----:B------:R-:W-:Y:S01]  /*1a20*/  FMUL R20, R3, R4 ;  /* 0x0000000403147220 */ /* 0x000fe20000400000 */
        /* <DEDUP_REMOVED lines=11> */
[C---:B------:R-:W-:Y:S01]  /*1ae0*/  FMUL R169, R32.reuse, R223 ;  /* 0x000000df20a97220 */ /* 0x040fe20000400000 */
        /* <DEDUP_REMOVED lines=51> */
[C---:B------:R-:W-:Y:S01]  /*1e20*/  FFMA R2, R165.reuse, R20, R2 ;  /* 0x00000014a5027223 */ /* 0x040fe20000000002 */
[----:B------:R-:W-:Y:S01]  /*1e30*/  FMUL R208, R164, R15 ;  /* 0x0000000fa4d07220 */ /* 0x000fe20000400000 */
[----:B------:R-:W-:Y:S01]  /*1e40*/  FMUL R207, R165, R4 ;  /* 0x00000004a5cf7220 */ /* 0x000fe20000400000 */
[----:B------:R-:W-:Y:S06]  /*1e50*/  BRA `(.L_x_3407) ;  /* 0x0000000c00f07947 */ /* 0x000fec0003800000 */
.L_x_3406:
[----:B-----5:R-:W-:Y:S01]  /*1e60*/  PRMT R205, R206, 0x7632, R205 ;  /* 0x00007632cecd7816 */ /* 0x020fe200000000cd */
[--C-:B------:R-:W-:Y:S01]  /*1e70*/  FADD R161, R10, -R152.reuse ;  /* 0x800000980aa17221 */ /* 0x100fe20000000000 */
[----:B------:R-:W-:Y:S01]  /*1e80*/  SHF.L.U32 R206, R206, 0x10, RZ ;  /* 0x00000010cece7819 */ /* 0x000fe200000006ff */
[----:B------:R-:W-:Y:S01]  /*1e90*/  FADD R189, R14, -R152 ;  /* 0x800000980ebd7221 */ /* 0x000fe20000000000 */
[C---:B------:R-:W-:Y:S01]  /*1ea0*/  PRMT R203, R201.reuse, 0x7632, R203 ;  /* 0x00007632c9cb7816 */ /* 0x040fe200000000cb */
[----:B------:R-:W-:Y:S01]  /*1eb0*/  FADD R163, RZ, R77 ;  /* 0x0000004dffa37221 */ /* 0x000fe20000000000 */
[----:B------:R-:W-:Y:S01]  /*1ec0*/  SHF.L.U32 R201, R201, 0x10, RZ ;  /* 0x00000010c9c97819 */ /* 0x000fe200000006ff */
[----:B------:R-:W-:Y:S01]  /*1ed0*/  FADD R156, RZ, R75 ;  /* 0x0000004bff9c7221 */ /* 0x000fe20000000000 */
[C---:B------:R-:W-:Y:S01]  /*1ee0*/  PRMT R208, R198.reuse, 0x7632, R208 ;  /* 0x00007632c6d07816 */ /* 0x040fe200000000d0 */
[----:B------:R-:W-:Y:S01]  /*1ef0*/  FADD R155, RZ, R73 ;  /* 0x00000049ff9b7221 */ /* 0x000fe20000000000 */
[----:B------:R-:W-:Y:S01]  /*1f00*/  SHF.L.U32 R198, R198, 0x10, RZ ;  /* 0x00000010c6c67819 */ /* 0x000fe200000006ff */
[----:B------:R-:W-:Y:S01]  /*1f10*/  FADD R159, R3, -R152 ;  /* 0x80000098039f7221 */ /* 0x000fe20000000000 */
[C---:B------:R-:W-:Y:S01]  /*1f20*/  PRMT R14, R197.reuse, 0x7632, R14 ;  /* 0x00007632c50e7816 */ /* 0x040fe2000000000e */
[----:B------:R-:W-:Y:S01]  /*1f30*/  FADD R158, RZ, R72 ;  /* 0x00000048ff9e7221 */ /* 0x000fe20000000000 */
[----:B------:R-:W-:Y:S01]  /*1f40*/  PRMT R199, R200, 0x7632, R199 ;  /* 0x00007632c8c77816 */ /* 0x000fe200000000c7 */
[----:B------:R-:W-:Y:S01]  /*1f50*/  FADD R221, R12, -R152 ;  /* 0x800000980cdd7221 */ /* 0x000fe20000000000 */
[----:B------:R-:W-:Y:S01]  /*1f60*/  SHF.L.U32 R197, R197, 0x10, RZ ;  /* 0x00000010c5c57819 */ /* 0x000fe200000006ff */
[----:B------:R-:W-:Y:S01]  /*1f70*/  FADD R154, RZ, R62 ;  /* 0x0000003eff9a7221 */ /* 0x000fe20000000000 */
[----:B------:R-:W-:Y:S01]  /*1f80*/  SHF.L.U32 R200, R200, 0x10, RZ ;  /* 0x00000010c8c87819 */ /* 0x000fe200000006ff */
[----:B------:R-:W-:Y:S01]  /*1f90*/  FADD R153, RZ, R74 ;  /* 0x0000004aff997221 */ /* 0x000fe20000000000 */
[----:B------:R-:W-:Y:S01]  /*1fa0*/  SHF.L.U32 R205, R205, 0x10, RZ ;  /* 0x00000010cdcd7819 */ /* 0x000fe200000006ff */
[----:B------:R-:W-:Y:S01]  /*1fb0*/  FMUL R188, R32, R161 ;  /* 0x000000a120bc7220 */ /* 0x000fe20000400000 */
[----:B------:R-:W-:Y:S01]  /*1fc0*/  FMUL R163, R206, R163 ;  /* 0x000000a3cea37220 */ /* 0x000fe20000400000 */
[----:B------:R-:W-:Y:S01]  /*1fd0*/  PRMT R204, R202, 0x7632, R204 ;  /* 0x00007632cacc7816 */ /* 0x000fe200000000cc */
[----:B------:R-:W-:Y:S01]  /*1fe0*/  FMUL R161, R201, R156 ;  /* 0x0000009cc9a17220 */ /* 0x000fe20000400000 */
[----:B------:R-:W-:Y:S01]  /*1ff0*/  PRMT R12, R196, 0x7632, R12 ;  /* 0x00007632c40c7816 */ /* 0x000fe2000000000c */
[----:B------:R-:W-:Y:S01]  /*2000*/  FADD R223, R13, -R152 ;  /* 0x800000980ddf7221 */ /* 0x000fe20000000000 */
[----:B------:R-:W-:Y:S01]  /*2010*/  SHF.L.U32 R202, R202, 0x10, RZ ;  /* 0x00000010caca7819 */ /* 0x000fe200000006ff */
[----:B------:R-:W-:Y:S01]  /*2020*/  FMUL R156, R198, R155 ;  /* 0x0000009bc69c7220 */ /* 0x000fe20000400000 */
[----:B------:R-:W-:Y:S01]  /*2030*/  SHF.L.U32 R196, R196, 0x10, RZ ;  /* 0x00000010c4c47819 */ /* 0x000fe200000006ff */
[----:B------:R-:W-:Y:S01]  /*2040*/  FADD R13, RZ, R76 ;  /* 0x0000004cff0d7221 */ /* 0x000fe20000000000 */
[----:B------:R-:W-:Y:S01]  /*2050*/  FADD R207, RZ, R71 ;  /* 0x00000047ffcf7221 */ /* 0x000fe20000000000 */
[----:B------:R-:W-:Y:S01]  /*2060*/  FMUL R190, R32, R159 ;  /* 0x0000009f20be7220 */ /* 0x000fe20000400000 */
[----:B------:R-:W-:Y:S01]  /*2070*/  FMUL R155, R197, R158 ;  /* 0x0000009ec59b7220 */ /* 0x000fe20000400000 */
[----:B------:R-:W-:Y:S01]  /*2080*/  FMUL R160, R200, R153 ;  /* 0x00000099c8a07220 */ /* 0x000fe20000400000 */
[----:B------:R-:W-:Y:S01]  /*2090*/  FMUL R159, R205, R154 ;  /* 0x0000009acd9f7220 */ /* 0x000fe20000400000 */
[----:B------:R-:W-:Y:S01]  /*20a0*/  FADD R158, RZ, R163 ;  /* 0x000000a3ff9e7221 */ /* 0x000fe20000000000 */
[--C-:B------:R-:W-:Y:S01]  /*20b0*/  FADD R193, R4, -R152.reuse ;  /* 0x8000009804c17221 */ /* 0x100fe20000000000 */
[----:B------:R-:W-:Y:S01]  /*20c0*/  FFMA R153, R0, R163, RZ ;  /* 0x000000a300997223 */ /* 0x000fe200000000ff */
[----:B------:R-:W-:Y:S01]  /*20d0*/  SHF.L.U32 R204, R204, 0x10, RZ ;  /* 0x00000010cccc7819 */ /* 0x000fe200000006ff */
[----:B------:R-:W-:Y:S01]  /*20e0*/  FMUL R162, R202, R13 ;  /* 0x0000000dcaa27220 */ /* 0x000fe20000400000 */
[----:B------:R-:W-:Y:S01]  /*20f0*/  FMUL R154, R196, R207 ;  /* 0x000000cfc49a7220 */ /* 0x000fe20000400000 */
[----:B------:R-:W-:Y:S01]  /*2100*/  FADD R165, R11, -R152 ;  /* 0x800000980ba57221 */ /* 0x000fe20000000000 */
[----:B------:R-:W-:Y:S01]  /*2110*/  FADD R157, RZ, R60 ;  /* 0x0000003cff9d7221 */ /* 0x000fe20000000000 */
[----:B------:R-:W-:Y:S01]  /*2120*/  SHF.L.U32 R13, R208, 0x10, RZ ;  /* 0x00000010d00d7819 */ /* 0x000fe200000006ff */
[----:B------:R-:W-:Y:S01]  /*2130*/  FADD R207, R158, R159 ;  /* 0x0000009f9ecf7221 */ /* 0x000fe20000000000 */
[--C-:B------:R-:W-:Y:S01]  /*2140*/  FADD R191, R5, -R152.reuse ;  /* 0x8000009805bf7221 */ /* 0x100fe20000000000 */
        /* <DEDUP_REMOVED lines=25> */
[----:B------:R-:W-:Y:S01]  /*22e0*/  FADD R152, RZ, R70 ;  /* 0x00000046ff987221 */ /* 0x000fe20000000000 */
[C---:B------:R-:W-:Y:S01]  /*22f0*/  PRMT R10, R194.reuse, 0x7632, R10 ;  /* 0x00007632c20a7816 */ /* 0x040fe2000000000a */
[----:B------:R-:W-:Y:S01]  /*2300*/  FADD R151, RZ, R69 ;  /* 0x00000045ff977221 */ /* 0x000fe20000000000 */
[----:B------:R-:W-:Y:S01]  /*2310*/  SHF.L.U32 R194, R194, 0x10, RZ ;  /* 0x00000010c2c27819 */ /* 0x000fe200000006ff */
[----:B------:R-:W-:Y:S01]  /*2320*/  FMUL R158, R204, R157 ;  /* 0x0000009dcc9e7220 */ /* 0x000fe20000400000 */
[----:B------:R-:W-:Y:S01]  /*2330*/  FADD R207, R207, R162 ;  /* 0x000000a2cfcf7221 */ /* 0x000fe20000000000 */
[----:B------:R-:W-:Y:S01]  /*2340*/  FMUL R191, R32, R191 ;  /* 0x000000bf20bf7220 */ /* 0x000fe20000400000 */
[----:B------:R-:W-:Y:S01]  /*2350*/  FFMA R208, R193, R162, R208 ;  /* 0x000000a2c1d07223 */ /* 0x000fe200000000d0 */
[C---:B------:R-:W-:Y:S01]  /*2360*/  PRMT R9, R150.reuse, 0x7632, R9 ;  /* 0x0000763296097816 */ /* 0x040fe20000000009 */
[----:B------:R-:W-:Y:S01]  /*2370*/  FMUL R153, R195, R152 ;  /* 0x00000098c3997220 */ /* 0x000fe20000400000 */
[----:B------:R-:W-:Y:S01]  /*2380*/  SHF.L.U32 R19, R150, 0x10, RZ ;  /* 0x0000001096137819 */ /* 0x000fe200000006ff */
[----:B------:R-:W-:Y:S01]  /*2390*/  FADD R150, RZ, R58 ;  /* 0x0000003aff967221 */ /* 0x000fe20000000000 */
[----:B------:R-:W-:Y:S01]  /*23a0*/  SHF.L.U32 R203, R203, 0x10, RZ ;  /* 0x00000010cbcb7819 */ /* 0x000fe200000006ff */
[----:B------:R-:W-:Y:S01]  /*23b0*/  FMUL R152, R194, R151 ;  /* 0x00000097c2987220 */ /* 0x000fe20000400000 */
[----:B------:R-:W-:Y:S01]  /*23c0*/  FADD R210, R207, R158 ;  /* 0x0000009ecfd27221 */ /* 0x000fe20000000000 */
[----:B------:R-:W-:Y:S01]  /*23d0*/  FFMA R151, R191, R158, R208 ;  /* 0x0000009ebf977223 */ /* 0x000fe200000000d0 */
[C---:B------:R-:W-:Y:S01]  /*23e0*/  PRMT R6, R148.reuse, 0x7632, R6 ;  /* 0x0000763294067816 */ /* 0x040fe20000000006 */
[----:B------:R-:W-:Y:S01]  /*23f0*/  FMUL R157, R203, R150 ;  /* 0x00000096cb9d7220 */ /* 0x000fe20000400000 */
[----:B------:R-:W-:Y:S01]  /*2400*/  SHF.L.U32 R16, R148, 0x10, RZ ;  /* 0x0000001094107819 */ /* 0x000fe200000006ff */
[----:B------:R-:W-:Y:S01]  /*2410*/  FADD R148, RZ, R68 ;  /* 0x00000044ff947221 */ /* 0x000fe20000000000 */
[----:B------:R-:W-:Y:S01]  /*2420*/  PRMT R8, R192, 0x7632, R8 ;  /* 0x00007632c0087816 */ /* 0x000fe20000000008 */
[----:B------:R-:W-:Y:S01]  /*2430*/  FADD R210, R210, R161 ;  /* 0x000000a1d2d27221 */ /* 0x000fe20000000000 */
[----:B------:R-:W-:Y:S01]  /*2440*/  SHF.L.U32 R192, R192, 0x10, RZ ;  /* 0x00000010c0c07819 */ /* 0x000fe200000006ff */
[----:B------:R-:W-:Y:S01]  /*2450*/  FMUL R186, R32, R165 ;  /* 0x000000a520ba7220 */ /* 0x000fe20000400000 */
[C---:B------:R-:W-:Y:S01]  /*2460*/  PRMT R7, R149.reuse, 0x7632, R7 ;  /* 0x0000763295077816 */ /* 0x040fe20000000007 */
[----:B------:R-:W-:Y:S01]  /*2470*/  FFMA R207, R188, R161, R151 ;  /* 0x000000a1bccf7223 */ /* 0x000fe20000000097 */
[----:B------:R-:W-:Y:S01]  /*2480*/  SHF.L.U32 R18, R149, 0x10, RZ ;  /* 0x0000001095127819 */ /* 0x000fe200000006ff */
[----:B------:R-:W-:Y:S01]  /*2490*/  FADD R149, RZ, R67 ;  /* 0x00000043ff957221 */ /* 0x000fe20000000000 */
[----:B------:R-:W-:Y:S01]  /*24a0*/  PRMT R4, R146, 0x7632, R4 ;  /* 0x0000763292047816 */ /* 0x000fe20000000004 */
[----:B------:R-:W-:Y:S01]  /*24b0*/  FMUL R174, R32, R209 ;  /* 0x000000d120ae7220 */ /* 0x000fe20000400000 */
[----:B------:R-:W-:Y:S01]  /*24c0*/  SHF.L.U32 R15, R146, 0x10, RZ ;  /* 0x00000010920f7819 */ /* 0x000fe200000006ff */
[----:B------:R-:W-:Y:S01]  /*24d0*/  FADD R146, RZ, R56 ;  /* 0x00000038ff927221 */ /* 0x000fe20000000000 */
[----:B------:R-:W-:Y:S01]  /*24e0*/  SHF.L.U32 R199, R199, 0x10, RZ ;  /* 0x00000010c7c77819 */ /* 0x000fe200000006ff */
[----:B------:R-:W-:Y:S01]  /*24f0*/  FMUL R151, R19, R148 ;  /* 0x0000009413977220 */ /* 0x000fe20000400000 */
        /* <DEDUP_REMOVED lines=10> */
[----:B------:R-:W-:Y:S01]  /*25a0*/  FADD R147, RZ, R66 ;  /* 0x00000042ff937221 */ /* 0x000fe20000000000 */
[----:B------:R-:W-:Y:S01]  /*25b0*/  FADD R30, RZ, R54 ;  /* 0x00000036ff1e7221 */ /* 0x000fe20000000000 */
        /* <DEDUP_REMOVED lines=8> */
[----:B------:R-:W-:Y:S01]  /*2640*/  FADD R31, RZ, R65 ;  /* 0x00000041ff1f7221 */ /* 0x000fe20000000000 */
[----:B------:R-:W-:Y:S01]  /*2650*/  SHF.L.U32 R14, R14, 0x10, RZ ;  /* 0x000000100e0e7819 */ /* 0x000fe200000006ff */
[----:B------:R-:W-:Y:S01]  /*2660*/  FADD R29, RZ, R52 ;  /* 0x00000034ff1d7221 */ /* 0x000fe20000000000 */
[----:B------:R-:W-:Y:S01]  /*2670*/  FADD R28, RZ, R64 ;  /* 0x00000040ff1c7221 */ /* 0x000fe20000000000 */
[----:B------:R-:W-:Y:S01]  /*2680*/  FADD R208, R30, R147 ;  /* 0x000000931ed07221 */ /* 0x000fe20000000000 */
[----:B------:R-:W-:Y:S01]  /*2690*/  FMUL R180, R32, R171 ;  /* 0x000000ab20b47220 */ /* 0x000fe20000400000 */
[----:B------:R-:W-:Y:S01]  /*26a0*/  FFMA R207, R182, R147, R207 ;  /* 0x00000093b6cf7223 */ /* 0x000fe200000000cf */
[----:B------:R-:W-:Y:S01]  /*26b0*/  FMUL R146, R16, R31 ;  /* 0x0000001f10927220 */ /* 0x000fe20000400000 */
[----:B------:R-:W-:Y:S01]  /*26c0*/  FADD R26, RZ, R63 ;  /* 0x0000003fff1a7221 */ /* 0x000fe20000000000 */
[----:B------:R-:W-:Y:S01]  /*26d0*/  FMUL R31, R17, R28 ;  /* 0x0000001c111f7220 */ /* 0x000fe20000400000 */
[----:B------:R-:W-:Y:S01]  /*26e0*/  FMUL R30, R14, R29 ;  /* 0x0000001d0e1e7220 */ /* 0x000fe20000400000 */
[----:B------:R-:W-:Y:S01]  /*26f0*/  FADD R209, R208, R155 ;  /* 0x0000009bd0d17221 */ /* 0x000fe20000000000 */
[----:B------:R-:W-:Y:S01]  /*2700*/  FMUL R185, R32, R185 ;  /* 0x000000b920b97220 */ /* 0x000fe20000400000 */
[----:B------:R-:W-:Y:S01]  /*2710*/  FFMA R28, R180, R155, R207 ;  /* 0x0000009bb41c7223 */ /* 0x000fe200000000cf */
[----:B------:R-:W-:Y:S01]  /*2720*/  SHF.L.U32 R12, R12, 0x10, RZ ;  /* 0x000000100c0c7819 */ /* 0x000fe200000006ff */
[----:B------:R-:W-:Y:S01]  /*2730*/  FADD R27, RZ, R50 ;  /* 0x00000032ff1b7221 */ /* 0x000fe20000000000 */
[----:B------:R-:W-:Y:S01]  /*2740*/  SHF.L.U32 R11, R11, 0x10, RZ ;  /* 0x000000100b0b7819 */ /* 0x000fe200000006ff */
[----:B------:R-:W-:Y:S01]  /*2750*/  FADD R24, RZ, R48 ;  /* 0x00000030ff187221 */ /* 0x000fe20000000000 */
[----:B------:R-:W-:Y:S01]  /*2760*/  FMUL R29, R15, R26 ;  /* 0x0000001a0f1d7220 */ /* 0x000fe20000400000 */
[----:B------:R-:W-:Y:S01]  /*2770*/  FADD R209, R209, R30 ;  /* 0x0000001ed1d17221 */ /* 0x000fe20000000000 */
[----:B------:R-:W-:Y:S01]  /*2780*/  FMUL R183, R32, R183 ;  /* 0x000000b720b77220 */ /* 0x000fe20000400000 */
[----:B------:R-:W-:Y:S01]  /*2790*/  SHF.L.U32 R10, R10, 0x10, RZ ;  /* 0x000000100a0a7819 */ /* 0x000fe200000006ff */
[----:B------:R-:W-:Y:S01]  /*27a0*/  FFMA R26, R185, R30, R28 ;  /* 0x0000001eb91a7223 */ /* 0x000fe2000000001c */
[----:B------:R-:W-:Y:S01]  /*27b0*/  FADD R25, RZ, R46 ;  /* 0x0000002eff197221 */ /* 0x000fe20000000000 */
[----:B------:R-:W-:Y:S01]  /*27c0*/  SHF.L.U32 R9, R9, 0x10, RZ ;  /* 0x0000001009097819 */ /* 0x000fe200000006ff */
[----:B------:R-:W-:Y:S01]  /*27d0*/  FADD R22, RZ, R44 ;  /* 0x0000002cff167221 */ /* 0x000fe20000000000 */
[----:B------:R-:W-:Y:S01]  /*27e0*/  FMUL R28, R12, R27 ;  /* 0x0000001b0c1c7220 */ /* 0x000fe20000400000 */
[----:B------:R-:W-:Y:S01]  /*27f0*/  FMUL R27, R11, R24 ;  /* 0x000000180b1b7220 */ /* 0x000fe20000400000 */
[----:B------:R-:W-:Y:S01]  /*2800*/  FADD R209, R209, R154 ;  /* 0x0000009ad1d17221 */ /* 0x000fe20000000000 */
[----:B------:R-:W-:Y:S01]  /*2810*/  FMUL R181, R32, R181 ;  /* 0x000000b520b57220 */ /* 0x000fe20000400000 */
[----:B------:R-:W-:Y:S01]  /*2820*/  SHF.L.U32 R8, R8, 0x10, RZ ;  /* 0x0000001008087819 */ /* 0x000fe200000006ff */
[----:B------:R-:W-:Y:S01]  /*2830*/  FFMA R24, R183, R154, R26 ;  /* 0x0000009ab7187223 */ /* 0x000fe2000000001a */
[----:B------:R-:W-:Y:S01]  /*2840*/  FADD R23, RZ, R42 ;  /* 0x0000002aff177221 */ /* 0x000fe20000000000 */
[----:B------:R-:W-:Y:S01]  /*2850*/  SHF.L.U32 R7, R7, 0x10, RZ ;  /* 0x0000001007077819 */ /* 0x000fe200000006ff */
[----:B------:R-:W-:Y:S01]  /*2860*/  FMUL R26, R10, R25 ;  /* 0x000000190a1a7220 */ /* 0x000fe20000400000 */
[----:B------:R-:W-:Y:S01]  /*2870*/  FADD R20, RZ, R40 ;  /* 0x00000028ff147221 */ /* 0x000fe20000000000 */
[----:B------:R-:W-:Y:S01]  /*2880*/  FMUL R25, R9, R22 ;  /* 0x0000001609197220 */ /* 0x000fe20000400000 */
[----:B------:R-:W-:Y:S01]  /*2890*/  FADD R22, R209, R28 ;  /* 0x0000001cd1167221 */ /* 0x000fe20000000000 */
[----:B------:R-:W-:Y:S01]  /*28a0*/  FMUL R178, R32, R173 ;  /* 0x000000ad20b27220 */ /* 0x000fe20000400000 */
[----:B------:R-:W-:Y:S01]  /*28b0*/  FFMA R207, R181, R28, R24 ;  /* 0x0000001cb5cf7223 */ /* 0x000fe20000000018 */
[----:B------:R-:W-:Y:S01]  /*28c0*/  SHF.L.U32 R6, R6, 0x10, RZ ;  /* 0x0000001006067819 */ /* 0x000fe200000006ff */
[----:B------:R-:W-:Y:S01]  /*28d0*/  FMUL R24, R8, R23 ;  /* 0x0000001708187220 */ /* 0x000fe20000400000 */
[----:B------:R-:W-:Y:S01]  /*28e0*/  FADD R21, RZ, R38 ;  /* 0x00000026ff157221 */ /* 0x000fe20000000000 */
[----:B------:R-:W-:Y:S01]  /*28f0*/  SHF.L.U32 R5, R5, 0x10, RZ ;  /* 0x0000001005057819 */ /* 0x000fe200000006ff */
[----:B------:R-:W-:Y:S01]  /*2900*/  FMUL R23, R7, R20 ;  /* 0x0000001407177220 */ /* 0x000fe20000400000 */
        /* <DEDUP_REMOVED lines=9> */
[----:B------:R-:W-:Y:S01]  /*29a0*/  SHF.L.U32 R4, R4, 0x10, RZ ;  /* 0x0000001004047819 */ /* 0x000fe200000006ff */
[----:B------:R-:W-:Y:S01]  /*29b0*/  FADD R3, RZ, R34 ;  /* 0x00000022ff037221 */ /* 0x000fe20000000000 */
[----:B------:R-:W-:Y:S01]  /*29c0*/  FADD R209, R209, R152 ;  /* 0x00000098d1d17221 */ /* 0x000fe20000000000 */
[----:B------:R-:W-:Y:S01]  /*29d0*/  FMUL R177, R32, R177 ;  /* 0x000000b120b17220 */ /* 0x000fe20000400000 */
[----:B------:R-:W-:Y:S01]  /*29e0*/  FFMA R2, R179, R152, R2 ;  /* 0x00000098b3027223 */ /* 0x000fe20000000002 */
[----:B------:R-:W-:Y:S01]  /*29f0*/  FMUL R20, R4, R3 ;  /* 0x0000000304147220 */ /* 0x000fe20000400000 */
[----:B------:R-:W-:Y:S01]  /*2a00*/  FADD R208, R209, R26 ;  /* 0x0000001ad1d07221 */ /* 0x000fe20000000000 */
[C---:B------:R-:W-:Y:S01]  /*2a10*/  FMUL R172, R32.reuse, R211 ;  /* 0x000000d320ac7220 */ /* 0x040fe20000400000 */
[----:B------:R-:W-:Y:S01]  /*2a20*/  FFMA R3, R177, R26, R2 ;  /* 0x0000001ab1037223 */ /* 0x000fe20000000002 */
[----:B------:R-:W-:Y:S01]  /*2a30*/  FMUL R175, R32, R213 ;  /* 0x000000d520af7220 */ /* 0x000fe20000400000 */
[----:B------:R-:W-:Y:S01]  /*2a40*/  FADD R208, R208, R151 ;  /* 0x00000097d0d07221 */ /* 0x000fe20000000000 */
[----:B------:R-:W-:Y:S01]  /*2a50*/  FMUL R173, R32, R215 ;  /* 0x000000d720ad7220 */ /* 0x000fe20000400000 */
[----:B------:R-:W-:Y:S01]  /*2a60*/  FFMA R3, R174, R151, R3 ;  /* 0x00000097ae037223 */ /* 0x000fe20000000003 */
[----:B------:R-:W-:Y:S01]  /*2a70*/  FMUL R171, R32, R217 ;  /* 0x000000d920ab7220 */ /* 0x000fe20000400000 */
[----:B------:R-:W-:Y:S01]  /*2a80*/  FADD R207, R208, R25 ;  /* 0x00000019d0cf7221 */ /* 0x000fe20000000000 */
[----:B------:R-:W-:Y:S01]  /*2a90*/  FMUL R170, R32, R219 ;  /* 0x000000db20aa7220 */ /* 0x000fe20000400000 */
[----:B------:R-:W-:Y:S01]  /*2aa0*/  FFMA R2, R172, R25, R3 ;  /* 0x00000019ac027223 */ /* 0x000fe20000000003 */
[C---:B------:R-:W-:Y:S01]  /*2ab0*/  FMUL R169, R32.reuse, R221 ;  /* 0x000000dd20a97220 */ /* 0x040fe20000400000 */
[----:B------:R-:W-:Y:S01]  /*2ac0*/  FADD R207, R207, R150 ;  /* 0x00000096cfcf7221 */ /* 0x000fe20000000000 */
[C---:B------:R-:W-:Y:S01]  /*2ad0*/  FMUL R167, R32.reuse, R223 ;  /* 0x000000df20a77220 */ /* 0x040fe20000400000 */
[----:B------:R-:W-:Y:S01]  /*2ae0*/  FFMA R2, R175, R150, R2 ;  /* 0x00000096af027223 */ /* 0x000fe20000000002 */
[C---:B------:R-:W-:Y:S01]  /*2af0*/  FMUL R168, R32.reuse, R225 ;  /* 0x000000e120a87220 */ /* 0x040fe20000400000 */
[----:B------:R-:W-:Y:S01]  /*2b00*/  FADD R207, R207, R24 ;  /* 0x00000018cfcf7221 */ /* 0x000fe20000000000 */
[C---:B------:R-:W-:Y:S01]  /*2b10*/  FMUL R166, R32.reuse, R227 ;  /* 0x000000e320a67220 */ /* 0x040fe20000400000 */
[----:B------:R-:W-:Y:S01]  /*2b20*/  FFMA R2, R173, R24, R2 ;  /* 0x00000018ad027223 */ /* 0x000fe20000000002 */
[C---:B------:R-:W-:Y:S01]  /*2b30*/  FMUL R164, R32.reuse, R229 ;  /* 0x000000e520a47220 */ /* 0x040fe20000400000 */
[----:B------:R-:W-:Y:S01]  /*2b40*/  FADD R208, R207, R148 ;  /* 0x00000094cfd07221 */ /* 0x000fe20000000000 */
[----:B------:R-:W-:Y:S01]  /*2b50*/  FMUL R165, R32, R231 ;  /* 0x000000e720a57220 */ /* 0x000fe20000400000 */
        /* <DEDUP_REMOVED lines=43> */
[----:B------:R-:W-:-:S07]  /*2e10*/  FMUL R207, R165, R4 ;  /* 0x00000004a5cf7220 */ /* 0x000fce0000400000 */
.L_x_3407:
[----:B------:R-:W-:Y:S01]  /*2e20*/  LOP3.LUT P0, RZ, R144, 0xff, RZ, 0xc0, !PT ;  /* 0x000000ff90ff7812 */ /* 0x000fe2000780c0ff */
[----:B------:R-:W-:Y:S01]  /*2e30*/  FADD R130, R7, R130 ;  /* 0x0000008207827221 */ /* 0x000fe20000000000 */
[----:B------:R-:W-:Y:S01]  /*2e40*/  SHF.R.U32.HI R7, RZ, 0x5, R145 ;  /* 0x00000005ff077819 */ /* 0x000fe20000011691 */
[----:B------:R-:W-:Y:S01]  /*2e50*/  FADD R132, R6, R132 ;  /* 0x0000008406847221 */ /* 0x000fe20000000000 */
[----:B------:R-:W-:Y:S01]  /*2e60*/  UMOV UR4, 0xffffffff ;  /* 0xffffffff00047882 */ /* 0x000fe20000000000 */
[----:B------:R-:W-:Y:S01]  /*2e70*/  FADD R78, R217, R78 ;  /* 0x0000004ed94e7221 */ /* 0x000fe20000000000 */
[----:B------:R-:W-:Y:S01]  /*2e80*/  LOP3.LUT R6, R7, 0x7fffff8, RZ, 0xc0, !PT ;  /* 0x07fffff807067812 */ /* 0x000fe200078ec0ff */
        /* <DEDUP_REMOVED lines=53> */
[----:B------:R-:W-:Y:S01]  /*31e0*/  ISETP.NE.AND P2, PT, R140, RZ, PT ;  /* 0x000000ff8c00720c */ /* 0x000fe20003f45270 */
[----:B------:R-:W-:Y:S01]  /*31f0*/  FADD R134, R5, R134 ;  /* 0x0000008605867221 */ /* 0x000fe20000000000 */
[----:B------:R-:W-:Y:S01]  /*3200*/  FADD R135, R17, R135 ;  /* 0x0000008711877221 */ /* 0x000fe20000000000 */
[----:B------:R-:W-:Y:S01]  /*3210*/  FADD R136, R4, R136 ;  /* 0x0000008804887221 */ /* 0x000fe20000000000 */
[----:B------:R-:W-:Y:S01]  /*3220*/  FADD R137, R15, R137 ;  /* 0x000000890f897221 */ /* 0x000fe20000000000 */
[----:B------:R-:W-:Y:S01]  /*3230*/  @!P0 IADD3 R6, R6, 0x8, RZ ;  /* 0x0000000806068810 */ /* 0x000fe20007ffe0ff */
[----:B------:R-:W-:Y:S07]  /*3240*/  BRA.DIV UR4, `(.L_x_3408) ;  /* 0x0000001a04387947 */ /* 0x000fee000b800000 */
        /* <DEDUP_REMOVED lines=18> */
.L_x_3424:
        /* <DEDUP_REMOVED lines=53> */
.L_x_3410:
[----:B------:R-:W-:Y:S05]  /*36c0*/  BSYNC B0 ;  /* 0x0000000000007941 */ /* 0x000fea0003800000 */
.L_x_3409:
        /* <DEDUP_REMOVED lines=19> */
.L_x_3412:
[----:B------:R-:W2:Y:S04]  /*3800*/  LDG.E.STRONG.GPU R4, desc[UR6][R2.64] ;  /* 0x0000000602047981 */ /* 0x000ea8000c1ef900 */
[----:B--2---:R-:W-:Y:S01]  /*3810*/  CCTL.IVALL ;  /* 0x00000000ff00798f */ /* 0x004fe20002000000 */
[----:B------:R-:W-:Y:S05]  /*3820*/  YIELD ;  /* 0x0000000000007946 */ /* 0x000fea0003800000 */
[----:B------:R-:W-:-:S13]  /*3830*/  ISETP.NE.AND P1, PT, R4, R7, PT ;  /* 0x000000070400720c */ /* 0x000fda0003f25270 */
[----:B------:R-:W-:Y:S05]  /*3840*/  @P1 BRA `(.L_x_3412) ;  /* 0xfffffffc00ec1947 */ /* 0x000fea000383ffff */
.L_x_3411:
        /* <DEDUP_REMOVED lines=13> */
[----:B------:R-:W-:Y:S02]  /*3920*/  IADD3 R138, R138, 0x1, RZ ;  /* 0x000000018a8a7810 */ /* 0x000fe40007ffe0ff */
[----:B------:R-:W-:Y:S02]  /*3930*/  SEL R144, RZ, 0x1, P0 ;  /* 0x00000001ff907807 */ /* 0x000fe40000000000 */
        /* <DEDUP_REMOVED lines=21> */
[----:B------:R-:W-:Y:S01]  /*3a90*/  FMUL R6, R5, 3.2552085031056776643e-05 ;  /* 0x3808888905067820 */ /* 0x000fe20000400000 */
[----:B------:R-:W0:Y:S01]  /*3aa0*/  LDC.64 R2, c[0x0][0x278] ;  /* 0x00009e00ff027b82 */ /* 0x000e220000000a00 */
[----:B------:R-:W-:-:S04]  /*3ab0*/  FMUL R5, R4, 3.2552085031056776643e-05 ;  /* 0x3808888904057820 */ /* 0x000fc80000400000 */
        /* <DEDUP_REMOVED lines=45> */
[C---:B------:R-:W-:Y:S01]  /*3d90*/  FMUL R147, R32.reuse, R159 ;  /* 0x0000009f20937220 */ /* 0x040fe20000400000 */
[----:B------:R-:W-:Y:S01]  /*3da0*/  FMUL R146, R32, R163 ;  /* 0x000000a320927220 */ /* 0x000fe20000400000 */
[----:B------:R-:W-:Y:S01]  /*3db0*/  FADD R169, -R180, R155 ;  /* 0x0000009bb4a97221 */ /* 0x000fe20000000100 */
[----:B------:R-:W-:Y:S01]  /*3dc0*/  FADD R185, -R185, R30 ;  /* 0x0000001eb9b97221 */ /* 0x000fe20000000100 */
[----:B------:R-:W-:Y:S01]  /*3dd0*/  FADD R175, -R174, R151 ;  /* 0x00000097aeaf7221 */ /* 0x000fe20000000100 */
[----:B------:R-:W-:Y:S01]  /*3de0*/  FADD R199, -R9, R24 ;  /* 0x0000001809c77221 */ /* 0x000fe20000000100 */
[----:B------:R-:W-:-:S04]  /*3df0*/  IMAD.WIDE.U32 R6, R59, 0x8, R2 ;  /* 0x000000083b067825 */ /* 0x000fc800078e0002 */
        /* <DEDUP_REMOVED lines=10> */
[----:B------:R-:W-:-:S04]  /*3ea0*/  IMAD.WIDE.U32 R10, R55, 0x8, R2 ;  /* 0x00000008370a7825 */ /* 0x000fc800078e0002 */
[C---:B------:R-:W-:Y:S01]  /*3eb0*/  FMUL R153, R32.reuse, R165 ;  /* 0x000000a520997220 */ /* 0x040fe20000400000 */
[----:B------:R-:W-:Y:S01]  /*3ec0*/  FMUL R152, R32, R189 ;  /* 0x000000bd20987220 */ /* 0x000fe20000400000 */
[----:B------:R-:W-:Y:S01]  /*3ed0*/  FADD R177, -R177, R26 ;  /* 0x0000001ab1b17221 */ /* 0x000fe20000000100 */
[----:B------:R-:W-:Y:S01]  /*3ee0*/  FADD R207, -R15, R22 ;  /* 0x000000160fcf7221 */ /* 0x000fe20000000100 */
[----:B------:R-:W-:-:S04]  /*3ef0*/  IMAD.WIDE.U32 R12, R53, 0x8, R2 ;  /* 0x00000008350c7825 */ /* 0x000fc800078e0002 */
[C---:B------:R-:W-:Y:S01]  /*3f00*/  FMUL R155, R32.reuse, R167 ;  /* 0x000000a7209b7220 */ /* 0x040fe20000400000 */
[----:B------:R-:W-:Y:S01]  /*3f10*/  FMUL R154, R32, R187 ;  /* 0x000000bb209a7220 */ /* 0x000fe20000400000 */
[----:B------:R-:W-:Y:S01]  /*3f20*/  FADD R195, -R172, R25 ;  /* 0x00000019acc37221 */ /* 0x000fe20000000100 */
[--C-:B------:R-:W-:Y:S01]  /*3f30*/  IMAD.WIDE.U32 R14, R51, 0x8, R2.reuse ;  /* 0x00000008330e7825 */ /* 0x100fe200078e0002 */
[----:B------:R0:W-:Y:S03]  /*3f40*/  STG.E.64 desc[UR6][R4.64], R146 ;  /* 0x0000009204007986 */ /* 0x0001e6000c101b06 */
[C---:B------:R-:W-:Y:S01]  /*3f50*/  FMUL R157, R32.reuse, R185 ;  /* 0x000000b9209d7220 */ /* 0x040fe20000400000 */
[C---:B------:R-:W-:Y:S01]  /*3f60*/  FMUL R156, R32.reuse, R169 ;  /* 0x000000a9209c7220 */ /* 0x040fe20000400000 */
[----:B------:R-:W-:Y:S01]  /*3f70*/  IMAD.WIDE.U32 R16, R49, 0x8, R2 ;  /* 0x0000000831107825 */ /* 0x000fe200078e0002 */
[----:B------:R1:W-:Y:S03]  /*3f80*/  STG.E.64 desc[UR6][R6.64], R148 ;  /* 0x0000009406007986 */ /* 0x0003e6000c101b06 */
[C---:B------:R-:W-:Y:S01]  /*3f90*/  FMUL R159, R32.reuse, R181 ;  /* 0x000000b5209f7220 */ /* 0x040fe20000400000 */
[----:B------:R-:W-:Y:S01]  /*3fa0*/  FMUL R158, R32, R183 ;  /* 0x000000b7209e7220 */ /* 0x000fe20000400000 */
[----:B------:R-:W-:Y:S01]  /*3fb0*/  FADD R203, -R170, R23 ;  /* 0x00000017aacb7221 */ /* 0x000fe20000000100 */
[----:B------:R-:W-:Y:S01]  /*3fc0*/  FADD R211, -R166, R21 ;  /* 0x00000015a6d37221 */ /* 0x000fe20000000100 */
[--C-:B------:R-:W-:Y:S01]  /*3fd0*/  IMAD.WIDE.U32 R18, R47, 0x8, R2.reuse ;  /* 0x000000082f127825 */ /* 0x100fe200078e0002 */
[----:B------:R2:W-:Y:S03]  /*3fe0*/  STG.E.64 desc[UR6][R8.64], R150 ;  /* 0x0000009608007986 */ /* 0x0005e6000c101b06 */
[C---:B------:R-:W-:Y:S01]  /*3ff0*/  FMUL R161, R32.reuse, R173 ;  /* 0x000000ad20a17220 */ /* 0x040fe20000400000 */
[C---:B------:R-:W-:Y:S01]  /*4000*/  FMUL R160, R32.reuse, R171 ;  /* 0x000000ab20a07220 */ /* 0x040fe20000400000 */
[----:B------:R-:W-:Y:S01]  /*4010*/  IMAD.WIDE.U32 R20, R45, 0x8, R2 ;  /* 0x000000082d147825 */ /* 0x000fe200078e0002 */
[----:B------:R2:W-:Y:S03]  /*4020*/  STG.E.64 desc[UR6][R10.64], R152 ;  /* 0x000000980a007986 */ /* 0x0005e6000c101b06 */
[C---:B0-----:R-:W-:Y:S01]  /*4030*/  FMUL R5, R32.reuse, R177 ;  /* 0x000000b120057220 */ /* 0x041fe20000400000 */
[----:B------:R-:W-:Y:S01]  /*4040*/  FMUL R4, R32, R179 ;  /* 0x000000b320047220 */ /* 0x000fe20000400000 */
[----:B------:R-:W-:Y:S01]  /*4050*/  FADD R209, -R168, R31 ;  /* 0x0000001fa8d17221 */ /* 0x000fe20000000100 */
[----:B------:R-:W-:Y:S01]  /*4060*/  IMAD.WIDE.U32 R22, R43, 0x8, R2 ;  /* 0x000000082b167825 */ /* 0x000fe200078e0002 */
[----:B------:R2:W-:Y:S03]  /*4070*/  STG.E.64 desc[UR6][R12.64], R154 ;  /* 0x0000009a0c007986 */ /* 0x0005e6000c101b06 */
[C---:B-1----:R-:W-:Y:S01]  /*4080*/  FMUL R7, R32.reuse, R195 ;  /* 0x000000c320077220 */ /* 0x042fe20000400000 */
[----:B------:R-:W-:Y:S01]  /*4090*/  FMUL R6, R32, R175 ;  /* 0x000000af20067220 */ /* 0x000fe20000400000 */
[----:B------:R-:W-:Y:S01]  /*40a0*/  FADD R213, -R164, R29 ;  /* 0x0000001da4d57221 */ /* 0x000fe20000000100 */
[--C-:B------:R-:W-:Y:S01]  /*40b0*/  IMAD.WIDE.U32 R24, R41, 0x8, R2.reuse ;  /* 0x0000000829187825 */ /* 0x100fe200078e0002 */
[----:B------:R2:W-:Y:S03]  /*40c0*/  STG.E.64 desc[UR6][R14.64], R156 ;  /* 0x0000009c0e007986 */ /* 0x0005e6000c101b06 */
[C---:B------:R-:W-:Y:S01]  /*40d0*/  FMUL R199, R32.reuse, R199 ;  /* 0x000000c720c77220 */ /* 0x040fe20000400000 */
[C---:B------:R-:W-:Y:S01]  /*40e0*/  FMUL R198, R32.reuse, R197 ;  /* 0x000000c520c67220 */ /* 0x040fe20000400000 */
        /* <DEDUP_REMOVED lines=16> */
[----:B------:R2:W-:Y:S04]  /*41f0*/  STG.E.64 desc[UR6][R24.64], R198 ;  /* 0x000000c618007986 */ /* 0x0005e8000c101b06 */
[----:B------:R2:W-:Y:S04]  /*4200*/  STG.E.64 desc[UR6][R26.64], R202 ;  /* 0x000000ca1a007986 */ /* 0x0005e8000c101b06 */
[----:B------:R2:W-:Y:S04]  /*4210*/  STG.E.64 desc[UR6][R28.64], R206 ;  /* 0x000000ce1c007986 */ /* 0x0005e8000c101b06 */
[----:B------:R2:W-:Y:S04]  /*4220*/  STG.E.64 desc[UR6][R30.64], R210 ;  /* 0x000000d21e007986 */ /* 0x0005e8000c101b06 */
[----:B------:R2:W-:Y:S01]  /*4230*/  STG.E.64 desc[UR6][R2.64], R214 ;  /* 0x000000d602007986 */ /* 0x0005e2000c101b06 */
[----:B------:R-:W-:Y:S05]  /*4240*/  @!P1 BRA `(.L_x_3413) ;  /* 0xffffffc4009c9947 */ /* 0x000fea000383ffff */
[----:B--2---:R-:W-:Y:S02]  /*4250*/  MOV R5, R80 ;  /* 0x0000005000057202 */ /* 0x004fe40000000f00 */
        /* <DEDUP_REMOVED lines=58> */
[----:B------:R-:W-:-:S07]  /*4600*/  MOV R80, R137 ;  /* 0x0000008900507202 */ /* 0x000fce0000000f00 */
.L_x_3405:
[----:B------:R-:W0:Y:S01]  /*4610*/  LDC.64 R76, c[0x0][0x268] ;  /* 0x00009a00ff4c7b82 */ /* 0x000e220000000a00 */
[----:B------:R-:W-:Y:S02]  /*4620*/  SHF.L.U32 R143, R143, 0x8, RZ ;  /* 0x000000088f8f7819 */ /* 0x000fe400000006ff */
[----:B------:R-:W-:-:S04]  /*4630*/  LOP3.LUT R0, R145, 0x1f, RZ, 0xc0, !PT ;  /* 0x0000001f91007812 */ /* 0x000fc800078ec0ff */
[----:B------:R-:W-:Y:S01]  /*4640*/  LOP3.LUT R0, R143, 0x300, R0, 0xe2, !PT ;  /* 0x000003008f007812 */ /* 0x000fe200078ee200 */
[----:B------:R-:W1:Y:S03]  /*4650*/  LDC.64 R78, c[0x0][0x270] ;  /* 0x00009c00ff4e7b82 */ /* 0x000e660000000a00 */
[----:B------:R-:W-:-:S05]  /*4660*/  LOP3.LUT R27, R0, 0xe0, R145, 0xf8, !PT ;  /* 0x000000e0001b7812 */ /* 0x000fca00078ef891 */
[----:B------:R-:W-:-:S05]  /*4670*/  IMAD R27, R192, 0x3c00, R27 ;  /* 0x00003c00c01b7824 */ /* 0x000fca00078e021b */
[C---:B------:R-:W-:Y:S02]  /*4680*/  IADD3 R31, R27.reuse, 0x400, RZ ;  /* 0x000004001b1f7810 */ /* 0x040fe40007ffe0ff */
[C---:B------:R-:W-:Y:S01]  /*4690*/  IADD3 R35, R27.reuse, 0x800, RZ ;  /* 0x000008001b237810 */ /* 0x040fe20007ffe0ff */
[C-C-:B0-----:R-:W-:Y:S01]  /*46a0*/  IMAD.WIDE.U32 R22, R27.reuse, 0x8, R76.reuse ;  /* 0x000000081b167825 */ /* 0x141fe200078e004c */
[C---:B------:R-:W-:Y:S02]  /*46b0*/  IADD3 R39, R27.reuse, 0xc00, RZ ;  /* 0x00000c001b277810 */ /* 0x040fe40007ffe0ff */
[----:B------:R-:W-:Y:S01]  /*46c0*/  IADD3 R43, R27, 0x1000, RZ ;  /* 0x000010001b2b7810 */ /* 0x000fe20007ffe0ff */
[--C-:B------:R-:W-:Y:S01]  /*46d0*/  IMAD.WIDE.U32 R28, R35, 0x8, R76.reuse ;  /* 0x00000008231c7825 */ /* 0x100fe200078e004c */
[----:B------:R1:W-:Y:S01]  /*46e0*/  STG.E.64 desc[UR6][R22.64], R24 ;  /* 0x0000001816007986 */ /* 0x0003e2000c101b06 */
[C---:B------:R-:W-:Y:S02]  /*46f0*/  IADD3 R47, R27.reuse, 0x1400, RZ ;  /* 0x000014001b2f7810 */ /* 0x040fe40007ffe0ff */
[----:B------:R-:W-:Y:S01]  /*4700*/  IADD3 R51, R27, 0x1800, RZ ;  /* 0x000018001b337810 */ /* 0x000fe20007ffe0ff */
[----:B------:R-:W-:Y:S01]  /*4710*/  IMAD.WIDE.U32 R32, R39, 0x8, R76 ;  /* 0x0000000827207825 */ /* 0x000fe200078e004c */
[----:B------:R-:W-:-:S02]  /*4720*/  IADD3 R55, R27, 0x1c00, RZ ;  /* 0x00001c001b377810 */ /* 0x000fc40007ffe0ff */
[----:B------:R-:W-:Y:S01]  /*4730*/  IADD3 R59, R27, 0x2000, RZ ;  /* 0x000020001b3b7810 */ /* 0x000fe20007ffe0ff */
[--C-:B------:R-:W-:Y:S01]  /*4740*/  IMAD.WIDE.U32 R36, R43, 0x8, R76.reuse ;  /* 0x000000082b247825 */ /* 0x100fe200078e004c */
[C---:B------:R-:W-:Y:S02]  /*4750*/  IADD3 R63, R27.reuse, 0x2400, RZ ;  /* 0x000024001b3f7810 */ /* 0x040fe40007ffe0ff */
[----:B------:R-:W-:Y:S01]  /*4760*/  IADD3 R67, R27, 0x2800, RZ ;  /* 0x000028001b437810 */ /* 0x000fe20007ffe0ff */
[----:B------:R-:W-:Y:S01]  /*4770*/  IMAD.WIDE.U32 R40, R47, 0x8, R76 ;  /* 0x000000082f287825 */ /* 0x000fe200078e004c */
[C---:B------:R-:W-:Y:S02]  /*4780*/  IADD3 R71, R27.reuse, 0x2c00, RZ ;  /* 0x00002c001b477810 */ /* 0x040fe40007ffe0ff */
[C---:B------:R-:W-:Y:S01]  /*4790*/  IADD3 R75, R27.reuse, 0x3000, RZ ;  /* 0x000030001b4b7810 */ /* 0x040fe20007ffe0ff */
[C---:B-1----:R-:W-:Y:S01]  /*47a0*/  IMAD.WIDE.U32 R22, R27.reuse, 0x8, R78 ;  /* 0x000000081b167825 */ /* 0x042fe200078e004e */
[----:B------:R-:W-:-:S02]  /*47b0*/  IADD3 R109, R27, 0x3400, RZ ;  /* 0x000034001b6d7810 */ /* 0x000fc40007ffe0ff */
[----:B------:R-:W-:Y:S01]  /*47c0*/  IADD3 R111, R27, 0x3800, RZ ;  /* 0x000038001b6f7810 */ /* 0x000fe20007ffe0ff */
[C---:B------:R-:W-:Y:S01]  /*47d0*/  IMAD.WIDE.U32 R24, R31.reuse, 0x8, R76 ;  /* 0x000000081f187825 */ /* 0x040fe200078e004c */
[----:B------:R-:W-:Y:S03]  /*47e0*/  STG.E.64 desc[UR6][R22.64], R2 ;  /* 0x0000000216007986 */ /* 0x000fe6000c101b06 */
[--C-:B------:R-:W-:Y:S01]  /*47f0*/  IMAD.WIDE.U32 R26, R31, 0x8, R78.reuse ;  /* 0x000000081f1a7825 */ /* 0x100fe200078e004e */
[----:B------:R-:W-:Y:S03]  /*4800*/  STG.E.64 desc[UR6][R24.64], R106 ;  /* 0x0000006a18007986 */ /* 0x000fe6000c101b06 */
[--C-:B------:R-:W-:Y:S01]  /*4810*/  IMAD.WIDE.U32 R30, R35, 0x8, R78.reuse ;  /* 0x00000008231e7825 */ /* 0x100fe200078e004e */
[----:B------:R-:W-:Y:S03]  /*4820*/  STG.E.64 desc[UR6][R26.64], R4 ;  /* 0x000000041a007986 */ /* 0x000fe6000c101b06 */
[--C-:B------:R-:W-:Y:S01]  /*4830*/  IMAD.WIDE.U32 R34, R39, 0x8, R78.reuse ;  /* 0x0000000827227825 */ /* 0x100fe200078e004e */
[----:B------:R-:W-:Y:S03]  /*4840*/  STG.E.64 desc[UR6][R28.64], R104 ;  /* 0x000000681c007986 */ /* 0x000fe6000c101b06 */
[--C-:B------:R-:W-:Y:S01]  /*4850*/  IMAD.WIDE.U32 R38, R43, 0x8, R78.reuse ;  /* 0x000000082b267825 */ /* 0x100fe200078e004e */
[----:B------:R-:W-:Y:S03]  /*4860*/  STG.E.64 desc[UR6][R30.64], R6 ;  /* 0x000000061e007986 */ /* 0x000fe6000c101b06 */
[----:B------:R-:W-:Y:S01]  /*4870*/  IMAD.WIDE.U32 R42, R47, 0x8, R78 ;  /* 0x000000082f2a7825 */ /* 0x000fe200078e004e */
[----:B------:R-:W-:Y:S03]  /*4880*/  STG.E.64 desc[UR6][R32.64], R102 ;  /* 0x0000006620007986 */ /* 0x000fe6000c101b06 */
[C---:B------:R-:W-:Y:S01]  /*4890*/  IMAD.WIDE.U32 R44, R51.reuse, 0x8, R76 ;  /* 0x00000008332c7825 */ /* 0x040fe200078e004c */
        /* <DEDUP_REMOVED lines=34> */
[----:B------:R-:W-:Y:S04]  /*4ac0*/  STG.E.64 desc[UR6][R68.64], R84 ;  /* 0x0000005444007986 */ /* 0x000fe8000c101b06 */
[----:B------:R-:W-:Y:S04]  /*4ad0*/  STG.E.64 desc[UR6][R70.64], R146 ;  /* 0x0000009246007986 */ /* 0x000fe8000c101b06 */
[----:B------:R-:W-:Y:S04]  /*4ae0*/  STG.E.64 desc[UR6][R72.64], R82 ;  /* 0x0000005248007986 */ /* 0x000fe8000c101b06 */
[----:B------:R-:W-:Y:S04]  /*4af0*/  STG.E.64 desc[UR6][R74.64], R140 ;  /* 0x0000008c4a007986 */ /* 0x000fe8000c101b06 */
[----:B------:R-:W-:Y:S04]  /*4b00*/  STG.E.64 desc[UR6][R76.64], R80 ;  /* 0x000000504c007986 */ /* 0x000fe8000c101b06 */
[----:B------:R-:W-:Y:S01]  /*4b10*/  STG.E.64 desc[UR6][R78.64], R138 ;  /* 0x0000008a4e007986 */ /* 0x000fe2000c101b06 */
[----:B------:R-:W-:Y:S05]  /*4b20*/  EXIT ;  /* 0x000000000000794d */ /* 0x000fea0003800000 */
.L_x_3408:
[----:B------:R-:W-:Y:S01]  /*4b30*/  HFMA2.MMA R14, -RZ, RZ, 0, 9.5367431640625e-07 ;  /* 0x00000010ff0e7435 */ /* 0x000fe200000001ff */
[----:B------:R-:W-:Y:S02]  /*4b40*/  MOV R15, R3 ;  /* 0x00000003000f7202 */ /* 0x000fe40000000f00 */
[----:B------:R-:W-:Y:S02]  /*4b50*/  MOV R17, 0x1f ;  /* 0x0000001f00117802 */ /* 0x000fe40000000f00 */
[----:B------:R-:W-:-:S07]  /*4b60*/  MOV R12, 0xffffffff ;  /* 0xffffffff000c7802 */ /* 0x000fce0000000f00 */
[----:B------:R-:W-:Y:S05]  /*4b70*/  WARPSYNC.COLLECTIVE R12, `(.L_x_3414) ;  /* 0x000000000c087348 */ /* 0x000fea0003c00000 */
[----:B------:R0:W1:Y:S02]  /*4b80*/  SHFL.DOWN P1, R13, R15, R14, R17 ;  /* 0x0800000e0f0d7389 */ /* 0x0000640000020011 */
[----:B01----:R-:W-:Y:S01]  /*4b90*/  ENDCOLLECTIVE ;  /* 0x000000000000791b */ /* 0x003fe20003800000 */
.L_x_3414:
[----:B------:R-:W-:Y:S02]  /*4ba0*/  MOV R15, R2 ;  /* 0x00000002000f7202 */ /* 0x000fe40000000f00 */
[----:B------:R-:W-:-:S07]  /*4bb0*/  MOV R4, R13 ;  /* 0x0000000d00047202 */ /* 0x000fce0000000f00 */
[----:B------:R-:W-:Y:S05]  /*4bc0*/  WARPSYNC.COLLECTIVE R12, `(.L_x_3415) ;  /* 0x000000000c087348 */ /* 0x000fea0003c00000 */
[----:B------:R0:W1:Y:S02]  /*4bd0*/  SHFL.DOWN P1, R13, R15, R14, R17 ;  /* 0x0800000e0f0d7389 */ /* 0x0000640000020011 */
[----:B01----:R-:W-:Y:S01]  /*4be0*/  ENDCOLLECTIVE ;  /* 0x000000000000791b */ /* 0x003fe20003800000 */
.L_x_3415:
[----:B------:R-:W-:Y:S01]  /*4bf0*/  FADD R4, R4, R3 ;  /* 0x0000000304047221 */ /* 0x000fe20000000000 */
[----:B------:R-:W-:-:S04]  /*4c00*/  HFMA2.MMA R14, -RZ, RZ, 0, 4.76837158203125e-07 ;  /* 0x00000008ff0e7435 */ /* 0x000fc800000001ff */
[----:B------:R-:W-:Y:S02]  /*4c10*/  MOV R15, R4 ;  /* 0x00000004000f7202 */ /* 0x000fe40000000f00 */
[----:B------:R-:W-:-:S07]  /*4c20*/  MOV R5, R13 ;  /* 0x0000000d00057202 */ /* 0x000fce0000000f00 */
[----:B------:R-:W-:Y:S05]  /*4c30*/  WARPSYNC.COLLECTIVE R12, `(.L_x_3416) ;  /* 0x000000000c087348 */ /* 0x000fea0003c00000 */
[----:B------:R0:W1:Y:S02]  /*4c40*/  SHFL.DOWN P1, R13, R15, R14, R17 ;  /* 0x0800000e0f0d7389 */ /* 0x0000640000020011 */
[----:B01----:R-:W-:Y:S01]  /*4c50*/  ENDCOLLECTIVE ;  /* 0x000000000000791b */ /* 0x003fe20003800000 */
.L_x_3416:
[----:B------:R-:W-:-:S05]  /*4c60*/  FADD R5, R5, R2 ;  /* 0x0000000205057221 */ /* 0x000fca0000000000 */
[----:B------:R-:W-:Y:S02]  /*4c70*/  MOV R15, R5 ;  /* 0x00000005000f7202 */ /* 0x000fe40000000f00 */
[----:B------:R-:W-:-:S07]  /*4c80*/  MOV R9, R13 ;  /* 0x0000000d00097202 */ /* 0x000fce0000000f00 */
[----:B------:R-:W-:Y:S05]  /*4c90*/  WARPSYNC.COLLECTIVE R12, `(.L_x_3417) ;  /* 0x000000000c087348 */ /* 0x000fea0003c00000 */
[----:B------:R0:W1:Y:S02]  /*4ca0*/  SHFL.DOWN P1, R13, R15, R14, R17 ;  /* 0x0800000e0f0d7389 */ /* 0x0000640000020011 */
[----:B01----:R-:W-:Y:S01]  /*4cb0*/  ENDCOLLECTIVE ;  /* 0x000000000000791b */ /* 0x003fe20003800000 */
.L_x_3417:
[----:B------:R-:W-:Y:S01]  /*4cc0*/  FADD R9, R4, R9 ;  /* 0x0000000904097221 */ /* 0x000fe20000000000 */
[----:B------:R-:W-:-:S04]  /*4cd0*/  HFMA2.MMA R14, -RZ, RZ, 0, 2.384185791015625e-07 ;  /* 0x00000004ff0e7435 */ /* 0x000fc800000001ff */
[----:B------:R-:W-:Y:S02]  /*4ce0*/  MOV R15, R9 ;  /* 0x00000009000f7202 */ /* 0x000fe40000000f00 */
[----:B------:R-:W-:-:S07]  /*4cf0*/  MOV R8, R13 ;  /* 0x0000000d00087202 */ /* 0x000fce0000000f00 */
[----:B------:R-:W-:Y:S05]  /*4d00*/  WARPSYNC.COLLECTIVE R12, `(.L_x_3418) ;  /* 0x000000000c087348 */ /* 0x000fea0003c00000 */
[----:B------:R0:W1:Y:S02]  /*4d10*/  SHFL.DOWN P1, R13, R15, R14, R17 ;  /* 0x0800000e0f0d7389 */ /* 0x0000640000020011 */
[----:B01----:R-:W-:Y:S01]  /*4d20*/  ENDCOLLECTIVE ;  /* 0x000000000000791b */ /* 0x003fe20003800000 */
.L_x_3418:
[----:B------:R-:W-:-:S05]  /*4d30*/  FADD R8, R5, R8 ;  /* 0x0000000805087221 */ /* 0x000fca0000000000 */
[----:B------:R-:W-:Y:S02]  /*4d40*/  MOV R15, R8 ;  /* 0x00000008000f7202 */ /* 0x000fe40000000f00 */
[----:B------:R-:W-:-:S07]  /*4d50*/  MOV R10, R13 ;  /* 0x0000000d000a7202 */ /* 0x000fce0000000f00 */
[----:B------:R-:W-:Y:S05]  /*4d60*/  WARPSYNC.COLLECTIVE R12, `(.L_x_3419) ;  /* 0x000000000c087348 */ /* 0x000fea0003c00000 */
[----:B------:R0:W1:Y:S02]  /*4d70*/  SHFL.DOWN P1, R13, R15, R14, R17 ;  /* 0x0800000e0f0d7389 */ /* 0x0000640000020011 */
[----:B01----:R-:W-:Y:S01]  /*4d80*/  ENDCOLLECTIVE ;  /* 0x000000000000791b */ /* 0x003fe20003800000 */
.L_x_3419:
[----:B------:R-:W-:Y:S01]  /*4d90*/  FADD R10, R9, R10 ;  /* 0x0000000a090a7221 */ /* 0x000fe20000000000 */
[----:B------:R-:W-:-:S04]  /*4da0*/  HFMA2.MMA R14, -RZ, RZ, 0, 1.1920928955078125e-07 ;  /* 0x00000002ff0e7435 */ /* 0x000fc800000001ff */
[----:B------:R-:W-:Y:S02]  /*4db0*/  MOV R15, R10 ;  /* 0x0000000a000f7202 */ /* 0x000fe40000000f00 */
[----:B------:R-:W-:-:S07]  /*4dc0*/  MOV R11, R13 ;  /* 0x0000000d000b7202 */ /* 0x000fce0000000f00 */
[----:B------:R-:W-:Y:S05]  /*4dd0*/  WARPSYNC.COLLECTIVE R12, `(.L_x_3420) ;  /* 0x000000000c087348 */ /* 0x000fea0003c00000 */
[----:B------:R0:W1:Y:S02]  /*4de0*/  SHFL.DOWN P1, R13, R15, R14, R17 ;  /* 0x0800000e0f0d7389 */ /* 0x0000640000020011 */
[----:B01----:R-:W-:Y:S01]  /*4df0*/  ENDCOLLECTIVE ;  /* 0x000000000000791b */ /* 0x003fe20003800000 */
.L_x_3420:
[----:B------:R-:W-:-:S05]  /*4e00*/  FADD R11, R8, R11 ;  /* 0x0000000b080b7221 */ /* 0x000fca0000000000 */
[----:B------:R-:W-:Y:S02]  /*4e10*/  MOV R15, R11 ;  /* 0x0000000b000f7202 */ /* 0x000fe40000000f00 */
[----:B------:R-:W-:-:S07]  /*4e20*/  MOV R3, R13 ;  /* 0x0000000d00037202 */ /* 0x000fce0000000f00 */
[----:B------:R-:W-:Y:S05]  /*4e30*/  WARPSYNC.COLLECTIVE R12, `(.L_x_3421) ;  /* 0x000000000c087348 */ /* 0x000fea0003c00000 */
[----:B------:R0:W1:Y:S02]  /*4e40*/  SHFL.DOWN P1, R13, R15, R14, R17 ;  /* 0x0800000e0f0d7389 */ /* 0x0000640000020011 */
[----:B01----:R-:W-:Y:S01]  /*4e50*/  ENDCOLLECTIVE ;  /* 0x000000000000791b */ /* 0x003fe20003800000 */
.L_x_3421:
[----:B------:R-:W-:Y:S01]  /*4e60*/  FADD R4, R10, R3 ;  /* 0x000000030a047221 */ /* 0x000fe20000000000 */
[----:B------:R-:W-:-:S04]  /*4e70*/  HFMA2.MMA R14, -RZ, RZ, 0, 5.9604644775390625e-08 ;  /* 0x00000001ff0e7435 */ /* 0x000fc800000001ff */
[----:B------:R-:W-:Y:S02]  /*4e80*/  MOV R15, R4 ;  /* 0x00000004000f7202 */ /* 0x000fe40000000f00 */
[----:B------:R-:W-:-:S07]  /*4e90*/  MOV R2, R13 ;  /* 0x0000000d00027202 */ /* 0x000fce0000000f00 */
[----:B------:R-:W-:Y:S05]  /*4ea0*/  WARPSYNC.COLLECTIVE R12, `(.L_x_3422) ;  /* 0x000000000c087348 */ /* 0x000fea0003c00000 */
[----:B------:R0:W1:Y:S02]  /*4eb0*/  SHFL.DOWN P1, R13, R15, R14, R17 ;  /* 0x0800000e0f0d7389 */ /* 0x0000640000020011 */
[----:B01----:R-:W-:Y:S01]  /*4ec0*/  ENDCOLLECTIVE ;  /* 0x000000000000791b */ /* 0x003fe20003800000 */
.L_x_3422:
[----:B------:R-:W-:-:S05]  /*4ed0*/  FADD R5, R11, R2 ;  /* 0x000000020b057221 */ /* 0x000fca0000000000 */
[----:B------:R-:W-:Y:S02]  /*4ee0*/  MOV R15, R5 ;  /* 0x00000005000f7202 */ /* 0x000fe40000000f00 */
[----:B------:R-:W-:-:S07]  /*4ef0*/  MOV R9, R13 ;  /* 0x0000000d00097202 */ /* 0x000fce0000000f00 */
[----:B------:R-:W-:Y:S05]  /*4f00*/  WARPSYNC.COLLECTIVE R12, `(.L_x_3423) ;  /* 0x000000000c087348 */ /* 0x000fea0003c00000 */
[----:B------:R0:W1:Y:S02]  /*4f10*/  SHFL.DOWN P1, R13, R15, R14, R17 ;  /* 0x0800000e0f0d7389 */ /* 0x0000640000020011 */
[----:B01----:R-:W-:Y:S01]  /*4f20*/  ENDCOLLECTIVE ;  /* 0x000000000000791b */ /* 0x003fe20003800000 */
.L_x_3423:
[----:B------:R-:W-:Y:S01]  /*4f30*/  MOV R8, R13 ;  /* 0x0000000d00087202 */ /* 0x000fe20000000f00 */
[----:B------:R-:W-:Y:S06]  /*4f40*/  BRA `(.L_x_3424) ;  /* 0xffffffe400087947 */ /* 0x000fec000383ffff */
.L_x_3425:
        /* <DEDUP_REMOVED lines=11> */
.L_x_7934:


//--------------------- .text._ZN18transformer_engine13normalization28ln_bwd_finalize_tuned_kernelINS0_22Kernel_traits_finalizeILj30720E13__nv_bfloat16S3_S3_fjLj1024ELj4ENS0_18Kernel_traits_baseILj30720ES3_S3_S3_fjLj1024EEEEEEEvNS0_20BackwardKernelParamsE --------------------------
	.section	.text._ZN18transformer_engine13normalization28ln_bwd_finalize_tuned_kernelINS0_22Kernel_traits_finalizeILj30720E13__nv_bfloat16S3_S3_fjLj1024ELj4ENS0_18Kernel_traits_baseILj30720ES3_S3_S3_fjLj1024EEEEEEEvNS0_20BackwardKernelParamsE,"ax",@progbits
	.align	128
        .global         _ZN18transformer_engine13normalization28ln_bwd_finalize_tuned_kernelINS0_22Kernel_traits_finalizeILj30720E13__nv_bfloat16S3_S3_fjLj1024ELj4ENS0_18Kernel_traits_baseILj30720ES3_S3_S3_fjLj1024EEEEEEEvNS0_20BackwardKernelParamsE
        .type           _ZN18transformer_engine13normalization28ln_bwd_finalize_tuned_kernelINS0_22Kernel_traits_finalizeILj30720E13__nv_bfloat16S3_S3_fjLj1024ELj4ENS0_18Kernel_traits_baseILj30720ES3_S3_S3_fjLj1024EEEEEEEvNS0_20BackwardKernelParamsE,@function
        .size           _ZN18transformer_engine13normalization28ln_bwd_finalize_tuned_kernelINS0_22Kernel_traits_finalizeILj30720E13__nv_bfloat16S3_S3_fjLj1024ELj4ENS0_18Kernel_traits_baseILj30720ES3_S3_S3_fjLj1024EEEEEEEvNS0_20BackwardKernelParamsE,(.L_x_7935 - _ZN18transformer_engine13normalization28ln_bwd_finalize_tuned_kernelINS0_22Kernel_traits_finalizeILj30720E13__nv_bfloat16S3_S3_fjLj1024ELj4ENS0_18Kernel_traits_baseILj30720ES3_S3_S3_fjLj1024EEEEEEEvNS0_20BackwardKernelParamsE)
        .other          _ZN18transformer_engine13normalization28ln_bwd_finalize_tuned_kernelINS0_22Kernel_traits_finalizeILj30720E13__nv_bfloat16S3_S3_fjLj1024ELj4ENS0_18Kernel_traits_baseILj30720ES3_S3_S3_fjLj1024EEEEEEEvNS0_20BackwardKernelParamsE,@"STO_CUDA_ENTRY STV_DEFAULT"
_ZN18transformer_engine13normalization28ln_bwd_finalize_tuned_kernelINS0_22Kernel_traits_finalizeILj30720E13__nv_bfloat16S3_S3_fjLj1024ELj4ENS0_18Kernel_traits_baseILj30720ES3_S3_S3_fjLj1024EEEEEEEvNS0_20BackwardKernelParamsE:
.text._ZN18transformer_engine13normalization28ln_bwd_finalize_tuned_kernelINS0_22Kernel_traits_finalizeILj30720E13__nv_bfloat16S3_S3_fjLj1024ELj4ENS0_18Kernel_traits_baseILj30720ES3_S3_S3_fjLj1024EEEEEEEvNS0_20BackwardKernelParamsE:
        /* <DEDUP_REMOVED lines=20> */
.L_x_3437:
        /* <DEDUP_REMOVED lines=28> */
.L_x_3430:
        /* <DEDUP_REMOVED lines=33> */
.L_x_3429:
[----:B------:R-:W-:Y:S05]  /*0510*/  BSYNC B1 ;  /* 0x0000000000017941 */ /* 0x000fea0003800000 */
.L_x_3428:
        /* <DEDUP_REMOVED lines=23> */
.L_x_3432:
[----:B------:R-:W-:Y:S05]  /*0690*/  BSYNC B1 ;  /* 0x0000000000017941 */ /* 0x000fea0003800000 */
.L_x_3431:
        /* <DEDUP_REMOVED lines=11> */
.L_x_3427:
[----:B------:R-:W-:Y:S05]  /*0750*/  BSYNC B0 ;  /* 0x0000000000007941 */ /* 0x000fea0003800000 */
.L_x_3426:
        /* <DEDUP_REMOVED lines=33> */
.L_x_3448:
[----:B------:R-:W-:Y:S01]  /*0970*/  @!P0 SHF.R.U32.HI R11, RZ, 0x3, R0 ;  /* 0x00000003ff0b8819 */ /* 0x000fe20000011600 */
[----:B--2---:R-:W-:Y:S01]  /*0980*/  FADD R13, R8, R13 ;  /* 0x0000000d080d7221 */ /* 0x004fe20000000000 */
[----:B-1----:R-:W-:Y:S02]  /*0990*/  FADD R9, R10, R9 ;  /* 0x000000090a097221 */ /* 0x002fe40000000000 */
[----:B0-----:R-:W-:-:S05]  /*09a0*/  @!P0 LOP3.LUT R8, R11, 0x1ffffffc, RZ, 0xc0, !PT ;  /* 0x1ffffffc0b088812 */ /* 0x001fca00078ec0ff */
[----:B------:R1:W-:Y:S04]  /*09b0*/  @!P0 STS [R8+UR4+0x2000], R13 ;  /* 0x0020000d08008988 */ /* 0x0003e80008000804 */
[----:B------:R1:W-:Y:S02]  /*09c0*/  @!P0 STS [R8+UR4+0x2080], R9 ;  /* 0x0020800908008988 */ /* 0x0003e40008000804 */
.L_x_3433:
        /* <DEDUP_REMOVED lines=18> */
.L_x_3436:
[----:B------:R-:W-:Y:S05]  /*0af0*/  BSYNC B0 ;  /* 0x0000000000007941 */ /* 0x000fea0003800000 */
.L_x_3435:
[C---:B------:R-:W-:Y:S02]  /*0b00*/  ISETP.GT.U32.AND P0, PT, R5.reuse, -0x7801, PT ;  /* 0xffff87ff0500780c */ /* 0x040fe40003f04070 */
[----:B------:R-:W-:Y:S02]  /*0b10*/  IADD3 R5, R5, 0x7800, RZ ;  /* 0x0000780005057810 */ /* 0x000fe40007ffe0ff */
[----:B------:R-:W-:-:S09]  /*0b20*/  IADD3 R6, R6, 0x3c00, RZ ;  /* 0x00003c0006067810 */ /* 0x000fd20007ffe0ff */
[----:B------:R-:W-:Y:S05]  /*0b30*/  @P0 BRA `(.L_x_3437) ;  /* 0xfffffff400800947 */ /* 0x000fea000383ffff */
[----:B------:R-:W-:Y:S05]  /*0b40*/  EXIT ;  /* 0x000000000000794d */ /* 0x000fea0003800000 */
.L_x_3434:
[----:B------:R-:W-:Y:S01]  /*0b50*/  HFMA2.MMA R18, -RZ, RZ, 0, 5.9604644775390625e-08 ;  /* 0x00000001ff127435 */ /* 0x000fe200000001ff */
[----:B0-----:R-:W-:Y:S01]  /*0b60*/  IMAD.MOV.U32 R19, RZ, RZ, R10 ;  /* 0x000000ffff137224 */ /* 0x001fe200078e000a */
[----:B------:R-:W-:Y:S02]  /*0b70*/  MOV R21, 0x1f ;  /* 0x0000001f00157802 */ /* 0x000fe40000000f00 */
[----:B------:R-:W-:-:S07]  /*0b80*/  MOV R16, 0xffffffff ;  /* 0xffffffff00107802 */ /* 0x000fce0000000f00 */
[----:B-12---:R-:W-:Y:S05]  /*0b90*/  WARPSYNC.COLLECTIVE R16, `(.L_x_3438) ;  /* 0x0000000010087348 */ /* 0x006fea0003c00000 */
[----:B------:R0:W3:Y:S02]  /*0ba0*/  SHFL.BFLY P1, R17, R19, R18, R21 ;  /* 0x0c00001213117389 */ /* 0x0000e40000020015 */
[----:B0123--:R-:W-:Y:S01]  /*0bb0*/  ENDCOLLECTIVE ;  /* 0x000000000000791b */ /* 0x00ffe20003800000 */
.L_x_3438:
[----:B------:R-:W-:Y:S01]  /*0bc0*/  HFMA2.MMA R18, -RZ, RZ, 0, 1.1920928955078125e-07 ;  /* 0x00000002ff127435 */ /* 0x000fe200000001ff */
[----:B------:R-:W-:-:S04]  /*0bd0*/  IMAD.MOV.U32 R9, RZ, RZ, R17 ;  /* 0x000000ffff097224 */ /* 0x000fc800078e0011 */
[----:B------:R-:W-:-:S05]  /*0be0*/  FADD R9, R10, R9 ;  /* 0x000000090a097221 */ /* 0x000fca0000000000 */
[----:B------:R-:W-:-:S07]  /*0bf0*/  MOV R19, R9 ;  /* 0x0000000900137202 */ /* 0x000fce0000000f00 */
[----:B------:R-:W-:Y:S05]  /*0c00*/  WARPSYNC.COLLECTIVE R16, `(.L_x_3439) ;  /* 0x0000000010087348 */ /* 0x000fea0003c00000 */
[----:B------:R0:W1:Y:S02]  /*0c10*/  SHFL.BFLY P1, R17, R19, R18, R21 ;  /* 0x0c00001213117389 */ /* 0x0000640000020015 */
[----:B01----:R-:W-:Y:S01]  /*0c20*/  ENDCOLLECTIVE ;  /* 0x000000000000791b */ /* 0x003fe20003800000 */
.L_x_3439:
[----:B------:R-:W-:Y:S01]  /*0c30*/  HFMA2.MMA R18, -RZ, RZ, 0, 2.384185791015625e-07 ;  /* 0x00000004ff127435 */ /* 0x000fe200000001ff */
[----:B------:R-:W-:-:S05]  /*0c40*/  MOV R12, R17 ;  /* 0x00000011000c7202 */ /* 0x000fca0000000f00 */
[----:B------:R-:W-:-:S04]  /*0c50*/  FADD R12, R9, R12 ;  /* 0x0000000c090c7221 */ /* 0x000fc80000000000 */
[----:B------:R-:W-:-:S07]  /*0c60*/  IMAD.MOV.U32 R19, RZ, RZ, R12 ;  /* 0x000000ffff137224 */ /* 0x000fce00078e000c */
[----:B------:R-:W-:Y:S05]  /*0c70*/  WARPSYNC.COLLECTIVE R16, `(.L_x_3440) ;  /* 0x0000000010087348 */ /* 0x000fea0003c00000 */
[----:B------:R0:W1:Y:S02]  /*0c80*/  SHFL.BFLY P1, R17, R19, R18, R21 ;  /* 0x0c00001213117389 */ /* 0x0000640000020015 */
[----:B01----:R-:W-:Y:S01]  /*0c90*/  ENDCOLLECTIVE ;  /* 0x000000000000791b */ /* 0x003fe20003800000 */
.L_x_3440:
[----:B------:R-:W-:Y:S01]  /*0ca0*/  IMAD.MOV.U32 R18, RZ, RZ, 0x8 ;  /* 0x00000008ff127424 */ /* 0x000fe200078e00ff */
[----:B------:R-:W-:-:S05]  /*0cb0*/  MOV R11, R17 ;  /* 0x00000011000b7202 */ /* 0x000fca0000000f00 */
[----:B------:R-:W-:-:S05]  /*0cc0*/  FADD R11, R12, R11 ;  /* 0x0000000b0c0b7221 */ /* 0x000fca0000000000 */
[----:B------:R-:W-:-:S07]  /*0cd0*/  MOV R19, R11 ;  /* 0x0000000b00137202 */ /* 0x000fce0000000f00 */
[----:B------:R-:W-:Y:S05]  /*0ce0*/  WARPSYNC.COLLECTIVE R16, `(.L_x_3441) ;  /* 0x0000000010087348 */ /* 0x000fea0003c00000 */
[----:B------:R0:W1:Y:S02]  /*0cf0*/  SHFL.BFLY P1, R17, R19, R18, R21 ;  /* 0x0c00001213117389 */ /* 0x0000640000020015 */
[----:B01----:R-:W-:Y:S01]  /*0d00*/  ENDCOLLECTIVE ;  /* 0x000000000000791b */ /* 0x003fe20003800000 */
.L_x_3441:
[----:B------:R-:W-:Y:S01]  /*0d10*/  HFMA2.MMA R18, -RZ, RZ, 0, 9.5367431640625e-07 ;  /* 0x00000010ff127435 */ /* 0x000fe200000001ff */
[----:B------:R-:W-:-:S05]  /*0d20*/  MOV R10, R17 ;  /* 0x00000011000a7202 */ /* 0x000fca0000000f00 */
[----:B------:R-:W-:-:S05]  /*0d30*/  FADD R10, R11, R10 ;  /* 0x0000000a0b0a7221 */ /* 0x000fca0000000000 */
[----:B------:R-:W-:-:S07]  /*0d40*/  MOV R19, R10 ;  /* 0x0000000a00137202 */ /* 0x000fce0000000f00 */
[----:B------:R-:W-:Y:S05]  /*0d50*/  WARPSYNC.COLLECTIVE R16, `(.L_x_3442) ;  /* 0x0000000010087348 */ /* 0x000fea0003c00000 */
[----:B------:R0:W1:Y:S02]  /*0d60*/  SHFL.BFLY P1, R17, R19, R18, R21 ;  /* 0x0c00001213117389 */ /* 0x0000640000020015 */
[----:B01----:R-:W-:Y:S01]  /*0d70*/  ENDCOLLECTIVE ;  /* 0x000000000000791b */ /* 0x003fe20003800000 */
.L_x_3442:
[----:B------:R-:W-:Y:S01]  /*0d80*/  HFMA2.MMA R18, -RZ, RZ, 0, 5.9604644775390625e-08 ;  /* 0x00000001ff127435 */ /* 0x000fe200000001ff */
[----:B------:R-:W-:Y:S01]  /*0d90*/  MOV R19, R8 ;  /* 0x0000000800137202 */ /* 0x000fe20000000f00 */
[----:B------:R-:W-:-:S09]  /*0da0*/  IMAD.MOV.U32 R9, RZ, RZ, R17 ;  /* 0x000000ffff097224 */ /* 0x000fd200078e0011 */
[----:B------:R-:W-:Y:S05]  /*0db0*/  WARPSYNC.COLLECTIVE R16, `(.L_x_3443) ;  /* 0x0000000010087348 */ /* 0x000fea0003c00000 */
[----:B------:R0:W1:Y:S02]  /*0dc0*/  SHFL.BFLY P1, R17, R19, R18, R21 ;  /* 0x0c00001213117389 */ /* 0x0000640000020015 */
[----:B01----:R-:W-:Y:S01]  /*0dd0*/  ENDCOLLECTIVE ;  /* 0x000000000000791b */ /* 0x003fe20003800000 */
.L_x_3443:
[----:B------:R-:W-:Y:S01]  /*0de0*/  HFMA2.MMA R18, -RZ, RZ, 0, 1.1920928955078125e-07 ;  /* 0x00000002ff127435 */ /* 0x000fe200000001ff */
[----:B------:R-:W-:-:S05]  /*0df0*/  MOV R11, R17 ;  /* 0x00000011000b7202 */ /* 0x000fca0000000f00 */
[----:B------:R-:W-:-:S04]  /*0e00*/  FADD R13, R8, R11 ;  /* 0x0000000b080d7221 */ /* 0x000fc80000000000 */
[----:B------:R-:W-:-:S07]  /*0e10*/  IMAD.MOV.U32 R19, RZ, RZ, R13 ;  /* 0x000000ffff137224 */ /* 0x000fce00078e000d */
[----:B------:R-:W-:Y:S05]  /*0e20*/  WARPSYNC.COLLECTIVE R16, `(.L_x_3444) ;  /* 0x0000000010087348 */ /* 0x000fea0003c00000 */
[----:B------:R0:W1:Y:S02]  /*0e30*/  SHFL.BFLY P1, R17, R19, R18, R21 ;  /* 0x0c00001213117389 */ /* 0x0000640000020015 */
[----:B01----:R-:W-:Y:S01]  /*0e40*/  ENDCOLLECTIVE ;  /* 0x000000000000791b */ /* 0x003fe20003800000 */
.L_x_3444:
[----:B------:R-:W-:Y:S01]  /*0e50*/  IMAD.MOV.U32 R18, RZ, RZ, 0x4 ;  /* 0x00000004ff127424 */ /* 0x000fe200078e00ff */
[----:B------:R-:W-:-:S05]  /*0e60*/  MOV R14, R17 ;  /* 0x00000011000e7202 */ /* 0x000fca0000000f00 */
[----:B------:R-:W-:-:S05]  /*0e70*/  FADD R14, R13, R14 ;  /* 0x0000000e0d0e7221 */ /* 0x000fca0000000000 */
[----:B------:R-:W-:-:S07]  /*0e80*/  MOV R19, R14 ;  /* 0x0000000e00137202 */ /* 0x000fce0000000f00 */
[----:B------:R-:W-:Y:S05]  /*0e90*/  WARPSYNC.COLLECTIVE R16, `(.L_x_3445) ;  /* 0x0000000010087348 */ /* 0x000fea0003c00000 */
[----:B------:R0:W1:Y:S02]  /*0ea0*/  SHFL.BFLY P1, R17, R19, R18, R21 ;  /* 0x0c00001213117389 */ /* 0x0000640000020015 */
[----:B01----:R-:W-:Y:S01]  /*0eb0*/  ENDCOLLECTIVE ;  /* 0x000000000000791b */ /* 0x003fe20003800000 */
.L_x_3445:
[----:B------:R-:W-:Y:S01]  /*0ec0*/  HFMA2.MMA R18, -RZ, RZ, 0, 4.76837158203125e-07 ;  /* 0x00000008ff127435 */ /* 0x000fe200000001ff */
[----:B------:R-:W-:-:S05]  /*0ed0*/  MOV R15, R17 ;  /* 0x00000011000f7202 */ /* 0x000fca0000000f00 */
[----:B------:R-:W-:-:S05]  /*0ee0*/  FADD R15, R14, R15 ;  /* 0x0000000f0e0f7221 */ /* 0x000fca0000000000 */
[----:B------:R-:W-:-:S07]  /*0ef0*/  MOV R19, R15 ;  /* 0x0000000f00137202 */ /* 0x000fce0000000f00 */
[----:B------:R-:W-:Y:S05]  /*0f00*/  WARPSYNC.COLLECTIVE R16, `(.L_x_3446) ;  /* 0x0000000010087348 */ /* 0x000fea0003c00000 */
[----:B------:R0:W1:Y:S02]  /*0f10*/  SHFL.BFLY P1, R17, R19, R18, R21 ;  /* 0x0c00001213117389 */ /* 0x0000640000020015 */
[----:B01----:R-:W-:Y:S01]  /*0f20*/  ENDCOLLECTIVE ;  /* 0x000000000000791b */ /* 0x003fe20003800000 */
.L_x_3446:
[----:B------:R-:W-:Y:S01]  /*0f30*/  HFMA2.MMA R18, -RZ, RZ, 0, 9.5367431640625e-07 ;  /* 0x00000010ff127435 */ /* 0x000fe200000001ff */
[----:B------:R-:W-:-:S04]  /*0f40*/  IMAD.MOV.U32 R8, RZ, RZ, R17 ;  /* 0x000000ffff087224 */ /* 0x000fc800078e0011 */
[----:B------:R-:W-:-:S05]  /*0f50*/  FADD R8, R15, R8 ;  /* 0x000000080f087221 */ /* 0x000fca0000000000 */
[----:B------:R-:W-:-:S07]  /*0f60*/  MOV R19, R8 ;  /* 0x0000000800137202 */ /* 0x000fce0000000f00 */
[----:B------:R-:W-:Y:S05]  /*0f70*/  WARPSYNC.COLLECTIVE R16, `(.L_x_3447) ;  /* 0x0000000010087348 */ /* 0x000fea0003c00000 */
[----:B------:R0:W1:Y:S02]  /*0f80*/  SHFL.BFLY P1, R17, R19, R18, R21 ;  /* 0x0c00001213117389 */ /* 0x0000640000020015 */
[----:B01----:R-:W-:Y:S01]  /*0f90*/  ENDCOLLECTIVE ;  /* 0x000000000000791b */ /* 0x003fe20003800000 */
.L_x_3447:
[----:B------:R-:W-:Y:S01]  /*0fa0*/  MOV R13, R17 ;  /* 0x00000011000d7202 */ /* 0x000fe20000000f00 */
[----:B------:R-:W-:Y:S06]  /*0fb0*/  BRA `(.L_x_3448) ;  /* 0xfffffff8006c7947 */ /* 0x000fec000383ffff */
.L_x_3449:
        /* <DEDUP_REMOVED lines=12> */
.L_x_7935:


//--------------------- .text._ZN18transformer_engine13normalization19ln_bwd_tuned_kernelINS0_13Kernel_traitsI13__nv_bfloat16S3_S3_fjLj30720ELj4ELj1ELj8ELj4ENS0_18Kernel_traits_baseILj30720ES3_S3_S3_fjLj256EEEEEEEvNS0_20BackwardKernelParamsE --------------------------
	.section	.text._ZN18transformer_engine13normalization19ln_bwd_tuned_kernelINS0_13Kernel_traitsI13__nv_bfloat16S3_S3_fjLj30720ELj4ELj1ELj8ELj4ENS0_18Kernel_traits_baseILj30720ES3_S3_S3_fjLj256EEEEEEEvNS0_20BackwardKernelParamsE,"ax",@progbits
	.align	128
        .global         _ZN18transformer_engine13normalization19ln_bwd_tuned_kernelINS0_13Kernel_traitsI13__nv_bfloat16S3_S3_fjLj30720ELj4ELj1ELj8ELj4ENS0_18Kernel_traits_baseILj30720ES3_S3_S3_fjLj256EEEEEEEvNS0_20BackwardKernelParamsE
        .type           _ZN18transformer_engine13normalization19ln_bwd_tuned_kernelINS0_13Kernel_traitsI13__nv_bfloat16S3_S3_fjLj30720ELj4ELj1ELj8ELj4ENS0_18Kernel_traits_baseILj30720ES3_S3_S3_fjLj256EEEEEEEvNS0_20BackwardKernelParamsE,@function
        .size           _ZN18transformer_engine13normalization19ln_bwd_tuned_kernelINS0_13Kernel_traitsI13__nv_bfloat16S3_S3_fjLj30720ELj4ELj1ELj8ELj4ENS0_18Kernel_traits_baseILj30720ES3_S3_S3_fjLj256EEEEEEEvNS0_20BackwardKernelParamsE,(.L_x_7936 - _ZN18transformer_engine13normalization19ln_bwd_tuned_kernelINS0_13Kernel_traitsI13__nv_bfloat16S3_S3_fjLj30720ELj4ELj1ELj8ELj4ENS0_18Kernel_traits_baseILj30720ES3_S3_S3_fjLj256EEEEEEEvNS0_20BackwardKernelParamsE)
        .other          _ZN18transformer_engine13normalization19ln_bwd_tuned_kernelINS0_13Kernel_traitsI13__nv_bfloat16S3_S3_fjLj30720ELj4ELj1ELj8ELj4ENS0_18Kernel_traits_baseILj30720ES3_S3_S3_fjLj256EEEEEEEvNS0_20BackwardKernelParamsE,@"STO_CUDA_ENTRY STV_DEFAULT"
_ZN18transformer_engine13normalization19ln_bwd_tuned_kernelINS0_13Kernel_traitsI13__nv_bfloat16S3_S3_fjLj30720ELj4ELj1ELj8ELj4ENS0_18Kernel_traits_baseILj30720ES3_S3_S3_fjLj256EEEEEEEvNS0_20BackwardKernelParamsE:
.text._ZN18transformer_engine13normalization19ln_bwd_tuned_kernelINS0_13Kernel_traitsI13__nv_bfloat16S3_S3_fjLj30720ELj4ELj1ELj8ELj4ENS0_18Kernel_traits_baseILj30720ES3_S3_S3_fjLj256EEEEEEEvNS0_20BackwardKernelParamsE:
        /* <DEDUP_REMOVED lines=61> */
[----:B------:R0:W5:Y:S01]  /*03d0*/  LDG.E R50, desc[UR6][R2.64+0xe000] ;  /* 0x00e0000602327981 */ /* 0x000162000c1e1900 */
[----:B------:R-:W-:Y:S01]  /*03e0*/  HFMA2.MMA R0, -RZ, RZ, 0, 5.9604644775390625e-08 ;  /* 0x00000001ff007435 */ /* 0x000fe200000001ff */
[----:B------:R-:W-:Y:S01]  /*03f0*/  MOV R117, R192 ;  /* 0x000000c000757202 */ /* 0x000fe20000000f00 */
[----:B------:R-:W-:Y:S01]  /*0400*/  HFMA2.MMA R122, -RZ, RZ, 0, 0 ;  /* 0x00000000ff7a7435 */ /* 0x000fe200000001ff */
        /* <DEDUP_REMOVED lines=30> */
[----:B------:R-:W-:-:S02]  /*05f0*/  MOV R65, RZ ;  /* 0x000000ff00417202 */ /* 0x000fc40000000f00 */
[----:B0-----:R-:W-:Y:S02]  /*0600*/  PRMT R2, R0, 0x7610, R2 ;  /* 0x0000761000027816 */ /* 0x001fe40000000002 */
        /* <DEDUP_REMOVED lines=45> */
.L_x_3458:
[----:B0-----:R-:W0:Y:S08]  /*08e0*/  S2UR UR4, SR_CTAID.X ;  /* 0x00000000000479c3 */ /* 0x001e300000002500 */
[----:B------:R-:W1:Y:S08]  /*08f0*/  LDC.64 R14, c[0x0][0x258] ;  /* 0x00009600ff0e7b82 */ /* 0x000e700000000a00 */
[----:B------:R-:W2:Y:S01]  /*0900*/  LDC.64 R4, c[0x0][0x220] ;  /* 0x00008800ff047b82 */ /* 0x000ea20000000a00 */
[----:B0-----:R-:W-:Y:S01]  /*0910*/  MOV R121, UR4 ;  /* 0x0000000400797c02 */ /* 0x001fe20008000f00 */
[----:B------:R-:W-:-:S03]  /*0920*/  ULDC.U8 UR4, c[0x0][0x250] ;  /* 0x0000940000047ab9 */ /* 0x000fc60000000000 */
[----:B------:R-:W-:-:S04]  /*0930*/  SHF.L.U32 R3, R121, 0x8, RZ ;  /* 0x0000000879037819 */ /* 0x000fc800000006ff */
[----:B------:R-:W-:-:S04]  /*0940*/  LOP3.LUT R0, R3, 0x300, R118, 0xe2, !PT ;  /* 0x0000030003007812 */ /* 0x000fc800078ee276 */
[----:B------:R-:W-:-:S05]  /*0950*/  LOP3.LUT R0, R0, 0xe0, R123, 0xf8, !PT ;  /* 0x000000e000007812 */ /* 0x000fca00078ef87b */
[----:B------:R-:W-:-:S04]  /*0960*/  IMAD R34, R117, 0x3c00, R0 ;  /* 0x00003c0075227824 */ /* 0x000fc800078e0200 */
[C-C-:B-1----:R-:W-:Y:S01]  /*0970*/  IMAD.WIDE.U32 R208, R34.reuse, 0x4, R14.reuse ;  /* 0x0000000422d07825 */ /* 0x142fe200078e000e */
[C---:B------:R-:W-:Y:S02]  /*0980*/  IADD3 R32, R34.reuse, 0x800, RZ ;  /* 0x0000080022207810 */ /* 0x040fe40007ffe0ff */
[C---:B------:R-:W-:Y:S02]  /*0990*/  IADD3 R30, R34.reuse, 0x1000, RZ ;  /* 0x00001000221e7810 */ /* 0x040fe40007ffe0ff */
[----:B------:R-:W-:Y:S01]  /*09a0*/  IADD3 R25, R34, 0x2400, RZ ;  /* 0x0000240022197810 */ /* 0x000fe20007ffe0ff */
[--C-:B------:R-:W-:Y:S01]  /*09b0*/  IMAD.WIDE.U32 R6, R32, 0x4, R14.reuse ;  /* 0x0000000420067825 */ /* 0x100fe200078e000e */
[C---:B------:R-:W-:Y:S01]  /*09c0*/  IADD3 R28, R34.reuse, 0x1800, RZ ;  /* 0x00001800221c7810 */ /* 0x040fe20007ffe0ff */
[----:B------:R-:W5:Y:S01]  /*09d0*/  LDG.E R208, desc[UR6][R208.64] ;  /* 0x00000006d0d07981 */ /* 0x000f62000c1e1900 */
[----:B------:R-:W-:Y:S01]  /*09e0*/  IADD3 R26, R34, 0x2000, RZ ;  /* 0x00002000221a7810 */ /* 0x000fe20007ffe0ff */
[----:B------:R-:W-:Y:S01]  /*09f0*/  IMAD.WIDE.U32 R8, R30, 0x4, R14 ;  /* 0x000000041e087825 */ /* 0x000fe200078e000e */
[C---:B------:R-:W-:Y:S01]  /*0a00*/  IADD3 R24, R34.reuse, 0x2800, RZ ;  /* 0x0000280022187810 */ /* 0x040fe20007ffe0ff */
[----:B------:R0:W5:Y:S01]  /*0a10*/  LDG.E R199, desc[UR6][R6.64] ;  /* 0x0000000606c77981 */ /* 0x000162000c1e1900 */
[----:B------:R-:W-:-:S02]  /*0a20*/  IADD3 R23, R34, 0x2c00, RZ ;  /* 0x00002c0022177810 */ /* 0x000fc40007ffe0ff */
[C---:B------:R-:W-:Y:S01]  /*0a30*/  IADD3 R33, R34.reuse, 0x400, RZ ;  /* 0x0000040022217810 */ /* 0x040fe20007ffe0ff */
[----:B------:R1:W5:Y:S01]  /*0a40*/  LDG.E R197, desc[UR6][R8.64] ;  /* 0x0000000608c57981 */ /* 0x000362000c1e1900 */
[----:B0-----:R-:W0:Y:S01]  /*0a50*/  LDC.64 R6, c[0x0][0x228] ;  /* 0x00008a00ff067b82 */ /* 0x001e220000000a00 */
[--C-:B------:R-:W-:Y:S01]  /*0a60*/  IMAD.WIDE.U32 R16, R25, 0x4, R14.reuse ;  /* 0x0000000419107825 */ /* 0x100fe200078e000e */
[C---:B------:R-:W-:Y:S02]  /*0a70*/  IADD3 R31, R34.reuse, 0xc00, RZ ;  /* 0x00000c00221f7810 */ /* 0x040fe40007ffe0ff */
[----:B------:R-:W-:Y:S01]  /*0a80*/  IADD3 R29, R34, 0x1400, RZ ;  /* 0x00001400221d7810 */ /* 0x000fe20007ffe0ff */
[--C-:B------:R-:W-:Y:S01]  /*0a90*/  IMAD.WIDE.U32 R10, R28, 0x4, R14.reuse ;  /* 0x000000041c0a7825 */ /* 0x100fe200078e000e */
[----:B------:R2:W5:Y:S02]  /*0aa0*/  LDG.E R198, desc[UR6][R16.64] ;  /* 0x0000000610c67981 */ /* 0x000564000c1e1900 */
[----:B-1----:R-:W1:Y:S01]  /*0ab0*/  LDC.64 R8, c[0x0][0x230] ;  /* 0x00008c00ff087b82 */ /* 0x002e620000000a00 */
[----:B------:R-:W-:Y:S01]  /*0ac0*/  IADD3 R27, R34, 0x1c00, RZ ;  /* 0x00001c00221b7810 */ /* 0x000fe20007ffe0ff */
[--C-:B------:R-:W-:Y:S01]  /*0ad0*/  IMAD.WIDE.U32 R134, R26, 0x4, R14.reuse ;  /* 0x000000041a867825 */ /* 0x100fe200078e000e */
[C---:B------:R-:W-:Y:S01]  /*0ae0*/  IADD3 R22, R34.reuse, 0x3000, RZ ;  /* 0x0000300022167810 */ /* 0x040fe20007ffe0ff */
[----:B------:R3:W5:Y:S01]  /*0af0*/  LDG.E R195, desc[UR6][R10.64] ;  /* 0x000000060ac37981 */ /* 0x000762000c1e1900 */
[----:B------:R-:W-:Y:S01]  /*0b00*/  IADD3 R21, R34, 0x3400, RZ ;  /* 0x0000340022157810 */ /* 0x000fe20007ffe0ff */
[----:B------:R-:W-:Y:S01]  /*0b10*/  IMAD.WIDE.U32 R18, R24, 0x4, R14 ;  /* 0x0000000418127825 */ /* 0x000fe200078e000e */
[C---:B------:R-:W-:Y:S01]  /*0b20*/  IADD3 R20, R34.reuse, 0x3800, RZ ;  /* 0x0000380022147810 */ /* 0x040fe20007ffe0ff */
[----:B------:R-:W5:Y:S02]  /*0b30*/  LDG.E R193, desc[UR6][R134.64] ;  /* 0x0000000686c17981 */ /* 0x000f64000c1e1900 */
[----:B--2---:R-:W-:-:S02]  /*0b40*/  IMAD.WIDE.U32 R16, R34, 0x4, R4 ;  /* 0x0000000422107825 */ /* 0x004fc400078e0004 */
[----:B------:R2:W5:Y:S02]  /*0b50*/  LDG.E R3, desc[UR6][R18.64] ;  /* 0x0000000612037981 */ /* 0x000564000c1e1900 */
[----:B------:R-:W-:Y:S02]  /*0b60*/  IMAD.WIDE.U32 R132, R23, 0x4, R14 ;  /* 0x0000000417847825 */ /* 0x000fe400078e000e */
[----:B------:R-:W4:Y:S02]  /*0b70*/  LDG.E R0, desc[UR6][R16.64] ;  /* 0x0000000610007981 */ /* 0x000f24000c1e1900 */
[----:B0-----:R-:W-:Y:S02]  /*0b80*/  IMAD.WIDE R6, R117, 0x4, R6 ;  /* 0x0000000475067825 */ /* 0x001fe400078e0206 */
[----:B------:R0:W5:Y:S02]  /*0b90*/  LDG.E R196, desc[UR6][R132.64] ;  /* 0x0000000684c47981 */ /* 0x000164000c1e1900 */
[----:B------:R-:W-:-:S02]  /*0ba0*/  IMAD.WIDE.U32 R206, R33, 0x4, R14 ;  /* 0x0000000421ce7825 */ /* 0x000fc400078e000e */
[----:B------:R-:W4:Y:S02]  /*0bb0*/  LDG.E R6, desc[UR6][R6.64] ;  /* 0x0000000606067981 */ /* 0x000f24000c1e1900 */
[--C-:B------:R-:W-:Y:S02]  /*0bc0*/  IMAD.WIDE.U32 R204, R31, 0x4, R14.reuse ;  /* 0x000000041fcc7825 */ /* 0x100fe400078e000e */
[----:B------:R-:W5:Y:S02]  /*0bd0*/  LDG.E R206, desc[UR6][R206.64] ;  /* 0x00000006cece7981 */ /* 0x000f64000c1e1900 */
[--C-:B------:R-:W-:Y:S02]  /*0be0*/  IMAD.WIDE.U32 R202, R29, 0x4, R14.reuse ;  /* 0x000000041dca7825 */ /* 0x100fe400078e000e */
[----:B------:R-:W5:Y:S02]  /*0bf0*/  LDG.E R204, desc[UR6][R204.64] ;  /* 0x00000006cccc7981 */ /* 0x000f64000c1e1900 */
[----:B------:R-:W-:-:S02]  /*0c00*/  IMAD.WIDE.U32 R200, R27, 0x4, R14 ;  /* 0x000000041bc87825 */ /* 0x000fc400078e000e */
[----:B------:R-:W5:Y:S02]  /*0c10*/  LDG.E R202, desc[UR6][R202.64] ;  /* 0x00000006caca7981 */ /* 0x000f64000c1e1900 */
[--C-:B---3--:R-:W-:Y:S02]  /*0c20*/  IMAD.WIDE.U32 R10, R22, 0x4, R14.reuse ;  /* 0x00000004160a7825 */ /* 0x108fe400078e000e */
[----:B------:R-:W5:Y:S02]  /*0c30*/  LDG.E R200, desc[UR6][R200.64] ;  /* 0x00000006c8c87981 */ /* 0x000f64000c1e1900 */
[--C-:B------:R-:W-:Y:S02]  /*0c40*/  IMAD.WIDE.U32 R12, R21, 0x4, R14.reuse ;  /* 0x00000004150c7825 */ /* 0x100fe400078e000e */
[----:B------:R3:W5:Y:S02]  /*0c50*/  LDG.E R194, desc[UR6][R10.64] ;  /* 0x000000060ac27981 */ /* 0x000764000c1e1900 */
[----:B------:R-:W-:-:S02]  /*0c60*/  IMAD.WIDE.U32 R14, R20, 0x4, R14 ;  /* 0x00000004140e7825 */ /* 0x000fc400078e000e */
[----:B------:R3:W5:Y:S02]  /*0c70*/  LDG.E R144, desc[UR6][R12.64] ;  /* 0x000000060c907981 */ /* 0x000764000c1e1900 */
[--C-:B--2---:R-:W-:Y:S02]  /*0c80*/  IMAD.WIDE.U32 R18, R33, 0x4, R4.reuse ;  /* 0x0000000421127825 */ /* 0x104fe400078e0004 */
[----:B------:R2:W5:Y:S02]  /*0c90*/  LDG.E R192, desc[UR6][R14.64] ;  /* 0x000000060ec07981 */ /* 0x000564000c1e1900 */
[--C-:B------:R-:W-:Y:S02]  /*0ca0*/  IMAD.WIDE.U32 R134, R31, 0x4, R4.reuse ;  /* 0x000000041f867825 */ /* 0x100fe400078e0004 */
[----:B------:R2:W5:Y:S02]  /*0cb0*/  LDG.E R175, desc[UR6][R18.64] ;  /* 0x0000000612af7981 */ /* 0x000564000c1e1900 */
[----:B0-----:R-:W-:-:S02]  /*0cc0*/  IMAD.WIDE.U32 R132, R32, 0x4, R4 ;  /* 0x0000000420847825 */ /* 0x001fc400078e0004 */
[----:B------:R0:W5:Y:S02]  /*0cd0*/  LDG.E R173, desc[UR6][R134.64] ;  /* 0x0000000686ad7981 */ /* 0x000164000c1e1900 */
[----:B-1----:R-:W-:Y:S02]  /*0ce0*/  IMAD.WIDE R142, R117, 0x4, R8 ;  /* 0x00000004758e7825 */ /* 0x002fe400078e0208 */
[----:B------:R-:W5:Y:S02]  /*0cf0*/  LDG.E R133, desc[UR6][R132.64] ;  /* 0x0000000684857981 */ /* 0x000f64000c1e1900 */
[----:B------:R-:W-:-:S04]  /*0d00*/  IMAD.WIDE.U32 R136, R30, 0x4, R4 ;  /* 0x000000041e887825 */ /* 0x000fc800078e0004 */
[--C-:B------:R-:W-:Y:S02]  /*0d10*/  IMAD.WIDE.U32 R138, R29, 0x4, R4.reuse ;  /* 0x000000041d8a7825 */ /* 0x100fe400078e0004 */
[----:B------:R-:W5:Y:S02]  /*0d20*/  LDG.E R136, desc[UR6][R136.64] ;  /* 0x0000000688887981 */ /* 0x000f64000c1e1900 */
[--C-:B------:R-:W-:Y:S02]  /*0d30*/  IMAD.WIDE.U32 R140, R28, 0x4, R4.reuse ;  /* 0x000000041c8c7825 */ /* 0x100fe400078e0004 */
[----:B------:R-:W4:Y:S02]  /*0d40*/  LDG.E R132, desc[UR6][R142.64] ;  /* 0x000000068e847981 */ /* 0x000f24000c1e1900 */
[--C-:B---3--:R-:W-:Y:S02]  /*0d50*/  IMAD.WIDE.U32 R10, R27, 0x4, R4.reuse ;  /* 0x000000041b0a7825 */ /* 0x108fe400078e0004 */
[----:B------:R-:W5:Y:S02]  /*0d60*/  LDG.E R138, desc[UR6][R138.64] ;  /* 0x000000068a8a7981 */ /* 0x000f64000c1e1900 */
[----:B------:R-:W-:-:S02]  /*0d70*/  IMAD.WIDE.U32 R12, R26, 0x4, R4 ;  /* 0x000000041a0c7825 */ /* 0x000fc400078e0004 */
[----:B------:R-:W5:Y:S02]  /*0d80*/  LDG.E R140, desc[UR6][R140.64] ;  /* 0x000000068c8c7981 */ /* 0x000f64000c1e1900 */
[--C-:B--2---:R-:W-:Y:S02]  /*0d90*/  IMAD.WIDE.U32 R14, R25, 0x4, R4.reuse ;  /* 0x00000004190e7825 */ /* 0x104fe400078e0004 */
[----:B------:R-:W5:Y:S02]  /*0da0*/  LDG.E R13, desc[UR6][R12.64] ;  /* 0x000000060c0d7981 */ /* 0x000f64000c1e1900 */
[--C-:B------:R-:W-:Y:S02]  /*0db0*/  IMAD.WIDE.U32 R8, R24, 0x4, R4.reuse ;  /* 0x0000000418087825 */ /* 0x100fe400078e0004 */
[----:B------:R-:W5:Y:S02]  /*0dc0*/  LDG.E R14, desc[UR6][R14.64] ;  /* 0x000000060e0e7981 */ /* 0x000f64000c1e1900 */
[----:B------:R-:W-:-:S02]  /*0dd0*/  IMAD.WIDE.U32 R16, R23, 0x4, R4 ;  /* 0x0000000417107825 */ /* 0x000fc400078e0004 */
[----:B------:R-:W5:Y:S02]  /*0de0*/  LDG.E R157, desc[UR6][R8.64] ;  /* 0x00000006089d7981 */ /* 0x000f64000c1e1900 */
[--C-:B------:R-:W-:Y:S02]  /*0df0*/  IMAD.WIDE.U32 R18, R22, 0x4, R4.reuse ;  /* 0x0000000416127825 */ /* 0x100fe400078e0004 */
[----:B------:R-:W5:Y:S02]  /*0e00*/  LDG.E R16, desc[UR6][R16.64] ;  /* 0x0000000610107981 */ /* 0x000f64000c1e1900 */
[--C-:B0-----:R-:W-:Y:S02]  /*0e10*/  IMAD.WIDE.U32 R134, R21, 0x4, R4.reuse ;  /* 0x0000000415867825 */ /* 0x101fe400078e0004 */
[----:B------:R-:W5:Y:S02]  /*0e20*/  LDG.E R18, desc[UR6][R18.64] ;  /* 0x0000000612127981 */ /* 0x000f64000c1e1900 */
[----:B------:R-:W-:-:S02]  /*0e30*/  IMAD.WIDE.U32 R4, R20, 0x4, R4 ;  /* 0x0000000414047825 */ /* 0x000fc400078e0004 */
[----:B------:R-:W5:Y:S04]  /*0e40*/  LDG.E R134, desc[UR6][R134.64] ;  /* 0x0000000686867981 */ /* 0x000f68000c1e1900 */
[----:B------:R-:W5:Y:S01]  /*0e50*/  LDG.E R159, desc[UR6][R4.64] ;  /* 0x00000006049f7981 */ /* 0x000f62000c1e1900 */
[----:B------:R-:W-:-:S03]  /*0e60*/  ISETP.NE.AND P0, PT, RZ, UR4, PT ;  /* 0x00000004ff007c0c */ /* 0x000fc6000bf05270 */
[----:B------:R0:W5:Y:S01]  /*0e70*/  LDG.E R221, desc[UR6][R10.64] ;  /* 0x000000060add7981 */ /* 0x000162000c1e1900 */
[C---:B----4-:R-:W-:Y:S02]  /*0e80*/  SHF.L.U32 R7, R0.reuse, 0x10, RZ ;  /* 0x0000001000077819 */ /* 0x050fe400000006ff */
[----:B0-----:R-:W-:-:S03]  /*0e90*/  PRMT R10, R0, 0x7632, R10 ;  /* 0x00007632000a7816 */ /* 0x001fc6000000000a */
[----:B------:R-:W-:-:S04]  /*0ea0*/  FADD R7, -R6, R7 ;  /* 0x0000000706077221 */ /* 0x000fc80000000100 */
[----:B------:R-:W-:Y:S01]  /*0eb0*/  FMUL R0, R132, R7 ;  /* 0x0000000784007220 */ /* 0x000fe20000400000 */
[----:B------:R-:W-:Y:S06]  /*0ec0*/  @!P0 BRA `(.L_x_3451) ;  /* 0x0000001000a08947 */ /* 0x000fec0003800000 */
[C---:B-----5:R-:W-:Y:S01]  /*0ed0*/  PRMT R12, R13.reuse, 0x7632, R12 ;  /* 0x000076320d0c7816 */ /* 0x060fe2000000000c */
[----:B------:R-:W-:Y:S01]  /*0ee0*/  FADD R191, R64, 1 ;  /* 0x3f80000040bf7421 */ /* 0x000fe20000000000 */
[----:B------:R-:W-:Y:S01]  /*0ef0*/  SHF.L.U32 R219, R13, 0x10, RZ ;  /* 0x000000100ddb7819 */ /* 0x000fe200000006ff */
[----:B------:R-:W-:Y:S01]  /*0f00*/  FADD R229, R49, 1 ;  /* 0x3f80000031e57421 */ /* 0x000fe20000000000 */
[----:B------:R-:W-:Y:S01]  /*0f10*/  PRMT R15, R16, 0x7632, R15 ;  /* 0x00007632100f7816 */ /* 0x000fe2000000000f */
[----:B------:R-:W-:Y:S01]  /*0f20*/  FADD R146, R48, 1 ;  /* 0x3f80000030927421 */ /* 0x000fe20000000000 */
[----:B------:R-:W-:Y:S01]  /*0f30*/  SHF.L.U32 R165, R16, 0x10, RZ ;  /* 0x0000001010a57819 */ /* 0x000fe200000006ff */
[----:B------:R-:W-:Y:S01]  /*0f40*/  FADD R219, -R6, R219 ;  /* 0x000000db06db7221 */ /* 0x000fe20000000100 */
[----:B------:R-:W-:Y:S01]  /*0f50*/  SHF.L.U32 R177, R10, 0x10, RZ ;  /* 0x000000100ab17819 */ /* 0x000fe200000006ff */
[----:B------:R-:W-:Y:S01]  /*0f60*/  FADD R225, R47, 1 ;  /* 0x3f8000002fe17421 */ /* 0x000fe20000000000 */
[----:B------:R-:W-:Y:S01]  /*0f70*/  PRMT R13, R14, 0x7632, R13 ;  /* 0x000076320e0d7816 */ /* 0x000fe2000000000d */
[----:B------:R-:W-:Y:S01]  /*0f80*/  FADD R165, -R6, R165 ;  /* 0x000000a506a57221 */ /* 0x000fe20000000100 */
[----:B------:R-:W-:Y:S01]  /*0f90*/  SHF.L.U32 R167, R14, 0x10, RZ ;  /* 0x000000100ea77819 */ /* 0x000fe200000006ff */
[----:B------:R-:W-:Y:S01]  /*0fa0*/  FADD R177, -R6, R177 ;  /* 0x000000b106b17221 */ /* 0x000fe20000000100 */
[C---:B------:R-:W-:Y:S01]  /*0fb0*/  PRMT R16, R18.reuse, 0x7632, R16 ;  /* 0x0000763212107816 */ /* 0x040fe20000000010 */
[----:B------:R-:W-:Y:S01]  /*0fc0*/  FADD R153, R45, 1 ;  /* 0x3f8000002d997421 */ /* 0x000fe20000000000 */
[----:B------:R-:W-:Y:S01]  /*0fd0*/  SHF.L.U32 R163, R18, 0x10, RZ ;  /* 0x0000001012a37819 */ /* 0x000fe200000006ff */
[----:B------:R-:W-:Y:S01]  /*0fe0*/  FADD R167, -R6, R167 ;  /* 0x000000a706a77221 */ /* 0x000fe20000000100 */
[----:B------:R-:W-:Y:S01]  /*0ff0*/  PRMT R4, R175, 0x7632, R4 ;  /* 0x00007632af047816 */ /* 0x000fe20000000004 */
[----:B------:R-:W-:Y:S01]  /*1000*/  FMUL R177, R132, R177 ;  /* 0x000000b184b17220 */ /* 0x000fe20000400000 */
[----:B------:R-:W-:Y:S01]  /*1010*/  PRMT R5, R133, 0x7632, R5 ;  /* 0x0000763285057816 */ /* 0x000fe20000000005 */
[----:B------:R-:W-:Y:S01]  /*1020*/  FADD R163, -R6, R163 ;  /* 0x000000a306a37221 */ /* 0x000fe20000000100 */
[----:B------:R-:W-:Y:S01]  /*1030*/  PRMT R7, R173, 0x7632, R7 ;  /* 0x00007632ad077816 */ /* 0x000fe20000000007 */
[----:B------:R-:W-:Y:S01]  /*1040*/  FADD R142, R44, 1 ;  /* 0x3f8000002c8e7421 */ /* 0x000fe20000000000 */
        /* <DEDUP_REMOVED lines=9> */
[----:B------:R-:W-:Y:S01]  /*10e0*/  FMUL R167, R132, R167 ;  /* 0x000000a784a77220 */ /* 0x000fe20000400000 */
[----:B------:R-:W-:Y:S01]  /*10f0*/  PRMT R17, R134, 0x7632, R17 ;  /* 0x0000763286117816 */ /* 0x000fe20000000011 */
[----:B------:R-:W-:Y:S01]  /*1100*/  FADD R213, R39, 1 ;  /* 0x3f80000027d57421 */ /* 0x000fe20000000000 */
[----:B------:R-:W-:Y:S01]  /*1110*/  PRMT R18, R159, 0x7632, R18 ;  /* 0x000076329f127816 */ /* 0x000fe20000000012 */
[C---:B------:R-:W-:Y:S01]  /*1120*/  FMUL R165, R132.reuse, R165 ;  /* 0x000000a584a57220 */ /* 0x040fe20000400000 */
[----:B------:R-:W-:Y:S01]  /*1130*/  SHF.L.U32 R161, R133, 0x10, RZ ;  /* 0x0000001085a17819 */ /* 0x000fe200000006ff */
[----:B------:R-:W-:Y:S01]  /*1140*/  FMUL R163, R132, R163 ;  /* 0x000000a384a37220 */ /* 0x000fe20000400000 */
[----:B------:R-:W-:Y:S01]  /*1150*/  SHF.L.U32 R175, R175, 0x10, RZ ;  /* 0x00000010afaf7819 */ /* 0x000fe200000006ff */
[----:B------:R-:W-:Y:S01]  /*1160*/  FADD R227, R50, 1 ;  /* 0x3f80000032e37421 */ /* 0x000fe20000000000 */
[----:B------:R-:W-:Y:S01]  /*1170*/  SHF.L.U32 R173, R173, 0x10, RZ ;  /* 0x00000010adad7819 */ /* 0x000fe200000006ff */
[----:B------:R-:W-:Y:S01]  /*1180*/  FADD R161, -R6, R161 ;  /* 0x000000a106a17221 */ /* 0x000fe20000000100 */
[----:B------:R-:W-:Y:S01]  /*1190*/  SHF.L.U32 R169, R136, 0x10, RZ ;  /* 0x0000001088a97819 */ /* 0x000fe200000006ff */
[----:B------:R-:W-:Y:S01]  /*11a0*/  FADD R175, -R6, R175 ;  /* 0x000000af06af7221 */ /* 0x000fe20000000100 */
[----:B------:R-:W-:Y:S01]  /*11b0*/  SHF.L.U32 R171, R138, 0x10, RZ ;  /* 0x000000108aab7819 */ /* 0x000fe200000006ff */
[----:B------:R-:W-:Y:S01]  /*11c0*/  FADD R173, -R6, R173 ;  /* 0x000000ad06ad7221 */ /* 0x000fe20000000100 */
[----:B------:R-:W-:Y:S01]  /*11d0*/  SHF.L.U32 R223, R140, 0x10, RZ ;  /* 0x000000108cdf7819 */ /* 0x000fe200000006ff */
[C---:B------:R-:W-:Y:S01]  /*11e0*/  FADD R169, -R6.reuse, R169 ;  /* 0x000000a906a97221 */ /* 0x040fe20000000100 */
[----:B------:R-:W-:Y:S01]  /*11f0*/  SHF.L.U32 R221, R221, 0x10, RZ ;  /* 0x00000010dddd7819 */ /* 0x000fe200000006ff */
[C---:B------:R-:W-:Y:S01]  /*1200*/  FADD R171, -R6.reuse, R171 ;  /* 0x000000ab06ab7221 */ /* 0x040fe20000000100 */
[----:B------:R-:W-:Y:S01]  /*1210*/  SHF.L.U32 R157, R157, 0x10, RZ ;  /* 0x000000109d9d7819 */ /* 0x000fe200000006ff */
[----:B------:R-:W-:Y:S01]  /*1220*/  FADD R223, -R6, R223 ;  /* 0x000000df06df7221 */ /* 0x000fe20000000100 */
[----:B------:R-:W-:Y:S01]  /*1230*/  SHF.L.U32 R151, R134, 0x10, RZ ;  /* 0x0000001086977819 */ /* 0x000fe200000006ff */
[C---:B------:R-:W-:Y:S01]  /*1240*/  FADD R221, -R6.reuse, R221 ;  /* 0x000000dd06dd7221 */ /* 0x040fe20000000100 */
        /* <DEDUP_REMOVED lines=43> */
[----:B------:R-:W-:Y:S01]  /*1500*/  FMUL R181, R6, R19 ;  /* 0x0000001306b57220 */ /* 0x000fe20000400000 */
[----:B------:R-:W-:Y:S01]  /*1510*/  PRMT R166, R194, 0x7632, R166 ;  /* 0x00007632c2a67816 */ /* 0x000fe200000000a6 */
[----:B------:R-:W-:Y:S01]  /*1520*/  FMUL R182, R5, R198 ;  /* 0x000000c605b67220 */ /* 0x000fe20000400000 */
[----:B------:R-:W-:Y:S01]  /*1530*/  PRMT R164, R196, 0x7632, R164 ;  /* 0x00007632c4a47816 */ /* 0x000fe200000000a4 */
[----:B------:R-:W-:Y:S01]  /*1540*/  FMUL R190, R13, R206 ;  /* 0x000000ce0dbe7220 */ /* 0x000fe20000400000 */
[----:B------:R-:W-:Y:S01]  /*1550*/  SHF.L.U32 R18, R18, 0x10, RZ ;  /* 0x0000001012127819 */ /* 0x000fe200000006ff */
[----:B------:R-:W-:Y:S01]  /*1560*/  FADD R7, R57, 1 ;  /* 0x3f80000039077421 */ /* 0x000fe20000000000 */
[----:B------:R-:W-:Y:S01]  /*1570*/  PRMT R148, R204, 0x7632, R148 ;  /* 0x00007632cc947816 */ /* 0x000fe20000000094 */
[----:B------:R-:W-:Y:S01]  /*1580*/  FMUL R175, R132, R175 ;  /* 0x000000af84af7220 */ /* 0x000fe20000400000 */
[----:B------:R-:W-:Y:S01]  /*1590*/  SHF.L.U32 R6, R166, 0x10, RZ ;  /* 0x00000010a6067819 */ /* 0x000fe200000006ff */
[----:B------:R-:W-:Y:S01]  /*15a0*/  FMUL R166, R132, R157 ;  /* 0x0000009d84a67220 */ /* 0x000fe20000400000 */
[----:B------:R-:W-:Y:S01]  /*15b0*/  SHF.L.U32 R5, R164, 0x10, RZ ;  /* 0x00000010a4057819 */ /* 0x000fe200000006ff */
[----:B------:R-:W-:Y:S01]  /*15c0*/  FMUL R164, R229, R18 ;  /* 0x00000012e5a47220 */ /* 0x000fe20000400000 */
[----:B------:R-:W-:Y:S01]  /*15d0*/  PRMT R156, R200, 0x7632, R156 ;  /* 0x00007632c89c7816 */ /* 0x000fe2000000009c */
[----:B------:R-:W-:Y:S01]  /*15e0*/  FADD R157, RZ, R191 ;  /* 0x000000bfff9d7221 */ /* 0x000fe20000000000 */
[----:B------:R-:W-:Y:S01]  /*15f0*/  SHF.L.U32 R13, R148, 0x10, RZ ;  /* 0x00000010940d7819 */ /* 0x000fe200000006ff */
[----:B------:R-:W-:Y:S01]  /*1600*/  FFMA R148, R0, R191, RZ ;  /* 0x000000bf00947223 */ /* 0x000fe200000000ff */
[----:B------:R-:W-:Y:S01]  /*1610*/  SHF.L.U32 R200, R200, 0x10, RZ ;  /* 0x00000010c8c87819 */ /* 0x000fe200000006ff */
[----:B------:R-:W-:Y:S01]  /*1620*/  FADD R157, R157, R164 ;  /* 0x000000a49d9d7221 */ /* 0x000fe20000000000 */
[----:B------:R-:W-:Y:S01]  /*1630*/  SHF.L.U32 R15, R15, 0x10, RZ ;  /* 0x000000100f0f7819 */ /* 0x000fe200000006ff */
[----:B------:R-:W-:Y:S01]  /*1640*/  FFMA R148, R177, R164, R148 ;  /* 0x000000a4b1947223 */ /* 0x000fe20000000094 */
[----:B------:R-:W-:Y:S01]  /*1650*/  PRMT R16, R199, 0x7632, R16 ;  /* 0x00007632c7107816 */ /* 0x000fe20000000010 */
[----:B------:R-:W-:Y:S01]  /*1660*/  FMUL R184, R7, R200 ;  /* 0x000000c807b87220 */ /* 0x000fe20000400000 */
[----:B------:R-:W-:Y:S01]  /*1670*/  FMUL R174, R132, R161 ;  /* 0x000000a184ae7220 */ /* 0x000fe20000400000 */
[----:B------:R-:W-:Y:S01]  /*1680*/  SHF.L.U32 R199, R199, 0x10, RZ ;  /* 0x00000010c7c77819 */ /* 0x000fe200000006ff */
[----:B------:R-:W-:Y:S01]  /*1690*/  FMUL R161, R146, R15 ;  /* 0x0000000f92a17220 */ /* 0x000fe20000400000 */
[----:B------:R-:W-:Y:S01]  /*16a0*/  PRMT R158, R193, 0x7632, R158 ;  /* 0x00007632c19e7816 */ /* 0x000fe2000000009e */
[----:B------:R-:W-:Y:S01]  /*16b0*/  FADD R14, R62, 1 ;  /* 0x3f8000003e0e7421 */ /* 0x000fe20000000000 */
[----:B------:R-:W-:Y:S01]  /*16c0*/  SHF.L.U32 R7, R160, 0x10, RZ ;  /* 0x00000010a0077819 */ /* 0x000fe200000006ff */
[----:B------:R-:W-:Y:S01]  /*16d0*/  FMUL R160, R132, R149 ;  /* 0x0000009584a07220 */ /* 0x000fe20000400000 */
[----:B------:R-:W-:Y:S01]  /*16e0*/  PRMT R154, R195, 0x7632, R154 ;  /* 0x00007632c39a7816 */ /* 0x000fe2000000009a */
[----:B------:R-:W-:Y:S01]  /*16f0*/  FADD R146, R157, R190 ;  /* 0x000000be9d927221 */ /* 0x000fe20000000000 */
[----:B------:R-:W-:Y:S01]  /*1700*/  SHF.L.U32 R193, R193, 0x10, RZ ;  /* 0x00000010c1c17819 */ /* 0x000fe200000006ff */
[----:B------:R-:W-:Y:S01]  /*1710*/  FADD R8, R56, 1 ;  /* 0x3f80000038087421 */ /* 0x000fe20000000000 */
[----:B------:R-:W-:Y:S01]  /*1720*/  SHF.L.U32 R195, R195, 0x10, RZ ;  /* 0x00000010c3c37819 */ /* 0x000fe200000006ff */
[----:B------:R-:W-:Y:S01]  /*1730*/  FFMA R149, R175, R190, R148 ;  /* 0x000000beaf957223 */ /* 0x000fe20000000094 */
[----:B------:R-:W-:Y:S01]  /*1740*/  PRMT R162, R3, 0x7632, R162 ;  /* 0x0000763203a27816 */ /* 0x000fe200000000a2 */
[----:B------:R-:W-:Y:S01]  /*1750*/  FADD R10, R58, 1 ;  /* 0x3f8000003a0a7421 */ /* 0x000fe20000000000 */
[----:B------:R-:W-:Y:S01]  /*1760*/  PRMT R168, R144, 0x7632, R168 ;  /* 0x0000763290a87816 */ /* 0x000fe200000000a8 */
[----:B------:R-:W-:Y:S01]  /*1770*/  FMUL R189, R14, R199 ;  /* 0x000000c70ebd7220 */ /* 0x000fe20000400000 */
[----:B------:R-:W-:Y:S01]  /*1780*/  SHF.L.U32 R17, R144, 0x10, RZ ;  /* 0x0000001090117819 */ /* 0x000fe200000006ff */
[----:B------:R-:W-:Y:S01]  /*1790*/  FADD R144, R46, 1 ;  /* 0x3f8000002e907421 */ /* 0x000fe20000000000 */
[----:B------:R-:W-:Y:S01]  /*17a0*/  SHF.L.U32 R16, R16, 0x10, RZ ;  /* 0x0000001010107819 */ /* 0x000fe200000006ff */
[----:B------:R-:W-:Y:S01]  /*17b0*/  FADD R146, R146, R161 ;  /* 0x000000a192927221 */ /* 0x000fe20000000000 */
[----:B------:R-:W-:Y:S01]  /*17c0*/  SHF.L.U32 R204, R204, 0x10, RZ ;  /* 0x00000010cccc7819 */ /* 0x000fe200000006ff */
[----:B------:R-:W-:Y:S01]  /*17d0*/  FADD R11, R61, 1 ;  /* 0x3f8000003d0b7421 */ /* 0x000fe20000000000 */
[----:B------:R-:W-:Y:S01]  /*17e0*/  PRMT R150, R197, 0x7632, R150 ;  /* 0x00007632c5967816 */ /* 0x000fe20000000096 */
[----:B------:R-:W-:Y:S01]  /*17f0*/  FMUL R183, R8, R193 ;  /* 0x000000c108b77220 */ /* 0x000fe20000400000 */
[----:B------:R-:W-:Y:S01]  /*1800*/  FFMA R149, R160, R161, R149 ;  /* 0x000000a1a0957223 */ /* 0x000fe20000000095 */
[----:B------:R-:W-:Y:S01]  /*1810*/  PRMT R152, R202, 0x7632, R152 ;  /* 0x00007632ca987816 */ /* 0x000fe20000000098 */
[----:B------:R-:W-:Y:S01]  /*1820*/  FMUL R185, R10, R195 ;  /* 0x000000c30ab97220 */ /* 0x000fe20000400000 */
[----:B------:R-:W-:Y:S01]  /*1830*/  SHF.L.U32 R8, R162, 0x10, RZ ;  /* 0x00000010a2087819 */ /* 0x000fe200000006ff */
[----:B------:R-:W-:Y:S01]  /*1840*/  FMUL R162, R132, R151 ;  /* 0x0000009784a27220 */ /* 0x000fe20000400000 */
[----:B------:R-:W-:Y:S01]  /*1850*/  SHF.L.U32 R202, R202, 0x10, RZ ;  /* 0x00000010caca7819 */ /* 0x000fe200000006ff */
[----:B------:R-:W-:Y:S01]  /*1860*/  FADD R9, R59, 1 ;  /* 0x3f8000003b097421 */ /* 0x000fe20000000000 */
[----:B------:R-:W-:Y:S01]  /*1870*/  SHF.L.U32 R10, R158, 0x10, RZ ;  /* 0x000000109e0a7819 */ /* 0x000fe200000006ff */
[----:B------:R-:W-:Y:S01]  /*1880*/  FMUL R158, R225, R16 ;  /* 0x00000010e19e7220 */ /* 0x000fe20000400000 */
[----:B------:R-:W-:Y:S01]  /*1890*/  FMUL R157, R144, R13 ;  /* 0x0000000d909d7220 */ /* 0x000fe20000400000 */
[----:B------:R-:W-:Y:S01]  /*18a0*/  FADD R151, R146, R189 ;  /* 0x000000bd92977221 */ /* 0x000fe20000000000 */
[----:B------:R-:W-:Y:S01]  /*18b0*/  FMUL R188, R11, R204 ;  /* 0x000000cc0bbc7220 */ /* 0x000fe20000400000 */
[----:B------:R-:W-:Y:S01]  /*18c0*/  SHF.L.U32 R14, R150, 0x10, RZ ;  /* 0x00000010960e7819 */ /* 0x000fe200000006ff */
[----:B------:R-:W-:Y:S01]  /*18d0*/  FMUL R155, R132, R155 ;  /* 0x0000009b849b7220 */ /* 0x000fe20000400000 */
[----:B------:R-:W-:Y:S01]  /*18e0*/  FFMA R144, R174, R189, R149 ;  /* 0x000000bdae907223 */ /* 0x000fe20000000095 */
[----:B------:R-:W-:Y:S01]  /*18f0*/  SHF.L.U32 R11, R152, 0x10, RZ ;  /* 0x00000010980b7819 */ /* 0x000fe200000006ff */
[----:B------:R-:W-:Y:S01]  /*1900*/  FMUL R186, R9, R202 ;  /* 0x000000ca09ba7220 */ /* 0x000fe20000400000 */
[----:B------:R-:W-:Y:S01]  /*1910*/  FADD R151, R151, R158 ;  /* 0x0000009e97977221 */ /* 0x000fe20000000000 */
[----:B------:R-:W-:Y:S01]  /*1920*/  SHF.L.U32 R9, R156, 0x10, RZ ;  /* 0x000000109c097819 */ /* 0x000fe200000006ff */
[----:B------:R-:W-:Y:S01]  /*1930*/  FMUL R173, R132, R173 ;  /* 0x000000ad84ad7220 */ /* 0x000fe20000400000 */
[----:B------:R-:W-:Y:S01]  /*1940*/  FFMA R144, R155, R158, R144 ;  /* 0x0000009e9b907223 */ /* 0x000fe20000000090 */
[----:B------:R-:W-:Y:S01]  /*1950*/  FMUL R156, R153, R14 ;  /* 0x0000000e999c7220 */ /* 0x000fe20000400000 */
[----:B------:R-:W-:Y:S01]  /*1960*/  SHF.L.U32 R197, R197, 0x10, RZ ;  /* 0x00000010c5c57819 */ /* 0x000fe200000006ff */
[----:B------:R-:W-:Y:S01]  /*1970*/  FMUL R153, R142, R11 ;  /* 0x0000000b8e997220 */ /* 0x000fe20000400000 */
[----:B------:R-:W-:Y:S01]  /*1980*/  FADD R12, R60, 1 ;  /* 0x3f8000003c0c7421 */ /* 0x000fe20000000000 */
[----:B------:R-:W-:Y:S01]  /*1990*/  FMUL R152, R132, R145 ;  /* 0x0000009184987220 */ /* 0x000fe20000400000 */
[----:B------:R-:W-:Y:S01]  /*19a0*/  FADD R142, R151, R188 ;  /* 0x000000bc978e7221 */ /* 0x000fe20000000000 */
[----:B------:R-:W-:Y:S01]  /*19b0*/  FFMA R145, R173, R188, R144 ;  /* 0x000000bcad917223 */ /* 0x000fe20000000090 */
[----:B------:R-:W-:Y:S01]  /*19c0*/  FADD R138, R40, 1 ;  /* 0x3f800000288a7421 */ /* 0x000fe20000000000 */
[----:B------:R-:W-:Y:S01]  /*19d0*/  FMUL R187, R12, R197 ;  /* 0x000000c50cbb7220 */ /* 0x000fe20000400000 */
        /* <DEDUP_REMOVED lines=9> */
[----:B------:R-:W-:Y:S01]  /*1a70*/  FADD R215, R215, R156 ;  /* 0x0000009cd7d77221 */ /* 0x000fe20000000000 */
[----:B------:R-:W-:Y:S01]  /*1a80*/  SHF.L.U32 R196, R196, 0x10, RZ ;  /* 0x00000010c4c47819 */ /* 0x000fe200000006ff */
[----:B------:R-:W-:Y:S01]  /*1a90*/  FMUL R171, R132, R171 ;  /* 0x000000ab84ab7220 */ /* 0x000fe20000400000 */
[----:B------:R-:W-:Y:S01]  /*1aa0*/  SHF.L.U32 R194, R194, 0x10, RZ ;  /* 0x00000010c2c27819 */ /* 0x000fe200000006ff */
[----:B------:R-:W-:Y:S01]  /*1ab0*/  FFMA R138, R147, R156, R138 ;  /* 0x0000009c938a7223 */ /* 0x000fe2000000008a */
[----:B------:R-:W-:Y:S01]  /*1ac0*/  FADD R3, R52, 1 ;  /* 0x3f80000034037421 */ /* 0x000fe20000000000 */
[----:B------:R-:W-:Y:S01]  /*1ad0*/  FADD R4, R51, 1 ;  /* 0x3f80000033047421 */ /* 0x000fe20000000000 */
[----:B------:R-:W-:Y:S01]  /*1ae0*/  FMUL R145, R136, R5 ;  /* 0x0000000588917220 */ /* 0x000fe20000400000 */
[----:B------:R-:W-:Y:S01]  /*1af0*/  PRMT R170, R192, 0x7632, R170 ;  /* 0x00007632c0aa7816 */ /* 0x000fe200000000aa */
[----:B------:R-:W-:Y:S01]  /*1b00*/  FMUL R146, R211, R6 ;  /* 0x00000006d3927220 */ /* 0x000fe20000400000 */
[----:B------:R-:W-:Y:S01]  /*1b10*/  FADD R136, R215, R186 ;  /* 0x000000bad7887221 */ /* 0x000fe20000000000 */
[----:B------:R-:W-:Y:S01]  /*1b20*/  FMUL R144, R132, R143 ;  /* 0x0000008f84907220 */ /* 0x000fe20000400000 */
[----:B------:R-:W-:Y:S01]  /*1b30*/  FFMA R211, R171, R186, R138 ;  /* 0x000000baabd37223 */ /* 0x000fe2000000008a */
[----:B------:R-:W-:Y:S01]  /*1b40*/  FADD R140, R42, 1 ;  /* 0x3f8000002a8c7421 */ /* 0x000fe20000000000 */
[----:B------:R-:W-:Y:S01]  /*1b50*/  FMUL R180, R179, R196 ;  /* 0x000000c4b3b47220 */ /* 0x000fe20000400000 */
[----:B------:R-:W-:Y:S01]  /*1b60*/  FMUL R178, R3, R194 ;  /* 0x000000c203b27220 */ /* 0x000fe20000400000 */
[----:B------:R-:W-:Y:S01]  /*1b70*/  SHF.L.U32 R12, R154, 0x10, RZ ;  /* 0x000000109a0c7819 */ /* 0x000fe200000006ff */
        /* <DEDUP_REMOVED lines=9> */
[----:B------:R-:W-:Y:S01]  /*1c10*/  FMUL R154, R217, R12 ;  /* 0x0000000cd99a7220 */ /* 0x000fe20000400000 */
        /* <DEDUP_REMOVED lines=22> */
[----:B------:R-:W-:Y:S01]  /*1d80*/  SHF.L.U32 R192, R192, 0x10, RZ ;  /* 0x00000010c0c07819 */ /* 0x000fe200000006ff */
[----:B------:R-:W-:Y:S01]  /*1d90*/  FFMA R210, R139, R150, R210 ;  /* 0x000000968bd27223 */ /* 0x000fe200000000d2 */
[----:B------:R-:W-:Y:S01]  /*1da0*/  FADD R209, R35, 1 ;  /* 0x3f80000023d17421 */ /* 0x000fe20000000000 */
        /* <DEDUP_REMOVED lines=34> */
[C---:B------:R-:W-:Y:S01]  /*1fd0*/  FFMA R201, R162.reuse, R179, R201 ;  /* 0x000000b3a2c97223 */ /* 0x040fe200000000c9 */
        /* <DEDUP_REMOVED lines=19> */
[C---:B------:R-:W-:Y:S01]  /*2110*/  FFMA R201, R133.reuse, R142, R238 ;  /* 0x0000008e85c97223 */ /* 0x040fe200000000ee */
[----:B------:R-:W-:Y:S01]  /*2120*/  FMUL R207, R134, R3 ;  /* 0x0000000386cf7220 */ /* 0x000fe20000400000 */
[----:B------:R-:W-:Y:S01]  /*2130*/  FMUL R205, R133, R4 ;  /* 0x0000000485cd7220 */ /* 0x000fe20000400000 */
[----:B------:R-:W-:Y:S06]  /*2140*/  BRA `(.L_x_3452) ;  /* 0x00000010009c7947 */ /* 0x000fec0003800000 */
.L_x_3451:
[C---:B-----5:R-:W-:Y:S01]  /*2150*/  PRMT R15, R16.reuse, 0x7632, R15 ;  /* 0x00007632100f7816 */ /* 0x060fe2000000000f */
[----:B------:R-:W-:Y:S01]  /*2160*/  FADD R191, RZ, R64 ;  /* 0x00000040ffbf7221 */ /* 0x000fe20000000000 */
[----:B------:R-:W-:Y:S01]  /*2170*/  SHF.L.U32 R165, R16, 0x10, RZ ;  /* 0x0000001010a57819 */ /* 0x000fe200000006ff */
[----:B------:R-:W-:Y:S01]  /*2180*/  FADD R227, RZ, R49 ;  /* 0x00000031ffe37221 */ /* 0x000fe20000000000 */
[C---:B------:R-:W-:Y:S01]  /*2190*/  PRMT R16, R18.reuse, 0x7632, R16 ;  /* 0x0000763212107816 */ /* 0x040fe20000000010 */
[----:B------:R-:W-:Y:S01]  /*21a0*/  FADD R148, RZ, R56 ;  /* 0x00000038ff947221 */ /* 0x000fe20000000000 */
[----:B------:R-:W-:Y:S01]  /*21b0*/  SHF.L.U32 R163, R18, 0x10, RZ ;  /* 0x0000001012a37819 */ /* 0x000fe200000006ff */
[C---:B------:R-:W-:Y:S01]  /*21c0*/  FADD R165, -R6.reuse, R165 ;  /* 0x000000a506a57221 */ /* 0x040fe20000000100 */
[----:B------:R-:W-:Y:S01]  /*21d0*/  PRMT R18, R159, 0x7632, R18 ;  /* 0x000076329f127816 */ /* 0x000fe20000000012 */
[----:B------:R-:W-:Y:S01]  /*21e0*/  FADD R146, RZ, R48 ;  /* 0x00000030ff927221 */ /* 0x000fe20000000000 */
[C---:B------:R-:W-:Y:S01]  /*21f0*/  PRMT R12, R13.reuse, 0x7632, R12 ;  /* 0x000076320d0c7816 */ /* 0x040fe2000000000c */
[----:B------:R-:W-:Y:S01]  /*2200*/  FADD R163, -R6, R163 ;  /* 0x000000a306a37221 */ /* 0x000fe20000000100 */
[----:B------:R-:W-:Y:S01]  /*2210*/  SHF.L.U32 R219, R13, 0x10, RZ ;  /* 0x000000100ddb7819 */ /* 0x000fe200000006ff */
[----:B------:R-:W-:Y:S01]  /*2220*/  FADD R225, RZ, R47 ;  /* 0x0000002fffe17221 */ /* 0x000fe20000000000 */
[----:B------:R-:W-:Y:S01]  /*2230*/  SHF.L.U32 R177, R10, 0x10, RZ ;  /* 0x000000100ab17819 */ /* 0x000fe200000006ff */
[----:B------:R-:W-:Y:S01]  /*2240*/  FADD R179, RZ, R57 ;  /* 0x00000039ffb37221 */ /* 0x000fe20000000000 */
[----:B------:R-:W-:Y:S01]  /*2250*/  PRMT R13, R14, 0x7632, R13 ;  /* 0x000076320e0d7816 */ /* 0x000fe2000000000d */
[----:B------:R-:W-:Y:S01]  /*2260*/  FADD R219, -R6, R219 ;  /* 0x000000db06db7221 */ /* 0x000fe20000000100 */
[----:B------:R-:W-:Y:S01]  /*2270*/  SHF.L.U32 R167, R14, 0x10, RZ ;  /* 0x000000100ea77819 */ /* 0x000fe200000006ff */
[----:B------:R-:W-:Y:S01]  /*2280*/  FADD R177, -R6, R177 ;  /* 0x000000b106b17221 */ /* 0x000fe20000000100 */
[----:B------:R-:W-:Y:S01]  /*2290*/  PRMT R4, R175, 0x7632, R4 ;  /* 0x00007632af047816 */ /* 0x000fe20000000004 */
[----:B------:R-:W-:Y:S01]  /*22a0*/  FMUL R168, R132, R219 ;  /* 0x000000db84a87220 */ /* 0x000fe20000400000 */
[----:B------:R-:W-:Y:S01]  /*22b0*/  PRMT R10, R140, 0x7632, R10 ;  /* 0x000076328c0a7816 */ /* 0x000fe2000000000a */
[----:B------:R-:W-:Y:S01]  /*22c0*/  FADD R167, -R6, R167 ;  /* 0x000000a706a77221 */ /* 0x000fe20000000100 */
[C---:B------:R-:W-:Y:S01]  /*22d0*/  PRMT R14, R157.reuse, 0x7632, R14 ;  /* 0x000076329d0e7816 */ /* 0x040fe2000000000e */
[----:B------:R-:W-:Y:S01]  /*22e0*/  FMUL R177, R132, R177 ;  /* 0x000000b184b17220 */ /* 0x000fe20000400000 */
        /* <DEDUP_REMOVED lines=8> */
[----:B------:R-:W-:Y:S01]  /*2370*/  SHF.L.U32 R208, R208, 0x10, RZ ;  /* 0x00000010d0d07819 */ /* 0x000fe200000006ff */
[----:B------:R-:W-:Y:S01]  /*2380*/  FADD R181, RZ, R55 ;  /* 0x00000037ffb57221 */ /* 0x000fe20000000000 */
[----:B------:R-:W-:Y:S01]  /*2390*/  PRMT R5, R133, 0x7632, R5 ;  /* 0x0000763285057816 */ /* 0x000fe20000000005 */
[----:B------:R-:W-:Y:S01]  /*23a0*/  FMUL R166, R132, R157 ;  /* 0x0000009d84a67220 */ /* 0x000fe20000400000 */
[----:B------:R-:W-:Y:S01]  /*23b0*/  PRMT R7, R173, 0x7632, R7 ;  /* 0x00007632ad077816 */ /* 0x000fe20000000007 */
[----:B------:R-:W-:Y:S01]  /*23c0*/  FMUL R191, R208, R191 ;  /* 0x000000bfd0bf7220 */ /* 0x000fe20000400000 */
[----:B------:R-:W-:Y:S01]  /*23d0*/  PRMT R8, R136, 0x7632, R8 ;  /* 0x0000763288087816 */ /* 0x000fe20000000008 */
[----:B------:R-:W-:Y:S01]  /*23e0*/  FADD R135, -R6, R135 ;  /* 0x0000008706877221 */ /* 0x000fe20000000100 */
[----:B------:R-:W-:Y:S01]  /*23f0*/  PRMT R9, R138, 0x7632, R9 ;  /* 0x000076328a097816 */ /* 0x000fe20000000009 */
[----:B------:R-:W-:Y:S01]  /*2400*/  FADD R157, RZ, R191 ;  /* 0x000000bfff9d7221 */ /* 0x000fe20000000000 */
[----:B------:R-:W-:Y:S01]  /*2410*/  PRMT R11, R221, 0x7632, R11 ;  /* 0x00007632dd0b7816 */ /* 0x000fe2000000000b */
[----:B------:R-:W-:Y:S01]  /*2420*/  FADD R150, RZ, R54 ;  /* 0x00000036ff967221 */ /* 0x000fe20000000000 */
[----:B------:R-:W-:Y:S01]  /*2430*/  PRMT R17, R134, 0x7632, R17 ;  /* 0x0000763286117816 */ /* 0x000fe20000000011 */
[----:B------:R-:W-:Y:S01]  /*2440*/  FADD R215, RZ, R43 ;  /* 0x0000002bffd77221 */ /* 0x000fe20000000000 */
[----:B------:R-:W-:Y:S01]  /*2450*/  SHF.L.U32 R15, R15, 0x10, RZ ;  /* 0x000000100f0f7819 */ /* 0x000fe200000006ff */
[----:B------:R-:W-:Y:S01]  /*2460*/  FADD R149, RZ, R41 ;  /* 0x00000029ff957221 */ /* 0x000fe20000000000 */
[C---:B------:R-:W-:Y:S01]  /*2470*/  PRMT R16, R199.reuse, 0x7632, R16 ;  /* 0x00007632c7107816 */ /* 0x040fe20000000010 */
[----:B------:R-:W-:Y:S01]  /*2480*/  FADD R217, RZ, R45 ;  /* 0x0000002dffd97221 */ /* 0x000fe20000000000 */
[----:B------:R-:W-:Y:S01]  /*2490*/  SHF.L.U32 R151, R4, 0x10, RZ ;  /* 0x0000001004977819 */ /* 0x000fe200000006ff */
[----:B------:R-:W-:Y:S01]  /*24a0*/  FADD R4, RZ, R62 ;  /* 0x0000003eff047221 */ /* 0x000fe20000000000 */
[----:B------:R-:W-:Y:S01]  /*24b0*/  SHF.L.U32 R141, R10, 0x10, RZ ;  /* 0x000000100a8d7819 */ /* 0x000fe200000006ff */
[C---:B------:R-:W-:Y:S01]  /*24c0*/  FADD R203, -R6.reuse, R15 ;  /* 0x0000000f06cb7221 */ /* 0x040fe20000000100 */
[----:B------:R-:W-:Y:S01]  /*24d0*/  SHF.L.U32 R199, R199, 0x10, RZ ;  /* 0x00000010c7c77819 */ /* 0x000fe200000006ff */
[C---:B------:R-:W-:Y:S01]  /*24e0*/  FADD R151, -R6.reuse, R151 ;  /* 0x0000009706977221 */ /* 0x040fe20000000100 */
[C---:B------:R-:W-:Y:S01]  /*24f0*/  PRMT R10, R193.reuse, 0x7632, R10 ;  /* 0x00007632c10a7816 */ /* 0x040fe2000000000a */
[----:B------:R-:W-:Y:S01]  /*2500*/  FADD R141, -R6, R141 ;  /* 0x0000008d068d7221 */ /* 0x000fe20000000100 */
[----:B------:R-:W-:Y:S01]  /*2510*/  SHF.L.U32 R193, R193, 0x10, RZ ;  /* 0x00000010c1c17819 */ /* 0x000fe200000006ff */
[----:B------:R-:W-:Y:S01]  /*2520*/  FMUL R189, R199, R4 ;  /* 0x00000004c7bd7220 */ /* 0x000fe20000400000 */
[----:B------:R-:W-:Y:S01]  /*2530*/  PRMT R164, R192, 0x7632, R164 ;  /* 0x00007632c0a47816 */ /* 0x000fe200000000a4 */
[----:B------:R-:W-:Y:S01]  /*2540*/  FADD R211, RZ, R37 ;  /* 0x00000025ffd37221 */ /* 0x000fe20000000000 */
[----:B------:R-:W-:Y:S01]  /*2550*/  SHF.L.U32 R18, R18, 0x10, RZ ;  /* 0x0000001012127819 */ /* 0x000fe200000006ff */
[----:B------:R-:W-:Y:S01]  /*2560*/  FMUL R183, R193, R148 ;  /* 0x00000094c1b77220 */ /* 0x000fe20000400000 */
[----:B------:R-:W-:Y:S01]  /*2570*/  SHF.L.U32 R175, R175, 0x10, RZ ;  /* 0x00000010afaf7819 */ /* 0x000fe200000006ff */
[----:B------:R-:W-:Y:S01]  /*2580*/  FFMA R148, R0, R191, RZ ;  /* 0x000000bf00947223 */ /* 0x000fe200000000ff */
[----:B------:R-:W-:Y:S01]  /*2590*/  SHF.L.U32 R161, R133, 0x10, RZ ;  /* 0x0000001085a17819 */ /* 0x000fe200000006ff */
[----:B------:R-:W-:Y:S01]  /*25a0*/  FMUL R141, R132, R141 ;  /* 0x0000008d848d7220 */ /* 0x000fe20000400000 */
        /* <DEDUP_REMOVED lines=32> */
[----:B------:R-:W-:Y:S01]  /*27b0*/  PRMT R15, R206, 0x7632, R15 ;  /* 0x00007632ce0f7816 */ /* 0x000fe2000000000f */
[----:B------:R-:W-:Y:S01]  /*27c0*/  FADD R137, -R6, R137 ;  /* 0x0000008906897221 */ /* 0x000fe20000000100 */
[----:B------:R-:W-:Y:S01]  /*27d0*/  SHF.L.U32 R206, R206, 0x10, RZ ;  /* 0x00000010cece7819 */ /* 0x000fe200000006ff */
[----:B------:R-:W-:Y:S01]  /*27e0*/  FADD R133, -R6, R17 ;  /* 0x0000001106857221 */ /* 0x000fe20000000100 */
[C---:B------:R-:W-:Y:S01]  /*27f0*/  PRMT R156, R3.reuse, 0x7632, R156 ;  /* 0x00007632039c7816 */ /* 0x040fe2000000009c */
[----:B------:R-:W-:Y:S01]  /*2800*/  FADD R6, RZ, R60 ;  /* 0x0000003cff067221 */ /* 0x000fe20000000000 */
[----:B------:R-:W-:Y:S01]  /*2810*/  SHF.L.U32 R19, R3, 0x10, RZ ;  /* 0x0000001003137819 */ /* 0x000fe200000006ff */
[----:B------:R-:W-:Y:S01]  /*2820*/  FADD R3, RZ, R63 ;  /* 0x0000003fff037221 */ /* 0x000fe20000000000 */
[----:B------:R-:W-:Y:S01]  /*2830*/  SHF.L.U32 R4, R164, 0x10, RZ ;  /* 0x00000010a4047819 */ /* 0x000fe200000006ff */
[----:B------:R-:W-:Y:S01]  /*2840*/  FMUL R164, R18, R227 ;  /* 0x000000e312a47220 */ /* 0x000fe20000400000 */
[C---:B------:R-:W-:Y:S01]  /*2850*/  PRMT R14, R197.reuse, 0x7632, R14 ;  /* 0x00007632c50e7816 */ /* 0x040fe2000000000e */
[----:B------:R-:W-:Y:S01]  /*2860*/  FMUL R190, R206, R3 ;  /* 0x00000003cebe7220 */ /* 0x000fe20000400000 */
[----:B------:R-:W-:Y:S01]  /*2870*/  SHF.L.U32 R197, R197, 0x10, RZ ;  /* 0x00000010c5c57819 */ /* 0x000fe200000006ff */
[----:B------:R-:W-:Y:S01]  /*2880*/  FADD R157, R157, R164 ;  /* 0x000000a49d9d7221 */ /* 0x000fe20000000000 */
[----:B------:R-:W-:Y:S01]  /*2890*/  SHF.L.U32 R15, R15, 0x10, RZ ;  /* 0x000000100f0f7819 */ /* 0x000fe200000006ff */
[----:B------:R-:W-:Y:S01]  /*28a0*/  FMUL R175, R132, R175 ;  /* 0x000000af84af7220 */ /* 0x000fe20000400000 */
[----:B------:R-:W-:Y:S01]  /*28b0*/  PRMT R160, R194, 0x7632, R160 ;  /* 0x00007632c2a07816 */ /* 0x000fe200000000a0 */
[----:B------:R-:W-:Y:S01]  /*28c0*/  FFMA R148, R177, R164, R148 ;  /* 0x000000a4b1947223 */ /* 0x000fe20000000094 */
[----:B------:R-:W-:Y:S01]  /*28d0*/  FMUL R187, R197, R6 ;  /* 0x00000006c5bb7220 */ /* 0x000fe20000400000 */
[----:B------:R-:W-:Y:S01]  /*28e0*/  FMUL R174, R132, R161 ;  /* 0x000000a184ae7220 */ /* 0x000fe20000400000 */
[----:B------:R-:W-:Y:S01]  /*28f0*/  PRMT R13, R204, 0x7632, R13 ;  /* 0x00007632cc0d7816 */ /* 0x000fe2000000000d */
[----:B------:R-:W-:Y:S01]  /*2900*/  FMUL R161, R15, R146 ;  /* 0x000000920fa17220 */ /* 0x000fe20000400000 */
[----:B------:R-:W-:Y:S01]  /*2910*/  SHF.L.U32 R6, R160, 0x10, RZ ;  /* 0x00000010a0067819 */ /* 0x000fe200000006ff */
[----:B------:R-:W-:Y:S01]  /*2920*/  FMUL R160, R132, R151 ;  /* 0x0000009784a07220 */ /* 0x000fe20000400000 */
[----:B------:R-:W-:Y:S01]  /*2930*/  FADD R146, R157, R190 ;  /* 0x000000be9d927221 */ /* 0x000fe20000000000 */
[----:B------:R-:W-:Y:S01]  /*2940*/  SHF.L.U32 R204, R204, 0x10, RZ ;  /* 0x00000010cccc7819 */ /* 0x000fe200000006ff */
[----:B------:R-:W-:Y:S01]  /*2950*/  FFMA R151, R175, R190, R148 ;  /* 0x000000beaf977223 */ /* 0x000fe20000000094 */
[----:B------:R-:W-:Y:S01]  /*2960*/  FADD R5, RZ, R61 ;  /* 0x0000003dff057221 */ /* 0x000fe20000000000 */
[----:B------:R-:W-:Y:S01]  /*2970*/  PRMT R158, R196, 0x7632, R158 ;  /* 0x00007632c49e7816 */ /* 0x000fe2000000009e */
[----:B------:R-:W-:Y:S01]  /*2980*/  FADD R146, R146, R161 ;  /* 0x000000a192927221 */ /* 0x000fe20000000000 */
[----:B------:R-:W-:Y:S01]  /*2990*/  PRMT R162, R144, 0x7632, R162 ;  /* 0x0000763290a27816 */ /* 0x000fe200000000a2 */
[----:B------:R-:W-:Y:S01]  /*29a0*/  FFMA R151, R160, R161, R151 ;  /* 0x000000a1a0977223 */ /* 0x000fe20000000097 */
[----:B------:R-:W-:Y:S01]  /*29b0*/  SHF.L.U32 R17, R144, 0x10, RZ ;  /* 0x0000001090117819 */ /* 0x000fe200000006ff */
[----:B------:R-:W-:Y:S01]  /*29c0*/  FADD R144, RZ, R46 ;  /* 0x0000002eff907221 */ /* 0x000fe20000000000 */
[----:B------:R-:W-:Y:S01]  /*29d0*/  SHF.L.U32 R16, R16, 0x10, RZ ;  /* 0x0000001010107819 */ /* 0x000fe200000006ff */
[----:B------:R-:W-:Y:S01]  /*29e0*/  FMUL R188, R204, R5 ;  /* 0x00000005ccbc7220 */ /* 0x000fe20000400000 */
[----:B------:R-:W-:Y:S01]  /*29f0*/  SHF.L.U32 R13, R13, 0x10, RZ ;  /* 0x000000100d0d7819 */ /* 0x000fe200000006ff */
[----:B------:R-:W-:Y:S01]  /*2a00*/  FADD R219, R146, R189 ;  /* 0x000000bd92db7221 */ /* 0x000fe20000000000 */
[----:B------:R-:W-:Y:S01]  /*2a10*/  PRMT R11, R202, 0x7632, R11 ;  /* 0x00007632ca0b7816 */ /* 0x000fe2000000000b */
[----:B------:R-:W-:Y:S01]  /*2a20*/  FMUL R155, R132, R155 ;  /* 0x0000009b849b7220 */ /* 0x000fe20000400000 */
[----:B------:R-:W-:Y:S01]  /*2a30*/  SHF.L.U32 R5, R158, 0x10, RZ ;  /* 0x000000109e057819 */ /* 0x000fe200000006ff */
[----:B------:R-:W-:Y:S01]  /*2a40*/  FMUL R158, R16, R225 ;  /* 0x000000e1109e7220 */ /* 0x000fe20000400000 */
[C---:B------:R-:W-:Y:S01]  /*2a50*/  PRMT R9, R200.reuse, 0x7632, R9 ;  /* 0x00007632c8097816 */ /* 0x040fe20000000009 */
[----:B------:R-:W-:Y:S01]  /*2a60*/  FMUL R157, R13, R144 ;  /* 0x000000900d9d7220 */ /* 0x000fe20000400000 */
[----:B------:R-:W-:Y:S01]  /*2a70*/  SHF.L.U32 R200, R200, 0x10, RZ ;  /* 0x00000010c8c87819 */ /* 0x000fe200000006ff */
[----:B------:R-:W-:Y:S01]  /*2a80*/  FFMA R144, R174, R189, R151 ;  /* 0x000000bdae907223 */ /* 0x000fe20000000097 */
[----:B------:R-:W-:Y:S01]  /*2a90*/  SHF.L.U32 R11, R11, 0x10, RZ ;  /* 0x000000100b0b7819 */ /* 0x000fe200000006ff */
[----:B------:R-:W-:Y:S01]  /*2aa0*/  FADD R219, R219, R158 ;  /* 0x0000009edbdb7221 */ /* 0x000fe20000000000 */
[----:B------:R-:W-:Y:S01]  /*2ab0*/  SHF.L.U32 R202, R202, 0x10, RZ ;  /* 0x00000010caca7819 */ /* 0x000fe200000006ff */
[----:B------:R-:W-:Y:S01]  /*2ac0*/  FMUL R173, R132, R173 ;  /* 0x000000ad84ad7220 */ /* 0x000fe20000400000 */
[----:B------:R-:W-:Y:S01]  /*2ad0*/  SHF.L.U32 R3, R162, 0x10, RZ ;  /* 0x00000010a2037819 */ /* 0x000fe200000006ff */
[----:B------:R-:W-:Y:S01]  /*2ae0*/  FFMA R144, R155, R158, R144 ;  /* 0x0000009e9b907223 */ /* 0x000fe20000000090 */
[----:B------:R-:W-:Y:S01]  /*2af0*/  PRMT R12, R195, 0x7632, R12 ;  /* 0x00007632c30c7816 */ /* 0x000fe2000000000c */
[----:B------:R-:W-:Y:S01]  /*2b00*/  FADD R7, RZ, R59 ;  /* 0x0000003bff077221 */ /* 0x000fe20000000000 */
[----:B------:R-:W-:Y:S01]  /*2b10*/  FMUL R184, R200, R179 ;  /* 0x000000b3c8b87220 */ /* 0x000fe20000400000 */
[----:B------:R-:W-:Y:S01]  /*2b20*/  FMUL R162, R132, R153 ;  /* 0x0000009984a27220 */ /* 0x000fe20000400000 */
[C---:B------:R-:W-:Y:S01]  /*2b30*/  PRMT R154, R198.reuse, 0x7632, R154 ;  /* 0x00007632c69a7816 */ /* 0x040fe2000000009a */
[----:B------:R-:W-:Y:S01]  /*2b40*/  FMUL R179, R17, R152 ;  /* 0x0000009811b37220 */ /* 0x000fe20000400000 */
[----:B------:R-:W-:Y:S01]  /*2b50*/  FMUL R153, R11, R142 ;  /* 0x0000008e0b997220 */ /* 0x000fe20000400000 */
[----:B------:R-:W-:Y:S01]  /*2b60*/  SHF.L.U32 R198, R198, 0x10, RZ ;  /* 0x00000010c6c67819 */ /* 0x000fe200000006ff */
[----:B------:R-:W-:Y:S01]  /*2b70*/  FMUL R152, R132, R145 ;  /* 0x0000009184987220 */ /* 0x000fe20000400000 */
[----:B------:R-:W-:Y:S01]  /*2b80*/  FADD R142, R219, R188 ;  /* 0x000000bcdb8e7221 */ /* 0x000fe20000000000 */
[----:B------:R-:W-:Y:S01]  /*2b90*/  SHF.L.U32 R195, R195, 0x10, RZ ;  /* 0x00000010c3c37819 */ /* 0x000fe200000006ff */
[----:B------:R-:W-:Y:S01]  /*2ba0*/  FFMA R145, R173, R188, R144 ;  /* 0x000000bcad917223 */ /* 0x000fe20000000090 */
[----:B------:R-:W-:Y:S01]  /*2bb0*/  FADD R8, RZ, R58 ;  /* 0x0000003aff087221 */ /* 0x000fe20000000000 */
[----:B------:R-:W-:Y:S01]  /*2bc0*/  FMUL R186, R202, R7 ;  /* 0x00000007caba7220 */ /* 0x000fe20000400000 */
[----:B------:R-:W-:Y:S01]  /*2bd0*/  SHF.L.U32 R12, R12, 0x10, RZ ;  /* 0x000000100c0c7819 */ /* 0x000fe200000006ff */
[----:B------:R-:W-:Y:S01]  /*2be0*/  FADD R138, RZ, R40 ;  /* 0x00000028ff8a7221 */ /* 0x000fe20000000000 */
[----:B------:R-:W-:Y:S01]  /*2bf0*/  SHF.L.U32 R10, R10, 0x10, RZ ;  /* 0x000000100a0a7819 */ /* 0x000fe200000006ff */
[----:B------:R-:W-:Y:S01]  /*2c00*/  FADD R142, R142, R157 ;  /* 0x0000009d8e8e7221 */ /* 0x000fe20000000000 */
[----:B------:R-:W-:Y:S01]  /*2c10*/  SHF.L.U32 R14, R14, 0x10, RZ ;  /* 0x000000100e0e7819 */ /* 0x000fe200000006ff */
[----:B------:R-:W-:Y:S01]  /*2c20*/  FMUL R182, R198, R181 ;  /* 0x000000b5c6b67220 */ /* 0x000fe20000400000 */
[----:B------:R-:W-:Y:S01]  /*2c30*/  SHF.L.U32 R7, R154, 0x10, RZ ;  /* 0x000000109a077819 */ /* 0x000fe200000006ff */
[----:B------:R-:W-:Y:S01]  /*2c40*/  FMUL R172, R132, R169 ;  /* 0x000000a984ac7220 */ /* 0x000fe20000400000 */
[----:B------:R-:W-:Y:S01]  /*2c50*/  FFMA R145, R152, R157, R145 ;  /* 0x0000009d98917223 */ /* 0x000fe20000000091 */
[----:B------:R-:W-:Y:S01]  /*2c60*/  FMUL R185, R195, R8 ;  /* 0x00000008c3b97220 */ /* 0x000fe20000400000 */
[----:B------:R-:W-:Y:S01]  /*2c70*/  FMUL R181, R19, R150 ;  /* 0x0000009613b57220 */ /* 0x000fe20000400000 */
[----:B------:R-:W-:Y:S01]  /*2c80*/  SHF.L.U32 R8, R156, 0x10, RZ ;  /* 0x000000109c087819 */ /* 0x000fe200000006ff */
[----:B------:R-:W-:Y:S01]  /*2c90*/  FMUL R154, R12, R215 ;  /* 0x000000d70c9a7220 */ /* 0x000fe20000400000 */
[----:B------:R-:W-:Y:S01]  /*2ca0*/  FMUL R150, R10, R149 ;  /* 0x000000950a967220 */ /* 0x000fe20000400000 */
[----:B------:R-:W-:Y:S01]  /*2cb0*/  FMUL R156, R14, R217 ;  /* 0x000000d90e9c7220 */ /* 0x000fe20000400000 */
[----:B------:R-:W-:Y:S01]  /*2cc0*/  FMUL R149, R7, R138 ;  /* 0x0000008a07957220 */ /* 0x000fe20000400000 */
[----:B------:R-:W-:Y:S01]  /*2cd0*/  FADD R215, R142, R187 ;  /* 0x000000bb8ed77221 */ /* 0x000fe20000000000 */
[----:B------:R-:W-:Y:S01]  /*2ce0*/  FMUL R147, R132, R147 ;  /* 0x0000009384937220 */ /* 0x000fe20000400000 */
[----:B------:R-:W-:Y:S01]  /*2cf0*/  FFMA R138, R172, R187, R145 ;  /* 0x000000bbac8a7223 */ /* 0x000fe20000000091 */
[----:B------:R-:W-:Y:S01]  /*2d00*/  FADD R136, RZ, R38 ;  /* 0x00000026ff887221 */ /* 0x000fe20000000000 */
[----:B------:R-:W-:Y:S01]  /*2d10*/  FADD R215, R215, R156 ;  /* 0x0000009cd7d77221 */ /* 0x000fe20000000000 */
[----:B------:R-:W-:Y:S01]  /*2d20*/  FMUL R171, R132, R171 ;  /* 0x000000ab84ab7220 */ /* 0x000fe20000400000 */
[----:B------:R-:W-:Y:S01]  /*2d30*/  FFMA R138, R147, R156, R138 ;  /* 0x0000009c938a7223 */ /* 0x000fe2000000008a */
[----:B------:R-:W-:Y:S01]  /*2d40*/  FMUL R145, R5, R136 ;  /* 0x0000008805917220 */ /* 0x000fe20000400000 */
[----:B------:R-:W-:Y:S01]  /*2d50*/  FMUL R146, R6, R211 ;  /* 0x000000d306927220 */ /* 0x000fe20000400000 */
[----:B------:R-:W-:Y:S01]  /*2d60*/  FADD R136, R215, R186 ;  /* 0x000000bad7887221 */ /* 0x000fe20000000000 */
[----:B------:R-:W-:Y:S01]  /*2d70*/  SHF.L.U32 R9, R9, 0x10, RZ ;  /* 0x0000001009097819 */ /* 0x000fe200000006ff */
[----:B------:R-:W-:Y:S01]  /*2d80*/  FMUL R144, R132, R143 ;  /* 0x0000008f84907220 */ /* 0x000fe20000400000 */
        /* <DEDUP_REMOVED lines=20> */
[----:B------:R-:W-:Y:S01]  /*2ed0*/  FMUL R133, R132, R201 ;  /* 0x000000c984857220 */ /* 0x000fe20000400000 */
[----:B------:R-:W-:Y:S01]  /*2ee0*/  FADD R210, R210, R151 ;  /* 0x00000097d2d27221 */ /* 0x000fe20000000000 */
[----:B------:R-:W-:Y:S01]  /*2ef0*/  FFMA R203, R140, R151, R203 ;  /* 0x000000978ccb7223 */ /* 0x000fe200000000cb */
[----:B------:R-:W-:Y:S01]  /*2f00*/  FMUL R138, R132, R205 ;  /* 0x000000cd848a7220 */ /* 0x000fe20000400000 */
[----:B------:R-:W-:Y:S01]  /*2f10*/  FADD R213, RZ, R39 ;  /* 0x00000027ffd57221 */ /* 0x000fe20000000000 */
[----:B------:R-:W-:Y:S01]  /*2f20*/  FADD R201, R210, R183 ;  /* 0x000000b7d2c97221 */ /* 0x000fe20000000000 */
[----:B------:R-:W-:Y:S01]  /*2f30*/  FFMA R210, R168, R183, R203 ;  /* 0x000000b7a8d27223 */ /* 0x000fe200000000cb */
[----:B------:R-:W-:Y:S01]  /*2f40*/  SHF.L.U32 R196, R196, 0x10, RZ ;  /* 0x00000010c4c47819 */ /* 0x000fe200000006ff */
[----:B------:R-:W-:Y:S01]  /*2f50*/  FADD R229, RZ, R53 ;  /* 0x00000035ffe57221 */ /* 0x000fe20000000000 */
        /* <DEDUP_REMOVED lines=19> */
[----:B------:R-:W-:Y:S01]  /*3090*/  SHF.L.U32 R192, R192, 0x10, RZ ;  /* 0x00000010c0c07819 */ /* 0x000fe200000006ff */
[----:B------:R-:W-:Y:S01]  /*30a0*/  FADD R224, R203, R180 ;  /* 0x000000b4cbe07221 */ /* 0x000fe20000000000 */
[----:B------:R-:W-:Y:S01]  /*30b0*/  FFMA R201, R165, R180, R210 ;  /* 0x000000b4a5c97223 */ /* 0x000fe200000000d2 */
[----:B------:R-:W-:Y:S01]  /*30c0*/  FADD R233, RZ, R50 ;  /* 0x00000032ffe97221 */ /* 0x000fe20000000000 */
        /* <DEDUP_REMOVED lines=46> */
[----:B------:R-:W-:-:S07]  /*33b0*/  FMUL R205, R133, R4 ;  /* 0x0000000485cd7220 */ /* 0x000fce0000400000 */
.L_x_3452:
[----:B------:R-:W-:Y:S01]  /*33c0*/  LOP3.LUT P0, RZ, R2, 0xff, RZ, 0xc0, !PT ;  /* 0x000000ff02ff7812 */ /* 0x000fe2000780c0ff */
[----:B------:R-:W-:Y:S01]  /*33d0*/  FADD R106, R6, R106 ;  /* 0x0000006a066a7221 */ /* 0x000fe20000000000 */
[----:B------:R-:W-:Y:S01]  /*33e0*/  SHF.R.U32.HI R2, RZ, 0x5, R123 ;  /* 0x00000005ff027819 */ /* 0x000fe2000001167b */
[----:B------:R-:W-:Y:S01]  /*33f0*/  UMOV UR4, 0xffffffff ;  /* 0xffffffff00047882 */ /* 0x000fe20000000000 */
[----:B------:R-:W-:Y:S01]  /*3400*/  FADD R65, R222, R65 ;  /* 0x00000041de417221 */ /* 0x000fe20000000000 */
        /* <DEDUP_REMOVED lines=80> */
.L_x_3469:
        /* <DEDUP_REMOVED lines=53> */
.L_x_3455:
[----:B------:R-:W-:Y:S05]  /*3c60*/  BSYNC B0 ;  /* 0x0000000000007941 */ /* 0x000fea0003800000 */
.L_x_3454:
        /* <DEDUP_REMOVED lines=19> */
.L_x_3457:
[----:B------:R-:W2:Y:S04]  /*3da0*/  LDG.E.STRONG.GPU R4, desc[UR6][R2.64] ;  /* 0x0000000602047981 */ /* 0x000ea8000c1ef900 */
[----:B--2---:R-:W-:Y:S01]  /*3db0*/  CCTL.IVALL ;  /* 0x00000000ff00798f */ /* 0x004fe20002000000 */
[----:B------:R-:W-:Y:S05]  /*3dc0*/  YIELD ;  /* 0x0000000000007946 */ /* 0x000fea0003800000 */
[----:B------:R-:W-:-:S13]  /*3dd0*/  ISETP.NE.AND P1, PT, R4, R7, PT ;  /* 0x000000070400720c */ /* 0x000fda0003f25270 */
[----:B------:R-:W-:Y:S05]  /*3de0*/  @P1 BRA `(.L_x_3457) ;  /* 0xfffffffc00ec1947 */ /* 0x000fea000383ffff */
.L_x_3456:
        /* <DEDUP_REMOVED lines=38> */
[C-C-:B------:R-:W-:Y:S01]  /*4050*/  FFMA R175, R5.reuse, R175, R6.reuse ;  /* 0x000000af05af7223 */ /* 0x140fe20000000006 */
[C-C-:B------:R-:W-:Y:S01]  /*4060*/  FFMA R160, R5.reuse, R160, R6.reuse ;  /* 0x000000a005a07223 */ /* 0x140fe20000000006 */
        /* <DEDUP_REMOVED lines=57> */
[C---:B------:R-:W-:Y:S01]  /*4400*/  FMUL R175, R132.reuse, R175 ;  /* 0x000000af84af7220 */ /* 0x040fe20000400000 */
[C---:B------:R-:W-:Y:S01]  /*4410*/  FMUL R4, R132.reuse, R161 ;  /* 0x000000a184047220 */ /* 0x040fe20000400000 */
[----:B------:R-:W-:Y:S01]  /*4420*/  FADD R5, -R5, R142 ;  /* 0x0000008e05057221 */ /* 0x000fe20000000100 */
        /* <DEDUP_REMOVED lines=28> */
[----:B------:R-:W-:Y:S01]  /*45f0*/  F2FP.BF16.F32.PACK_AB R175, R4, R175 ;  /* 0x000000af04af723e */ /* 0x000fe200000010ff */
[----:B0-----:R-:W-:Y:S01]  /*4600*/  IMAD.WIDE.U32 R4, R34, 0x4, R2 ;  /* 0x0000000422047825 */ /* 0x001fe200078e0002 */
[----:B------:R-:W-:-:S02]  /*4610*/  F2FP.BF16.F32.PACK_AB R191, R0, R191 ;  /* 0x000000bf00bf723e */ /* 0x000fc400000010ff */
[----:B------:R-:W-:Y:S01]  /*4620*/  F2FP.BF16.F32.PACK_AB R189, R6, R189 ;  /* 0x000000bd06bd723e */ /* 0x000fe200000010ff */
[--C-:B------:R-:W-:Y:S01]  /*4630*/  IMAD.WIDE.U32 R6, R33, 0x4, R2.reuse ;  /* 0x0000000421067825 */ /* 0x100fe200078e0002 */
[----:B------:R-:W-:Y:S01]  /*4640*/  F2FP.BF16.F32.PACK_AB R173, R8, R173 ;  /* 0x000000ad08ad723e */ /* 0x000fe200000010ff */
[----:B------:R0:W-:Y:S01]  /*4650*/  STG.E desc[UR6][R4.64], R191 ;  /* 0x000000bf04007986 */ /* 0x0001e2000c101906 */
        /* <DEDUP_REMOVED lines=21> */
[----:B------:R-:W-:-:S02]  /*47b0*/  IMAD.WIDE.U32 R12, R27, 0x4, R2 ;  /* 0x000000041b0c7825 */ /* 0x000fc400078e0002 */
[----:B------:R0:W-:Y:S02]  /*47c0*/  STG.E desc[UR6][R28.64], R185 ;  /* 0x000000b91c007986 */ /* 0x0001e4000c101906 */
[--C-:B------:R-:W-:Y:S02]  /*47d0*/  IMAD.WIDE.U32 R26, R26, 0x4, R2.reuse ;  /* 0x000000041a1a7825 */ /* 0x100fe400078e0002 */
[----:B------:R0:W-:Y:S02]  /*47e0*/  STG.E desc[UR6][R12.64], R169 ;  /* 0x000000a90c007986 */ /* 0x0001e4000c101906 */
[--C-:B------:R-:W-:Y:S02]  /*47f0*/  IMAD.WIDE.U32 R14, R25, 0x4, R2.reuse ;  /* 0x00000004190e7825 */ /* 0x100fe400078e0002 */
[----:B------:R0:W-:Y:S02]  /*4800*/  STG.E desc[UR6][R26.64], R183 ;  /* 0x000000b71a007986 */ /* 0x0001e4000c101906 */
        /* <DEDUP_REMOVED lines=8> */
[----:B------:R-:W-:Y:S01]  /*4890*/  IMAD.WIDE.U32 R20, R20, 0x4, R2 ;  /* 0x0000000414147825 */ /* 0x000fe200078e0002 */
[----:B------:R-:W-:Y:S01]  /*48a0*/  SEL R2, RZ, 0x1, P0 ;  /* 0x00000001ff027807 */ /* 0x000fe20000000000 */
[----:B------:R0:W-:Y:S04]  /*48b0*/  STG.E desc[UR6][R18.64], R179 ;  /* 0x000000b312007986 */ /* 0x0001e8000c101906 */
[----:B------:R0:W-:Y:S01]  /*48c0*/  STG.E desc[UR6][R20.64], R159 ;  /* 0x0000009f14007986 */ /* 0x0001e2000c101906 */
        /* <DEDUP_REMOVED lines=53> */
.L_x_3450:
        /* <DEDUP_REMOVED lines=82> */
.L_x_3453:
[----:B------:R-:W-:Y:S01]  /*5140*/  HFMA2.MMA R13, -RZ, RZ, 0, 9.5367431640625e-07 ;  /* 0x00000010ff0d7435 */ /* 0x000fe200000001ff */
[----:B------:R-:W-:Y:S02]  /*5150*/  MOV R14, R203 ;  /* 0x000000cb000e7202 */ /* 0x000fe40000000f00 */
[----:B------:R-:W-:Y:S02]  /*5160*/  MOV R16, 0x1f ;  /* 0x0000001f00107802 */ /* 0x000fe40000000f00 */
[----:B------:R-:W-:-:S07]  /*5170*/  MOV R11, 0xffffffff ;  /* 0xffffffff000b7802 */ /* 0x000fce0000000f00 */
[----:B------:R-:W-:Y:S05]  /*5180*/  WARPSYNC.COLLECTIVE R11, `(.L_x_3459) ;  /* 0x000000000b087348 */ /* 0x000fea0003c00000 */
[----:B------:R0:W1:Y:S02]  /*5190*/  SHFL.DOWN P1, R9, R14, R13, R16 ;  /* 0x0800000d0e097389 */ /* 0x0000640000020010 */
[----:B01----:R-:W-:Y:S01]  /*51a0*/  ENDCOLLECTIVE ;  /* 0x000000000000791b */ /* 0x003fe20003800000 */
.L_x_3459:
[----:B------:R-:W-:Y:S02]  /*51b0*/  MOV R14, R201 ;  /* 0x000000c9000e7202 */ /* 0x000fe40000000f00 */
[----:B------:R-:W-:-:S07]  /*51c0*/  MOV R4, R9 ;  /* 0x0000000900047202 */ /* 0x000fce0000000f00 */
[----:B------:R-:W-:Y:S05]  /*51d0*/  WARPSYNC.COLLECTIVE R11, `(.L_x_3460) ;  /* 0x000000000b087348 */ /* 0x000fea0003c00000 */
[----:B------:R0:W1:Y:S02]  /*51e0*/  SHFL.DOWN P1, R9, R14, R13, R16 ;  /* 0x0800000d0e097389 */ /* 0x0000640000020010 */
[----:B01----:R-:W-:Y:S01]  /*51f0*/  ENDCOLLECTIVE ;  /* 0x000000000000791b */ /* 0x003fe20003800000 */
.L_x_3460:
[----:B------:R-:W-:Y:S01]  /*5200*/  FADD R4, R4, R203 ;  /* 0x000000cb04047221 */ /* 0x000fe20000000000 */
[----:B------:R-:W-:-:S04]  /*5210*/  HFMA2.MMA R13, -RZ, RZ, 0, 4.76837158203125e-07 ;  /* 0x00000008ff0d7435 */ /* 0x000fc800000001ff */
[----:B------:R-:W-:Y:S02]  /*5220*/  MOV R14, R4 ;  /* 0x00000004000e7202 */ /* 0x000fe40000000f00 */
[----:B------:R-:W-:-:S07]  /*5230*/  MOV R8, R9 ;  /* 0x0000000900087202 */ /* 0x000fce0000000f00 */
[----:B------:R-:W-:Y:S05]  /*5240*/  WARPSYNC.COLLECTIVE R11, `(.L_x_3461) ;  /* 0x000000000b087348 */ /* 0x000fea0003c00000 */
[----:B------:R0:W1:Y:S02]  /*5250*/  SHFL.DOWN P1, R9, R14, R13, R16 ;  /* 0x0800000d0e097389 */ /* 0x0000640000020010 */
[----:B01----:R-:W-:Y:S01]  /*5260*/  ENDCOLLECTIVE ;  /* 0x000000000000791b */ /* 0x003fe20003800000 */
.L_x_3461:
[----:B------:R-:W-:-:S05]  /*5270*/  FADD R8, R8, R201 ;  /* 0x000000c908087221 */ /* 0x000fca0000000000 */
[----:B------:R-:W-:Y:S02]  /*5280*/  MOV R14, R8 ;  /* 0x00000008000e7202 */ /* 0x000fe40000000f00 */
[----:B------:R-:W-:-:S07]  /*5290*/  MOV R3, R9 ;  /* 0x0000000900037202 */ /* 0x000fce0000000f00 */
[----:B------:R-:W-:Y:S05]  /*52a0*/  WARPSYNC.COLLECTIVE R11, `(.L_x_3462) ;  /* 0x000000000b087348 */ /* 0x000fea0003c00000 */
[----:B------:R0:W1:Y:S02]  /*52b0*/  SHFL.DOWN P1, R9, R14, R13, R16 ;  /* 0x0800000d0e097389 */ /* 0x0000640000020010 */
[----:B01----:R-:W-:Y:S01]  /*52c0*/  ENDCOLLECTIVE ;  /* 0x000000000000791b */ /* 0x003fe20003800000 */
.L_x_3462:
[----:B------:R-:W-:Y:S01]  /*52d0*/  FADD R3, R4, R3 ;  /* 0x0000000304037221 */ /* 0x000fe20000000000 */
[----:B------:R-:W-:-:S04]  /*52e0*/  HFMA2.MMA R13, -RZ, RZ, 0, 2.384185791015625e-07 ;  /* 0x00000004ff0d7435 */ /* 0x000fc800000001ff */
[----:B------:R-:W-:Y:S02]  /*52f0*/  MOV R14, R3 ;  /* 0x00000003000e7202 */ /* 0x000fe40000000f00 */
[----:B------:R-:W-:-:S07]  /*5300*/  MOV R5, R9 ;  /* 0x0000000900057202 */ /* 0x000fce0000000f00 */
[----:B------:R-:W-:Y:S05]  /*5310*/  WARPSYNC.COLLECTIVE R11, `(.L_x_3463) ;  /* 0x000000000b087348 */ /* 0x000fea0003c00000 */
[----:B------:R0:W1:Y:S02]  /*5320*/  SHFL.DOWN P1, R9, R14, R13, R16 ;  /* 0x0800000d0e097389 */ /* 0x0000640000020010 */
[----:B01----:R-:W-:Y:S01]  /*5330*/  ENDCOLLECTIVE ;  /* 0x000000000000791b */ /* 0x003fe20003800000 */
.L_x_3463:
[----:B------:R-:W-:-:S05]  /*5340*/  FADD R7, R8, R5 ;  /* 0x0000000508077221 */ /* 0x000fca0000000000 */
[----:B------:R-:W-:Y:S02]  /*5350*/  MOV R14, R7 ;  /* 0x00000007000e7202 */ /* 0x000fe40000000f00 */
[----:B------:R-:W-:-:S07]  /*5360*/  MOV R10, R9 ;  /* 0x00000009000a7202 */ /* 0x000fce0000000f00 */
[----:B------:R-:W-:Y:S05]  /*5370*/  WARPSYNC.COLLECTIVE R11, `(.L_x_3464) ;  /* 0x000000000b087348 */ /* 0x000fea0003c00000 */
[----:B------:R0:W1:Y:S02]  /*5380*/  SHFL.DOWN P1, R9, R14, R13, R16 ;  /* 0x0800000d0e097389 */ /* 0x0000640000020010 */
[----:B01----:R-:W-:Y:S01]  /*5390*/  ENDCOLLECTIVE ;  /* 0x000000000000791b */ /* 0x003fe20003800000 */
.L_x_3464:
[----:B------:R-:W-:Y:S01]  /*53a0*/  FADD R10, R3, R10 ;  /* 0x0000000a030a7221 */ /* 0x000fe20000000000 */
[----:B------:R-:W-:-:S04]  /*53b0*/  HFMA2.MMA R13, -RZ, RZ, 0, 1.1920928955078125e-07 ;  /* 0x00000002ff0d7435 */ /* 0x000fc800000001ff */
[----:B------:R-:W-:Y:S02]  /*53c0*/  MOV R14, R10 ;  /* 0x0000000a000e7202 */ /* 0x000fe40000000f00 */
[----:B------:R-:W-:-:S07]  /*53d0*/  MOV R12, R9 ;  /* 0x00000009000c7202 */ /* 0x000fce0000000f00 */
[----:B------:R-:W-:Y:S05]  /*53e0*/  WARPSYNC.COLLECTIVE R11, `(.L_x_3465) ;  /* 0x000000000b087348 */ /* 0x000fea0003c00000 */
[----:B------:R0:W1:Y:S02]  /*53f0*/  SHFL.DOWN P1, R9, R14, R13, R16 ;  /* 0x0800000d0e097389 */ /* 0x0000640000020010 */
[----:B01----:R-:W-:Y:S01]  /*5400*/  ENDCOLLECTIVE ;  /* 0x000000000000791b */ /* 0x003fe20003800000 */
.L_x_3465:
[----:B------:R-:W-:-:S05]  /*5410*/  FADD R12, R7, R12 ;  /* 0x0000000c070c7221 */ /* 0x000fca0000000000 */
[----:B------:R-:W-:Y:S02]  /*5420*/  MOV R14, R12 ;  /* 0x0000000c000e7202 */ /* 0x000fe40000000f00 */
[----:B------:R-:W-:-:S07]  /*5430*/  MOV R5, R9 ;  /* 0x0000000900057202 */ /* 0x000fce0000000f00 */
[----:B------:R-:W-:Y:S05]  /*5440*/  WARPSYNC.COLLECTIVE R11, `(.L_x_3466) ;  /* 0x000000000b087348 */ /* 0x000fea0003c00000 */
[----:B------:R0:W1:Y:S02]  /*5450*/  SHFL.DOWN P1, R9, R14, R13, R16 ;  /* 0x0800000d0e097389 */ /* 0x0000640000020010 */
[----:B01----:R-:W-:Y:S01]  /*5460*/  ENDCOLLECTIVE ;  /* 0x000000000000791b */ /* 0x003fe20003800000 */
.L_x_3466:
[----:B------:R-:W-:Y:S01]  /*5470*/  FADD R4, R10, R5 ;  /* 0x000000050a047221 */ /* 0x000fe20000000000 */
[----:B------:R-:W-:-:S04]  /*5480*/  HFMA2.MMA R13, -RZ, RZ, 0, 5.9604644775390625e-08 ;  /* 0x00000001ff0d7435 */ /* 0x000fc800000001ff */
[----:B------:R-:W-:Y:S01]  /*5490*/  MOV R14, R4 ;  /* 0x00000004000e7202 */ /* 0x000fe20000000f00 */
[----:B------:R-:W-:-:S07]  /*54a0*/  FADD R5, R12, R9 ;  /* 0x000000090c057221 */ /* 0x000fce0000000000 */
[----:B------:R-:W-:Y:S05]  /*54b0*/  WARPSYNC.COLLECTIVE R11, `(.L_x_3467) ;  /* 0x000000000b087348 */ /* 0x000fea0003c00000 */
[----:B------:R0:W1:Y:S02]  /*54c0*/  SHFL.DOWN P1, R9, R14, R13, R16 ;  /* 0x0800000d0e097389 */ /* 0x0000640000020010 */
[----:B01----:R-:W-:Y:S01]  /*54d0*/  ENDCOLLECTIVE ;  /* 0x000000000000791b */ /* 0x003fe20003800000 */
.L_x_3467:
[----:B------:R-:W-:Y:S02]  /*54e0*/  MOV R14, R5 ;  /* 0x00000005000e7202 */ /* 0x000fe40000000f00 */
[----:B------:R-:W-:-:S07]  /*54f0*/  MOV R7, R9 ;  /* 0x0000000900077202 */ /* 0x000fce0000000f00 */
[----:B------:R-:W-:Y:S05]  /*5500*/  WARPSYNC.COLLECTIVE R11, `(.L_x_3468) ;  /* 0x000000000b087348 */ /* 0x000fea0003c00000 */
[----:B------:R0:W1:Y:S02]  /*5510*/  SHFL.DOWN P1, R9, R14, R13, R16 ;  /* 0x0800000d0e097389 */ /* 0x0000640000020010 */
[----:B01----:R-:W-:Y:S01]  /*5520*/  ENDCOLLECTIVE ;  /* 0x000000000000791b */ /* 0x003fe20003800000 */
.L_x_3468:
[----:B------:R-:W-:Y:S01]  /*5530*/  MOV R8, R9 ;  /* 0x0000000900087202 */ /* 0x000fe20000000f00 */
[----:B------:R-:W-:Y:S06]  /*5540*/  BRA `(.L_x_3469) ;  /* 0xffffffe000f07947 */ /* 0x000fec000383ffff */
.L_x_3470:
        /* <DEDUP_REMOVED lines=11> */
.L_x_7936:


//--------------------- .text._ZN18transformer_engine13normalization28ln_bwd_finalize_tuned_kernelINS0_22Kernel_traits_finalizeILj30720E6__halffS3_fjLj1024ELj4ENS0_18Kernel_traits_baseILj30720ES3_fS3_fjLj1024EEEEEEEvNS0_20BackwardKernelParamsE --------------------------
	.section	.text._ZN18transformer_engine13normalization28ln_bwd_finalize_tuned_kernelINS0_22Kernel_traits_finalizeILj30720E6__halffS3_fjLj1024ELj4ENS0_18Kernel_traits_baseILj30720ES3_fS3_fjLj1024EEEEEEEvNS0_20BackwardKernelParamsE,"ax",@progbits
	.align	128
        .global         _ZN18transformer_engine13normalization28ln_bwd_finalize_tuned_kernelINS0_22Kernel_traits_finalizeILj30720E6__halffS3_fjLj1024ELj4ENS0_18Kernel_traits_baseILj30720ES3_fS3_fjLj1024EEEEEEEvNS0_20BackwardKernelParamsE
        .type           _ZN18transformer_engine13normalization28ln_bwd_finalize_tuned_kernelINS0_22Kernel_traits_finalizeILj30720E6__halffS3_fjLj1024ELj4ENS0_18Kernel_traits_baseILj30720ES3_fS3_fjLj1024EEEEEEEvNS0_20BackwardKernelParamsE,@function
        .size           _ZN18transformer_engine13normalization28ln_bwd_finalize_tuned_kernelINS0_22Kernel_traits_finalizeILj30720E6__halffS3_fjLj1024ELj4ENS0_18Kernel_traits_baseILj30720ES3_fS3_fjLj1024EEEEEEEvNS0_20BackwardKernelParamsE,(.L_x_7937 - _ZN18transformer_engine13normalization28ln_bwd_finalize_tuned_kernelINS0_22Kernel_traits_finalizeILj30720E6__halffS3_fjLj1024ELj4ENS0_18Kernel_traits_baseILj30720ES3_fS3_fjLj1024EEEEEEEvNS0_20BackwardKernelParamsE)
        .other          _ZN18transformer_engine13normalization28ln_bwd_finalize_tuned_kernelINS0_22Kernel_traits_finalizeILj30720E6__halffS3_fjLj1024ELj4ENS0_18Kernel_traits_baseILj30720ES3_fS3_fjLj1024EEEEEEEvNS0_20BackwardKernelParamsE,@"STO_CUDA_ENTRY STV_DEFAULT"
_ZN18transformer_engine13normalization28ln_bwd_finalize_tuned_kernelINS0_22Kernel_traits_finalizeILj30720E6__halffS3_fjLj1024ELj4ENS0_18Kernel_traits_baseILj30720ES3_fS3_fjLj1024EEEEEEEvNS0_20BackwardKernelParamsE:
.text._ZN18transformer_engine13normalization28ln_bwd_finalize_tuned_kernelINS0_22Kernel_traits_finalizeILj30720E6__halffS3_fjLj1024ELj4ENS0_18Kernel_traits_baseILj30720ES3_fS3_fjLj1024EEEEEEEvNS0_20BackwardKernelParamsE:
        /* <DEDUP_REMOVED lines=20> */
.L_x_3482:
        /* <DEDUP_REMOVED lines=28> */
.L_x_3475:
        /* <DEDUP_REMOVED lines=33> */
.L_x_3474:
[----:B------:R-:W-:Y:S05]  /*0510*/  BSYNC B1 ;  /* 0x0000000000017941 */ /* 0x000fea0003800000 */
.L_x_3473:
        /* <DEDUP_REMOVED lines=23> */
.L_x_3477:
[----:B------:R-:W-:Y:S05]  /*0690*/  BSYNC B1 ;  /* 0x0000000000017941 */ /* 0x000fea0003800000 */
.L_x_3476:
        /* <DEDUP_REMOVED lines=11> */
.L_x_3472:
[----:B------:R-:W-:Y:S05]  /*0750*/  BSYNC B0 ;  /* 0x0000000000007941 */ /* 0x000fea0003800000 */
.L_x_3471:
        /* <DEDUP_REMOVED lines=33> */
.L_x_3493:
[----:B------:R-:W-:Y:S01]  /*0970*/  @!P0 SHF.R.U32.HI R11, RZ, 0x3, R0 ;  /* 0x00000003ff0b8819 */ /* 0x000fe20000011600 */
[----:B--2---:R-:W-:Y:S01]  /*0980*/  FADD R13, R8, R13 ;  /* 0x0000000d080d7221 */ /* 0x004fe20000000000 */
[----:B-1----:R-:W-:Y:S02]  /*0990*/  FADD R9, R10, R9 ;  /* 0x000000090a097221 */ /* 0x002fe40000000000 */
[----:B0-----:R-:W-:-:S05]  /*09a0*/  @!P0 LOP3.LUT R8, R11, 0x1ffffffc, RZ, 0xc0, !PT ;  /* 0x1ffffffc0b088812 */ /* 0x001fca00078ec0ff */
[----:B------:R1:W-:Y:S04]  /*09b0*/  @!P0 STS [R8+UR4+0x2000], R13 ;  /* 0x0020000d08008988 */ /* 0x0003e80008000804 */
[----:B------:R1:W-:Y:S02]  /*09c0*/  @!P0 STS [R8+UR4+0x2080], R9 ;  /* 0x0020800908008988 */ /* 0x0003e40008000804 */
.L_x_3478:
        /* <DEDUP_REMOVED lines=18> */
.L_x_3481:
[----:B------:R-:W-:Y:S05]  /*0af0*/  BSYNC B0 ;  /* 0x0000000000007941 */ /* 0x000fea0003800000 */
.L_x_3480:
[C---:B------:R-:W-:Y:S02]  /*0b00*/  ISETP.GT.U32.AND P0, PT, R5.reuse, -0x7801, PT ;  /* 0xffff87ff0500780c */ /* 0x040fe40003f04070 */
[----:B------:R-:W-:Y:S02]  /*0b10*/  IADD3 R5, R5, 0x7800, RZ ;  /* 0x0000780005057810 */ /* 0x000fe40007ffe0ff */
[----:B------:R-:W-:-:S09]  /*0b20*/  IADD3 R6, R6, 0x3c00, RZ ;  /* 0x00003c0006067810 */ /* 0x000fd20007ffe0ff */
[----:B------:R-:W-:Y:S05]  /*0b30*/  @P0 BRA `(.L_x_3482) ;  /* 0xfffffff400800947 */ /* 0x000fea000383ffff */
[----:B------:R-:W-:Y:S05]  /*0b40*/  EXIT ;  /* 0x000000000000794d */ /* 0x000fea0003800000 */
.L_x_3479:
[----:B------:R-:W-:Y:S01]  /*0b50*/  HFMA2.MMA R18, -RZ, RZ, 0, 5.9604644775390625e-08 ;  /* 0x00000001ff127435 */ /* 0x000fe200000001ff */
[----:B0-----:R-:W-:Y:S01]  /*0b60*/  IMAD.MOV.U32 R19, RZ, RZ, R10 ;  /* 0x000000ffff137224 */ /* 0x001fe200078e000a */
[----:B------:R-:W-:Y:S02]  /*0b70*/  MOV R21, 0x1f ;  /* 0x0000001f00157802 */ /* 0x000fe40000000f00 */
[----:B------:R-:W-:-:S07]  /*0b80*/  MOV R16, 0xffffffff ;  /* 0xffffffff00107802 */ /* 0x000fce0000000f00 */
[----:B-12---:R-:W-:Y:S05]  /*0b90*/  WARPSYNC.COLLECTIVE R16, `(.L_x_3483) ;  /* 0x0000000010087348 */ /* 0x006fea0003c00000 */
[----:B------:R0:W3:Y:S02]  /*0ba0*/  SHFL.BFLY P1, R17, R19, R18, R21 ;  /* 0x0c00001213117389 */ /* 0x0000e40000020015 */
[----:B0123--:R-:W-:Y:S01]  /*0bb0*/  ENDCOLLECTIVE ;  /* 0x000000000000791b */ /* 0x00ffe20003800000 */
.L_x_3483:
[----:B------:R-:W-:Y:S01]  /*0bc0*/  HFMA2.MMA R18, -RZ, RZ, 0, 1.1920928955078125e-07 ;  /* 0x00000002ff127435 */ /* 0x000fe200000001ff */
[----:B------:R-:W-:-:S04]  /*0bd0*/  IMAD.MOV.U32 R9, RZ, RZ, R17 ;  /* 0x000000ffff097224 */ /* 0x000fc800078e0011 */
[----:B------:R-:W-:-:S05]  /*0be0*/  FADD R9, R10, R9 ;  /* 0x000000090a097221 */ /* 0x000fca0000000000 */
[----:B------:R-:W-:-:S07]  /*0bf0*/  MOV R19, R9 ;  /* 0x0000000900137202 */ /* 0x000fce0000000f00 */
[----:B------:R-:W-:Y:S05]  /*0c00*/  WARPSYNC.COLLECTIVE R16, `(.L_x_3484) ;  /* 0x0000000010087348 */ /* 0x000fea0003c00000 */
[----:B------:R0:W1:Y:S02]  /*0c10*/  SHFL.BFLY P1, R17, R19, R18, R21 ;  /* 0x0c00001213117389 */ /* 0x0000640000020015 */
[----:B01----:R-:W-:Y:S01]  /*0c20*/  ENDCOLLECTIVE ;  /* 0x000000000000791b */ /* 0x003fe20003800000 */
.L_x_3484:
[----:B------:R-:W-:Y:S01]  /*0c30*/  HFMA2.MMA R18, -RZ, RZ, 0, 2.384185791015625e-07 ;  /* 0x00000004ff127435 */ /* 0x000fe200000001ff */
[----:B------:R-:W-:-:S05]  /*0c40*/  MOV R12, R17 ;  /* 0x00000011000c7202 */ /* 0x000fca0000000f00 */
[----:B------:R-:W-:-:S04]  /*0c50*/  FADD R12, R9, R12 ;  /* 0x0000000c090c7221 */ /* 0x000fc80000000000 */
[----:B------:R-:W-:-:S07]  /*0c60*/  IMAD.MOV.U32 R19, RZ, RZ, R12 ;  /* 0x000000ffff137224 */ /* 0x000fce00078e000c */
[----:B------:R-:W-:Y:S05]  /*0c70*/  WARPSYNC.COLLECTIVE R16, `(.L_x_3485) ;  /* 0x0000000010087348 */ /* 0x000fea0003c00000 */
[----:B------:R0:W1:Y:S02]  /*0c80*/  SHFL.BFLY P1, R17, R19, R18, R21 ;  /* 0x0c00001213117389 */ /* 0x0000640000020015 */
[----:B01----:R-:W-:Y:S01]  /*0c90*/  ENDCOLLECTIVE ;  /* 0x000000000000791b */ /* 0x003fe20003800000 */
.L_x_3485:
[----:B------:R-:W-:Y:S01]  /*0ca0*/  IMAD.MOV.U32 R18, RZ, RZ, 0x8 ;  /* 0x00000008ff127424 */ /* 0x000fe200078e00ff */
[----:B------:R-:W-:-:S05]  /*0cb0*/  MOV R11, R17 ;  /* 0x00000011000b7202 */ /* 0x000fca0000000f00 */
[----:B------:R-:W-:-:S05]  /*0cc0*/  FADD R11, R12, R11 ;  /* 0x0000000b0c0b7221 */ /* 0x000fca0000000000 */
[----:B------:R-:W-:-:S07]  /*0cd0*/  MOV R19, R11 ;  /* 0x0000000b00137202 */ /* 0x000fce0000000f00 */
[----:B------:R-:W-:Y:S05]  /*0ce0*/  WARPSYNC.COLLECTIVE R16, `(.L_x_3486) ;  /* 0x0000000010087348 */ /* 0x000fea0003c00000 */
[----:B------:R0:W1:Y:S02]  /*0cf0*/  SHFL.BFLY P1, R17, R19, R18, R21 ;  /* 0x0c00001213117389 */ /* 0x0000640000020015 */
[----:B01----:R-:W-:Y:S01]  /*0d00*/  ENDCOLLECTIVE ;  /* 0x000000000000791b */ /* 0x003fe20003800000 */
.L_x_3486:
[----:B------:R-:W-:Y:S01]  /*0d10*/  HFMA2.MMA R18, -RZ, RZ, 0, 9.5367431640625e-07 ;  /* 0x00000010ff127435 */ /* 0x000fe200000001ff */
[----:B------:R-:W-:-:S05]  /*0d20*/  MOV R10, R17 ;  /* 0x00000011000a7202 */ /* 0x000fca0000000f00 */
[----:B------:R-:W-:-:S05]  /*0d30*/  FADD R10, R11, R10 ;  /* 0x0000000a0b0a7221 */ /* 0x000fca0000000000 */
[----:B------:R-:W-:-:S07]  /*0d40*/  MOV R19, R10 ;  /* 0x0000000a00137202 */ /* 0x000fce0000000f00 */
[----:B------:R-:W-:Y:S05]  /*0d50*/  WARPSYNC.COLLECTIVE R16, `(.L_x_3487) ;  /* 0x0000000010087348 */ /* 0x000fea0003c00000 */
[----:B------:R0:W1:Y:S02]  /*0d60*/  SHFL.BFLY P1, R17, R19, R18, R21 ;  /* 0x0c00001213117389 */ /* 0x0000640000020015 */
[----:B01----:R-:W-:Y:S01]  /*0d70*/  ENDCOLLECTIVE ;  /* 0x000000000000791b */ /* 0x003fe20003800000 */
.L_x_3487:
[----:B------:R-:W-:Y:S01]  /*0d80*/  HFMA2.MMA R18, -RZ, RZ, 0, 5.9604644775390625e-08 ;  /* 0x00000001ff127435 */ /* 0x000fe200000001ff */
[----:B------:R-:W-:Y:S01]  /*0d90*/  MOV R19, R8 ;  /* 0x0000000800137202 */ /* 0x000fe20000000f00 */
[----:B------:R-:W-:-:S09]  /*0da0*/  IMAD.MOV.U32 R9, RZ, RZ, R17 ;  /* 0x000000ffff097224 */ /* 0x000fd200078e0011 */
[----:B------:R-:W-:Y:S05]  /*0db0*/  WARPSYNC.COLLECTIVE R16, `(.L_x_3488) ;  /* 0x0000000010087348 */ /* 0x000fea0003c00000 */
[----:B------:R0:W1:Y:S02]  /*0dc0*/  SHFL.BFLY P1, R17, R19, R18, R21 ;  /* 0x0c00001213117389 */ /* 0x0000640000020015 */
[----:B01----:R-:W-:Y:S01]  /*0dd0*/  ENDCOLLECTIVE ;  /* 0x000000000000791b */ /* 0x003fe20003800000 */
.L_x_3488:
[----:B------:R-:W-:Y:S01]  /*0de0*/  HFMA2.MMA R18, -RZ, RZ, 0, 1.1920928955078125e-07 ;  /* 0x00000002ff127435 */ /* 0x000fe200000001ff */
[----:B------:R-:W-:-:S05]  /*0df0*/  MOV R11, R17 ;  /* 0x00000011000b7202 */ /* 0x000fca0000000f00 */
[----:B------:R-:W-:-:S04]  /*0e00*/  FADD R13, R8, R11 ;  /* 0x0000000b080d7221 */ /* 0x000fc80000000000 */
[----:B------:R-:W-:-:S07]  /*0e10*/  IMAD.MOV.U32 R19, RZ, RZ, R13 ;  /* 0x000000ffff137224 */ /* 0x000fce00078e000d */
[----:B------:R-:W-:Y:S05]  /*0e20*/  WARPSYNC.COLLECTIVE R16, `(.L_x_3489) ;  /* 0x0000000010087348 */ /* 0x000fea0003c00000 */
[----:B------:R0:W1:Y:S02]  /*0e30*/  SHFL.BFLY P1, R17, R19, R18, R21 ;  /* 0x0c00001213117389 */ /* 0x0000640000020015 */
[----:B01----:R-:W-:Y:S01]  /*0e40*/  ENDCOLLECTIVE ;  /* 0x000000000000791b */ /* 0x003fe20003800000 */
.L_x_3489:
[----:B------:R-:W-:Y:S01]  /*0e50*/  IMAD.MOV.U32 R18, RZ, RZ, 0x4 ;  /* 0x00000004ff127424 */ /* 0x000fe200078e00ff */
[----:B------:R-:W-:-:S05]  /*0e60*/  MOV R14, R17 ;  /* 0x00000011000e7202 */ /* 0x000fca0000000f00 */
[----:B------:R-:W-:-:S05]  /*0e70*/  FADD R14, R13, R14 ;  /* 0x0000000e0d0e7221 */ /* 0x000fca0000000000 */
[----:B------:R-:W-:-:S07]  /*0e80*/  MOV R19, R14 ;  /* 0x0000000e00137202 */ /* 0x000fce0000000f00 */
[----:B------:R-:W-:Y:S05]  /*0e90*/  WARPSYNC.COLLECTIVE R16, `(.L_x_3490) ;  /* 0x0000000010087348 */ /* 0x000fea0003c00000 */
[----:B------:R0:W1:Y:S02]  /*0ea0*/  SHFL.BFLY P1, R17, R19, R18, R21 ;  /* 0x0c00001213117389 */ /* 0x0000640000020015 */
[----:B01----:R-:W-:Y:S01]  /*0eb0*/  ENDCOLLECTIVE ;  /* 0x000000000000791b */ /* 0x003fe20003800000 */
.L_x_3490:
[----:B------:R-:W-:Y:S01]  /*0ec0*/  HFMA2.MMA R18, -RZ, RZ, 0, 4.76837158203125e-07 ;  /* 0x00000008ff127435 */ /* 0x000fe200000001ff */
[----:B------:R-:W-:-:S05]  /*0ed0*/  MOV R15, R17 ;  /* 0x00000011000f7202 */ /* 0x000fca0000000f00 */
[----:B------:R-:W-:-:S05]  /*0ee0*/  FADD R15, R14, R15 ;  /* 0x0000000f0e0f7221 */ /* 0x000fca0000000000 */
[----:B------:R-:W-:-:S07]  /*0ef0*/  MOV R19, R15 ;  /* 0x0000000f00137202 */ /* 0x000fce0000000f00 */
[----:B------:R-:W-:Y:S05]  /*0f00*/  WARPSYNC.COLLECTIVE R16, `(.L_x_3491) ;  /* 0x0000000010087348 */ /* 0x000fea0003c00000 */
[----:B------:R0:W1:Y:S02]  /*0f10*/  SHFL.BFLY P1, R17, R19, R18, R21 ;  /* 0x0c00001213117389 */ /* 0x0000640000020015 */
[----:B01----:R-:W-:Y:S01]  /*0f20*/  ENDCOLLECTIVE ;  /* 0x000000000000791b */ /* 0x003fe20003800000 */
.L_x_3491:
[----:B------:R-:W-:Y:S01]  /*0f30*/  HFMA2.MMA R18, -RZ, RZ, 0, 9.5367431640625e-07 ;  /* 0x00000010ff127435 */ /* 0x000fe200000001ff */
[----:B------:R-:W-:-:S04]  /*0f40*/  IMAD.MOV.U32 R8, RZ, RZ, R17 ;  /* 0x000000ffff087224 */ /* 0x000fc800078e0011 */
[----:B------:R-:W-:-:S05]  /*0f50*/  FADD R8, R15, R8 ;  /* 0x000000080f087221 */ /* 0x000fca0000000000 */
[----:B------:R-:W-:-:S07]  /*0f60*/  MOV R19, R8 ;  /* 0x0000000800137202 */ /* 0x000fce0000000f00 */
[----:B------:R-:W-:Y:S05]  /*0f70*/  WARPSYNC.COLLECTIVE R16, `(.L_x_3492) ;  /* 0x0000000010087348 */ /* 0x000fea0003c00000 */
[----:B------:R0:W1:Y:S02]  /*0f80*/  SHFL.BFLY P1, R17, R19, R18, R21 ;  /* 0x0c00001213117389 */ /* 0x0000640000020015 */
[----:B01----:R-:W-:Y:S01]  /*0f90*/  ENDCOLLECTIVE ;  /* 0x000000000000791b */ /* 0x003fe20003800000 */
.L_x_3492:
[----:B------:R-:W-:Y:S01]  /*0fa0*/  MOV R13, R17 ;  /* 0x00000011000d7202 */ /* 0x000fe20000000f00 */
[----:B------:R-:W-:Y:S06]  /*0fb0*/  BRA `(.L_x_3493) ;  /* 0xfffffff8006c7947 */ /* 0x000fec000383ffff */
.L_x_3494:
        /* <DEDUP_REMOVED lines=12> */
.L_x_7937:


//--------------------- .text._ZN18transformer_engine13normalization19ln_bwd_tuned_kernelINS0_13Kernel_traitsI6__halffS3_fjLj30720ELj4ELj1ELj8ELj8ENS0_18Kernel_traits_baseILj30720ES3_fS3_fjLj256EEEEEEEvNS0_20BackwardKernelParamsE --------------------------
	.section	.text._ZN18transformer_engine13normalization19ln_bwd_tuned_kernelINS0_13Kernel_traitsI6__halffS3_fjLj30720ELj4ELj1ELj8ELj8ENS0_18Kernel_traits_baseILj30720ES3_fS3_fjLj256EEEEEEEvNS0_20BackwardKernelParamsE,"ax",@progbits
	.align	128
        .global         _ZN18transformer_engine13normalization19ln_bwd_tuned_kernelINS0_13Kernel_traitsI6__halffS3_fjLj30720ELj4ELj1ELj8ELj8ENS0_18Kernel_traits_baseILj30720ES3_fS3_fjLj256EEEEEEEvNS0_20BackwardKernelParamsE
        .type           _ZN18transformer_engine13normalization19ln_bwd_tuned_kernelINS0_13Kernel_traitsI6__halffS3_fjLj30720ELj4ELj1ELj8ELj8ENS0_18Kernel_traits_baseILj30720ES3_fS3_fjLj256EEEEEEEvNS0_20BackwardKernelParamsE,@function
        .size           _ZN18transformer_engine13normalization19ln_bwd_tuned_kernelINS0_13Kernel_traitsI6__halffS3_fjLj30720ELj4ELj1ELj8ELj8ENS0_18Kernel_traits_baseILj30720ES3_fS3_fjLj256EEEEEEEvNS0_20BackwardKernelParamsE,(.L_x_7938 - _ZN18transformer_engine13normalization19ln_bwd_tuned_kernelINS0_13Kernel_traitsI6__halffS3_fjLj30720ELj4ELj1ELj8ELj8ENS0_18Kernel_traits_baseILj30720ES3_fS3_fjLj256EEEEEEEvNS0_20BackwardKernelParamsE)
        .other          _ZN18transformer_engine13normalization19ln_bwd_tuned_kernelINS0_13Kernel_traitsI6__halffS3_fjLj30720ELj4ELj1ELj8ELj8ENS0_18Kernel_traits_baseILj30720ES3_fS3_fjLj256EEEEEEEvNS0_20BackwardKernelParamsE,@"STO_CUDA_ENTRY STV_DEFAULT"
_ZN18transformer_engine13normalization19ln_bwd_tuned_kernelINS0_13Kernel_traitsI6__halffS3_fjLj30720ELj4ELj1ELj8ELj8ENS0_18Kernel_traits_baseILj30720ES3_fS3_fjLj256EEEEEEEvNS0_20BackwardKernelParamsE:
.text._ZN18transformer_engine13normalization19ln_bwd_tuned_kernelINS0_13Kernel_traitsI6__halffS3_fjLj30720ELj4ELj1ELj8ELj8ENS0_18Kernel_traits_baseILj30720ES3_fS3_fjLj256EEEEEEEvNS0_20BackwardKernelParamsE:
        /* <DEDUP_REMOVED lines=95> */
[--C-:B--2---:R-:W-:Y:S02]  /*05f0*/  HADD2.F32 R174, -RZ, R62.reuse.H0_H0 ;  /* 0x2000003effae7230 */ /* 0x104fe40000004100 */
[----:B------:R-:W-:Y:S02]  /*0600*/  HADD2.F32 R62, -RZ, R62.H1_H1 ;  /* 0x3000003eff3e7230 */ /* 0x000fe40000004100 */
[--C-:B---3--:R-:W-:Y:S02]  /*0610*/  HADD2.F32 R173, -RZ, R60.reuse.H0_H0 ;  /* 0x2000003cffad7230 */ /* 0x108fe40000004100 */
[----:B------:R-:W-:Y:S02]  /*0620*/  HADD2.F32 R60, -RZ, R60.H1_H1 ;  /* 0x3000003cff3c7230 */ /* 0x000fe40000004100 */
[--C-:B----4-:R-:W-:Y:S02]  /*0630*/  HADD2.F32 R172, -RZ, R58.reuse.H0_H0 ;  /* 0x2000003affac7230 */ /* 0x110fe40000004100 */
[----:B------:R-:W-:-:S02]  /*0640*/  HADD2.F32 R58, -RZ, R58.H1_H1 ;  /* 0x3000003aff3a7230 */ /* 0x000fc40000004100 */
[--C-:B-----5:R-:W-:Y:S02]  /*0650*/  HADD2.F32 R171, -RZ, R56.reuse.H0_H0 ;  /* 0x20000038ffab7230 */ /* 0x120fe40000004100 */
[----:B------:R-:W-:Y:S02]  /*0660*/  HADD2.F32 R56, -RZ, R56.H1_H1 ;  /* 0x30000038ff387230 */ /* 0x000fe40000004100 */
[--C-:B------:R-:W-:Y:S02]  /*0670*/  HADD2.F32 R170, -RZ, R54.reuse.H0_H0 ;  /* 0x20000036ffaa7230 */ /* 0x100fe40000004100 */
[----:B------:R-:W-:Y:S02]  /*0680*/  HADD2.F32 R54, -RZ, R54.H1_H1 ;  /* 0x30000036ff367230 */ /* 0x000fe40000004100 */
[--C-:B------:R-:W-:Y:S02]  /*0690*/  HADD2.F32 R169, -RZ, R52.reuse.H0_H0 ;  /* 0x20000034ffa97230 */ /* 0x100fe40000004100 */
[----:B------:R-:W-:-:S02]  /*06a0*/  HADD2.F32 R52, -RZ, R52.H1_H1 ;  /* 0x30000034ff347230 */ /* 0x000fc40000004100 */
[--C-:B------:R-:W-:Y:S02]  /*06b0*/  HADD2.F32 R168, -RZ, R50.reuse.H0_H0 ;  /* 0x20000032ffa87230 */ /* 0x100fe40000004100 */
        /* <DEDUP_REMOVED lines=16> */
[----:B------:R-:W-:-:S07]  /*07c0*/  HADD2.F32 R34, -RZ, R34.H1_H1 ;  /* 0x30000022ff227230 */ /* 0x000fce0000004100 */
.L_x_3503:
[----:B------:R-:W0:Y:S08]  /*07d0*/  S2UR UR4, SR_CTAID.X ;  /* 0x00000000000479c3 */ /* 0x000e300000002500 */
[----:B------:R-:W1:Y:S08]  /*07e0*/  LDC.64 R32, c[0x0][0x230] ;  /* 0x00008c00ff207b82 */ /* 0x000e700000000a00 */
[----:B--2---:R-:W2:Y:S01]  /*07f0*/  LDC.64 R2, c[0x0][0x258] ;  /* 0x00009600ff027b82 */ /* 0x004ea20000000a00 */
[----:B0-----:R-:W-:-:S07]  /*0800*/  MOV R128, UR4 ;  /* 0x0000000400807c02 */ /* 0x001fce0008000f00 */
[----:B------:R-:W0:Y:S01]  /*0810*/  LDC.64 R134, c[0x0][0x228] ;  /* 0x00008a00ff867b82 */ /* 0x000e220000000a00 */
[----:B------:R-:W-:Y:S01]  /*0820*/  ULDC.U8 UR4, c[0x0][0x250] ;  /* 0x0000940000047ab9 */ /* 0x000fe20000000000 */
[----:B------:R-:W-:-:S04]  /*0830*/  SHF.L.U32 R0, R128, 0x8, RZ ;  /* 0x0000000880007819 */ /* 0x000fc800000006ff */
[----:B------:R-:W-:Y:S02]  /*0840*/  LOP3.LUT R5, R0, 0x300, R125, 0xe2, !PT ;  /* 0x0000030000057812 */ /* 0x000fe400078ee27d */
[----:B------:R-:W3:Y:S01]  /*0850*/  LDC.64 R8, c[0x0][0x220] ;  /* 0x00008800ff087b82 */ /* 0x000ee20000000a00 */
[----:B-1----:R-:W-:Y:S01]  /*0860*/  IMAD.WIDE R32, R124, 0x4, R32 ;  /* 0x000000047c207825 */ /* 0x002fe200078e0220 */
[----:B------:R-:W-:-:S05]  /*0870*/  LOP3.LUT R5, R5, 0xe0, R130, 0xf8, !PT ;  /* 0x000000e005057812 */ /* 0x000fca00078ef882 */
[----:B------:R1:W4:Y:S01]  /*0880*/  LDG.E R32, desc[UR6][R32.64] ;  /* 0x0000000620207981 */ /* 0x000322000c1e1900 */
[----:B------:R-:W-:-:S05]  /*0890*/  IMAD R61, R124, 0x3c00, R5 ;  /* 0x00003c007c3d7824 */ /* 0x000fca00078e0205 */
[C---:B------:R-:W-:Y:S02]  /*08a0*/  IADD3 R57, R61.reuse, 0x800, RZ ;  /* 0x000008003d397810 */ /* 0x040fe40007ffe0ff */
[C---:B------:R-:W-:Y:S01]  /*08b0*/  IADD3 R55, R61.reuse, 0xc00, RZ ;  /* 0x00000c003d377810 */ /* 0x040fe20007ffe0ff */
[----:B0-----:R-:W-:Y:S01]  /*08c0*/  IMAD.WIDE R134, R124, 0x4, R134 ;  /* 0x000000047c867825 */ /* 0x001fe200078e0286 */
[C---:B------:R-:W-:Y:S02]  /*08d0*/  IADD3 R51, R61.reuse, 0x1400, RZ ;  /* 0x000014003d337810 */ /* 0x040fe40007ffe0ff */
[----:B------:R-:W-:Y:S01]  /*08e0*/  IADD3 R59, R61, 0x400, RZ ;  /* 0x000004003d3b7810 */ /* 0x000fe20007ffe0ff */
[--C-:B--2---:R-:W-:Y:S01]  /*08f0*/  IMAD.WIDE.U32 R4, R57, 0x4, R2.reuse ;  /* 0x0000000439047825 */ /* 0x104fe200078e0002 */
[C---:B------:R-:W-:Y:S01]  /*0900*/  IADD3 R53, R61.reuse, 0x1000, RZ ;  /* 0x000010003d357810 */ /* 0x040fe20007ffe0ff */
[----:B------:R-:W2:Y:S01]  /*0910*/  LDG.E R134, desc[UR6][R134.64] ;  /* 0x0000000686867981 */ /* 0x000ea2000c1e1900 */
[----:B------:R-:W-:Y:S01]  /*0920*/  IADD3 R49, R61, 0x1800, RZ ;  /* 0x000018003d317810 */ /* 0x000fe20007ffe0ff */
[--C-:B------:R-:W-:Y:S01]  /*0930*/  IMAD.WIDE.U32 R6, R55, 0x4, R2.reuse ;  /* 0x0000000437067825 */ /* 0x100fe200078e0002 */
[C---:B------:R-:W-:Y:S01]  /*0940*/  IADD3 R47, R61.reuse, 0x1c00, RZ ;  /* 0x00001c003d2f7810 */ /* 0x040fe20007ffe0ff */
[----:B------:R0:W5:Y:S01]  /*0950*/  LDG.E R201, desc[UR6][R4.64] ;  /* 0x0000000604c97981 */ /* 0x000162000c1e1900 */
[----:B------:R-:W-:Y:S01]  /*0960*/  IADD3 R45, R61, 0x2000, RZ ;  /* 0x000020003d2d7810 */ /* 0x000fe20007ffe0ff */
[----:B------:R-:W-:Y:S01]  /*0970*/  IMAD.WIDE.U32 R12, R51, 0x4, R2 ;  /* 0x00000004330c7825 */ /* 0x000fe200078e0002 */
[C---:B------:R-:W-:Y:S01]  /*0980*/  IADD3 R43, R61.reuse, 0x2400, RZ ;  /* 0x000024003d2b7810 */ /* 0x040fe20007ffe0ff */
[----:B------:R3:W5:Y:S01]  /*0990*/  LDG.E R199, desc[UR6][R6.64] ;  /* 0x0000000606c77981 */ /* 0x000762000c1e1900 */
[----:B------:R-:W-:-:S02]  /*09a0*/  IADD3 R41, R61, 0x2800, RZ ;  /* 0x000028003d297810 */ /* 0x000fc40007ffe0ff */
[C---:B------:R-:W-:Y:S01]  /*09b0*/  IADD3 R39, R61.reuse, 0x2c00, RZ ;  /* 0x00002c003d277810 */ /* 0x040fe20007ffe0ff */
[----:B------:R3:W5:Y:S01]  /*09c0*/  LDG.E R195, desc[UR6][R12.64] ;  /* 0x000000060cc37981 */ /* 0x000762000c1e1900 */
[C---:B------:R-:W-:Y:S02]  /*09d0*/  IADD3 R37, R61.reuse, 0x3000, RZ ;  /* 0x000030003d257810 */ /* 0x040fe40007ffe0ff */
[C---:B------:R-:W-:Y:S02]  /*09e0*/  IADD3 R35, R61.reuse, 0x3400, RZ ;  /* 0x000034003d237810 */ /* 0x040fe40007ffe0ff */
[C---:B-1----:R-:W-:Y:S01]  /*09f0*/  IADD3 R33, R61.reuse, 0x3800, RZ ;  /* 0x000038003d217810 */ /* 0x042fe20007ffe0ff */
        /* <DEDUP_REMOVED lines=13> */
[----:B---3--:R-:W-:-:S02]  /*0ad0*/  IMAD.WIDE.U32 R6, R41, 0x4, R2 ;  /* 0x0000000429067825 */ /* 0x008fc400078e0002 */
[----:B------:R0:W5:Y:S02]  /*0ae0*/  LDG.E R136, desc[UR6][R4.64] ;  /* 0x0000000604887981 */ /* 0x000164000c1e1900 */
[--C-:B------:R-:W-:Y:S02]  /*0af0*/  IMAD.WIDE.U32 R12, R39, 0x4, R2.reuse ;  /* 0x00000004270c7825 */ /* 0x100fe400078e0002 */
[----:B------:R-:W5:Y:S02]  /*0b00*/  LDG.E R138, desc[UR6][R6.64] ;  /* 0x00000006068a7981 */ /* 0x000f64000c1e1900 */
[--C-:B------:R-:W-:Y:S02]  /*0b10*/  IMAD.WIDE.U32 R16, R37, 0x4, R2.reuse ;  /* 0x0000000425107825 */ /* 0x100fe400078e0002 */
[----:B------:R-:W5:Y:S02]  /*0b20*/  LDG.E R139, desc[UR6][R12.64] ;  /* 0x000000060c8b7981 */ /* 0x000f64000c1e1900 */
[----:B------:R-:W-:-:S02]  /*0b30*/  IMAD.WIDE.U32 R20, R35, 0x4, R2 ;  /* 0x0000000423147825 */ /* 0x000fc400078e0002 */
[----:B------:R-:W5:Y:S02]  /*0b40*/  LDG.E R140, desc[UR6][R16.64] ;  /* 0x00000006108c7981 */ /* 0x000f64000c1e1900 */
[----:B------:R-:W-:Y:S02]  /*0b50*/  IMAD.WIDE.U32 R132, R33, 0x4, R2 ;  /* 0x0000000421847825 */ /* 0x000fe400078e0002 */
[----:B------:R1:W5:Y:S02]  /*0b60*/  LDG.E R141, desc[UR6][R20.64] ;  /* 0x00000006148d7981 */ /* 0x000364000c1e1900 */
[--C-:B------:R-:W-:Y:S01]  /*0b70*/  IMAD.WIDE.U32 R2, R61, 0x8, R8.reuse ;  /* 0x000000083d027825 */ /* 0x100fe200078e0008 */
[----:B------:R-:W-:Y:S01]  /*0b80*/  ISETP.NE.AND P0, PT, RZ, UR4, PT ;  /* 0x00000004ff007c0c */ /* 0x000fe2000bf05270 */
[----:B------:R2:W5:Y:S02]  /*0b90*/  LDG.E R132, desc[UR6][R132.64] ;  /* 0x0000000684847981 */ /* 0x000564000c1e1900 */
[----:B0-----:R-:W-:-:S02]  /*0ba0*/  IMAD.WIDE.U32 R4, R59, 0x8, R8 ;  /* 0x000000083b047825 */ /* 0x001fc400078e0008 */
[----:B------:R-:W2:Y:S02]  /*0bb0*/  LDG.E.64 R2, desc[UR6][R2.64] ;  /* 0x0000000602027981 */ /* 0x000ea4000c1e1b00 */
        /* <DEDUP_REMOVED lines=16> */
[----:B-1----:R-:W-:-:S02]  /*0cc0*/  IMAD.WIDE.U32 R20, R41, 0x8, R8 ;  /* 0x0000000829147825 */ /* 0x002fc400078e0008 */
[----:B------:R-:W5:Y:S02]  /*0cd0*/  LDG.E.64 R24, desc[UR6][R24.64] ;  /* 0x0000000618187981 */ /* 0x000f64000c1e1b00 */
        /* <DEDUP_REMOVED lines=9> */
[----:B--2---:R-:W-:-:S04]  /*0d70*/  FADD R133, R2, -R134 ;  /* 0x8000008602857221 */ /* 0x004fc80000000000 */
[----:B----4-:R-:W-:Y:S01]  /*0d80*/  FMUL R0, R133, R32 ;  /* 0x0000002085007220 */ /* 0x010fe20000400000 */
[----:B------:R-:W-:Y:S06]  /*0d90*/  @!P0 BRA `(.L_x_3496) ;  /* 0x0000000c00b88947 */ /* 0x000fec0003800000 */
[--C-:B-----5:R-:W-:Y:S01]  /*0da0*/  FADD R153, R15, -R134.reuse ;  /* 0x800000860f997221 */ /* 0x120fe20000000000 */
[--C-:B------:R-:W-:Y:S02]  /*0db0*/  HADD2.F32 R205, -RZ, R206.reuse.H0_H0 ;  /* 0x200000ceffcd7230 */ /* 0x100fe40000004100 */
[----:B------:R-:W-:Y:S01]  /*0dc0*/  FADD R146, R174, 1 ;  /* 0x3f800000ae927421 */ /* 0x000fe20000000000 */
[--C-:B------:R-:W-:Y:S01]  /*0dd0*/  FADD R175, R31, -R134.reuse ;  /* 0x800000861faf7221 */ /* 0x100fe20000000000 */
[--C-:B------:R-:W-:Y:S01]  /*0de0*/  FADD R209, R28, -R134.reuse ;  /* 0x800000861cd17221 */ /* 0x100fe20000000000 */
[----:B------:R-:W-:Y:S02]  /*0df0*/  HADD2.F32 R206, -RZ, R206.H1_H1 ;  /* 0x300000ceffce7230 */ /* 0x000fe40000004100 */
[----:B------:R-:W-:Y:S01]  /*0e00*/  FMUL R188, R32, R153 ;  /* 0x0000009920bc7220 */ /* 0x000fe20000400000 */
[----:B------:R-:W-:Y:S01]  /*0e10*/  FADD R147, R62, 1 ;  /* 0x3f8000003e937421 */ /* 0x000fe20000000000 */
[----:B------:R-:W-:Y:S01]  /*0e20*/  FMUL R153, R146, R205 ;  /* 0x000000cd92997220 */ /* 0x000fe20000400000 */
[----:B------:R-:W-:Y:S01]  /*0e30*/  FADD R191, R3, -R134 ;  /* 0x8000008603bf7221 */ /* 0x000fe20000000000 */
[----:B------:R-:W-:-:S02]  /*0e40*/  HADD2.F32 R203, -RZ, R204.H0_H0 ;  /* 0x200000ccffcb7230 */ /* 0x000fc40000004100 */
[C---:B------:R-:W-:Y:S01]  /*0e50*/  FMUL R180, R32.reuse, R175 ;  /* 0x000000af20b47220 */ /* 0x040fe20000400000 */
[----:B------:R-:W-:Y:S01]  /*0e60*/  FADD R144, R173, 1 ;  /* 0x3f800000ad907421 */ /* 0x000fe20000000000 */
[----:B------:R-:W-:Y:S01]  /*0e70*/  FMUL R175, R32, R209 ;  /* 0x000000d120af7220 */ /* 0x000fe20000400000 */
[----:B------:R-:W-:Y:S01]  /*0e80*/  FMUL R150, R147, R206 ;  /* 0x000000ce93967220 */ /* 0x000fe20000400000 */
[----:B------:R-:W-:Y:S01]  /*0e90*/  FADD R209, RZ, R153 ;  /* 0x00000099ffd17221 */ /* 0x000fe20000000000 */
[--C-:B------:R-:W-:Y:S01]  /*0ea0*/  FADD R149, R4, -R134.reuse ;  /* 0x8000008604957221 */ /* 0x100fe20000000000 */
[----:B------:R-:W-:Y:S01]  /*0eb0*/  FMUL R191, R32, R191 ;  /* 0x000000bf20bf7220 */ /* 0x000fe20000400000 */
[----:B------:R-:W-:Y:S01]  /*0ec0*/  FFMA R146, R0, R153, RZ ;  /* 0x0000009900927223 */ /* 0x000fe200000000ff */
[----:B------:R-:W-:Y:S01]  /*0ed0*/  FADD R137, R8, -R134 ;  /* 0x8000008608897221 */ /* 0x000fe20000000000 */
[----:B------:R-:W-:Y:S02]  /*0ee0*/  HADD2.F32 R204, -RZ, R204.H1_H1 ;  /* 0x300000ccffcc7230 */ /* 0x000fe40000004100 */
[----:B------:R-:W-:Y:S01]  /*0ef0*/  FMUL R147, R144, R203 ;  /* 0x000000cb90937220 */ /* 0x000fe20000400000 */
[----:B------:R-:W-:Y:S01]  /*0f00*/  FADD R207, R60, 1 ;  /* 0x3f8000003ccf7421 */ /* 0x000fe20000000000 */
[----:B------:R-:W-:Y:S01]  /*0f10*/  FADD R144, R209, R150 ;  /* 0x00000096d1907221 */ /* 0x000fe20000000000 */
[----:B------:R-:W-:Y:S01]  /*0f20*/  FADD R189, R5, -R134 ;  /* 0x8000008605bd7221 */ /* 0x000fe20000000000 */
[----:B------:R-:W-:Y:S01]  /*0f30*/  FMUL R192, R32, R149 ;  /* 0x0000009520c07220 */ /* 0x000fe20000400000 */
[----:B------:R-:W-:Y:S01]  /*0f40*/  FFMA R209, R191, R150, R146 ;  /* 0x00000096bfd17223 */ /* 0x000fe20000000092 */
[----:B------:R-:W-:-:S02]  /*0f50*/  HADD2.F32 R202, -RZ, R201.H0_H0 ;  /* 0x200000c9ffca7230 */ /* 0x000fc40000004100 */
[----:B------:R-:W-:Y:S01]  /*0f60*/  FMUL R148, R32, R137 ;  /* 0x0000008920947220 */ /* 0x000fe20000400000 */
[----:B------:R-:W-:Y:S01]  /*0f70*/  FADD R143, R172, 1 ;  /* 0x3f800000ac8f7421 */ /* 0x000fe20000000000 */
[----:B------:R-:W-:Y:S01]  /*0f80*/  FMUL R146, R207, R204 ;  /* 0x000000cccf927220 */ /* 0x000fe20000400000 */
[----:B------:R-:W-:Y:S01]  /*0f90*/  FADD R137, R144, R147 ;  /* 0x0000009390897221 */ /* 0x000fe20000000000 */
[----:B------:R-:W-:Y:S01]  /*0fa0*/  FADD R187, R10, -R134 ;  /* 0x800000860abb7221 */ /* 0x000fe20000000000 */
[----:B------:R-:W-:Y:S01]  /*0fb0*/  FMUL R189, R32, R189 ;  /* 0x000000bd20bd7220 */ /* 0x000fe20000400000 */
[----:B------:R-:W-:Y:S01]  /*0fc0*/  FFMA R208, R192, R147, R209 ;  /* 0x00000093c0d07223 */ /* 0x000fe200000000d1 */
[----:B------:R-:W-:Y:S02]  /*0fd0*/  HADD2.F32 R201, -RZ, R201.H1_H1 ;  /* 0x300000c9ffc97230 */ /* 0x000fe40000004100 */
[----:B------:R-:W-:Y:S01]  /*0fe0*/  FADD R142, R58, 1 ;  /* 0x3f8000003a8e7421 */ /* 0x000fe20000000000 */
[----:B------:R-:W-:Y:S01]  /*0ff0*/  FMUL R144, R143, R202 ;  /* 0x000000ca8f907220 */ /* 0x000fe20000400000 */
[----:B------:R-:W-:Y:S01]  /*1000*/  FADD R137, R137, R146 ;  /* 0x0000009289897221 */ /* 0x000fe20000000000 */
[----:B------:R-:W-:Y:S01]  /*1010*/  FADD R151, R11, -R134 ;  /* 0x800000860b977221 */ /* 0x000fe20000000000 */
[----:B------:R-:W-:Y:S01]  /*1020*/  FMUL R187, R32, R187 ;  /* 0x000000bb20bb7220 */ /* 0x000fe20000400000 */
[----:B------:R-:W-:Y:S01]  /*1030*/  FFMA R208, R189, R146, R208 ;  /* 0x00000092bdd07223 */ /* 0x000fe200000000d0 */
[--C-:B------:R-:W-:Y:S01]  /*1040*/  FADD R229, R6, -R134.reuse ;  /* 0x8000008606e57221 */ /* 0x100fe20000000000 */
[--C-:B------:R-:W-:Y:S01]  /*1050*/  FADD R231, R7, -R134.reuse ;  /* 0x8000008607e77221 */ /* 0x100fe20000000000 */
[----:B------:R-:W-:Y:S01]  /*1060*/  FADD R145, R9, -R134 ;  /* 0x8000008609917221 */ /* 0x000fe20000000000 */
[----:B------:R-:W-:-:S02]  /*1070*/  HADD2.F32 R200, -RZ, R199.H0_H0 ;  /* 0x200000c7ffc87230 */ /* 0x000fc40000004100 */
[----:B------:R-:W-:Y:S01]  /*1080*/  FMUL R143, R142, R201 ;  /* 0x000000c98e8f7220 */ /* 0x000fe20000400000 */
[--C-:B------:R-:W-:Y:S02]  /*1090*/  HADD2.F32 R7, -RZ, R141.reuse.H0_H0 ;  /* 0x2000008dff077230 */ /* 0x100fe40000004100 */
[----:B------:R-:W-:Y:S01]  /*10a0*/  FADD R210, R137, R144 ;  /* 0x0000009089d27221 */ /* 0x000fe20000000000 */
[----:B------:R-:W-:Y:S02]  /*10b0*/  HADD2.F32 R6, -RZ, R141.H1_H1 ;  /* 0x3000008dff067230 */ /* 0x000fe40000004100 */
[----:B------:R-:W-:Y:S01]  /*10c0*/  FADD R141, R171, 1 ;  /* 0x3f800000ab8d7421 */ /* 0x000fe20000000000 */
[----:B------:R-:W-:Y:S02]  /*10d0*/  HADD2.F32 R199, -RZ, R199.H1_H1 ;  /* 0x300000c7ffc77230 */ /* 0x000fe40000004100 */
[----:B------:R-:W-:Y:S01]  /*10e0*/  FADD R185, R14, -R134 ;  /* 0x800000860eb97221 */ /* 0x000fe20000000000 */
[----:B------:R-:W-:-:S02]  /*10f0*/  HADD2.F32 R9, -RZ, R140.H0_H0 ;  /* 0x2000008cff097230 */ /* 0x000fc40000004100 */
[--C-:B------:R-:W-:Y:S01]  /*1100*/  FADD R225, R12, -R134.reuse ;  /* 0x800000860ce17221 */ /* 0x100fe20000000000 */
[----:B------:R-:W-:Y:S02]  /*1110*/  HADD2.F32 R8, -RZ, R140.H1_H1 ;  /* 0x3000008cff087230 */ /* 0x000fe40000004100 */
[----:B------:R-:W-:Y:S01]  /*1120*/  FADD R227, R13, -R134 ;  /* 0x800000860de37221 */ /* 0x000fe20000000000 */
[----:B------:R-:W-:Y:S02]  /*1130*/  HADD2.F32 R198, -RZ, R197.H0_H0 ;  /* 0x200000c5ffc67230 */ /* 0x000fe40000004100 */
[----:B------:R-:W-:Y:S01]  /*1140*/  FADD R140, R56, 1 ;  /* 0x3f800000388c7421 */ /* 0x000fe20000000000 */
[--C-:B------:R-:W-:Y:S02]  /*1150*/  HADD2.F32 R11, -RZ, R139.reuse.H0_H0 ;  /* 0x2000008bff0b7230 */ /* 0x100fe40000004100 */
[----:B------:R-:W-:Y:S01]  /*1160*/  FMUL R190, R32, R151 ;  /* 0x0000009720be7220 */ /* 0x000fe20000400000 */
[----:B------:R-:W-:-:S02]  /*1170*/  HADD2.F32 R10, -RZ, R139.H1_H1 ;  /* 0x3000008bff0a7230 */ /* 0x000fc40000004100 */
[----:B------:R-:W-:Y:S01]  /*1180*/  FFMA R137, R187, R144, R208 ;  /* 0x00000090bb897223 */ /* 0x000fe200000000d0 */
[--C-:B------:R-:W-:Y:S01]  /*1190*/  FADD R221, R16, -R134.reuse ;  /* 0x8000008610dd7221 */ /* 0x100fe20000000000 */
[----:B------:R-:W-:Y:S01]  /*11a0*/  FADD R223, R17, -R134 ;  /* 0x8000008611df7221 */ /* 0x000fe20000000000 */
[----:B------:R-:W-:Y:S02]  /*11b0*/  HADD2.F32 R197, -RZ, R197.H1_H1 ;  /* 0x300000c5ffc57230 */ /* 0x000fe40000004100 */
[----:B------:R-:W-:Y:S01]  /*11c0*/  FADD R139, R170, 1 ;  /* 0x3f800000aa8b7421 */ /* 0x000fe20000000000 */
[--C-:B------:R-:W-:Y:S02]  /*11d0*/  HADD2.F32 R13, -RZ, R138.reuse.H0_H0 ;  /* 0x2000008aff0d7230 */ /* 0x100fe40000004100 */
[----:B------:R-:W-:Y:S01]  /*11e0*/  FMUL R142, R141, R200 ;  /* 0x000000c88d8e7220 */ /* 0x000fe20000400000 */
[----:B------:R-:W-:Y:S02]  /*11f0*/  HADD2.F32 R12, -RZ, R138.H1_H1 ;  /* 0x3000008aff0c7230 */ /* 0x000fe40000004100 */
[----:B------:R-:W-:Y:S01]  /*1200*/  FADD R138, R54, 1 ;  /* 0x3f800000368a7421 */ /* 0x000fe20000000000 */
[----:B------:R-:W-:-:S02]  /*1210*/  HADD2.F32 R196, -RZ, R195.H0_H0 ;  /* 0x200000c3ffc47230 */ /* 0x000fc40000004100 */
[----:B------:R-:W-:Y:S01]  /*1220*/  FADD R207, R210, R143 ;  /* 0x0000008fd2cf7221 */ /* 0x000fe20000000000 */
[--C-:B------:R-:W-:Y:S02]  /*1230*/  HADD2.F32 R16, -RZ, R135.reuse.H0_H0 ;  /* 0x20000087ff107230 */ /* 0x100fe40000004100 */
[----:B------:R-:W-:Y:S01]  /*1240*/  FMUL R185, R32, R185 ;  /* 0x000000b920b97220 */ /* 0x000fe20000400000 */
[----:B------:R-:W-:Y:S02]  /*1250*/  HADD2.F32 R17, -RZ, R135.H1_H1 ;  /* 0x30000087ff117230 */ /* 0x000fe40000004100 */
[----:B------:R-:W-:Y:S01]  /*1260*/  FADD R135, R169, 1 ;  /* 0x3f800000a9877421 */ /* 0x000fe20000000000 */
[----:B------:R-:W-:Y:S02]  /*1270*/  HADD2.F32 R195, -RZ, R195.H1_H1 ;  /* 0x300000c3ffc37230 */ /* 0x000fe40000004100 */
[----:B------:R-:W-:Y:S01]  /*1280*/  FMUL R141, R140, R199 ;  /* 0x000000c78c8d7220 */ /* 0x000fe20000400000 */
[----:B------:R-:W-:-:S02]  /*1290*/  HADD2.F32 R15, -RZ, R136.H0_H0 ;  /* 0x20000088ff0f7230 */ /* 0x000fc40000004100 */
[----:B------:R-:W-:Y:S01]  /*12a0*/  FFMA R208, R190, R143, R137 ;  /* 0x0000008fbed07223 */ /* 0x000fe20000000089 */
[----:B------:R-:W-:Y:S02]  /*12b0*/  HADD2.F32 R14, -RZ, R136.H1_H1 ;  /* 0x30000088ff0e7230 */ /* 0x000fe40000004100 */
[----:B------:R-:W-:Y:S01]  /*12c0*/  FADD R136, R52, 1 ;  /* 0x3f80000034887421 */ /* 0x000fe20000000000 */
[--C-:B------:R-:W-:Y:S02]  /*12d0*/  HADD2.F32 R194, -RZ, R193.reuse.H0_H0 ;  /* 0x200000c1ffc27230 */ /* 0x100fe40000004100 */
[----:B------:R-:W-:Y:S01]  /*12e0*/  FMUL R140, R139, R198 ;  /* 0x000000c68b8c7220 */ /* 0x000fe20000400000 */
[----:B------:R-:W-:Y:S01]  /*12f0*/  FADD R133, R168, 1 ;  /* 0x3f800000a8857421 */ /* 0x000fe20000000000 */
[----:B------:R-:W-:Y:S01]  /*1300*/  FMUL R139, R138, R197 ;  /* 0x000000c58a8b7220 */ /* 0x000fe20000400000 */
[----:B------:R-:W-:Y:S01]  /*1310*/  FMUL R138, R135, R196 ;  /* 0x000000c4878a7220 */ /* 0x000fe20000400000 */
[----:B------:R-:W-:Y:S01]  /*1320*/  FADD R210, R207, R142 ;  /* 0x0000008ecfd27221 */ /* 0x000fe20000000000 */
[----:B------:R-:W-:Y:S01]  /*1330*/  FADD R183, R18, -R134 ;  /* 0x8000008612b77221 */ /* 0x000fe20000000000 */
        /* <DEDUP_REMOVED lines=12> */
[----:B------:R-:W-:-:S02]  /*1400*/  HADD2.F32 R193, -RZ, R193.H1_H1 ;  /* 0x300000c1ffc17230 */ /* 0x000fc40000004100 */
[----:B------:R-:W-:Y:S01]  /*1410*/  FMUL R137, R136, R195 ;  /* 0x000000c388897220 */ /* 0x000fe20000400000 */
[--C-:B------:R-:W-:Y:S02]  /*1420*/  HADD2.F32 R18, -RZ, R131.reuse.H0_H0 ;  /* 0x20000083ff127230 */ /* 0x100fe40000004100 */
[----:B------:R-:W-:Y:S01]  /*1430*/  FADD R134, R50, 1 ;  /* 0x3f80000032867421 */ /* 0x000fe20000000000 */
[----:B------:R-:W-:Y:S02]  /*1440*/  HADD2.F32 R19, -RZ, R131.H1_H1 ;  /* 0x30000083ff137230 */ /* 0x000fe40000004100 */
[----:B------:R-:W-:Y:S01]  /*1450*/  FMUL R136, R133, R194 ;  /* 0x000000c285887220 */ /* 0x000fe20000400000 */
[----:B------:R-:W-:Y:S01]  /*1460*/  FADD R131, R167, 1 ;  /* 0x3f800000a7837421 */ /* 0x000fe20000000000 */
[----:B------:R-:W-:Y:S01]  /*1470*/  FADD R133, R210, R141 ;  /* 0x0000008dd2857221 */ /* 0x000fe20000000000 */
[----:B------:R-:W-:Y:S01]  /*1480*/  FMUL R183, R32, R183 ;  /* 0x000000b720b77220 */ /* 0x000fe20000400000 */
[----:B------:R-:W-:Y:S01]  /*1490*/  FFMA R208, R188, R141, R135 ;  /* 0x0000008dbcd07223 */ /* 0x000fe20000000087 */
[----:B------:R-:W-:Y:S01]  /*14a0*/  FMUL R135, R134, R193 ;  /* 0x000000c186877220 */ /* 0x000fe20000400000 */
[----:B------:R-:W-:-:S02]  /*14b0*/  HADD2.F32 R5, -RZ, R132.H0_H0 ;  /* 0x20000084ff057230 */ /* 0x000fc40000004100 */
[----:B------:R-:W-:Y:S01]  /*14c0*/  FMUL R134, R131, R18 ;  /* 0x0000001283867220 */ /* 0x000fe20000400000 */
[----:B------:R-:W-:Y:S02]  /*14d0*/  HADD2.F32 R4, -RZ, R132.H1_H1 ;  /* 0x30000084ff047230 */ /* 0x000fe40000004100 */
[----:B------:R-:W-:Y:S01]  /*14e0*/  FADD R210, R133, R140 ;  /* 0x0000008c85d27221 */ /* 0x000fe20000000000 */
[----:B------:R-:W-:Y:S01]  /*14f0*/  FADD R132, R48, 1 ;  /* 0x3f80000030847421 */ /* 0x000fe20000000000 */
[----:B------:R-:W-:Y:S01]  /*1500*/  FMUL R186, R32, R155 ;  /* 0x0000009b20ba7220 */ /* 0x000fe20000400000 */
[----:B------:R-:W-:Y:S01]  /*1510*/  FFMA R131, R183, R140, R208 ;  /* 0x0000008cb7837223 */ /* 0x000fe200000000d0 */
[----:B------:R-:W-:Y:S01]  /*1520*/  FADD R31, R166, 1 ;  /* 0x3f800000a61f7421 */ /* 0x000fe20000000000 */
[----:B------:R-:W-:Y:S01]  /*1530*/  FADD R28, R165, 1 ;  /* 0x3f800000a51c7421 */ /* 0x000fe20000000000 */
[----:B------:R-:W-:Y:S01]  /*1540*/  FADD R207, R210, R139 ;  /* 0x0000008bd2cf7221 */ /* 0x000fe20000000000 */
[----:B------:R-:W-:Y:S01]  /*1550*/  FMUL R181, R32, R181 ;  /* 0x000000b520b57220 */ /* 0x000fe20000400000 */
[----:B------:R-:W-:Y:S01]  /*1560*/  FMUL R133, R132, R19 ;  /* 0x0000001384857220 */ /* 0x000fe20000400000 */
[----:B------:R-:W-:Y:S01]  /*1570*/  FFMA R208, R186, R139, R131 ;  /* 0x0000008bbad07223 */ /* 0x000fe20000000083 */
[----:B------:R-:W-:Y:S01]  /*1580*/  FADD R30, R46, 1 ;  /* 0x3f8000002e1e7421 */ /* 0x000fe20000000000 */
[----:B------:R-:W-:Y:S01]  /*1590*/  FMUL R132, R31, R16 ;  /* 0x000000101f847220 */ /* 0x000fe20000400000 */
[----:B------:R-:W-:Y:S01]  /*15a0*/  FADD R29, R44, 1 ;  /* 0x3f8000002c1d7421 */ /* 0x000fe20000000000 */
[----:B------:R-:W-:Y:S01]  /*15b0*/  FMUL R31, R28, R15 ;  /* 0x0000000f1c1f7220 */ /* 0x000fe20000400000 */
[----:B------:R-:W-:Y:S01]  /*15c0*/  FADD R26, R164, 1 ;  /* 0x3f800000a41a7421 */ /* 0x000fe20000000000 */
[----:B------:R-:W-:Y:S01]  /*15d0*/  FADD R28, R207, R138 ;  /* 0x0000008acf1c7221 */ /* 0x000fe20000000000 */
[----:B------:R-:W-:Y:S01]  /*15e0*/  FMUL R184, R32, R157 ;  /* 0x0000009d20b87220 */ /* 0x000fe20000400000 */
[----:B------:R-:W-:Y:S01]  /*15f0*/  FFMA R207, R181, R138, R208 ;  /* 0x0000008ab5cf7223 */ /* 0x000fe200000000d0 */
[----:B------:R-:W-:Y:S01]  /*1600*/  FADD R27, R42, 1 ;  /* 0x3f8000002a1b7421 */ /* 0x000fe20000000000 */
[----:B------:R-:W-:Y:S01]  /*1610*/  FMUL R131, R30, R17 ;  /* 0x000000111e837220 */ /* 0x000fe20000400000 */
[----:B------:R-:W-:Y:S01]  /*1620*/  FADD R24, R163, 1 ;  /* 0x3f800000a3187421 */ /* 0x000fe20000000000 */
[----:B------:R-:W-:Y:S01]  /*1630*/  FMUL R30, R29, R14 ;  /* 0x0000000e1d1e7220 */ /* 0x000fe20000400000 */
[----:B------:R-:W-:Y:S01]  /*1640*/  FMUL R29, R26, R13 ;  /* 0x0000000d1a1d7220 */ /* 0x000fe20000400000 */
[----:B------:R-:W-:Y:S01]  /*1650*/  FADD R209, R28, R137 ;  /* 0x000000891cd17221 */ /* 0x000fe20000000000 */
[----:B------:R-:W-:Y:S01]  /*1660*/  FMUL R179, R32, R179 ;  /* 0x000000b320b37220 */ /* 0x000fe20000400000 */
[----:B------:R-:W-:Y:S01]  /*1670*/  FFMA R26, R184, R137, R207 ;  /* 0x00000089b81a7223 */ /* 0x000fe200000000cf */
        /* <DEDUP_REMOVED lines=19> */
[----:B------:R-:W-:Y:S01]  /*17b0*/  FFMA R207, R177, R134, R22 ;  /* 0x00000086b1cf7223 */ /* 0x000fe20000000016 */
[----:B------:R-:W-:Y:S01]  /*17c0*/  FMUL R22, R21, R6 ;  /* 0x0000000615167220 */ /* 0x000fe20000400000 */
[----:B------:R-:W-:Y:S01]  /*17d0*/  FADD R3, R34, 1 ;  /* 0x3f80000022037421 */ /* 0x000fe20000000000 */
[----:B------:R-:W-:Y:S01]  /*17e0*/  FMUL R21, R2, R5 ;  /* 0x0000000502157220 */ /* 0x000fe20000400000 */
[----:B------:R-:W-:Y:S01]  /*17f0*/  FADD R209, R20, R133 ;  /* 0x0000008514d17221 */ /* 0x000fe20000000000 */
[----:B------:R-:W-:Y:S01]  /*1800*/  FFMA R2, R180, R133, R207 ;  /* 0x00000085b4027223 */ /* 0x000fe200000000cf */
[----:B------:R-:W-:Y:S01]  /*1810*/  FMUL R20, R3, R4 ;  /* 0x0000000403147220 */ /* 0x000fe20000400000 */
[C---:B------:R-:W-:Y:S01]  /*1820*/  FMUL R178, R32.reuse, R211 ;  /* 0x000000d320b27220 */ /* 0x040fe20000400000 */
        /* <DEDUP_REMOVED lines=69> */
.L_x_3496:
[--C-:B-----5:R-:W-:Y:S01]  /*1c80*/  FADD R137, R8, -R134.reuse ;  /* 0x8000008608897221 */ /* 0x120fe20000000000 */
[--C-:B------:R-:W-:Y:S01]  /*1c90*/  FADD R145, R9, -R134.reuse ;  /* 0x8000008609917221 */ /* 0x100fe20000000000 */
[--C-:B------:R-:W-:Y:S01]  /*1ca0*/  FADD R153, R19, -R134.reuse ;  /* 0x8000008613997221 */ /* 0x100fe20000000000 */
[----:B------:R-:W-:Y:S02]  /*1cb0*/  HADD2.F32 R205, -RZ, R206.H0_H0 ;  /* 0x200000ceffcd7230 */ /* 0x000fe40000004100 */
[--C-:B------:R-:W-:Y:S01]  /*1cc0*/  FADD R187, R10, -R134.reuse ;  /* 0x800000860abb7221 */ /* 0x100fe20000000000 */
[--C-:B------:R-:W-:Y:S02]  /*1cd0*/  HADD2.F32 R9, -RZ, R140.reuse.H0_H0 ;  /* 0x2000008cff097230 */ /* 0x100fe40000004100 */
[----:B------:R-:W-:Y:S01]  /*1ce0*/  FADD R149, R11, -R134 ;  /* 0x800000860b957221 */ /* 0x000fe20000000000 */
[----:B------:R-:W-:Y:S02]  /*1cf0*/  HADD2.F32 R8, -RZ, R140.H1_H1 ;  /* 0x3000008cff087230 */ /* 0x000fe40000004100 */
[----:B------:R-:W-:Y:S01]  /*1d00*/  FADD R140, RZ, R174 ;  /* 0x000000aeff8c7221 */ /* 0x000fe20000000000 */
[----:B------:R-:W-:-:S02]  /*1d10*/  HADD2.F32 R206, -RZ, R206.H1_H1 ;  /* 0x300000ceffce7230 */ /* 0x000fc40000004100 */
[----:B------:R-:W-:Y:S01]  /*1d20*/  FMUL R186, R32, R153 ;  /* 0x0000009920ba7220 */ /* 0x000fe20000400000 */
[--C-:B------:R-:W-:Y:S02]  /*1d30*/  HADD2.F32 R11, -RZ, R139.reuse.H0_H0 ;  /* 0x2000008bff0b7230 */ /* 0x100fe40000004100 */
[----:B------:R-:W-:Y:S01]  /*1d40*/  FMUL R153, R205, R140 ;  /* 0x0000008ccd997220 */ /* 0x000fe20000400000 */
[----:B------:R-:W-:Y:S02]  /*1d50*/  HADD2.F32 R10, -RZ, R139.H1_H1 ;  /* 0x3000008bff0a7230 */ /* 0x000fe40000004100 */
[----:B------:R-:W-:Y:S01]  /*1d60*/  FADD R139, RZ, R62 ;  /* 0x0000003eff8b7221 */ /* 0x000fe20000000000 */
[--C-:B------:R-:W-:Y:S01]  /*1d70*/  FADD R191, R3, -R134.reuse ;  /* 0x8000008603bf7221 */ /* 0x100fe20000000000 */
[--C-:B------:R-:W-:Y:S01]  /*1d80*/  FADD R147, R4, -R134.reuse ;  /* 0x8000008604937221 */ /* 0x100fe20000000000 */
[--C-:B------:R-:W-:Y:S02]  /*1d90*/  HADD2.F32 R203, -RZ, R204.reuse.H0_H0 ;  /* 0x200000ccffcb7230 */ /* 0x100fe40000004100 */
[----:B------:R-:W-:Y:S01]  /*1da0*/  FADD R142, RZ, R173 ;  /* 0x000000adff8e7221 */ /* 0x000fe20000000000 */
[----:B------:R-:W-:Y:S01]  /*1db0*/  FMUL R150, R206, R139 ;  /* 0x0000008bce967220 */ /* 0x000fe20000400000 */
[----:B------:R-:W-:Y:S01]  /*1dc0*/  FADD R139, RZ, R153 ;  /* 0x00000099ff8b7221 */ /* 0x000fe20000000000 */
[----:B------:R-:W-:Y:S01]  /*1dd0*/  FMUL R191, R32, R191 ;  /* 0x000000bf20bf7220 */ /* 0x000fe20000400000 */
[----:B------:R-:W-:Y:S01]  /*1de0*/  FFMA R140, R0, R153, RZ ;  /* 0x00000099008c7223 */ /* 0x000fe200000000ff */
[--C-:B------:R-:W-:Y:S01]  /*1df0*/  FADD R229, R6, -R134.reuse ;  /* 0x8000008606e57221 */ /* 0x100fe20000000000 */
[----:B------:R-:W-:Y:S01]  /*1e00*/  FADD R231, R7, -R134 ;  /* 0x8000008607e77221 */ /* 0x000fe20000000000 */
[----:B------:R-:W-:Y:S01]  /*1e10*/  FMUL R192, R32, R147 ;  /* 0x0000009320c07220 */ /* 0x000fe20000400000 */
[----:B------:R-:W-:-:S02]  /*1e20*/  HADD2.F32 R204, -RZ, R204.H1_H1 ;  /* 0x300000ccffcc7230 */ /* 0x000fc40000004100 */
[----:B------:R-:W-:Y:S01]  /*1e30*/  FMUL R147, R203, R142 ;  /* 0x0000008ecb937220 */ /* 0x000fe20000400000 */
[--C-:B------:R-:W-:Y:S02]  /*1e40*/  HADD2.F32 R7, -RZ, R141.reuse.H0_H0 ;  /* 0x2000008dff077230 */ /* 0x100fe40000004100 */
[----:B------:R-:W-:Y:S01]  /*1e50*/  FADD R142, R139, R150 ;  /* 0x000000968b8e7221 */ /* 0x000fe20000000000 */
[----:B------:R-:W-:Y:S02]  /*1e60*/  HADD2.F32 R6, -RZ, R141.H1_H1 ;  /* 0x3000008dff067230 */ /* 0x000fe40000004100 */
[----:B------:R-:W-:Y:S01]  /*1e70*/  FADD R141, RZ, R60 ;  /* 0x0000003cff8d7221 */ /* 0x000fe20000000000 */
[----:B------:R-:W-:Y:S01]  /*1e80*/  FADD R189, R5, -R134 ;  /* 0x8000008605bd7221 */ /* 0x000fe20000000000 */
[----:B------:R-:W-:Y:S01]  /*1e90*/  FFMA R139, R191, R150, R140 ;  /* 0x00000096bf8b7223 */ /* 0x000fe2000000008c */
[--C-:B------:R-:W-:Y:S02]  /*1ea0*/  HADD2.F32 R202, -RZ, R201.reuse.H0_H0 ;  /* 0x200000c9ffca7230 */ /* 0x100fe40000004100 */
[----:B------:R-:W-:Y:S01]  /*1eb0*/  FMUL R148, R32, R137 ;  /* 0x0000008920947220 */ /* 0x000fe20000400000 */
[----:B------:R-:W-:Y:S01]  /*1ec0*/  FADD R143, RZ, R172 ;  /* 0x000000acff8f7221 */ /* 0x000fe20000000000 */
[----:B------:R-:W-:Y:S01]  /*1ed0*/  FMUL R146, R204, R141 ;  /* 0x0000008dcc927220 */ /* 0x000fe20000400000 */
[----:B------:R-:W-:Y:S01]  /*1ee0*/  FADD R137, R142, R147 ;  /* 0x000000938e897221 */ /* 0x000fe20000000000 */
[----:B------:R-:W-:Y:S01]  /*1ef0*/  FMUL R189, R32, R189 ;  /* 0x000000bd20bd7220 */ /* 0x000fe20000400000 */
[----:B------:R-:W-:Y:S01]  /*1f00*/  FFMA R140, R192, R147, R139 ;  /* 0x00000093c08c7223 */ /* 0x000fe2000000008b */
[----:B------:R-:W-:-:S02]  /*1f10*/  HADD2.F32 R201, -RZ, R201.H1_H1 ;  /* 0x300000c9ffc97230 */ /* 0x000fc40000004100 */
[----:B------:R-:W-:Y:S01]  /*1f20*/  FADD R208, RZ, R58 ;  /* 0x0000003affd07221 */ /* 0x000fe20000000000 */
[----:B------:R-:W-:Y:S01]  /*1f30*/  FMUL R144, R202, R143 ;  /* 0x0000008fca907220 */ /* 0x000fe20000400000 */
[----:B------:R-:W-:Y:S01]  /*1f40*/  FADD R137, R137, R146 ;  /* 0x0000009289897221 */ /* 0x000fe20000000000 */
[----:B------:R-:W-:Y:S01]  /*1f50*/  FMUL R187, R32, R187 ;  /* 0x000000bb20bb7220 */ /* 0x000fe20000400000 */
[----:B------:R-:W-:Y:S01]  /*1f60*/  FFMA R140, R189, R146, R140 ;  /* 0x00000092bd8c7223 */ /* 0x000fe2000000008c */
[----:B------:R-:W-:Y:S02]  /*1f70*/  HADD2.F32 R200, -RZ, R199.H0_H0 ;  /* 0x200000c7ffc87230 */ /* 0x000fe40000004100 */
[----:B------:R-:W-:Y:S01]  /*1f80*/  FADD R207, RZ, R171 ;  /* 0x000000abffcf7221 */ /* 0x000fe20000000000 */
[----:B------:R-:W-:Y:S01]  /*1f90*/  FMUL R143, R201, R208 ;  /* 0x000000d0c98f7220 */ /* 0x000fe20000400000 */
[----:B------:R-:W-:Y:S01]  /*1fa0*/  FADD R208, R137, R144 ;  /* 0x0000009089d07221 */ /* 0x000fe20000000000 */
[--C-:B------:R-:W-:Y:S01]  /*1fb0*/  FADD R185, R14, -R134.reuse ;  /* 0x800000860eb97221 */ /* 0x100fe20000000000 */
[--C-:B------:R-:W-:Y:S01]  /*1fc0*/  FADD R225, R12, -R134.reuse ;  /* 0x800000860ce17221 */ /* 0x100fe20000000000 */
[----:B------:R-:W-:Y:S01]  /*1fd0*/  FADD R227, R13, -R134 ;  /* 0x800000860de37221 */ /* 0x000fe20000000000 */
[----:B------:R-:W-:-:S02]  /*1fe0*/  HADD2.F32 R198, -RZ, R197.H0_H0 ;  /* 0x200000c5ffc67230 */ /* 0x000fc40000004100 */
[----:B------:R-:W-:Y:S01]  /*1ff0*/  FMUL R190, R32, R149 ;  /* 0x0000009520be7220 */ /* 0x000fe20000400000 */
[----:B------:R-:W-:Y:S01]  /*2000*/  FFMA R137, R187, R144, R140 ;  /* 0x00000090bb897223 */ /* 0x000fe2000000008c */
[--C-:B------:R-:W-:Y:S01]  /*2010*/  FADD R221, R16, -R134.reuse ;  /* 0x8000008610dd7221 */ /* 0x100fe20000000000 */
[----:B------:R-:W-:Y:S01]  /*2020*/  FADD R223, R17, -R134 ;  /* 0x8000008611df7221 */ /* 0x000fe20000000000 */
[----:B------:R-:W-:Y:S02]  /*2030*/  HADD2.F32 R199, -RZ, R199.H1_H1 ;  /* 0x300000c7ffc77230 */ /* 0x000fe40000004100 */
[----:B------:R-:W-:Y:S01]  /*2040*/  FADD R210, RZ, R56 ;  /* 0x00000038ffd27221 */ /* 0x000fe20000000000 */
[----:B------:R-:W-:Y:S02]  /*2050*/  HADD2.F32 R197, -RZ, R197.H1_H1 ;  /* 0x300000c5ffc57230 */ /* 0x000fe40000004100 */
[----:B------:R-:W-:Y:S01]  /*2060*/  FMUL R142, R200, R207 ;  /* 0x000000cfc88e7220 */ /* 0x000fe20000400000 */
[----:B------:R-:W-:-:S02]  /*2070*/  HADD2.F32 R13, -RZ, R138.H0_H0 ;  /* 0x2000008aff0d7230 */ /* 0x000fc40000004100 */
[----:B------:R-:W-:Y:S01]  /*2080*/  FADD R151, R15, -R134 ;  /* 0x800000860f977221 */ /* 0x000fe20000000000 */
[----:B------:R-:W-:Y:S02]  /*2090*/  HADD2.F32 R12, -RZ, R138.H1_H1 ;  /* 0x3000008aff0c7230 */ /* 0x000fe40000004100 */
[----:B------:R-:W-:Y:S01]  /*20a0*/  FADD R138, RZ, R54 ;  /* 0x00000036ff8a7221 */ /* 0x000fe20000000000 */
[----:B------:R-:W-:Y:S02]  /*20b0*/  HADD2.F32 R196, -RZ, R195.H0_H0 ;  /* 0x200000c3ffc47230 */ /* 0x000fe40000004100 */
[----:B------:R-:W-:Y:S01]  /*20c0*/  FADD R207, R208, R143 ;  /* 0x0000008fd0cf7221 */ /* 0x000fe20000000000 */
[--C-:B------:R-:W-:Y:S02]  /*20d0*/  HADD2.F32 R16, -RZ, R135.reuse.H0_H0 ;  /* 0x20000087ff107230 */ /* 0x100fe40000004100 */
[----:B------:R-:W-:Y:S01]  /*20e0*/  FMUL R185, R32, R185 ;  /* 0x000000b920b97220 */ /* 0x000fe20000400000 */
[----:B------:R-:W-:-:S02]  /*20f0*/  HADD2.F32 R17, -RZ, R135.H1_H1 ;  /* 0x30000087ff117230 */ /* 0x000fc40000004100 */
[----:B------:R-:W-:Y:S01]  /*2100*/  FADD R135, RZ, R169 ;  /* 0x000000a9ff877221 */ /* 0x000fe20000000000 */
[----:B------:R-:W-:Y:S02]  /*2110*/  HADD2.F32 R195, -RZ, R195.H1_H1 ;  /* 0x300000c3ffc37230 */ /* 0x000fe40000004100 */
[----:B------:R-:W-:Y:S01]  /*2120*/  FFMA R208, R190, R143, R137 ;  /* 0x0000008fbed07223 */ /* 0x000fe20000000089 */
[--C-:B------:R-:W-:Y:S02]  /*2130*/  HADD2.F32 R15, -RZ, R136.reuse.H0_H0 ;  /* 0x20000088ff0f7230 */ /* 0x100fe40000004100 */
[----:B------:R-:W-:Y:S01]  /*2140*/  FADD R133, RZ, R168 ;  /* 0x000000a8ff857221 */ /* 0x000fe20000000000 */
[----:B------:R-:W-:Y:S02]  /*2150*/  HADD2.F32 R14, -RZ, R136.H1_H1 ;  /* 0x30000088ff0e7230 */ /* 0x000fe40000004100 */
[----:B------:R-:W-:Y:S01]  /*2160*/  FADD R136, RZ, R52 ;  /* 0x00000034ff887221 */ /* 0x000fe20000000000 */
[----:B------:R-:W-:-:S02]  /*2170*/  HADD2.F32 R194, -RZ, R193.H0_H0 ;  /* 0x200000c1ffc27230 */ /* 0x000fc40000004100 */
[----:B------:R-:W-:Y:S01]  /*2180*/  FMUL R141, R199, R210 ;  /* 0x000000d2c78d7220 */ /* 0x000fe20000400000 */
[----:B------:R-:W-:Y:S01]  /*2190*/  FMUL R139, R197, R138 ;  /* 0x0000008ac58b7220 */ /* 0x000fe20000400000 */
[----:B------:R-:W-:Y:S01]  /*21a0*/  FADD R209, RZ, R170 ;  /* 0x000000aaffd17221 */ /* 0x000fe20000000000 */
[----:B------:R-:W-:Y:S01]  /*21b0*/  FMUL R138, R196, R135 ;  /* 0x00000087c48a7220 */ /* 0x000fe20000400000 */
[----:B------:R-:W-:Y:S01]  /*21c0*/  FADD R210, R207, R142 ;  /* 0x0000008ecfd27221 */ /* 0x000fe20000000000 */
[----:B------:R-:W-:Y:S01]  /*21d0*/  FADD R183, R18, -R134 ;  /* 0x8000008612b77221 */ /* 0x000fe20000000000 */
        /* <DEDUP_REMOVED lines=17> */
[----:B------:R-:W-:Y:S01]  /*22f0*/  FADD R134, RZ, R50 ;  /* 0x00000032ff867221 */ /* 0x000fe20000000000 */
[----:B------:R-:W-:Y:S02]  /*2300*/  HADD2.F32 R19, -RZ, R131.H1_H1 ;  /* 0x30000083ff137230 */ /* 0x000fe40000004100 */
[----:B------:R-:W-:Y:S01]  /*2310*/  FMUL R136, R194, R133 ;  /* 0x00000085c2887220 */ /* 0x000fe20000400000 */
[----:B------:R-:W-:Y:S01]  /*2320*/  FADD R131, RZ, R167 ;  /* 0x000000a7ff837221 */ /* 0x000fe20000000000 */
[----:B------:R-:W-:Y:S01]  /*2330*/  FMUL R140, R198, R209 ;  /* 0x000000d1c68c7220 */ /* 0x000fe20000400000 */
        /* <DEDUP_REMOVED lines=8> */
[----:B------:R-:W-:Y:S01]  /*23c0*/  FADD R132, RZ, R48 ;  /* 0x00000030ff847221 */ /* 0x000fe20000000000 */
[----:B------:R-:W-:Y:S01]  /*23d0*/  FFMA R131, R183, R140, R208 ;  /* 0x0000008cb7837223 */ /* 0x000fe200000000d0 */
[----:B------:R-:W-:Y:S01]  /*23e0*/  FADD R31, RZ, R166 ;  /* 0x000000a6ff1f7221 */ /* 0x000fe20000000000 */
[----:B------:R-:W-:Y:S01]  /*23f0*/  FADD R28, RZ, R165 ;  /* 0x000000a5ff1c7221 */ /* 0x000fe20000000000 */
[----:B------:R-:W-:Y:S01]  /*2400*/  FADD R207, R210, R139 ;  /* 0x0000008bd2cf7221 */ /* 0x000fe20000000000 */
[----:B------:R-:W-:Y:S01]  /*2410*/  FMUL R181, R32, R181 ;  /* 0x000000b520b57220 */ /* 0x000fe20000400000 */
[----:B------:R-:W-:Y:S01]  /*2420*/  FMUL R133, R19, R132 ;  /* 0x0000008413857220 */ /* 0x000fe20000400000 */
[----:B------:R-:W-:Y:S01]  /*2430*/  FFMA R208, R186, R139, R131 ;  /* 0x0000008bbad07223 */ /* 0x000fe20000000083 */
[----:B------:R-:W-:Y:S01]  /*2440*/  FADD R30, RZ, R46 ;  /* 0x0000002eff1e7221 */ /* 0x000fe20000000000 */
[----:B------:R-:W-:Y:S01]  /*2450*/  FMUL R132, R16, R31 ;  /* 0x0000001f10847220 */ /* 0x000fe20000400000 */
[----:B------:R-:W-:Y:S01]  /*2460*/  FADD R29, RZ, R44 ;  /* 0x0000002cff1d7221 */ /* 0x000fe20000000000 */
[----:B------:R-:W-:Y:S01]  /*2470*/  FMUL R31, R15, R28 ;  /* 0x0000001c0f1f7220 */ /* 0x000fe20000400000 */
[----:B------:R-:W-:Y:S01]  /*2480*/  FADD R26, RZ, R164 ;  /* 0x000000a4ff1a7221 */ /* 0x000fe20000000000 */
[----:B------:R-:W-:Y:S01]  /*2490*/  FADD R28, R207, R138 ;  /* 0x0000008acf1c7221 */ /* 0x000fe20000000000 */
[----:B------:R-:W-:Y:S01]  /*24a0*/  FMUL R184, R32, R155 ;  /* 0x0000009b20b87220 */ /* 0x000fe20000400000 */
[----:B------:R-:W-:Y:S01]  /*24b0*/  FFMA R207, R181, R138, R208 ;  /* 0x0000008ab5cf7223 */ /* 0x000fe200000000d0 */
[----:B------:R-:W-:Y:S01]  /*24c0*/  FADD R27, RZ, R42 ;  /* 0x0000002aff1b7221 */ /* 0x000fe20000000000 */
[----:B------:R-:W-:Y:S01]  /*24d0*/  FMUL R131, R17, R30 ;  /* 0x0000001e11837220 */ /* 0x000fe20000400000 */
[----:B------:R-:W-:Y:S01]  /*24e0*/  FADD R24, RZ, R163 ;  /* 0x000000a3ff187221 */ /* 0x000fe20000000000 */
[----:B------:R-:W-:Y:S01]  /*24f0*/  FMUL R30, R14, R29 ;  /* 0x0000001d0e1e7220 */ /* 0x000fe20000400000 */
[----:B------:R-:W-:Y:S01]  /*2500*/  FMUL R29, R13, R26 ;  /* 0x0000001a0d1d7220 */ /* 0x000fe20000400000 */
[----:B------:R-:W-:Y:S01]  /*2510*/  FADD R209, R28, R137 ;  /* 0x000000891cd17221 */ /* 0x000fe20000000000 */
[----:B------:R-:W-:Y:S01]  /*2520*/  FMUL R179, R32, R179 ;  /* 0x000000b320b37220 */ /* 0x000fe20000400000 */
[----:B------:R-:W-:Y:S01]  /*2530*/  FFMA R26, R184, R137, R207 ;  /* 0x00000089b81a7223 */ /* 0x000fe200000000cf */
        /* <DEDUP_REMOVED lines=21> */
[----:B------:R-:W-:Y:S01]  /*2690*/  FMUL R22, R6, R21 ;  /* 0x0000001506167220 */ /* 0x000fe20000400000 */
[----:B------:R-:W-:Y:S01]  /*26a0*/  FADD R3, RZ, R34 ;  /* 0x00000022ff037221 */ /* 0x000fe20000000000 */
[----:B------:R-:W-:Y:S01]  /*26b0*/  FMUL R21, R5, R2 ;  /* 0x0000000205157220 */ /* 0x000fe20000400000 */
        /* <DEDUP_REMOVED lines=73> */
.L_x_3497:
        /* <DEDUP_REMOVED lines=65> */
[----:B------:R-:W-:Y:S01]  /*2f60*/  @!P0 IADD3 R6, R6, 0x8, RZ ;  /* 0x0000000806068810 */ /* 0x000fe20007ffe0ff */
[----:B------:R-:W-:Y:S08]  /*2f70*/  BRA.DIV UR4, `(.L_x_3498) ;  /* 0x0000001604c47947 */ /* 0x000ff0000b800000 */
        /* <DEDUP_REMOVED lines=18> */
.L_x_3514:
        /* <DEDUP_REMOVED lines=53> */
.L_x_3500:
[----:B------:R-:W-:Y:S05]  /*33f0*/  BSYNC B0 ;  /* 0x0000000000007941 */ /* 0x000fea0003800000 */
.L_x_3499:
        /* <DEDUP_REMOVED lines=19> */
.L_x_3502:
[----:B------:R-:W2:Y:S04]  /*3530*/  LDG.E.STRONG.GPU R4, desc[UR6][R2.64] ;  /* 0x0000000602047981 */ /* 0x000ea8000c1ef900 */
[----:B--2---:R-:W-:Y:S01]  /*3540*/  CCTL.IVALL ;  /* 0x00000000ff00798f */ /* 0x004fe20002000000 */
[----:B------:R-:W-:Y:S05]  /*3550*/  YIELD ;  /* 0x0000000000007946 */ /* 0x000fea0003800000 */
[----:B------:R-:W-:-:S13]  /*3560*/  ISETP.NE.AND P1, PT, R4, R7, PT ;  /* 0x000000070400720c */ /* 0x000fda0003f25270 */
[----:B------:R-:W-:Y:S05]  /*3570*/  @P1 BRA `(.L_x_3502) ;  /* 0xfffffffc00ec1947 */ /* 0x000fea000383ffff */
.L_x_3501:
        /* <DEDUP_REMOVED lines=109> */
[----:B------:R-:W-:Y:S01]  /*3c50*/  IMAD.WIDE.U32 R14, R51, 0x8, R2 ;  /* 0x00000008330e7825 */ /* 0x000fe200078e0002 */
[----:B------:R0:W-:Y:S03]  /*3c60*/  STG.E.64 desc[UR6][R4.64], R132 ;  /* 0x0000008404007986 */ /* 0x0001e6000c101b06 */
[C---:B------:R-:W-:Y:S01]  /*3c70*/  FMUL R143, R32.reuse, R149 ;  /* 0x00000095208f7220 */ /* 0x040fe20000400000 */
[----:B------:R-:W-:Y:S01]  /*3c80*/  FMUL R142, R32, R181 ;  /* 0x000000b5208e7220 */ /* 0x000fe20000400000 */
[----:B------:R-:W-:Y:S01]  /*3c90*/  FADD R195, -R158, R29 ;  /* 0x0000001d9ec37221 */ /* 0x000fe20000000100 */
[----:B------:R-:W-:Y:S01]  /*3ca0*/  IMAD.WIDE.U32 R16, R49, 0x8, R2 ;  /* 0x0000000831107825 */ /* 0x000fe200078e0002 */
[----:B------:R1:W-:Y:S03]  /*3cb0*/  STG.E.64 desc[UR6][R6.64], R134 ;  /* 0x0000008606007986 */ /* 0x0003e6000c101b06 */
        /* <DEDUP_REMOVED lines=12> */
[C---:B0-----:R-:W-:Y:S01]  /*3d80*/  FMUL R5, R32.reuse, R131 ;  /* 0x0000008320057220 */ /* 0x041fe20000400000 */
[C---:B------:R-:W-:Y:S01]  /*3d90*/  FMUL R4, R32.reuse, R175 ;  /* 0x000000af20047220 */ /* 0x040fe20000400000 */
[--C-:B------:R-:W-:Y:S01]  /*3da0*/  IMAD.WIDE.U32 R22, R43, 0x8, R2.reuse ;  /* 0x000000082b167825 */ /* 0x100fe200078e0002 */
[----:B------:R2:W-:Y:S03]  /*3db0*/  STG.E.64 desc[UR6][R12.64], R140 ;  /* 0x0000008c0c007986 */ /* 0x0005e6000c101b06 */
[C---:B-1----:R-:W-:Y:S01]  /*3dc0*/  FMUL R7, R32.reuse, R159 ;  /* 0x0000009f20077220 */ /* 0x042fe20000400000 */
        /* <DEDUP_REMOVED lines=57> */
[----:B------:R-:W-:-:S07]  /*4160*/  MOV R120, R122 ;  /* 0x0000007a00787202 */ /* 0x000fce0000000f00 */
.L_x_3495:
        /* <DEDUP_REMOVED lines=12> */
[----:B------:R-:W-:Y:S01]  /*4230*/  IMAD.WIDE.U32 R6, R9, 0x8, R58 ;  /* 0x0000000809067825 */ /* 0x000fe200078e003a */
[----:B------:R0:W-:Y:S01]  /*4240*/  STG.E.64 desc[UR6][R4.64], R92 ;  /* 0x0000005c04007986 */ /* 0x0001e2000c101b06 */
[----:B------:R-:W-:Y:S02]  /*4250*/  IADD3 R25, R193, 0x1400, RZ ;  /* 0x00001400c1197810 */ /* 0x000fe40007ffe0ff */
[----:B-1----:R-:W-:Y:S01]  /*4260*/  IMAD.WIDE.U32 R8, R9, 0x8, R60 ;  /* 0x0000000809087825 */ /* 0x002fe200078e003c */
[----:B------:R-:W-:-:S02]  /*4270*/  IADD3 R29, R193, 0x1800, RZ ;  /* 0x00001800c11d7810 */ /* 0x000fc40007ffe0ff */
[----:B------:R-:W-:Y:S01]  /*4280*/  IADD3 R33, R193, 0x1c00, RZ ;  /* 0x00001c00c1217810 */ /* 0x000fe20007ffe0ff */
[----:B------:R-:W-:Y:S01]  /*4290*/  IMAD.WIDE.U32 R10, R13, 0x8, R58 ;  /* 0x000000080d0a7825 */ /* 0x000fe200078e003a */
[C---:B------:R-:W-:Y:S02]  /*42a0*/  IADD3 R37, R193.reuse, 0x2000, RZ ;  /* 0x00002000c1257810 */ /* 0x040fe40007ffe0ff */
[----:B------:R-:W-:Y:S01]  /*42b0*/  IADD3 R41, R193, 0x2400, RZ ;  /* 0x00002400c1297810 */ /* 0x000fe20007ffe0ff */
[--C-:B------:R-:W-:Y:S01]  /*42c0*/  IMAD.WIDE.U32 R12, R13, 0x8, R60.reuse ;  /* 0x000000080d0c7825 */ /* 0x100fe200078e003c */
[C---:B------:R-:W-:Y:S02]  /*42d0*/  IADD3 R45, R193.reuse, 0x2800, RZ ;  /* 0x00002800c12d7810 */ /* 0x040fe40007ffe0ff */
[C---:B------:R-:W-:Y:S01]  /*42e0*/  IADD3 R49, R193.reuse, 0x2c00, RZ ;  /* 0x00002c00c1317810 */ /* 0x040fe20007ffe0ff */
[C---:B0-----:R-:W-:Y:S01]  /*42f0*/  IMAD.WIDE.U32 R4, R193.reuse, 0x8, R60 ;  /* 0x00000008c1047825 */ /* 0x041fe200078e003c */
[----:B------:R-:W-:-:S02]  /*4300*/  IADD3 R53, R193, 0x3000, RZ ;  /* 0x00003000c1357810 */ /* 0x000fc40007ffe0ff */
[----:B------:R-:W-:Y:S01]  /*4310*/  IADD3 R57, R193, 0x3400, RZ ;  /* 0x00003400c1397810 */ /* 0x000fe20007ffe0ff */
[----:B------:R-:W-:Y:S01]  /*4320*/  IMAD.WIDE.U32 R14, R17, 0x8, R58 ;  /* 0x00000008110e7825 */ /* 0x000fe200078e003a */
[----:B------:R-:W-:Y:S01]  /*4330*/  STG.E.64 desc[UR6][R4.64], R62 ;  /* 0x0000003e04007986 */ /* 0x000fe2000c101b06 */
[----:B------:R-:W-:Y:S02]  /*4340*/  IADD3 R65, R193, 0x3800, RZ ;  /* 0x00003800c1417810 */ /* 0x000fe40007ffe0ff */
        /* <DEDUP_REMOVED lines=52> */
.L_x_3498:
[----:B------:R-:W-:Y:S01]  /*4690*/  HFMA2.MMA R15, -RZ, RZ, 0, 9.5367431640625e-07 ;  /* 0x00000010ff0f7435 */ /* 0x000fe200000001ff */
[----:B------:R-:W-:Y:S02]  /*46a0*/  MOV R14, R3 ;  /* 0x00000003000e7202 */ /* 0x000fe40000000f00 */
[----:B------:R-:W-:Y:S02]  /*46b0*/  MOV R16, 0x1f ;  /* 0x0000001f00107802 */ /* 0x000fe40000000f00 */
[----:B------:R-:W-:-:S07]  /*46c0*/  MOV R11, 0xffffffff ;  /* 0xffffffff000b7802 */ /* 0x000fce0000000f00 */
[----:B------:R-:W-:Y:S05]  /*46d0*/  WARPSYNC.COLLECTIVE R11, `(.L_x_3504) ;  /* 0x000000000b087348 */ /* 0x000fea0003c00000 */
[----:B------:R0:W1:Y:S02]  /*46e0*/  SHFL.DOWN P1, R13, R14, R15, R16 ;  /* 0x0800000f0e0d7389 */ /* 0x0000640000020010 */
[----:B01----:R-:W-:Y:S01]  /*46f0*/  ENDCOLLECTIVE ;  /* 0x000000000000791b */ /* 0x003fe20003800000 */
.L_x_3504:
[----:B------:R-:W-:Y:S02]  /*4700*/  MOV R14, R2 ;  /* 0x00000002000e7202 */ /* 0x000fe40000000f00 */
[----:B------:R-:W-:-:S07]  /*4710*/  MOV R4, R13 ;  /* 0x0000000d00047202 */ /* 0x000fce0000000f00 */
[----:B------:R-:W-:Y:S05]  /*4720*/  WARPSYNC.COLLECTIVE R11, `(.L_x_3505) ;  /* 0x000000000b087348 */ /* 0x000fea0003c00000 */
[----:B------:R0:W1:Y:S02]  /*4730*/  SHFL.DOWN P1, R13, R14, R15, R16 ;  /* 0x0800000f0e0d7389 */ /* 0x0000640000020010 */
[----:B01----:R-:W-:Y:S01]  /*4740*/  ENDCOLLECTIVE ;  /* 0x000000000000791b */ /* 0x003fe20003800000 */
.L_x_3505:
[----:B------:R-:W-:Y:S01]  /*4750*/  FADD R4, R4, R3 ;  /* 0x0000000304047221 */ /* 0x000fe20000000000 */
[----:B------:R-:W-:-:S04]  /*4760*/  HFMA2.MMA R15, -RZ, RZ, 0, 4.76837158203125e-07 ;  /* 0x00000008ff0f7435 */ /* 0x000fc800000001ff */
[----:B------:R-:W-:Y:S02]  /*4770*/  MOV R14, R4 ;  /* 0x00000004000e7202 */ /* 0x000fe40000000f00 */
[----:B------:R-:W-:-:S07]  /*4780*/  MOV R5, R13 ;  /* 0x0000000d00057202 */ /* 0x000fce0000000f00 */
[----:B------:R-:W-:Y:S05]  /*4790*/  WARPSYNC.COLLECTIVE R11, `(.L_x_3506) ;  /* 0x000000000b087348 */ /* 0x000fea0003c00000 */
[----:B------:R0:W1:Y:S02]  /*47a0*/  SHFL.DOWN P1, R13, R14, R15, R16 ;  /* 0x0800000f0e0d7389 */ /* 0x0000640000020010 */
[----:B01----:R-:W-:Y:S01]  /*47b0*/  ENDCOLLECTIVE ;  /* 0x000000000000791b */ /* 0x003fe20003800000 */
.L_x_3506:
[----:B------:R-:W-:-:S05]  /*47c0*/  FADD R5, R5, R2 ;  /* 0x0000000205057221 */ /* 0x000fca0000000000 */
[----:B------:R-:W-:Y:S02]  /*47d0*/  MOV R14, R5 ;  /* 0x00000005000e7202 */ /* 0x000fe40000000f00 */
[----:B------:R-:W-:-:S07]  /*47e0*/  MOV R7, R13 ;  /* 0x0000000d00077202 */ /* 0x000fce0000000f00 */
[----:B------:R-:W-:Y:S05]  /*47f0*/  WARPSYNC.COLLECTIVE R11, `(.L_x_3507) ;  /* 0x000000000b087348 */ /* 0x000fea0003c00000 */
[----:B------:R0:W1:Y:S02]  /*4800*/  SHFL.DOWN P1, R13, R14, R15, R16 ;  /* 0x0800000f0e0d7389 */ /* 0x0000640000020010 */
[----:B01----:R-:W-:Y:S01]  /*4810*/  ENDCOLLECTIVE ;  /* 0x000000000000791b */ /* 0x003fe20003800000 */
.L_x_3507:
[----:B------:R-:W-:Y:S01]  /*4820*/  FADD R7, R4, R7 ;  /* 0x0000000704077221 */ /* 0x000fe20000000000 */
[----:B------:R-:W-:-:S04]  /*4830*/  HFMA2.MMA R15, -RZ, RZ, 0, 2.384185791015625e-07 ;  /* 0x00000004ff0f7435 */ /* 0x000fc800000001ff */
[----:B------:R-:W-:Y:S02]  /*4840*/  MOV R14, R7 ;  /* 0x00000007000e7202 */ /* 0x000fe40000000f00 */
[----:B------:R-:W-:-:S07]  /*4850*/  MOV R10, R13 ;  /* 0x0000000d000a7202 */ /* 0x000fce0000000f00 */
[----:B------:R-:W-:Y:S05]  /*4860*/  WARPSYNC.COLLECTIVE R11, `(.L_x_3508) ;  /* 0x000000000b087348 */ /* 0x000fea0003c00000 */
[----:B------:R0:W1:Y:S02]  /*4870*/  SHFL.DOWN P1, R13, R14, R15, R16 ;  /* 0x0800000f0e0d7389 */ /* 0x0000640000020010 */
[----:B01----:R-:W-:Y:S01]  /*4880*/  ENDCOLLECTIVE ;  /* 0x000000000000791b */ /* 0x003fe20003800000 */
.L_x_3508:
[----:B------:R-:W-:-:S05]  /*4890*/  FADD R10, R5, R10 ;  /* 0x0000000a050a7221 */ /* 0x000fca0000000000 */
[----:B------:R-:W-:Y:S02]  /*48a0*/  MOV R14, R10 ;  /* 0x0000000a000e7202 */ /* 0x000fe40000000f00 */
[----:B------:R-:W-:-:S07]  /*48b0*/  MOV R12, R13 ;  /* 0x0000000d000c7202 */ /* 0x000fce0000000f00 */
[----:B------:R-:W-:Y:S05]  /*48c0*/  WARPSYNC.COLLECTIVE R11, `(.L_x_3509) ;  /* 0x000000000b087348 */ /* 0x000fea0003c00000 */
[----:B------:R0:W1:Y:S02]  /*48d0*/  SHFL.DOWN P1, R13, R14, R15, R16 ;  /* 0x0800000f0e0d7389 */ /* 0x0000640000020010 */
[----:B01----:R-:W-:Y:S01]  /*48e0*/  ENDCOLLECTIVE ;  /* 0x000000000000791b */ /* 0x003fe20003800000 */
.L_x_3509:
[----:B------:R-:W-:Y:S01]  /*48f0*/  FADD R12, R7, R12 ;  /* 0x0000000c070c7221 */ /* 0x000fe20000000000 */
[----:B------:R-:W-:-:S04]  /*4900*/  HFMA2.MMA R15, -RZ, RZ, 0, 1.1920928955078125e-07 ;  /* 0x00000002ff0f7435 */ /* 0x000fc800000001ff */
[----:B------:R-:W-:Y:S02]  /*4910*/  MOV R14, R12 ;  /* 0x0000000c000e7202 */ /* 0x000fe40000000f00 */
[----:B------:R-:W-:-:S07]  /*4920*/  MOV R9, R13 ;  /* 0x0000000d00097202 */ /* 0x000fce0000000f00 */
[----:B------:R-:W-:Y:S05]  /*4930*/  WARPSYNC.COLLECTIVE R11, `(.L_x_3510) ;  /* 0x000000000b087348 */ /* 0x000fea0003c00000 */
[----:B------:R0:W1:Y:S02]  /*4940*/  SHFL.DOWN P1, R13, R14, R15, R16 ;  /* 0x0800000f0e0d7389 */ /* 0x0000640000020010 */
[----:B01----:R-:W-:Y:S01]  /*4950*/  ENDCOLLECTIVE ;  /* 0x000000000000791b */ /* 0x003fe20003800000 */
.L_x_3510:
[----:B------:R-:W-:-:S05]  /*4960*/  FADD R9, R10, R9 ;  /* 0x000000090a097221 */ /* 0x000fca0000000000 */
[----:B------:R-:W-:Y:S02]  /*4970*/  MOV R14, R9 ;  /* 0x00000009000e7202 */ /* 0x000fe40000000f00 */
[----:B------:R-:W-:-:S07]  /*4980*/  MOV R3, R13 ;  /* 0x0000000d00037202 */ /* 0x000fce0000000f00 */
[----:B------:R-:W-:Y:S05]  /*4990*/  WARPSYNC.COLLECTIVE R11, `(.L_x_3511) ;  /* 0x000000000b087348 */ /* 0x000fea0003c00000 */
[----:B------:R0:W1:Y:S02]  /*49a0*/  SHFL.DOWN P1, R13, R14, R15, R16 ;  /* 0x0800000f0e0d7389 */ /* 0x0000640000020010 */
[----:B01----:R-:W-:Y:S01]  /*49b0*/  ENDCOLLECTIVE ;  /* 0x000000000000791b */ /* 0x003fe20003800000 */
.L_x_3511:
[----:B------:R-:W-:Y:S01]  /*49c0*/  FADD R4, R12, R3 ;  /* 0x000000030c047221 */ /* 0x000fe20000000000 */
[----:B------:R-:W-:-:S04]  /*49d0*/  HFMA2.MMA R15, -RZ, RZ, 0, 5.9604644775390625e-08 ;  /* 0x00000001ff0f7435 */ /* 0x000fc800000001ff */
[----:B------:R-:W-:Y:S02]  /*49e0*/  MOV R14, R4 ;  /* 0x00000004000e7202 */ /* 0x000fe40000000f00 */
[----:B------:R-:W-:-:S07]  /*49f0*/  MOV R2, R13 ;  /* 0x0000000d00027202 */ /* 0x000fce0000000f00 */
[----:B------:R-:W-:Y:S05]  /*4a00*/  WARPSYNC.COLLECTIVE R11, `(.L_x_3512) ;  /* 0x000000000b087348 */ /* 0x000fea0003c00000 */
[----:B------:R0:W1:Y:S02]  /*4a10*/  SHFL.DOWN P1, R13, R14, R15, R16 ;  /* 0x0800000f0e0d7389 */ /* 0x0000640000020010 */
[----:B01----:R-:W-:Y:S01]  /*4a20*/  ENDCOLLECTIVE ;  /* 0x000000000000791b */ /* 0x003fe20003800000 */
.L_x_3512:
[----:B------:R-:W-:-:S05]  /*4a30*/  FADD R5, R9, R2 ;  /* 0x0000000209057221 */ /* 0x000fca0000000000 */
[----:B------:R-:W-:Y:S02]  /*4a40*/  MOV R14, R5 ;  /* 0x00000005000e7202 */ /* 0x000fe40000000f00 */
[----:B------:R-:W-:-:S07]  /*4a50*/  MOV R7, R13 ;  /* 0x0000000d00077202 */ /* 0x000fce0000000f00 */
[----:B------:R-:W-:Y:S05]  /*4a60*/  WARPSYNC.COLLECTIVE R11, `(.L_x_3513) ;  /* 0x000000000b087348 */ /* 0x000fea0003c00000 */
[----:B------:R0:W1:Y:S02]  /*4a70*/  SHFL.DOWN P1, R13, R14, R15, R16 ;  /* 0x0800000f0e0d7389 */ /* 0x0000640000020010 */
[----:B01----:R-:W-:Y:S01]  /*4a80*/  ENDCOLLECTIVE ;  /* 0x000000000000791b */ /* 0x003fe20003800000 */
.L_x_3513:
[----:B------:R-:W-:Y:S01]  /*4a90*/  MOV R10, R13 ;  /* 0x0000000d000a7202 */ /* 0x000fe20000000f00 */
[----:B------:R-:W-:Y:S06]  /*4aa0*/  BRA `(.L_x_3514) ;  /* 0xffffffe4007c7947 */ /* 0x000fec000383ffff */
.L_x_3515:
        /* <DEDUP_REMOVED lines=13> */
.L_x_7938:


//--------------------- .text._ZN18transformer_engine13normalization28ln_bwd_finalize_tuned_kernelINS0_22Kernel_traits_finalizeILj30720E6__halfS3_S3_fjLj1024ELj4ENS0_18Kernel_traits_baseILj30720ES3_S3_S3_fjLj1024EEEEEEEvNS0_20BackwardKernelParamsE --------------------------
	.section	.text._ZN18transformer_engine13normalization28ln_bwd_finalize_tuned_kernelINS0_22Kernel_traits_finalizeILj30720E6__halfS3_S3_fjLj1024ELj4ENS0_18Kernel_traits_baseILj30720ES3_S3_S3_fjLj1024EEEEEEEvNS0_20BackwardKernelParamsE,"ax",@progbits
	.align	128
        .global         _ZN18transformer_engine13normalization28ln_bwd_finalize_tuned_kernelINS0_22Kernel_traits_finalizeILj30720E6__halfS3_S3_fjLj1024ELj4ENS0_18Kernel_traits_baseILj30720ES3_S3_S3_fjLj1024EEEEEEEvNS0_20BackwardKernelParamsE
        .type           _ZN18transformer_engine13normalization28ln_bwd_finalize_tuned_kernelINS0_22Kernel_traits_finalizeILj30720E6__halfS3_S3_fjLj1024ELj4ENS0_18Kernel_traits_baseILj30720ES3_S3_S3_fjLj1024EEEEEEEvNS0_20BackwardKernelParamsE,@function
        .size           _ZN18transformer_engine13normalization28ln_bwd_finalize_tuned_kernelINS0_22Kernel_traits_finalizeILj30720E6__halfS3_S3_fjLj1024ELj4ENS0_18Kernel_traits_baseILj30720ES3_S3_S3_fjLj1024EEEEEEEvNS0_20BackwardKernelParamsE,(.L_x_7939 - _ZN18transformer_engine13normalization28ln_bwd_finalize_tuned_kernelINS0_22Kernel_traits_finalizeILj30720E6__halfS3_S3_fjLj1024ELj4ENS0_18Kernel_traits_baseILj30720ES3_S3_S3_fjLj1024EEEEEEEvNS0_20BackwardKernelParamsE)
        .other          _ZN18transformer_engine13normalization28ln_bwd_finalize_tuned_kernelINS0_22Kernel_traits_finalizeILj30720E6__halfS3_S3_fjLj1024ELj4ENS0_18Kernel_traits_baseILj30720ES3_S3_S3_fjLj1024EEEEEEEvNS0_20BackwardKernelParamsE,@"STO_CUDA_ENTRY STV_DEFAULT"
_ZN18transformer_engine13normalization28ln_bwd_finalize_tuned_kernelINS0_22Kernel_traits_finalizeILj30720E6__halfS3_S3_fjLj1024ELj4ENS0_18Kernel_traits_baseILj30720ES3_S3_S3_fjLj1024EEEEEEEvNS0_20BackwardKernelParamsE:
.text._ZN18transformer_engine13normalization28ln_bwd_finalize_tuned_kernelINS0_22Kernel_traits_finalizeILj30720E6__halfS3_S3_fjLj1024ELj4ENS0_18Kernel_traits_baseILj30720ES3_S3_S3_fjLj1024EEEEEEEvNS0_20BackwardKernelParamsE:
        /* <DEDUP_REMOVED lines=20> */
.L_x_3527:
        /* <DEDUP_REMOVED lines=28> */
.L_x_3520:
        /* <DEDUP_REMOVED lines=33> */
.L_x_3519:
[----:B------:R-:W-:Y:S05]  /*0510*/  BSYNC B1 ;  /* 0x0000000000017941 */ /* 0x000fea0003800000 */
.L_x_3518:
        /* <DEDUP_REMOVED lines=23> */
.L_x_3522:
[----:B------:R-:W-:Y:S05]  /*0690*/  BSYNC B1 ;  /* 0x0000000000017941 */ /* 0x000fea0003800000 */
.L_x_3521:
        /* <DEDUP_REMOVED lines=11> */
.L_x_3517:
[----:B------:R-:W-:Y:S05]  /*0750*/  BSYNC B0 ;  /* 0x0000000000007941 */ /* 0x000fea0003800000 */
.L_x_3516:
        /* <DEDUP_REMOVED lines=33> */
.L_x_3538:
[----:B------:R-:W-:Y:S01]  /*0970*/  @!P0 SHF.R.U32.HI R11, RZ, 0x3, R0 ;  /* 0x00000003ff0b8819 */ /* 0x000fe20000011600 */
[----:B--2---:R-:W-:Y:S01]  /*0980*/  FADD R13, R8, R13 ;  /* 0x0000000d080d7221 */ /* 0x004fe20000000000 */
[----:B-1----:R-:W-:Y:S02]  /*0990*/  FADD R9, R10, R9 ;  /* 0x000000090a097221 */ /* 0x002fe40000000000 */
[----:B0-----:R-:W-:-:S05]  /*09a0*/  @!P0 LOP3.LUT R8, R11, 0x1ffffffc, RZ, 0xc0, !PT ;  /* 0x1ffffffc0b088812 */ /* 0x001fca00078ec0ff */
[----:B------:R1:W-:Y:S04]  /*09b0*/  @!P0 STS [R8+UR4+0x2000], R13 ;  /* 0x0020000d08008988 */ /* 0x0003e80008000804 */
[----:B------:R1:W-:Y:S02]  /*09c0*/  @!P0 STS [R8+UR4+0x2080], R9 ;  /* 0x0020800908008988 */ /* 0x0003e40008000804 */
.L_x_3523:
        /* <DEDUP_REMOVED lines=18> */
.L_x_3526:
[----:B------:R-:W-:Y:S05]  /*0af0*/  BSYNC B0 ;  /* 0x0000000000007941 */ /* 0x000fea0003800000 */
.L_x_3525:
[C---:B------:R-:W-:Y:S02]  /*0b00*/  ISETP.GT.U32.AND P0, PT, R5.reuse, -0x7801, PT ;  /* 0xffff87ff0500780c */ /* 0x040fe40003f04070 */
[----:B------:R-:W-:Y:S02]  /*0b10*/  IADD3 R5, R5, 0x7800, RZ ;  /* 0x0000780005057810 */ /* 0x000fe40007ffe0ff */
[----:B------:R-:W-:-:S09]  /*0b20*/  IADD3 R6, R6, 0x3c00, RZ ;  /* 0x00003c0006067810 */ /* 0x000fd20007ffe0ff */
[----:B------:R-:W-:Y:S05]  /*0b30*/  @P0 BRA `(.L_x_3527) ;  /* 0xfffffff400800947 */ /* 0x000fea000383ffff */
[----:B------:R-:W-:Y:S05]  /*0b40*/  EXIT ;  /* 0x000000000000794d */ /* 0x000fea0003800000 */
.L_x_3524:
[----:B------:R-:W-:Y:S01]  /*0b50*/  HFMA2.MMA R18, -RZ, RZ, 0, 5.9604644775390625e-08 ;  /* 0x00000001ff127435 */ /* 0x000fe200000001ff */
[----:B0-----:R-:W-:Y:S01]  /*0b60*/  IMAD.MOV.U32 R19, RZ, RZ, R10 ;  /* 0x000000ffff137224 */ /* 0x001fe200078e000a */
[----:B------:R-:W-:Y:S02]  /*0b70*/  MOV R21, 0x1f ;  /* 0x0000001f00157802 */ /* 0x000fe40000000f00 */
[----:B------:R-:W-:-:S07]  /*0b80*/  MOV R16, 0xffffffff ;  /* 0xffffffff00107802 */ /* 0x000fce0000000f00 */
[----:B-12---:R-:W-:Y:S05]  /*0b90*/  WARPSYNC.COLLECTIVE R16, `(.L_x_3528) ;  /* 0x0000000010087348 */ /* 0x006fea0003c00000 */
[----:B------:R0:W3:Y:S02]  /*0ba0*/  SHFL.BFLY P1, R17, R19, R18, R21 ;  /* 0x0c00001213117389 */ /* 0x0000e40000020015 */
[----:B0123--:R-:W-:Y:S01]  /*0bb0*/  ENDCOLLECTIVE ;  /* 0x000000000000791b */ /* 0x00ffe20003800000 */
.L_x_3528:
[----:B------:R-:W-:Y:S01]  /*0bc0*/  HFMA2.MMA R18, -RZ, RZ, 0, 1.1920928955078125e-07 ;  /* 0x00000002ff127435 */ /* 0x000fe200000001ff */
[----:B------:R-:W-:-:S04]  /*0bd0*/  IMAD.MOV.U32 R9, RZ, RZ, R17 ;  /* 0x000000ffff097224 */ /* 0x000fc800078e0011 */
[----:B------:R-:W-:-:S05]  /*0be0*/  FADD R9, R10, R9 ;  /* 0x000000090a097221 */ /* 0x000fca0000000000 */
[----:B------:R-:W-:-:S07]  /*0bf0*/  MOV R19, R9 ;  /* 0x0000000900137202 */ /* 0x000fce0000000f00 */
[----:B------:R-:W-:Y:S05]  /*0c00*/  WARPSYNC.COLLECTIVE R16, `(.L_x_3529) ;  /* 0x0000000010087348 */ /* 0x000fea0003c00000 */
[----:B------:R0:W1:Y:S02]  /*0c10*/  SHFL.BFLY P1, R17, R19, R18, R21 ;  /* 0x0c00001213117389 */ /* 0x0000640000020015 */
[----:B01----:R-:W-:Y:S01]  /*0c20*/  ENDCOLLECTIVE ;  /* 0x000000000000791b */ /* 0x003fe20003800000 */
.L_x_3529:
[----:B------:R-:W-:Y:S01]  /*0c30*/  HFMA2.MMA R18, -RZ, RZ, 0, 2.384185791015625e-07 ;  /* 0x00000004ff127435 */ /* 0x000fe200000001ff */
[----:B------:R-:W-:-:S05]  /*0c40*/  MOV R12, R17 ;  /* 0x00000011000c7202 */ /* 0x000fca0000000f00 */
[----:B------:R-:W-:-:S04]  /*0c50*/  FADD R12, R9, R12 ;  /* 0x0000000c090c7221 */ /* 0x000fc80000000000 */
[----:B------:R-:W-:-:S07]  /*0c60*/  IMAD.MOV.U32 R19, RZ, RZ, R12 ;  /* 0x000000ffff137224 */ /* 0x000fce00078e000c */
[----:B------:R-:W-:Y:S05]  /*0c70*/  WARPSYNC.COLLECTIVE R16, `(.L_x_3530) ;  /* 0x0000000010087348 */ /* 0x000fea0003c00000 */
[----:B------:R0:W1:Y:S02]  /*0c80*/  SHFL.BFLY P1, R17, R19, R18, R21 ;  /* 0x0c00001213117389 */ /* 0x0000640000020015 */
[----:B01----:R-:W-:Y:S01]  /*0c90*/  ENDCOLLECTIVE ;  /* 0x000000000000791b */ /* 0x003fe20003800000 */
.L_x_3530:
[----:B------:R-:W-:Y:S01]  /*0ca0*/  IMAD.MOV.U32 R18, RZ, RZ, 0x8 ;  /* 0x00000008ff127424 */ /* 0x000fe200078e00ff */
[----:B------:R-:W-:-:S05]  /*0cb0*/  MOV R11, R17 ;  /* 0x00000011000b7202 */ /* 0x000fca0000000f00 */
[----:B------:R-:W-:-:S05]  /*0cc0*/  FADD R11, R12, R11 ;  /* 0x0000000b0c0b7221 */ /* 0x000fca0000000000 */
[----:B------:R-:W-:-:S07]  /*0cd0*/  MOV R19, R11 ;  /* 0x0000000b00137202 */ /* 0x000fce0000000f00 */
[----:B------:R-:W-:Y:S05]  /*0ce0*/  WARPSYNC.COLLECTIVE R16, `(.L_x_3531) ;  /* 0x0000000010087348 */ /* 0x000fea0003c00000 */
[----:B------:R0:W1:Y:S02]  /*0cf0*/  SHFL.BFLY P1, R17, R19, R18, R21 ;  /* 0x0c00001213117389 */ /* 0x0000640000020015 */
[----:B01----:R-:W-:Y:S01]  /*0d00*/  ENDCOLLECTIVE ;  /* 0x000000000000791b */ /* 0x003fe20003800000 */
.L_x_3531:
[----:B------:R-:W-:Y:S01]  /*0d10*/  HFMA2.MMA R18, -RZ, RZ, 0, 9.5367431640625e-07 ;  /* 0x00000010ff127435 */ /* 0x000fe200000001ff */
[----:B------:R-:W-:-:S05]  /*0d20*/  MOV R10, R17 ;  /* 0x00000011000a7202 */ /* 0x000fca0000000f00 */
[----:B------:R-:W-:-:S05]  /*0d30*/  FADD R10, R11, R10 ;  /* 0x0000000a0b0a7221 */ /* 0x000fca0000000000 */
[----:B------:R-:W-:-:S07]  /*0d40*/  MOV R19, R10 ;  /* 0x0000000a00137202 */ /* 0x000fce0000000f00 */
[----:B------:R-:W-:Y:S05]  /*0d50*/  WARPSYNC.COLLECTIVE R16, `(.L_x_3532) ;  /* 0x0000000010087348 */ /* 0x000fea0003c00000 */
[----:B------:R0:W1:Y:S02]  /*0d60*/  SHFL.BFLY P1, R17, R19, R18, R21 ;  /* 0x0c00001213117389 */ /* 0x0000640000020015 */
[----:B01----:R-:W-:Y:S01]  /*0d70*/  ENDCOLLECTIVE ;  /* 0x000000000000791b */ /* 0x003fe20003800000 */
.L_x_3532:
[----:B------:R-:W-:Y:S01]  /*0d80*/  HFMA2.MMA R18, -RZ, RZ, 0, 5.9604644775390625e-08 ;  /* 0x00000001ff127435 */ /* 0x000fe200000001ff */
[----:B------:R-:W-:Y:S01]  /*0d90*/  MOV R19, R8 ;  /* 0x0000000800137202 */ /* 0x000fe20000000f00 */
[----:B------:R-:W-:-:S09]  /*0da0*/  IMAD.MOV.U32 R9, RZ, RZ, R17 ;  /* 0x000000ffff097224 */ /* 0x000fd200078e0011 */
[----:B------:R-:W-:Y:S05]  /*0db0*/  WARPSYNC.COLLECTIVE R16, `(.L_x_3533) ;  /* 0x0000000010087348 */ /* 0x000fea0003c00000 */
[----:B------:R0:W1:Y:S02]  /*0dc0*/  SHFL.BFLY P1, R17, R19, R18, R21 ;  /* 0x0c00001213117389 */ /* 0x0000640000020015 */
[----:B01----:R-:W-:Y:S01]  /*0dd0*/  ENDCOLLECTIVE ;  /* 0x000000000000791b */ /* 0x003fe20003800000 */
.L_x_3533:
[----:B------:R-:W-:Y:S01]  /*0de0*/  HFMA2.MMA R18, -RZ, RZ, 0, 1.1920928955078125e-07 ;  /* 0x00000002ff127435 */ /* 0x000fe200000001ff */
[----:B------:R-:W-:-:S05]  /*0df0*/  MOV R11, R17 ;  /* 0x00000011000b7202 */ /* 0x000fca0000000f00 */
[----:B------:R-:W-:-:S04]  /*0e00*/  FADD R13, R8, R11 ;  /* 0x0000000b080d7221 */ /* 0x000fc80000000000 */
[----:B------:R-:W-:-:S07]  /*0e10*/  IMAD.MOV.U32 R19, RZ, RZ, R13 ;  /* 0x000000ffff137224 */ /* 0x000fce00078e000d */
[----:B------:R-:W-:Y:S05]  /*0e20*/  WARPSYNC.COLLECTIVE R16, `(.L_x_3534) ;  /* 0x0000000010087348 */ /* 0x000fea0003c00000 */
[----:B------:R0:W1:Y:S02]  /*0e30*/  SHFL.BFLY P1, R17, R19, R18, R21 ;  /* 0x0c00001213117389 */ /* 0x0000640000020015 */
[----:B01----:R-:W-:Y:S01]  /*0e40*/  ENDCOLLECTIVE ;  /* 0x000000000000791b */ /* 0x003fe20003800000 */
.L_x_3534:
[----:B------:R-:W-:Y:S01]  /*0e50*/  IMAD.MOV.U32 R18, RZ, RZ, 0x4 ;  /* 0x00000004ff127424 */ /* 0x000fe200078e00ff */
[----:B------:R-:W-:-:S05]  /*0e60*/  MOV R14, R17 ;  /* 0x00000011000e7202 */ /* 0x000fca0000000f00 */
[----:B------:R-:W-:-:S05]  /*0e70*/  FADD R14, R13, R14 ;  /* 0x0000000e0d0e7221 */ /* 0x000fca0000000000 */
[----:B------:R-:W-:-:S07]  /*0e80*/  MOV R19, R14 ;  /* 0x0000000e00137202 */ /* 0x000fce0000000f00 */
[----:B------:R-:W-:Y:S05]  /*0e90*/  WARPSYNC.COLLECTIVE R16, `(.L_x_3535) ;  /* 0x0000000010087348 */ /* 0x000fea0003c00000 */
[----:B------:R0:W1:Y:S02]  /*0ea0*/  SHFL.BFLY P1, R17, R19, R18, R21 ;  /* 0x0c00001213117389 */ /* 0x0000640000020015 */
[----:B01----:R-:W-:Y:S01]  /*0eb0*/  ENDCOLLECTIVE ;  /* 0x000000000000791b */ /* 0x003fe20003800000 */
.L_x_3535:
[----:B------:R-:W-:Y:S01]  /*0ec0*/  HFMA2.MMA R18, -RZ, RZ, 0, 4.76837158203125e-07 ;  /* 0x00000008ff127435 */ /* 0x000fe200000001ff */
[----:B------:R-:W-:-:S05]  /*0ed0*/  MOV R15, R17 ;  /* 0x00000011000f7202 */ /* 0x000fca0000000f00 */
[----:B------:R-:W-:-:S05]  /*0ee0*/  FADD R15, R14, R15 ;  /* 0x0000000f0e0f7221 */ /* 0x000fca0000000000 */
[----:B------:R-:W-:-:S07]  /*0ef0*/  MOV R19, R15 ;  /* 0x0000000f00137202 */ /* 0x000fce0000000f00 */
[----:B------:R-:W-:Y:S05]  /*0f00*/  WARPSYNC.COLLECTIVE R16, `(.L_x_3536) ;  /* 0x0000000010087348 */ /* 0x000fea0003c00000 */
[----:B------:R0:W1:Y:S02]  /*0f10*/  SHFL.BFLY P1, R17, R19, R18, R21 ;  /* 0x0c00001213117389 */ /* 0x0000640000020015 */
[----:B01----:R-:W-:Y:S01]  /*0f20*/  ENDCOLLECTIVE ;  /* 0x000000000000791b */ /* 0x003fe20003800000 */
.L_x_3536:
[----:B------:R-:W-:Y:S01]  /*0f30*/  HFMA2.MMA R18, -RZ, RZ, 0, 9.5367431640625e-07 ;  /* 0x00000010ff127435 */ /* 0x000fe200000001ff */
[----:B------:R-:W-:-:S04]  /*0f40*/  IMAD.MOV.U32 R8, RZ, RZ, R17 ;  /* 0x000000ffff087224 */ /* 0x000fc800078e0011 */
[----:B------:R-:W-:-:S05]  /*0f50*/  FADD R8, R15, R8 ;  /* 0x000000080f087221 */ /* 0x000fca0000000000 */
[----:B------:R-:W-:-:S07]  /*0f60*/  MOV R19, R8 ;  /* 0x0000000800137202 */ /* 0x000fce0000000f00 */
[----:B------:R-:W-:Y:S05]  /*0f70*/  WARPSYNC.COLLECTIVE R16, `(.L_x_3537) ;  /* 0x0000000010087348 */ /* 0x000fea0003c00000 */
[----:B------:R0:W1:Y:S02]  /*0f80*/  SHFL.BFLY P1, R17, R19, R18, R21 ;  /* 0x0c00001213117389 */ /* 0x0000640000020015 */
[----:B01----:R-:W-:Y:S01]  /*0f90*/  ENDCOLLECTIVE ;  /* 0x000000000000791b */ /* 0x003fe20003800000 */
.L_x_3537:
[----:B------:R-:W-:Y:S01]  /*0fa0*/  MOV R13, R17 ;  /* 0x00000011000d7202 */ /* 0x000fe20000000f00 */
[----:B------:R-:W-:Y:S06]  /*0fb0*/  BRA `(.L_x_3538) ;  /* 0xfffffff8006c7947 */ /* 0x000fec000383ffff */
.L_x_3539:
        /* <DEDUP_REMOVED lines=12> */
.L_x_7939:


//--------------------- .text._ZN18transformer_engine13normalization19ln_bwd_tuned_kernelINS0_13Kernel_traitsI6__halfS3_S3_fjLj30720ELj4ELj1ELj8ELj4ENS0_18Kernel_traits_baseILj30720ES3_S3_S3_fjLj256EEEEEEEvNS0_20BackwardKernelParamsE --------------------------
	.section	.text._ZN18transformer_engine13normalization19ln_bwd_tuned_kernelINS0_13Kernel_traitsI6__halfS3_S3_fjLj30720ELj4ELj1ELj8ELj4ENS0_18Kernel_traits_baseILj30720ES3_S3_S3_fjLj256EEEEEEEvNS0_20BackwardKernelParamsE,"ax",@progbits
	.align	128
        .global         _ZN18transformer_engine13normalization19ln_bwd_tuned_kernelINS0_13Kernel_traitsI6__halfS3_S3_fjLj30720ELj4ELj1ELj8ELj4ENS0_18Kernel_traits_baseILj30720ES3_S3_S3_fjLj256EEEEEEEvNS0_20BackwardKernelParamsE
        .type           _ZN18transformer_engine13normalization19ln_bwd_tuned_kernelINS0_13Kernel_traitsI6__halfS3_S3_fjLj30720ELj4ELj1ELj8ELj4ENS0_18Kernel_traits_baseILj30720ES3_S3_S3_fjLj256EEEEEEEvNS0_20BackwardKernelParamsE,@function
        .size           _ZN18transformer_engine13normalization19ln_bwd_tuned_kernelINS0_13Kernel_traitsI6__halfS3_S3_fjLj30720ELj4ELj1ELj8ELj4ENS0_18Kernel_traits_baseILj30720ES3_S3_S3_fjLj256EEEEEEEvNS0_20BackwardKernelParamsE,(.L_x_7940 - _ZN18transformer_engine13normalization19ln_bwd_tuned_kernelINS0_13Kernel_traitsI6__halfS3_S3_fjLj30720ELj4ELj1ELj8ELj4ENS0_18Kernel_traits_baseILj30720ES3_S3_S3_fjLj256EEEEEEEvNS0_20BackwardKernelParamsE)
        .other          _ZN18transformer_engine13normalization19ln_bwd_tuned_kernelINS0_13Kernel_traitsI6__halfS3_S3_fjLj30720ELj4ELj1ELj8ELj4ENS0_18Kernel_traits_baseILj30720ES3_S3_S3_fjLj256EEEEEEEvNS0_20BackwardKernelParamsE,@"STO_CUDA_ENTRY STV_DEFAULT"
_ZN18transformer_engine13normalization19ln_bwd_tuned_kernelINS0_13Kernel_traitsI6__halfS3_S3_fjLj30720ELj4ELj1ELj8ELj4ENS0_18Kernel_traits_baseILj30720ES3_S3_S3_fjLj256EEEEEEEvNS0_20BackwardKernelParamsE:
.text._ZN18transformer_engine13normalization19ln_bwd_tuned_kernelINS0_13Kernel_traitsI6__halfS3_S3_fjLj30720ELj4ELj1ELj8ELj4ENS0_18Kernel_traits_baseILj30720ES3_S3_S3_fjLj256EEEEEEEvNS0_20BackwardKernelParamsE:
        /* <DEDUP_REMOVED lines=63> */
[----:B------:R-:W-:Y:S01]  /*03f0*/  MOV R53, R192 ;  /* 0x000000c000357202 */ /* 0x000fe20000000f00 */
[----:B------:R-:W-:Y:S01]  /*0400*/  HFMA2.MMA R30, -RZ, RZ, 0, 0 ;  /* 0x00000000ff1e7435 */ /* 0x000fe200000001ff */
[----:B------:R-:W-:Y:S01]  /*0410*/  MOV R28, RZ ;  /* 0x000000ff001c7202 */ /* 0x000fe20000000f00 */
        /* <DEDUP_REMOVED lines=9> */
[----:B------:R-:W-:-:S02]  /*04b0*/  MOV R48, RZ ;  /* 0x000000ff00307202 */ /* 0x000fc40000000f00 */
        /* <DEDUP_REMOVED lines=55> */
.L_x_3548:
[----:B------:R-:W0:Y:S08]  /*0830*/  S2UR UR4, SR_CTAID.X ;  /* 0x00000000000479c3 */ /* 0x000e300000002500 */
[----:B-1----:R-:W1:Y:S01]  /*0840*/  LDC.64 R14, c[0x0][0x258] ;  /* 0x00009600ff0e7b82 */ /* 0x002e620000000a00 */
        /* <DEDUP_REMOVED lines=8> */
[----:B------:R-:W-:Y:S02]  /*08d0*/  IADD3 R45, R49, 0x800, RZ ;  /* 0x00000800312d7810 */ /* 0x000fe40007ffe0ff */
[----:B------:R0:W5:Y:S01]  /*08e0*/  LDG.E R135, desc[UR6][R2.64] ;  /* 0x0000000602877981 */ /* 0x000162000c1e1900 */
[--C-:B------:R-:W-:Y:S01]  /*08f0*/  IMAD.WIDE.U32 R6, R43, 0x4, R14.reuse ;  /* 0x000000042b067825 */ /* 0x100fe200078e000e */
[C---:B------:R-:W-:Y:S02]  /*0900*/  IADD3 R37, R49.reuse, 0x1800, RZ ;  /* 0x0000180031257810 */ /* 0x040fe40007ffe0ff */
[----:B------:R-:W-:Y:S01]  /*0910*/  IADD3 R31, R49, 0x2400, RZ ;  /* 0x00002400311f7810 */ /* 0x000fe20007ffe0ff */
[----:B------:R-:W-:Y:S01]  /*0920*/  IMAD.WIDE.U32 R4, R45, 0x4, R14 ;  /* 0x000000042d047825 */ /* 0x000fe200078e000e */
[----:B------:R1:W5:Y:S01]  /*0930*/  LDG.E R134, desc[UR6][R6.64] ;  /* 0x0000000606867981 */ /* 0x000362000c1e1900 */
[----:B------:R-:W-:-:S02]  /*0940*/  IADD3 R41, R49, 0x1000, RZ ;  /* 0x0000100031297810 */ /* 0x000fc40007ffe0ff */
[C---:B------:R-:W-:Y:S01]  /*0950*/  IADD3 R39, R49.reuse, 0x1400, RZ ;  /* 0x0000140031277810 */ /* 0x040fe20007ffe0ff */
[----:B0-----:R-:W0:Y:S01]  /*0960*/  LDC.64 R2, c[0x0][0x220] ;  /* 0x00008800ff027b82 */ /* 0x001e220000000a00 */
[----:B------:R2:W5:Y:S01]  /*0970*/  LDG.E R9, desc[UR6][R4.64] ;  /* 0x0000000604097981 */ /* 0x000562000c1e1900 */
[C---:B------:R-:W-:Y:S02]  /*0980*/  IADD3 R29, R49.reuse, 0x2800, RZ ;  /* 0x00002800311d7810 */ /* 0x040fe40007ffe0ff */
[C---:B------:R-:W-:Y:S02]  /*0990*/  IADD3 R27, R49.reuse, 0x2c00, RZ ;  /* 0x00002c00311b7810 */ /* 0x040fe40007ffe0ff */
[----:B------:R-:W-:Y:S02]  /*09a0*/  IADD3 R47, R49, 0x400, RZ ;  /* 0x00000400312f7810 */ /* 0x000fe40007ffe0ff */
[----:B-1----:R-:W1:Y:S08]  /*09b0*/  LDC.64 R6, c[0x0][0x228] ;  /* 0x00008a00ff067b82 */ /* 0x002e700000000a00 */
[----:B--2---:R-:W2:Y:S01]  /*09c0*/  LDC.64 R4, c[0x0][0x230] ;  /* 0x00008c00ff047b82 */ /* 0x004ea20000000a00 */
[----:B------:R-:W-:-:S04]  /*09d0*/  IMAD.WIDE.U32 R118, R37, 0x4, R14 ;  /* 0x0000000425767825 */ /* 0x000fc800078e000e */
[--C-:B------:R-:W-:Y:S01]  /*09e0*/  IMAD.WIDE.U32 R16, R31, 0x4, R14.reuse ;  /* 0x000000041f107825 */ /* 0x100fe200078e000e */
[----:B------:R3:W5:Y:S01]  /*09f0*/  LDG.E R131, desc[UR6][R118.64] ;  /* 0x0000000676837981 */ /* 0x000762000c1e1900 */
[----:B------:R-:W-:Y:S02]  /*0a00*/  IADD3 R35, R49, 0x1c00, RZ ;  /* 0x00001c0031237810 */ /* 0x000fe40007ffe0ff */
[--C-:B------:R-:W-:Y:S01]  /*0a10*/  IMAD.WIDE.U32 R10, R41, 0x4, R14.reuse ;  /* 0x00000004290a7825 */ /* 0x100fe200078e000e */
[C---:B------:R-:W-:Y:S01]  /*0a20*/  IADD3 R33, R49.reuse, 0x2000, RZ ;  /* 0x0000200031217810 */ /* 0x040fe20007ffe0ff */
[----:B------:R0:W5:Y:S01]  /*0a30*/  LDG.E R195, desc[UR6][R16.64] ;  /* 0x0000000610c37981 */ /* 0x000162000c1e1900 */
[----:B------:R-:W-:Y:S01]  /*0a40*/  IADD3 R25, R49, 0x3000, RZ ;  /* 0x0000300031197810 */ /* 0x000fe20007ffe0ff */
[--C-:B------:R-:W-:Y:S01]  /*0a50*/  IMAD.WIDE.U32 R12, R39, 0x4, R14.reuse ;  /* 0x00000004270c7825 */ /* 0x100fe200078e000e */
[C---:B------:R-:W-:Y:S01]  /*0a60*/  IADD3 R23, R49.reuse, 0x3400, RZ ;  /* 0x0000340031177810 */ /* 0x040fe20007ffe0ff */
[----:B------:R4:W5:Y:S01]  /*0a70*/  LDG.E R133, desc[UR6][R10.64] ;  /* 0x000000060a857981 */ /* 0x000962000c1e1900 */
[----:B------:R-:W-:Y:S01]  /*0a80*/  IADD3 R21, R49, 0x3800, RZ ;  /* 0x0000380031157810 */ /* 0x000fe20007ffe0ff */
[----:B------:R-:W-:-:S02]  /*0a90*/  IMAD.WIDE.U32 R18, R29, 0x4, R14 ;  /* 0x000000041d127825 */ /* 0x000fc400078e000e */
[----:B------:R4:W5:Y:S02]  /*0aa0*/  LDG.E R132, desc[UR6][R12.64] ;  /* 0x000000060c847981 */ /* 0x000964000c1e1900 */
[----:B---3--:R-:W-:Y:S02]  /*0ab0*/  IMAD.WIDE.U32 R118, R27, 0x4, R14 ;  /* 0x000000041b767825 */ /* 0x008fe400078e000e */
[----:B------:R3:W5:Y:S02]  /*0ac0*/  LDG.E R197, desc[UR6][R18.64] ;  /* 0x0000000612c57981 */ /* 0x000764000c1e1900 */
[----:B0-----:R-:W-:Y:S02]  /*0ad0*/  IMAD.WIDE.U32 R16, R49, 0x4, R2 ;  /* 0x0000000431107825 */ /* 0x001fe400078e0002 */
[----:B------:R0:W5:Y:S02]  /*0ae0*/  LDG.E R199, desc[UR6][R118.64] ;  /* 0x0000000676c77981 */ /* 0x000164000c1e1900 */
[----:B------:R-:W-:-:S02]  /*0af0*/  IMAD.WIDE.U32 R136, R47, 0x4, R14 ;  /* 0x000000042f887825 */ /* 0x000fc400078e000e */
[----:B------:R-:W2:Y:S02]  /*0b00*/  LDG.E R139, desc[UR6][R16.64] ;  /* 0x00000006108b7981 */ /* 0x000ea4000c1e1900 */
[--C-:B------:R-:W-:Y:S02]  /*0b10*/  IMAD.WIDE.U32 R120, R35, 0x4, R14.reuse ;  /* 0x0000000423787825 */ /* 0x100fe400078e000e */
[----:B------:R-:W5:Y:S02]  /*0b20*/  LDG.E R136, desc[UR6][R136.64] ;  /* 0x0000000688887981 */ /* 0x000f64000c1e1900 */
[--C-:B------:R-:W-:Y:S02]  /*0b30*/  IMAD.WIDE.U32 R122, R33, 0x4, R14.reuse ;  /* 0x00000004217a7825 */ /* 0x100fe400078e000e */
[----:B------:R2:W5:Y:S02]  /*0b40*/  LDG.E R130, desc[UR6][R120.64] ;  /* 0x0000000678827981 */ /* 0x000564000c1e1900 */
[----:B----4-:R-:W-:-:S02]  /*0b50*/  IMAD.WIDE.U32 R10, R25, 0x4, R14 ;  /* 0x00000004190a7825 */ /* 0x010fc400078e000e */
[----:B------:R4:W5:Y:S02]  /*0b60*/  LDG.E R193, desc[UR6][R122.64] ;  /* 0x000000067ac17981 */ /* 0x000964000c1e1900 */
[----:B------:R-:W-:Y:S02]  /*0b70*/  IMAD.WIDE.U32 R12, R23, 0x4, R14 ;  /* 0x00000004170c7825 */ /* 0x000fe400078e000e */
[----:B------:R4:W5:Y:S02]  /*0b80*/  LDG.E R201, desc[UR6][R10.64] ;  /* 0x000000060ac97981 */ /* 0x000964000c1e1900 */
[----:B-1----:R-:W-:Y:S02]  /*0b90*/  IMAD.WIDE R6, R53, 0x4, R6 ;  /* 0x0000000435067825 */ /* 0x002fe400078e0206 */
[----:B------:R1:W5:Y:S02]  /*0ba0*/  LDG.E R203, desc[UR6][R12.64] ;  /* 0x000000060ccb7981 */ /* 0x000364000c1e1900 */
[----:B------:R-:W-:-:S02]  /*0bb0*/  IMAD.WIDE.U32 R14, R21, 0x4, R14 ;  /* 0x00000004150e7825 */ /* 0x000fc400078e000e */
[----:B------:R-:W4:Y:S02]  /*0bc0*/  LDG.E R6, desc[UR6][R6.64] ;  /* 0x0000000606067981 */ /* 0x000f24000c1e1900 */
[--C-:B---3--:R-:W-:Y:S02]  /*0bd0*/  IMAD.WIDE.U32 R18, R47, 0x4, R2.reuse ;  /* 0x000000042f127825 */ /* 0x108fe400078e0002 */
[----:B------:R3:W5:Y:S02]  /*0be0*/  LDG.E R207, desc[UR6][R14.64] ;  /* 0x000000060ecf7981 */ /* 0x000764000c1e1900 */
[----:B0-----:R-:W-:Y:S02]  /*0bf0*/  IMAD.WIDE.U32 R118, R45, 0x4, R2 ;  /* 0x000000042d767825 */ /* 0x001fe400078e0002 */
[----:B------:R0:W5:Y:S02]  /*0c00*/  LDG.E R137, desc[UR6][R18.64] ;  /* 0x0000000612897981 */ /* 0x000164000c1e1900 */
[----:B--2---:R-:W-:-:S02]  /*0c10*/  IMAD.WIDE R128, R53, 0x4, R4 ;  /* 0x0000000435807825 */ /* 0x004fc400078e0204 */
[----:B------:R2:W5:Y:S02]  /*0c20*/  LDG.E R138, desc[UR6][R118.64] ;  /* 0x00000006768a7981 */ /* 0x000564000c1e1900 */
[--C-:B------:R-:W-:Y:S02]  /*0c30*/  IMAD.WIDE.U32 R120, R43, 0x4, R2.reuse ;  /* 0x000000042b787825 */ /* 0x100fe400078e0002 */
[----:B------:R-:W2:Y:S02]  /*0c40*/  LDG.E R117, desc[UR6][R128.64] ;  /* 0x0000000680757981 */ /* 0x000ea4000c1e1900 */
[--C-:B----4-:R-:W-:Y:S02]  /*0c50*/  IMAD.WIDE.U32 R122, R41, 0x4, R2.reuse ;  /* 0x00000004297a7825 */ /* 0x110fe400078e0002 */
[----:B------:R4:W5:Y:S02]  /*0c60*/  LDG.E R120, desc[UR6][R120.64] ;  /* 0x0000000678787981 */ /* 0x000964000c1e1900 */
[----:B------:R-:W-:-:S02]  /*0c70*/  IMAD.WIDE.U32 R124, R39, 0x4, R2 ;  /* 0x00000004277c7825 */ /* 0x000fc400078e0002 */
[----:B------:R4:W5:Y:S02]  /*0c80*/  LDG.E R122, desc[UR6][R122.64] ;  /* 0x000000067a7a7981 */ /* 0x000964000c1e1900 */
[--C-:B------:R-:W-:Y:S02]  /*0c90*/  IMAD.WIDE.U32 R126, R37, 0x4, R2.reuse ;  /* 0x00000004257e7825 */ /* 0x100fe400078e0002 */
[----:B------:R4:W5:Y:S02]  /*0ca0*/  LDG.E R124, desc[UR6][R124.64] ;  /* 0x000000067c7c7981 */ /* 0x000964000c1e1900 */
[--C-:B------:R-:W-:Y:S02]  /*0cb0*/  IMAD.WIDE.U32 R10, R35, 0x4, R2.reuse ;  /* 0x00000004230a7825 */ /* 0x100fe400078e0002 */
[----:B------:R4:W5:Y:S02]  /*0cc0*/  LDG.E R127, desc[UR6][R126.64] ;  /* 0x000000067e7f7981 */ /* 0x000964000c1e1900 */
[----:B-1----:R-:W-:-:S02]  /*0cd0*/  IMAD.WIDE.U32 R12, R33, 0x4, R2 ;  /* 0x00000004210c7825 */ /* 0x002fc400078e0002 */
[----:B------:R4:W5:Y:S02]  /*0ce0*/  LDG.E R10, desc[UR6][R10.64] ;  /* 0x000000060a0a7981 */ /* 0x000964000c1e1900 */
[--C-:B---3--:R-:W-:Y:S02]  /*0cf0*/  IMAD.WIDE.U32 R14, R31, 0x4, R2.reuse ;  /* 0x000000041f0e7825 */ /* 0x108fe400078e0002 */
[----:B------:R4:W5:Y:S02]  /*0d00*/  LDG.E R12, desc[UR6][R12.64] ;  /* 0x000000060c0c7981 */ /* 0x000964000c1e1900 */
[--C-:B------:R-:W-:Y:S02]  /*0d10*/  IMAD.WIDE.U32 R4, R29, 0x4, R2.reuse ;  /* 0x000000041d047825 */ /* 0x100fe400078e0002 */
[----:B------:R4:W5:Y:S02]  /*0d20*/  LDG.E R14, desc[UR6][R14.64] ;  /* 0x000000060e0e7981 */ /* 0x000964000c1e1900 */
[----:B------:R-:W-:-:S02]  /*0d30*/  IMAD.WIDE.U32 R16, R27, 0x4, R2 ;  /* 0x000000041b107825 */ /* 0x000fc400078e0002 */
[----:B------:R4:W5:Y:S02]  /*0d40*/  LDG.E R4, desc[UR6][R4.64] ;  /* 0x0000000604047981 */ /* 0x000964000c1e1900 */
[--C-:B0-----:R-:W-:Y:S02]  /*0d50*/  IMAD.WIDE.U32 R18, R25, 0x4, R2.reuse ;  /* 0x0000000419127825 */ /* 0x101fe400078e0002 */
[----:B------:R4:W5:Y:S02]  /*0d60*/  LDG.E R16, desc[UR6][R16.64] ;  /* 0x0000000610107981 */ /* 0x000964000c1e1900 */
[--C-:B--2---:R-:W-:Y:S02]  /*0d70*/  IMAD.WIDE.U32 R118, R23, 0x4, R2.reuse ;  /* 0x0000000417767825 */ /* 0x104fe400078e0002 */
[----:B------:R4:W5:Y:S02]  /*0d80*/  LDG.E R18, desc[UR6][R18.64] ;  /* 0x0000000612127981 */ /* 0x000964000c1e1900 */
[----:B------:R-:W-:-:S02]  /*0d90*/  IMAD.WIDE.U32 R2, R21, 0x4, R2 ;  /* 0x0000000415027825 */ /* 0x000fc400078e0002 */
[----:B------:R4:W5:Y:S04]  /*0da0*/  LDG.E R118, desc[UR6][R118.64] ;  /* 0x0000000676767981 */ /* 0x000968000c1e1900 */
[----:B------:R4:W5:Y:S01]  /*0db0*/  LDG.E R2, desc[UR6][R2.64] ;  /* 0x0000000602027981 */ /* 0x000962000c1e1900 */
[----:B------:R-:W-:Y:S01]  /*0dc0*/  ISETP.NE.AND P0, PT, RZ, UR4, PT ;  /* 0x00000004ff007c0c */ /* 0x000fe2000bf05270 */
[----:B------:R-:W-:-:S05]  /*0dd0*/  HADD2.F32 R7, -RZ, R139.H0_H0 ;  /* 0x2000008bff077230 */ /* 0x000fca0000004100 */
[----:B------:R-:W-:-:S04]  /*0de0*/  FADD R0, -R6, R7 ;  /* 0x0000000706007221 */ /* 0x000fc80000000100 */
[----:B------:R-:W-:-:S03]  /*0df0*/  FMUL R0, R117, R0 ;  /* 0x0000000075007220 */ /* 0x000fc60000400000 */
[----:B----4-:R-:W-:Y:S05]  /*0e00*/  @!P0 BRA `(.L_x_3541) ;  /* 0x00000010002c8947 */ /* 0x010fea0003800000 */
[----:B-----5:R-:W-:Y:S02]  /*0e10*/  HADD2.F32 R15, -RZ, R120.H0_H0 ;  /* 0x20000078ff0f7230 */ /* 0x020fe40000004100 */
[----:B------:R-:W-:Y:S01]  /*0e20*/  FADD R172, R176, 1 ;  /* 0x3f800000b0ac7421 */ /* 0x000fe20000000000 */
[----:B------:R-:W-:Y:S02]  /*0e30*/  HADD2.F32 R7, -RZ, R137.H1_H1 ;  /* 0x30000089ff077230 */ /* 0x000fe40000004100 */
[----:B------:R-:W-:Y:S01]  /*0e40*/  FADD R150, R112, 1 ;  /* 0x3f80000070967421 */ /* 0x000fe20000000000 */
[----:B------:R-:W-:Y:S02]  /*0e50*/  HADD2.F32 R13, -RZ, R138.H1_H1 ;  /* 0x3000008aff0d7230 */ /* 0x000fe40000004100 */
[C---:B------:R-:W-:Y:S01]  /*0e60*/  FADD R234, -R6.reuse, R15 ;  /* 0x0000000f06ea7221 */ /* 0x040fe20000000100 */
[----:B------:R-:W-:Y:S02]  /*0e70*/  HADD2.F32 R121, -RZ, R124.H0_H0 ;  /* 0x2000007cff797230 */ /* 0x000fe40000004100 */
[----:B------:R-:W-:Y:S01]  /*0e80*/  FADD R144, -R6, R7 ;  /* 0x0000000706907221 */ /* 0x000fe20000000100 */
[----:B------:R-:W-:-:S02]  /*0e90*/  HADD2.F32 R15, -RZ, R135.H0_H0 ;  /* 0x20000087ff0f7230 */ /* 0x000fc40000004100 */
[C---:B------:R-:W-:Y:S01]  /*0ea0*/  FADD R142, -R6.reuse, R13 ;  /* 0x0000000d068e7221 */ /* 0x040fe20000000100 */
[----:B------:R-:W-:Y:S02]  /*0eb0*/  HADD2.F32 R3, -RZ, R139.H1_H1 ;  /* 0x3000008bff037230 */ /* 0x000fe40000004100 */
[----:B------:R-:W-:Y:S01]  /*0ec0*/  FADD R230, -R6, R121 ;  /* 0x0000007906e67221 */ /* 0x000fe20000000100 */
[----:B------:R-:W-:Y:S02]  /*0ed0*/  HADD2.F32 R5, -RZ, R137.H0_H0 ;  /* 0x20000089ff057230 */ /* 0x000fe40000004100 */
[----:B------:R-:W-:Y:S01]  /*0ee0*/  FADD R170, R102, 1 ;  /* 0x3f80000066aa7421 */ /* 0x000fe20000000000 */
[----:B------:R-:W-:Y:S02]  /*0ef0*/  HADD2.F32 R123, -RZ, R124.H1_H1 ;  /* 0x3000007cff7b7230 */ /* 0x000fe40000004100 */
[----:B------:R-:W-:Y:S01]  /*0f00*/  FADD R121, R190, 1 ;  /* 0x3f800000be797421 */ /* 0x000fe20000000000 */
[----:B------:R-:W-:-:S02]  /*0f10*/  HADD2.F32 R129, -RZ, R10.H0_H0 ;  /* 0x2000000aff817230 */ /* 0x000fc40000004100 */
[----:B------:R-:W-:Y:S01]  /*0f20*/  FMUL R177, R172, R15 ;  /* 0x0000000facb17220 */ /* 0x000fe20000400000 */
[----:B------:R-:W-:Y:S02]  /*0f30*/  HADD2.F32 R137, -RZ, R10.H1_H1 ;  /* 0x3000000aff897230 */ /* 0x000fe40000004100 */
[C---:B------:R-:W-:Y:S01]  /*0f40*/  FADD R148, -R6.reuse, R3 ;  /* 0x0000000306947221 */ /* 0x040fe20000000100 */
[----:B------:R-:W-:Y:S02]  /*0f50*/  HADD2.F32 R151, -RZ, R16.H0_H0 ;  /* 0x20000010ff977230 */ /* 0x000fe40000004100 */
[----:B------:R-:W-:Y:S01]  /*0f60*/  FADD R228, -R6, R123 ;  /* 0x0000007b06e47221 */ /* 0x000fe20000000100 */
[----:B------:R-:W-:Y:S02]  /*0f70*/  HADD2.F32 R155, -RZ, R18.H0_H0 ;  /* 0x20000012ff9b7230 */ /* 0x000fe40000004100 */
[----:B------:R-:W-:Y:S01]  /*0f80*/  FADD R152, R111, 1 ;  /* 0x3f8000006f987421 */ /* 0x000fe20000000000 */
[----:B------:R-:W-:-:S02]  /*0f90*/  HADD2.F32 R194, -RZ, R197.H0_H0 ;  /* 0x200000c5ffc27230 */ /* 0x000fc40000004100 */
[C---:B------:R-:W-:Y:S01]  /*0fa0*/  FADD R210, -R6.reuse, R151 ;  /* 0x0000009706d27221 */ /* 0x040fe20000000100 */
[----:B------:R-:W-:Y:S02]  /*0fb0*/  HADD2.F32 R198, -RZ, R201.H0_H0 ;  /* 0x200000c9ffc67230 */ /* 0x000fe40000004100 */
[C---:B------:R-:W-:Y:S01]  /*0fc0*/  FADD R208, -R6.reuse, R155 ;  /* 0x0000009b06d07221 */ /* 0x040fe20000000100 */
[----:B------:R-:W-:Y:S02]  /*0fd0*/  HADD2.F32 R145, -RZ, R14.H1_H1 ;  /* 0x3000000eff917230 */ /* 0x000fe40000004100 */
[----:B------:R-:W-:Y:S01]  /*0fe0*/  FADD R123, R189, 1 ;  /* 0x3f800000bd7b7421 */ /* 0x000fe20000000000 */
[--C-:B------:R-:W-:Y:S02]  /*0ff0*/  HADD2.F32 R10, -RZ, R134.reuse.H0_H0 ;  /* 0x20000086ff0a7230 */ /* 0x100fe40000004100 */
[----:B------:R-:W-:Y:S01]  /*1000*/  FADD R146, -R6, R5 ;  /* 0x0000000506927221 */ /* 0x000fe20000000100 */
[----:B------:R-:W-:-:S02]  /*1010*/  HADD2.F32 R7, -RZ, R134.H1_H1 ;  /* 0x30000086ff077230 */ /* 0x000fc40000004100 */
[----:B------:R-:W-:Y:S01]  /*1020*/  FADD R134, R114, 1 ;  /* 0x3f80000072867421 */ /* 0x000fe20000000000 */
[----:B------:R-:W-:Y:S02]  /*1030*/  HADD2.F32 R197, -RZ, R197.H1_H1 ;  /* 0x300000c5ffc57230 */ /* 0x000fe40000004100 */
[----:B------:R-:W-:Y:S01]  /*1040*/  FADD R128, -R6, R145 ;  /* 0x0000009106807221 */ /* 0x000fe20000000100 */
[----:B------:R-:W-:Y:S02]  /*1050*/  HADD2.F32 R201, -RZ, R201.H1_H1 ;  /* 0x300000c9ffc97230 */ /* 0x000fe40000004100 */
[----:B------:R-:W-:Y:S01]  /*1060*/  FADD R145, R178, 1 ;  /* 0x3f800000b2917421 */ /* 0x000fe20000000000 */
[----:B------:R-:W-:Y:S02]  /*1070*/  HADD2.F32 R13, -RZ, R135.H1_H1 ;  /* 0x30000087ff0d7230 */ /* 0x000fe40000004100 */
[----:B------:R-:W-:Y:S01]  /*1080*/  FMUL R155, R150, R197 ;  /* 0x000000c5969b7220 */ /* 0x000fe20000400000 */
[----:B------:R-:W-:-:S02]  /*1090*/  HADD2.F32 R200, -RZ, R203.H0_H0 ;  /* 0x200000cbffc87230 */ /* 0x000fc40000004100 */
[----:B------:R-:W-:Y:S01]  /*10a0*/  FMUL R151, R134, R201 ;  /* 0x000000c986977220 */ /* 0x000fe20000400000 */
[----:B------:R-:W-:Y:S02]  /*10b0*/  HADD2.F32 R157, -RZ, R18.H1_H1 ;  /* 0x30000012ff9d7230 */ /* 0x000fe40000004100 */
[----:B------:R-:W-:Y:S01]  /*10c0*/  FMUL R175, R170, R13 ;  /* 0x0000000daaaf7220 */ /* 0x000fe20000400000 */
[--C-:B------:R-:W-:Y:S02]  /*10d0*/  HADD2.F32 R192, -RZ, R195.reuse.H0_H0 ;  /* 0x200000c3ffc07230 */ /* 0x100fe40000004100 */
[----:B------:R-:W-:Y:S01]  /*10e0*/  FMUL R150, R121, R200 ;  /* 0x000000c879967220 */ /* 0x000fe20000400000 */
[----:B------:R-:W-:Y:S02]  /*10f0*/  HADD2.F32 R11, -RZ, R138.H0_H0 ;  /* 0x2000008aff0b7230 */ /* 0x000fe40000004100 */
[----:B------:R-:W-:Y:S01]  /*1100*/  FADD R134, RZ, R177 ;  /* 0x000000b1ff867221 */ /* 0x000fe20000000000 */
[----:B------:R-:W-:-:S02]  /*1110*/  HADD2.F32 R195, -RZ, R195.H1_H1 ;  /* 0x300000c3ffc37230 */ /* 0x000fc40000004100 */
[----:B------:R-:W-:Y:S01]  /*1120*/  FMUL R148, R117, R148 ;  /* 0x0000009475947220 */ /* 0x000fe20000400000 */
[----:B------:R-:W-:Y:S02]  /*1130*/  HADD2.F32 R119, -RZ, R122.H1_H1 ;  /* 0x3000007aff777230 */ /* 0x000fe40000004100 */
[----:B------:R-:W-:Y:S01]  /*1140*/  FFMA R121, R0, R177, RZ ;  /* 0x000000b100797223 */ /* 0x000fe200000000ff */
[----:B------:R-:W-:Y:S02]  /*1150*/  HADD2.F32 R143, -RZ, R14.H0_H0 ;  /* 0x2000000eff8f7230 */ /* 0x000fe40000004100 */
[C---:B------:R-:W-:Y:S01]  /*1160*/  FADD R236, -R6.reuse, R11 ;  /* 0x0000000b06ec7221 */ /* 0x040fe20000000100 */
[--C-:B------:R-:W-:Y:S02]  /*1170*/  HADD2.F32 R147, -RZ, R4.reuse.H0_H0 ;  /* 0x20000004ff937230 */ /* 0x100fe40000004100 */
[----:B------:R-:W-:Y:S01]  /*1180*/  FADD R138, -R6, R119 ;  /* 0x00000077068a7221 */ /* 0x000fe20000000100 */
[----:B------:R-:W-:-:S02]  /*1190*/  HADD2.F32 R149, -RZ, R4.H1_H1 ;  /* 0x30000004ff957230 */ /* 0x000fc40000004100 */
[----:B------:R-:W-:Y:S01]  /*11a0*/  FADD R168, R103, 1 ;  /* 0x3f80000067a87421 */ /* 0x000fe20000000000 */
[----:B------:R-:W-:Y:S02]  /*11b0*/  HADD2.F32 R14, -RZ, R136.H0_H0 ;  /* 0x20000088ff0e7230 */ /* 0x000fe40000004100 */
[C---:B------:R-:W-:Y:S01]  /*11c0*/  FADD R212, -R6.reuse, R147 ;  /* 0x0000009306d47221 */ /* 0x040fe20000000100 */
[--C-:B------:R-:W-:Y:S02]  /*11d0*/  HADD2.F32 R4, -RZ, R132.reuse.H0_H0 ;  /* 0x20000084ff047230 */ /* 0x100fe40000004100 */
[----:B------:R-:W-:Y:S01]  /*11e0*/  FADD R126, -R6, R149 ;  /* 0x00000095067e7221 */ /* 0x000fe20000000100 */
[----:B------:R-:W-:Y:S02]  /*11f0*/  HADD2.F32 R3, -RZ, R132.H1_H1 ;  /* 0x30000084ff037230 */ /* 0x000fe40000004100 */
[----:B------:R-:W-:Y:S01]  /*1200*/  FADD R132, R115, 1 ;  /* 0x3f80000073847421 */ /* 0x000fe20000000000 */
[----:B------:R-:W-:-:S02]  /*1210*/  HADD2.F32 R203, -RZ, R203.H1_H1 ;  /* 0x300000cbffcb7230 */ /* 0x000fc40000004100 */
[----:B------:R-:W-:Y:S01]  /*1220*/  FADD R119, R191, 1 ;  /* 0x3f800000bf777421 */ /* 0x000fe20000000000 */
[----:B------:R-:W-:Y:S02]  /*1230*/  HADD2.F32 R19, -RZ, R122.H0_H0 ;  /* 0x2000007aff137230 */ /* 0x000fe40000004100 */
[----:B------:R-:W-:Y:S01]  /*1240*/  FADD R122, -R6, R157 ;  /* 0x0000009d067a7221 */ /* 0x000fe20000000100 */
[----:B------:R-:W-:Y:S01]  /*1250*/  FMUL R157, R152, R195 ;  /* 0x000000c3989d7220 */ /* 0x000fe20000400000 */
[----:B------:R-:W-:Y:S02]  /*1260*/  HADD2.F32 R11, -RZ, R136.H1_H1 ;  /* 0x30000088ff0b7230 */ /* 0x000fe40000004100 */
[----:B------:R-:W-:Y:S01]  /*1270*/  FMUL R152, R123, R198 ;  /* 0x000000c67b987220 */ /* 0x000fe20000400000 */
[----:B------:R-:W-:Y:S02]  /*1280*/  HADD2.F32 R202, -RZ, R207.H0_H0 ;  /* 0x200000cfffca7230 */ /* 0x000fe40000004100 */
[----:B------:R-:W-:Y:S01]  /*1290*/  FMUL R174, R145, R14 ;  /* 0x0000000e91ae7220 */ /* 0x000fe20000400000 */
[----:B------:R-:W-:Y:S01]  /*12a0*/  FMUL R149, R132, R203 ;  /* 0x000000cb84957220 */ /* 0x000fe20000400000 */
[----:B------:R-:W-:Y:S01]  /*12b0*/  FADD R123, R134, R175 ;  /* 0x000000af867b7221 */ /* 0x000fe20000000000 */
[----:B------:R-:W-:Y:S01]  /*12c0*/  FMUL R147, R117, R146 ;  /* 0x0000009275937220 */ /* 0x000fe20000400000 */
[----:B------:R-:W-:Y:S01]  /*12d0*/  FFMA R132, R148, R175, R121 ;  /* 0x000000af94847223 */ /* 0x000fe20000000079 */
[----:B------:R-:W-:-:S02]  /*12e0*/  HADD2.F32 R139, -RZ, R12.H0_H0 ;  /* 0x2000000cff8b7230 */ /* 0x000fc40000004100 */
[C---:B------:R-:W-:Y:S01]  /*12f0*/  FADD R232, -R6.reuse, R19 ;  /* 0x0000001306e87221 */ /* 0x040fe20000000100 */
[----:B------:R-:W-:Y:S02]  /*1300*/  HADD2.F32 R141, -RZ, R12.H1_H1 ;  /* 0x3000000cff8d7230 */ /* 0x000fe40000004100 */
[----:B------:R-:W-:Y:S01]  /*1310*/  FADD R214, -R6, R143 ;  /* 0x0000008f06d67221 */ /* 0x000fe20000000100 */
[----:B------:R-:W-:Y:S02]  /*1320*/  HADD2.F32 R153, -RZ, R16.H1_H1 ;  /* 0x30000010ff997230 */ /* 0x000fe40000004100 */
[----:B------:R-:W-:Y:S01]  /*1330*/  FADD R143, R179, 1 ;  /* 0x3f800000b38f7421 */ /* 0x000fe20000000000 */
[----:B------:R-:W-:Y:S02]  /*1340*/  HADD2.F32 R12, -RZ, R9.H0_H0 ;  /* 0x20000009ff0c7230 */ /* 0x000fe40000004100 */
[----:B------:R-:W-:Y:S01]  /*1350*/  FMUL R173, R168, R11 ;  /* 0x0000000ba8ad7220 */ /* 0x000fe20000400000 */
[----:B------:R-:W-:-:S02]  /*1360*/  HADD2.F32 R16, -RZ, R130.H0_H0 ;  /* 0x20000082ff107230 */ /* 0x000fc40000004100 */
[----:B------:R-:W-:Y:S01]  /*1370*/  FMUL R146, R119, R202 ;  /* 0x000000ca77927220 */ /* 0x000fe20000400000 */
[----:B------:R-:W-:Y:S02]  /*1380*/  HADD2.F32 R19, -RZ, R130.H1_H1 ;  /* 0x30000082ff137230 */ /* 0x000fe40000004100 */
[----:B------:R-:W-:Y:S01]  /*1390*/  FADD R130, R116, 1 ;  /* 0x3f80000074827421 */ /* 0x000fe20000000000 */
[----:B------:R-:W-:Y:S02]  /*13a0*/  HADD2.F32 R207, -RZ, R207.H1_H1 ;  /* 0x300000cfffcf7230 */ /* 0x000fe40000004100 */
[----:B------:R-:W-:Y:S01]  /*13b0*/  FADD R134, R123, R174 ;  /* 0x000000ae7b867221 */ /* 0x000fe20000000000 */
[----:B------:R-:W-:Y:S01]  /*13c0*/  FMUL R144, R117, R144 ;  /* 0x0000009075907220 */ /* 0x000fe20000400000 */
[----:B------:R-:W-:Y:S01]  /*13d0*/  FFMA R119, R147, R174, R132 ;  /* 0x000000ae93777223 */ /* 0x000fe20000000084 */
[----:B------:R-:W-:Y:S02]  /*13e0*/  HADD2.F32 R9, -RZ, R9.H1_H1 ;  /* 0x30000009ff097230 */ /* 0x000fe40000004100 */
[----:B------:R-:W-:Y:S01]  /*13f0*/  FADD R166, R104, 1 ;  /* 0x3f80000068a67421 */ /* 0x000fe20000000000 */
[----:B------:R-:W-:Y:S01]  /*1400*/  FMUL R172, R143, R12 ;  /* 0x0000000c8fac7220 */ /* 0x000fe20000400000 */
[----:B------:R-:W-:Y:S01]  /*1410*/  FMUL R145, R130, R207 ;  /* 0x000000cf82917220 */ /* 0x000fe20000400000 */
[----:B------:R-:W-:Y:S01]  /*1420*/  FADD R121, R134, R173 ;  /* 0x000000ad86797221 */ /* 0x000fe20000000000 */
[----:B------:R-:W-:Y:S01]  /*1430*/  FMUL R143, R117, R236 ;  /* 0x000000ec758f7220 */ /* 0x000fe20000400000 */
[----:B------:R-:W-:Y:S01]  /*1440*/  FFMA R130, R144, R173, R119 ;  /* 0x000000ad90827223 */ /* 0x000fe20000000077 */
[----:B------:R-:W-:Y:S01]  /*1450*/  FADD R216, -R6, R141 ;  /* 0x0000008d06d87221 */ /* 0x000fe20000000100 */
[----:B------:R-:W-:-:S02]  /*1460*/  HADD2.F32 R17, -RZ, R120.H1_H1 ;  /* 0x30000078ff117230 */ /* 0x000fc40000004100 */
[----:B------:R-:W-:Y:S01]  /*1470*/  FADD R141, R180, 1 ;  /* 0x3f800000b48d7421 */ /* 0x000fe20000000000 */
[--C-:B------:R-:W-:Y:S02]  /*1480*/  HADD2.F32 R125, -RZ, R127.reuse.H0_H0 ;  /* 0x2000007fff7d7230 */ /* 0x100fe40000004100 */
[----:B------:R-:W-:Y:S01]  /*1490*/  FMUL R171, R166, R9 ;  /* 0x00000009a6ab7220 */ /* 0x000fe20000400000 */
[----:B------:R-:W-:Y:S01]  /*14a0*/  FADD R132, R121, R172 ;  /* 0x000000ac79847221 */ /* 0x000fe20000000000 */
[----:B------:R-:W-:Y:S02]  /*14b0*/  HADD2.F32 R127, -RZ, R127.H1_H1 ;  /* 0x3000007fff7f7230 */ /* 0x000fe40000004100 */
[----:B------:R-:W-:Y:S01]  /*14c0*/  FMUL R142, R117, R142 ;  /* 0x0000008e758e7220 */ /* 0x000fe20000400000 */
[--C-:B------:R-:W-:Y:S02]  /*14d0*/  HADD2.F32 R159, -RZ, R118.reuse.H0_H0 ;  /* 0x20000076ff9f7230 */ /* 0x100fe40000004100 */
[----:B------:R-:W-:Y:S01]  /*14e0*/  FFMA R119, R143, R172, R130 ;  /* 0x000000ac8f777223 */ /* 0x000fe20000000082 */
[----:B------:R-:W-:-:S02]  /*14f0*/  HADD2.F32 R161, -RZ, R118.H1_H1 ;  /* 0x30000076ffa17230 */ /* 0x000fc40000004100 */
[----:B------:R-:W-:Y:S01]  /*1500*/  FADD R164, R105, 1 ;  /* 0x3f80000069a47421 */ /* 0x000fe20000000000 */
[--C-:B------:R-:W-:Y:S02]  /*1510*/  HADD2.F32 R163, -RZ, R2.reuse.H0_H0 ;  /* 0x20000002ffa37230 */ /* 0x100fe40000004100 */
[----:B------:R-:W-:Y:S01]  /*1520*/  FMUL R170, R141, R10 ;  /* 0x0000000a8daa7220 */ /* 0x000fe20000400000 */
[----:B------:R-:W-:Y:S02]  /*1530*/  HADD2.F32 R165, -RZ, R2.H1_H1 ;  /* 0x30000002ffa57230 */ /* 0x000fe40000004100 */
[----:B------:R-:W-:Y:S01]  /*1540*/  FADD R121, R132, R171 ;  /* 0x000000ab84797221 */ /* 0x000fe20000000000 */
[----:B------:R-:W-:Y:S01]  /*1550*/  FADD R140, -R6, R17 ;  /* 0x00000011068c7221 */ /* 0x000fe20000000100 */
[----:B------:R-:W-:Y:S01]  /*1560*/  FMUL R141, R117, R234 ;  /* 0x000000ea758d7220 */ /* 0x000fe20000400000 */
[----:B------:R-:W-:Y:S01]  /*1570*/  FFMA R130, R142, R171, R119 ;  /* 0x000000ab8e827223 */ /* 0x000fe20000000077 */
        /* <DEDUP_REMOVED lines=10> */
[----:B------:R-:W-:-:S02]  /*1620*/  HADD2.F32 R6, -RZ, R133.H0_H0 ;  /* 0x20000085ff067230 */ /* 0x000fc40000004100 */
[----:B------:R-:W-:Y:S01]  /*1630*/  FADD R139, R181, 1 ;  /* 0x3f800000b58b7421 */ /* 0x000fe20000000000 */
[----:B------:R-:W-:Y:S02]  /*1640*/  HADD2.F32 R5, -RZ, R133.H1_H1 ;  /* 0x30000085ff057230 */ /* 0x000fe40000004100 */
[----:B------:R-:W-:Y:S01]  /*1650*/  FMUL R169, R164, R7 ;  /* 0x00000007a4a97220 */ /* 0x000fe20000400000 */
[----:B------:R-:W-:Y:S01]  /*1660*/  FADD R132, R121, R170 ;  /* 0x000000aa79847221 */ /* 0x000fe20000000000 */
[----:B------:R-:W-:Y:S01]  /*1670*/  FADD R162, R106, 1 ;  /* 0x3f8000006aa27421 */ /* 0x000fe20000000000 */
[----:B------:R-:W-:Y:S01]  /*1680*/  FMUL R140, R117, R140 ;  /* 0x0000008c758c7220 */ /* 0x000fe20000400000 */
[----:B------:R-:W-:Y:S01]  /*1690*/  FFMA R119, R141, R170, R130 ;  /* 0x000000aa8d777223 */ /* 0x000fe20000000082 */
[----:B------:R-:W-:Y:S01]  /*16a0*/  FADD R133, R184, 1 ;  /* 0x3f800000b8857421 */ /* 0x000fe20000000000 */
[----:B------:R-:W-:Y:S01]  /*16b0*/  FMUL R168, R139, R6 ;  /* 0x000000068ba87220 */ /* 0x000fe20000400000 */
[----:B------:R-:W-:Y:S01]  /*16c0*/  FADD R121, R132, R169 ;  /* 0x000000a984797221 */ /* 0x000fe20000000000 */
[----:B------:R-:W-:Y:S01]  /*16d0*/  FMUL R167, R162, R5 ;  /* 0x00000005a2a77220 */ /* 0x000fe20000400000 */
[----:B------:R-:W-:Y:S01]  /*16e0*/  FMUL R139, R117, R232 ;  /* 0x000000e8758b7220 */ /* 0x000fe20000400000 */
[----:B------:R-:W-:Y:S01]  /*16f0*/  FFMA R130, R140, R169, R119 ;  /* 0x000000a98c827223 */ /* 0x000fe20000000077 */
[----:B------:R-:W-:-:S02]  /*1700*/  HADD2.F32 R2, -RZ, R131.H0_H0 ;  /* 0x20000083ff027230 */ /* 0x000fc40000004100 */
[----:B------:R-:W-:Y:S01]  /*1710*/  FADD R160, R107, 1 ;  /* 0x3f8000006ba07421 */ /* 0x000fe20000000000 */
[----:B------:R-:W-:Y:S02]  /*1720*/  HADD2.F32 R17, -RZ, R131.H1_H1 ;  /* 0x30000083ff117230 */ /* 0x000fe40000004100 */
[----:B------:R-:W-:Y:S01]  /*1730*/  FMUL R162, R133, R16 ;  /* 0x0000001085a27220 */ /* 0x000fe20000400000 */
[----:B------:R-:W-:Y:S02]  /*1740*/  HADD2.F32 R18, -RZ, R193.H0_H0 ;  /* 0x200000c1ff127230 */ /* 0x000fe40000004100 */
[----:B------:R-:W-:Y:S01]  /*1750*/  FADD R131, R185, 1 ;  /* 0x3f800000b9837421 */ /* 0x000fe20000000000 */
[----:B------:R-:W-:Y:S01]  /*1760*/  FMUL R133, R117, R222 ;  /* 0x000000de75857220 */ /* 0x000fe20000400000 */
[----:B------:R-:W-:Y:S01]  /*1770*/  FADD R137, R182, 1 ;  /* 0x3f800000b6897421 */ /* 0x000fe20000000000 */
[----:B------:R-:W-:Y:S01]  /*1780*/  FADD R222, R121, R168 ;  /* 0x000000a879de7221 */ /* 0x000fe20000000000 */
[----:B------:R-:W-:Y:S01]  /*1790*/  FADD R158, R108, 1 ;  /* 0x3f8000006c9e7421 */ /* 0x000fe20000000000 */
[----:B------:R-:W-:Y:S01]  /*17a0*/  FMUL R138, R117, R138 ;  /* 0x0000008a758a7220 */ /* 0x000fe20000400000 */
[----:B------:R-:W-:Y:S01]  /*17b0*/  FFMA R119, R139, R168, R130 ;  /* 0x000000a88b777223 */ /* 0x000fe20000000082 */
[----:B------:R-:W-:-:S02]  /*17c0*/  HADD2.F32 R196, -RZ, R199.H0_H0 ;  /* 0x200000c7ffc47230 */ /* 0x000fc40000004100 */
[----:B------:R-:W-:Y:S01]  /*17d0*/  FADD R129, R186, 1 ;  /* 0x3f800000ba817421 */ /* 0x000fe20000000000 */
[----:B------:R-:W-:Y:S01]  /*17e0*/  FMUL R165, R160, R3 ;  /* 0x00000003a0a57220 */ /* 0x000fe20000400000 */
[----:B------:R-:W-:Y:S02]  /*17f0*/  HADD2.F32 R199, -RZ, R199.H1_H1 ;  /* 0x300000c7ffc77230 */ /* 0x000fe40000004100 */
[----:B------:R-:W-:Y:S01]  /*1800*/  FMUL R160, R131, R18 ;  /* 0x0000001283a07220 */ /* 0x000fe20000400000 */
[----:B------:R-:W-:Y:S01]  /*1810*/  FADD R136, R113, 1 ;  /* 0x3f80000071887421 */ /* 0x000fe20000000000 */
[----:B------:R-:W-:Y:S01]  /*1820*/  FMUL R166, R137, R4 ;  /* 0x0000000489a67220 */ /* 0x000fe20000400000 */
[C---:B------:R-:W-:Y:S01]  /*1830*/  FMUL R131, R117.reuse, R218 ;  /* 0x000000da75837220 */ /* 0x040fe20000400000 */
        /* <DEDUP_REMOVED lines=8> */
[----:B------:R-:W-:-:S02]  /*18c0*/  HADD2.F32 R193, -RZ, R193.H1_H1 ;  /* 0x300000c1ffc17230 */ /* 0x000fc40000004100 */
[----:B------:R-:W-:Y:S01]  /*18d0*/  FADD R135, R183, 1 ;  /* 0x3f800000b7877421 */ /* 0x000fe20000000000 */
[----:B------:R-:W-:Y:S01]  /*18e0*/  FMUL R153, R136, R199 ;  /* 0x000000c788997220 */ /* 0x000fe20000400000 */
[----:B------:R-:W-:Y:S01]  /*18f0*/  FADD R214, R121, R166 ;  /* 0x000000a679d67221 */ /* 0x000fe20000000000 */
[----:B------:R-:W-:Y:S01]  /*1900*/  FADD R154, R110, 1 ;  /* 0x3f8000006e9a7421 */ /* 0x000fe20000000000 */
[----:B------:R-:W-:Y:S01]  /*1910*/  FMUL R136, R117, R228 ;  /* 0x000000e475887220 */ /* 0x000fe20000400000 */
[----:B------:R-:W-:Y:S01]  /*1920*/  FFMA R119, R137, R166, R218 ;  /* 0x000000a689777223 */ /* 0x000fe200000000da */
[----:B------:R-:W-:Y:S01]  /*1930*/  FADD R125, R188, 1 ;  /* 0x3f800000bc7d7421 */ /* 0x000fe20000000000 */
[----:B------:R-:W-:Y:S01]  /*1940*/  FMUL R161, R156, R19 ;  /* 0x000000139ca17220 */ /* 0x000fe20000400000 */
[----:B------:R-:W-:Y:S01]  /*1950*/  FMUL R156, R127, R194 ;  /* 0x000000c27f9c7220 */ /* 0x000fe20000400000 */
[----:B------:R-:W-:Y:S01]  /*1960*/  FMUL R164, R135, R2 ;  /* 0x0000000287a47220 */ /* 0x000fe20000400000 */
[C---:B------:R-:W-:Y:S01]  /*1970*/  FMUL R127, R117.reuse, R212 ;  /* 0x000000d4757f7220 */ /* 0x040fe20000400000 */
[----:B------:R-:W-:Y:S01]  /*1980*/  FADD R121, R214, R165 ;  /* 0x000000a5d6797221 */ /* 0x000fe20000000000 */
[----:B------:R-:W-:Y:S01]  /*1990*/  FMUL R159, R154, R193 ;  /* 0x000000c19a9f7220 */ /* 0x000fe20000400000 */
[----:B------:R-:W-:Y:S01]  /*19a0*/  FMUL R135, R117, R226 ;  /* 0x000000e275877220 */ /* 0x000fe20000400000 */
[----:B------:R-:W-:Y:S01]  /*19b0*/  FFMA R212, R136, R165, R119 ;  /* 0x000000a588d47223 */ /* 0x000fe20000000077 */
        /* <DEDUP_REMOVED lines=79> */
[----:B------:R-:W-:Y:S06]  /*1eb0*/  BRA `(.L_x_3542) ;  /* 0x0000001000287947 */ /* 0x000fec0003800000 */
.L_x_3541:
[----:B-----5:R-:W-:Y:S02]  /*1ec0*/  HADD2.F32 R15, -RZ, R122.H0_H0 ;  /* 0x2000007aff0f7230 */ /* 0x020fe40000004100 */
[----:B------:R-:W-:Y:S01]  /*1ed0*/  FADD R150, RZ, R105 ;  /* 0x00000069ff967221 */ /* 0x000fe20000000000 */
[----:B------:R-:W-:Y:S02]  /*1ee0*/  HADD2.F32 R19, -RZ, R124.H0_H0 ;  /* 0x2000007cff137230 */ /* 0x000fe40000004100 */
[----:B------:R-:W-:Y:S01]  /*1ef0*/  FADD R152, RZ, R106 ;  /* 0x0000006aff987221 */ /* 0x000fe20000000000 */
[----:B------:R-:W-:Y:S02]  /*1f00*/  HADD2.F32 R3, -RZ, R137.H0_H0 ;  /* 0x20000089ff037230 */ /* 0x000fe40000004100 */
[C---:B------:R-:W-:Y:S01]  /*1f10*/  FADD R232, -R6.reuse, R15 ;  /* 0x0000000f06e87221 */ /* 0x040fe20000000100 */
[----:B------:R-:W-:Y:S02]  /*1f20*/  HADD2.F32 R13, -RZ, R120.H1_H1 ;  /* 0x30000078ff0d7230 */ /* 0x000fe40000004100 */
[----:B------:R-:W-:Y:S01]  /*1f30*/  FADD R230, -R6, R19 ;  /* 0x0000001306e67221 */ /* 0x000fe20000000100 */
[----:B------:R-:W-:-:S02]  /*1f40*/  HADD2.F32 R119, -RZ, R124.H1_H1 ;  /* 0x3000007cff777230 */ /* 0x000fc40000004100 */
[C---:B------:R-:W-:Y:S01]  /*1f50*/  FADD R146, -R6.reuse, R3 ;  /* 0x0000000306927221 */ /* 0x040fe20000000100 */
[--C-:B------:R-:W-:Y:S02]  /*1f60*/  HADD2.F32 R151, -RZ, R16.reuse.H0_H0 ;  /* 0x20000010ff977230 */ /* 0x100fe40000004100 */
[C---:B------:R-:W-:Y:S01]  /*1f70*/  FADD R140, -R6.reuse, R13 ;  /* 0x0000000d068c7221 */ /* 0x040fe20000000100 */
[----:B------:R-:W-:Y:S02]  /*1f80*/  HADD2.F32 R153, -RZ, R16.H1_H1 ;  /* 0x30000010ff997230 */ /* 0x000fe40000004100 */
[----:B------:R-:W-:Y:S01]  /*1f90*/  FADD R228, -R6, R119 ;  /* 0x0000007706e47221 */ /* 0x000fe20000000100 */
[----:B------:R-:W-:Y:S02]  /*1fa0*/  HADD2.F32 R15, -RZ, R135.H0_H0 ;  /* 0x20000087ff0f7230 */ /* 0x000fe40000004100 */
[----:B------:R-:W-:Y:S01]  /*1fb0*/  FADD R119, RZ, R178 ;  /* 0x000000b2ff777221 */ /* 0x000fe20000000000 */
[----:B------:R-:W-:-:S02]  /*1fc0*/  HADD2.F32 R16, -RZ, R130.H0_H0 ;  /* 0x20000082ff107230 */ /* 0x000fc40000004100 */
[C---:B------:R-:W-:Y:S01]  /*1fd0*/  FADD R210, -R6.reuse, R151 ;  /* 0x0000009706d27221 */ /* 0x040fe20000000100 */
[----:B------:R-:W-:Y:S02]  /*1fe0*/  HADD2.F32 R19, -RZ, R130.H1_H1 ;  /* 0x30000082ff137230 */ /* 0x000fe40000004100 */
[----:B------:R-:W-:Y:S01]  /*1ff0*/  FADD R130, RZ, R176 ;  /* 0x000000b0ff827221 */ /* 0x000fe20000000000 */
[----:B------:R-:W-:Y:S02]  /*2000*/  HADD2.F32 R139, -RZ, R139.H1_H1 ;  /* 0x3000008bff8b7230 */ /* 0x000fe40000004100 */
[----:B------:R-:W-:Y:S01]  /*2010*/  FADD R124, -R6, R153 ;  /* 0x00000099067c7221 */ /* 0x000fe20000000100 */
[----:B------:R-:W-:Y:S02]  /*2020*/  HADD2.F32 R121, -RZ, R127.H0_H0 ;  /* 0x2000007fff797230 */ /* 0x000fe40000004100 */
[----:B------:R-:W-:Y:S01]  /*2030*/  FMUL R177, R15, R130 ;  /* 0x000000820fb17220 */ /* 0x000fe20000400000 */
[----:B------:R-:W-:-:S02]  /*2040*/  HADD2.F32 R143, -RZ, R14.H0_H0 ;  /* 0x2000000eff8f7230 */ /* 0x000fc40000004100 */
[C---:B------:R-:W-:Y:S01]  /*2050*/  FADD R148, -R6.reuse, R139 ;  /* 0x0000008b06947221 */ /* 0x040fe20000000100 */
[----:B------:R-:W-:Y:S02]  /*2060*/  HADD2.F32 R145, -RZ, R14.H1_H1 ;  /* 0x3000000eff917230 */ /* 0x000fe40000004100 */
[----:B------:R-:W-:Y:S01]  /*2070*/  FADD R226, -R6, R121 ;  /* 0x0000007906e27221 */ /* 0x000fe20000000100 */
[--C-:B------:R-:W-:Y:S02]  /*2080*/  HADD2.F32 R147, -RZ, R4.reuse.H0_H0 ;  /* 0x20000004ff937230 */ /* 0x100fe40000004100 */
[----:B------:R-:W-:Y:S01]  /*2090*/  FADD R121, RZ, R179 ;  /* 0x000000b3ff797221 */ /* 0x000fe20000000000 */
[----:B------:R-:W-:Y:S02]  /*20a0*/  HADD2.F32 R149, -RZ, R4.H1_H1 ;  /* 0x30000004ff957230 */ /* 0x000fe40000004100 */
[----:B------:R-:W-:Y:S01]  /*20b0*/  FADD R130, RZ, R177 ;  /* 0x000000b1ff827221 */ /* 0x000fe20000000000 */
[----:B------:R-:W-:-:S02]  /*20c0*/  HADD2.F32 R13, -RZ, R135.H1_H1 ;  /* 0x30000087ff0d7230 */ /* 0x000fc40000004100 */
[C---:B------:R-:W-:Y:S01]  /*20d0*/  FMUL R148, R117.reuse, R148 ;  /* 0x0000009475947220 */ /* 0x040fe20000400000 */
[----:B------:R-:W-:Y:S02]  /*20e0*/  HADD2.F32 R14, -RZ, R136.H0_H0 ;  /* 0x20000088ff0e7230 */ /* 0x000fe40000004100 */
[----:B------:R-:W-:Y:S01]  /*20f0*/  FADD R212, -R6, R147 ;  /* 0x0000009306d47221 */ /* 0x000fe20000000100 */
[--C-:B------:R-:W-:Y:S02]  /*2100*/  HADD2.F32 R4, -RZ, R132.reuse.H0_H0 ;  /* 0x20000084ff047230 */ /* 0x100fe40000004100 */
[----:B------:R-:W-:Y:S01]  /*2110*/  FMUL R147, R117, R146 ;  /* 0x0000009275937220 */ /* 0x000fe20000400000 */
[----:B------:R-:W-:Y:S02]  /*2120*/  HADD2.F32 R3, -RZ, R132.H1_H1 ;  /* 0x30000084ff037230 */ /* 0x000fe40000004100 */
[----:B------:R-:W-:Y:S01]  /*2130*/  FADD R132, RZ, R102 ;  /* 0x00000066ff847221 */ /* 0x000fe20000000000 */
[----:B------:R-:W-:-:S02]  /*2140*/  HADD2.F32 R7, -RZ, R138.H1_H1 ;  /* 0x3000008aff077230 */ /* 0x000fc40000004100 */
[----:B------:R-:W-:Y:S01]  /*2150*/  FMUL R174, R14, R119 ;  /* 0x000000770eae7220 */ /* 0x000fe20000400000 */
[----:B------:R-:W-:Y:S02]  /*2160*/  HADD2.F32 R11, -RZ, R120.H0_H0 ;  /* 0x20000078ff0b7230 */ /* 0x000fe40000004100 */
[----:B------:R-:W-:Y:S01]  /*2170*/  FMUL R175, R13, R132 ;  /* 0x000000840daf7220 */ /* 0x000fe20000400000 */
[--C-:B------:R-:W-:Y:S02]  /*2180*/  HADD2.F32 R129, -RZ, R12.reuse.H0_H0 ;  /* 0x2000000cff817230 */ /* 0x100fe40000004100 */
[----:B------:R-:W-:Y:S01]  /*2190*/  FFMA R119, R0, R177, RZ ;  /* 0x000000b100777223 */ /* 0x000fe200000000ff */
[----:B------:R-:W-:Y:S02]  /*21a0*/  HADD2.F32 R141, -RZ, R12.H1_H1 ;  /* 0x3000000cff8d7230 */ /* 0x000fe40000004100 */
[----:B------:R-:W-:Y:S01]  /*21b0*/  FADD R142, -R6, R7 ;  /* 0x00000007068e7221 */ /* 0x000fe20000000100 */
[----:B------:R-:W-:-:S02]  /*21c0*/  HADD2.F32 R12, -RZ, R9.H0_H0 ;  /* 0x20000009ff0c7230 */ /* 0x000fc40000004100 */
[C---:B------:R-:W-:Y:S01]  /*21d0*/  FADD R234, -R6.reuse, R11 ;  /* 0x0000000b06ea7221 */ /* 0x040fe20000000100 */
[----:B------:R-:W-:Y:S02]  /*21e0*/  HADD2.F32 R137, -RZ, R137.H1_H1 ;  /* 0x30000089ff897230 */ /* 0x000fe40000004100 */
[----:B------:R-:W-:Y:S01]  /*21f0*/  FADD R214, -R6, R143 ;  /* 0x0000008f06d67221 */ /* 0x000fe20000000100 */
[--C-:B------:R-:W-:Y:S02]  /*2200*/  HADD2.F32 R123, -RZ, R10.reuse.H0_H0 ;  /* 0x2000000aff7b7230 */ /* 0x100fe40000004100 */
[----:B------:R-:W-:Y:S01]  /*2210*/  FMUL R172, R12, R121 ;  /* 0x000000790cac7220 */ /* 0x000fe20000400000 */
[----:B------:R-:W-:Y:S02]  /*2220*/  HADD2.F32 R125, -RZ, R10.H1_H1 ;  /* 0x3000000aff7d7230 */ /* 0x000fe40000004100 */
[----:B------:R-:W-:Y:S01]  /*2230*/  FADD R121, R130, R175 ;  /* 0x000000af82797221 */ /* 0x000fe20000000000 */
[----:B------:R-:W-:-:S02]  /*2240*/  HADD2.F32 R11, -RZ, R136.H1_H1 ;  /* 0x30000088ff0b7230 */ /* 0x000fc40000004100 */
[----:B------:R-:W-:Y:S01]  /*2250*/  FADD R144, -R6, R137 ;  /* 0x0000008906907221 */ /* 0x000fe20000000100 */
[--C-:B------:R-:W-:Y:S02]  /*2260*/  HADD2.F32 R10, -RZ, R134.reuse.H0_H0 ;  /* 0x20000086ff0a7230 */ /* 0x100fe40000004100 */
[----:B------:R-:W-:Y:S01]  /*2270*/  FFMA R130, R148, R175, R119 ;  /* 0x000000af94827223 */ /* 0x000fe20000000077 */
[----:B------:R-:W-:Y:S02]  /*2280*/  HADD2.F32 R7, -RZ, R134.H1_H1 ;  /* 0x30000086ff077230 */ /* 0x000fe40000004100 */
[----:B------:R-:W-:Y:S01]  /*2290*/  FADD R134, RZ, R103 ;  /* 0x00000067ff867221 */ /* 0x000fe20000000000 */
[----:B------:R-:W-:Y:S02]  /*22a0*/  HADD2.F32 R5, -RZ, R138.H0_H0 ;  /* 0x2000008aff057230 */ /* 0x000fe40000004100 */
[----:B------:R-:W-:Y:S01]  /*22b0*/  FADD R143, RZ, R190 ;  /* 0x000000beff8f7221 */ /* 0x000fe20000000000 */
[----:B------:R-:W-:-:S02]  /*22c0*/  HADD2.F32 R200, -RZ, R203.H0_H0 ;  /* 0x200000cbffc87230 */ /* 0x000fc40000004100 */
[----:B------:R-:W-:Y:S01]  /*22d0*/  FMUL R173, R11, R134 ;  /* 0x000000860bad7220 */ /* 0x000fe20000400000 */
[----:B------:R-:W-:Y:S01]  /*22e0*/  FADD R132, R121, R174 ;  /* 0x000000ae79847221 */ /* 0x000fe20000000000 */
[----:B------:R-:W-:Y:S01]  /*22f0*/  FADD R236, -R6, R5 ;  /* 0x0000000506ec7221 */ /* 0x000fe20000000100 */
[----:B------:R-:W-:Y:S01]  /*2300*/  FMUL R144, R117, R144 ;  /* 0x0000009075907220 */ /* 0x000fe20000400000 */
[----:B------:R-:W-:Y:S01]  /*2310*/  FFMA R119, R147, R174, R130 ;  /* 0x000000ae93777223 */ /* 0x000fe20000000082 */
[----:B------:R-:W-:Y:S02]  /*2320*/  HADD2.F32 R9, -RZ, R9.H1_H1 ;  /* 0x30000009ff097230 */ /* 0x000fe40000004100 */
[----:B------:R-:W-:Y:S01]  /*2330*/  FMUL R169, R7, R150 ;  /* 0x0000009607a97220 */ /* 0x000fe20000400000 */
[----:B------:R-:W-:Y:S01]  /*2340*/  FADD R136, RZ, R104 ;  /* 0x00000068ff887221 */ /* 0x000fe20000000000 */
[----:B------:R-:W-:Y:S01]  /*2350*/  FMUL R150, R200, R143 ;  /* 0x0000008fc8967220 */ /* 0x000fe20000400000 */
[----:B------:R-:W-:Y:S01]  /*2360*/  FADD R121, R132, R173 ;  /* 0x000000ad84797221 */ /* 0x000fe20000000000 */
[----:B------:R-:W-:Y:S01]  /*2370*/  FMUL R143, R117, R236 ;  /* 0x000000ec758f7220 */ /* 0x000fe20000400000 */
[----:B------:R-:W-:Y:S01]  /*2380*/  FFMA R130, R144, R173, R119 ;  /* 0x000000ad90827223 */ /* 0x000fe20000000077 */
[----:B------:R-:W-:-:S02]  /*2390*/  HADD2.F32 R5, -RZ, R133.H1_H1 ;  /* 0x30000085ff057230 */ /* 0x000fc40000004100 */
[C---:B------:R-:W-:Y:S01]  /*23a0*/  FADD R222, -R6.reuse, R123 ;  /* 0x0000007b06de7221 */ /* 0x040fe20000000100 */
[----:B------:R-:W-:Y:S01]  /*23b0*/  FADD R216, -R6, R141 ;  /* 0x0000008d06d87221 */ /* 0x000fe20000000100 */
[----:B------:R-:W-:Y:S02]  /*23c0*/  HADD2.F32 R198, -RZ, R201.H0_H0 ;  /* 0x200000c9ffc67230 */ /* 0x000fe40000004100 */
[----:B------:R-:W-:Y:S01]  /*23d0*/  FADD R123, RZ, R180 ;  /* 0x000000b4ff7b7221 */ /* 0x000fe20000000000 */
[----:B------:R-:W-:Y:S01]  /*23e0*/  FADD R141, RZ, R189 ;  /* 0x000000bdff8d7221 */ /* 0x000fe20000000000 */
[----:B------:R-:W-:Y:S01]  /*23f0*/  FMUL R171, R9, R136 ;  /* 0x0000008809ab7220 */ /* 0x000fe20000400000 */
[----:B------:R-:W-:Y:S01]  /*2400*/  FADD R132, R121, R172 ;  /* 0x000000ac79847221 */ /* 0x000fe20000000000 */
[----:B------:R-:W-:Y:S02]  /*2410*/  HADD2.F32 R17, -RZ, R122.H1_H1 ;  /* 0x3000007aff117230 */ /* 0x000fe40000004100 */
[----:B------:R-:W-:Y:S01]  /*2420*/  FMUL R142, R117, R142 ;  /* 0x0000008e758e7220 */ /* 0x000fe20000400000 */
[----:B------:R-:W-:-:S02]  /*2430*/  HADD2.F32 R127, -RZ, R127.H1_H1 ;  /* 0x3000007fff7f7230 */ /* 0x000fc40000004100 */
[----:B------:R-:W-:Y:S01]  /*2440*/  FFMA R119, R143, R172, R130 ;  /* 0x000000ac8f777223 */ /* 0x000fe20000000082 */
[--C-:B------:R-:W-:Y:S02]  /*2450*/  HADD2.F32 R155, -RZ, R18.reuse.H0_H0 ;  /* 0x20000012ff9b7230 */ /* 0x100fe40000004100 */
[----:B------:R-:W-:Y:S01]  /*2460*/  FMUL R167, R5, R152 ;  /* 0x0000009805a77220 */ /* 0x000fe20000400000 */
[----:B------:R-:W-:Y:S02]  /*2470*/  HADD2.F32 R157, -RZ, R18.H1_H1 ;  /* 0x30000012ff9d7230 */ /* 0x000fe40000004100 */
[----:B------:R-:W-:Y:S01]  /*2480*/  FMUL R170, R10, R123 ;  /* 0x0000007b0aaa7220 */ /* 0x000fe20000400000 */
[--C-:B------:R-:W-:Y:S02]  /*2490*/  HADD2.F32 R159, -RZ, R118.reuse.H0_H0 ;  /* 0x20000076ff9f7230 */ /* 0x100fe40000004100 */
[----:B------:R-:W-:Y:S01]  /*24a0*/  FMUL R152, R198, R141 ;  /* 0x0000008dc6987220 */ /* 0x000fe20000400000 */
[----:B------:R-:W-:-:S02]  /*24b0*/  HADD2.F32 R161, -RZ, R118.H1_H1 ;  /* 0x30000076ffa17230 */ /* 0x000fc40000004100 */
[----:B------:R-:W-:Y:S01]  /*24c0*/  FADD R121, R132, R171 ;  /* 0x000000ab84797221 */ /* 0x000fe20000000000 */
[--C-:B------:R-:W-:Y:S02]  /*24d0*/  HADD2.F32 R163, -RZ, R2.reuse.H0_H0 ;  /* 0x20000002ffa37230 */ /* 0x100fe40000004100 */
[----:B------:R-:W-:Y:S01]  /*24e0*/  FMUL R141, R117, R234 ;  /* 0x000000ea758d7220 */ /* 0x000fe20000400000 */
[----:B------:R-:W-:Y:S02]  /*24f0*/  HADD2.F32 R165, -RZ, R2.H1_H1 ;  /* 0x30000002ffa57230 */ /* 0x000fe40000004100 */
        /* <DEDUP_REMOVED lines=14> */
[----:B------:R-:W-:Y:S01]  /*25e0*/  FADD R154, RZ, R107 ;  /* 0x0000006bff9a7221 */ /* 0x000fe20000000000 */
[----:B------:R-:W-:Y:S02]  /*25f0*/  HADD2.F32 R196, -RZ, R199.H0_H0 ;  /* 0x200000c7ffc47230 */ /* 0x000fe40000004100 */
[----:B------:R-:W-:Y:S01]  /*2600*/  FADD R125, RZ, R181 ;  /* 0x000000b5ff7d7221 */ /* 0x000fe20000000000 */
[----:B------:R-:W-:Y:S01]  /*2610*/  FADD R139, RZ, R188 ;  /* 0x000000bcff8b7221 */ /* 0x000fe20000000000 */
[----:B------:R-:W-:Y:S01]  /*2620*/  FADD R132, R121, R170 ;  /* 0x000000aa79847221 */ /* 0x000fe20000000000 */
[----:B------:R-:W-:Y:S02]  /*2630*/  HADD2.F32 R18, -RZ, R193.H0_H0 ;  /* 0x200000c1ff127230 */ /* 0x000fe40000004100 */
[----:B------:R-:W-:Y:S01]  /*2640*/  FMUL R140, R117, R140 ;  /* 0x0000008c758c7220 */ /* 0x000fe20000400000 */
[----:B------:R-:W-:Y:S01]  /*2650*/  FFMA R119, R141, R170, R130 ;  /* 0x000000aa8d777223 */ /* 0x000fe20000000082 */
[----:B------:R-:W-:Y:S01]  /*2660*/  FADD R133, RZ, R185 ;  /* 0x000000b9ff857221 */ /* 0x000fe20000000000 */
[----:B------:R-:W-:Y:S01]  /*2670*/  FMUL R165, R3, R154 ;  /* 0x0000009a03a57220 */ /* 0x000fe20000400000 */
[----:B------:R-:W-:Y:S01]  /*2680*/  FMUL R168, R6, R125 ;  /* 0x0000007d06a87220 */ /* 0x000fe20000400000 */
[----:B------:R-:W-:Y:S01]  /*2690*/  FMUL R154, R196, R139 ;  /* 0x0000008bc49a7220 */ /* 0x000fe20000400000 */
[----:B------:R-:W-:Y:S01]  /*26a0*/  FADD R121, R132, R169 ;  /* 0x000000a984797221 */ /* 0x000fe20000000000 */
[----:B------:R-:W-:Y:S01]  /*26b0*/  FMUL R139, R117, R232 ;  /* 0x000000e8758b7220 */ /* 0x000fe20000400000 */
[----:B------:R-:W-:Y:S01]  /*26c0*/  FFMA R130, R140, R169, R119 ;  /* 0x000000a98c827223 */ /* 0x000fe20000000077 */
[----:B------:R-:W-:-:S02]  /*26d0*/  HADD2.F32 R2, -RZ, R131.H0_H0 ;  /* 0x20000083ff027230 */ /* 0x000fc40000004100 */
[----:B------:R-:W-:Y:S01]  /*26e0*/  FMUL R160, R18, R133 ;  /* 0x0000008512a07220 */ /* 0x000fe20000400000 */
[----:B------:R-:W-:Y:S02]  /*26f0*/  HADD2.F32 R17, -RZ, R131.H1_H1 ;  /* 0x30000083ff117230 */ /* 0x000fe40000004100 */
[----:B------:R-:W-:Y:S01]  /*2700*/  FADD R156, RZ, R108 ;  /* 0x0000006cff9c7221 */ /* 0x000fe20000000000 */
[----:B------:R-:W-:Y:S02]  /*2710*/  HADD2.F32 R194, -RZ, R197.H0_H0 ;  /* 0x200000c5ffc27230 */ /* 0x000fe40000004100 */
[----:B------:R-:W-:Y:S01]  /*2720*/  FADD R131, RZ, R184 ;  /* 0x000000b8ff837221 */ /* 0x000fe20000000000 */
[----:B------:R-:W-:Y:S01]  /*2730*/  FMUL R133, R117, R222 ;  /* 0x000000de75857220 */ /* 0x000fe20000400000 */
[----:B------:R-:W-:Y:S01]  /*2740*/  FADD R127, RZ, R182 ;  /* 0x000000b6ff7f7221 */ /* 0x000fe20000000000 */
[----:B------:R-:W-:Y:S01]  /*2750*/  FADD R137, RZ, R187 ;  /* 0x000000bbff897221 */ /* 0x000fe20000000000 */
[----:B------:R-:W-:Y:S01]  /*2760*/  FADD R222, R121, R168 ;  /* 0x000000a879de7221 */ /* 0x000fe20000000000 */
[----:B------:R-:W-:Y:S01]  /*2770*/  FMUL R138, R117, R138 ;  /* 0x0000008a758a7220 */ /* 0x000fe20000400000 */
[----:B------:R-:W-:Y:S01]  /*2780*/  FFMA R119, R139, R168, R130 ;  /* 0x000000a88b777223 */ /* 0x000fe20000000082 */
[----:B------:R-:W-:Y:S01]  /*2790*/  FADD R129, RZ, R183 ;  /* 0x000000b7ff817221 */ /* 0x000fe20000000000 */
[----:B------:R-:W-:Y:S01]  /*27a0*/  FMUL R163, R17, R156 ;  /* 0x0000009c11a37220 */ /* 0x000fe20000400000 */
[----:B------:R-:W-:Y:S01]  /*27b0*/  FMUL R162, R16, R131 ;  /* 0x0000008310a27220 */ /* 0x000fe20000400000 */
[----:B------:R-:W-:Y:S01]  /*27c0*/  FMUL R166, R4, R127 ;  /* 0x0000007f04a67220 */ /* 0x000fe20000400000 */
[----:B------:R-:W-:Y:S01]  /*27d0*/  FMUL R156, R194, R137 ;  /* 0x00000089c29c7220 */ /* 0x000fe20000400000 */
[C---:B------:R-:W-:Y:S01]  /*27e0*/  FMUL R131, R117.reuse, R218 ;  /* 0x000000da75837220 */ /* 0x040fe20000400000 */
[----:B------:R-:W-:Y:S01]  /*27f0*/  FADD R121, R222, R167 ;  /* 0x000000a7de797221 */ /* 0x000fe20000000000 */
[----:B------:R-:W-:Y:S01]  /*2800*/  FMUL R137, R117, R230 ;  /* 0x000000e675897220 */ /* 0x000fe20000400000 */
[----:B------:R-:W-:Y:S01]  /*2810*/  FFMA R218, R138, R167, R119 ;  /* 0x000000a78ada7223 */ /* 0x000fe20000000077 */
[----:B------:R-:W-:Y:S01]  /*2820*/  FMUL R164, R2, R129 ;  /* 0x0000008102a47220 */ /* 0x000fe20000400000 */
[----:B------:R-:W-:-:S02]  /*2830*/  HADD2.F32 R192, -RZ, R195.H0_H0 ;  /* 0x200000c3ffc07230 */ /* 0x000fc40000004100 */
[----:B------:R-:W-:Y:S01]  /*2840*/  FADD R158, RZ, R109 ;  /* 0x0000006dff9e7221 */ /* 0x000fe20000000000 */
[----:B------:R-:W-:Y:S01]  /*2850*/  FMUL R129, R117, R214 ;  /* 0x000000d675817220 */ /* 0x000fe20000400000 */
[----:B------:R-:W-:Y:S01]  /*2860*/  FADD R135, RZ, R186 ;  /* 0x000000baff877221 */ /* 0x000fe20000000000 */
[----:B------:R-:W-:Y:S01]  /*2870*/  FADD R214, R121, R166 ;  /* 0x000000a679d67221 */ /* 0x000fe20000000000 */
[----:B------:R-:W-:Y:S01]  /*2880*/  FMUL R136, R117, R228 ;  /* 0x000000e475887220 */ /* 0x000fe20000400000 */
[----:B------:R-:W-:Y:S01]  /*2890*/  FFMA R119, R137, R166, R218 ;  /* 0x000000a689777223 */ /* 0x000fe200000000da */
[----:B------:R-:W-:Y:S01]  /*28a0*/  FMUL R161, R19, R158 ;  /* 0x0000009e13a17220 */ /* 0x000fe20000400000 */
[----:B------:R-:W-:Y:S01]  /*28b0*/  FMUL R158, R192, R135 ;  /* 0x00000087c09e7220 */ /* 0x000fe20000400000 */
        /* <DEDUP_REMOVED lines=14> */
[----:B------:R-:W-:-:S02]  /*29a0*/  HADD2.F32 R193, -RZ, R193.H1_H1 ;  /* 0x300000c1ffc17230 */ /* 0x000fc40000004100 */
[----:B------:R-:W-:Y:S01]  /*29b0*/  FFMA R205, R133, R162, R208 ;  /* 0x000000a285cd7223 */ /* 0x000fe200000000d0 */
[----:B------:R-:W-:Y:S01]  /*29c0*/  FADD R238, RZ, R110 ;  /* 0x0000006effee7221 */ /* 0x000fe20000000000 */
[----:B------:R-:W-:Y:S01]  /*29d0*/  FADD R209, R206, R161 ;  /* 0x000000a1ced17221 */ /* 0x000fe20000000000 */
[C---:B------:R-:W-:Y:S01]  /*29e0*/  FMUL R119, R117.reuse, R118 ;  /* 0x0000007675777220 */ /* 0x040fe20000400000 */
[----:B------:R-:W-:Y:S01]  /*29f0*/  FFMA R206, R132, R161, R205 ;  /* 0x000000a184ce7223 */ /* 0x000fe200000000cd */
[----:B------:R-:W-:Y:S01]  /*2a00*/  FMUL R118, R117, R204 ;  /* 0x000000cc75767220 */ /* 0x000fe20000400000 */
[----:B------:R-:W-:Y:S01]  /*2a10*/  FMUL R159, R193, R238 ;  /* 0x000000eec19f7220 */ /* 0x000fe20000400000 */
[----:B------:R-:W-:Y:S01]  /*2a20*/  FADD R204, R209, R160 ;  /* 0x000000a0d1cc7221 */ /* 0x000fe20000000000 */
[----:B------:R-:W-:Y:S01]  /*2a30*/  FMUL R130, R117, R216 ;  /* 0x000000d875827220 */ /* 0x000fe20000400000 */
[----:B------:R-:W-:Y:S01]  /*2a40*/  FFMA R205, R131, R160, R206 ;  /* 0x000000a083cd7223 */ /* 0x000fe200000000ce */
[----:B------:R-:W-:-:S02]  /*2a50*/  HADD2.F32 R195, -RZ, R195.H1_H1 ;  /* 0x300000c3ffc37230 */ /* 0x000fc40000004100 */
[----:B------:R-:W-:Y:S01]  /*2a60*/  FADD R240, RZ, R111 ;  /* 0x0000006ffff07221 */ /* 0x000fe20000000000 */
[----:B------:R-:W-:Y:S01]  /*2a70*/  FADD R209, R204, R159 ;  /* 0x0000009fccd17221 */ /* 0x000fe20000000000 */
[----:B------:R-:W-:Y:S01]  /*2a80*/  FFMA R204, R130, R159, R205 ;  /* 0x0000009f82cc7223 */ /* 0x000fe200000000cd */
[----:B------:R-:W-:Y:S01]  /*2a90*/  FMUL R128, R117, R128 ;  /* 0x0000008075807220 */ /* 0x000fe20000400000 */
[----:B------:R-:W-:Y:S01]  /*2aa0*/  FMUL R157, R195, R240 ;  /* 0x000000f0c39d7220 */ /* 0x000fe20000400000 */
[----:B------:R-:W-:Y:S01]  /*2ab0*/  FADD R206, R209, R158 ;  /* 0x0000009ed1ce7221 */ /* 0x000fe20000000000 */
[----:B------:R-:W-:Y:S01]  /*2ac0*/  FFMA R205, R129, R158, R204 ;  /* 0x0000009e81cd7223 */ /* 0x000fe200000000cc */
[----:B------:R-:W-:Y:S02]  /*2ad0*/  HADD2.F32 R197, -RZ, R197.H1_H1 ;  /* 0x300000c5ffc57230 */ /* 0x000fe40000004100 */
[----:B------:R-:W-:Y:S01]  /*2ae0*/  FADD R242, RZ, R112 ;  /* 0x00000070fff27221 */ /* 0x000fe20000000000 */
[----:B------:R-:W-:Y:S01]  /*2af0*/  FADD R209, R206, R157 ;  /* 0x0000009dced17221 */ /* 0x000fe20000000000 */
[----:B------:R-:W-:Y:S01]  /*2b00*/  FFMA R204, R128, R157, R205 ;  /* 0x0000009d80cc7223 */ /* 0x000fe200000000cd */
[----:B------:R-:W-:Y:S01]  /*2b10*/  FMUL R126, R117, R126 ;  /* 0x0000007e757e7220 */ /* 0x000fe20000400000 */
[----:B------:R-:W-:Y:S01]  /*2b20*/  FMUL R155, R197, R242 ;  /* 0x000000f2c59b7220 */ /* 0x000fe20000400000 */
[----:B------:R-:W-:Y:S01]  /*2b30*/  FADD R206, R209, R156 ;  /* 0x0000009cd1ce7221 */ /* 0x000fe20000000000 */
        /* <DEDUP_REMOVED lines=21> */
[--C-:B------:R-:W-:Y:S02]  /*2c90*/  HADD2.F32 R202, -RZ, R207.reuse.H0_H0 ;  /* 0x200000cfffca7230 */ /* 0x100fe40000004100 */
[----:B------:R-:W-:Y:S01]  /*2ca0*/  FADD R145, RZ, R191 ;  /* 0x000000bfff917221 */ /* 0x000fe20000000000 */
[----:B------:R-:W-:Y:S01]  /*2cb0*/  FMUL R149, R203, R248 ;  /* 0x000000f8cb957220 */ /* 0x000fe20000400000 */
[----:B------:R-:W-:Y:S01]  /*2cc0*/  FADD R206, R209, R150 ;  /* 0x00000096d1ce7221 */ /* 0x000fe20000000000 */
[----:B------:R-:W-:Y:S01]  /*2cd0*/  FMUL R120, R117, R120 ;  /* 0x0000007875787220 */ /* 0x000fe20000400000 */
[----:B------:R-:W-:Y:S01]  /*2ce0*/  FFMA R205, R121, R150, R204 ;  /* 0x0000009679cd7223 */ /* 0x000fe200000000cc */
[----:B------:R-:W-:-:S02]  /*2cf0*/  HADD2.F32 R207, -RZ, R207.H1_H1 ;  /* 0x300000cfffcf7230 */ /* 0x000fc40000004100 */
[----:B------:R-:W-:Y:S01]  /*2d00*/  FMUL R146, R202, R145 ;  /* 0x00000091ca927220 */ /* 0x000fe20000400000 */
[----:B------:R-:W-:Y:S01]  /*2d10*/  FADD R209, R206, R149 ;  /* 0x00000095ced17221 */ /* 0x000fe20000000000 */
[----:B------:R-:W-:Y:S01]  /*2d20*/  FADD R250, RZ, R116 ;  /* 0x00000074fffa7221 */ /* 0x000fe20000000000 */
[----:B------:R-:W-:Y:S01]  /*2d30*/  FFMA R204, R120, R149, R205 ;  /* 0x0000009578cc7223 */ /* 0x000fe200000000cd */
[----:B------:R-:W-:Y:S01]  /*2d40*/  FMUL R223, R148, R13 ;  /* 0x0000000d94df7220 */ /* 0x000fe20000400000 */
[----:B------:R-:W-:Y:S01]  /*2d50*/  FADD R206, R209, R146 ;  /* 0x00000092d1ce7221 */ /* 0x000fe20000000000 */
[----:B------:R-:W-:Y:S01]  /*2d60*/  FMUL R145, R207, R250 ;  /* 0x000000facf917220 */ /* 0x000fe20000400000 */
        /* <DEDUP_REMOVED lines=31> */
.L_x_3542:
        /* <DEDUP_REMOVED lines=85> */
.L_x_3559:
        /* <DEDUP_REMOVED lines=53> */
.L_x_3545:
[----:B------:R-:W-:Y:S05]  /*3800*/  BSYNC B0 ;  /* 0x0000000000007941 */ /* 0x000fea0003800000 */
.L_x_3544:
        /* <DEDUP_REMOVED lines=19> */
.L_x_3547:
[----:B------:R-:W2:Y:S04]  /*3940*/  LDG.E.STRONG.GPU R4, desc[UR6][R2.64] ;  /* 0x0000000602047981 */ /* 0x000ea8000c1ef900 */
[----:B--2---:R-:W-:Y:S01]  /*3950*/  CCTL.IVALL ;  /* 0x00000000ff00798f */ /* 0x004fe20002000000 */
[----:B------:R-:W-:Y:S05]  /*3960*/  YIELD ;  /* 0x0000000000007946 */ /* 0x000fea0003800000 */
[----:B------:R-:W-:-:S13]  /*3970*/  ISETP.NE.AND P1, PT, R4, R7, PT ;  /* 0x000000070400720c */ /* 0x000fda0003f25270 */
[----:B------:R-:W-:Y:S05]  /*3980*/  @P1 BRA `(.L_x_3547) ;  /* 0xfffffffc00ec1947 */ /* 0x000fea000383ffff */
.L_x_3546:
        /* <DEDUP_REMOVED lines=128> */
[----:B------:R-:W-:Y:S01]  /*4190*/  F2FP.F16.F32.PACK_AB R131, R5, R0 ;  /* 0x000000000583723e */ /* 0x000fe200000000ff */
[----:B0-----:R-:W-:Y:S01]  /*41a0*/  IMAD.WIDE.U32 R4, R49, 0x4, R2 ;  /* 0x0000000431047825 */ /* 0x001fe200078e0002 */
[----:B------:R-:W-:-:S02]  /*41b0*/  F2FP.F16.F32.PACK_AB R133, R7, R174 ;  /* 0x000000ae0785723e */ /* 0x000fc400000000ff */
[----:B------:R-:W-:Y:S01]  /*41c0*/  F2FP.F16.F32.PACK_AB R135, R9, R172 ;  /* 0x000000ac0987723e */ /* 0x000fe200000000ff */
[--C-:B------:R-:W-:Y:S01]  /*41d0*/  IMAD.WIDE.U32 R6, R47, 0x4, R2.reuse ;  /* 0x000000042f067825 */ /* 0x100fe200078e0002 */
[----:B------:R-:W-:Y:S01]  /*41e0*/  F2FP.F16.F32.PACK_AB R137, R11, R170 ;  /* 0x000000aa0b89723e */ /* 0x000fe200000000ff */
[----:B------:R-:W-:Y:S01]  /*41f0*/  STG.E desc[UR6][R4.64], R131 ;  /* 0x0000008304007986 */ /* 0x000fe2000c101906 */
[----:B------:R-:W-:Y:S01]  /*4200*/  F2FP.F16.F32.PACK_AB R139, R13, R168 ;  /* 0x000000a80d8b723e */ /* 0x000fe200000000ff */
[--C-:B------:R-:W-:Y:S01]  /*4210*/  IMAD.WIDE.U32 R8, R45, 0x4, R2.reuse ;  /* 0x000000042d087825 */ /* 0x100fe200078e0002 */
[----:B------:R-:W-:Y:S01]  /*4220*/  F2FP.F16.F32.PACK_AB R141, R15, R166 ;  /* 0x000000a60f8d723e */ /* 0x000fe200000000ff */
[----:B------:R-:W-:Y:S01]  /*4230*/  STG.E desc[UR6][R6.64], R133 ;  /* 0x0000008506007986 */ /* 0x000fe2000c101906 */
[----:B------:R-:W-:Y:S01]  /*4240*/  F2FP.F16.F32.PACK_AB R143, R17, R164 ;  /* 0x000000a4118f723e */ /* 0x000fe200000000ff */
[--C-:B------:R-:W-:Y:S01]  /*4250*/  IMAD.WIDE.U32 R10, R43, 0x4, R2.reuse ;  /* 0x000000042b0a7825 */ /* 0x100fe200078e0002 */
[----:B------:R-:W-:Y:S01]  /*4260*/  F2FP.F16.F32.PACK_AB R145, R19, R162 ;  /* 0x000000a21391723e */ /* 0x000fe200000000ff */
[----:B------:R0:W-:Y:S01]  /*4270*/  STG.E desc[UR6][R8.64], R135 ;  /* 0x0000008708007986 */ /* 0x0001e2000c101906 */
        /* <DEDUP_REMOVED lines=14> */
[----:B0-----:R-:W-:Y:S01]  /*4360*/  SEL R8, RZ, 0x1, P0 ;  /* 0x00000001ff087807 */ /* 0x001fe20000000000 */
        /* <DEDUP_REMOVED lines=14> */
[----:B------:R1:W-:Y:S04]  /*4450*/  STG.E desc[UR6][R128.64], R157 ;  /* 0x0000009d80007986 */ /* 0x0003e8000c101906 */
[----:B------:R1:W-:Y:S01]  /*4460*/  STG.E desc[UR6][R2.64], R117 ;  /* 0x0000007502007986 */ /* 0x0003e2000c101906 */
        /* <DEDUP_REMOVED lines=43> */
.L_x_3540:
        /* <DEDUP_REMOVED lines=82> */
.L_x_3543:
[----:B------:R-:W-:Y:S01]  /*4c40*/  HFMA2.MMA R13, -RZ, RZ, 0, 9.5367431640625e-07 ;  /* 0x00000010ff0d7435 */ /* 0x000fe200000001ff */
[----:B------:R-:W-:Y:S02]  /*4c50*/  MOV R14, R205 ;  /* 0x000000cd000e7202 */ /* 0x000fe40000000f00 */
[----:B------:R-:W-:Y:S02]  /*4c60*/  MOV R16, 0x1f ;  /* 0x0000001f00107802 */ /* 0x000fe40000000f00 */
[----:B------:R-:W-:-:S07]  /*4c70*/  MOV R11, 0xffffffff ;  /* 0xffffffff000b7802 */ /* 0x000fce0000000f00 */
[----:B------:R-:W-:Y:S05]  /*4c80*/  WARPSYNC.COLLECTIVE R11, `(.L_x_3549) ;  /* 0x000000000b087348 */ /* 0x000fea0003c00000 */
[----:B------:R0:W1:Y:S02]  /*4c90*/  SHFL.DOWN P1, R12, R14, R13, R16 ;  /* 0x0800000d0e0c7389 */ /* 0x0000640000020010 */
[----:B01----:R-:W-:Y:S01]  /*4ca0*/  ENDCOLLECTIVE ;  /* 0x000000000000791b */ /* 0x003fe20003800000 */
.L_x_3549:
[----:B------:R-:W-:Y:S02]  /*4cb0*/  MOV R14, R204 ;  /* 0x000000cc000e7202 */ /* 0x000fe40000000f00 */
[----:B------:R-:W-:-:S07]  /*4cc0*/  MOV R4, R12 ;  /* 0x0000000c00047202 */ /* 0x000fce0000000f00 */
[----:B------:R-:W-:Y:S05]  /*4cd0*/  WARPSYNC.COLLECTIVE R11, `(.L_x_3550) ;  /* 0x000000000b087348 */ /* 0x000fea0003c00000 */
[----:B------:R0:W1:Y:S02]  /*4ce0*/  SHFL.DOWN P1, R12, R14, R13, R16 ;  /* 0x0800000d0e0c7389 */ /* 0x0000640000020010 */
[----:B01----:R-:W-:Y:S01]  /*4cf0*/  ENDCOLLECTIVE ;  /* 0x000000000000791b */ /* 0x003fe20003800000 */
.L_x_3550:
[----:B------:R-:W-:Y:S01]  /*4d00*/  FADD R4, R4, R205 ;  /* 0x000000cd04047221 */ /* 0x000fe20000000000 */
[----:B------:R-:W-:-:S04]  /*4d10*/  HFMA2.MMA R13, -RZ, RZ, 0, 4.76837158203125e-07 ;  /* 0x00000008ff0d7435 */ /* 0x000fc800000001ff */
[----:B------:R-:W-:Y:S02]  /*4d20*/  MOV R14, R4 ;  /* 0x00000004000e7202 */ /* 0x000fe40000000f00 */
[----:B------:R-:W-:-:S07]  /*4d30*/  MOV R3, R12 ;  /* 0x0000000c00037202 */ /* 0x000fce0000000f00 */
[----:B------:R-:W-:Y:S05]  /*4d40*/  WARPSYNC.COLLECTIVE R11, `(.L_x_3551) ;  /* 0x000000000b087348 */ /* 0x000fea0003c00000 */
[----:B------:R0:W1:Y:S02]  /*4d50*/  SHFL.DOWN P1, R12, R14, R13, R16 ;  /* 0x0800000d0e0c7389 */ /* 0x0000640000020010 */
[----:B01----:R-:W-:Y:S01]  /*4d60*/  ENDCOLLECTIVE ;  /* 0x000000000000791b */ /* 0x003fe20003800000 */
.L_x_3551:
[----:B------:R-:W-:-:S05]  /*4d70*/  FADD R3, R3, R204 ;  /* 0x000000cc03037221 */ /* 0x000fca0000000000 */
[----:B------:R-:W-:Y:S02]  /*4d80*/  MOV R14, R3 ;  /* 0x00000003000e7202 */ /* 0x000fe40000000f00 */
[----:B------:R-:W-:-:S07]  /*4d90*/  MOV R5, R12 ;  /* 0x0000000c00057202 */ /* 0x000fce0000000f00 */
[----:B------:R-:W-:Y:S05]  /*4da0*/  WARPSYNC.COLLECTIVE R11, `(.L_x_3552) ;  /* 0x000000000b087348 */ /* 0x000fea0003c00000 */
[----:B------:R0:W1:Y:S02]  /*4db0*/  SHFL.DOWN P1, R12, R14, R13, R16 ;  /* 0x0800000d0e0c7389 */ /* 0x0000640000020010 */
[----:B01----:R-:W-:Y:S01]  /*4dc0*/  ENDCOLLECTIVE ;  /* 0x000000000000791b */ /* 0x003fe20003800000 */
.L_x_3552:
[----:B------:R-:W-:Y:S01]  /*4dd0*/  FADD R7, R4, R5 ;  /* 0x0000000504077221 */ /* 0x000fe20000000000 */
[----:B------:R-:W-:-:S04]  /*4de0*/  HFMA2.MMA R13, -RZ, RZ, 0, 2.384185791015625e-07 ;  /* 0x00000004ff0d7435 */ /* 0x000fc800000001ff */
[----:B------:R-:W-:Y:S02]  /*4df0*/  MOV R14, R7 ;  /* 0x00000007000e7202 */ /* 0x000fe40000000f00 */
[----:B------:R-:W-:-:S07]  /*4e00*/  MOV R8, R12 ;  /* 0x0000000c00087202 */ /* 0x000fce0000000f00 */
[----:B------:R-:W-:Y:S05]  /*4e10*/  WARPSYNC.COLLECTIVE R11, `(.L_x_3553) ;  /* 0x000000000b087348 */ /* 0x000fea0003c00000 */
[----:B------:R0:W1:Y:S02]  /*4e20*/  SHFL.DOWN P1, R12, R14, R13, R16 ;  /* 0x0800000d0e0c7389 */ /* 0x0000640000020010 */
[----:B01----:R-:W-:Y:S01]  /*4e30*/  ENDCOLLECTIVE ;  /* 0x000000000000791b */ /* 0x003fe20003800000 */
.L_x_3553:
[----:B------:R-:W-:-:S05]  /*4e40*/  FADD R8, R3, R8 ;  /* 0x0000000803087221 */ /* 0x000fca0000000000 */
[----:B------:R-:W-:Y:S02]  /*4e50*/  MOV R14, R8 ;  /* 0x00000008000e7202 */ /* 0x000fe40000000f00 */
[----:B------:R-:W-:-:S07]  /*4e60*/  MOV R10, R12 ;  /* 0x0000000c000a7202 */ /* 0x000fce0000000f00 */
[----:B------:R-:W-:Y:S05]  /*4e70*/  WARPSYNC.COLLECTIVE R11, `(.L_x_3554) ;  /* 0x000000000b087348 */ /* 0x000fea0003c00000 */
[----:B------:R0:W1:Y:S02]  /*4e80*/  SHFL.DOWN P1, R12, R14, R13, R16 ;  /* 0x0800000d0e0c7389 */ /* 0x0000640000020010 */
[----:B01----:R-:W-:Y:S01]  /*4e90*/  ENDCOLLECTIVE ;  /* 0x000000000000791b */ /* 0x003fe20003800000 */
.L_x_3554:
[----:B------:R-:W-:Y:S01]  /*4ea0*/  FADD R10, R7, R10 ;  /* 0x0000000a070a7221 */ /* 0x000fe20000000000 */
[----:B------:R-:W-:-:S04]  /*4eb0*/  HFMA2.MMA R13, -RZ, RZ, 0, 1.1920928955078125e-07 ;  /* 0x00000002ff0d7435 */ /* 0x000fc800000001ff */
[----:B------:R-:W-:Y:S02]  /*4ec0*/  MOV R14, R10 ;  /* 0x0000000a000e7202 */ /* 0x000fe40000000f00 */
[----:B------:R-:W-:-:S07]  /*4ed0*/  MOV R5, R12 ;  /* 0x0000000c00057202 */ /* 0x000fce0000000f00 */
[----:B------:R-:W-:Y:S05]  /*4ee0*/  WARPSYNC.COLLECTIVE R11, `(.L_x_3555) ;  /* 0x000000000b087348 */ /* 0x000fea0003c00000 */
[----:B------:R0:W1:Y:S02]  /*4ef0*/  SHFL.DOWN P1, R12, R14, R13, R16 ;  /* 0x0800000d0e0c7389 */ /* 0x0000640000020010 */
[----:B01----:R-:W-:Y:S01]  /*4f00*/  ENDCOLLECTIVE ;  /* 0x000000000000791b */ /* 0x003fe20003800000 */
.L_x_3555:
[----:B------:R-:W-:-:S05]  /*4f10*/  FADD R9, R8, R5 ;  /* 0x0000000508097221 */ /* 0x000fca0000000000 */
[----:B------:R-:W-:Y:S02]  /*4f20*/  MOV R14, R9 ;  /* 0x00000009000e7202 */ /* 0x000fe40000000f00 */
[----:B------:R-:W-:-:S07]  /*4f30*/  MOV R5, R12 ;  /* 0x0000000c00057202 */ /* 0x000fce0000000f00 */
[----:B------:R-:W-:Y:S05]  /*4f40*/  WARPSYNC.COLLECTIVE R11, `(.L_x_3556) ;  /* 0x000000000b087348 */ /* 0x000fea0003c00000 */
[----:B------:R0:W1:Y:S02]  /*4f50*/  SHFL.DOWN P1, R12, R14, R13, R16 ;  /* 0x0800000d0e0c7389 */ /* 0x0000640000020010 */
[----:B01----:R-:W-:Y:S01]  /*4f60*/  ENDCOLLECTIVE ;  /* 0x000000000000791b */ /* 0x003fe20003800000 */
.L_x_3556:
[----:B------:R-:W-:Y:S01]  /*4f70*/  FADD R4, R10, R5 ;  /* 0x000000050a047221 */ /* 0x000fe20000000000 */
[----:B------:R-:W-:-:S04]  /*4f80*/  HFMA2.MMA R13, -RZ, RZ, 0, 5.9604644775390625e-08 ;  /* 0x00000001ff0d7435 */ /* 0x000fc800000001ff */
[----:B------:R-:W-:Y:S01]  /*4f90*/  MOV R14, R4 ;  /* 0x00000004000e7202 */ /* 0x000fe20000000f00 */
[----:B------:R-:W-:-:S07]  /*4fa0*/  FADD R5, R9, R12 ;  /* 0x0000000c09057221 */ /* 0x000fce0000000000 */
[----:B------:R-:W-:Y:S05]  /*4fb0*/  WARPSYNC.COLLECTIVE R11, `(.L_x_3557) ;  /* 0x000000000b087348 */ /* 0x000fea0003c00000 */
[----:B------:R0:W1:Y:S02]  /*4fc0*/  SHFL.DOWN P1, R12, R14, R13, R16 ;  /* 0x0800000d0e0c7389 */ /* 0x0000640000020010 */
[----:B01----:R-:W-:Y:S01]  /*4fd0*/  ENDCOLLECTIVE ;  /* 0x000000000000791b */ /* 0x003fe20003800000 */
.L_x_3557:
[----:B------:R-:W-:Y:S02]  /*4fe0*/  MOV R14, R5 ;  /* 0x00000005000e7202 */ /* 0x000fe40000000f00 */
[----:B------:R-:W-:-:S07]  /*4ff0*/  MOV R7, R12 ;  /* 0x0000000c00077202 */ /* 0x000fce0000000f00 */
[----:B------:R-:W-:Y:S05]  /*5000*/  WARPSYNC.COLLECTIVE R11, `(.L_x_3558) ;  /* 0x000000000b087348 */ /* 0x000fea0003c00000 */
[----:B------:R0:W1:Y:S02]  /*5010*/  SHFL.DOWN P1, R12, R14, R13, R16 ;  /* 0x0800000d0e0c7389 */ /* 0x0000640000020010 */
[----:B01----:R-:W-:Y:S01]  /*5020*/  ENDCOLLECTIVE ;  /* 0x000000000000791b */ /* 0x003fe20003800000 */
.L_x_3558:
[----:B------:R-:W-:Y:S01]  /*5030*/  MOV R8, R12 ;  /* 0x0000000c00087202 */ /* 0x000fe20000000f00 */
[----:B------:R-:W-:Y:S06]  /*5040*/  BRA `(.L_x_3559) ;  /* 0xffffffe400187947 */ /* 0x000fec000383ffff */
.L_x_3560:
        /* <DEDUP_REMOVED lines=11> */
.L_x_7940:


//--------------------- .text._ZN18transformer_engine13normalization28ln_bwd_finalize_tuned_kernelINS0_22Kernel_traits_finalizeILj30720EffffjLj1024ELj4ENS0_18Kernel_traits_baseILj30720EffffjLj1024EEEEEEEvNS0_20BackwardKernelParamsE --------------------------
	.section	.text._ZN18transformer_engine13normalization28ln_bwd_finalize_tuned_kernelINS0_22Kernel_traits_finalizeILj30720EffffjLj1024ELj4ENS0_18Kernel_traits_baseILj30720EffffjLj1024EEEEEEEvNS0_20BackwardKernelParamsE,"ax",@progbits
	.align	128
        .global         _ZN18transformer_engine13normalization28ln_bwd_finalize_tuned_kernelINS0_22Kernel_traits_finalizeILj30720EffffjLj1024ELj4ENS0_18Kernel_traits_baseILj30720EffffjLj1024EEEEEEEvNS0_20BackwardKernelParamsE
        .type           _ZN18transformer_engine13normalization28ln_bwd_finalize_tuned_kernelINS0_22Kernel_traits_finalizeILj30720EffffjLj1024ELj4ENS0_18Kernel_traits_baseILj30720EffffjLj1024EEEEEEEvNS0_20BackwardKernelParamsE,@function
        .size           _ZN18transformer_engine13normalization28ln_bwd_finalize_tuned_kernelINS0_22Kernel_traits_finalizeILj30720EffffjLj1024ELj4ENS0_18Kernel_traits_baseILj30720EffffjLj1024EEEEEEEvNS0_20BackwardKernelParamsE,(.L_x_7941 - _ZN18transformer_engine13normalization28ln_bwd_finalize_tuned_kernelINS0_22Kernel_traits_finalizeILj30720EffffjLj1024ELj4ENS0_18Kernel_traits_baseILj30720EffffjLj1024EEEEEEEvNS0_20BackwardKernelParamsE)
        .other          _ZN18transformer_engine13normalization28ln_bwd_finalize_tuned_kernelINS0_22Kernel_traits_finalizeILj30720EffffjLj1024ELj4ENS0_18Kernel_traits_baseILj30720EffffjLj1024EEEEEEEvNS0_20BackwardKernelParamsE,@"STO_CUDA_ENTRY STV_DEFAULT"
_ZN18transformer_engine13normalization28ln_bwd_finalize_tuned_kernelINS0_22Kernel_traits_finalizeILj30720EffffjLj1024ELj4ENS0_18Kernel_traits_baseILj30720EffffjLj1024EEEEEEEvNS0_20BackwardKernelParamsE:
.text._ZN18transformer_engine13normalization28ln_bwd_finalize_tuned_kernelINS0_22Kernel_traits_finalizeILj30720EffffjLj1024ELj4ENS0_18Kernel_traits_baseILj30720EffffjLj1024EEEEEEEvNS0_20BackwardKernelParamsE:
        /* <DEDUP_REMOVED lines=20> */
.L_x_3572:
        /* <DEDUP_REMOVED lines=28> */
.L_x_3565:
        /* <DEDUP_REMOVED lines=33> */
.L_x_3564:
[----:B------:R-:W-:Y:S05]  /*0510*/  BSYNC B1 ;  /* 0x0000000000017941 */ /* 0x000fea0003800000 */
.L_x_3563:
        /* <DEDUP_REMOVED lines=23> */
.L_x_3567:
[----:B------:R-:W-:Y:S05]  /*0690*/  BSYNC B1 ;  /* 0x0000000000017941 */ /* 0x000fea0003800000 */
.L_x_3566:
        /* <DEDUP_REMOVED lines=11> */
.L_x_3562:
[----:B------:R-:W-:Y:S05]  /*0750*/  BSYNC B0 ;  /* 0x0000000000007941 */ /* 0x000fea0003800000 */
.L_x_3561:
        /* <DEDUP_REMOVED lines=33> */
.L_x_3583:
[----:B------:R-:W-:Y:S01]  /*0970*/  @!P0 SHF.R.U32.HI R11, RZ, 0x3, R0 ;  /* 0x00000003ff0b8819 */ /* 0x000fe20000011600 */
[----:B--2---:R-:W-:Y:S01]  /*0980*/  FADD R13, R8, R13 ;  /* 0x0000000d080d7221 */ /* 0x004fe20000000000 */
[----:B-1----:R-:W-:Y:S02]  /*0990*/  FADD R9, R10, R9 ;  /* 0x000000090a097221 */ /* 0x002fe40000000000 */
[----:B0-----:R-:W-:-:S05]  /*09a0*/  @!P0 LOP3.LUT R8, R11, 0x1ffffffc, RZ, 0xc0, !PT ;  /* 0x1ffffffc0b088812 */ /* 0x001fca00078ec0ff */
[----:B------:R1:W-:Y:S04]  /*09b0*/  @!P0 STS [R8+UR4+0x2000], R13 ;  /* 0x0020000d08008988 */ /* 0x0003e80008000804 */
[----:B------:R1:W-:Y:S02]  /*09c0*/  @!P0 STS [R8+UR4+0x2080], R9 ;  /* 0x0020800908008988 */ /* 0x0003e40008000804 */
.L_x_3568:
        /* <DEDUP_REMOVED lines=16> */
.L_x_3571:
[----:B------:R-:W-:Y:S05]  /*0ad0*/  BSYNC B0 ;  /* 0x0000000000007941 */ /* 0x000fea0003800000 */
.L_x_3570:
[C---:B------:R-:W-:Y:S02]  /*0ae0*/  ISETP.GT.U32.AND P0, PT, R5.reuse, -0x7801, PT ;  /* 0xffff87ff0500780c */ /* 0x040fe40003f04070 */
[----:B------:R-:W-:Y:S02]  /*0af0*/  IADD3 R5, R5, 0x7800, RZ ;  /* 0x0000780005057810 */ /* 0x000fe40007ffe0ff */
[----:B------:R-:W-:-:S09]  /*0b00*/  IADD3 R6, R6, 0x3c00, RZ ;  /* 0x00003c0006067810 */ /* 0x000fd20007ffe0ff */
[----:B------:R-:W-:Y:S05]  /*0b10*/  @P0 BRA `(.L_x_3572) ;  /* 0xfffffff400880947 */ /* 0x000fea000383ffff */
[----:B------:R-:W-:Y:S05]  /*0b20*/  EXIT ;  /* 0x000000000000794d */ /* 0x000fea0003800000 */
.L_x_3569:
[----:B------:R-:W-:Y:S01]  /*0b30*/  HFMA2.MMA R18, -RZ, RZ, 0, 5.9604644775390625e-08 ;  /* 0x00000001ff127435 */ /* 0x000fe200000001ff */
[----:B0-----:R-:W-:Y:S01]  /*0b40*/  IMAD.MOV.U32 R19, RZ, RZ, R10 ;  /* 0x000000ffff137224 */ /* 0x001fe200078e000a */
[----:B------:R-:W-:Y:S02]  /*0b50*/  MOV R21, 0x1f ;  /* 0x0000001f00157802 */ /* 0x000fe40000000f00 */
[----:B------:R-:W-:-:S07]  /*0b60*/  MOV R16, 0xffffffff ;  /* 0xffffffff00107802 */ /* 0x000fce0000000f00 */
[----:B-12---:R-:W-:Y:S05]  /*0b70*/  WARPSYNC.COLLECTIVE R16, `(.L_x_3573) ;  /* 0x0000000010087348 */ /* 0x006fea0003c00000 */
[----:B------:R0:W3:Y:S02]  /*0b80*/  SHFL.BFLY P1, R17, R19, R18, R21 ;  /* 0x0c00001213117389 */ /* 0x0000e40000020015 */
[----:B0123--:R-:W-:Y:S01]  /*0b90*/  ENDCOLLECTIVE ;  /* 0x000000000000791b */ /* 0x00ffe20003800000 */
.L_x_3573:
[----:B------:R-:W-:Y:S01]  /*0ba0*/  HFMA2.MMA R18, -RZ, RZ, 0, 1.1920928955078125e-07 ;  /* 0x00000002ff127435 */ /* 0x000fe200000001ff */
[----:B------:R-:W-:-:S04]  /*0bb0*/  IMAD.MOV.U32 R9, RZ, RZ, R17 ;  /* 0x000000ffff097224 */ /* 0x000fc800078e0011 */
[----:B------:R-:W-:-:S05]  /*0bc0*/  FADD R9, R10, R9 ;  /* 0x000000090a097221 */ /* 0x000fca0000000000 */
[----:B------:R-:W-:-:S07]  /*0bd0*/  MOV R19, R9 ;  /* 0x0000000900137202 */ /* 0x000fce0000000f00 */
[----:B------:R-:W-:Y:S05]  /*0be0*/  WARPSYNC.COLLECTIVE R16, `(.L_x_3574) ;  /* 0x0000000010087348 */ /* 0x000fea0003c00000 */
[----:B------:R0:W1:Y:S02]  /*0bf0*/  SHFL.BFLY P1, R17, R19, R18, R21 ;  /* 0x0c00001213117389 */ /* 0x0000640000020015 */
[----:B01----:R-:W-:Y:S01]  /*0c00*/  ENDCOLLECTIVE ;  /* 0x000000000000791b */ /* 0x003fe20003800000 */
.L_x_3574:
[----:B------:R-:W-:Y:S01]  /*0c10*/  HFMA2.MMA R18, -RZ, RZ, 0, 2.384185791015625e-07 ;  /* 0x00000004ff127435 */ /* 0x000fe200000001ff */
[----:B------:R-:W-:-:S05]  /*0c20*/  MOV R12, R17 ;  /* 0x00000011000c7202 */ /* 0x000fca0000000f00 */
[----:B------:R-:W-:-:S04]  /*0c30*/  FADD R12, R9, R12 ;  /* 0x0000000c090c7221 */ /* 0x000fc80000000000 */
[----:B------:R-:W-:-:S07]  /*0c40*/  IMAD.MOV.U32 R19, RZ, RZ, R12 ;  /* 0x000000ffff137224 */ /* 0x000fce00078e000c */
[----:B------:R-:W-:Y:S05]  /*0c50*/  WARPSYNC.COLLECTIVE R16, `(.L_x_3575) ;  /* 0x0000000010087348 */ /* 0x000fea0003c00000 */
[----:B------:R0:W1:Y:S02]  /*0c60*/  SHFL.BFLY P1, R17, R19, R18, R21 ;  /* 0x0c00001213117389 */ /* 0x0000640000020015 */
[----:B01----:R-:W-:Y:S01]  /*0c70*/  ENDCOLLECTIVE ;  /* 0x000000000000791b */ /* 0x003fe20003800000 */
.L_x_3575:
[----:B------:R-:W-:Y:S01]  /*0c80*/  IMAD.MOV.U32 R18, RZ, RZ, 0x8 ;  /* 0x00000008ff127424 */ /* 0x000fe200078e00ff */
[----:B------:R-:W-:-:S05]  /*0c90*/  MOV R11, R17 ;  /* 0x00000011000b7202 */ /* 0x000fca0000000f00 */
[----:B------:R-:W-:-:S05]  /*0ca0*/  FADD R11, R12, R11 ;  /* 0x0000000b0c0b7221 */ /* 0x000fca0000000000 */
[----:B------:R-:W-:-:S07]  /*0cb0*/  MOV R19, R11 ;  /* 0x0000000b00137202 */ /* 0x000fce0000000f00 */
[----:B------:R-:W-:Y:S05]  /*0cc0*/  WARPSYNC.COLLECTIVE R16, `(.L_x_3576) ;  /* 0x0000000010087348 */ /* 0x000fea0003c00000 */
[----:B------:R0:W1:Y:S02]  /*0cd0*/  SHFL.BFLY P1, R17, R19, R18, R21 ;  /* 0x0c00001213117389 */ /* 0x0000640000020015 */
[----:B01----:R-:W-:Y:S01]  /*0ce0*/  ENDCOLLECTIVE ;  /* 0x000000000000791b */ /* 0x003fe20003800000 */
.L_x_3576:
[----:B------:R-:W-:Y:S01]  /*0cf0*/  HFMA2.MMA R18, -RZ, RZ, 0, 9.5367431640625e-07 ;  /* 0x00000010ff127435 */ /* 0x000fe200000001ff */
[----:B------:R-:W-:-:S05]  /*0d00*/  MOV R10, R17 ;  /* 0x00000011000a7202 */ /* 0x000fca0000000f00 */
[----:B------:R-:W-:-:S05]  /*0d10*/  FADD R10, R11, R10 ;  /* 0x0000000a0b0a7221 */ /* 0x000fca0000000000 */
[----:B------:R-:W-:-:S07]  /*0d20*/  MOV R19, R10 ;  /* 0x0000000a00137202 */ /* 0x000fce0000000f00 */
[----:B------:R-:W-:Y:S05]  /*0d30*/  WARPSYNC.COLLECTIVE R16, `(.L_x_3577) ;  /* 0x0000000010087348 */ /* 0x000fea0003c00000 */
[----:B------:R0:W1:Y:S02]  /*0d40*/  SHFL.BFLY P1, R17, R19, R18, R21 ;  /* 0x0c00001213117389 */ /* 0x0000640000020015 */
[----:B01----:R-:W-:Y:S01]  /*0d50*/  ENDCOLLECTIVE ;  /* 0x000000000000791b */ /* 0x003fe20003800000 */
.L_x_3577:
[----:B------:R-:W-:Y:S01]  /*0d60*/  HFMA2.MMA R18, -RZ, RZ, 0, 5.9604644775390625e-08 ;  /* 0x00000001ff127435 */ /* 0x000fe200000001ff */
[----:B------:R-:W-:Y:S01]  /*0d70*/  MOV R19, R8 ;  /* 0x0000000800137202 */ /* 0x000fe20000000f00 */
[----:B------:R-:W-:-:S09]  /*0d80*/  IMAD.MOV.U32 R9, RZ, RZ, R17 ;  /* 0x000000ffff097224 */ /* 0x000fd200078e0011 */
[----:B------:R-:W-:Y:S05]  /*0d90*/  WARPSYNC.COLLECTIVE R16, `(.L_x_3578) ;  /* 0x0000000010087348 */ /* 0x000fea0003c00000 */
[----:B------:R0:W1:Y:S02]  /*0da0*/  SHFL.BFLY P1, R17, R19, R18, R21 ;  /* 0x0c00001213117389 */ /* 0x0000640000020015 */
[----:B01----:R-:W-:Y:S01]  /*0db0*/  ENDCOLLECTIVE ;  /* 0x000000000000791b */ /* 0x003fe20003800000 */
.L_x_3578:
[----:B------:R-:W-:Y:S01]  /*0dc0*/  HFMA2.MMA R18, -RZ, RZ, 0, 1.1920928955078125e-07 ;  /* 0x00000002ff127435 */ /* 0x000fe200000001ff */
[----:B------:R-:W-:-:S05]  /*0dd0*/  MOV R11, R17 ;  /* 0x00000011000b7202 */ /* 0x000fca0000000f00 */
[----:B------:R-:W-:-:S04]  /*0de0*/  FADD R13, R8, R11 ;  /* 0x0000000b080d7221 */ /* 0x000fc80000000000 */
[----:B------:R-:W-:-:S07]  /*0df0*/  IMAD.MOV.U32 R19, RZ, RZ, R13 ;  /* 0x000000ffff137224 */ /* 0x000fce00078e000d */
[----:B------:R-:W-:Y:S05]  /*0e00*/  WARPSYNC.COLLECTIVE R16, `(.L_x_3579) ;  /* 0x0000000010087348 */ /* 0x000fea0003c00000 */
[----:B------:R0:W1:Y:S02]  /*0e10*/  SHFL.BFLY P1, R17, R19, R18, R21 ;  /* 0x0c00001213117389 */ /* 0x0000640000020015 */
[----:B01----:R-:W-:Y:S01]  /*0e20*/  ENDCOLLECTIVE ;  /* 0x000000000000791b */ /* 0x003fe20003800000 */
.L_x_3579:
[----:B------:R-:W-:Y:S01]  /*0e30*/  IMAD.MOV.U32 R18, RZ, RZ, 0x4 ;  /* 0x00000004ff127424 */ /* 0x000fe200078e00ff */
[----:B------:R-:W-:-:S05]  /*0e40*/  MOV R14, R17 ;  /* 0x00000011000e7202 */ /* 0x000fca0000000f00 */
[----:B------:R-:W-:-:S05]  /*0e50*/  FADD R14, R13, R14 ;  /* 0x0000000e0d0e7221 */ /* 0x000fca0000000000 */
[----:B------:R-:W-:-:S07]  /*0e60*/  MOV R19, R14 ;  /* 0x0000000e00137202 */ /* 0x000fce0000000f00 */
[----:B------:R-:W-:Y:S05]  /*0e70*/  WARPSYNC.COLLECTIVE R16, `(.L_x_3580) ;  /* 0x0000000010087348 */ /* 0x000fea0003c00000 */
[----:B------:R0:W1:Y:S02]  /*0e80*/  SHFL.BFLY P1, R17, R19, R18, R21 ;  /* 0x0c00001213117389 */ /* 0x0000640000020015 */
[----:B01----:R-:W-:Y:S01]  /*0e90*/  ENDCOLLECTIVE ;  /* 0x000000000000791b */ /* 0x003fe20003800000 */
.L_x_3580:
[----:B------:R-:W-:Y:S01]  /*0ea0*/  HFMA2.MMA R18, -RZ, RZ, 0, 4.76837158203125e-07 ;  /* 0x00000008ff127435 */ /* 0x000fe200000001ff */
[----:B------:R-:W-:-:S05]  /*0eb0*/  MOV R15, R17 ;  /* 0x00000011000f7202 */ /* 0x000fca0000000f00 */
[----:B------:R-:W-:-:S05]  /*0ec0*/  FADD R15, R14, R15 ;  /* 0x0000000f0e0f7221 */ /* 0x000fca0000000000 */
[----:B------:R-:W-:-:S07]  /*0ed0*/  MOV R19, R15 ;  /* 0x0000000f00137202 */ /* 0x000fce0000000f00 */
[----:B------:R-:W-:Y:S05]  /*0ee0*/  WARPSYNC.COLLECTIVE R16, `(.L_x_3581) ;  /* 0x0000000010087348 */ /* 0x000fea0003c00000 */
[----:B------:R0:W1:Y:S02]  /*0ef0*/  SHFL.BFLY P1, R17, R19, R18, R21 ;  /* 0x0c00001213117389 */ /* 0x0000640000020015 */
[----:B01----:R-:W-:Y:S01]  /*0f00*/  ENDCOLLECTIVE ;  /* 0x000000000000791b */ /* 0x003fe20003800000 */
.L_x_3581:
[----:B------:R-:W-:Y:S01]  /*0f10*/  HFMA2.MMA R18, -RZ, RZ, 0, 9.5367431640625e-07 ;  /* 0x00000010ff127435 */ /* 0x000fe200000001ff */
[----:B------:R-:W-:-:S04]  /*0f20*/  IMAD.MOV.U32 R8, RZ, RZ, R17 ;  /* 0x000000ffff087224 */ /* 0x000fc800078e0011 */
[----:B------:R-:W-:-:S05]  /*0f30*/  FADD R8, R15, R8 ;  /* 0x000000080f087221 */ /* 0x000fca0000000000 */
[----:B------:R-:W-:-:S07]  /*0f40*/  MOV R19, R8 ;  /* 0x0000000800137202 */ /* 0x000fce0000000f00 */
[----:B------:R-:W-:Y:S05]  /*0f50*/  WARPSYNC.COLLECTIVE R16, `(.L_x_3582) ;  /* 0x0000000010087348 */ /* 0x000fea0003c00000 */
[----:B------:R0:W1:Y:S02]  /*0f60*/  SHFL.BFLY P1, R17, R19, R18, R21 ;  /* 0x0c00001213117389 */ /* 0x0000640000020015 */
[----:B01----:R-:W-:Y:S01]  /*0f70*/  ENDCOLLECTIVE ;  /* 0x000000000000791b */ /* 0x003fe20003800000 */
.L_x_3582:
[----:B------:R-:W-:Y:S01]  /*0f80*/  MOV R13, R17 ;  /* 0x00000011000d7202 */ /* 0x000fe20000000f00 */
[----:B------:R-:W-:Y:S06]  /*0f90*/  BRA `(.L_x_3583) ;  /* 0xfffffff800747947 */ /* 0x000fec000383ffff */
.L_x_3584:
        /* <DEDUP_REMOVED lines=14> */
.L_x_7941:


//--------------------- .text._ZN18transformer_engine13normalization19ln_bwd_tuned_kernelINS0_13Kernel_traitsIffffjLj30720ELj4ELj1ELj8ELj8ENS0_18Kernel_traits_baseILj30720EffffjLj256EEEEEEEvNS0_20BackwardKernelParamsE --------------------------
	.section	.text._ZN18transformer_engine13normalization19ln_bwd_tuned_kernelINS0_13Kernel_traitsIffffjLj30720ELj4ELj1ELj8ELj8ENS0_18Kernel_traits_baseILj30720EffffjLj256EEEEEEEvNS0_20BackwardKernelParamsE,"ax",@progbits
	.align	128
        .global         _ZN18transformer_engine13normalization19ln_bwd_tuned_kernelINS0_13Kernel_traitsIffffjLj30720ELj4ELj1ELj8ELj8ENS0_18Kernel_traits_baseILj30720EffffjLj256EEEEEEEvNS0_20BackwardKernelParamsE
        .type           _ZN18transformer_engine13normalization19ln_bwd_tuned_kernelINS0_13Kernel_traitsIffffjLj30720ELj4ELj1ELj8ELj8ENS0_18Kernel_traits_baseILj30720EffffjLj256EEEEEEEvNS0_20BackwardKernelParamsE,@function
        .size           _ZN18transformer_engine13normalization19ln_bwd_tuned_kernelINS0_13Kernel_traitsIffffjLj30720ELj4ELj1ELj8ELj8ENS0_18Kernel_traits_baseILj30720EffffjLj256EEEEEEEvNS0_20BackwardKernelParamsE,(.L_x_7942 - _ZN18transformer_engine13normalization19ln_bwd_tuned_kernelINS0_13Kernel_traitsIffffjLj30720ELj4ELj1ELj8ELj8ENS0_18Kernel_traits_baseILj30720EffffjLj256EEEEEEEvNS0_20BackwardKernelParamsE)
        .other          _ZN18transformer_engine13normalization19ln_bwd_tuned_kernelINS0_13Kernel_traitsIffffjLj30720ELj4ELj1ELj8ELj8ENS0_18Kernel_traits_baseILj30720EffffjLj256EEEEEEEvNS0_20BackwardKernelParamsE,@"STO_CUDA_ENTRY STV_DEFAULT"
_ZN18transformer_engine13normalization19ln_bwd_tuned_kernelINS0_13Kernel_traitsIffffjLj30720ELj4ELj1ELj8ELj8ENS0_18Kernel_traits_baseILj30720EffffjLj256EEEEEEEvNS0_20BackwardKernelParamsE:
.text._ZN18transformer_engine13normalization19ln_bwd_tuned_kernelINS0_13Kernel_traitsIffffjLj30720ELj4ELj1ELj8ELj8ENS0_18Kernel_traits_baseILj30720EffffjLj256EEEEEEEvNS0_20BackwardKernelParamsE:
        /* <DEDUP_REMOVED lines=35> */
[----:B------:R-:W-:Y:S02]  /*0230*/  LOP3.LUT R92, R92, 0x3, RZ, 0xc0, !PT ;  /* 0x000000035c5c7812 */ /* 0x000fe400078ec0ff */
[----:B------:R-:W-:Y:S02]  /*0240*/  CS2R R2, SRZ ;  /* 0x0000000000027805 */ /* 0x000fe4000001ff00 */
[C---:B-1----:R-:W-:Y:S02]  /*0250*/  LEA.HI R50, R0.reuse, R93, RZ, 0x18 ;  /* 0x0000005d00327211 */ /* 0x042fe400078fc0ff */
[----:B------:R-:W-:-:S02]  /*0260*/  LOP3.LUT R94, R0, 0x1f, RZ, 0xc0, !PT ;  /* 0x0000001f005e7812 */ /* 0x000fc400078ec0ff */
[----:B------:R-:W-:Y:S02]  /*0270*/  ISETP.GE.AND P0, PT, R50, UR4, PT ;  /* 0x0000000432007c0c */ /* 0x000fe4000bf06270 */
[----:B------:R-:W-:-:S04]  /*0280*/  SHF.L.U32 R95, R92, 0x8, RZ ;  /* 0x000000085c5f7819 */ /* 0x000fc800000006ff */
[----:B------:R-:W-:-:S04]  /*0290*/  LOP3.LUT R95, R95, 0x300, R94, 0xe2, !PT ;  /* 0x000003005f5f7812 */ /* 0x000fc800078ee25e */
[----:B------:R-:W-:-:S03]  /*02a0*/  LOP3.LUT R95, R95, 0xe0, R0, 0xf8, !PT ;  /* 0x000000e05f5f7812 */ /* 0x000fc600078ef800 */
[----:B------:R-:W-:Y:S05]  /*02b0*/  @P0 BRA `(.L_x_3585) ;  /* 0x0000003800300947 */ /* 0x000fea0003800000 */
[----:B------:R-:W0:Y:S02]  /*02c0*/  LDC.64 R2, c[0x0][0x238] ;  /* 0x00008e00ff027b82 */ /* 0x000e240000000a00 */
[----:B0-----:R-:W-:-:S05]  /*02d0*/  IMAD.WIDE.U32 R2, R95, 0x8, R2 ;  /* 0x000000085f027825 */ /* 0x001fca00078e0002 */
[----:B------:R0:W5:Y:S04]  /*02e0*/  LDG.E.64 R132, desc[UR6][R2.64] ;  /* 0x0000000602847981 */ /* 0x000168000c1e1b00 */
        /* <DEDUP_REMOVED lines=13> */
[----:B------:R0:W5:Y:S01]  /*03c0*/  LDG.E.64 R4, desc[UR6][R2.64+0x1c000] ;  /* 0x01c0000602047981 */ /* 0x000162000c1e1b00 */
        /* <DEDUP_REMOVED lines=32> */
[----:B0-----:R-:W-:-:S07]  /*05d0*/  CS2R R158, SRZ ;  /* 0x00000000009e7805 */ /* 0x001fce000001ff00 */
.L_x_3593:
[----:B0-----:R-:W0:Y:S01]  /*05e0*/  LDC.64 R32, c[0x0][0x230] ;  /* 0x00008c00ff207b82 */ /* 0x001e220000000a00 */
[----:B------:R-:W-:Y:S01]  /*05f0*/  IMAD R161, R96, 0x3c00, R95 ;  /* 0x00003c0060a17824 */ /* 0x000fe200078e025f */
[----:B------:R-:W-:-:S06]  /*0600*/  ULDC.U8 UR4, c[0x0][0x250] ;  /* 0x0000940000047ab9 */ /* 0x000fcc0000000000 */
[----:B------:R-:W1:Y:S08]  /*0610*/  LDC.64 R88, c[0x0][0x220] ;  /* 0x00008800ff587b82 */ /* 0x000e700000000a00 */
[----:B------:R-:W2:Y:S08]  /*0620*/  LDC.64 R2, c[0x0][0x228] ;  /* 0x00008a00ff027b82 */ /* 0x000eb00000000a00 */
[----:B------:R-:W3:Y:S01]  /*0630*/  LDC.64 R38, c[0x0][0x258] ;  /* 0x00009600ff267b82 */ /* 0x000ee20000000a00 */
[----:B0-----:R-:W-:Y:S01]  /*0640*/  IMAD.WIDE R32, R96, 0x4, R32 ;  /* 0x0000000460207825 */ /* 0x001fe200078e0220 */
[----:B------:R-:W-:-:S04]  /*0650*/  IADD3 R163, R161, 0x400, RZ ;  /* 0x00000400a1a37810 */ /* 0x000fc80007ffe0ff */
[----:B------:R1:W4:Y:S01]  /*0660*/  LDG.E R160, desc[UR6][R32.64] ;  /* 0x0000000620a07981 */ /* 0x000322000c1e1900 */
[C---:B------:R-:W-:Y:S02]  /*0670*/  IADD3 R165, R161.reuse, 0x800, RZ ;  /* 0x00000800a1a57810 */ /* 0x040fe40007ffe0ff */
[C---:B------:R-:W-:Y:S02]  /*0680*/  IADD3 R167, R161.reuse, 0xc00, RZ ;  /* 0x00000c00a1a77810 */ /* 0x040fe40007ffe0ff */
[C---:B------:R-:W-:Y:S02]  /*0690*/  IADD3 R169, R161.reuse, 0x1000, RZ ;  /* 0x00001000a1a97810 */ /* 0x040fe40007ffe0ff */
[C---:B------:R-:W-:Y:S01]  /*06a0*/  IADD3 R171, R161.reuse, 0x1400, RZ ;  /* 0x00001400a1ab7810 */ /* 0x040fe20007ffe0ff */
[C---:B-1----:R-:W-:Y:S01]  /*06b0*/  IMAD.WIDE.U32 R32, R161.reuse, 0x8, R88 ;  /* 0x00000008a1207825 */ /* 0x042fe200078e0058 */
[C---:B------:R-:W-:Y:S02]  /*06c0*/  IADD3 R173, R161.reuse, 0x1800, RZ ;  /* 0x00001800a1ad7810 */ /* 0x040fe40007ffe0ff */
[C---:B------:R-:W-:Y:S01]  /*06d0*/  IADD3 R175, R161.reuse, 0x1c00, RZ ;  /* 0x00001c00a1af7810 */ /* 0x040fe20007ffe0ff */
[----:B--2---:R-:W-:Y:S01]  /*06e0*/  IMAD.WIDE R2, R96, 0x4, R2 ;  /* 0x0000000460027825 */ /* 0x004fe200078e0202 */
[C---:B------:R-:W-:Y:S01]  /*06f0*/  IADD3 R177, R161.reuse, 0x2000, RZ ;  /* 0x00002000a1b17810 */ /* 0x040fe20007ffe0ff */
[----:B------:R-:W2:Y:S01]  /*0700*/  LDG.E.64 R32, desc[UR6][R32.64] ;  /* 0x0000000620207981 */ /* 0x000ea2000c1e1b00 */
[----:B------:R-:W-:-:S02]  /*0710*/  IADD3 R179, R161, 0x2400, RZ ;  /* 0x00002400a1b37810 */ /* 0x000fc40007ffe0ff */
[C---:B------:R-:W-:Y:S01]  /*0720*/  IADD3 R181, R161.reuse, 0x2800, RZ ;  /* 0x00002800a1b57810 */ /* 0x040fe20007ffe0ff */
[----:B------:R0:W2:Y:S01]  /*0730*/  LDG.E R164, desc[UR6][R2.64] ;  /* 0x0000000602a47981 */ /* 0x0000a2000c1e1900 */
[C---:B------:R-:W-:Y:S02]  /*0740*/  IADD3 R183, R161.reuse, 0x2c00, RZ ;  /* 0x00002c00a1b77810 */ /* 0x040fe40007ffe0ff */
[C---:B------:R-:W-:Y:S02]  /*0750*/  IADD3 R185, R161.reuse, 0x3000, RZ ;  /* 0x00003000a1b97810 */ /* 0x040fe40007ffe0ff */
[C---:B------:R-:W-:Y:S02]  /*0760*/  IADD3 R187, R161.reuse, 0x3400, RZ ;  /* 0x00003400a1bb7810 */ /* 0x040fe40007ffe0ff */
[C---:B------:R-:W-:Y:S01]  /*0770*/  IADD3 R189, R161.reuse, 0x3800, RZ ;  /* 0x00003800a1bd7810 */ /* 0x040fe20007ffe0ff */
[----:B---3--:R-:W-:-:S04]  /*0780*/  IMAD.WIDE.U32 R34, R161, 0x8, R38 ;  /* 0x00000008a1227825 */ /* 0x008fc800078e0026 */
[--C-:B------:R-:W-:Y:S02]  /*0790*/  IMAD.WIDE.U32 R40, R163, 0x8, R88.reuse ;  /* 0x00000008a3287825 */ /* 0x100fe400078e0058 */
[----:B-----5:R-:W5:Y:S02]  /*07a0*/  LDG.E.64 R34, desc[UR6][R34.64] ;  /* 0x0000000622227981 */ /* 0x020f64000c1e1b00 */
        /* <DEDUP_REMOVED lines=36> */
[--C-:B0-----:R-:W-:Y:S02]  /*09f0*/  IMAD.WIDE.U32 R2, R175, 0x8, R38.reuse ;  /* 0x00000008af027825 */ /* 0x101fe400078e0026 */
[----:B------:R-:W5:Y:S02]  /*0a00*/  LDG.E.64 R64, desc[UR6][R64.64] ;  /* 0x0000000640407981 */ /* 0x000f64000c1e1b00 */
[--C-:B------:R-:W-:Y:S01]  /*0a10*/  IMAD.WIDE.U32 R58, R177, 0x8, R38.reuse ;  /* 0x00000008b13a7825 */ /* 0x100fe200078e0026 */
[----:B------:R-:W-:Y:S01]  /*0a20*/  ISETP.NE.AND P0, PT, RZ, UR4, PT ;  /* 0x00000004ff007c0c */ /* 0x000fe2000bf05270 */
[----:B------:R4:W5:Y:S02]  /*0a30*/  LDG.E.64 R90, desc[UR6][R2.64] ;  /* 0x00000006025a7981 */ /* 0x000964000c1e1b00 */
        /* <DEDUP_REMOVED lines=9> */
[----:B------:R-:W5:Y:S02]  /*0ad0*/  LDG.E.64 R42, desc[UR6][R42.64] ;  /* 0x000000062a2a7981 */ /* 0x000f64000c1e1b00 */
[C---:B------:R-:W-:Y:S02]  /*0ae0*/  IMAD.WIDE.U32 R88, R189.reuse, 0x8, R88 ;  /* 0x00000008bd587825 */ /* 0x040fe400078e0058 */
[----:B------:R-:W5:Y:S02]  /*0af0*/  LDG.E.64 R36, desc[UR6][R36.64] ;  /* 0x0000000624247981 */ /* 0x000f64000c1e1b00 */
[----:B------:R-:W-:-:S02]  /*0b00*/  IMAD.WIDE.U32 R38, R189, 0x8, R38 ;  /* 0x00000008bd267825 */ /* 0x000fc400078e0026 */
[----:B------:R-:W5:Y:S04]  /*0b10*/  LDG.E.64 R88, desc[UR6][R88.64] ;  /* 0x0000000658587981 */ /* 0x000f68000c1e1b00 */
[----:B------:R-:W5:Y:S01]  /*0b20*/  LDG.E.64 R38, desc[UR6][R38.64] ;  /* 0x0000000626267981 */ /* 0x000f62000c1e1b00 */
[----:B--2---:R-:W-:-:S04]  /*0b30*/  FADD R191, R32, -R164 ;  /* 0x800000a420bf7221 */ /* 0x004fc80000000000 */
[----:B----4-:R-:W-:Y:S01]  /*0b40*/  FMUL R3, R191, R160 ;  /* 0x000000a0bf037220 */ /* 0x010fe20000400000 */
[----:B------:R-:W-:Y:S06]  /*0b50*/  @!P0 BRA `(.L_x_3586) ;  /* 0x0000000c00408947 */ /* 0x000fec0003800000 */
[--C-:B-----5:R-:W-:Y:S01]  /*0b60*/  FADD R233, R75, -R164.reuse ;  /* 0x800000a44be97221 */ /* 0x120fe20000000000 */
[----:B------:R-:W-:Y:S01]  /*0b70*/  FADD R75, R132, 1 ;  /* 0x3f800000844b7421 */ /* 0x000fe20000000000 */
[--C-:B------:R-:W-:Y:S01]  /*0b80*/  FADD R79, R79, -R164.reuse ;  /* 0x800000a44f4f7221 */ /* 0x100fe20000000000 */
[----:B------:R-:W-:Y:S01]  /*0b90*/  FADD R178, R133, 1 ;  /* 0x3f80000085b27421 */ /* 0x000fe20000000000 */
[--C-:B------:R-:W-:Y:S01]  /*0ba0*/  FADD R191, R33, -R164.reuse ;  /* 0x800000a421bf7221 */ /* 0x100fe20000000000 */
[----:B------:R-:W-:Y:S01]  /*0bb0*/  FMUL R182, R34, R75 ;  /* 0x0000004b22b67220 */ /* 0x000fe20000400000 */
[----:B------:R-:W-:Y:S01]  /*0bc0*/  FADD R239, R83, -R164 ;  /* 0x800000a453ef7221 */ /* 0x000fe20000000000 */
        /* <DEDUP_REMOVED lines=8> */
[----:B------:R-:W-:Y:S01]  /*0c50*/  FADD R172, R31, 1 ;  /* 0x3f8000001fac7421 */ /* 0x000fe20000000000 */
[----:B------:R-:W-:Y:S01]  /*0c60*/  FMUL R174, R84, R83 ;  /* 0x0000005354ae7220 */ /* 0x000fe20000400000 */
[----:B------:R-:W-:Y:S01]  /*0c70*/  FADD R75, R75, R178 ;  /* 0x000000b24b4b7221 */ /* 0x000fe20000000000 */
[--C-:B------:R-:W-:Y:S01]  /*0c80*/  FADD R193, R41, -R164.reuse ;  /* 0x800000a429c17221 */ /* 0x100fe20000000000 */
[----:B------:R-:W-:Y:S01]  /*0c90*/  FMUL R217, R160, R217 ;  /* 0x000000d9a0d97220 */ /* 0x000fe20000400000 */
[----:B------:R-:W-:Y:S01]  /*0ca0*/  FFMA R74, R206, R178, R79 ;  /* 0x000000b2ce4a7223 */ /* 0x000fe2000000004f */
[----:B------:R-:W-:Y:S01]  /*0cb0*/  FADD R243, R87, -R164 ;  /* 0x800000a457f37221 */ /* 0x000fe20000000000 */
[----:B------:R-:W-:Y:S01]  /*0cc0*/  FADD R87, R28, 1 ;  /* 0x3f8000001c577421 */ /* 0x000fe20000000000 */
[----:B------:R-:W-:Y:S01]  /*0cd0*/  FMUL R172, R85, R172 ;  /* 0x000000ac55ac7220 */ /* 0x000fe20000400000 */
[----:B------:R-:W-:Y:S01]  /*0ce0*/  FADD R75, R75, R174 ;  /* 0x000000ae4b4b7221 */ /* 0x000fe20000000000 */
[----:B------:R-:W-:Y:S01]  /*0cf0*/  FADD R215, R44, -R164 ;  /* 0x800000a42cd77221 */ /* 0x000fe20000000000 */
[----:B------:R-:W-:Y:S01]  /*0d00*/  FMUL R204, R160, R193 ;  /* 0x000000c1a0cc7220 */ /* 0x000fe20000400000 */
[----:B------:R-:W-:Y:S01]  /*0d10*/  FFMA R79, R217, R174, R74 ;  /* 0x000000aed94f7223 */ /* 0x000fe2000000004a */
        /* <DEDUP_REMOVED lines=31> */
[----:B------:R-:W-:Y:S01]  /*0f10*/  FADD R78, R27, 1 ;  /* 0x3f8000001b4e7421 */ /* 0x000fe20000000000 */
[----:B------:R-:W-:Y:S01]  /*0f20*/  FADD R71, R22, 1 ;  /* 0x3f80000016477421 */ /* 0x000fe20000000000 */
[----:B------:R-:W-:Y:S01]  /*0f30*/  FMUL R164, R76, R89 ;  /* 0x000000594ca47220 */ /* 0x000fe20000400000 */
[----:B------:R-:W-:Y:S01]  /*0f40*/  FADD R75, R75, R166 ;  /* 0x000000a64b4b7221 */ /* 0x000fe20000000000 */
[----:B------:R-:W-:Y:S01]  /*0f50*/  FMUL R213, R160, R213 ;  /* 0x000000d5a0d57220 */ /* 0x000fe20000400000 */
[----:B------:R-:W-:Y:S01]  /*0f60*/  FFMA R74, R202, R166, R79 ;  /* 0x000000a6ca4a7223 */ /* 0x000fe2000000004f */
[----:B------:R-:W-:Y:S01]  /*0f70*/  FADD R67, R20, 1 ;  /* 0x3f80000014437421 */ /* 0x000fe20000000000 */
[----:B------:R-:W-:Y:S01]  /*0f80*/  FMUL R87, R73, R70 ;  /* 0x0000004649577220 */ /* 0x000fe20000400000 */
[----:B------:R-:W-:Y:S01]  /*0f90*/  FADD R219, R24, 1 ;  /* 0x3f80000018db7421 */ /* 0x000fe20000000000 */
[----:B------:R-:W-:Y:S01]  /*0fa0*/  FADD R66, R23, 1 ;  /* 0x3f80000017427421 */ /* 0x000fe20000000000 */
[----:B------:R-:W-:Y:S01]  /*0fb0*/  FMUL R89, R77, R78 ;  /* 0x0000004e4d597220 */ /* 0x000fe20000400000 */
[----:B------:R-:W-:Y:S01]  /*0fc0*/  FMUL R86, R68, R71 ;  /* 0x0000004744567220 */ /* 0x000fe20000400000 */
        /* <DEDUP_REMOVED lines=83> */
[----:B------:R-:W-:Y:S01]  /*1500*/  FMUL R176, R160, R243 ;  /* 0x000000f3a0b07220 */ /* 0x000fe20000400000 */
        /* <DEDUP_REMOVED lines=49> */
[----:B------:R-:W-:Y:S01]  /*1820*/  FFMA R32, R170, R2, R243 ;  /* 0x00000002aa207223 */ /* 0x000fe200000000f3 */
[----:B------:R-:W-:Y:S01]  /*1830*/  FMUL R41, R38, R191 ;  /* 0x000000bf26297220 */ /* 0x000fe20000400000 */
[----:B------:R-:W-:Y:S01]  /*1840*/  FMUL R40, R39, R170 ;  /* 0x000000aa27287220 */ /* 0x000fe20000400000 */
[----:B------:R-:W-:Y:S06]  /*1850*/  BRA `(.L_x_3587) ;  /* 0x0000000c003c7947 */ /* 0x000fec0003800000 */
.L_x_3586:
[----:B-----5:R-:W-:Y:S01]  /*1860*/  FADD R233, R75, -R164 ;  /* 0x800000a44be97221 */ /* 0x020fe20000000000 */
[----:B------:R-:W-:Y:S01]  /*1870*/  FADD R75, RZ, R132 ;  /* 0x00000084ff4b7221 */ /* 0x000fe20000000000 */
[--C-:B------:R-:W-:Y:S01]  /*1880*/  FADD R79, R79, -R164.reuse ;  /* 0x800000a44f4f7221 */ /* 0x100fe20000000000 */
[----:B------:R-:W-:Y:S01]  /*1890*/  FADD R178, RZ, R133 ;  /* 0x00000085ffb27221 */ /* 0x000fe20000000000 */
[--C-:B------:R-:W-:Y:S01]  /*18a0*/  FADD R191, R33, -R164.reuse ;  /* 0x800000a421bf7221 */ /* 0x100fe20000000000 */
[----:B------:R-:W-:Y:S01]  /*18b0*/  FMUL R182, R34, R75 ;  /* 0x0000004b22b67220 */ /* 0x000fe20000400000 */
[----:B------:R-:W-:Y:S01]  /*18c0*/  FADD R239, R83, -R164 ;  /* 0x800000a453ef7221 */ /* 0x000fe20000000000 */
[----:B------:R-:W-:Y:S01]  /*18d0*/  FADD R83, RZ, R30 ;  /* 0x0000001eff537221 */ /* 0x000fe20000000000 */
[----:B------:R-:W-:Y:S01]  /*18e0*/  FMUL R184, R160, R79 ;  /* 0x0000004fa0b87220 */ /* 0x000fe20000400000 */
[----:B------:R-:W-:Y:S01]  /*18f0*/  FMUL R178, R35, R178 ;  /* 0x000000b223b27220 */ /* 0x000fe20000400000 */
[----:B------:R-:W-:Y:S01]  /*1900*/  FADD R75, RZ, R182 ;  /* 0x000000b6ff4b7221 */ /* 0x000fe20000000000 */
[--C-:B------:R-:W-:Y:S01]  /*1910*/  FADD R217, R40, -R164.reuse ;  /* 0x800000a428d97221 */ /* 0x100fe20000000000 */
[----:B------:R-:W-:Y:S01]  /*1920*/  FMUL R206, R160, R191 ;  /* 0x000000bfa0ce7220 */ /* 0x000fe20000400000 */
[----:B------:R-:W-:Y:S01]  /*1930*/  FFMA R79, R3, R182, RZ ;  /* 0x000000b6034f7223 */ /* 0x000fe200000000ff */
[----:B------:R-:W-:Y:S01]  /*1940*/  FADD R231, R74, -R164 ;  /* 0x800000a44ae77221 */ /* 0x000fe20000000000 */
[----:B------:R-:W-:Y:S01]  /*1950*/  FADD R172, RZ, R31 ;  /* 0x0000001fffac7221 */ /* 0x000fe20000000000 */
[----:B------:R-:W-:Y:S01]  /*1960*/  FMUL R174, R84, R83 ;  /* 0x0000005354ae7220 */ /* 0x000fe20000400000 */
[----:B------:R-:W-:Y:S01]  /*1970*/  FADD R75, R75, R178 ;  /* 0x000000b24b4b7221 */ /* 0x000fe20000000000 */
[--C-:B------:R-:W-:Y:S01]  /*1980*/  FADD R193, R41, -R164.reuse ;  /* 0x800000a429c17221 */ /* 0x100fe20000000000 */
[----:B------:R-:W-:Y:S01]  /*1990*/  FMUL R217, R160, R217 ;  /* 0x000000d9a0d97220 */ /* 0x000fe20000400000 */
[----:B------:R-:W-:Y:S01]  /*19a0*/  FFMA R74, R206, R178, R79 ;  /* 0x000000b2ce4a7223 */ /* 0x000fe2000000004f */
[----:B------:R-:W-:Y:S01]  /*19b0*/  FADD R243, R87, -R164 ;  /* 0x800000a457f37221 */ /* 0x000fe20000000000 */
[----:B------:R-:W-:Y:S01]  /*19c0*/  FADD R87, RZ, R28 ;  /* 0x0000001cff577221 */ /* 0x000fe20000000000 */
[----:B------:R-:W-:Y:S01]  /*19d0*/  FMUL R172, R85, R172 ;  /* 0x000000ac55ac7220 */ /* 0x000fe20000400000 */
[----:B------:R-:W-:Y:S01]  /*19e0*/  FADD R75, R75, R174 ;  /* 0x000000ae4b4b7221 */ /* 0x000fe20000000000 */
[----:B------:R-:W-:Y:S01]  /*19f0*/  FADD R215, R44, -R164 ;  /* 0x800000a42cd77221 */ /* 0x000fe20000000000 */
[----:B------:R-:W-:Y:S01]  /*1a00*/  FMUL R204, R160, R193 ;  /* 0x000000c1a0cc7220 */ /* 0x000fe20000400000 */
[----:B------:R-:W-:Y:S01]  /*1a10*/  FFMA R79, R217, R174, R74 ;  /* 0x000000aed94f7223 */ /* 0x000fe2000000004a */
        /* <DEDUP_REMOVED lines=31> */
[----:B------:R-:W-:Y:S01]  /*1c10*/  FADD R78, RZ, R27 ;  /* 0x0000001bff4e7221 */ /* 0x000fe20000000000 */
[----:B------:R-:W-:Y:S01]  /*1c20*/  FADD R71, RZ, R22 ;  /* 0x00000016ff477221 */ /* 0x000fe20000000000 */
[----:B------:R-:W-:Y:S01]  /*1c30*/  FMUL R164, R76, R89 ;  /* 0x000000594ca47220 */ /* 0x000fe20000400000 */
[----:B------:R-:W-:Y:S01]  /*1c40*/  FADD R75, R75, R166 ;  /* 0x000000a64b4b7221 */ /* 0x000fe20000000000 */
[----:B------:R-:W-:Y:S01]  /*1c50*/  FMUL R213, R160, R213 ;  /* 0x000000d5a0d57220 */ /* 0x000fe20000400000 */
[----:B------:R-:W-:Y:S01]  /*1c60*/  FFMA R74, R202, R166, R79 ;  /* 0x000000a6ca4a7223 */ /* 0x000fe2000000004f */
[----:B------:R-:W-:Y:S01]  /*1c70*/  FADD R67, RZ, R20 ;  /* 0x00000014ff437221 */ /* 0x000fe20000000000 */
[----:B------:R-:W-:Y:S01]  /*1c80*/  FMUL R87, R73, R70 ;  /* 0x0000004649577220 */ /* 0x000fe20000400000 */
[----:B------:R-:W-:Y:S01]  /*1c90*/  FADD R219, RZ, R24 ;  /* 0x00000018ffdb7221 */ /* 0x000fe20000000000 */
[----:B------:R-:W-:Y:S01]  /*1ca0*/  FADD R66, RZ, R23 ;  /* 0x00000017ff427221 */ /* 0x000fe20000000000 */
[----:B------:R-:W-:Y:S01]  /*1cb0*/  FMUL R89, R77, R78 ;  /* 0x0000004e4d597220 */ /* 0x000fe20000400000 */
[----:B------:R-:W-:Y:S01]  /*1cc0*/  FMUL R86, R68, R71 ;  /* 0x0000004744567220 */ /* 0x000fe20000400000 */
        /* <DEDUP_REMOVED lines=135> */
[----:B------:R-:W-:-:S07]  /*2540*/  FMUL R40, R39, R170 ;  /* 0x000000aa27287220 */ /* 0x000fce0000400000 */
.L_x_3587:
[----:B------:R-:W-:Y:S01]  /*2550*/  LOP3.LUT P0, RZ, R162, 0xff, RZ, 0xc0, !PT ;  /* 0x000000ffa2ff7812 */ /* 0x000fe2000780c0ff */
[----:B------:R-:W-:Y:S01]  /*2560*/  FADD R126, R35, R126 ;  /* 0x0000007e237e7221 */ /* 0x000fe20000000000 */
[----:B------:R-:W-:Y:S01]  /*2570*/  SHF.R.U32.HI R35, RZ, 0x5, R0 ;  /* 0x00000005ff237819 */ /* 0x000fe20000011600 */
[C---:B------:R-:W-:Y:S01]  /*2580*/  FFMA R159, R34.reuse, R3, R159 ;  /* 0x00000003229f7223 */ /* 0x040fe2000000009f */
[----:B------:R-:W-:Y:S01]  /*2590*/  FADD R127, R34, R127 ;  /* 0x0000007f227f7221 */ /* 0x000fe20000000000 */
[----:B------:R-:W-:Y:S01]  /*25a0*/  UMOV UR4, 0xffffffff ;  /* 0xffffffff00047882 */ /* 0x000fe20000000000 */
        /* <DEDUP_REMOVED lines=79> */
.L_x_3604:
        /* <DEDUP_REMOVED lines=53> */
.L_x_3590:
[----:B------:R-:W-:Y:S05]  /*2df0*/  BSYNC B0 ;  /* 0x0000000000007941 */ /* 0x000fea0003800000 */
.L_x_3589:
        /* <DEDUP_REMOVED lines=19> */
.L_x_3592:
[----:B------:R-:W2:Y:S04]  /*2f30*/  LDG.E.STRONG.GPU R34, desc[UR6][R32.64] ;  /* 0x0000000620227981 */ /* 0x000ea8000c1ef900 */
[----:B--2---:R-:W-:Y:S01]  /*2f40*/  CCTL.IVALL ;  /* 0x00000000ff00798f */ /* 0x004fe20002000000 */
[----:B------:R-:W-:Y:S05]  /*2f50*/  YIELD ;  /* 0x0000000000007946 */ /* 0x000fea0003800000 */
[----:B------:R-:W-:-:S13]  /*2f60*/  ISETP.NE.AND P1, PT, R34, R37, PT ;  /* 0x000000252200720c */ /* 0x000fda0003f25270 */
[----:B------:R-:W-:Y:S05]  /*2f70*/  @P1 BRA `(.L_x_3592) ;  /* 0xfffffffc00ec1947 */ /* 0x000fea000383ffff */
.L_x_3591:
        /* <DEDUP_REMOVED lines=108> */
[C---:B------:R-:W-:Y:S01]  /*3640*/  FMUL R70, R160.reuse, R211 ;  /* 0x000000d3a0467220 */ /* 0x040fe20000400000 */
        /* <DEDUP_REMOVED lines=83> */
.L_x_3585:
        /* <DEDUP_REMOVED lines=12> */
[C-C-:B0-----:R-:W-:Y:S01]  /*3c40*/  IMAD.WIDE.U32 R4, R95.reuse, 0x8, R58.reuse ;  /* 0x000000085f047825 */ /* 0x141fe200078e003a */
[C---:B------:R-:W-:Y:S02]  /*3c50*/  IADD3 R45, R95.reuse, 0x2800, RZ ;  /* 0x000028005f2d7810 */ /* 0x040fe40007ffe0ff */
[----:B------:R-:W-:Y:S01]  /*3c60*/  IADD3 R49, R95, 0x2c00, RZ ;  /* 0x00002c005f317810 */ /* 0x000fe20007ffe0ff */
[----:B------:R-:W-:Y:S01]  /*3c70*/  IMAD.WIDE.U32 R10, R13, 0x8, R58 ;  /* 0x000000080d0a7825 */ /* 0x000fe200078e003a */
[----:B------:R0:W-:Y:S01]  /*3c80*/  STG.E.64 desc[UR6][R4.64], R6 ;  /* 0x0000000604007986 */ /* 0x0001e2000c101b06 */
[----:B------:R-:W-:-:S02]  /*3c90*/  IADD3 R53, R95, 0x3000, RZ ;  /* 0x000030005f357810 */ /* 0x000fc40007ffe0ff */
[----:B-1----:R-:W-:Y:S01]  /*3ca0*/  IMAD.WIDE.U32 R12, R13, 0x8, R60 ;  /* 0x000000080d0c7825 */ /* 0x002fe200078e003c */
[C---:B------:R-:W-:Y:S02]  /*3cb0*/  IADD3 R57, R95.reuse, 0x3400, RZ ;  /* 0x000034005f397810 */ /* 0x040fe40007ffe0ff */
[----:B------:R-:W-:Y:S01]  /*3cc0*/  IADD3 R91, R95, 0x3800, RZ ;  /* 0x000038005f5b7810 */ /* 0x000fe20007ffe0ff */
[----:B------:R-:W-:-:S04]  /*3cd0*/  IMAD.WIDE.U32 R14, R17, 0x8, R58 ;  /* 0x00000008110e7825 */ /* 0x000fc800078e003a */
[----:B------:R-:W-:-:S04]  /*3ce0*/  IMAD.WIDE.U32 R16, R17, 0x8, R60 ;  /* 0x0000000811107825 */ /* 0x000fc800078e003c */
[----:B0-----:R-:W-:-:S04]  /*3cf0*/  IMAD.WIDE.U32 R4, R95, 0x8, R60 ;  /* 0x000000085f047825 */ /* 0x001fc800078e003c */
        /* <DEDUP_REMOVED lines=54> */
.L_x_3588:
[----:B------:R-:W-:Y:S01]  /*4060*/  HFMA2.MMA R45, -RZ, RZ, 0, 9.5367431640625e-07 ;  /* 0x00000010ff2d7435 */ /* 0x000fe200000001ff */
[----:B------:R-:W-:Y:S02]  /*4070*/  MOV R44, R33 ;  /* 0x00000021002c7202 */ /* 0x000fe40000000f00 */
[----:B------:R-:W-:Y:S02]  /*4080*/  MOV R46, 0x1f ;  /* 0x0000001f002e7802 */ /* 0x000fe40000000f00 */
[----:B------:R-:W-:-:S07]  /*4090*/  MOV R43, 0xffffffff ;  /* 0xffffffff002b7802 */ /* 0x000fce0000000f00 */
[----:B------:R-:W-:Y:S05]  /*40a0*/  WARPSYNC.COLLECTIVE R43, `(.L_x_3594) ;  /* 0x000000002b087348 */ /* 0x000fea0003c00000 */
[----:B------:R0:W1:Y:S02]  /*40b0*/  SHFL.DOWN P1, R42, R44, R45, R46 ;  /* 0x0800002d2c2a7389 */ /* 0x000064000002002e */
[----:B01----:R-:W-:Y:S01]  /*40c0*/  ENDCOLLECTIVE ;  /* 0x000000000000791b */ /* 0x003fe20003800000 */
.L_x_3594:
[----:B------:R-:W-:Y:S02]  /*40d0*/  MOV R44, R32 ;  /* 0x00000020002c7202 */ /* 0x000fe40000000f00 */
[----:B------:R-:W-:-:S07]  /*40e0*/  MOV R36, R42 ;  /* 0x0000002a00247202 */ /* 0x000fce0000000f00 */
[----:B------:R-:W-:Y:S05]  /*40f0*/  WARPSYNC.COLLECTIVE R43, `(.L_x_3595) ;  /* 0x000000002b087348 */ /* 0x000fea0003c00000 */
[----:B------:R0:W1:Y:S02]  /*4100*/  SHFL.DOWN P1, R42, R44, R45, R46 ;  /* 0x0800002d2c2a7389 */ /* 0x000064000002002e */
[----:B01----:R-:W-:Y:S01]  /*4110*/  ENDCOLLECTIVE ;  /* 0x000000000000791b */ /* 0x003fe20003800000 */
.L_x_3595:
[----:B------:R-:W-:Y:S01]  /*4120*/  FADD R36, R36, R33 ;  /* 0x0000002124247221 */ /* 0x000fe20000000000 */
[----:B------:R-:W-:-:S04]  /*4130*/  HFMA2.MMA R45, -RZ, RZ, 0, 4.76837158203125e-07 ;  /* 0x00000008ff2d7435 */ /* 0x000fc800000001ff */
[----:B------:R-:W-:Y:S02]  /*4140*/  MOV R44, R36 ;  /* 0x00000024002c7202 */ /* 0x000fe40000000f00 */
[----:B------:R-:W-:-:S07]  /*4150*/  MOV R37, R42 ;  /* 0x0000002a00257202 */ /* 0x000fce0000000f00 */
[----:B------:R-:W-:Y:S05]  /*4160*/  WARPSYNC.COLLECTIVE R43, `(.L_x_3596) ;  /* 0x000000002b087348 */ /* 0x000fea0003c00000 */
[----:B------:R0:W1:Y:S02]  /*4170*/  SHFL.DOWN P1, R42, R44, R45, R46 ;  /* 0x0800002d2c2a7389 */ /* 0x000064000002002e */
[----:B01----:R-:W-:Y:S01]  /*4180*/  ENDCOLLECTIVE ;  /* 0x000000000000791b */ /* 0x003fe20003800000 */
.L_x_3596:
[----:B------:R-:W-:-:S05]  /*4190*/  FADD R37, R37, R32 ;  /* 0x0000002025257221 */ /* 0x000fca0000000000 */
[----:B------:R-:W-:Y:S02]  /*41a0*/  MOV R44, R37 ;  /* 0x00000025002c7202 */ /* 0x000fe40000000f00 */
[----:B------:R-:W-:-:S07]  /*41b0*/  MOV R39, R42 ;  /* 0x0000002a00277202 */ /* 0x000fce0000000f00 */
[----:B------:R-:W-:Y:S05]  /*41c0*/  WARPSYNC.COLLECTIVE R43, `(.L_x_3597) ;  /* 0x000000002b087348 */ /* 0x000fea0003c00000 */
[----:B------:R0:W1:Y:S02]  /*41d0*/  SHFL.DOWN P1, R42, R44, R45, R46 ;  /* 0x0800002d2c2a7389 */ /* 0x000064000002002e */
[----:B01----:R-:W-:Y:S01]  /*41e0*/  ENDCOLLECTIVE ;  /* 0x000000000000791b */ /* 0x003fe20003800000 */
.L_x_3597:
[----:B------:R-:W-:Y:S01]  /*41f0*/  FADD R39, R36, R39 ;  /* 0x0000002724277221 */ /* 0x000fe20000000000 */
[----:B------:R-:W-:-:S04]  /*4200*/  HFMA2.MMA R45, -RZ, RZ, 0, 2.384185791015625e-07 ;  /* 0x00000004ff2d7435 */ /* 0x000fc800000001ff */
[----:B------:R-:W-:Y:S02]  /*4210*/  MOV R44, R39 ;  /* 0x00000027002c7202 */ /* 0x000fe40000000f00 */
[----:B------:R-:W-:-:S07]  /*4220*/  MOV R38, R42 ;  /* 0x0000002a00267202 */ /* 0x000fce0000000f00 */
[----:B------:R-:W-:Y:S05]  /*4230*/  WARPSYNC.COLLECTIVE R43, `(.L_x_3598) ;  /* 0x000000002b087348 */ /* 0x000fea0003c00000 */
[----:B------:R0:W1:Y:S02]  /*4240*/  SHFL.DOWN P1, R42, R44, R45, R46 ;  /* 0x0800002d2c2a7389 */ /* 0x000064000002002e */
[----:B01----:R-:W-:Y:S01]  /*4250*/  ENDCOLLECTIVE ;  /* 0x000000000000791b */ /* 0x003fe20003800000 */
.L_x_3598:
[----:B------:R-:W-:-:S05]  /*4260*/  FADD R38, R37, R38 ;  /* 0x0000002625267221 */ /* 0x000fca0000000000 */
[----:B------:R-:W-:Y:S02]  /*4270*/  MOV R44, R38 ;  /* 0x00000026002c7202 */ /* 0x000fe40000000f00 */
[----:B------:R-:W-:-:S07]  /*4280*/  MOV R40, R42 ;  /* 0x0000002a00287202 */ /* 0x000fce0000000f00 */
[----:B------:R-:W-:Y:S05]  /*4290*/  WARPSYNC.COLLECTIVE R43, `(.L_x_3599) ;  /* 0x000000002b087348 */ /* 0x000fea0003c00000 */
[----:B------:R0:W1:Y:S02]  /*42a0*/  SHFL.DOWN P1, R42, R44, R45, R46 ;  /* 0x0800002d2c2a7389 */ /* 0x000064000002002e */
[----:B01----:R-:W-:Y:S01]  /*42b0*/  ENDCOLLECTIVE ;  /* 0x000000000000791b */ /* 0x003fe20003800000 */
.L_x_3599:
[----:B------:R-:W-:Y:S01]  /*42c0*/  FADD R40, R39, R40 ;  /* 0x0000002827287221 */ /* 0x000fe20000000000 */
[----:B------:R-:W-:-:S04]  /*42d0*/  HFMA2.MMA R45, -RZ, RZ, 0, 1.1920928955078125e-07 ;  /* 0x00000002ff2d7435 */ /* 0x000fc800000001ff */
[----:B------:R-:W-:Y:S02]  /*42e0*/  MOV R44, R40 ;  /* 0x00000028002c7202 */ /* 0x000fe40000000f00 */
[----:B------:R-:W-:-:S07]  /*42f0*/  MOV R41, R42 ;  /* 0x0000002a00297202 */ /* 0x000fce0000000f00 */
[----:B------:R-:W-:Y:S05]  /*4300*/  WARPSYNC.COLLECTIVE R43, `(.L_x_3600) ;  /* 0x000000002b087348 */ /* 0x000fea0003c00000 */
[----:B------:R0:W1:Y:S02]  /*4310*/  SHFL.DOWN P1, R42, R44, R45, R46 ;  /* 0x0800002d2c2a7389 */ /* 0x000064000002002e */
[----:B01----:R-:W-:Y:S01]  /*4320*/  ENDCOLLECTIVE ;  /* 0x000000000000791b */ /* 0x003fe20003800000 */
.L_x_3600:
[----:B------:R-:W-:-:S05]  /*4330*/  FADD R41, R38, R41 ;  /* 0x0000002926297221 */ /* 0x000fca0000000000 */
[----:B------:R-:W-:Y:S02]  /*4340*/  MOV R44, R41 ;  /* 0x00000029002c7202 */ /* 0x000fe40000000f00 */
[----:B------:R-:W-:-:S07]  /*4350*/  MOV R33, R42 ;  /* 0x0000002a00217202 */ /* 0x000fce0000000f00 */
[----:B------:R-:W-:Y:S05]  /*4360*/  WARPSYNC.COLLECTIVE R43, `(.L_x_3601) ;  /* 0x000000002b087348 */ /* 0x000fea0003c00000 */
[----:B------:R0:W1:Y:S02]  /*4370*/  SHFL.DOWN P1, R42, R44, R45, R46 ;  /* 0x0800002d2c2a7389 */ /* 0x000064000002002e */
[----:B01----:R-:W-:Y:S01]  /*4380*/  ENDCOLLECTIVE ;  /* 0x000000000000791b */ /* 0x003fe20003800000 */
.L_x_3601:
[----:B------:R-:W-:Y:S01]  /*4390*/  FADD R32, R40, R33 ;  /* 0x0000002128207221 */ /* 0x000fe20000000000 */
[----:B------:R-:W-:-:S04]  /*43a0*/  HFMA2.MMA R45, -RZ, RZ, 0, 5.9604644775390625e-08 ;  /* 0x00000001ff2d7435 */ /* 0x000fc800000001ff */
[----:B------:R-:W-:Y:S01]  /*43b0*/  MOV R44, R32 ;  /* 0x00000020002c7202 */ /* 0x000fe20000000f00 */
[----:B------:R-:W-:-:S07]  /*43c0*/  FADD R33, R41, R42 ;  /* 0x0000002a29217221 */ /* 0x000fce0000000000 */
[----:B------:R-:W-:Y:S05]  /*43d0*/  WARPSYNC.COLLECTIVE R43, `(.L_x_3602) ;  /* 0x000000002b087348 */ /* 0x000fea0003c00000 */
[----:B------:R0:W1:Y:S02]  /*43e0*/  SHFL.DOWN P1, R42, R44, R45, R46 ;  /* 0x0800002d2c2a7389 */ /* 0x000064000002002e */
[----:B01----:R-:W-:Y:S01]  /*43f0*/  ENDCOLLECTIVE ;  /* 0x000000000000791b */ /* 0x003fe20003800000 */
.L_x_3602:
[----:B------:R-:W-:Y:S02]  /*4400*/  MOV R44, R33 ;  /* 0x00000021002c7202 */ /* 0x000fe40000000f00 */
[----:B------:R-:W-:-:S07]  /*4410*/  MOV R37, R42 ;  /* 0x0000002a00257202 */ /* 0x000fce0000000f00 */
[----:B------:R-:W-:Y:S05]  /*4420*/  WARPSYNC.COLLECTIVE R43, `(.L_x_3603) ;  /* 0x000000002b087348 */ /* 0x000fea0003c00000 */
[----:B------:R0:W1:Y:S02]  /*4430*/  SHFL.DOWN P1, R42, R44, R45, R46 ;  /* 0x0800002d2c2a7389 */ /* 0x000064000002002e */
[----:B01----:R-:W-:Y:S01]  /*4440*/  ENDCOLLECTIVE ;  /* 0x000000000000791b */ /* 0x003fe20003800000 */
.L_x_3603:
[----:B------:R-:W-:Y:S01]  /*4450*/  MOV R36, R42 ;  /* 0x0000002a00247202 */ /* 0x000fe20000000f00 */
[----:B------:R-:W-:Y:S06]  /*4460*/  BRA `(.L_x_3604) ;  /* 0xffffffe4008c7947 */ /* 0x000fec000383ffff */
.L_x_3605:
        /* <DEDUP_REMOVED lines=9> */
.L_x_7942:


//--------------------- .text._ZN18transformer_engine13normalization28ln_bwd_finalize_tuned_kernelINS0_22Kernel_traits_finalizeILj25600E13__nv_bfloat16fS3_fjLj1024ELj4ENS0_18Kernel_traits_baseILj25600ES3_fS3_fjLj1024EEEEEEEvNS0_20BackwardKernelParamsE --------------------------
	.section	.text._ZN18transformer_engine13normalization28ln_bwd_finalize_tuned_kernelINS0_22Kernel_traits_finalizeILj25600E13__nv_bfloat16fS3_fjLj1024ELj4ENS0_18Kernel_traits_baseILj25600ES3_fS3_fjLj1024EEEEEEEvNS0_20BackwardKernelParamsE,"ax",@progbits
	.align	128
        .global         _ZN18transformer_engine13normalization28ln_bwd_finalize_tuned_kernelINS0_22Kernel_traits_finalizeILj25600E13__nv_bfloat16fS3_fjLj1024ELj4ENS0_18Kernel_traits_baseILj25600ES3_fS3_fjLj1024EEEEEEEvNS0_20BackwardKernelParamsE
        .type           _ZN18transformer_engine13normalization28ln_bwd_finalize_tuned_kernelINS0_22Kernel_traits_finalizeILj25600E13__nv_bfloat16fS3_fjLj1024ELj4ENS0_18Kernel_traits_baseILj25600ES3_fS3_fjLj1024EEEEEEEvNS0_20BackwardKernelParamsE,@function
        .size           _ZN18transformer_engine13normalization28ln_bwd_finalize_tuned_kernelINS0_22Kernel_traits_finalizeILj25600E13__nv_bfloat16fS3_fjLj1024ELj4ENS0_18Kernel_traits_baseILj25600ES3_fS3_fjLj1024EEEEEEEvNS0_20BackwardKernelParamsE,(.L_x_7943 - _ZN18transformer_engine13normalization28ln_bwd_finalize_tuned_kernelINS0_22Kernel_traits_finalizeILj25600E13__nv_bfloat16fS3_fjLj1024ELj4ENS0_18Kernel_traits_baseILj25600ES3_fS3_fjLj1024EEEEEEEvNS0_20BackwardKernelParamsE)
        .other          _ZN18transformer_engine13normalization28ln_bwd_finalize_tuned_kernelINS0_22Kernel_traits_finalizeILj25600E13__nv_bfloat16fS3_fjLj1024ELj4ENS0_18Kernel_traits_baseILj25600ES3_fS3_fjLj1024EEEEEEEvNS0_20BackwardKernelParamsE,@"STO_CUDA_ENTRY STV_DEFAULT"
_ZN18transformer_engine13normalization28ln_bwd_finalize_tuned_kernelINS0_22Kernel_traits_finalizeILj25600E13__nv_bfloat16fS3_fjLj1024ELj4ENS0_18Kernel_traits_baseILj25600ES3_fS3_fjLj1024EEEEEEEvNS0_20BackwardKernelParamsE:
.text._ZN18transformer_engine13normalization28ln_bwd_finalize_tuned_kernelINS0_22Kernel_traits_finalizeILj25600E13__nv_bfloat16fS3_fjLj1024ELj4ENS0_18Kernel_traits_baseILj25600ES3_fS3_fjLj1024EEEEEEEvNS0_20BackwardKernelParamsE:
        /* <DEDUP_REMOVED lines=20> */
.L_x_3617:
        /* <DEDUP_REMOVED lines=28> */
.L_x_3610:
        /* <DEDUP_REMOVED lines=33> */
.L_x_3609:
[----:B------:R-:W-:Y:S05]  /*0510*/  BSYNC B1 ;  /* 0x0000000000017941 */ /* 0x000fea0003800000 */
.L_x_3608:
        /* <DEDUP_REMOVED lines=23> */
.L_x_3612:
[----:B------:R-:W-:Y:S05]  /*0690*/  BSYNC B1 ;  /* 0x0000000000017941 */ /* 0x000fea0003800000 */
.L_x_3611:
        /* <DEDUP_REMOVED lines=11> */
.L_x_3607:
[----:B------:R-:W-:Y:S05]  /*0750*/  BSYNC B0 ;  /* 0x0000000000007941 */ /* 0x000fea0003800000 */
.L_x_3606:
        /* <DEDUP_REMOVED lines=33> */
.L_x_3628:
[----:B------:R-:W-:Y:S01]  /*0970*/  @!P0 SHF.R.U32.HI R11, RZ, 0x3, R0 ;  /* 0x00000003ff0b8819 */ /* 0x000fe20000011600 */
[----:B--2---:R-:W-:Y:S01]  /*0980*/  FADD R13, R8, R13 ;  /* 0x0000000d080d7221 */ /* 0x004fe20000000000 */
[----:B-1----:R-:W-:Y:S02]  /*0990*/  FADD R9, R10, R9 ;  /* 0x000000090a097221 */ /* 0x002fe40000000000 */
[----:B0-----:R-:W-:-:S05]  /*09a0*/  @!P0 LOP3.LUT R8, R11, 0x1ffffffc, RZ, 0xc0, !PT ;  /* 0x1ffffffc0b088812 */ /* 0x001fca00078ec0ff */
[----:B------:R1:W-:Y:S04]  /*09b0*/  @!P0 STS [R8+UR4+0x2000], R13 ;  /* 0x0020000d08008988 */ /* 0x0003e80008000804 */
[----:B------:R1:W-:Y:S02]  /*09c0*/  @!P0 STS [R8+UR4+0x2080], R9 ;  /* 0x0020800908008988 */ /* 0x0003e40008000804 */
.L_x_3613:
        /* <DEDUP_REMOVED lines=18> */
.L_x_3616:
[----:B------:R-:W-:Y:S05]  /*0af0*/  BSYNC B0 ;  /* 0x0000000000007941 */ /* 0x000fea0003800000 */
.L_x_3615:
[C---:B------:R-:W-:Y:S02]  /*0b00*/  ISETP.GT.U32.AND P0, PT, R5.reuse, -0x6401, PT ;  /* 0xffff9bff0500780c */ /* 0x040fe40003f04070 */
[----:B------:R-:W-:Y:S02]  /*0b10*/  IADD3 R5, R5, 0x6400, RZ ;  /* 0x0000640005057810 */ /* 0x000fe40007ffe0ff */
[----:B------:R-:W-:-:S09]  /*0b20*/  IADD3 R6, R6, 0x3200, RZ ;  /* 0x0000320006067810 */ /* 0x000fd20007ffe0ff */
[----:B------:R-:W-:Y:S05]  /*0b30*/  @P0 BRA `(.L_x_3617) ;  /* 0xfffffff400800947 */ /* 0x000fea000383ffff */
[----:B------:R-:W-:Y:S05]  /*0b40*/  EXIT ;  /* 0x000000000000794d */ /* 0x000fea0003800000 */
.L_x_3614:
[----:B------:R-:W-:Y:S01]  /*0b50*/  HFMA2.MMA R18, -RZ, RZ, 0, 5.9604644775390625e-08 ;  /* 0x00000001ff127435 */ /* 0x000fe200000001ff */
[----:B0-----:R-:W-:Y:S01]  /*0b60*/  IMAD.MOV.U32 R19, RZ, RZ, R10 ;  /* 0x000000ffff137224 */ /* 0x001fe200078e000a */
[----:B------:R-:W-:Y:S02]  /*0b70*/  MOV R21, 0x1f ;  /* 0x0000001f00157802 */ /* 0x000fe40000000f00 */
[----:B------:R-:W-:-:S07]  /*0b80*/  MOV R16, 0xffffffff ;  /* 0xffffffff00107802 */ /* 0x000fce0000000f00 */
[----:B-12---:R-:W-:Y:S05]  /*0b90*/  WARPSYNC.COLLECTIVE R16, `(.L_x_3618) ;  /* 0x0000000010087348 */ /* 0x006fea0003c00000 */
[----:B------:R0:W3:Y:S02]  /*0ba0*/  SHFL.BFLY P1, R17, R19, R18, R21 ;  /* 0x0c00001213117389 */ /* 0x0000e40000020015 */
[----:B0123--:R-:W-:Y:S01]  /*0bb0*/  ENDCOLLECTIVE ;  /* 0x000000000000791b */ /* 0x00ffe20003800000 */
.L_x_3618:
[----:B------:R-:W-:Y:S01]  /*0bc0*/  HFMA2.MMA R18, -RZ, RZ, 0, 1.1920928955078125e-07 ;  /* 0x00000002ff127435 */ /* 0x000fe200000001ff */
[----:B------:R-:W-:-:S04]  /*0bd0*/  IMAD.MOV.U32 R9, RZ, RZ, R17 ;  /* 0x000000ffff097224 */ /* 0x000fc800078e0011 */
[----:B------:R-:W-:-:S05]  /*0be0*/  FADD R9, R10, R9 ;  /* 0x000000090a097221 */ /* 0x000fca0000000000 */
[----:B------:R-:W-:-:S07]  /*0bf0*/  MOV R19, R9 ;  /* 0x0000000900137202 */ /* 0x000fce0000000f00 */
[----:B------:R-:W-:Y:S05]  /*0c00*/  WARPSYNC.COLLECTIVE R16, `(.L_x_3619) ;  /* 0x0000000010087348 */ /* 0x000fea0003c00000 */
[----:B------:R0:W1:Y:S02]  /*0c10*/  SHFL.BFLY P1, R17, R19, R18, R21 ;  /* 0x0c00001213117389 */ /* 0x0000640000020015 */
[----:B01----:R-:W-:Y:S01]  /*0c20*/  ENDCOLLECTIVE ;  /* 0x000000000000791b */ /* 0x003fe20003800000 */
.L_x_3619:
[----:B------:R-:W-:Y:S01]  /*0c30*/  HFMA2.MMA R18, -RZ, RZ, 0, 2.384185791015625e-07 ;  /* 0x00000004ff127435 */ /* 0x000fe200000001ff */
[----:B------:R-:W-:-:S05]  /*0c40*/  MOV R12, R17 ;  /* 0x00000011000c7202 */ /* 0x000fca0000000f00 */
[----:B------:R-:W-:-:S04]  /*0c50*/  FADD R12, R9, R12 ;  /* 0x0000000c090c7221 */ /* 0x000fc80000000000 */
[----:B------:R-:W-:-:S07]  /*0c60*/  IMAD.MOV.U32 R19, RZ, RZ, R12 ;  /* 0x000000ffff137224 */ /* 0x000fce00078e000c */
[----:B------:R-:W-:Y:S05]  /*0c70*/  WARPSYNC.COLLECTIVE R16, `(.L_x_3620) ;  /* 0x0000000010087348 */ /* 0x000fea0003c00000 */
[----:B------:R0:W1:Y:S02]  /*0c80*/  SHFL.BFLY P1, R17, R19, R18, R21 ;  /* 0x0c00001213117389 */ /* 0x0000640000020015 */
[----:B01----:R-:W-:Y:S01]  /*0c90*/  ENDCOLLECTIVE ;  /* 0x000000000000791b */ /* 0x003fe20003800000 */
.L_x_3620:
[----:B------:R-:W-:Y:S01]  /*0ca0*/  IMAD.MOV.U32 R18, RZ, RZ, 0x8 ;  /* 0x00000008ff127424 */ /* 0x000fe200078e00ff */
[----:B------:R-:W-:-:S05]  /*0cb0*/  MOV R11, R17 ;  /* 0x00000011000b7202 */ /* 0x000fca0000000f00 */
[----:B------:R-:W-:-:S05]  /*0cc0*/  FADD R11, R12, R11 ;  /* 0x0000000b0c0b7221 */ /* 0x000fca0000000000 */
[----:B------:R-:W-:-:S07]  /*0cd0*/  MOV R19, R11 ;  /* 0x0000000b00137202 */ /* 0x000fce0000000f00 */
[----:B------:R-:W-:Y:S05]  /*0ce0*/  WARPSYNC.COLLECTIVE R16, `(.L_x_3621) ;  /* 0x0000000010087348 */ /* 0x000fea0003c00000 */
[----:B------:R0:W1:Y:S02]  /*0cf0*/  SHFL.BFLY P1, R17, R19, R18, R21 ;  /* 0x0c00001213117389 */ /* 0x0000640000020015 */
[----:B01----:R-:W-:Y:S01]  /*0d00*/  ENDCOLLECTIVE ;  /* 0x000000000000791b */ /* 0x003fe20003800000 */
.L_x_3621:
[----:B------:R-:W-:Y:S01]  /*0d10*/  HFMA2.MMA R18, -RZ, RZ, 0, 9.5367431640625e-07 ;  /* 0x00000010ff127435 */ /* 0x000fe200000001ff */
[----:B------:R-:W-:-:S05]  /*0d20*/  MOV R10, R17 ;  /* 0x00000011000a7202 */ /* 0x000fca0000000f00 */
[----:B------:R-:W-:-:S05]  /*0d30*/  FADD R10, R11, R10 ;  /* 0x0000000a0b0a7221 */ /* 0x000fca0000000000 */
[----:B------:R-:W-:-:S07]  /*0d40*/  MOV R19, R10 ;  /* 0x0000000a00137202 */ /* 0x000fce0000000f00 */
[----:B------:R-:W-:Y:S05]  /*0d50*/  WARPSYNC.COLLECTIVE R16, `(.L_x_3622) ;  /* 0x0000000010087348 */ /* 0x000fea0003c00000 */
[----:B------:R0:W1:Y:S02]  /*0d60*/  SHFL.BFLY P1, R17, R19, R18, R21 ;  /* 0x0c00001213117389 */ /* 0x0000640000020015 */
[----:B01----:R-:W-:Y:S01]  /*0d70*/  ENDCOLLECTIVE ;  /* 0x000000000000791b */ /* 0x003fe20003800000 */
.L_x_3622:
[----:B------:R-:W-:Y:S01]  /*0d80*/  HFMA2.MMA R18, -RZ, RZ, 0, 5.9604644775390625e-08 ;  /* 0x00000001ff127435 */ /* 0x000fe200000001ff */
[----:B------:R-:W-:Y:S01]  /*0d90*/  MOV R19, R8 ;  /* 0x0000000800137202 */ /* 0x000fe20000000f00 */
[----:B------:R-:W-:-:S09]  /*0da0*/  IMAD.MOV.U32 R9, RZ, RZ, R17 ;  /* 0x000000ffff097224 */ /* 0x000fd200078e0011 */
[----:B------:R-:W-:Y:S05]  /*0db0*/  WARPSYNC.COLLECTIVE R16, `(.L_x_3623) ;  /* 0x0000000010087348 */ /* 0x000fea0003c00000 */
[----:B------:R0:W1:Y:S02]  /*0dc0*/  SHFL.BFLY P1, R17, R19, R18, R21 ;  /* 0x0c00001213117389 */ /* 0x0000640000020015 */
[----:B01----:R-:W-:Y:S01]  /*0dd0*/  ENDCOLLECTIVE ;  /* 0x000000000000791b */ /* 0x003fe20003800000 */
.L_x_3623:
[----:B------:R-:W-:Y:S01]  /*0de0*/  HFMA2.MMA R18, -RZ, RZ, 0, 1.1920928955078125e-07 ;  /* 0x00000002ff127435 */ /* 0x000fe200000001ff */
[----:B------:R-:W-:-:S05]  /*0df0*/  MOV R11, R17 ;  /* 0x00000011000b7202 */ /* 0x000fca0000000f00 */
[----:B------:R-:W-:-:S04]  /*0e00*/  FADD R13, R8, R11 ;  /* 0x0000000b080d7221 */ /* 0x000fc80000000000 */
[----:B------:R-:W-:-:S07]  /*0e10*/  IMAD.MOV.U32 R19, RZ, RZ, R13 ;  /* 0x000000ffff137224 */ /* 0x000fce00078e000d */
[----:B------:R-:W-:Y:S05]  /*0e20*/  WARPSYNC.COLLECTIVE R16, `(.L_x_3624) ;  /* 0x0000000010087348 */ /* 0x000fea0003c00000 */
[----:B------:R0:W1:Y:S02]  /*0e30*/  SHFL.BFLY P1, R17, R19, R18, R21 ;  /* 0x0c00001213117389 */ /* 0x0000640000020015 */
[----:B01----:R-:W-:Y:S01]  /*0e40*/  ENDCOLLECTIVE ;  /* 0x000000000000791b */ /* 0x003fe20003800000 */
.L_x_3624:
[----:B------:R-:W-:Y:S01]  /*0e50*/  IMAD.MOV.U32 R18, RZ, RZ, 0x4 ;  /* 0x00000004ff127424 */ /* 0x000fe200078e00ff */
[----:B------:R-:W-:-:S05]  /*0e60*/  MOV R14, R17 ;  /* 0x00000011000e7202 */ /* 0x000fca0000000f00 */
[----:B------:R-:W-:-:S05]  /*0e70*/  FADD R14, R13, R14 ;  /* 0x0000000e0d0e7221 */ /* 0x000fca0000000000 */
[----:B------:R-:W-:-:S07]  /*0e80*/  MOV R19, R14 ;  /* 0x0000000e00137202 */ /* 0x000fce0000000f00 */
[----:B------:R-:W-:Y:S05]  /*0e90*/  WARPSYNC.COLLECTIVE R16, `(.L_x_3625) ;  /* 0x0000000010087348 */ /* 0x000fea0003c00000 */
[----:B------:R0:W1:Y:S02]  /*0ea0*/  SHFL.BFLY P1, R17, R19, R18, R21 ;  /* 0x0c00001213117389 */ /* 0x0000640000020015 */
[----:B01----:R-:W-:Y:S01]  /*0eb0*/  ENDCOLLECTIVE ;  /* 0x000000000000791b */ /* 0x003fe20003800000 */
.L_x_3625:
[----:B------:R-:W-:Y:S01]  /*0ec0*/  HFMA2.MMA R18, -RZ, RZ, 0, 4.76837158203125e-07 ;  /* 0x00000008ff127435 */ /* 0x000fe200000001ff */
[----:B------:R-:W-:-:S05]  /*0ed0*/  MOV R15, R17 ;  /* 0x00000011000f7202 */ /* 0x000fca0000000f00 */
[----:B------:R-:W-:-:S05]  /*0ee0*/  FADD R15, R14, R15 ;  /* 0x0000000f0e0f7221 */ /* 0x000fca0000000000 */
[----:B------:R-:W-:-:S07]  /*0ef0*/  MOV R19, R15 ;  /* 0x0000000f00137202 */ /* 0x000fce0000000f00 */
[----:B------:R-:W-:Y:S05]  /*0f00*/  WARPSYNC.COLLECTIVE R16, `(.L_x_3626) ;  /* 0x0000000010087348 */ /* 0x000fea0003c00000 */
[----:B------:R0:W1:Y:S02]  /*0f10*/  SHFL.BFLY P1, R17, R19, R18, R21 ;  /* 0x0c00001213117389 */ /* 0x0000640000020015 */
[----:B01----:R-:W-:Y:S01]  /*0f20*/  ENDCOLLECTIVE ;  /* 0x000000000000791b */ /* 0x003fe20003800000 */
.L_x_3626:
[----:B------:R-:W-:Y:S01]  /*0f30*/  HFMA2.MMA R18, -RZ, RZ, 0, 9.5367431640625e-07 ;  /* 0x00000010ff127435 */ /* 0x000fe200000001ff */
[----:B------:R-:W-:-:S04]  /*0f40*/  IMAD.MOV.U32 R8, RZ, RZ, R17 ;  /* 0x000000ffff087224 */ /* 0x000fc800078e0011 */
[----:B------:R-:W-:-:S05]  /*0f50*/  FADD R8, R15, R8 ;  /* 0x000000080f087221 */ /* 0x000fca0000000000 */
[----:B------:R-:W-:-:S07]  /*0f60*/  MOV R19, R8 ;  /* 0x0000000800137202 */ /* 0x000fce0000000f00 */
[----:B------:R-:W-:Y:S05]  /*0f70*/  WARPSYNC.COLLECTIVE R16, `(.L_x_3627) ;  /* 0x0000000010087348 */ /* 0x000fea0003c00000 */
[----:B------:R0:W1:Y:S02]  /*0f80*/  SHFL.BFLY P1, R17, R19, R18, R21 ;  /* 0x0c00001213117389 */ /* 0x0000640000020015 */
[----:B01----:R-:W-:Y:S01]  /*0f90*/  ENDCOLLECTIVE ;  /* 0x000000000000791b */ /* 0x003fe20003800000 */
.L_x_3627:
[----:B------:R-:W-:Y:S01]  /*0fa0*/  MOV R13, R17 ;  /* 0x00000011000d7202 */ /* 0x000fe20000000f00 */
[----:B------:R-:W-:Y:S06]  /*0fb0*/  BRA `(.L_x_3628) ;  /* 0xfffffff8006c7947 */ /* 0x000fec000383ffff */
.L_x_3629:
        /* <DEDUP_REMOVED lines=12> */
.L_x_7943:


//--------------------- .text._ZN18transformer_engine13normalization19ln_bwd_tuned_kernelINS0_13Kernel_traitsI13__nv_bfloat16fS3_fjLj25600ELj5ELj1ELj4ELj16ENS0_18Kernel_traits_baseILj25600ES3_fS3_fjLj128EEEEEEEvNS0_20BackwardKernelParamsE --------------------------
	.section	.text._ZN18transformer_engine13normalization19ln_bwd_tuned_kernelINS0_13Kernel_traitsI13__nv_bfloat16fS3_fjLj25600ELj5ELj1ELj4ELj16ENS0_18Kernel_traits_baseILj25600ES3_fS3_fjLj128EEEEEEEvNS0_20BackwardKernelParamsE,"ax",@progbits
	.align	128
        .global         _ZN18transformer_engine13normalization19ln_bwd_tuned_kernelINS0_13Kernel_traitsI13__nv_bfloat16fS3_fjLj25600ELj5ELj1ELj4ELj16ENS0_18Kernel_traits_baseILj25600ES3_fS3_fjLj128EEEEEEEvNS0_20BackwardKernelParamsE
        .type           _ZN18transformer_engine13normalization19ln_bwd_tuned_kernelINS0_13Kernel_traitsI13__nv_bfloat16fS3_fjLj25600ELj5ELj1ELj4ELj16ENS0_18Kernel_traits_baseILj25600ES3_fS3_fjLj128EEEEEEEvNS0_20BackwardKernelParamsE,@function
        .size           _ZN18transformer_engine13normalization19ln_bwd_tuned_kernelINS0_13Kernel_traitsI13__nv_bfloat16fS3_fjLj25600ELj5ELj1ELj4ELj16ENS0_18Kernel_traits_baseILj25600ES3_fS3_fjLj128EEEEEEEvNS0_20BackwardKernelParamsE,(.L_x_7944 - _ZN18transformer_engine13normalization19ln_bwd_tuned_kernelINS0_13Kernel_traitsI13__nv_bfloat16fS3_fjLj25600ELj5ELj1ELj4ELj16ENS0_18Kernel_traits_baseILj25600ES3_fS3_fjLj128EEEEEEEvNS0_20BackwardKernelParamsE)
        .other          _ZN18transformer_engine13normalization19ln_bwd_tuned_kernelINS0_13Kernel_traitsI13__nv_bfloat16fS3_fjLj25600ELj5ELj1ELj4ELj16ENS0_18Kernel_traits_baseILj25600ES3_fS3_fjLj128EEEEEEEvNS0_20BackwardKernelParamsE,@"STO_CUDA_ENTRY STV_DEFAULT"
_ZN18transformer_engine13normalization19ln_bwd_tuned_kernelINS0_13Kernel_traitsI13__nv_bfloat16fS3_fjLj25600ELj5ELj1ELj4ELj16ENS0_18Kernel_traits_baseILj25600ES3_fS3_fjLj128EEEEEEEvNS0_20BackwardKernelParamsE:
.text._ZN18transformer_engine13normalization19ln_bwd_tuned_kernelINS0_13Kernel_traitsI13__nv_bfloat16fS3_fjLj25600ELj5ELj1ELj4ELj16ENS0_18Kernel_traits_baseILj25600ES3_fS3_fjLj128EEEEEEEvNS0_20BackwardKernelParamsE:
[----:B------:R-:W0:Y:S01]  /*0000*/  LDC R1, c[0x0][0x28] ;  /* 0x00000a00ff017b82 */ /* 0x000e220000000800 */
[----:B------:R-:W1:Y:S01]  /*0010*/  S2R R0, SR_CTAID.X ;  /* 0x0000000000007919 */ /* 0x000e620000002500 */
[----:B------:R-:W-:Y:S01]  /*0020*/  ULDC UR4, c[0x0][0x218] ;  /* 0x0000860000047ab9 */ /* 0x000fe20000000800 */
[----:B0-----:R-:W-:Y:S01]  /*0030*/  IADD3 R1, R1, -0x98, RZ ;  /* 0xffffff6801017810 */ /* 0x001fe20007ffe0ff */
[----:B------:R-:W-:Y:S01]  /*0040*/  ULDC.64 UR6, c[0x0][0x208] ;  /* 0x0000820000067ab9 */ /* 0x000fe20000000a00 */
        /* <DEDUP_REMOVED lines=27> */
[----:B------:R-:W-:Y:S01]  /*0200*/  CS2R R46, SRZ ;  /* 0x00000000002e7805 */ /* 0x000fe2000001ff00 */
[----:B-1----:R-:W-:Y:S01]  /*0210*/  IMAD.WIDE.U32 R2, R0, -0x33333333, RZ ;  /* 0xcccccccd00027825 */ /* 0x002fe200078e00ff */
[----:B------:R-:W-:-:S02]  /*0220*/  CS2R R44, SRZ ;  /* 0x00000000002c7805 */ /* 0x000fc4000001ff00 */
[----:B------:R-:W-:Y:S02]  /*0230*/  CS2R R50, SRZ ;  /* 0x0000000000327805 */ /* 0x000fe4000001ff00 */
[----:B------:R-:W-:Y:S02]  /*0240*/  CS2R R48, SRZ ;  /* 0x0000000000307805 */ /* 0x000fe4000001ff00 */
[----:B------:R-:W-:Y:S02]  /*0250*/  CS2R R54, SRZ ;  /* 0x0000000000367805 */ /* 0x000fe4000001ff00 */
[----:B------:R-:W-:Y:S02]  /*0260*/  SHF.R.U32.HI R5, RZ, 0x2, R3 ;  /* 0x00000002ff057819 */ /* 0x000fe40000011603 */
[----:B------:R-:W-:Y:S02]  /*0270*/  CS2R R52, SRZ ;  /* 0x0000000000347805 */ /* 0x000fe4000001ff00 */
[----:B------:R-:W-:-:S02]  /*0280*/  CS2R R98, SRZ ;  /* 0x0000000000627805 */ /* 0x000fc4000001ff00 */
[----:B------:R-:W-:Y:S02]  /*0290*/  CS2R R96, SRZ ;  /* 0x0000000000607805 */ /* 0x000fe4000001ff00 */
[C---:B0-----:R-:W-:Y:S01]  /*02a0*/  LEA.HI R130, R72.reuse, R5, RZ, 0x19 ;  /* 0x0000000548827211 */ /* 0x041fe200078fc8ff */
[----:B------:R-:W-:Y:S01]  /*02b0*/  IMAD R4, R5, -0x5, R0 ;  /* 0xfffffffb05047824 */ /* 0x000fe200078e0200 */
[----:B------:R-:W-:Y:S01]  /*02c0*/  LOP3.LUT R0, R72, 0x1f, RZ, 0xc0, !PT ;  /* 0x0000001f48007812 */ /* 0x000fe200078ec0ff */
[----:B------:R-:W-:Y:S01]  /*02d0*/  STL [R1+0x88], R5 ;  /* 0x0000880501007387 */ /* 0x000fe20000100800 */
[----:B------:R-:W-:Y:S02]  /*02e0*/  ISETP.GE.AND P0, PT, R130, UR4, PT ;  /* 0x0000000482007c0c */ /* 0x000fe4000bf06270 */
[----:B------:R-:W-:Y:S02]  /*02f0*/  CS2R R102, SRZ ;  /* 0x0000000000667805 */ /* 0x000fe4000001ff00 */
[----:B------:R-:W-:Y:S01]  /*0300*/  SHF.L.U32 R2, R4, 0x7, RZ ;  /* 0x0000000704027819 */ /* 0x000fe200000006ff */
[----:B------:R0:W-:Y:S01]  /*0310*/  STL [R1+0x8c], R4 ;  /* 0x00008c0401007387 */ /* 0x0001e20000100800 */
[----:B------:R-:W-:-:S02]  /*0320*/  CS2R R100, SRZ ;  /* 0x0000000000647805 */ /* 0x000fc4000001ff00 */
[----:B------:R-:W-:Y:S02]  /*0330*/  CS2R R106, SRZ ;  /* 0x00000000006a7805 */ /* 0x000fe4000001ff00 */
[----:B------:R-:W-:Y:S02]  /*0340*/  LOP3.LUT R2, R2, 0xffffff80, R0, 0xe2, !PT ;  /* 0xffffff8002027812 */ /* 0x000fe400078ee200 */
[----:B------:R-:W-:Y:S02]  /*0350*/  CS2R R104, SRZ ;  /* 0x0000000000687805 */ /* 0x000fe4000001ff00 */
[----:B------:R-:W-:Y:S02]  /*0360*/  CS2R R6, SRZ ;  /* 0x0000000000067805 */ /* 0x000fe4000001ff00 */
[----:B------:R-:W-:Y:S02]  /*0370*/  LOP3.LUT R2, R2, 0x60, R72, 0xf8, !PT ;  /* 0x0000006002027812 */ /* 0x000fe400078ef848 */
[----:B0-----:R-:W-:Y:S01]  /*0380*/  CS2R R4, SRZ ;  /* 0x0000000000047805 */ /* 0x001fe2000001ff00 */
[----:B------:R-:W-:Y:S06]  /*0390*/  @P0 BRA `(.L_x_3630) ;  /* 0x0000005800480947 */ /* 0x000fec0003800000 */
[----:B------:R-:W0:Y:S02]  /*03a0*/  LDC.64 R8, c[0x0][0x238] ;  /* 0x00008e00ff087b82 */ /* 0x000e240000000a00 */
        /* <DEDUP_REMOVED lines=13> */
[----:B------:R-:W-:Y:S01]  /*0480*/  MOV R215, RZ ;  /* 0x000000ff00d77202 */ /* 0x000fe20000000f00 */
        /* <DEDUP_REMOVED lines=117> */
.L_x_3638:
[----:B0-----:R-:W0:Y:S01]  /*0be0*/  LDC.64 R150, c[0x0][0x228] ;  /* 0x00008a00ff967b82 */ /* 0x001e220000000a00 */
[----:B------:R-:W-:Y:S01]  /*0bf0*/  IMAD R135, R23, 0x1900, R2 ;  /* 0x0000190017877824 */ /* 0x000fe200078e0202 */
[----:B------:R-:W-:-:S06]  /*0c00*/  ULDC.U8 UR4, c[0x0][0x250] ;  /* 0x0000940000047ab9 */ /* 0x000fcc0000000000 */
[----:B------:R-:W1:Y:S08]  /*0c10*/  LDC.64 R56, c[0x0][0x230] ;  /* 0x00008c00ff387b82 */ /* 0x000e700000000a00 */
[----:B------:R-:W2:Y:S08]  /*0c20*/  LDC.64 R88, c[0x0][0x220] ;  /* 0x00008800ff587b82 */ /* 0x000eb00000000a00 */
[----:B------:R-:W3:Y:S01]  /*0c30*/  LDC.64 R144, c[0x0][0x258] ;  /* 0x00009600ff907b82 */ /* 0x000ee20000000a00 */
[----:B0-----:R-:W-:Y:S01]  /*0c40*/  IMAD.WIDE R150, R23, 0x4, R150 ;  /* 0x0000000417967825 */ /* 0x001fe200078e0296 */
[----:B------:R-:W-:-:S02]  /*0c50*/  IADD3 R143, R135, 0x280, RZ ;  /* 0x00000280878f7810 */ /* 0x000fc40007ffe0ff */
[C---:B------:R-:W-:Y:S02]  /*0c60*/  IADD3 R131, R135.reuse, 0x500, RZ ;  /* 0x0000050087837810 */ /* 0x040fe40007ffe0ff */
[----:B------:R-:W-:Y:S01]  /*0c70*/  IADD3 R139, R135, 0x780, RZ ;  /* 0x00000780878b7810 */ /* 0x000fe20007ffe0ff */
[----:B------:R-:W4:Y:S01]  /*0c80*/  LDG.E R150, desc[UR6][R150.64] ;  /* 0x0000000696967981 */ /* 0x000f22000c1e1900 */
[----:B-1----:R-:W-:Y:S01]  /*0c90*/  IMAD.WIDE R56, R23, 0x4, R56 ;  /* 0x0000000417387825 */ /* 0x002fe200078e0238 */
[C---:B------:R-:W-:Y:S02]  /*0ca0*/  IADD3 R133, R135.reuse, 0xa00, RZ ;  /* 0x00000a0087857810 */ /* 0x040fe40007ffe0ff */
[C---:B------:R-:W-:Y:S02]  /*0cb0*/  IADD3 R137, R135.reuse, 0xc80, RZ ;  /* 0x00000c8087897810 */ /* 0x040fe40007ffe0ff */
[C---:B------:R-:W-:Y:S01]  /*0cc0*/  IADD3 R141, R135.reuse, 0xf00, RZ ;  /* 0x00000f00878d7810 */ /* 0x040fe20007ffe0ff */
[----:B------:R0:W4:Y:S01]  /*0cd0*/  LDG.E R128, desc[UR6][R56.64] ;  /* 0x0000000638807981 */ /* 0x000122000c1e1900 */
[C---:B------:R-:W-:Y:S01]  /*0ce0*/  IADD3 R147, R135.reuse, 0x1180, RZ ;  /* 0x0000118087937810 */ /* 0x040fe20007ffe0ff */
[C---:B--2---:R-:W-:Y:S01]  /*0cf0*/  IMAD.WIDE.U32 R92, R135.reuse, 0x10, R88 ;  /* 0x00000010875c7825 */ /* 0x044fe200078e0058 */
[----:B------:R-:W-:-:S02]  /*0d00*/  IADD3 R149, R135, 0x1400, RZ ;  /* 0x0000140087957810 */ /* 0x000fc40007ffe0ff */
[----:B------:R-:W-:Y:S01]  /*0d10*/  IADD3 R59, R135, 0x1680, RZ ;  /* 0x00001680873b7810 */ /* 0x000fe20007ffe0ff */
[--C-:B------:R-:W-:Y:S02]  /*0d20*/  IMAD.WIDE.U32 R60, R131, 0x10, R88.reuse ;  /* 0x00000010833c7825 */ /* 0x100fe400078e0058 */
[----:B------:R-:W4:Y:S02]  /*0d30*/  LDG.E.128 R92, desc[UR6][R92.64] ;  /* 0x000000065c5c7981 */ /* 0x000f24000c1e1d00 */
[--C-:B0-----:R-:W-:Y:S02]  /*0d40*/  IMAD.WIDE.U32 R56, R143, 0x10, R88.reuse ;  /* 0x000000108f387825 */ /* 0x101fe400078e0058 */
[----:B------:R-:W5:Y:S02]  /*0d50*/  LDG.E.128 R60, desc[UR6][R60.64] ;  /* 0x000000063c3c7981 */ /* 0x000f64000c1e1d00 */
[----:B------:R-:W-:-:S04]  /*0d60*/  IMAD.WIDE.U32 R64, R139, 0x10, R88 ;  /* 0x000000108b407825 */ /* 0x000fc800078e0058 */
[--C-:B------:R-:W-:Y:S02]  /*0d70*/  IMAD.WIDE.U32 R68, R133, 0x10, R88.reuse ;  /* 0x0000001085447825 */ /* 0x100fe400078e0058 */
        /* <DEDUP_REMOVED lines=9> */
[--C-:B---3--:R-:W-:Y:S02]  /*0e10*/  IMAD.WIDE.U32 R134, R135, 0x8, R144.reuse ;  /* 0x0000000887867825 */ /* 0x108fe400078e0090 */
        /* <DEDUP_REMOVED lines=20> */
[----:B------:R-:W5:Y:S04]  /*0f60*/  LDG.E.128 R56, desc[UR6][R56.64] ;  /* 0x0000000638387981 */ /* 0x000f68000c1e1d00 */
[----:B------:R-:W5:Y:S04]  /*0f70*/  LDG.E.64 R144, desc[UR6][R144.64] ;  /* 0x0000000690907981 */ /* 0x000f68000c1e1b00 */
[----:B------:R-:W5:Y:S01]  /*0f80*/  LDG.E.128 R88, desc[UR6][R88.64] ;  /* 0x0000000658587981 */ /* 0x000f62000c1e1d00 */
[----:B------:R-:W-:Y:S01]  /*0f90*/  ISETP.NE.AND P0, PT, RZ, UR4, PT ;  /* 0x00000004ff007c0c */ /* 0x000fe2000bf05270 */
[----:B----4-:R-:W-:-:S04]  /*0fa0*/  FADD R151, R92, -R150 ;  /* 0x800000965c977221 */ /* 0x010fc80000000000 */
[----:B------:R-:W-:-:S08]  /*0fb0*/  FMUL R0, R151, R128 ;  /* 0x0000008097007220 */ /* 0x000fd00000400000 */
[----:B------:R-:W-:Y:S05]  /*0fc0*/  @!P0 BRA `(.L_x_3631) ;  /* 0x0000001400988947 */ /* 0x000fea0003800000 */
[--C-:B-----5:R-:W-:Y:S01]  /*0fd0*/  FADD R92, R56, -R150.reuse ;  /* 0x80000096385c7221 */ /* 0x120fe20000000000 */
[----:B------:R-:W-:Y:S01]  /*0fe0*/  MOV R56, R134 ;  /* 0x0000008600387202 */ /* 0x000fe20000000f00 */
[--C-:B------:R-:W-:Y:S01]  /*0ff0*/  FADD R206, R87, -R150.reuse ;  /* 0x8000009657ce7221 */ /* 0x100fe20000000000 */
[----:B------:R-:W-:Y:S01]  /*1000*/  SHF.R.U64 R134, R134, 0x10, R135 ;  /* 0x0000001086867819 */ /* 0x000fe20000001287 */
[----:B------:R-:W-:Y:S01]  /*1010*/  FADD R190, R3, 1 ;  /* 0x3f80000003be7421 */ /* 0x000fe20000000000 */
[----:B------:R-:W-:Y:S01]  /*1020*/  SHF.L.U32 R56, R56, 0x10, RZ ;  /* 0x0000001038387819 */ /* 0x000fe200000006ff */
[--C-:B------:R-:W-:Y:S01]  /*1030*/  FADD R171, R57, -R150.reuse ;  /* 0x8000009639ab7221 */ /* 0x100fe20000000000 */
[--C-:B------:R-:W-:Y:S01]  /*1040*/  FADD R172, R58, -R150.reuse ;  /* 0x800000963aac7221 */ /* 0x100fe20000000000 */
[--C-:B------:R-:W-:Y:S01]  /*1050*/  FADD R186, R59, -R150.reuse ;  /* 0x800000963bba7221 */ /* 0x100fe20000000000 */
[--C-:B------:R-:W-:Y:S01]  /*1060*/  FADD R187, R60, -R150.reuse ;  /* 0x800000963cbb7221 */ /* 0x100fe20000000000 */
[--C-:B------:R-:W-:Y:S01]  /*1070*/  FADD R202, R61, -R150.reuse ;  /* 0x800000963dca7221 */ /* 0x100fe20000000000 */
[----:B------:R-:W-:Y:S01]  /*1080*/  MOV R158, R132 ;  /* 0x00000084009e7202 */ /* 0x000fe20000000f00 */
[--C-:B------:R-:W-:Y:S01]  /*1090*/  FADD R93, R93, -R150.reuse ;  /* 0x800000965d5d7221 */ /* 0x100fe20000000000 */
[--C-:B------:R-:W-:Y:S01]  /*10a0*/  SHF.R.U64 R87, R132, 0x10, R133.reuse ;  /* 0x0000001084577819 */ /* 0x100fe20000001285 */
        /* <DEDUP_REMOVED lines=33> */
[----:B------:R-:W-:Y:S01]  /*12c0*/  MOV R59, R133 ;  /* 0x00000085003b7202 */ /* 0x000fe20000000f00 */
[----:B------:R-:W-:Y:S01]  /*12d0*/  FADD R200, R4, 1 ;  /* 0x3f80000004c87421 */ /* 0x000fe20000000000 */
[----:B------:R-:W-:Y:S01]  /*12e0*/  SHF.R.U32.HI R132, RZ, 0x10, R133 ;  /* 0x00000010ff847819 */ /* 0x000fe20000011685 */
[----:B------:R-:W-:Y:S01]  /*12f0*/  FMUL R93, R128, R93 ;  /* 0x0000005d805d7220 */ /* 0x000fe20000400000 */
[----:B------:R-:W-:Y:S01]  /*1300*/  MOV R60, R136 ;  /* 0x00000088003c7202 */ /* 0x000fe20000000f00 */
[----:B------:R-:W-:Y:S01]  /*1310*/  FADD R199, R109, 1 ;  /* 0x3f8000006dc77421 */ /* 0x000fe20000000000 */
[--C-:B------:R-:W-:Y:S01]  /*1320*/  SHF.R.U64 R58, R136, 0x10, R137.reuse ;  /* 0x00000010883a7819 */ /* 0x100fe20000001289 */
[C---:B------:R-:W-:Y:S01]  /*1330*/  FMUL R94, R128.reuse, R94 ;  /* 0x0000005e805e7220 */ /* 0x040fe20000400000 */
[----:B------:R-:W-:Y:S01]  /*1340*/  MOV R57, R137 ;  /* 0x0000008900397202 */ /* 0x000fe20000000f00 */
[----:B------:R-:W-:Y:S01]  /*1350*/  FADD R198, R5, 1 ;  /* 0x3f80000005c67421 */ /* 0x000fe20000000000 */
[----:B------:R-:W-:Y:S01]  /*1360*/  SHF.R.U32.HI R61, RZ, 0x10, R137 ;  /* 0x00000010ff3d7819 */ /* 0x000fe20000011689 */
[----:B------:R-:W-:Y:S01]  /*1370*/  FMUL R95, R128, R95 ;  /* 0x0000005f805f7220 */ /* 0x000fe20000400000 */
[----:B------:R-:W-:Y:S01]  /*1380*/  MOV R159, R144 ;  /* 0x00000090009f7202 */ /* 0x000fe20000000f00 */
[----:B------:R-:W-:Y:S01]  /*1390*/  FADD R197, R110, 1 ;  /* 0x3f8000006ec57421 */ /* 0x000fe20000000000 */
[----:B------:R-:W-:Y:S01]  /*13a0*/  SHF.R.U64 R160, R144, 0x10, R145 ;  /* 0x0000001090a07819 */ /* 0x000fe20000001291 */
[----:B------:R-:W-:Y:S01]  /*13b0*/  FMUL R144, R128, R92 ;  /* 0x0000005c80907220 */ /* 0x000fe20000400000 */
[----:B------:R-:W-:Y:S01]  /*13c0*/  MOV R150, R135 ;  /* 0x0000008700967202 */ /* 0x000fe20000000f00 */
[----:B------:R-:W-:Y:S01]  /*13d0*/  FMUL R92, R190, R56 ;  /* 0x00000038be5c7220 */ /* 0x000fe20000400000 */
[--C-:B------:R-:W-:Y:S01]  /*13e0*/  SHF.R.U64 R138, R138, 0x10, R139.reuse ;  /* 0x000000108a8a7819 */ /* 0x100fe2000000128b */
[----:B------:R-:W-:Y:S01]  /*13f0*/  FADD R196, R6, 1 ;  /* 0x3f80000006c47421 */ /* 0x000fe20000000000 */
[----:B------:R-:W-:Y:S01]  /*1400*/  MOV R156, R139 ;  /* 0x0000008b009c7202 */ /* 0x000fe20000000f00 */
[----:B------:R-:W-:Y:S01]  /*1410*/  FADD R163, R111, 1 ;  /* 0x3f8000006fa37421 */ /* 0x000fe20000000000 */
[----:B------:R-:W-:Y:S01]  /*1420*/  SHF.R.U32.HI R157, RZ, 0x10, R139 ;  /* 0x00000010ff9d7819 */ /* 0x000fe2000001168b */
[----:B------:R-:W-:Y:S01]  /*1430*/  FADD R164, R7, 1 ;  /* 0x3f80000007a47421 */ /* 0x000fe20000000000 */
[----:B------:R-:W-:Y:S01]  /*1440*/  MOV R62, R140 ;  /* 0x0000008c003e7202 */ /* 0x000fe20000000f00 */
[----:B------:R-:W-:Y:S01]  /*1450*/  FADD R165, R112, 1 ;  /* 0x3f80000070a57421 */ /* 0x000fe20000000000 */
[--C-:B------:R-:W-:Y:S01]  /*1460*/  SHF.R.U64 R63, R140, 0x10, R141.reuse ;  /* 0x000000108c3f7819 */ /* 0x100fe2000000128d */
[----:B------:R-:W-:Y:S01]  /*1470*/  FADD R166, R8, 1 ;  /* 0x3f80000008a67421 */ /* 0x000fe20000000000 */
[----:B------:R-:W-:Y:S01]  /*1480*/  MOV R86, R141 ;  /* 0x0000008d00567202 */ /* 0x000fe20000000f00 */
[C---:B------:R-:W-:Y:S01]  /*1490*/  FMUL R202, R128.reuse, R202 ;  /* 0x000000ca80ca7220 */ /* 0x040fe20000400000 */
[----:B------:R-:W-:Y:S01]  /*14a0*/  SHF.R.U32.HI R133, RZ, 0x10, R141 ;  /* 0x00000010ff857819 */ /* 0x000fe2000001168d */
[----:B------:R-:W-:Y:S01]  /*14b0*/  FADD R167, R113, 1 ;  /* 0x3f80000071a77421 */ /* 0x000fe20000000000 */
[----:B------:R-:W-:Y:S01]  /*14c0*/  MOV R136, R146 ;  /* 0x0000009200887202 */ /* 0x000fe20000000f00 */
[----:B------:R-:W-:Y:S01]  /*14d0*/  FMUL R203, R128, R203 ;  /* 0x000000cb80cb7220 */ /* 0x000fe20000400000 */
[--C-:B------:R-:W-:Y:S01]  /*14e0*/  SHF.R.U64 R137, R146, 0x10, R147.reuse ;  /* 0x0000001092897819 */ /* 0x100fe20000001293 */
[----:B------:R-:W-:Y:S01]  /*14f0*/  FADD R168, R9, 1 ;  /* 0x3f80000009a87421 */ /* 0x000fe20000000000 */
[----:B------:R-:W-:Y:S01]  /*1500*/  SHF.L.U32 R134, R134, 0x10, RZ ;  /* 0x0000001086867819 */ /* 0x000fe200000006ff */
[----:B------:R-:W-:Y:S01]  /*1510*/  FMUL R204, R128, R204 ;  /* 0x000000cc80cc7220 */ /* 0x000fe20000400000 */
[----:B------:R-:W-:Y:S01]  /*1520*/  MOV R139, R147 ;  /* 0x00000093008b7202 */ /* 0x000fe20000000f00 */
[----:B------:R-:W-:Y:S01]  /*1530*/  FADD R169, R114, 1 ;  /* 0x3f80000072a97421 */ /* 0x000fe20000000000 */
[----:B------:R-:W-:Y:S01]  /*1540*/  SHF.R.U32.HI R140, RZ, 0x10, R147 ;  /* 0x00000010ff8c7819 */ /* 0x000fe20000011693 */
[----:B------:R-:W-:Y:S01]  /*1550*/  FMUL R201, R201, R134 ;  /* 0x00000086c9c97220 */ /* 0x000fe20000400000 */
[----:B------:R-:W-:Y:S01]  /*1560*/  MOV R141, R148 ;  /* 0x00000094008d7202 */ /* 0x000fe20000000f00 */
[----:B------:R-:W-:Y:S01]  /*1570*/  FMUL R64, R128, R64 ;  /* 0x0000004080407220 */ /* 0x000fe20000400000 */
[--C-:B------:R-:W-:Y:S01]  /*1580*/  SHF.R.U64 R146, R148, 0x10, R149.reuse ;  /* 0x0000001094927819 */ /* 0x100fe20000001295 */
[----:B------:R-:W-:Y:S01]  /*1590*/  FADD R170, R10, 1 ;  /* 0x3f8000000aaa7421 */ /* 0x000fe20000000000 */
[----:B------:R-:W-:Y:S01]  /*15a0*/  MOV R147, R149 ;  /* 0x0000009500937202 */ /* 0x000fe20000000f00 */
[C---:B------:R-:W-:Y:S01]  /*15b0*/  FMUL R65, R128.reuse, R65 ;  /* 0x0000004180417220 */ /* 0x040fe20000400000 */
[----:B------:R-:W-:Y:S01]  /*15c0*/  SHF.R.U32.HI R148, RZ, 0x10, R149 ;  /* 0x00000010ff947819 */ /* 0x000fe20000011695 */
[C---:B------:R-:W-:Y:S01]  /*15d0*/  FMUL R149, R128.reuse, R172 ;  /* 0x000000ac80957220 */ /* 0x040fe20000400000 */
[----:B------:R-:W-:Y:S01]  /*15e0*/  MOV R161, R145 ;  /* 0x0000009100a17202 */ /* 0x000fe20000000f00 */
[C---:B------:R-:W-:Y:S01]  /*15f0*/  FMUL R172, R128.reuse, R187 ;  /* 0x000000bb80ac7220 */ /* 0x040fe20000400000 */
[----:B------:R-:W-:Y:S01]  /*1600*/  SHF.R.U32.HI R162, RZ, 0x10, R145 ;  /* 0x00000010ffa27819 */ /* 0x000fe20000011691 */
[C---:B------:R-:W-:Y:S01]  /*1610*/  FMUL R145, R128.reuse, R171 ;  /* 0x000000ab80917220 */ /* 0x040fe20000400000 */
[----:B------:R-:W-:Y:S01]  /*1620*/  SHF.R.U32.HI R135, RZ, 0x10, R135 ;  /* 0x00000010ff877819 */ /* 0x000fe20000011687 */
[----:B------:R-:W-:Y:S01]  /*1630*/  FMUL R171, R128, R186 ;  /* 0x000000ba80ab7220 */ /* 0x000fe20000400000 */
[----:B------:R-:W-:Y:S01]  /*1640*/  SHF.L.U32 R150, R150, 0x10, RZ ;  /* 0x0000001096967819 */ /* 0x000fe200000006ff */
[----:B------:R-:W-:Y:S01]  /*1650*/  FADD R187, RZ, R92 ;  /* 0x0000005cffbb7221 */ /* 0x000fe20000000000 */
[----:B------:R-:W-:Y:S01]  /*1660*/  FFMA R186, R0, R92, RZ ;  /* 0x0000005c00ba7223 */ /* 0x000fe200000000ff */
[----:B------:R-:W-:Y:S01]  /*1670*/  MOV R151, R142 ;  /* 0x0000008e00977202 */ /* 0x000fe20000000f00 */
[----:B------:R-:W-:Y:S01]  /*1680*/  FADD R173, R115, 1 ;  /* 0x3f80000073ad7421 */ /* 0x000fe20000000000 */
[----:B------:R-:W-:Y:S01]  /*1690*/  SHF.L.U32 R135, R135, 0x10, RZ ;  /* 0x0000001087877819 */ /* 0x000fe200000006ff */
[----:B------:R-:W-:Y:S01]  /*16a0*/  FMUL R200, R200, R150 ;  /* 0x00000096c8c87220 */ /* 0x000fe20000400000 */
[----:B------:R-:W-:Y:S01]  /*16b0*/  FADD R187, R187, R201 ;  /* 0x000000c9bbbb7221 */ /* 0x000fe20000000000 */
[----:B------:R-:W-:Y:S01]  /*16c0*/  FFMA R186, R93, R201, R186 ;  /* 0x000000c95dba7223 */ /* 0x000fe200000000ba */
[----:B------:R-:W-:Y:S01]  /*16d0*/  SHF.R.U64 R142, R142, 0x10, R143 ;  /* 0x000000108e8e7819 */ /* 0x000fe2000000128f */
[----:B------:R-:W-:Y:S01]  /*16e0*/  FMUL R199, R199, R135 ;  /* 0x00000087c7c77220 */ /* 0x000fe20000400000 */
[----:B------:R-:W-:Y:S01]  /*16f0*/  SHF.L.U32 R151, R151, 0x10, RZ ;  /* 0x0000001097977819 */ /* 0x000fe200000006ff */
[----:B------:R-:W-:Y:S01]  /*1700*/  FADD R187, R187, R200 ;  /* 0x000000c8bbbb7221 */ /* 0x000fe20000000000 */
[----:B------:R-:W-:Y:S01]  /*1710*/  FFMA R186, R94, R200, R186 ;  /* 0x000000c85eba7223 */ /* 0x000fe200000000ba */
[----:B------:R-:W-:Y:S01]  /*1720*/  MOV R152, R143 ;  /* 0x0000008f00987202 */ /* 0x000fe20000000f00 */
[----:B------:R-:W-:Y:S01]  /*1730*/  FMUL R66, R128, R66 ;  /* 0x0000004280427220 */ /* 0x000fe20000400000 */
[----:B------:R-:W-:Y:S01]  /*1740*/  SHF.L.U32 R142, R142, 0x10, RZ ;  /* 0x000000108e8e7819 */ /* 0x000fe200000006ff */
[----:B------:R-:W-:Y:S01]  /*1750*/  FMUL R198, R198, R151 ;  /* 0x00000097c6c67220 */ /* 0x000fe20000400000 */
[----:B------:R-:W-:Y:S01]  /*1760*/  FADD R187, R187, R199 ;  /* 0x000000c7bbbb7221 */ /* 0x000fe20000000000 */
[----:B------:R-:W-:Y:S01]  /*1770*/  FFMA R186, R95, R199, R186 ;  /* 0x000000c75fba7223 */ /* 0x000fe200000000ba */
        /* <DEDUP_REMOVED lines=11> */
[--C-:B------:R-:W-:Y:S01]  /*1830*/  SHF.R.U64 R130, R130, 0x10, R131.reuse ;  /* 0x0000001082827819 */ /* 0x100fe20000001283 */
[----:B------:R-:W-:Y:S01]  /*1840*/  FMUL R67, R128, R67 ;  /* 0x0000004380437220 */ /* 0x000fe20000400000 */
[----:B------:R-:W-:Y:S01]  /*1850*/  SHF.L.U32 R153, R153, 0x10, RZ ;  /* 0x0000001099997819 */ /* 0x000fe200000006ff */
[----:B------:R-:W-:Y:S01]  /*1860*/  FFMA R186, R149, R196, R186 ;  /* 0x000000c495ba7223 */ /* 0x000fe200000000ba */
[----:B------:R-:W-:Y:S01]  /*1870*/  SHF.L.U32 R209, R132, 0x10, RZ ;  /* 0x0000001084d17819 */ /* 0x000fe200000006ff */
[----:B------:R-:W-:Y:S01]  /*1880*/  FMUL R132, R163, R143 ;  /* 0x0000008fa3847220 */ /* 0x000fe20000400000 */
[----:B------:R-:W-:Y:S01]  /*1890*/  FADD R163, R187, R196 ;  /* 0x000000c4bba37221 */ /* 0x000fe20000000000 */
[----:B------:R-:W-:Y:S01]  /*18a0*/  MOV R154, R131 ;  /* 0x00000083009a7202 */ /* 0x000fe20000000f00 */
[----:B------:R-:W-:Y:S01]  /*18b0*/  FMUL R207, R164, R153 ;  /* 0x00000099a4cf7220 */ /* 0x000fe20000400000 */
[----:B------:R-:W-:Y:S01]  /*18c0*/  SHF.L.U32 R130, R130, 0x10, RZ ;  /* 0x0000001082827819 */ /* 0x000fe200000006ff */
[----:B------:R-:W-:Y:S01]  /*18d0*/  FADD R163, R163, R132 ;  /* 0x00000084a3a37221 */ /* 0x000fe20000000000 */
[----:B------:R-:W-:Y:S01]  /*18e0*/  FFMA R164, R171, R132, R186 ;  /* 0x00000084aba47223 */ /* 0x000fe200000000ba */
[----:B------:R-:W-:Y:S01]  /*18f0*/  SHF.L.U32 R154, R154, 0x10, RZ ;  /* 0x000000109a9a7819 */ /* 0x000fe200000006ff */
[----:B------:R-:W-:Y:S01]  /*1900*/  FADD R175, R116, 1 ;  /* 0x3f80000074af7421 */ /* 0x000fe20000000000 */
[----:B------:R-:W-:Y:S01]  /*1910*/  SHF.R.U32.HI R131, RZ, 0x10, R131 ;  /* 0x00000010ff837819 */ /* 0x000fe20000011683 */
[----:B------:R-:W-:Y:S01]  /*1920*/  FMUL R208, R165, R130 ;  /* 0x00000082a5d07220 */ /* 0x000fe20000400000 */
[----:B------:R-:W-:Y:S01]  /*1930*/  FADD R163, R163, R207 ;  /* 0x000000cfa3a37221 */ /* 0x000fe20000000000 */
[----:B------:R-:W-:Y:S01]  /*1940*/  FFMA R165, R172, R207, R164 ;  /* 0x000000cfaca57223 */ /* 0x000fe200000000a4 */
[----:B------:R-:W-:Y:S01]  /*1950*/  SHF.L.U32 R131, R131, 0x10, RZ ;  /* 0x0000001083837819 */ /* 0x000fe200000006ff */
        /* <DEDUP_REMOVED lines=96> */
[----:B------:R-:W-:Y:S01]  /*1f60*/  FADD R188, R17, 1 ;  /* 0x3f80000011bc7421 */ /* 0x000fe20000000000 */
[----:B------:R-:W-:Y:S01]  /*1f70*/  FMUL R79, R128, R79 ;  /* 0x0000004f804f7220 */ /* 0x000fe20000400000 */
[----:B------:R-:W-:Y:S01]  /*1f80*/  FMUL R185, R185, R212 ;  /* 0x000000d4b9b97220 */ /* 0x000fe20000400000 */
[----:B------:R-:W-:Y:S01]  /*1f90*/  FADD R159, R159, R184 ;  /* 0x000000b89f9f7221 */ /* 0x000fe20000000000 */
[----:B------:R-:W-:Y:S01]  /*1fa0*/  FFMA R191, R78, R184, R160 ;  /* 0x000000b84ebf7223 */ /* 0x000fe200000000a0 */
[----:B------:R-:W-:Y:S01]  /*1fb0*/  FMUL R169, R192, R140 ;  /* 0x0000008cc0a97220 */ /* 0x000fe20000400000 */
[----:B------:R-:W-:Y:S01]  /*1fc0*/  FADD R189, R122, 1 ;  /* 0x3f8000007abd7421 */ /* 0x000fe20000000000 */
        /* <DEDUP_REMOVED lines=12> */
[----:B------:R-:W-:Y:S01]  /*2090*/  FADD R193, R19, 1 ;  /* 0x3f80000013c17421 */ /* 0x000fe20000000000 */
        /* <DEDUP_REMOVED lines=89> */
.L_x_3631:
[--C-:B-----5:R-:W-:Y:S01]  /*2630*/  FADD R56, R56, -R150.reuse ;  /* 0x8000009638387221 */ /* 0x120fe20000000000 */
[----:B------:R-:W-:Y:S01]  /*2640*/  MOV R92, R134 ;  /* 0x00000086005c7202 */ /* 0x000fe20000000f00 */
[----:B------:R-:W-:Y:S01]  /*2650*/  FADD R208, RZ, R3 ;  /* 0x00000003ffd07221 */ /* 0x000fe20000000000 */
[----:B------:R-:W-:Y:S01]  /*2660*/  MOV R168, R144 ;  /* 0x0000009000a87202 */ /* 0x000fe20000000f00 */
[--C-:B------:R-:W-:Y:S01]  /*2670*/  FADD R93, R93, -R150.reuse ;  /* 0x800000965d5d7221 */ /* 0x100fe20000000000 */
[----:B------:R-:W-:Y:S01]  /*2680*/  SHF.R.U64 R169, R144, 0x10, R145 ;  /* 0x0000001090a97819 */ /* 0x000fe20000001291 */
[----:B------:R-:W-:Y:S01]  /*2690*/  FMUL R144, R128, R56 ;  /* 0x0000003880907220 */ /* 0x000fe20000400000 */
[----:B------:R-:W-:Y:S01]  /*26a0*/  SHF.R.U64 R134, R134, 0x10, R135 ;  /* 0x0000001086867819 */ /* 0x000fe20000001287 */
[--C-:B------:R-:W-:Y:S01]  /*26b0*/  FADD R94, R94, -R150.reuse ;  /* 0x800000965e5e7221 */ /* 0x100fe20000000000 */
        /* <DEDUP_REMOVED lines=41> */
[----:B------:R-:W-:Y:S01]  /*2950*/  MOV R165, R148 ;  /* 0x0000009400a57202 */ /* 0x000fe20000000f00 */
[----:B------:R-:W-:Y:S01]  /*2960*/  FADD R200, RZ, R4 ;  /* 0x00000004ffc87221 */ /* 0x000fe20000000000 */
[--C-:B------:R-:W-:Y:S01]  /*2970*/  SHF.R.U64 R148, R148, 0x10, R149.reuse ;  /* 0x0000001094947819 */ /* 0x100fe20000001295 */
[----:B------:R-:W-:Y:S01]  /*2980*/  FMUL R93, R128, R93 ;  /* 0x0000005d805d7220 */ /* 0x000fe20000400000 */
[----:B------:R-:W-:Y:S01]  /*2990*/  MOV R166, R149 ;  /* 0x0000009500a67202 */ /* 0x000fe20000000f00 */
[----:B------:R-:W-:Y:S01]  /*29a0*/  FMUL R201, R134, R201 ;  /* 0x000000c986c97220 */ /* 0x000fe20000400000 */
[----:B------:R-:W-:Y:S01]  /*29b0*/  SHF.R.U32.HI R167, RZ, 0x10, R149 ;  /* 0x00000010ffa77819 */ /* 0x000fe20000011695 */
[C---:B------:R-:W-:Y:S01]  /*29c0*/  FMUL R149, R128.reuse, R58 ;  /* 0x0000003a80957220 */ /* 0x040fe20000400000 */
[----:B------:R-:W-:Y:S01]  /*29d0*/  MOV R170, R145 ;  /* 0x0000009100aa7202 */ /* 0x000fe20000000f00 */
[----:B------:R-:W-:Y:S01]  /*29e0*/  FADD R58, RZ, R92 ;  /* 0x0000005cff3a7221 */ /* 0x000fe20000000000 */
[----:B------:R-:W-:Y:S01]  /*29f0*/  SHF.R.U32.HI R173, RZ, 0x10, R145 ;  /* 0x00000010ffad7819 */ /* 0x000fe20000011691 */
[----:B------:R-:W-:Y:S01]  /*2a00*/  FMUL R145, R128, R57 ;  /* 0x0000003980917220 */ /* 0x000fe20000400000 */
[----:B------:R-:W-:Y:S01]  /*2a10*/  SHF.R.U32.HI R135, RZ, 0x10, R135 ;  /* 0x00000010ff877819 */ /* 0x000fe20000011687 */
[----:B------:R-:W-:Y:S01]  /*2a20*/  FFMA R57, R0, R92, RZ ;  /* 0x0000005c00397223 */ /* 0x000fe200000000ff */
[----:B------:R-:W-:Y:S01]  /*2a30*/  SHF.L.U32 R150, R150, 0x10, RZ ;  /* 0x0000001096967819 */ /* 0x000fe200000006ff */
[----:B------:R-:W-:Y:S01]  /*2a40*/  FADD R199, RZ, R109 ;  /* 0x0000006dffc77221 */ /* 0x000fe20000000000 */
[----:B------:R-:W-:Y:S01]  /*2a50*/  MOV R151, R142 ;  /* 0x0000008e00977202 */ /* 0x000fe20000000f00 */
[----:B------:R-:W-:Y:S01]  /*2a60*/  FMUL R94, R128, R94 ;  /* 0x0000005e805e7220 */ /* 0x000fe20000400000 */
[----:B------:R-:W-:Y:S01]  /*2a70*/  SHF.L.U32 R135, R135, 0x10, RZ ;  /* 0x0000001087877819 */ /* 0x000fe200000006ff */
[----:B------:R-:W-:Y:S01]  /*2a80*/  FMUL R200, R150, R200 ;  /* 0x000000c896c87220 */ /* 0x000fe20000400000 */
[----:B------:R-:W-:Y:S01]  /*2a90*/  FADD R58, R58, R201 ;  /* 0x000000c93a3a7221 */ /* 0x000fe20000000000 */
[----:B------:R-:W-:Y:S01]  /*2aa0*/  FFMA R57, R93, R201, R57 ;  /* 0x000000c95d397223 */ /* 0x000fe20000000039 */
[----:B------:R-:W-:Y:S01]  /*2ab0*/  SHF.R.U64 R142, R142, 0x10, R143 ;  /* 0x000000108e8e7819 */ /* 0x000fe2000000128f */
[----:B------:R-:W-:Y:S01]  /*2ac0*/  FADD R198, RZ, R5 ;  /* 0x00000005ffc67221 */ /* 0x000fe20000000000 */
[----:B------:R-:W-:Y:S01]  /*2ad0*/  SHF.R.U32.HI R160, RZ, 0x10, R133 ;  /* 0x00000010ffa07819 */ /* 0x000fe20000011685 */
[----:B------:R-:W-:Y:S01]  /*2ae0*/  FMUL R95, R128, R95 ;  /* 0x0000005f805f7220 */ /* 0x000fe20000400000 */
        /* <DEDUP_REMOVED lines=8> */
[----:B------:R-:W-:Y:S01]  /*2b70*/  SHF.L.U32 R142, R142, 0x10, RZ ;  /* 0x000000108e8e7819 */ /* 0x000fe200000006ff */
[----:B------:R-:W-:Y:S01]  /*2b80*/  FFMA R57, R95, R199, R57 ;  /* 0x000000c75f397223 */ /* 0x000fe20000000039 */
[----:B------:R-:W-:Y:S01]  /*2b90*/  SHF.L.U32 R209, R160, 0x10, RZ ;  /* 0x00000010a0d17819 */ /* 0x000fe200000006ff */
[----:B------:R-:W-:Y:S01]  /*2ba0*/  FADD R160, R58, R199 ;  /* 0x000000c73aa07221 */ /* 0x000fe20000000000 */
[----:B------:R-:W-:Y:S01]  /*2bb0*/  FMUL R172, R128, R60 ;  /* 0x0000003c80ac7220 */ /* 0x000fe20000400000 */
[----:B------:R-:W-:Y:S01]  /*2bc0*/  SHF.R.U32.HI R143, RZ, 0x10, R143 ;  /* 0x00000010ff8f7819 */ /* 0x000fe2000001168f */
[----:B------:R-:W-:Y:S01]  /*2bd0*/  FADD R196, RZ, R6 ;  /* 0x00000006ffc47221 */ /* 0x000fe20000000000 */
[----:B------:R-:W-:Y:S01]  /*2be0*/  SHF.L.U32 R152, R152, 0x10, RZ ;  /* 0x0000001098987819 */ /* 0x000fe200000006ff */
[----:B------:R-:W-:Y:S01]  /*2bf0*/  FMUL R197, R142, R197 ;  /* 0x000000c58ec57220 */ /* 0x000fe20000400000 */
[----:B------:R-:W-:Y:S01]  /*2c00*/  SHF.L.U32 R60, R159, 0x10, RZ ;  /* 0x000000109f3c7819 */ /* 0x000fe200000006ff */
[----:B------:R-:W-:Y:S01]  /*2c10*/  FADD R160, R160, R198 ;  /* 0x000000c6a0a07221 */ /* 0x000fe20000000000 */
[----:B------:R-:W-:Y:S01]  /*2c20*/  MOV R155, R138 ;  /* 0x0000008a009b7202 */ /* 0x000fe20000000f00 */
[----:B------:R-:W-:Y:S01]  /*2c30*/  FFMA R159, R144, R198, R57 ;  /* 0x000000c6909f7223 */ /* 0x000fe20000000039 */
[----:B------:R-:W-:Y:S01]  /*2c40*/  SHF.R.U64 R138, R138, 0x10, R139 ;  /* 0x000000108a8a7819 */ /* 0x000fe2000000128b */
[----:B------:R-:W-:Y:S01]  /*2c50*/  FADD R174, RZ, R111 ;  /* 0x0000006fffae7221 */ /* 0x000fe20000000000 */
[----:B------:R-:W-:Y:S01]  /*2c60*/  MOV R156, R139 ;  /* 0x0000008b009c7202 */ /* 0x000fe20000000f00 */
[----:B------:R-:W-:Y:S01]  /*2c70*/  FMUL R196, R152, R196 ;  /* 0x000000c498c47220 */ /* 0x000fe20000400000 */
[----:B------:R-:W-:Y:S01]  /*2c80*/  SHF.R.U32.HI R157, RZ, 0x10, R139 ;  /* 0x00000010ff9d7819 */ /* 0x000fe2000001168b */
[----:B------:R-:W-:Y:S01]  /*2c90*/  FADD R160, R160, R197 ;  /* 0x000000c5a0a07221 */ /* 0x000fe20000000000 */
[----:B------:R-:W-:Y:S01]  /*2ca0*/  MOV R158, R132 ;  /* 0x00000084009e7202 */ /* 0x000fe20000000f00 */
[----:B------:R-:W-:Y:S01]  /*2cb0*/  FFMA R159, R145, R197, R159 ;  /* 0x000000c5919f7223 */ /* 0x000fe2000000009f */
[----:B------:R-:W-:Y:S01]  /*2cc0*/  SHF.R.U64 R139, R132, 0x10, R133 ;  /* 0x00000010848b7819 */ /* 0x000fe20000001285 */
[----:B------:R-:W-:Y:S01]  /*2cd0*/  FMUL R171, R128, R59 ;  /* 0x0000003b80ab7220 */ /* 0x000fe20000400000 */
[----:B------:R-:W-:Y:S01]  /*2ce0*/  MOV R153, R130 ;  /* 0x0000008200997202 */ /* 0x000fe20000000f00 */
[----:B------:R-:W-:Y:S01]  /*2cf0*/  FADD R207, RZ, R7 ;  /* 0x00000007ffcf7221 */ /* 0x000fe20000000000 */
[----:B------:R-:W-:Y:S01]  /*2d00*/  MOV R132, R133 ;  /* 0x0000008500847202 */ /* 0x000fe20000000f00 */
[----:B------:R-:W-:Y:S01]  /*2d10*/  FADD R160, R160, R196 ;  /* 0x000000c4a0a07221 */ /* 0x000fe20000000000 */
[----:B------:R-:W-:Y:S01]  /*2d20*/  SHF.L.U32 R143, R143, 0x10, RZ ;  /* 0x000000108f8f7819 */ /* 0x000fe200000006ff */
[----:B------:R-:W-:Y:S01]  /*2d30*/  FFMA R159, R149, R196, R159 ;  /* 0x000000c4959f7223 */ /* 0x000fe2000000009f */
[----:B------:R-:W-:Y:S01]  /*2d40*/  SHF.R.U64 R130, R130, 0x10, R131 ;  /* 0x0000001082827819 */ /* 0x000fe20000001283 */
[----:B------:R-:W-:Y:S01]  /*2d50*/  FADD R175, RZ, R112 ;  /* 0x00000070ffaf7221 */ /* 0x000fe20000000000 */
[----:B------:R-:W-:Y:S01]  /*2d60*/  SHF.L.U32 R153, R153, 0x10, RZ ;  /* 0x0000001099997819 */ /* 0x000fe200000006ff */
[----:B------:R-:W-:Y:S01]  /*2d70*/  FADD R176, RZ, R8 ;  /* 0x00000008ffb07221 */ /* 0x000fe20000000000 */
[----:B------:R-:W-:Y:S01]  /*2d80*/  SHF.L.U32 R59, R132, 0x10, RZ ;  /* 0x00000010843b7819 */ /* 0x000fe200000006ff */
[----:B------:R-:W-:Y:S01]  /*2d90*/  FMUL R132, R143, R174 ;  /* 0x000000ae8f847220 */ /* 0x000fe20000400000 */
[----:B------:R-:W-:Y:S01]  /*2da0*/  MOV R154, R131 ;  /* 0x00000083009a7202 */ /* 0x000fe20000000f00 */
[----:B------:R-:W-:Y:S01]  /*2db0*/  FMUL R207, R153, R207 ;  /* 0x000000cf99cf7220 */ /* 0x000fe20000400000 */
[----:B------:R-:W-:Y:S01]  /*2dc0*/  SHF.L.U32 R130, R130, 0x10, RZ ;  /* 0x0000001082827819 */ /* 0x000fe200000006ff */
[----:B------:R-:W-:Y:S01]  /*2dd0*/  FADD R160, R160, R132 ;  /* 0x00000084a0a07221 */ /* 0x000fe20000000000 */
[----:B------:R-:W-:Y:S01]  /*2de0*/  FFMA R159, R171, R132, R159 ;  /* 0x00000084ab9f7223 */ /* 0x000fe2000000009f */
[----:B------:R-:W-:Y:S01]  /*2df0*/  SHF.R.U32.HI R131, RZ, 0x10, R131 ;  /* 0x00000010ff837819 */ /* 0x000fe20000011683 */
[----:B------:R-:W-:Y:S01]  /*2e00*/  FMUL R202, R128, R61 ;  /* 0x0000003d80ca7220 */ /* 0x000fe20000400000 */
        /* <DEDUP_REMOVED lines=29> */
[----:B------:R-:W-:Y:S01]  /*2fe0*/  SHF.L.U32 R57, R136, 0x10, RZ ;  /* 0x0000001088397819 */ /* 0x000fe200000006ff */
[----:B------:R-:W-:Y:S01]  /*2ff0*/  FMUL R136, R138, R179 ;  /* 0x000000b38a887220 */ /* 0x000fe20000400000 */
[----:B------:R-:W-:Y:S01]  /*3000*/  FADD R160, R160, R133 ;  /* 0x00000085a0a07221 */ /* 0x000fe20000000000 */
[----:B------:R-:W-:Y:S01]  /*3010*/  FFMA R159, R64, R133, R159 ;  /* 0x00000085409f7223 */ /* 0x000fe2000000009f */
[----:B------:R-:W-:Y:S01]  /*3020*/  SHF.L.U32 R157, R157, 0x10, RZ ;  /* 0x000000109d9d7819 */ /* 0x000fe200000006ff */
[----:B------:R-:W-:Y:S01]  /*3030*/  FADD R181, RZ, R115 ;  /* 0x00000073ffb57221 */ /* 0x000fe20000000000 */
[----:B------:R-:W-:Y:S01]  /*3040*/  SHF.L.U32 R61, R137, 0x10, RZ ;  /* 0x00000010893d7819 */ /* 0x000fe200000006ff */
[----:B------:R-:W-:Y:S01]  /*3050*/  FMUL R66, R128, R66 ;  /* 0x0000004280427220 */ /* 0x000fe20000400000 */
[----:B------:R-:W-:Y:S01]  /*3060*/  FMUL R137, R156, R180 ;  /* 0x000000b49c897220 */ /* 0x000fe20000400000 */
[----:B------:R-:W-:Y:S01]  /*3070*/  FADD R160, R160, R136 ;  /* 0x00000088a0a07221 */ /* 0x000fe20000000000 */
[----:B------:R-:W-:Y:S01]  /*3080*/  FFMA R159, R65, R136, R159 ;  /* 0x00000088419f7223 */ /* 0x000fe2000000009f */
[----:B------:R-:W-:Y:S01]  /*3090*/  FMUL R206, R128, R87 ;  /* 0x0000005780ce7220 */ /* 0x000fe20000400000 */
[----:B------:R-:W-:Y:S01]  /*30a0*/  SHF.L.U32 R158, R158, 0x10, RZ ;  /* 0x000000109e9e7819 */ /* 0x000fe200000006ff */
[----:B------:R-:W-:Y:S01]  /*30b0*/  FADD R182, RZ, R11 ;  /* 0x0000000bffb67221 */ /* 0x000fe20000000000 */
[----:B------:R-:W-:Y:S01]  /*30c0*/  SHF.L.U32 R87, R139, 0x10, RZ ;  /* 0x000000108b577819 */ /* 0x000fe200000006ff */
        /* <DEDUP_REMOVED lines=34> */
[----:B------:R-:W-:Y:S01]  /*32f0*/  MOV R161, R140 ;  /* 0x0000008c00a17202 */ /* 0x000fe20000000f00 */
[----:B------:R-:W-:Y:S01]  /*3300*/  FADD R189, RZ, R119 ;  /* 0x00000077ffbd7221 */ /* 0x000fe20000000000 */
[----:B------:R-:W-:Y:S01]  /*3310*/  FMUL R74, R128, R74 ;  /* 0x0000004a804a7220 */ /* 0x000fe20000400000 */
[----:B------:R-:W-:Y:S01]  /*3320*/  FMUL R180, R57, R188 ;  /* 0x000000bc39b47220 */ /* 0x000fe20000400000 */
[----:B------:R-:W-:Y:S01]  /*3330*/  FADD R160, R160, R179 ;  /* 0x000000b3a0a07221 */ /* 0x000fe20000000000 */
[----:B------:R-:W-:Y:S01]  /*3340*/  FFMA R159, R73, R179, R159 ;  /* 0x000000b3499f7223 */ /* 0x000fe2000000009f */
[----:B------:R-:W-:Y:S01]  /*3350*/  SHF.R.U64 R140, R140, 0x10, R141 ;  /* 0x000000108c8c7819 */ /* 0x000fe2000000128d */
[----:B------:R-:W-:Y:S01]  /*3360*/  FADD R190, RZ, R15 ;  /* 0x0000000fffbe7221 */ /* 0x000fe20000000000 */
[----:B------:R-:W-:Y:S01]  /*3370*/  MOV R162, R141 ;  /* 0x0000008d00a27202 */ /* 0x000fe20000000f00 */
[----:B------:R-:W-:Y:S01]  /*3380*/  FMUL R75, R128, R75 ;  /* 0x0000004b804b7220 */ /* 0x000fe20000400000 */
[----:B------:R-:W-:Y:S01]  /*3390*/  SHF.L.U32 R62, R161, 0x10, RZ ;  /* 0x00000010a13e7819 */ /* 0x000fe200000006ff */
[----:B------:R-:W-:Y:S01]  /*33a0*/  FMUL R181, R61, R189 ;  /* 0x000000bd3db57220 */ /* 0x000fe20000400000 */
[----:B------:R-:W-:Y:S01]  /*33b0*/  FADD R160, R160, R180 ;  /* 0x000000b4a0a07221 */ /* 0x000fe20000000000 */
[----:B------:R-:W-:Y:S01]  /*33c0*/  FFMA R159, R74, R180, R159 ;  /* 0x000000b44a9f7223 */ /* 0x000fe2000000009f */
[----:B------:R-:W-:Y:S01]  /*33d0*/  FMUL R205, R128, R86 ;  /* 0x0000005680cd7220 */ /* 0x000fe20000400000 */
[----:B------:R-:W-:Y:S01]  /*33e0*/  SHF.L.U32 R63, R140, 0x10, RZ ;  /* 0x000000108c3f7819 */ /* 0x000fe200000006ff */
[----:B------:R-:W-:Y:S01]  /*33f0*/  FADD R191, RZ, R120 ;  /* 0x00000078ffbf7221 */ /* 0x000fe20000000000 */
[----:B------:R-:W-:Y:S01]  /*3400*/  SHF.L.U32 R86, R162, 0x10, RZ ;  /* 0x00000010a2567819 */ /* 0x000fe200000006ff */
[----:B------:R-:W-:Y:S01]  /*3410*/  FADD R192, RZ, R16 ;  /* 0x00000010ffc07221 */ /* 0x000fe20000000000 */
[----:B------:R-:W-:Y:S01]  /*3420*/  FMUL R76, R128, R76 ;  /* 0x0000004c804c7220 */ /* 0x000fe20000400000 */
[----:B------:R-:W-:Y:S01]  /*3430*/  FMUL R182, R62, R190 ;  /* 0x000000be3eb67220 */ /* 0x000fe20000400000 */
[----:B------:R-:W-:Y:S01]  /*3440*/  FADD R160, R160, R181 ;  /* 0x000000b5a0a07221 */ /* 0x000fe20000000000 */
[----:B------:R-:W-:Y:S01]  /*3450*/  FFMA R159, R75, R181, R159 ;  /* 0x000000b54b9f7223 */ /* 0x000fe2000000009f */
[----:B------:R-:W-:Y:S01]  /*3460*/  SHF.R.U32.HI R141, RZ, 0x10, R141 ;  /* 0x00000010ff8d7819 */ /* 0x000fe2000001168d */
[----:B------:R-:W-:Y:S01]  /*3470*/  FMUL R183, R63, R191 ;  /* 0x000000bf3fb77220 */ /* 0x000fe20000400000 */
        /* <DEDUP_REMOVED lines=24> */
[----:B------:R-:W-:Y:S01]  /*3600*/  SHF.R.U32.HI R147, RZ, 0x10, R147 ;  /* 0x00000010ff937819 */ /* 0x000fe20000011693 */
        /* <DEDUP_REMOVED lines=103> */
.L_x_3632:
        /* <DEDUP_REMOVED lines=67> */
[----:B------:R-:W4:Y:S04]  /*40b0*/  LDL.LU R223, [R1] ;  /* 0x0000000001df7983 */ /* 0x000f280000300800 */
        /* <DEDUP_REMOVED lines=18> */
[----:B------:R-:W1:Y:S01]  /*41e0*/  S2R R252, SR_TID.X ;  /* 0x0000000000fc7919 */ /* 0x000e620000002100 */
[----:B---3--:R-:W-:Y:S02]  /*41f0*/  FADD R138, R138, R251 ;  /* 0x000000fb8a8a7221 */ /* 0x008fe40000000000 */
[----:B------:R-:W2:Y:S01]  /*4200*/  S2R R251, SR_TID.X ;  /* 0x0000000000fb7919 */ /* 0x000ea20000002100 */
        /* <DEDUP_REMOVED lines=26> */
[----:B--2---:R-:W-:Y:S02]  /*43b0*/  LOP3.LUT R220, R251, 0x1f, RZ, 0xc0, !PT ;  /* 0x0000001ffbdc7812 */ /* 0x004fe400078ec0ff */
[----:B------:R-:W-:Y:S01]  /*43c0*/  LOP3.LUT R129, R218, 0x7fffffc, RZ, 0xc0, !PT ;  /* 0x07fffffcda817812 */ /* 0x000fe200078ec0ff */
[----:B------:R-:W-:Y:S01]  /*43d0*/  FADD R146, R146, R222 ;  /* 0x000000de92927221 */ /* 0x000fe20000000000 */
[----:B------:R-:W-:Y:S01]  /*43e0*/  FADD R147, R147, R221 ;  /* 0x000000dd93937221 */ /* 0x000fe20000000000 */
[----:B------:R-:W-:Y:S01]  /*43f0*/  ISETP.NE.AND P2, PT, R220, RZ, PT ;  /* 0x000000ffdc00720c */ /* 0x000fe20003f45270 */
[----:B------:R-:W-:Y:S01]  /*4400*/  FADD R187, R187, R219 ;  /* 0x000000dbbbbb7221 */ /* 0x000fe20000000000 */
[----:B------:R-:W-:Y:S01]  /*4410*/  @!P0 IADD3 R129, R129, 0x4, RZ ;  /* 0x0000000481818810 */ /* 0x000fe20007ffe0ff */
[----:B------:R-:W-:Y:S01]  /*4420*/  FADD R186, R186, R195 ;  /* 0x000000c3baba7221 */ /* 0x000fe20000000000 */
[----:B------:R-:W-:Y:S01]  /*4430*/  FADD R173, R173, R194 ;  /* 0x000000c2adad7221 */ /* 0x000fe20000000000 */
[----:B------:R-:W-:Y:S01]  /*4440*/  FADD R214, R214, R193 ;  /* 0x000000c1d6d67221 */ /* 0x000fe20000000000 */
[----:B0-----:R-:W-:Y:S07]  /*4450*/  BRA.DIV UR4, `(.L_x_3633) ;  /* 0x0000001a04ec7947 */ /* 0x001fee000b800000 */
        /* <DEDUP_REMOVED lines=36> */
[----:B0-----:R-:W-:Y:S01]  /*46a0*/  FADD R63, R217, R220 ;  /* 0x000000dcd93f7221 */ /* 0x001fe20000000000 */
[----:B------:R-:W-:-:S02]  /*46b0*/  MOV R217, R140 ;  /* 0x0000008c00d97202 */ /* 0x000fc40000000f00 */
[----:B------:R2:W-:Y:S01]  /*46c0*/  STL [R1+0x74], R59 ;  /* 0x0000743b01007387 */ /* 0x0005e20000100800 */
[----:B-1----:R-:W-:-:S03]  /*46d0*/  FADD R62, R192, R212 ;  /* 0x000000d4c03e7221 */ /* 0x002fc60000000000 */
        /* <DEDUP_REMOVED lines=15> */
.L_x_3649:
[----:B------:R-:W3:Y:S04]  /*47d0*/  LDL R140, [R1+0x88] ;  /* 0x00008800018c7983 */ /* 0x000ee80000100800 */
[----:B--2---:R-:W2:Y:S01]  /*47e0*/  LDL R141, [R1+0x8c] ;  /* 0x00008c00018d7983 */ /* 0x004ea20000100800 */
[----:B------:R-:W-:Y:S01]  /*47f0*/  LOP3.LUT R218, R218, 0x3, RZ, 0xc0, !PT ;  /* 0x00000003dada7812 */ /* 0x000fe200078ec0ff */
[----:B------:R-:W4:Y:S01]  /*4800*/  LDC R131, c[0x0][0x210] ;  /* 0x00008400ff837b82 */ /* 0x000f220000000800 */
[----:B------:R-:W1:Y:S02]  /*4810*/  @!P2 S2R R60, SR_CgaCtaId ;  /* 0x00000000003ca919 */ /* 0x000e640000008800 */
[----:B------:R-:W-:Y:S02]  /*4820*/  LOP3.LUT P1, RZ, R218, 0x1f, R252, 0xf8, !PT ;  /* 0x0000001fdaff7812 */ /* 0x000fe4000782f8fc */
[----:B------:R-:W-:-:S02]  /*4830*/  LOP3.LUT R138, R24, 0x1, RZ, 0xc0, !PT ;  /* 0x00000001188a7812 */ /* 0x000fc400078ec0ff */
[----:B------:R-:W-:-:S09]  /*4840*/  @!P2 MOV R57, 0x400 ;  /* 0x000004000039a802 */ /* 0x000fd20000000f00 */
[----:B------:R-:W2:Y:S01]  /*4850*/  @!P1 LDC.64 R86, c[0x0][0x240] ;  /* 0x00009000ff569b82 */ /* 0x000ea20000000a00 */
[----:B------:R-:W-:Y:S02]  /*4860*/  IADD3 R61, -R138, RZ, RZ ;  /* 0x000000ff8a3d7210 */ /* 0x000fe40007ffe1ff */
[----:B------:R-:W-:Y:S02]  /*4870*/  @!P2 IADD3 R218, R129, R218, RZ ;  /* 0x000000da81daa210 */ /* 0x000fe40007ffe0ff */
[----:B----4-:R-:W-:-:S04]  /*4880*/  LEA R58, R131, R131, 0x2 ;  /* 0x00000083833a7211 */ /* 0x010fc800078e10ff */
        /* <DEDUP_REMOVED lines=10> */
[----:B---3--:R-:W-:-:S04]  /*4930*/  LEA.HI R130, R252, R140, RZ, 0x19 ;  /* 0x0000008cfc827211 */ /* 0x008fc800078fc8ff */
[----:B------:R-:W-:-:S04]  /*4940*/  LEA R59, R130, R130, 0x2 ;  /* 0x00000082823b7211 */ /* 0x000fc800078e10ff */
[----:B------:R-:W-:-:S04]  /*4950*/  IADD3 R134, P3, R58, R59, RZ ;  /* 0x0000003b3a867210 */ /* 0x000fc80007f7e0ff */
[C---:B--2---:R-:W-:Y:S02]  /*4960*/  @!P1 IADD3 R58, P4, R141.reuse, R134, RZ ;  /* 0x000000868d3a9210 */ /* 0x044fe40007f9e0ff */
[----:B------:R-:W-:Y:S02]  /*4970*/  IADD3.X R135, RZ, RZ, RZ, P3, !PT ;  /* 0x000000ffff877210 */ /* 0x000fe40001ffe4ff */
[----:B------:R-:W-:Y:S02]  /*4980*/  @!P1 LEA R86, P2, R58, R86, 0x3 ;  /* 0x000000563a569211 */ /* 0x000fe400078418ff */
[----:B------:R-:W-:-:S04]  /*4990*/  @!P1 LEA.HI.X.SX32 R59, R141, R135, 0x1, P4 ;  /* 0x000000878d3b9211 */ /* 0x000fc800020f0eff */
[----:B------:R-:W-:Y:S01]  /*49a0*/  @!P1 LEA.HI.X R87, R58, R87, R59, 0x3, P2 ;  /* 0x000000573a579211 */ /* 0x000fe200010f1c3b */
[----:B0-----:R-:W-:Y:S06]  /*49b0*/  @P1 BRA `(.L_x_3635) ;  /* 0x0000000000381947 */ /* 0x001fec0003800000 */
[----:B------:R-:W0:Y:S01]  /*49c0*/  S2UR UR5, SR_CgaCtaId ;  /* 0x00000000000579c3 */ /* 0x000e220000008800 */
[----:B------:R-:W-:Y:S02]  /*49d0*/  UMOV UR4, 0x400 ;  /* 0x0000040000047882 */ /* 0x000fe40000000000 */
[----:B0-----:R-:W-:-:S06]  /*49e0*/  ULEA UR4, UR5, UR4, 0x18 ;  /* 0x0000000405047291 */ /* 0x001fcc000f8ec03f */
[----:B------:R-:W-:-:S05]  /*49f0*/  LEA R129, R129, UR4, 0x3 ;  /* 0x0000000481817c11 */ /* 0x000fca000f8e18ff */
        /* <DEDUP_REMOVED lines=10> */
.L_x_3635:
[----:B------:R-:W-:Y:S05]  /*4aa0*/  BSYNC B0 ;  /* 0x0000000000007941 */ /* 0x000fea0003800000 */
.L_x_3634:
[----:B------:R0:W-:Y:S01]  /*4ab0*/  @!P1 STG.E.64 desc[UR6][R86.64], R62 ;  /* 0x0000003e56009986 */ /* 0x0001e2000c101b06 */
[----:B------:R-:W-:-:S13]  /*4ac0*/  ISETP.NE.AND P1, PT, R252, RZ, PT ;  /* 0x000000fffc00720c */ /* 0x000fda0003f25270 */
[----:B0-----:R-:W-:Y:S05]  /*4ad0*/  @P1 BRA `(.L_x_3636) ;  /* 0x0000000000581947 */ /* 0x001fea0003800000 */
[----:B------:R-:W-:Y:S01]  /*4ae0*/  ISETP.NE.AND P1, PT, R138, RZ, PT ;  /* 0x000000ff8a00720c */ /* 0x000fe20003f25270 */
[----:B------:R-:W-:Y:S01]  /*4af0*/  HFMA2.MMA R59, -RZ, RZ, 0, 5.9604644775390625e-08 ;  /* 0x00000001ff3b7435 */ /* 0x000fe200000001ff */
[----:B------:R-:W-:Y:S01]  /*4b00*/  SHF.R.U32.HI R57, RZ, 0x1, R24 ;  /* 0x00000001ff397819 */ /* 0x000fe20000011618 */
[----:B------:R-:W-:Y:S01]  /*4b10*/  ULDC.64 UR4, c[0x0][0x248] ;  /* 0x0000920000047ab9 */ /* 0x000fe20000000a00 */
[----:B------:R-:W-:Y:S02]  /*4b20*/  SEL R56, R131, RZ, P1 ;  /* 0x000000ff83387207 */ /* 0x000fe40000800000 */
[----:B------:R-:W-:Y:S02]  /*4b30*/  LOP3.LUT R57, R57, 0x1, RZ, 0xc0, !PT ;  /* 0x0000000139397812 */ /* 0x000fe400078ec0ff */
[----:B------:R-:W-:Y:S02]  /*4b40*/  IADD3 R58, P2, R56, R140, RZ ;  /* 0x0000008c383a7210 */ /* 0x000fe40007f5e0ff */
[----:B------:R-:W-:-:S02]  /*4b50*/  ISETP.NE.U32.AND P1, PT, R57, 0x1, PT ;  /* 0x000000013900780c */ /* 0x000fc40003f25070 */
[----:B------:R-:W-:Y:S02]  /*4b60*/  LEA.HI.X.SX32 R57, R56, RZ, 0x1, P2 ;  /* 0x000000ff38397211 */ /* 0x000fe400010f0eff */
[C---:B------:R-:W-:Y:S02]  /*4b70*/  LEA R56, P2, R58.reuse, UR4, 0x2 ;  /* 0x000000043a387c11 */ /* 0x040fe4000f8410ff */
[----:B------:R-:W-:Y:S02]  /*4b80*/  SEL R59, R59, 0xffffffff, P1 ;  /* 0xffffffff3b3b7807 */ /* 0x000fe40000800000 */
[----:B------:R-:W-:Y:S01]  /*4b90*/  LEA.HI.X R57, R58, UR5, R57, 0x2, P2 ;  /* 0x000000053a397c11 */ /* 0x000fe200090f1439 */
[----:B------:R-:W-:Y:S06]  /*4ba0*/  MEMBAR.ALL.GPU ;  /* 0x0000000000007992 */ /* 0x000fec000000a000 */
[----:B------:R-:W-:-:S00]  /*4bb0*/  ERRBAR ;  /* 0x00000000000079ab */ /* 0x000fc00000000000 */
[----:B------:R-:W-:Y:S06]  /*4bc0*/  CGAERRBAR ;  /* 0x00000000000075ab */ /* 0x000fec0000000000 */
[----:B------:R0:W-:Y:S01]  /*4bd0*/  REDG.E.ADD.S32.STRONG.GPU desc[UR6][R56.64], R59 ;  /* 0x0000003b3800798e */ /* 0x0001e2000c10e386 */
[----:B------:R-:W-:-:S07]  /*4be0*/  SEL R61, RZ, 0x5, !P1 ;  /* 0x00000005ff3d7807 */ /* 0x000fce0004800000 */
.L_x_3637:
[----:B------:R-:W2:Y:S04]  /*4bf0*/  LDG.E.STRONG.GPU R58, desc[UR6][R56.64] ;  /* 0x00000006383a7981 */ /* 0x000ea8000c1ef900 */
[----:B--2---:R-:W-:Y:S01]  /*4c00*/  CCTL.IVALL ;  /* 0x00000000ff00798f */ /* 0x004fe20002000000 */
[----:B------:R-:W-:Y:S05]  /*4c10*/  YIELD ;  /* 0x0000000000007946 */ /* 0x000fea0003800000 */
[----:B------:R-:W-:-:S13]  /*4c20*/  ISETP.NE.AND P1, PT, R58, R61, PT ;  /* 0x0000003d3a00720c */ /* 0x000fda0003f25270 */
[----:B------:R-:W-:Y:S05]  /*4c30*/  @P1 BRA `(.L_x_3637) ;  /* 0xfffffffc00ec1947 */ /* 0x000fea000383ffff */
.L_x_3636:
[----:B------:R-:W1:Y:S01]  /*4c40*/  S2R R58, SR_TID.X ;  /* 0x00000000003a7919 */ /* 0x000e620000002100 */
[----:B------:R-:W-:Y:S05]  /*4c50*/  WARPSYNC.ALL ;  /* 0x0000000000007948 */ /* 0x000fea0003800000 */
[----:B------:R-:W-:Y:S06]  /*4c60*/  BAR.SYNC.DEFER_BLOCKING 0x0 ;  /* 0x0000000000007b1d */ /* 0x000fec0000010000 */
[----:B------:R-:W-:Y:S01]  /*4c70*/  ULDC.64 UR4, c[0x0][0x278] ;  /* 0x00009e0000047ab9 */ /* 0x000fe20000000a00 */
        /* <DEDUP_REMOVED lines=31> */
[----:B------:R-:W-:Y:S01]  /*4e70*/  FMUL R59, R59, 3.9062499126885086298e-05 ;  /* 0x3823d70a3b3b7820 */ /* 0x000fe20000400000 */
[----:B------:R-:W-:-:S04]  /*4e80*/  FMUL R58, R58, 3.9062499126885086298e-05 ;  /* 0x3823d70a3a3a7820 */ /* 0x000fc80000400000 */
        /* <DEDUP_REMOVED lines=9> */
[----:B-----5:R-:W-:Y:S02]  /*4f20*/  IMAD R70, R23, 0x1900, R2 ;  /* 0x0000190017467824 */ /* 0x020fe400078e0202 */
[----:B------:R-:W-:Y:S01]  /*4f30*/  FFMA R81, R58, R82, R59 ;  /* 0x000000523a517223 */ /* 0x000fe2000000003b */
[----:B------:R-:W-:Y:S01]  /*4f40*/  FADD R197, -R56, R197 ;  /* 0x000000c538c57221 */ /* 0x000fe20000000100 */
[C-C-:B------:R-:W-:Y:S01]  /*4f50*/  FFMA R66, R58.reuse, R66, R59.reuse ;  /* 0x000000423a427223 */ /* 0x140fe2000000003b */
[--C-:B------:R-:W-:Y:S01]  /*4f60*/  FFMA R82, R58, R83, R59.reuse ;  /* 0x000000533a527223 */ /* 0x100fe2000000003b */
[----:B------:R-:W-:Y:S01]  /*4f70*/  IADD3 R56, R70, 0x280, RZ ;  /* 0x0000028046387810 */ /* 0x000fe20007ffe0ff */
        /* <DEDUP_REMOVED lines=31> */
[----:B------:R-:W-:Y:S01]  /*5170*/  LEA R68, P2, R56, UR4, 0x4 ;  /* 0x0000000438447c11 */ /* 0x000fe2000f8420ff */
[----:B------:R-:W-:Y:S01]  /*5180*/  FADD R61, -R61, R92 ;  /* 0x0000005c3d3d7221 */ /* 0x000fe20000000100 */
[----:B------:R-:W-:Y:S01]  /*5190*/  FADD R201, -R60, R201 ;  /* 0x000000c93cc97221 */ /* 0x000fe20000000100 */
[----:B------:R-:W-:Y:S01]  /*51a0*/  FADD R63, -R63, R200 ;  /* 0x000000c83f3f7221 */ /* 0x000fe20000000100 */
[----:B------:R-:W-:Y:S01]  /*51b0*/  FADD R59, -R62, R199 ;  /* 0x000000c73e3b7221 */ /* 0x000fe20000000100 */
[----:B------:R-:W-:Y:S01]  /*51c0*/  LEA R66, P1, R70, UR4, 0x4 ;  /* 0x0000000446427c11 */ /* 0x000fe2000f8220ff */
[----:B------:R-:W-:Y:S01]  /*51d0*/  FADD R179, -R72, R179 ;  /* 0x000000b348b37221 */ /* 0x000fe20000000100 */
[----:B------:R-:W-:Y:S01]  /*51e0*/  FADD R65, -R87, R198 ;  /* 0x000000c657417221 */ /* 0x000fe20000000100 */
[----:B------:R-:W-:Y:S01]  /*51f0*/  FADD R77, -R69, R176 ;  /* 0x000000b0454d7221 */ /* 0x000fe20000000100 */
[----:B------:R-:W-:Y:S01]  /*5200*/  IADD3 R72, R70, 0x500, RZ ;  /* 0x0000050046487810 */ /* 0x000fe20007ffe0ff */
[----:B------:R-:W-:Y:S01]  /*5210*/  FADD R73, -R67, R174 ;  /* 0x000000ae43497221 */ /* 0x000fe20000000100 */
[----:B------:R-:W-:Y:S01]  /*5220*/  FADD R87, -R57, R160 ;  /* 0x000000a039577221 */ /* 0x000fe20000000100 */
[----:B------:R-:W-:Y:S01]  /*5230*/  LEA.HI.X R69, R56, UR5, RZ, 0x4, P2 ;  /* 0x0000000538457c11 */ /* 0x000fe200090f24ff */
[----:B------:R-:W-:Y:S01]  /*5240*/  FMUL R59, R128, R59 ;  /* 0x0000003b803b7220 */ /* 0x000fe20000400000 */
[----:B------:R-:W-:Y:S01]  /*5250*/  LEA.HI.X R67, R70, UR5, RZ, 0x4, P1 ;  /* 0x0000000546437c11 */ /* 0x000fe200088f24ff */
[C---:B------:R-:W-:Y:S01]  /*5260*/  FMUL R58, R128.reuse, R63 ;  /* 0x0000003f803a7220 */ /* 0x040fe20000400000 */
[C---:B------:R-:W-:Y:S01]  /*5270*/  FMUL R57, R128.reuse, R201 ;  /* 0x000000c980397220 */ /* 0x040fe20000400000 */
[----:B------:R-:W-:Y:S01]  /*5280*/  FMUL R56, R128, R61 ;  /* 0x0000003d80387220 */ /* 0x000fe20000400000 */
[----:B------:R-:W-:Y:S01]  /*5290*/  FADD R149, -R149, R196 ;  /* 0x000000c495957221 */ /* 0x000fe20000000100 */
[----:B------:R-:W-:Y:S01]  /*52a0*/  FADD R171, -R171, R132 ;  /* 0x00000084abab7221 */ /* 0x000fe20000000100 */
[----:B------:R-:W-:Y:S01]  /*52b0*/  FADD R133, -R64, R133 ;  /* 0x0000008540857221 */ /* 0x000fe20000000100 */
[----:B------:R-:W-:Y:S01]  /*52c0*/  FADD R207, -R172, R207 ;  /* 0x000000cfaccf7221 */ /* 0x000fe20000000100 */
[----:B------:R-:W-:Y:S01]  /*52d0*/  FADD R71, -R93, R208 ;  /* 0x000000d05d477221 */ /* 0x000fe20000000100 */
[----:B------:R-:W-:Y:S01]  /*52e0*/  FADD R203, -R203, R210 ;  /* 0x000000d2cbcb7221 */ /* 0x000fe20000000100 */
[----:B------:R-:W-:Y:S01]  /*52f0*/  FADD R211, -R204, R211 ;  /* 0x000000d3ccd37221 */ /* 0x000fe20000000100 */
[----:B------:R-:W-:Y:S01]  /*5300*/  LEA R64, P1, R72, UR4, 0x4 ;  /* 0x0000000448407c11 */ /* 0x000fe2000f8220ff */
[----:B------:R-:W-:Y:S01]  /*5310*/  FADD R181, -R74, R181 ;  /* 0x000000b54ab57221 */ /* 0x000fe20000000100 */
[----:B------:R-:W-:Y:S01]  /*5320*/  IADD3 R74, R70, 0x780, RZ ;  /* 0x00000780464a7810 */ /* 0x000fe20007ffe0ff */
[C---:B------:R-:W-:Y:S01]  /*5330*/  FMUL R63, R128.reuse, R171 ;  /* 0x000000ab803f7220 */ /* 0x040fe20000400000 */
[C---:B------:R-:W-:Y:S01]  /*5340*/  FMUL R62, R128.reuse, R149 ;  /* 0x00000095803e7220 */ /* 0x040fe20000400000 */
[C---:B------:R-:W-:Y:S01]  /*5350*/  FMUL R61, R128.reuse, R197 ;  /* 0x000000c5803d7220 */ /* 0x040fe20000400000 */
[----:B------:R-:W-:Y:S01]  /*5360*/  FMUL R60, R128, R65 ;  /* 0x00000041803c7220 */ /* 0x000fe20000400000 */
[----:B------:R0:W-:Y:S01]  /*5370*/  STG.E.128 desc[UR6][R66.64], R56 ;  /* 0x0000003842007986 */ /* 0x0001e2000c101d06 */
[----:B------:R-:W-:Y:S01]  /*5380*/  LEA.HI.X R65, R72, UR5, RZ, 0x4, P1 ;  /* 0x0000000548417c11 */ /* 0x000fe200088f24ff */
[----:B------:R-:W-:Y:S01]  /*5390*/  FADD R159, -R0, R159 ;  /* 0x0000009f009f7221 */ /* 0x000fe20000000100 */
[----:B------:R-:W-:Y:S01]  /*53a0*/  FADD R95, -R95, R136 ;  /* 0x000000885f5f7221 */ /* 0x000fe20000000100 */
[----:B------:R-:W-:Y:S01]  /*53b0*/  FADD R139, -R86, R139 ;  /* 0x0000008b568b7221 */ /* 0x000fe20000000100 */
[C---:B------:R-:W-:Y:S01]  /*53c0*/  IADD3 R0, R70.reuse, 0xa00, RZ ;  /* 0x00000a0046007810 */ /* 0x040fe20007ffe0ff */
[----:B------:R1:W-:Y:S01]  /*53d0*/  STG.E.128 desc[UR6][R68.64], R60 ;  /* 0x0000003c44007986 */ /* 0x0003e2000c101d06 */
        /* <DEDUP_REMOVED lines=11> */
[C---:B0-----:R-:W-:Y:S01]  /*5490*/  FMUL R59, R128.reuse, R211 ;  /* 0x000000d3803b7220 */ /* 0x041fe20000400000 */
[C---:B------:R-:W-:Y:S01]  /*54a0*/  FMUL R58, R128.reuse, R203 ;  /* 0x000000cb803a7220 */ /* 0x040fe20000400000 */
[C---:B------:R-:W-:Y:S01]  /*54b0*/  FMUL R57, R128.reuse, R71 ;  /* 0x0000004780397220 */ /* 0x040fe20000400000 */
[----:B------:R-:W-:Y:S01]  /*54c0*/  FMUL R56, R128, R207 ;  /* 0x000000cf80387220 */ /* 0x000fe20000400000 */
[----:B------:R-:W-:Y:S01]  /*54d0*/  LEA R66, P2, R74, UR4, 0x4 ;  /* 0x000000044a427c11 */ /* 0x000fe2000f8420ff */
[----:B------:R-:W-:Y:S01]  /*54e0*/  FADD R83, -R83, R168 ;  /* 0x000000a853537221 */ /* 0x000fe20000000100 */
[C---:B-1----:R-:W-:Y:S01]  /*54f0*/  FMUL R63, R128.reuse, R139 ;  /* 0x0000008b803f7220 */ /* 0x042fe20000400000 */
[----:B------:R-:W-:Y:S01]  /*5500*/  FMUL R62, R128, R137 ;  /* 0x00000089803e7220 */ /* 0x000fe20000400000 */
[----:B------:R0:W-:Y:S01]  /*5510*/  STG.E.128 desc[UR6][R64.64], R56 ;  /* 0x0000003840007986 */ /* 0x0001e2000c101d06 */
[----:B------:R-:W-:Y:S01]  /*5520*/  LEA.HI.X R67, R74, UR5, RZ, 0x4, P2 ;  /* 0x000000054a437c11 */ /* 0x000fe200090f24ff */
[C---:B------:R-:W-:Y:S01]  /*5530*/  FMUL R61, R128.reuse, R95 ;  /* 0x0000005f803d7220 */ /* 0x040fe20000400000 */
[----:B------:R-:W-:Y:S01]  /*5540*/  FMUL R60, R128, R133 ;  /* 0x00000085803c7220 */ /* 0x000fe20000400000 */
[----:B------:R-:W-:Y:S01]  /*5550*/  LEA R68, P2, R72, UR4, 0x4 ;  /* 0x0000000448447c11 */ /* 0x000fe2000f8420ff */
[----:B------:R-:W-:Y:S01]  /*5560*/  FADD R167, -R84, R167 ;  /* 0x000000a754a77221 */ /* 0x000fe20000000100 */
[----:B------:R-:W-:Y:S01]  /*5570*/  IADD3 R71, R70, 0x1400, RZ ;  /* 0x0000140046477810 */ /* 0x000fe20007ffe0ff */
[----:B------:R-:W-:Y:S01]  /*5580*/  FADD R205, -R205, R166 ;  /* 0x000000a6cdcd7221 */ /* 0x000fe20000000100 */
[----:B------:R1:W-:Y:S01]  /*5590*/  STG.E.128 desc[UR6][R66.64], R60 ;  /* 0x0000003c42007986 */ /* 0x0003e2000c101d06 */
[----:B------:R-:W-:Y:S01]  /*55a0*/  LEA.HI.X R69, R72, UR5, RZ, 0x4, P2 ;  /* 0x0000000548457c11 */ /* 0x000fe200090f24ff */
[----:B------:R-:W-:Y:S01]  /*55b0*/  FADD R165, -R206, R165 ;  /* 0x000000a5cea57221 */ /* 0x000fe20000000100 */
[----:B------:R-:W-:Y:S01]  /*55c0*/  FADD R85, -R85, R162 ;  /* 0x000000a255557221 */ /* 0x000fe20000000100 */
[----:B------:R-:W-:Y:S01]  /*55d0*/  FADD R161, -R88, R161 ;  /* 0x000000a158a17221 */ /* 0x000fe20000000100 */
[----:B------:R-:W-:-:S02]  /*55e0*/  IADD3 R23, R23, R131, RZ ;  /* 0x0000008317177210 */ /* 0x000fc40007ffe0ff */
[----:B0-----:R-:W-:Y:S01]  /*55f0*/  LEA R64, P1, R0, UR4, 0x4 ;  /* 0x0000000400407c11 */ /* 0x001fe2000f8220ff */
[C---:B------:R-:W-:Y:S01]  /*5600*/  FMUL R59, R128.reuse, R177 ;  /* 0x000000b1803b7220 */ /* 0x040fe20000400000 */
[C---:B------:R-:W-:Y:S01]  /*5610*/  FMUL R58, R128.reuse, R77 ;  /* 0x0000004d803a7220 */ /* 0x040fe20000400000 */
[----:B------:R-:W-:Y:S01]  /*5620*/  FMUL R57, R128, R175 ;  /* 0x000000af80397220 */ /* 0x000fe20000400000 */
[----:B------:R-:W-:Y:S01]  /*5630*/  LEA.HI.X R65, R0, UR5, RZ, 0x4, P1 ;  /* 0x0000000500417c11 */ /* 0x000fe200088f24ff */
[----:B------:R-:W-:Y:S01]  /*5640*/  FMUL R56, R128, R73 ;  /* 0x0000004980387220 */ /* 0x000fe20000400000 */
[C---:B------:R-:W-:Y:S02]  /*5650*/  IADD3 R0, R70.reuse, 0x1180, RZ ;  /* 0x0000118046007810 */ /* 0x040fe40007ffe0ff */
[----:B-1----:R-:W-:Y:S01]  /*5660*/  IADD3 R66, R70, 0xf00, RZ ;  /* 0x00000f0046427810 */ /* 0x002fe20007ffe0ff */
[C---:B------:R-:W-:Y:S01]  /*5670*/  FMUL R63, R128.reuse, R181 ;  /* 0x000000b5803f7220 */ /* 0x040fe20000400000 */
[----:B------:R0:W-:Y:S01]  /*5680*/  STG.E.128 desc[UR6][R64.64], R56 ;  /* 0x0000003840007986 */ /* 0x0001e2000c101d06 */
[C---:B------:R-:W-:Y:S01]  /*5690*/  FMUL R62, R128.reuse, R135 ;  /* 0x00000087803e7220 */ /* 0x040fe20000400000 */
[C---:B------:R-:W-:Y:S01]  /*56a0*/  FMUL R61, R128.reuse, R179 ;  /* 0x000000b3803d7220 */ /* 0x040fe20000400000 */
[----:B------:R-:W-:Y:S01]  /*56b0*/  FMUL R60, R128, R129 ;  /* 0x00000081803c7220 */ /* 0x000fe20000400000 */
[----:B------:R-:W-:Y:S01]  /*56c0*/  IADD3 R73, R70, 0x1680, RZ ;  /* 0x0000168046497810 */ /* 0x000fe20007ffe0ff */
[----:B------:R-:W-:Y:S01]  /*56d0*/  FMUL R67, R128, R185 ;  /* 0x000000b980437220 */ /* 0x000fe20000400000 */
[----:B------:R-:W-:-:S02]  /*56e0*/  LEA R70, P2, R71, UR4, 0x4 ;  /* 0x0000000447467c11 */ /* 0x000fc4000f8420ff */
[----:B------:R1:W-:Y:S01]  /*56f0*/  STG.E.128 desc[UR6][R68.64], R60 ;  /* 0x0000003c44007986 */ /* 0x0003e2000c101d06 */
[----:B------:R-:W-:Y:S02]  /*5700*/  LEA R72, P3, R73, UR4, 0x4 ;  /* 0x0000000449487c11 */ /* 0x000fe4000f8620ff */
[----:B------:R-:W-:Y:S02]  /*5710*/  LEA.HI.X R71, R71, UR5, RZ, 0x4, P2 ;  /* 0x0000000547477c11 */ /* 0x000fe400090f24ff */
[----:B------:R-:W-:Y:S02]  /*5720*/  LEA.HI.X R73, R73, UR5, RZ, 0x4, P3 ;  /* 0x0000000549497c11 */ /* 0x000fe400098f24ff */
[----:B------:R-:W-:Y:S02]  /*5730*/  SEL R129, RZ, 0x1, P0 ;  /* 0x00000001ff817807 */ /* 0x000fe40000000000 */
[----:B0-----:R-:W-:Y:S01]  /*5740*/  LEA R56, P1, R66, UR4, 0x4 ;  /* 0x0000000442387c11 */ /* 0x001fe2000f8220ff */
[C---:B------:R-:W-:Y:S01]  /*5750*/  FMUL R65, R128.reuse, R183 ;  /* 0x000000b780417220 */ /* 0x040fe20000400000 */
[C---:B------:R-:W-:Y:S01]  /*5760*/  FMUL R64, R128.reuse, R79 ;  /* 0x0000004f80407220 */ /* 0x040fe20000400000 */
[----:B------:R-:W-:Y:S01]  /*5770*/  FMUL R59, R128, R169 ;  /* 0x000000a9803b7220 */ /* 0x000fe20000400000 */
[----:B------:R-:W-:Y:S01]  /*5780*/  LEA.HI.X R57, R66, UR5, RZ, 0x4, P1 ;  /* 0x0000000542397c11 */ /* 0x000fe200088f24ff */
[C---:B------:R-:W-:Y:S01]  /*5790*/  FMUL R66, R128.reuse, R141 ;  /* 0x0000008d80427220 */ /* 0x040fe20000400000 */
[----:B------:R-:W-:Y:S01]  /*57a0*/  FMUL R58, R128, R81 ;  /* 0x00000051803a7220 */ /* 0x000fe20000400000 */
[----:B-1----:R-:W-:Y:S01]  /*57b0*/  LEA R68, P1, R0, UR4, 0x4 ;  /* 0x0000000400447c11 */ /* 0x002fe2000f8220ff */
[----:B------:R-:W-:-:S02]  /*57c0*/  FMUL R63, R128, R165 ;  /* 0x000000a5803f7220 */ /* 0x000fc40000400000 */
[----:B------:R0:W-:Y:S01]  /*57d0*/  STG.E.128 desc[UR6][R56.64], R64 ;  /* 0x0000004038007986 */ /* 0x0001e2000c101d06 */
[----:B------:R-:W-:Y:S01]  /*57e0*/  FMUL R62, R128, R205 ;  /* 0x000000cd803e7220 */ /* 0x000fe20000400000 */
[----:B------:R-:W-:Y:S01]  /*57f0*/  LEA.HI.X R69, R0, UR5, RZ, 0x4, P1 ;  /* 0x0000000500457c11 */ /* 0x000fe200088f24ff */
[C---:B------:R-:W-:Y:S01]  /*5800*/  FMUL R61, R128.reuse, R167 ;  /* 0x000000a7803d7220 */ /* 0x040fe20000400000 */
[C---:B------:R-:W-:Y:S01]  /*5810*/  FMUL R60, R128.reuse, R83 ;  /* 0x00000053803c7220 */ /* 0x040fe20000400000 */
[----:B------:R-:W-:Y:S02]  /*5820*/  ULDC UR4, c[0x0][0x218] ;  /* 0x0000860000047ab9 */ /* 0x000fe40000000800 */
[----:B------:R-:W-:Y:S01]  /*5830*/  ISETP.GE.AND P1, PT, R23, UR4, PT ;  /* 0x0000000417007c0c */ /* 0x000fe2000bf26270 */
[C---:B0-----:R-:W-:Y:S01]  /*5840*/  FMUL R57, R128.reuse, R189 ;  /* 0x000000bd80397220 */ /* 0x041fe20000400000 */
        /* <DEDUP_REMOVED lines=9> */
[----:B------:R1:W5:Y:S04]  /*58e0*/  LDL.LU R5, [R1+0x24] ;  /* 0x0000240001057983 */ /* 0x0003680000300800 */
        /* <DEDUP_REMOVED lines=33> */
[----:B------:R1:W5:Y:S04]  /*5b00*/  LDL.LU R18, [R1+0x54] ;  /* 0x0000540001127983 */ /* 0x0003680000300800 */
[----:B------:R1:W5:Y:S04]  /*5b10*/  LDL.LU R21, [R1+0x58] ;  /* 0x0000580001157983 */ /* 0x0003680000300800 */
[----:B------:R1:W5:Y:S04]  /*5b20*/  LDL.LU R20, [R1+0x5c] ;  /* 0x00005c0001147983 */ /* 0x0003680000300800 */
[----:B------:R1:W5:Y:S04]  /*5b30*/  LDL.LU R23, [R1+0x60] ;  /* 0x0000600001177983 */ /* 0x0003680000300800 */
[----:B------:R1:W5:Y:S04]  /*5b40*/  LDL.LU R22, [R1+0x64] ;  /* 0x0000640001167983 */ /* 0x0003680000300800 */
[----:B0-----:R1:W5:Y:S04]  /*5b50*/  LDL.LU R57, [R1+0x68] ;  /* 0x0000680001397983 */ /* 0x0013680000300800 */
        /* <DEDUP_REMOVED lines=22> */
.L_x_3630:
        /* <DEDUP_REMOVED lines=14> */
[----:B-----5:R0:W-:Y:S03]  /*5da0*/  STG.E.128 desc[UR6][R2.64], R8 ;  /* 0x0000000802007986 */ /* 0x0201e6000c101d06 */
[----:B-1----:R-:W-:-:S04]  /*5db0*/  IMAD.WIDE.U32 R72, R73, 0x10, R114 ;  /* 0x0000001049487825 */ /* 0x002fc800078e0072 */
[--C-:B------:R-:W-:Y:S01]  /*5dc0*/  IMAD.WIDE.U32 R76, R87, 0x10, R112.reuse ;  /* 0x00000010574c7825 */ /* 0x100fe200078e0070 */
[----:B------:R-:W-:Y:S03]  /*5dd0*/  STG.E.128 desc[UR6][R72.64], R4 ;  /* 0x0000000448007986 */ /* 0x000fe6000c101d06 */
[--C-:B------:R-:W-:Y:S01]  /*5de0*/  IMAD.WIDE.U32 R80, R91, 0x10, R112.reuse ;  /* 0x000000105b507825 */ /* 0x100fe200078e0070 */
[----:B------:R-:W-:Y:S03]  /*5df0*/  STG.E.128 desc[UR6][R74.64], R12 ;  /* 0x0000000c4a007986 */ /* 0x000fe6000c101d06 */
        /* <DEDUP_REMOVED lines=33> */
.L_x_3633:
[----:B------:R-:W-:Y:S01]  /*6010*/  HFMA2.MMA R193, -RZ, RZ, 0, 9.5367431640625e-07 ;  /* 0x00000010ffc17435 */ /* 0x000fe200000001ff */
[----:B------:R-:W-:Y:S01]  /*6020*/  MOV R86, R192 ;  /* 0x000000c000567202 */ /* 0x000fe20000000f00 */
[----:B------:R0:W-:Y:S01]  /*6030*/  STL [R1+0x24], R190 ;  /* 0x000024be01007387 */ /* 0x0001e20000100800 */
[----:B------:R-:W-:Y:S02]  /*6040*/  MOV R194, 0x1f ;  /* 0x0000001f00c27802 */ /* 0x000fe40000000f00 */
[----:B------:R-:W-:Y:S01]  /*6050*/  MOV R195, 0xffffffff ;  /* 0xffffffff00c37802 */ /* 0x000fe20000000f00 */
[----:B------:R0:W-:Y:S06]  /*6060*/  STL [R1+0x28], R134 ;  /* 0x0000288601007387 */ /* 0x0001ec0000100800 */
[----:B0----5:R-:W-:Y:S05]  /*6070*/  WARPSYNC.COLLECTIVE R195, `(.L_x_3639) ;  /* 0x00000000c3087348 */ /* 0x021fea0003c00000 */
[----:B------:R1:W2:Y:S02]  /*6080*/  SHFL.DOWN P1, R212, R86, R193, R194 ;  /* 0x080000c156d47389 */ /* 0x0002a400000200c2 */
[----:B012--5:R-:W-:Y:S01]  /*6090*/  ENDCOLLECTIVE ;  /* 0x000000000000791b */ /* 0x027fe20003800000 */
.L_x_3639:
[----:B------:R0:W-:Y:S04]  /*60a0*/  STL [R1+0x2c], R56 ;  /* 0x00002c3801007387 */ /* 0x0001e80000100800 */
[----:B------:R0:W-:Y:S04]  /*60b0*/  STL [R1+0x30], R135 ;  /* 0x0000308701007387 */ /* 0x0001e80000100800 */
[----:B------:R0:W-:Y:S01]  /*60c0*/  STL [R1+0x34], R150 ;  /* 0x0000349601007387 */ /* 0x0001e20000100800 */
[----:B------:R-:W-:-:S03]  /*60d0*/  MOV R86, R191 ;  /* 0x000000bf00567202 */ /* 0x000fc60000000f00 */
[----:B------:R0:W-:Y:S04]  /*60e0*/  STL [R1+0x38], R142 ;  /* 0x0000388e01007387 */ /* 0x0001e80000100800 */
[----:B------:R0:W-:Y:S01]  /*60f0*/  STL [R1+0x3c], R151 ;  /* 0x00003c9701007387 */ /* 0x0001e20000100800 */
[----:B------:R-:W-:-:S03]  /*6100*/  MOV R63, R212 ;  /* 0x000000d4003f7202 */ /* 0x000fc60000000f00 */
[----:B------:R0:W-:Y:S04]  /*6110*/  STL [R1+0x40], R143 ;  /* 0x0000408f01007387 */ /* 0x0001e80000100800 */
[----:B0-----:R-:W-:Y:S05]  /*6120*/  WARPSYNC.COLLECTIVE R195, `(.L_x_3640) ;  /* 0x00000000c3087348 */ /* 0x001fea0003c00000 */
[----:B------:R1:W2:Y:S02]  /*6130*/  SHFL.DOWN P1, R212, R86, R193, R194 ;  /* 0x080000c156d47389 */ /* 0x0002a400000200c2 */
[----:B012---:R-:W-:Y:S01]  /*6140*/  ENDCOLLECTIVE ;  /* 0x000000000000791b */ /* 0x007fe20003800000 */
.L_x_3640:
[----:B------:R-:W-:Y:S01]  /*6150*/  FADD R63, R63, R192 ;  /* 0x000000c03f3f7221 */ /* 0x000fe20000000000 */
[----:B------:R0:W-:Y:S04]  /*6160*/  STL [R1+0x44], R152 ;  /* 0x0000449801007387 */ /* 0x0001e80000100800 */
[----:B------:R0:W-:Y:S04]  /*6170*/  STL [R1+0x48], R130 ;  /* 0x0000488201007387 */ /* 0x0001e80000100800 */
[----:B------:R0:W-:Y:S01]  /*6180*/  STL [R1+0x4c], R153 ;  /* 0x00004c9901007387 */ /* 0x0001e20000100800 */
[----:B------:R-:W-:Y:S01]  /*6190*/  HFMA2.MMA R193, -RZ, RZ, 0, 4.76837158203125e-07 ;  /* 0x00000008ffc17435 */ /* 0x000fe200000001ff */
[----:B------:R-:W-:-:S02]  /*61a0*/  MOV R86, R63 ;  /* 0x0000003f00567202 */ /* 0x000fc40000000f00 */
[----:B------:R0:W-:Y:S04]  /*61b0*/  STL [R1+0x50], R131 ;  /* 0x0000508301007387 */ /* 0x0001e80000100800 */
[----:B------:R0:W-:Y:S01]  /*61c0*/  STL [R1+0x54], R154 ;  /* 0x0000549a01007387 */ /* 0x0001e20000100800 */
[----:B------:R-:W-:-:S03]  /*61d0*/  FADD R62, R212, R191 ;  /* 0x000000bfd43e7221 */ /* 0x000fc60000000000 */
[----:B------:R0:W-:Y:S04]  /*61e0*/  STL [R1+0x58], R138 ;  /* 0x0000588a01007387 */ /* 0x0001e80000100800 */
[----:B0-----:R-:W-:Y:S05]  /*61f0*/  WARPSYNC.COLLECTIVE R195, `(.L_x_3641) ;  /* 0x00000000c3087348 */ /* 0x001fea0003c00000 */
[----:B------:R1:W2:Y:S02]  /*6200*/  SHFL.DOWN P1, R212, R86, R193, R194 ;  /* 0x080000c156d47389 */ /* 0x0002a400000200c2 */
[----:B012---:R-:W-:Y:S01]  /*6210*/  ENDCOLLECTIVE ;  /* 0x000000000000791b */ /* 0x007fe20003800000 */
.L_x_3641:
        /* <DEDUP_REMOVED lines=11> */
.L_x_3642:
[----:B------:R-:W-:Y:S01]  /*62d0*/  FADD R216, R63, R216 ;  /* 0x000000d83fd87221 */ /* 0x000fe20000000000 */
[----:B------:R0:W-:Y:S04]  /*62e0*/  STL [R1+0x74], R59 ;  /* 0x0000743b01007387 */ /* 0x0001e80000100800 */
[----:B------:R0:W-:Y:S04]  /*62f0*/  STL [R1+0x78], R58 ;  /* 0x0000783a01007387 */ /* 0x0001e80000100800 */
[----:B------:R0:W-:Y:S01]  /*6300*/  STL [R1+0x7c], R60 ;  /* 0x00007c3c01007387 */ /* 0x0001e20000100800 */
[----:B------:R-:W-:Y:S01]  /*6310*/  HFMA2.MMA R193, -RZ, RZ, 0, 2.384185791015625e-07 ;  /* 0x00000004ffc17435 */ /* 0x000fe200000001ff */
[----:B------:R-:W-:-:S02]  /*6320*/  MOV R86, R216 ;  /* 0x000000d800567202 */ /* 0x000fc40000000f00 */
[----:B------:R0:W-:Y:S04]  /*6330*/  STL [R1+0x80], R61 ;  /* 0x0000803d01007387 */ /* 0x0001e80000100800 */
[----:B------:R0:W-:Y:S01]  /*6340*/  STL [R1+0x84], R57 ;  /* 0x0000843901007387 */ /* 0x0001e20000100800 */
[----:B------:R-:W-:-:S03]  /*6350*/  FADD R215, R62, R212 ;  /* 0x000000d43ed77221 */ /* 0x000fc60000000000 */
[----:B------:R0:W-:Y:S04]  /*6360*/  STL [R1], R164 ;  /* 0x000000a401007387 */ /* 0x0001e80000100800 */
[----:B0-----:R-:W-:Y:S05]  /*6370*/  WARPSYNC.COLLECTIVE R195, `(.L_x_3643) ;  /* 0x00000000c3087348 */ /* 0x001fea0003c00000 */
[----:B------:R1:W2:Y:S02]  /*6380*/  SHFL.DOWN P1, R212, R86, R193, R194 ;  /* 0x080000c156d47389 */ /* 0x0002a400000200c2 */
[----:B012---:R-:W-:Y:S01]  /*6390*/  ENDCOLLECTIVE ;  /* 0x000000000000791b */ /* 0x007fe20003800000 */
.L_x_3643:
        /* <DEDUP_REMOVED lines=11> */
.L_x_3644:
[----:B------:R-:W-:Y:S01]  /*6450*/  FADD R217, R216, R217 ;  /* 0x000000d9d8d97221 */ /* 0x000fe20000000000 */
[----:B------:R-:W-:Y:S01]  /*6460*/  MOV R216, R163 ;  /* 0x000000a300d87202 */ /* 0x000fe20000000f00 */
[----:B------:R0:W-:Y:S04]  /*6470*/  STL [R1+0x1c], R173 ;  /* 0x00001cad01007387 */ /* 0x0001e80000100800 */
[----:B------:R0:W-:Y:S01]  /*6480*/  STL [R1+0x20], R214 ;  /* 0x000020d601007387 */ /* 0x0001e20000100800 */
[----:B------:R-:W-:Y:S01]  /*6490*/  HFMA2.MMA R193, -RZ, RZ, 0, 1.1920928955078125e-07 ;  /* 0x00000002ffc17435 */ /* 0x000fe200000001ff */
[----:B------:R-:W-:Y:S01]  /*64a0*/  MOV R86, R217 ;  /* 0x000000d900567202 */ /* 0x000fe20000000f00 */
[----:B------:R-:W-:Y:S01]  /*64b0*/  FADD R192, R215, R212 ;  /* 0x000000d4d7c07221 */ /* 0x000fe20000000000 */
[----:B------:R-:W-:-:S08]  /*64c0*/  MOV R215, R213 ;  /* 0x000000d500d77202 */ /* 0x000fd00000000f00 */
[----:B0-----:R-:W-:Y:S05]  /*64d0*/  WARPSYNC.COLLECTIVE R195, `(.L_x_3645) ;  /* 0x00000000c3087348 */ /* 0x001fea0003c00000 */
[----:B------:R1:W2:Y:S02]  /*64e0*/  SHFL.DOWN P1, R212, R86, R193, R194 ;  /* 0x080000c156d47389 */ /* 0x0002a400000200c2 */
[----:B012---:R-:W-:Y:S01]  /*64f0*/  ENDCOLLECTIVE ;  /* 0x000000000000791b */ /* 0x007fe20003800000 */
.L_x_3645:
[----:B------:R-:W-:Y:S02]  /*6500*/  MOV R86, R192 ;  /* 0x000000c000567202 */ /* 0x000fe40000000f00 */
[----:B------:R-:W-:-:S07]  /*6510*/  MOV R220, R212 ;  /* 0x000000d400dc7202 */ /* 0x000fce0000000f00 */
[----:B------:R-:W-:Y:S05]  /*6520*/  WARPSYNC.COLLECTIVE R195, `(.L_x_3646) ;  /* 0x00000000c3087348 */ /* 0x000fea0003c00000 */
[----:B------:R0:W1:Y:S02]  /*6530*/  SHFL.DOWN P1, R212, R86, R193, R194 ;  /* 0x080000c156d47389 */ /* 0x00006400000200c2 */
[----:B01----:R-:W-:Y:S01]  /*6540*/  ENDCOLLECTIVE ;  /* 0x000000000000791b */ /* 0x003fe20003800000 */
.L_x_3646:
[----:B------:R-:W-:Y:S01]  /*6550*/  FADD R63, R217, R220 ;  /* 0x000000dcd93f7221 */ /* 0x000fe20000000000 */
[----:B------:R-:W-:Y:S01]  /*6560*/  MOV R217, R140 ;  /* 0x0000008c00d97202 */ /* 0x000fe20000000f00 */
[----:B------:R-:W-:-:S03]  /*6570*/  HFMA2.MMA R193, -RZ, RZ, 0, 5.9604644775390625e-08 ;  /* 0x00000001ffc17435 */ /* 0x000fc600000001ff */
[----:B------:R-:W-:Y:S01]  /*6580*/  MOV R86, R63 ;  /* 0x0000003f00567202 */ /* 0x000fe20000000f00 */
[----:B------:R-:W-:-:S07]  /*6590*/  FADD R62, R192, R212 ;  /* 0x000000d4c03e7221 */ /* 0x000fce0000000000 */
[----:B------:R-:W-:Y:S05]  /*65a0*/  WARPSYNC.COLLECTIVE R195, `(.L_x_3647) ;  /* 0x00000000c3087348 */ /* 0x000fea0003c00000 */
[----:B------:R0:W1:Y:S02]  /*65b0*/  SHFL.DOWN P1, R212, R86, R193, R194 ;  /* 0x080000c156d47389 */ /* 0x00006400000200c2 */
[----:B01----:R-:W-:Y:S01]  /*65c0*/  ENDCOLLECTIVE ;  /* 0x000000000000791b */ /* 0x003fe20003800000 */
.L_x_3647:
[----:B------:R-:W-:Y:S02]  /*65d0*/  MOV R86, R62 ;  /* 0x0000003e00567202 */ /* 0x000fe40000000f00 */
[----:B------:R-:W-:-:S07]  /*65e0*/  MOV R56, R212 ;  /* 0x000000d400387202 */ /* 0x000fce0000000f00 */
[----:B------:R-:W-:Y:S05]  /*65f0*/  WARPSYNC.COLLECTIVE R195, `(.L_x_3648) ;  /* 0x00000000c3087348 */ /* 0x000fea0003c00000 */
[----:B------:R0:W1:Y:S02]  /*6600*/  SHFL.DOWN P1, R212, R86, R193, R194 ;  /* 0x080000c156d47389 */ /* 0x00006400000200c2 */
[----:B01----:R-:W-:Y:S01]  /*6610*/  ENDCOLLECTIVE ;  /* 0x000000000000791b */ /* 0x003fe20003800000 */
.L_x_3648:
[----:B------:R-:W-:Y:S05]  /*6620*/  BRA `(.L_x_3649) ;  /* 0xffffffe000687947 */ /* 0x000fea000383ffff */
.L_x_3650:
        /* <DEDUP_REMOVED lines=13> */
.L_x_7944:


//--------------------- .text._ZN18transformer_engine13normalization28ln_bwd_finalize_tuned_kernelINS0_22Kernel_traits_finalizeILj25600E13__nv_bfloat16S3_S3_fjLj1024ELj4ENS0_18Kernel_traits_baseILj25600ES3_S3_S3_fjLj1024EEEEEEEvNS0_20BackwardKernelParamsE --------------------------
	.section	.text._ZN18transformer_engine13normalization28ln_bwd_finalize_tuned_kernelINS0_22Kernel_traits_finalizeILj25600E13__nv_bfloat16S3_S3_fjLj1024ELj4ENS0_18Kernel_traits_baseILj25600ES3_S3_S3_fjLj1024EEEEEEEvNS0_20BackwardKernelParamsE,"ax",@progbits
	.align	128
        .global         _ZN18transformer_engine13normalization28ln_bwd_finalize_tuned_kernelINS0_22Kernel_traits_finalizeILj25600E13__nv_bfloat16S3_S3_fjLj1024ELj4ENS0_18Kernel_traits_baseILj25600ES3_S3_S3_fjLj1024EEEEEEEvNS0_20BackwardKernelParamsE
        .type           _ZN18transformer_engine13normalization28ln_bwd_finalize_tuned_kernelINS0_22Kernel_traits_finalizeILj25600E13__nv_bfloat16S3_S3_fjLj1024ELj4ENS0_18Kernel_traits_baseILj25600ES3_S3_S3_fjLj1024EEEEEEEvNS0_20BackwardKernelParamsE,@function
        .size           _ZN18transformer_engine13normalization28ln_bwd_finalize_tuned_kernelINS0_22Kernel_traits_finalizeILj25600E13__nv_bfloat16S3_S3_fjLj1024ELj4ENS0_18Kernel_traits_baseILj25600ES3_S3_S3_fjLj1024EEEEEEEvNS0_20BackwardKernelParamsE,(.L_x_7945 - _ZN18transformer_engine13normalization28ln_bwd_finalize_tuned_kernelINS0_22Kernel_traits_finalizeILj25600E13__nv_bfloat16S3_S3_fjLj1024ELj4ENS0_18Kernel_traits_baseILj25600ES3_S3_S3_fjLj1024EEEEEEEvNS0_20BackwardKernelParamsE)
        .other          _ZN18transformer_engine13normalization28ln_bwd_finalize_tuned_kernelINS0_22Kernel_traits_finalizeILj25600E13__nv_bfloat16S3_S3_fjLj1024ELj4ENS0_18Kernel_traits_baseILj25600ES3_S3_S3_fjLj1024EEEEEEEvNS0_20BackwardKernelParamsE,@"STO_CUDA_ENTRY STV_DEFAULT"
_ZN18transformer_engine13normalization28ln_bwd_finalize_tuned_kernelINS0_22Kernel_traits_finalizeILj25600E13__nv_bfloat16S3_S3_fjLj1024ELj4ENS0_18Kernel_traits_baseILj25600ES3_S3_S3_fjLj1024EEEEEEEvNS0_20BackwardKernelParamsE:
.text._ZN18transformer_engine13normalization28ln_bwd_finalize_tuned_kernelINS0_22Kernel_traits_finalizeILj25600E13__nv_bfloat16S3_S3_fjLj1024ELj4ENS0_18Kernel_traits_baseILj25600ES3_S3_S3_fjLj1024EEEEEEEvNS0_20BackwardKernelParamsE:
        /* <DEDUP_REMOVED lines=20> */
.L_x_3662:
        /* <DEDUP_REMOVED lines=28> */
.L_x_3655:
        /* <DEDUP_REMOVED lines=33> */
.L_x_3654:
[----:B------:R-:W-:Y:S05]  /*0510*/  BSYNC B1 ;  /* 0x0000000000017941 */ /* 0x000fea0003800000 */
.L_x_3653:
        /* <DEDUP_REMOVED lines=23> */
.L_x_3657:
[----:B------:R-:W-:Y:S05]  /*0690*/  BSYNC B1 ;  /* 0x0000000000017941 */ /* 0x000fea0003800000 */
.L_x_3656:
        /* <DEDUP_REMOVED lines=11> */
.L_x_3652:
[----:B------:R-:W-:Y:S05]  /*0750*/  BSYNC B0 ;  /* 0x0000000000007941 */ /* 0x000fea0003800000 */
.L_x_3651:
        /* <DEDUP_REMOVED lines=33> */
.L_x_3673:
[----:B------:R-:W-:Y:S01]  /*0970*/  @!P0 SHF.R.U32.HI R11, RZ, 0x3, R0 ;  /* 0x00000003ff0b8819 */ /* 0x000fe20000011600 */
[----:B--2---:R-:W-:Y:S01]  /*0980*/  FADD R13, R8, R13 ;  /* 0x0000000d080d7221 */ /* 0x004fe20000000000 */
[----:B-1----:R-:W-:Y:S02]  /*0990*/  FADD R9, R10, R9 ;  /* 0x000000090a097221 */ /* 0x002fe40000000000 */
[----:B0-----:R-:W-:-:S05]  /*09a0*/  @!P0 LOP3.LUT R8, R11, 0x1ffffffc, RZ, 0xc0, !PT ;  /* 0x1ffffffc0b088812 */ /* 0x001fca00078ec0ff */
[----:B------:R1:W-:Y:S04]  /*09b0*/  @!P0 STS [R8+UR4+0x2000], R13 ;  /* 0x0020000d08008988 */ /* 0x0003e80008000804 */
[----:B------:R1:W-:Y:S02]  /*09c0*/  @!P0 STS [R8+UR4+0x2080], R9 ;  /* 0x0020800908008988 */ /* 0x0003e40008000804 */
.L_x_3658:
        /* <DEDUP_REMOVED lines=18> */
.L_x_3661:
[----:B------:R-:W-:Y:S05]  /*0af0*/  BSYNC B0 ;  /* 0x0000000000007941 */ /* 0x000fea0003800000 */
.L_x_3660:
[C---:B------:R-:W-:Y:S02]  /*0b00*/  ISETP.GT.U32.AND P0, PT, R5.reuse, -0x6401, PT ;  /* 0xffff9bff0500780c */ /* 0x040fe40003f04070 */
[----:B------:R-:W-:Y:S02]  /*0b10*/  IADD3 R5, R5, 0x6400, RZ ;  /* 0x0000640005057810 */ /* 0x000fe40007ffe0ff */
[----:B------:R-:W-:-:S09]  /*0b20*/  IADD3 R6, R6, 0x3200, RZ ;  /* 0x0000320006067810 */ /* 0x000fd20007ffe0ff */
[----:B------:R-:W-:Y:S05]  /*0b30*/  @P0 BRA `(.L_x_3662) ;  /* 0xfffffff400800947 */ /* 0x000fea000383ffff */
[----:B------:R-:W-:Y:S05]  /*0b40*/  EXIT ;  /* 0x000000000000794d */ /* 0x000fea0003800000 */
.L_x_3659:
[----:B------:R-:W-:Y:S01]  /*0b50*/  HFMA2.MMA R18, -RZ, RZ, 0, 5.9604644775390625e-08 ;  /* 0x00000001ff127435 */ /* 0x000fe200000001ff */
[----:B0-----:R-:W-:Y:S01]  /*0b60*/  IMAD.MOV.U32 R19, RZ, RZ, R10 ;  /* 0x000000ffff137224 */ /* 0x001fe200078e000a */
[----:B------:R-:W-:Y:S02]  /*0b70*/  MOV R21, 0x1f ;  /* 0x0000001f00157802 */ /* 0x000fe40000000f00 */
[----:B------:R-:W-:-:S07]  /*0b80*/  MOV R16, 0xffffffff ;  /* 0xffffffff00107802 */ /* 0x000fce0000000f00 */
[----:B-12---:R-:W-:Y:S05]  /*0b90*/  WARPSYNC.COLLECTIVE R16, `(.L_x_3663) ;  /* 0x0000000010087348 */ /* 0x006fea0003c00000 */
[----:B------:R0:W3:Y:S02]  /*0ba0*/  SHFL.BFLY P1, R17, R19, R18, R21 ;  /* 0x0c00001213117389 */ /* 0x0000e40000020015 */
[----:B0123--:R-:W-:Y:S01]  /*0bb0*/  ENDCOLLECTIVE ;  /* 0x000000000000791b */ /* 0x00ffe20003800000 */
.L_x_3663:
[----:B------:R-:W-:Y:S01]  /*0bc0*/  HFMA2.MMA R18, -RZ, RZ, 0, 1.1920928955078125e-07 ;  /* 0x00000002ff127435 */ /* 0x000fe200000001ff */
[----:B------:R-:W-:-:S04]  /*0bd0*/  IMAD.MOV.U32 R9, RZ, RZ, R17 ;  /* 0x000000ffff097224 */ /* 0x000fc800078e0011 */
[----:B------:R-:W-:-:S05]  /*0be0*/  FADD R9, R10, R9 ;  /* 0x000000090a097221 */ /* 0x000fca0000000000 */
[----:B------:R-:W-:-:S07]  /*0bf0*/  MOV R19, R9 ;  /* 0x0000000900137202 */ /* 0x000fce0000000f00 */
[----:B------:R-:W-:Y:S05]  /*0c00*/  WARPSYNC.COLLECTIVE R16, `(.L_x_3664) ;  /* 0x0000000010087348 */ /* 0x000fea0003c00000 */
[----:B------:R0:W1:Y:S02]  /*0c10*/  SHFL.BFLY P1, R17, R19, R18, R21 ;  /* 0x0c00001213117389 */ /* 0x0000640000020015 */
[----:B01----:R-:W-:Y:S01]  /*0c20*/  ENDCOLLECTIVE ;  /* 0x000000000000791b */ /* 0x003fe20003800000 */
.L_x_3664:
[----:B------:R-:W-:Y:S01]  /*0c30*/  HFMA2.MMA R18, -RZ, RZ, 0, 2.384185791015625e-07 ;  /* 0x00000004ff127435 */ /* 0x000fe200000001ff */
[----:B------:R-:W-:-:S05]  /*0c40*/  MOV R12, R17 ;  /* 0x00000011000c7202 */ /* 0x000fca0000000f00 */
[----:B------:R-:W-:-:S04]  /*0c50*/  FADD R12, R9, R12 ;  /* 0x0000000c090c7221 */ /* 0x000fc80000000000 */
[----:B------:R-:W-:-:S07]  /*0c60*/  IMAD.MOV.U32 R19, RZ, RZ, R12 ;  /* 0x000000ffff137224 */ /* 0x000fce00078e000c */
[----:B------:R-:W-:Y:S05]  /*0c70*/  WARPSYNC.COLLECTIVE R16, `(.L_x_3665) ;  /* 0x0000000010087348 */ /* 0x000fea0003c00000 */
[----:B------:R0:W1:Y:S02]  /*0c80*/  SHFL.BFLY P1, R17, R19, R18, R21 ;  /* 0x0c00001213117389 */ /* 0x0000640000020015 */
[----:B01----:R-:W-:Y:S01]  /*0c90*/  ENDCOLLECTIVE ;  /* 0x000000000000791b */ /* 0x003fe20003800000 */
.L_x_3665:
[----:B------:R-:W-:Y:S01]  /*0ca0*/  IMAD.MOV.U32 R18, RZ, RZ, 0x8 ;  /* 0x00000008ff127424 */ /* 0x000fe200078e00ff */
[----:B------:R-:W-:-:S05]  /*0cb0*/  MOV R11, R17 ;  /* 0x00000011000b7202 */ /* 0x000fca0000000f00 */
[----:B------:R-:W-:-:S05]  /*0cc0*/  FADD R11, R12, R11 ;  /* 0x0000000b0c0b7221 */ /* 0x000fca0000000000 */
[----:B------:R-:W-:-:S07]  /*0cd0*/  MOV R19, R11 ;  /* 0x0000000b00137202 */ /* 0x000fce0000000f00 */
[----:B------:R-:W-:Y:S05]  /*0ce0*/  WARPSYNC.COLLECTIVE R16, `(.L_x_3666) ;  /* 0x0000000010087348 */ /* 0x000fea0003c00000 */
[----:B------:R0:W1:Y:S02]  /*0cf0*/  SHFL.BFLY P1, R17, R19, R18, R21 ;  /* 0x0c00001213117389 */ /* 0x0000640000020015 */
[----:B01----:R-:W-:Y:S01]  /*0d00*/  ENDCOLLECTIVE ;  /* 0x000000000000791b */ /* 0x003fe20003800000 */
.L_x_3666:
[----:B------:R-:W-:Y:S01]  /*0d10*/  HFMA2.MMA R18, -RZ, RZ, 0, 9.5367431640625e-07 ;  /* 0x00000010ff127435 */ /* 0x000fe200000001ff */
[----:B------:R-:W-:-:S05]  /*0d20*/  MOV R10, R17 ;  /* 0x00000011000a7202 */ /* 0x000fca0000000f00 */
[----:B------:R-:W-:-:S05]  /*0d30*/  FADD R10, R11, R10 ;  /* 0x0000000a0b0a7221 */ /* 0x000fca0000000000 */
[----:B------:R-:W-:-:S07]  /*0d40*/  MOV R19, R10 ;  /* 0x0000000a00137202 */ /* 0x000fce0000000f00 */
[----:B------:R-:W-:Y:S05]  /*0d50*/  WARPSYNC.COLLECTIVE R16, `(.L_x_3667) ;  /* 0x0000000010087348 */ /* 0x000fea0003c00000 */
[----:B------:R0:W1:Y:S02]  /*0d60*/  SHFL.BFLY P1, R17, R19, R18, R21 ;  /* 0x0c00001213117389 */ /* 0x0000640000020015 */
[----:B01----:R-:W-:Y:S01]  /*0d70*/  ENDCOLLECTIVE ;  /* 0x000000000000791b */ /* 0x003fe20003800000 */
.L_x_3667:
[----:B------:R-:W-:Y:S01]  /*0d80*/  HFMA2.MMA R18, -RZ, RZ, 0, 5.9604644775390625e-08 ;  /* 0x00000001ff127435 */ /* 0x000fe200000001ff */
[----:B------:R-:W-:Y:S01]  /*0d90*/  MOV R19, R8 ;  /* 0x0000000800137202 */ /* 0x000fe20000000f00 */
[----:B------:R-:W-:-:S09]  /*0da0*/  IMAD.MOV.U32 R9, RZ, RZ, R17 ;  /* 0x000000ffff097224 */ /* 0x000fd200078e0011 */
[----:B------:R-:W-:Y:S05]  /*0db0*/  WARPSYNC.COLLECTIVE R16, `(.L_x_3668) ;  /* 0x0000000010087348 */ /* 0x000fea0003c00000 */
[----:B------:R0:W1:Y:S02]  /*0dc0*/  SHFL.BFLY P1, R17, R19, R18, R21 ;  /* 0x0c00001213117389 */ /* 0x0000640000020015 */
[----:B01----:R-:W-:Y:S01]  /*0dd0*/  ENDCOLLECTIVE ;  /* 0x000000000000791b */ /* 0x003fe20003800000 */
.L_x_3668:
[----:B------:R-:W-:Y:S01]  /*0de0*/  HFMA2.MMA R18, -RZ, RZ, 0, 1.1920928955078125e-07 ;  /* 0x00000002ff127435 */ /* 0x000fe200000001ff */
[----:B------:R-:W-:-:S05]  /*0df0*/  MOV R11, R17 ;  /* 0x00000011000b7202 */ /* 0x000fca0000000f00 */
[----:B------:R-:W-:-:S04]  /*0e00*/  FADD R13, R8, R11 ;  /* 0x0000000b080d7221 */ /* 0x000fc80000000000 */
[----:B------:R-:W-:-:S07]  /*0e10*/  IMAD.MOV.U32 R19, RZ, RZ, R13 ;  /* 0x000000ffff137224 */ /* 0x000fce00078e000d */
[----:B------:R-:W-:Y:S05]  /*0e20*/  WARPSYNC.COLLECTIVE R16, `(.L_x_3669) ;  /* 0x0000000010087348 */ /* 0x000fea0003c00000 */
[----:B------:R0:W1:Y:S02]  /*0e30*/  SHFL.BFLY P1, R17, R19, R18, R21 ;  /* 0x0c00001213117389 */ /* 0x0000640000020015 */
[----:B01----:R-:W-:Y:S01]  /*0e40*/  ENDCOLLECTIVE ;  /* 0x000000000000791b */ /* 0x003fe20003800000 */
.L_x_3669:
[----:B------:R-:W-:Y:S01]  /*0e50*/  IMAD.MOV.U32 R18, RZ, RZ, 0x4 ;  /* 0x00000004ff127424 */ /* 0x000fe200078e00ff */
[----:B------:R-:W-:-:S05]  /*0e60*/  MOV R14, R17 ;  /* 0x00000011000e7202 */ /* 0x000fca0000000f00 */
[----:B------:R-:W-:-:S05]  /*0e70*/  FADD R14, R13, R14 ;  /* 0x0000000e0d0e7221 */ /* 0x000fca0000000000 */
[----:B------:R-:W-:-:S07]  /*0e80*/  MOV R19, R14 ;  /* 0x0000000e00137202 */ /* 0x000fce0000000f00 */
[----:B------:R-:W-:Y:S05]  /*0e90*/  WARPSYNC.COLLECTIVE R16, `(.L_x_3670) ;  /* 0x0000000010087348 */ /* 0x000fea0003c00000 */
[----:B------:R0:W1:Y:S02]  /*0ea0*/  SHFL.BFLY P1, R17, R19, R18, R21 ;  /* 0x0c00001213117389 */ /* 0x0000640000020015 */
[----:B01----:R-:W-:Y:S01]  /*0eb0*/  ENDCOLLECTIVE ;  /* 0x000000000000791b */ /* 0x003fe20003800000 */
.L_x_3670:
[----:B------:R-:W-:Y:S01]  /*0ec0*/  HFMA2.MMA R18, -RZ, RZ, 0, 4.76837158203125e-07 ;  /* 0x00000008ff127435 */ /* 0x000fe200000001ff */
[----:B------:R-:W-:-:S05]  /*0ed0*/  MOV R15, R17 ;  /* 0x00000011000f7202 */ /* 0x000fca0000000f00 */
[----:B------:R-:W-:-:S05]  /*0ee0*/  FADD R15, R14, R15 ;  /* 0x0000000f0e0f7221 */ /* 0x000fca0000000000 */
[----:B------:R-:W-:-:S07]  /*0ef0*/  MOV R19, R15 ;  /* 0x0000000f00137202 */ /* 0x000fce0000000f00 */
[----:B------:R-:W-:Y:S05]  /*0f00*/  WARPSYNC.COLLECTIVE R16, `(.L_x_3671) ;  /* 0x0000000010087348 */ /* 0x000fea0003c00000 */
[----:B------:R0:W1:Y:S02]  /*0f10*/  SHFL.BFLY P1, R17, R19, R18, R21 ;  /* 0x0c00001213117389 */ /* 0x0000640000020015 */
[----:B01----:R-:W-:Y:S01]  /*0f20*/  ENDCOLLECTIVE ;  /* 0x000000000000791b */ /* 0x003fe20003800000 */
.L_x_3671:
[----:B------:R-:W-:Y:S01]  /*0f30*/  HFMA2.MMA R18, -RZ, RZ, 0, 9.5367431640625e-07 ;  /* 0x00000010ff127435 */ /* 0x000fe200000001ff */
[----:B------:R-:W-:-:S04]  /*0f40*/  IMAD.MOV.U32 R8, RZ, RZ, R17 ;  /* 0x000000ffff087224 */ /* 0x000fc800078e0011 */
[----:B------:R-:W-:-:S05]  /*0f50*/  FADD R8, R15, R8 ;  /* 0x000000080f087221 */ /* 0x000fca0000000000 */
[----:B------:R-:W-:-:S07]  /*0f60*/  MOV R19, R8 ;  /* 0x0000000800137202 */ /* 0x000fce0000000f00 */
[----:B------:R-:W-:Y:S05]  /*0f70*/  WARPSYNC.COLLECTIVE R16, `(.L_x_3672) ;  /* 0x0000000010087348 */ /* 0x000fea0003c00000 */
[----:B------:R0:W1:Y:S02]  /*0f80*/  SHFL.BFLY P1, R17, R19, R18, R21 ;  /* 0x0c00001213117389 */ /* 0x0000640000020015 */
[----:B01----:R-:W-:Y:S01]  /*0f90*/  ENDCOLLECTIVE ;  /* 0x000000000000791b */ /* 0x003fe20003800000 */
.L_x_3672:
[----:B------:R-:W-:Y:S01]  /*0fa0*/  MOV R13, R17 ;  /* 0x00000011000d7202 */ /* 0x000fe20000000f00 */
[----:B------:R-:W-:Y:S06]  /*0fb0*/  BRA `(.L_x_3673) ;  /* 0xfffffff8006c7947 */ /* 0x000fec000383ffff */
.L_x_3674:
        /* <DEDUP_REMOVED lines=12> */
.L_x_7945:


//--------------------- .text._ZN18transformer_engine13normalization19ln_bwd_tuned_kernelINS0_13Kernel_traitsI13__nv_bfloat16S3_S3_fjLj25600ELj5ELj1ELj4ELj16ENS0_18Kernel_traits_baseILj25600ES3_S3_S3_fjLj128EEEEEEEvNS0_20BackwardKernelParamsE --------------------------
	.section	.text._ZN18transformer_engine13normalization19ln_bwd_tuned_kernelINS0_13Kernel_traitsI13__nv_bfloat16S3_S3_fjLj25600ELj5ELj1ELj4ELj16ENS0_18Kernel_traits_baseILj25600ES3_S3_S3_fjLj128EEEEEEEvNS0_20BackwardKernelParamsE,"ax",@progbits
	.align	128
        .global         _ZN18transformer_engine13normalization19ln_bwd_tuned_kernelINS0_13Kernel_traitsI13__nv_bfloat16S3_S3_fjLj25600ELj5ELj1ELj4ELj16ENS0_18Kernel_traits_baseILj25600ES3_S3_S3_fjLj128EEEEEEEvNS0_20BackwardKernelParamsE
        .type           _ZN18transformer_engine13normalization19ln_bwd_tuned_kernelINS0_13Kernel_traitsI13__nv_bfloat16S3_S3_fjLj25600ELj5ELj1ELj4ELj16ENS0_18Kernel_traits_baseILj25600ES3_S3_S3_fjLj128EEEEEEEvNS0_20BackwardKernelParamsE,@function
        .size           _ZN18transformer_engine13normalization19ln_bwd_tuned_kernelINS0_13Kernel_traitsI13__nv_bfloat16S3_S3_fjLj25600ELj5ELj1ELj4ELj16ENS0_18Kernel_traits_baseILj25600ES3_S3_S3_fjLj128EEEEEEEvNS0_20BackwardKernelParamsE,(.L_x_7946 - _ZN18transformer_engine13normalization19ln_bwd_tuned_kernelINS0_13Kernel_traitsI13__nv_bfloat16S3_S3_fjLj25600ELj5ELj1ELj4ELj16ENS0_18Kernel_traits_baseILj25600ES3_S3_S3_fjLj128EEEEEEEvNS0_20BackwardKernelParamsE)
        .other          _ZN18transformer_engine13normalization19ln_bwd_tuned_kernelINS0_13Kernel_traitsI13__nv_bfloat16S3_S3_fjLj25600ELj5ELj1ELj4ELj16ENS0_18Kernel_traits_baseILj25600ES3_S3_S3_fjLj128EEEEEEEvNS0_20BackwardKernelParamsE,@"STO_CUDA_ENTRY STV_DEFAULT"
_ZN18transformer_engine13normalization19ln_bwd_tuned_kernelINS0_13Kernel_traitsI13__nv_bfloat16S3_S3_fjLj25600ELj5ELj1ELj4ELj16ENS0_18Kernel_traits_baseILj25600ES3_S3_S3_fjLj128EEEEEEEvNS0_20BackwardKernelParamsE:
.text._ZN18transformer_engine13normalization19ln_bwd_tuned_kernelINS0_13Kernel_traitsI13__nv_bfloat16S3_S3_fjLj25600ELj5ELj1ELj4ELj16ENS0_18Kernel_traits_baseILj25600ES3_S3_S3_fjLj128EEEEEEEvNS0_20BackwardKernelParamsE:
        /* <DEDUP_REMOVED lines=33> */
[----:B0-----:R-:W-:Y:S01]  /*0210*/  IMAD.WIDE.U32 R2, R52, -0x33333333, RZ ;  /* 0xcccccccd34027825 */ /* 0x001fe200078e00ff */
[----:B------:R-:W-:-:S02]  /*0220*/  CS2R R6, SRZ ;  /* 0x0000000000067805 */ /* 0x000fc4000001ff00 */
[----:B------:R-:W-:Y:S02]  /*0230*/  CS2R R4, SRZ ;  /* 0x0000000000047805 */ /* 0x000fe4000001ff00 */
[----:B------:R-:W-:Y:S02]  /*0240*/  CS2R R94, SRZ ;  /* 0x00000000005e7805 */ /* 0x000fe4000001ff00 */
[----:B-1----:R-:W-:Y:S02]  /*0250*/  LOP3.LUT R51, R54, 0x1f, RZ, 0xc0, !PT ;  /* 0x0000001f36337812 */ /* 0x002fe400078ec0ff */
[----:B------:R-:W-:Y:S02]  /*0260*/  CS2R R92, SRZ ;  /* 0x00000000005c7805 */ /* 0x000fe4000001ff00 */
[----:B------:R-:W-:Y:S02]  /*0270*/  SHF.R.U32.HI R53, RZ, 0x2, R3 ;  /* 0x00000002ff357819 */ /* 0x000fe40000011603 */
[----:B------:R-:W-:-:S02]  /*0280*/  CS2R R70, SRZ ;  /* 0x0000000000467805 */ /* 0x000fc4000001ff00 */
[----:B------:R-:W-:Y:S02]  /*0290*/  CS2R R68, SRZ ;  /* 0x0000000000447805 */ /* 0x000fe4000001ff00 */
[----:B------:R-:W-:Y:S02]  /*02a0*/  CS2R R66, SRZ ;  /* 0x0000000000427805 */ /* 0x000fe4000001ff00 */
[----:B------:R-:W-:Y:S01]  /*02b0*/  LEA.HI R89, R54, R53, RZ, 0x19 ;  /* 0x0000003536597211 */ /* 0x000fe200078fc8ff */
[----:B------:R-:W-:Y:S01]  /*02c0*/  IMAD R52, R53, -0x5, R52 ;  /* 0xfffffffb35347824 */ /* 0x000fe200078e0234 */
[----:B------:R-:W-:Y:S02]  /*02d0*/  CS2R R64, SRZ ;  /* 0x0000000000407805 */ /* 0x000fe4000001ff00 */
[----:B------:R-:W-:Y:S02]  /*02e0*/  CS2R R62, SRZ ;  /* 0x00000000003e7805 */ /* 0x000fe4000001ff00 */
[----:B------:R-:W-:-:S02]  /*02f0*/  ISETP.GE.AND P0, PT, R89, UR4, PT ;  /* 0x0000000459007c0c */ /* 0x000fc4000bf06270 */
[----:B------:R-:W-:Y:S02]  /*0300*/  CS2R R60, SRZ ;  /* 0x00000000003c7805 */ /* 0x000fe4000001ff00 */
[----:B------:R-:W-:Y:S02]  /*0310*/  SHF.L.U32 R0, R52, 0x7, RZ ;  /* 0x0000000734007819 */ /* 0x000fe400000006ff */
[----:B------:R-:W-:Y:S02]  /*0320*/  CS2R R58, SRZ ;  /* 0x00000000003a7805 */ /* 0x000fe4000001ff00 */
[----:B------:R-:W-:Y:S02]  /*0330*/  CS2R R56, SRZ ;  /* 0x0000000000387805 */ /* 0x000fe4000001ff00 */
[----:B------:R-:W-:-:S04]  /*0340*/  LOP3.LUT R3, R0, 0xffffff80, R51, 0xe2, !PT ;  /* 0xffffff8000037812 */ /* 0x000fc800078ee233 */
[----:B------:R-:W-:Y:S01]  /*0350*/  LOP3.LUT R50, R3, 0x60, R54, 0xf8, !PT ;  /* 0x0000006003327812 */ /* 0x000fe200078ef836 */
[----:B------:R-:W-:Y:S06]  /*0360*/  @P0 BRA `(.L_x_3675) ;  /* 0x0000003800ec0947 */ /* 0x000fec0003800000 */
[----:B------:R-:W0:Y:S01]  /*0370*/  LDC.64 R2, c[0x0][0x238] ;  /* 0x00008e00ff027b82 */ /* 0x000e220000000a00 */
[----:B------:R-:W-:Y:S01]  /*0380*/  ULDC.U8 UR4, c[0x0][0x250] ;  /* 0x0000940000047ab9 */ /* 0x000fe20000000000 */
        /* <DEDUP_REMOVED lines=12> */
[----:B------:R-:W-:Y:S02]  /*0450*/  CS2R R46, SRZ ;  /* 0x00000000002e7805 */ /* 0x000fe4000001ff00 */
[----:B------:R-:W-:Y:S02]  /*0460*/  CS2R R44, SRZ ;  /* 0x00000000002c7805 */ /* 0x000fe4000001ff00 */
[----:B------:R-:W-:-:S02]  /*0470*/  CS2R R96, SRZ ;  /* 0x0000000000607805 */ /* 0x000fc4000001ff00 */
[----:B------:R-:W-:Y:S02]  /*0480*/  MOV R55, RZ ;  /* 0x000000ff00377202 */ /* 0x000fe40000000f00 */
        /* <DEDUP_REMOVED lines=20> */
[----:B------:R-:W-:Y:S02]  /*05d0*/  CS2R R24, SRZ ;  /* 0x0000000000187805 */ /* 0x000fe4000001ff00 */
[----:B------:R-:W-:Y:S01]  /*05e0*/  SHF.L.U32 R27, R6, 0x10, RZ ;  /* 0x00000010061b7819 */ /* 0x000fe200000006ff */
[C---:B------:R-:W-:Y:S01]  /*05f0*/  FADD R167, R128.reuse, R167 ;  /* 0x000000a780a77221 */ /* 0x040fe20000000000 */
[C---:B------:R-:W-:Y:S02]  /*0600*/  PRMT R6, R7.reuse, 0x7632, R6 ;  /* 0x0000763207067816 */ /* 0x040fe40000000006 */
[----:B------:R-:W-:Y:S01]  /*0610*/  SHF.L.U32 R165, R7, 0x10, RZ ;  /* 0x0000001007a57819 */ /* 0x000fe200000006ff */
[----:B------:R-:W-:Y:S01]  /*0620*/  FADD R166, R128, R27 ;  /* 0x0000001b80a67221 */ /* 0x000fe20000000000 */
[----:B---3--:R-:W-:-:S02]  /*0630*/  PRMT R7, R8, 0x7632, R7 ;  /* 0x0000763208077816 */ /* 0x008fc40000000007 */
[----:B------:R-:W-:Y:S02]  /*0640*/  CS2R R26, SRZ ;  /* 0x00000000001a7805 */ /* 0x000fe4000001ff00 */
[----:B------:R-:W-:Y:S01]  /*0650*/  SHF.L.U32 R29, R8, 0x10, RZ ;  /* 0x00000010081d7819 */ /* 0x000fe200000006ff */
[C---:B------:R-:W-:Y:S01]  /*0660*/  FADD R165, R128.reuse, R165 ;  /* 0x000000a580a57221 */ /* 0x040fe20000000000 */
[C---:B0-----:R-:W-:Y:S02]  /*0670*/  PRMT R2, R9.reuse, 0x7632, R2 ;  /* 0x0000763209027816 */ /* 0x041fe40000000002 */
[----:B------:R-:W-:Y:S01]  /*0680*/  SHF.L.U32 R163, R9, 0x10, RZ ;  /* 0x0000001009a37819 */ /* 0x000fe200000006ff */
[----:B------:R-:W-:Y:S01]  /*0690*/  FADD R164, R128, R29 ;  /* 0x0000001d80a47221 */ /* 0x000fe20000000000 */
[----:B------:R-:W-:Y:S02]  /*06a0*/  PRMT R3, R10, 0x7632, R3 ;  /* 0x000076320a037816 */ /* 0x000fe40000000003 */
[----:B------:R-:W-:-:S02]  /*06b0*/  CS2R R28, SRZ ;  /* 0x00000000001c7805 */ /* 0x000fc4000001ff00 */
[----:B------:R-:W-:Y:S01]  /*06c0*/  SHF.L.U32 R31, R10, 0x10, RZ ;  /* 0x000000100a1f7819 */ /* 0x000fe200000006ff */
[C---:B------:R-:W-:Y:S01]  /*06d0*/  FADD R163, R128.reuse, R163 ;  /* 0x000000a380a37221 */ /* 0x040fe20000000000 */
[C---:B------:R-:W-:Y:S02]  /*06e0*/  PRMT R8, R11.reuse, 0x7632, R8 ;  /* 0x000076320b087816 */ /* 0x040fe40000000008 */
[----:B------:R-:W-:Y:S01]  /*06f0*/  SHF.L.U32 R161, R11, 0x10, RZ ;  /* 0x000000100ba17819 */ /* 0x000fe200000006ff */
[----:B------:R-:W-:Y:S01]  /*0700*/  FADD R162, R128, R31 ;  /* 0x0000001f80a27221 */ /* 0x000fe20000000000 */
[C---:B----4-:R-:W-:Y:S02]  /*0710*/  PRMT R9, R12.reuse, 0x7632, R9 ;  /* 0x000076320c097816 */ /* 0x050fe40000000009 */
[----:B------:R-:W-:Y:S02]  /*0720*/  CS2R R30, SRZ ;  /* 0x00000000001e7805 */ /* 0x000fe4000001ff00 */
[----:B------:R-:W-:Y:S01]  /*0730*/  SHF.L.U32 R33, R12, 0x10, RZ ;  /* 0x000000100c217819 */ /* 0x000fe200000006ff */
[----:B------:R-:W-:Y:S01]  /*0740*/  FADD R161, R128, R161 ;  /* 0x000000a180a17221 */ /* 0x000fe20000000000 */
        /* <DEDUP_REMOVED lines=10> */
[----:B-----5:R-:W-:-:S02]  /*07f0*/  PRMT R13, R16, 0x7632, R13 ;  /* 0x00007632100d7816 */ /* 0x020fc4000000000d */
[----:B------:R-:W-:Y:S02]  /*0800*/  CS2R R34, SRZ ;  /* 0x0000000000227805 */ /* 0x000fe4000001ff00 */
[----:B------:R-:W-:Y:S01]  /*0810*/  SHF.L.U32 R37, R16, 0x10, RZ ;  /* 0x0000001010257819 */ /* 0x000fe200000006ff */
[C---:B------:R-:W-:Y:S01]  /*0820*/  FADD R157, R128.reuse, R157 ;  /* 0x0000009d809d7221 */ /* 0x040fe20000000000 */
[C---:B------:R-:W-:Y:S02]  /*0830*/  PRMT R14, R17.reuse, 0x7632, R14 ;  /* 0x00007632110e7816 */ /* 0x040fe4000000000e */
        /* <DEDUP_REMOVED lines=9> */
[C---:B------:R-:W-:Y:S02]  /*08d0*/  PRMT R17, R20.reuse, 0x7632, R17 ;  /* 0x0000763214117816 */ /* 0x040fe40000000011 */
[----:B------:R-:W-:Y:S02]  /*08e0*/  CS2R R38, SRZ ;  /* 0x0000000000267805 */ /* 0x000fe4000001ff00 */
[----:B------:R-:W-:Y:S01]  /*08f0*/  SHF.L.U32 R41, R20, 0x10, RZ ;  /* 0x0000001014297819 */ /* 0x000fe200000006ff */
[----:B------:R-:W-:Y:S01]  /*0900*/  FADD R153, R128, R153 ;  /* 0x0000009980997221 */ /* 0x000fe20000000000 */
[----:B------:R-:W-:-:S02]  /*0910*/  PRMT R18, R21, 0x7632, R18 ;  /* 0x0000763215127816 */ /* 0x000fc40000000012 */
[----:B------:R-:W-:Y:S01]  /*0920*/  PRMT R19, R22, 0x7632, R19 ;  /* 0x0000763216137816 */ /* 0x000fe20000000013 */
[----:B------:R-:W-:Y:S01]  /*0930*/  FADD R152, R128, R41 ;  /* 0x0000002980987221 */ /* 0x000fe20000000000 */
[----:B------:R-:W-:Y:S02]  /*0940*/  PRMT R20, R23, 0x7632, R20 ;  /* 0x0000763217147816 */ /* 0x000fe40000000014 */
[----:B------:R-:W-:Y:S02]  /*0950*/  CS2R R40, SRZ ;  /* 0x0000000000287805 */ /* 0x000fe4000001ff00 */
        /* <DEDUP_REMOVED lines=57> */
[----:B------:R-:W-:-:S07]  /*0cf0*/  CS2R R2, SRZ ;  /* 0x0000000000027805 */ /* 0x000fce000001ff00 */
.L_x_3681:
[----:B0-----:R-:W0:Y:S01]  /*0d00*/  LDC.64 R88, c[0x0][0x220] ;  /* 0x00008800ff587b82 */ /* 0x001e220000000a00 */
[----:B------:R-:W-:-:S07]  /*0d10*/  IMAD R174, R129, 0xc80, R50 ;  /* 0x00000c8081ae7824 */ /* 0x000fce00078e0232 */
[----:B------:R-:W1:Y:S08]  /*0d20*/  LDC.64 R92, c[0x0][0x258] ;  /* 0x00009600ff5c7b82 */ /* 0x000e700000000a00 */
[----:B------:R-:W2:Y:S01]  /*0d30*/  LDC.64 R94, c[0x0][0x228] ;  /* 0x00008a00ff5e7b82 */ /* 0x000ea20000000a00 */
[----:B------:R-:W-:-:S07]  /*0d40*/  IADD3 R172, R174, 0x280, RZ ;  /* 0x00000280aeac7810 */ /* 0x000fce0007ffe0ff */
[----:B------:R-:W3:Y:S01]  /*0d50*/  LDC.64 R176, c[0x0][0x230] ;  /* 0x00008c00ffb07b82 */ /* 0x000ee20000000a00 */
[C---:B------:R-:W-:Y:S01]  /*0d60*/  IADD3 R170, R174.reuse, 0x780, RZ ;  /* 0x00000780aeaa7810 */ /* 0x040fe20007ffe0ff */
[C---:B0-----:R-:W-:Y:S01]  /*0d70*/  IMAD.WIDE.U32 R56, R174.reuse, 0x10, R88 ;  /* 0x00000010ae387825 */ /* 0x041fe200078e0058 */
[----:B------:R-:W-:-:S03]  /*0d80*/  IADD3 R171, R174, 0x500, RZ ;  /* 0x00000500aeab7810 */ /* 0x000fc60007ffe0ff */
[----:B------:R-:W-:Y:S02]  /*0d90*/  IMAD.WIDE.U32 R80, R170, 0x10, R88 ;  /* 0x00000010aa507825 */ /* 0x000fe400078e0058 */
[----:B------:R-:W4:Y:S02]  /*0da0*/  LDG.E.128 R56, desc[UR6][R56.64] ;  /* 0x0000000638387981 */ /* 0x000f24000c1e1d00 */
[C-C-:B-1----:R-:W-:Y:S01]  /*0db0*/  IMAD.WIDE.U32 R60, R174.reuse, 0x10, R92.reuse ;  /* 0x00000010ae3c7825 */ /* 0x142fe200078e005c */
[----:B------:R-:W-:Y:S01]  /*0dc0*/  IADD3 R169, R174, 0xa00, RZ ;  /* 0x00000a00aea97810 */ /* 0x000fe20007ffe0ff */
[----:B------:R-:W5:Y:S02]  /*0dd0*/  LDG.E.128 R80, desc[UR6][R80.64] ;  /* 0x0000000650507981 */ /* 0x000f64000c1e1d00 */
[C---:B------:R-:W-:Y:S02]  /*0de0*/  IMAD.WIDE.U32 R68, R172.reuse, 0x10, R92 ;  /* 0x00000010ac447825 */ /* 0x040fe400078e005c */
        /* <DEDUP_REMOVED lines=8> */
[----:B------:R4:W2:Y:S02]  /*0e70*/  LDG.E R0, desc[UR6][R178.64] ;  /* 0x00000006b2007981 */ /* 0x0008a4000c1e1900 */
[--C-:B------:R-:W-:Y:S02]  /*0e80*/  IMAD.WIDE.U32 R84, R170, 0x10, R92.reuse ;  /* 0x00000010aa547825 */ /* 0x100fe400078e005c */
[----:B------:R-:W2:Y:S02]  /*0e90*/  LDG.E.128 R76, desc[UR6][R76.64] ;  /* 0x000000064c4c7981 */ /* 0x000ea4000c1e1d00 */
[C---:B------:R-:W-:Y:S02]  /*0ea0*/  IMAD.WIDE.U32 R92, R169.reuse, 0x10, R92 ;  /* 0x00000010a95c7825 */ /* 0x040fe400078e005c */
[----:B------:R-:W2:Y:S02]  /*0eb0*/  LDG.E.128 R84, desc[UR6][R84.64] ;  /* 0x0000000654547981 */ /* 0x000ea4000c1e1d00 */
[----:B------:R-:W-:-:S02]  /*0ec0*/  IMAD.WIDE.U32 R88, R169, 0x10, R88 ;  /* 0x00000010a9587825 */ /* 0x000fc400078e0058 */
[----:B------:R-:W2:Y:S02]  /*0ed0*/  LDG.E.128 R92, desc[UR6][R92.64] ;  /* 0x000000065c5c7981 */ /* 0x000ea4000c1e1d00 */
[----:B---3--:R-:W-:Y:S02]  /*0ee0*/  IMAD.WIDE R176, R129, 0x4, R176 ;  /* 0x0000000481b07825 */ /* 0x008fe400078e02b0 */
[----:B------:R-:W3:Y:S04]  /*0ef0*/  LDG.E.128 R88, desc[UR6][R88.64] ;  /* 0x0000000658587981 */ /* 0x000ee8000c1e1d00 */
[----:B------:R-:W3:Y:S01]  /*0f00*/  LDG.E R173, desc[UR6][R176.64] ;  /* 0x00000006b0ad7981 */ /* 0x000ee2000c1e1900 */
[----:B------:R-:W-:Y:S01]  /*0f10*/  LOP3.LUT P0, RZ, R175, 0xff, RZ, 0xc0, !PT ;  /* 0x000000ffafff7812 */ /* 0x000fe2000780c0ff */
[----:B------:R-:W-:Y:S01]  /*0f20*/  UMOV UR4, 0xffffffff ;  /* 0xffffffff00047882 */ /* 0x000fe20000000000 */
[----:B------:R-:W-:-:S02]  /*0f30*/  ISETP.NE.AND P2, PT, R51, RZ, PT ;  /* 0x000000ff3300720c */ /* 0x000fc40003f45270 */
[----:B----4-:R-:W-:Y:S02]  /*0f40*/  PRMT R178, R58, 0x7632, R178 ;  /* 0x000076323ab27816 */ /* 0x010fe400000000b2 */
[----:B------:R-:W-:Y:S02]  /*0f50*/  PRMT R186, R57, 0x7632, R186 ;  /* 0x0000763239ba7816 */ /* 0x000fe400000000ba */
[----:B------:R-:W-:Y:S02]  /*0f60*/  PRMT R188, R59, 0x7632, R188 ;  /* 0x000076323bbc7816 */ /* 0x000fe400000000bc */
[----:B------:R-:W-:Y:S02]  /*0f70*/  PRMT R184, R56, 0x7632, R184 ;  /* 0x0000763238b87816 */ /* 0x000fe400000000b8 */
[C---:B-----5:R-:W-:Y:S02]  /*0f80*/  PRMT R187, R63.reuse, 0x7632, R187 ;  /* 0x000076323fbb7816 */ /* 0x060fe400000000bb */
[----:B------:R-:W-:-:S02]  /*0f90*/  SHF.L.U32 R244, R63, 0x10, RZ ;  /* 0x000000103ff47819 */ /* 0x000fc400000006ff */
[C---:B------:R-:W-:Y:S02]  /*0fa0*/  PRMT R222, R71.reuse, 0x7632, R222 ;  /* 0x0000763247de7816 */ /* 0x040fe400000000de */
[----:B------:R-:W-:Y:S02]  /*0fb0*/  SHF.L.U32 R236, R71, 0x10, RZ ;  /* 0x0000001047ec7819 */ /* 0x000fe400000006ff */
[----:B------:R-:W-:Y:S02]  /*0fc0*/  PRMT R63, R82, 0x7632, R63 ;  /* 0x00007632523f7816 */ /* 0x000fe4000000003f */
[----:B------:R-:W-:Y:S02]  /*0fd0*/  SHF.L.U32 R71, R178, 0x10, RZ ;  /* 0x00000010b2477819 */ /* 0x000fe400000006ff */
[----:B------:R-:W-:Y:S02]  /*0fe0*/  SHF.L.U32 R185, R56, 0x10, RZ ;  /* 0x0000001038b97819 */ /* 0x000fe400000006ff */
[----:B------:R-:W-:-:S02]  /*0ff0*/  PRMT R56, R67, 0x7632, R56 ;  /* 0x0000763243387816 */ /* 0x000fc40000000038 */
[C---:B------:R-:W-:Y:S02]  /*1000*/  PRMT R226, R69.reuse, 0x7632, R226 ;  /* 0x0000763245e27816 */ /* 0x040fe400000000e2 */
[----:B------:R-:W-:Y:S02]  /*1010*/  SHF.L.U32 R242, R69, 0x10, RZ ;  /* 0x0000001045f27819 */ /* 0x000fe400000006ff */
[C---:B------:R-:W-:Y:S02]  /*1020*/  PRMT R215, R61.reuse, 0x7632, R215 ;  /* 0x000076323dd77816 */ /* 0x040fe400000000d7 */
[----:B------:R-:W-:Y:S02]  /*1030*/  SHF.L.U32 R246, R61, 0x10, RZ ;  /* 0x000000103df67819 */ /* 0x000fe400000006ff */
[C---:B--2---:R-:W-:Y:S02]  /*1040*/  PRMT R196, R73.reuse, 0x7632, R196 ;  /* 0x0000763249c47816 */ /* 0x044fe400000000c4 */
[----:B------:R-:W-:-:S02]  /*1050*/  SHF.L.U32 R235, R73, 0x10, RZ ;  /* 0x0000001049eb7819 */ /* 0x000fc400000006ff */
[----:B------:R-:W-:Y:S02]  /*1060*/  SHF.L.U32 R69, R186, 0x10, RZ ;  /* 0x00000010ba457819 */ /* 0x000fe400000006ff */
[C---:B------:R-:W-:Y:S02]  /*1070*/  PRMT R61, R66.reuse, 0x7632, R61 ;  /* 0x00007632423d7816 */ /* 0x040fe4000000003d */
[----:B------:R-:W-:Y:S01]  /*1080*/  SHF.L.U32 R229, R66, 0x10, RZ ;  /* 0x0000001042e57819 */ /* 0x000fe200000006ff */
[----:B------:R-:W-:Y:S01]  /*1090*/  FADD R66, -R0, R71 ;  /* 0x0000004700427221 */ /* 0x000fe20000000100 */
[----:B------:R-:W-:Y:S02]  /*10a0*/  SHF.L.U32 R73, R188, 0x10, RZ ;  /* 0x00000010bc497819 */ /* 0x000fe400000006ff */
[----:B------:R-:W-:Y:S02]  /*10b0*/  SHF.L.U32 R63, R63, 0x10, RZ ;  /* 0x000000103f3f7819 */ /* 0x000fe400000006ff */
[----:B------:R-:W-:-:S02]  /*10c0*/  PRMT R194, R72, 0x7632, R194 ;  /* 0x0000763248c27816 */ /* 0x000fc400000000c2 */
[----:B------:R-:W-:Y:S02]  /*10d0*/  SHF.L.U32 R71, R56, 0x10, RZ ;  /* 0x0000001038477819 */ /* 0x000fe400000006ff */
[C---:B------:R-:W-:Y:S02]  /*10e0*/  PRMT R193, R68.reuse, 0x7632, R193 ;  /* 0x0000763244c17816 */ /* 0x040fe400000000c1 */
[----:B------:R-:W-:Y:S01]  /*10f0*/  SHF.L.U32 R191, R68, 0x10, RZ ;  /* 0x0000001044bf7819 */ /* 0x000fe200000006ff */
[----:B------:R-:W-:Y:S01]  /*1100*/  FADD R68, -R0, R69 ;  /* 0x0000004500447221 */ /* 0x000fe20000000100 */
[----:B------:R-:W-:Y:S01]  /*1110*/  SHF.L.U32 R237, R74, 0x10, RZ ;  /* 0x000000104aed7819 */ /* 0x000fe200000006ff */
[----:B------:R-:W-:Y:S01]  /*1120*/  FADD R208, -R0, R63 ;  /* 0x0000003f00d07221 */ /* 0x000fe20000000100 */
[----:B------:R-:W-:Y:S02]  /*1130*/  SHF.L.U32 R189, R57, 0x10, RZ ;  /* 0x0000001039bd7819 */ /* 0x000fe400000006ff */
[----:B------:R-:W-:-:S02]  /*1140*/  PRMT R219, R60, 0x7632, R219 ;  /* 0x000076323cdb7816 */ /* 0x000fc400000000db */
[----:B------:R-:W-:Y:S01]  /*1150*/  SHF.L.U32 R217, R60, 0x10, RZ ;  /* 0x000000103cd97819 */ /* 0x000fe200000006ff */
[----:B------:R-:W-:Y:S01]  /*1160*/  FADD R60, -R0, R185 ;  /* 0x000000b9003c7221 */ /* 0x000fe20000000100 */
[C---:B------:R-:W-:Y:S02]  /*1170*/  PRMT R190, R64.reuse, 0x7632, R190 ;  /* 0x0000763240be7816 */ /* 0x040fe400000000be */
[----:B------:R-:W-:Y:S01]  /*1180*/  SHF.L.U32 R225, R64, 0x10, RZ ;  /* 0x0000001040e17819 */ /* 0x000fe200000006ff */
[----:B------:R-:W-:Y:S01]  /*1190*/  FADD R64, -R0, R73 ;  /* 0x0000004900407221 */ /* 0x000fe20000000100 */
[C---:B------:R-:W-:Y:S02]  /*11a0*/  SHF.L.U32 R239, R75.reuse, 0x10, RZ ;  /* 0x000000104bef7819 */ /* 0x040fe400000006ff */
[----:B------:R-:W-:Y:S02]  /*11b0*/  PRMT R57, R75, 0x7632, R57 ;  /* 0x000076324b397816 */ /* 0x000fe40000000039 */
[----:B------:R-:W-:-:S02]  /*11c0*/  PRMT R192, R65, 0x7632, R192 ;  /* 0x0000763241c07816 */ /* 0x000fc400000000c0 */
[----:B------:R-:W-:Y:S02]  /*11d0*/  SHF.L.U32 R227, R65, 0x10, RZ ;  /* 0x0000001041e37819 */ /* 0x000fe400000006ff */
[----:B------:R-:W-:Y:S01]  /*11e0*/  SHF.L.U32 R73, R194, 0x10, RZ ;  /* 0x00000010c2497819 */ /* 0x000fe200000006ff */
[----:B------:R-:W-:Y:S01]  /*11f0*/  FADD R194, -R0, R71 ;  /* 0x0000004700c27221 */ /* 0x000fe20000000100 */
[C---:B------:R-:W-:Y:S02]  /*1200*/  PRMT R63, R92.reuse, 0x7632, R63 ;  /* 0x000076325c3f7816 */ /* 0x040fe4000000003f */
[----:B------:R-:W-:Y:S01]  /*1210*/  SHF.L.U32 R185, R92, 0x10, RZ ;  /* 0x000000105cb97819 */ /* 0x000fe200000006ff */
[----:B---3--:R-:W-:Y:S01]  /*1220*/  FMUL R71, R173, R68 ;  /* 0x00000044ad477220 */ /* 0x008fe20000400000 */
[C---:B------:R-:W-:Y:S02]  /*1230*/  PRMT R65, R90.reuse, 0x7632, R65 ;  /* 0x000076325a417816 */ /* 0x040fe40000000041 */
[----:B------:R-:W-:Y:S01]  /*1240*/  SHF.L.U32 R245, R90, 0x10, RZ ;  /* 0x000000105af57819 */ /* 0x000fe200000006ff */
[C---:B------:R-:W-:Y:S01]  /*1250*/  FADD R90, -R0.reuse, R237 ;  /* 0x000000ed005a7221 */ /* 0x040fe20000000100 */
[----:B------:R-:W-:Y:S01]  /*1260*/  SHF.L.U32 R92, R215, 0x10, RZ ;  /* 0x00000010d75c7819 */ /* 0x000fe200000006ff */
[----:B------:R-:W-:Y:S01]  /*1270*/  FADD R240, -R0, R239 ;  /* 0x000000ef00f07221 */ /* 0x000fe20000000100 */
[----:B------:R-:W-:-:S02]  /*1280*/  SHF.L.U32 R233, R72, 0x10, RZ ;  /* 0x0000001048e97819 */ /* 0x000fc400000006ff */
[C---:B------:R-:W-:Y:S02]  /*1290*/  PRMT R198, R81.reuse, 0x7632, R198 ;  /* 0x0000763251c67816 */ /* 0x040fe400000000c6 */
[C---:B------:R-:W-:Y:S02]  /*12a0*/  PRMT R199, R62.reuse, 0x7632, R199 ;  /* 0x000076323ec77816 */ /* 0x040fe400000000c7 */
[----:B------:R-:W-:Y:S02]  /*12b0*/  SHF.L.U32 R195, R62, 0x10, RZ ;  /* 0x000000103ec37819 */ /* 0x000fe400000006ff */
[----:B------:R-:W-:Y:S02]  /*12c0*/  SHF.L.U32 R81, R81, 0x10, RZ ;  /* 0x0000001051517819 */ /* 0x000fe400000006ff */
[----:B------:R-:W-:Y:S02]  /*12d0*/  SHF.L.U32 R57, R57, 0x10, RZ ;  /* 0x0000001039397819 */ /* 0x000fe400000006ff */
[----:B------:R-:W-:-:S02]  /*12e0*/  SHF.L.U32 R221, R58, 0x10, RZ ;  /* 0x000000103add7819 */ /* 0x000fc400000006ff */
[----:B------:R-:W-:Y:S01]  /*12f0*/  PRMT R62, R74, 0x7632, R62 ;  /* 0x000076324a3e7816 */ /* 0x000fe2000000003e */
[----:B------:R-:W-:Y:S01]  /*1300*/  FADD R119, R92, R119 ;  /* 0x000000775c777221 */ /* 0x000fe20000000000 */
[----:B------:R-:W-:Y:S01]  /*1310*/  SHF.L.U32 R231, R67, 0x10, RZ ;  /* 0x0000001043e77819 */ /* 0x000fe200000006ff */
[-C--:B------:R-:W-:Y:S01]  /*1320*/  FFMA R120, R71, R92.reuse, R120 ;  /* 0x0000005c47787223 */ /* 0x080fe20000000078 */
[----:B------:R-:W-:Y:S01]  /*1330*/  SHF.L.U32 R175, R78, 0x10, RZ ;  /* 0x000000104eaf7819 */ /* 0x000fe200000006ff */
[----:B------:R-:W-:Y:S01]  /*1340*/  FMUL R68, R147, R92 ;  /* 0x0000005c93447220 */ /* 0x000fe20000400000 */
[----:B------:R-:W-:Y:S01]  /*1350*/  PRMT R58, R83, 0x7632, R58 ;  /* 0x00007632533a7816 */ /* 0x000fe2000000003a */
[----:B------:R-:W-:Y:S01]  /*1360*/  FMUL R90, R173, R90 ;  /* 0x0000005aad5a7220 */ /* 0x000fe20000400000 */
[C---:B------:R-:W-:Y:S02]  /*1370*/  PRMT R211, R85.reuse, 0x7632, R211 ;  /* 0x0000763255d37816 */ /* 0x040fe400000000d3 */
[----:B------:R-:W-:-:S02]  /*1380*/  SHF.L.U32 R180, R85, 0x10, RZ ;  /* 0x0000001055b47819 */ /* 0x000fc400000006ff */
[C---:B------:R-:W-:Y:S02]  /*1390*/  PRMT R182, R87.reuse, 0x7632, R182 ;  /* 0x0000763257b67816 */ /* 0x040fe400000000b6 */
[----:B------:R-:W-:Y:S01]  /*13a0*/  SHF.L.U32 R224, R87, 0x10, RZ ;  /* 0x0000001057e07819 */ /* 0x000fe200000006ff */
[----:B------:R-:W-:Y:S01]  /*13b0*/  FMUL R92, R173, R240 ;  /* 0x000000f0ad5c7220 */ /* 0x000fe20000400000 */
[----:B------:R-:W-:Y:S02]  /*13c0*/  SHF.L.U32 R176, R79, 0x10, RZ ;  /* 0x000000104fb07819 */ /* 0x000fe400000006ff */
[----:B------:R-:W-:Y:S02]  /*13d0*/  SHF.L.U32 R83, R83, 0x10, RZ ;  /* 0x0000001053537819 */ /* 0x000fe400000006ff */
[C---:B------:R-:W-:Y:S02]  /*13e0*/  PRMT R209, R84.reuse, 0x7632, R209 ;  /* 0x0000763254d17816 */ /* 0x040fe400000000d1 */
[----:B------:R-:W-:Y:S01]  /*13f0*/  SHF.L.U32 R177, R84, 0x10, RZ ;  /* 0x0000001054b17819 */ /* 0x000fe200000006ff */
[----:B------:R-:W-:Y:S01]  /*1400*/  FADD R84, -R0, R233 ;  /* 0x000000e900547221 */ /* 0x000fe20000000100 */
[----:B------:R-:W-:-:S02]  /*1410*/  PRMT R85, R88, 0x7632, R85 ;  /* 0x0000763258557816 */ /* 0x000fc40000000055 */
[----:B------:R-:W-:Y:S02]  /*1420*/  SHF.L.U32 R87, R88, 0x10, RZ ;  /* 0x0000001058577819 */ /* 0x000fe400000006ff */
[----:B------:R-:W-:Y:S01]  /*1430*/  SHF.L.U32 R67, R184, 0x10, RZ ;  /* 0x00000010b8437819 */ /* 0x000fe200000006ff */
[C---:B------:R-:W-:Y:S01]  /*1440*/  FADD R232, -R0.reuse, R81 ;  /* 0x0000005100e87221 */ /* 0x040fe20000000100 */
[----:B------:R-:W-:Y:S01]  /*1450*/  SHF.L.U32 R223, R59, 0x10, RZ ;  /* 0x000000103bdf7819 */ /* 0x000fe200000006ff */
[----:B------:R-:W-:Y:S01]  /*1460*/  FADD R202, -R0, R57 ;  /* 0x0000003900ca7221 */ /* 0x000fe20000000100 */
[C---:B------:R-:W-:Y:S02]  /*1470*/  PRMT R203, R77.reuse, 0x7632, R203 ;  /* 0x000076324dcb7816 */ /* 0x040fe400000000cb */
[----:B------:R-:W-:Y:S02]  /*1480*/  SHF.L.U32 R234, R77, 0x10, RZ ;  /* 0x000000104dea7819 */ /* 0x000fe400000006ff */
[----:B------:R-:W-:-:S02]  /*1490*/  PRMT R207, R79, 0x7632, R207 ;  /* 0x000076324fcf7816 */ /* 0x000fc400000000cf */
[----:B------:R-:W-:Y:S02]  /*14a0*/  PRMT R79, R80, 0x7632, R79 ;  /* 0x00007632504f7816 */ /* 0x000fe4000000004f */
[----:B------:R-:W-:Y:S02]  /*14b0*/  PRMT R200, R89, 0x7632, R200 ;  /* 0x0000763259c87816 */ /* 0x000fe400000000c8 */
[----:B------:R-:W-:Y:S02]  /*14c0*/  PRMT R59, R91, 0x7632, R59 ;  /* 0x000076325b3b7816 */ /* 0x000fe4000000003b */
[----:B------:R-:W-:Y:S01]  /*14d0*/  SHF.L.U32 R77, R62, 0x10, RZ ;  /* 0x000000103e4d7819 */ /* 0x000fe200000006ff */
[----:B------:R-:W-:Y:S01]  /*14e0*/  FADD R31, R175, R31 ;  /* 0x0000001faf1f7221 */ /* 0x000fe20000000000 */
[----:B------:R-:W-:Y:S01]  /*14f0*/  SHF.L.U32 R91, R91, 0x10, RZ ;  /* 0x000000105b5b7819 */ /* 0x000fe200000006ff */
[----:B------:R-:W-:Y:S01]  /*1500*/  FFMA R7, R90, R175, R7 ;  /* 0x000000af5a077223 */ /* 0x000fe20000000007 */
[----:B------:R-:W-:-:S02]  /*1510*/  PRMT R57, R95, 0x7632, R57 ;  /* 0x000076325f397816 */ /* 0x000fc40000000039 */
[----:B------:R-:W-:Y:S01]  /*1520*/  SHF.L.U32 R62, R95, 0x10, RZ ;  /* 0x000000105f3e7819 */ /* 0x000fe200000006ff */
[----:B------:R-:W-:Y:S01]  /*1530*/  FMUL R95, R158, R175 ;  /* 0x000000af9e5f7220 */ /* 0x000fe20000400000 */
[----:B------:R-:W-:Y:S01]  /*1540*/  PRMT R197, R70, 0x7632, R197 ;  /* 0x0000763246c57816 */ /* 0x000fe200000000c5 */
[----:B------:R-:W-:Y:S01]  /*1550*/  FADD R230, -R0, R83 ;  /* 0x0000005300e67221 */ /* 0x000fe20000000100 */
[----:B------:R-:W-:Y:S01]  /*1560*/  SHF.L.U32 R183, R70, 0x10, RZ ;  /* 0x0000001046b77819 */ /* 0x000fe200000006ff */
[----:B------:R-:W-:Y:S01]  /*1570*/  FADD R70, -R0, R67 ;  /* 0x0000004300467221 */ /* 0x000fe20000000100 */
[----:B------:R-:W-:Y:S01]  /*1580*/  SHF.L.U32 R179, R76, 0x10, RZ ;  /* 0x000000104cb37819 */ /* 0x000fe200000006ff */
[----:B------:R-:W-:Y:S01]  /*1590*/  FADD R228, -R0, R87 ;  /* 0x0000005700e47221 */ /* 0x000fe20000000100 */
[----:B------:R-:W-:Y:S01]  /*15a0*/  SHF.L.U32 R85, R85, 0x10, RZ ;  /* 0x0000001055557819 */ /* 0x000fe200000006ff */
[----:B------:R-:W-:Y:S01]  /*15b0*/  FMUL R84, R173, R84 ;  /* 0x00000054ad547220 */ /* 0x000fe20000400000 */
[----:B------:R-:W-:Y:S01]  /*15c0*/  SHF.L.U32 R241, R80, 0x10, RZ ;  /* 0x0000001050f17819 */ /* 0x000fe200000006ff */
[----:B------:R-:W-:Y:S01]  /*15d0*/  FADD R33, R176, R33 ;  /* 0x00000021b0217221 */ /* 0x000fe20000000000 */
[----:B------:R-:W-:Y:S01]  /*15e0*/  SHF.L.U32 R81, R198, 0x10, RZ ;  /* 0x00000010c6517819 */ /* 0x000fe200000006ff */
[-C--:B------:R-:W-:Y:S01]  /*15f0*/  FFMA R9, R92, R176.reuse, R9 ;  /* 0x000000b05c097223 */ /* 0x080fe20000000009 */
[----:B------:R-:W-:Y:S01]  /*1600*/  FMUL R175, R157, R176 ;  /* 0x000000b09daf7220 */ /* 0x000fe20000400000 */
[----:B------:R-:W-:Y:S01]  /*1610*/  SHF.L.U32 R243, R82, 0x10, RZ ;  /* 0x0000001052f37819 */ /* 0x000fe200000006ff */
[----:B------:R-:W-:Y:S01]  /*1620*/  FADD R80, -R0, R229 ;  /* 0x000000e500507221 */ /* 0x000fe20000000100 */
[----:B------:R-:W-:Y:S01]  /*1630*/  SHF.L.U32 R89, R89, 0x10, RZ ;  /* 0x0000001059597819 */ /* 0x000fe200000006ff */
[----:B------:R-:W-:Y:S01]  /*1640*/  FMUL R176, R173, R232 ;  /* 0x000000e8adb07220 */ /* 0x000fe20000400000 */
        /* <DEDUP_REMOVED lines=8> */
[----:B------:R-:W-:Y:S01]  /*16d0*/  SHF.L.U32 R59, R59, 0x10, RZ ;  /* 0x000000103b3b7819 */ /* 0x000fe200000006ff */
[----:B------:R-:W-:Y:S01]  /*16e0*/  FADD R212, -R0, R91 ;  /* 0x0000005b00d47221 */ /* 0x000fe20000000100 */
[----:B------:R-:W-:Y:S01]  /*16f0*/  PRMT R205, R78, 0x7632, R205 ;  /* 0x000076324ecd7816 */ /* 0x000fe200000000cd */
[C---:B------:R-:W-:Y:S01]  /*1700*/  FADD R82, -R0.reuse, R227 ;  /* 0x000000e300527221 */ /* 0x040fe20000000100 */
[----:B------:R-:W-:Y:S01]  /*1710*/  FADD R214, -R0, R85 ;  /* 0x0000005500d67221 */ /* 0x000fe20000000100 */
[----:B------:R-:W-:Y:S01]  /*1720*/  FADD R27, R179, R27 ;  /* 0x0000001bb31b7221 */ /* 0x000fe20000000000 */
[-C--:B------:R-:W-:Y:S01]  /*1730*/  FFMA R3, R84, R179.reuse, R3 ;  /* 0x000000b354037223 */ /* 0x080fe20000000003 */
[----:B------:R-:W-:Y:S01]  /*1740*/  FMUL R91, R160, R179 ;  /* 0x000000b3a05b7220 */ /* 0x000fe20000400000 */
[----:B------:R-:W-:Y:S01]  /*1750*/  PRMT R201, R76, 0x7632, R201 ;  /* 0x000076324cc97816 */ /* 0x000fe200000000c9 */
[----:B------:R-:W-:Y:S01]  /*1760*/  FADD R78, -R0, R225 ;  /* 0x000000e1004e7221 */ /* 0x000fe20000000100 */
[----:B------:R-:W-:Y:S01]  /*1770*/  PRMT R213, R86, 0x7632, R213 ;  /* 0x0000763256d57816 */ /* 0x000fe200000000d5 */
[----:B------:R-:W-:Y:S01]  /*1780*/  FADD R206, -R0, R81 ;  /* 0x0000005100ce7221 */ /* 0x000fe20000000100 */
[----:B------:R-:W-:Y:S01]  /*1790*/  SHF.L.U32 R181, R86, 0x10, RZ ;  /* 0x0000001056b57819 */ /* 0x000fe200000006ff */
[----:B------:R-:W-:Y:S01]  /*17a0*/  FMUL R85, R173, R80 ;  /* 0x00000050ad557220 */ /* 0x000fe20000400000 */
[----:B------:R-:W-:Y:S01]  /*17b0*/  SHF.L.U32 R219, R219, 0x10, RZ ;  /* 0x00000010dbdb7819 */ /* 0x000fe200000006ff */
        /* <DEDUP_REMOVED lines=24> */
[C---:B------:R-:W-:Y:S01]  /*1940*/  FMUL R180, R173.reuse, R230 ;  /* 0x000000e6adb47220 */ /* 0x040fe20000400000 */
[C---:B------:R-:W-:Y:S01]  /*1950*/  FMUL R0, R173.reuse, R60 ;  /* 0x0000003cad007220 */ /* 0x040fe20000400000 */
[C---:B------:R-:W-:Y:S01]  /*1960*/  PRMT R59, R94.reuse, 0x7632, R59 ;  /* 0x000076325e3b7816 */ /* 0x040fe2000000003b */
[C---:B------:R-:W-:Y:S01]  /*1970*/  FMUL R83, R173.reuse, R82 ;  /* 0x00000052ad537220 */ /* 0x040fe20000400000 */
[----:B------:R-:W-:Y:S01]  /*1980*/  SHF.L.U32 R189, R94, 0x10, RZ ;  /* 0x000000105ebd7819 */ /* 0x000fe200000006ff */
[----:B------:R-:W-:Y:S01]  /*1990*/  FMUL R73, R173, R70 ;  /* 0x00000046ad497220 */ /* 0x000fe20000400000 */
[----:B------:R-:W-:Y:S01]  /*19a0*/  SHF.L.U32 R94, R187, 0x10, RZ ;  /* 0x00000010bb5e7819 */ /* 0x000fe200000006ff */
[----:B------:R-:W-:Y:S01]  /*19b0*/  FMUL R65, R173, R78 ;  /* 0x0000004ead417220 */ /* 0x000fe20000400000 */
[----:B------:R-:W-:Y:S01]  /*19c0*/  FADD R101, R183, R101 ;  /* 0x00000065b7657221 */ /* 0x000fe20000000000 */
[-C--:B------:R-:W-:Y:S01]  /*19d0*/  FFMA R102, R85, R183.reuse, R102 ;  /* 0x000000b755667223 */ /* 0x080fe20000000066 */
[----:B------:R-:W-:Y:S01]  /*19e0*/  FMUL R82, R162, R183 ;  /* 0x000000b7a2527220 */ /* 0x000fe20000400000 */
[----:B------:R-:W-:Y:S01]  /*19f0*/  FMUL R70, R148, R219 ;  /* 0x000000db94467220 */ /* 0x000fe20000400000 */
[----:B------:R-:W-:Y:S01]  /*1a00*/  FADD R187, RZ, R81 ;  /* 0x00000051ffbb7221 */ /* 0x000fe20000000000 */
[----:B------:R-:W-:Y:S01]  /*1a10*/  FADD R41, R224, R41 ;  /* 0x00000029e0297221 */ /* 0x000fe20000000000 */
[-C--:B------:R-:W-:Y:S01]  /*1a20*/  FFMA R17, R180, R224.reuse, R17 ;  /* 0x000000e0b4117223 */ /* 0x080fe20000000011 */
[----:B------:R-:W-:Y:S01]  /*1a30*/  FMUL R183, R153, R224 ;  /* 0x000000e099b77220 */ /* 0x000fe20000400000 */
[----:B------:R-:W-:Y:S01]  /*1a40*/  FFMA R224, R0, R81, RZ ;  /* 0x0000005100e07223 */ /* 0x000fe200000000ff */
[----:B------:R-:W-:Y:S01]  /*1a50*/  FMUL R79, R173, R76 ;  /* 0x0000004cad4f7220 */ /* 0x000fe20000400000 */
        /* <DEDUP_REMOVED lines=8> */
[----:B------:R-:W-:Y:S01]  /*1ae0*/  FMUL R77, R173, R74 ;  /* 0x0000004aad4d7220 */ /* 0x000fe20000400000 */
        /* <DEDUP_REMOVED lines=27> */
[----:B------:R-:W-:Y:S01]  /*1ca0*/  SHF.L.U32 R226, R226, 0x10, RZ ;  /* 0x00000010e2e27819 */ /* 0x000fe200000006ff */
        /* <DEDUP_REMOVED lines=13> */
[-C--:B------:R-:W-:Y:S01]  /*1d80*/  FMUL R192, R142, R197.reuse ;  /* 0x000000c58ec07220 */ /* 0x080fe20000400000 */
[----:B------:R-:W-:Y:S01]  /*1d90*/  FADD R199, R199, R82 ;  /* 0x00000052c7c77221 */ /* 0x000fe20000000000 */
[----:B------:R-:W-:Y:S01]  /*1da0*/  FFMA R224, R85, R82, R224 ;  /* 0x0000005255e07223 */ /* 0x000fe200000000e0 */
[----:B------:R-:W-:Y:S01]  /*1db0*/  FMUL R87, R173, R86 ;  /* 0x00000056ad577220 */ /* 0x000fe20000400000 */
[----:B------:R-:W-:Y:S01]  /*1dc0*/  SHF.L.U32 R222, R222, 0x10, RZ ;  /* 0x00000010dede7819 */ /* 0x000fe200000006ff */
[----:B------:R-:W-:Y:S01]  /*1dd0*/  FMUL R86, R161, R236 ;  /* 0x000000eca1567220 */ /* 0x000fe20000400000 */
[----:B------:R-:W-:Y:S01]  /*1de0*/  FADD R215, R199, R192 ;  /* 0x000000c0c7d77221 */ /* 0x000fe20000000000 */
[----:B------:R-:W-:Y:S01]  /*1df0*/  FFMA R224, R195, R192, R224 ;  /* 0x000000c0c3e07223 */ /* 0x000fe200000000e0 */
[----:B------:R-:W-:Y:S01]  /*1e00*/  SHF.L.U32 R220, R93, 0x10, RZ ;  /* 0x000000105ddc7819 */ /* 0x000fe200000006ff */
[----:B------:R-:W-:Y:S01]  /*1e10*/  FADD R99, R197, R99 ;  /* 0x00000063c5637221 */ /* 0x000fe20000000000 */
[----:B------:R-:W-:Y:S01]  /*1e20*/  FFMA R100, R195, R197, R100 ;  /* 0x000000c5c3647223 */ /* 0x000fe20000000064 */
[C---:B------:R-:W-:Y:S01]  /*1e30*/  FMUL R184, R173.reuse, R184 ;  /* 0x000000b8adb87220 */ /* 0x040fe20000400000 */
        /* <DEDUP_REMOVED lines=16> */
[----:B------:R-:W-:Y:S01]  /*1f40*/  PRMT R61, R93, 0x7632, R61 ;  /* 0x000076325d3d7816 */ /* 0x000fe2000000003d */
[----:B------:R-:W-:Y:S01]  /*1f50*/  FADD R55, R222, R55 ;  /* 0x00000037de377221 */ /* 0x000fe20000000000 */
[----:B------:R-:W-:Y:S01]  /*1f60*/  SHF.L.U32 R203, R203, 0x10, RZ ;  /* 0x00000010cbcb7819 */ /* 0x000fe200000006ff */
[----:B------:R-:W-:Y:S01]  /*1f70*/  FFMA R96, R197, R222, R96 ;  /* 0x000000dec5607223 */ /* 0x000fe20000000060 */
[----:B------:R-:W-:Y:S01]  /*1f80*/  FMUL R93, R159, R234 ;  /* 0x000000ea9f5d7220 */ /* 0x000fe20000400000 */
        /* <DEDUP_REMOVED lines=18> */
[----:B------:R-:W-:Y:S02]  /*20b0*/  SHF.L.U32 R207, R207, 0x10, RZ ;  /* 0x00000010cfcf7819 */ /* 0x000fe400000006ff */
[----:B------:R-:W-:Y:S01]  /*20c0*/  FADD R222, R217, R200 ;  /* 0x000000c8d9de7221 */ /* 0x000fe20000000000 */
[----:B------:R-:W-:Y:S01]  /*20d0*/  FFMA R215, R203, R200, R220 ;  /* 0x000000c8cbd77223 */ /* 0x000fe200000000dc */
        /* <DEDUP_REMOVED lines=23> */
[----:B------:R-:W-:Y:S01]  /*2250*/  FADD R222, R217, R204 ;  /* 0x000000ccd9de7221 */ /* 0x000fe20000000000 */
[C---:B------:R-:W-:Y:S01]  /*2260*/  FFMA R10, R207.reuse, R209, R10 ;  /* 0x000000d1cf0a7223 */ /* 0x040fe2000000000a */
        /* <DEDUP_REMOVED lines=27> */
[C---:B------:R-:W-:Y:S01]  /*2420*/  FMUL R182, R173.reuse, R228 ;  /* 0x000000e4adb67220 */ /* 0x040fe20000400000 */
        /* <DEDUP_REMOVED lines=42> */
[----:B------:R-:W-:Y:S01]  /*26d0*/  SHF.L.U32 R57, R57, 0x10, RZ ;  /* 0x0000001039397819 */ /* 0x000fe200000006ff */
[----:B------:R-:W-:Y:S01]  /*26e0*/  FADD R62, R59, R218 ;  /* 0x000000da3b3e7221 */ /* 0x000fe20000000000 */
[----:B------:R-:W-:Y:S01]  /*26f0*/  SHF.R.U32.HI R56, RZ, 0x5, R54 ;  /* 0x00000005ff387819 */ /* 0x000fe20000011636 */
[----:B------:R-:W-:Y:S01]  /*2700*/  FFMA R59, R219, R218, R220 ;  /* 0x000000dadb3b7223 */ /* 0x000fe200000000dc */
[----:B------:R-:W-:Y:S01]  /*2710*/  FMUL R223, R173, R58 ;  /* 0x0000003aaddf7220 */ /* 0x000fe20000400000 */
        /* <DEDUP_REMOVED lines=40> */
.L_x_3692:
[----:B------:R-:W3:Y:S01]  /*29a0*/  @!P2 S2R R227, SR_CgaCtaId ;  /* 0x0000000000e3a919 */ /* 0x000ee20000008800 */
[----:B------:R-:W-:Y:S01]  /*29b0*/  LOP3.LUT R61, R56, 0x3, RZ, 0xc0, !PT ;  /* 0x00000003383d7812 */ /* 0x000fe200078ec0ff */
[----:B------:R-:W4:Y:S01]  /*29c0*/  LDC R222, c[0x0][0x210] ;  /* 0x00008400ffde7b82 */ /* 0x000f220000000800 */
[----:B------:R-:W-:Y:S01]  /*29d0*/  LOP3.LUT R230, R126, 0x1, RZ, 0xc0, !PT ;  /* 0x000000017ee67812 */ /* 0x000fe200078ec0ff */
[----:B01----:R-:W-:Y:S01]  /*29e0*/  FADD R58, R58, R225 ;  /* 0x000000e13a3a7221 */ /* 0x003fe20000000000 */
[----:B------:R-:W-:Y:S01]  /*29f0*/  LOP3.LUT P1, RZ, R61, 0x1f, R54, 0xf8, !PT ;  /* 0x0000001f3dff7812 */ /* 0x000fe2000782f836 */
[----:B--2---:R-:W-:Y:S01]  /*2a00*/  FADD R59, R59, R63 ;  /* 0x0000003f3b3b7221 */ /* 0x004fe20000000000 */
[----:B------:R-:W-:Y:S01]  /*2a10*/  @!P2 MOV R62, 0x400 ;  /* 0x00000400003ea802 */ /* 0x000fe20000000f00 */
[----:B------:R-:W-:Y:S05]  /*2a20*/  WARPSYNC.ALL ;  /* 0x0000000000007948 */ /* 0x000fea0003800000 */
[----:B------:R-:W-:Y:S01]  /*2a30*/  LEA.HI R89, R54, R53, RZ, 0x19 ;  /* 0x0000003536597211 */ /* 0x000fe200078fc8ff */
[----:B------:R-:W-:Y:S01]  /*2a40*/  BSSY B0, `(.L_x_3677) ;  /* 0x0000021000007945 */ /* 0x000fe20003800000 */
[----:B------:R-:W-:-:S02]  /*2a50*/  IADD3 R229, -R230, RZ, RZ ;  /* 0x000000ffe6e57210 */ /* 0x000fc40007ffe1ff */
[----:B------:R-:W-:Y:S01]  /*2a60*/  @!P2 IADD3 R61, R60, R61, RZ ;  /* 0x0000003d3c3da210 */ /* 0x000fe20007ffe0ff */
[----:B------:R-:W0:Y:S01]  /*2a70*/  @!P1 LDC.64 R56, c[0x0][0x240] ;  /* 0x00009000ff389b82 */ /* 0x000e220000000a00 */
[----:B----4-:R-:W-:-:S04]  /*2a80*/  LEA R224, R222, R222, 0x2 ;  /* 0x000000dedee07211 */ /* 0x010fc800078e10ff */
[----:B------:R-:W-:Y:S02]  /*2a90*/  LOP3.LUT R224, R229, R224, RZ, 0xc0, !PT ;  /* 0x000000e0e5e07212 */ /* 0x000fe400078ec0ff */
[----:B---3--:R-:W-:Y:S02]  /*2aa0*/  @!P2 LEA R62, R227, R62, 0x18 ;  /* 0x0000003ee33ea211 */ /* 0x008fe400078ec0ff */
[----:B------:R-:W-:Y:S02]  /*2ab0*/  LEA R227, R89, R89, 0x2 ;  /* 0x0000005959e37211 */ /* 0x000fe400078e10ff */
[----:B------:R-:W-:Y:S02]  /*2ac0*/  @!P2 LEA R61, R61, R62, 0x3 ;  /* 0x0000003e3d3da211 */ /* 0x000fe400078e18ff */
[----:B------:R-:W-:-:S03]  /*2ad0*/  IADD3 R226, P3, R224, R227, RZ ;  /* 0x000000e3e0e27210 */ /* 0x000fc60007f7e0ff */
[----:B------:R1:W-:Y:S01]  /*2ae0*/  @!P2 STS.64 [R61], R58 ;  /* 0x0000003a3d00a388 */ /* 0x0003e20000000a00 */
[----:B------:R-:W-:Y:S01]  /*2af0*/  BAR.SYNC.DEFER_BLOCKING 0x0 ;  /* 0x0000000000007b1d */ /* 0x000fe20000010000 */
[----:B------:R-:W-:Y:S02]  /*2b00*/  @!P1 IADD3 R62, P4, R52, R226, RZ ;  /* 0x000000e2343e9210 */ /* 0x000fe40007f9e0ff */
[----:B------:R-:W-:Y:S02]  /*2b10*/  IADD3.X R227, RZ, RZ, RZ, P3, !PT ;  /* 0x000000ffffe37210 */ /* 0x000fe40001ffe4ff */
[----:B0-----:R-:W-:Y:S02]  /*2b20*/  @!P1 LEA R224, P2, R62, R56, 0x3 ;  /* 0x000000383ee09211 */ /* 0x001fe400078418ff */
[----:B------:R-:W-:-:S04]  /*2b30*/  @!P1 LEA.HI.X.SX32 R63, R52, R227, 0x1, P4 ;  /* 0x000000e3343f9211 */ /* 0x000fc800020f0eff */
[----:B------:R-:W-:Y:S02]  /*2b40*/  @!P1 LEA.HI.X R225, R62, R57, R63, 0x3, P2 ;  /* 0x000000393ee19211 */ /* 0x000fe400010f1c3f */
[----:B------:R-:W-:Y:S01]  /*2b50*/  CS2R R62, SRZ ;  /* 0x00000000003e7805 */ /* 0x000fe2000001ff00 */
[----:B-1----:R-:W-:Y:S06]  /*2b60*/  @P1 BRA `(.L_x_3678) ;  /* 0x0000000000381947 */ /* 0x002fec0003800000 */
        /* <DEDUP_REMOVED lines=14> */
.L_x_3678:
[----:B------:R-:W-:Y:S05]  /*2c50*/  BSYNC B0 ;  /* 0x0000000000007941 */ /* 0x000fea0003800000 */
.L_x_3677:
        /* <DEDUP_REMOVED lines=20> */
.L_x_3680:
[----:B------:R-:W2:Y:S04]  /*2da0*/  LDG.E.STRONG.GPU R58, desc[UR6][R56.64] ;  /* 0x00000006383a7981 */ /* 0x000ea8000c1ef900 */
[----:B--2---:R-:W-:Y:S01]  /*2db0*/  CCTL.IVALL ;  /* 0x00000000ff00798f */ /* 0x004fe20002000000 */
[----:B------:R-:W-:Y:S05]  /*2dc0*/  YIELD ;  /* 0x0000000000007946 */ /* 0x000fea0003800000 */
[----:B------:R-:W-:-:S13]  /*2dd0*/  ISETP.NE.AND P1, PT, R58, R61, PT ;  /* 0x0000003d3a00720c */ /* 0x000fda0003f25270 */
[----:B------:R-:W-:Y:S05]  /*2de0*/  @P1 BRA `(.L_x_3680) ;  /* 0xfffffffc00ec1947 */ /* 0x000fea000383ffff */
.L_x_3679:
[----:B------:R-:W-:Y:S01]  /*2df0*/  ISETP.GT.U32.AND P1, PT, R51, 0x4, PT ;  /* 0x000000043300780c */ /* 0x000fe20003f24070 */
[----:B------:R-:W-:Y:S05]  /*2e00*/  WARPSYNC.ALL ;  /* 0x0000000000007948 */ /* 0x000fea0003800000 */
[----:B------:R-:W-:Y:S01]  /*2e10*/  BAR.SYNC.DEFER_BLOCKING 0x0 ;  /* 0x0000000000007b1d */ /* 0x000fe20000010000 */
[----:B0-----:R-:W-:-:S05]  /*2e20*/  CS2R R58, SRZ ;  /* 0x00000000003a7805 */ /* 0x001fca000001ff00 */
[----:B------:R-:W-:Y:S02]  /*2e30*/  ULDC.64 UR4, c[0x0][0x278] ;  /* 0x00009e0000047ab9 */ /* 0x000fe40000000a00 */
[----:B------:R-:W0:Y:S01]  /*2e40*/  @!P1 LDC.64 R56, c[0x0][0x240] ;  /* 0x00009000ff389b82 */ /* 0x000e220000000a00 */
[----:B------:R-:W-:-:S04]  /*2e50*/  @!P1 IADD3 R226, P2, R51, R226, RZ ;  /* 0x000000e233e29210 */ /* 0x000fc80007f5e0ff */
[----:B------:R-:W-:Y:S02]  /*2e60*/  @!P1 IADD3.X R227, RZ, R227, RZ, P2, !PT ;  /* 0x000000e3ffe39210 */ /* 0x000fe400017fe4ff */
[----:B0-----:R-:W-:-:S04]  /*2e70*/  @!P1 LEA R56, P2, R226, R56, 0x3 ;  /* 0x00000038e2389211 */ /* 0x001fc800078418ff */
[----:B------:R-:W-:-:S05]  /*2e80*/  @!P1 LEA.HI.X R57, R226, R57, R227, 0x3, P2 ;  /* 0x00000039e2399211 */ /* 0x000fca00010f1ce3 */
[----:B------:R-:W2:Y:S01]  /*2e90*/  @!P1 LDG.E.64 R58, desc[UR6][R56.64] ;  /* 0x00000006383a9981 */ /* 0x000ea2000c1e1b00 */
[----:B------:R-:W-:Y:S02]  /*2ea0*/  IADD3 R129, R129, R222, RZ ;  /* 0x000000de81817210 */ /* 0x000fe40007ffe0ff */
        /* <DEDUP_REMOVED lines=23> */
[----:B------:R-:W-:Y:S01]  /*3020*/  FMUL R57, R60, 3.9062499126885086298e-05 ;  /* 0x3823d70a3c397820 */ /* 0x000fe20000400000 */
[----:B------:R-:W-:-:S03]  /*3030*/  LEA R60, P1, R174, UR4, 0x4 ;  /* 0x00000004ae3c7c11 */ /* 0x000fc6000f8220ff */
        /* <DEDUP_REMOVED lines=8> */
[-CC-:B------:R-:W-:Y:S01]  /*30c0*/  FFMA R79, R79, R57.reuse, R56.reuse ;  /* 0x000000394f4f7223 */ /* 0x180fe20000000038 */
[-CC-:B------:R-:W-:Y:S01]  /*30d0*/  FFMA R71, R71, R57.reuse, R56.reuse ;  /* 0x0000003947477223 */ /* 0x180fe20000000038 */
        /* <DEDUP_REMOVED lines=36> */
[C---:B------:R-:W-:Y:S01]  /*3320*/  FMUL R0, R173.reuse, R0 ;  /* 0x00000000ad007220 */ /* 0x040fe20000400000 */
[C---:B------:R-:W-:Y:S01]  /*3330*/  FMUL R61, R173.reuse, R70 ;  /* 0x00000046ad3d7220 */ /* 0x040fe20000400000 */
[----:B------:R-:W-:Y:S01]  /*3340*/  FADD R76, R76, -R79 ;  /* 0x8000004f4c4c7221 */ /* 0x000fe20000000000 */
[----:B------:R-:W-:Y:S01]  /*3350*/  FADD R68, R68, -R71 ;  /* 0x8000004744447221 */ /* 0x000fe20000000000 */
[C---:B------:R-:W-:Y:S01]  /*3360*/  FMUL R59, R173.reuse, R72 ;  /* 0x00000048ad3b7220 */ /* 0x040fe20000400000 */
[C---:B------:R-:W-:Y:S01]  /*3370*/  FMUL R64, R173.reuse, R64 ;  /* 0x00000040ad407220 */ /* 0x040fe20000400000 */
[C---:B------:R-:W-:Y:S01]  /*3380*/  FMUL R58, R173.reuse, R74 ;  /* 0x0000004aad3a7220 */ /* 0x040fe20000400000 */
[C---:B------:R-:W-:Y:S01]  /*3390*/  FMUL R63, R173.reuse, R66 ;  /* 0x00000042ad3f7220 */ /* 0x040fe20000400000 */
        /* <DEDUP_REMOVED lines=10> */
[----:B------:R-:W-:Y:S01]  /*3440*/  FMUL R68, R173, R68 ;  /* 0x00000044ad447220 */ /* 0x000fe20000400000 */
[----:B------:R-:W-:Y:S01]  /*3450*/  F2FP.BF16.F32.PACK_AB R56, R61, R0 ;  /* 0x000000003d38723e */ /* 0x000fe200000010ff */
[----:B------:R-:W-:Y:S01]  /*3460*/  FADD R84, R91, -R84 ;  /* 0x800000545b547221 */ /* 0x000fe20000000000 */
[----:B------:R-:W-:Y:S01]  /*3470*/  F2FP.BF16.F32.PACK_AB R59, R64, R59 ;  /* 0x0000003b403b723e */ /* 0x000fe200000010ff */
[----:B------:R-:W-:Y:S01]  /*3480*/  FADD R196, R196, -R199 ;  /* 0x800000c7c4c47221 */ /* 0x000fe20000000000 */
[----:B------:R-:W-:Y:S01]  /*3490*/  F2FP.BF16.F32.PACK_AB R58, R63, R58 ;  /* 0x0000003a3f3a723e */ /* 0x000fe200000010ff */
[----:B------:R-:W-:Y:S01]  /*34a0*/  FADD R88, R93, -R88 ;  /* 0x800000585d587221 */ /* 0x000fe20000000000 */
[----:B------:R-:W-:Y:S01]  /*34b0*/  LEA.HI.X R61, R174, UR5, RZ, 0x4, P1 ;  /* 0x00000005ae3d7c11 */ /* 0x000fe200088f24ff */
        /* <DEDUP_REMOVED lines=13> */
[----:B------:R-:W-:Y:S01]  /*3590*/  LEA R74, P1, R172, UR4, 0x4 ;  /* 0x00000004ac4a7c11 */ /* 0x000fe2000f8220ff */
        /* <DEDUP_REMOVED lines=15> */
[----:B------:R-:W-:Y:S01]  /*3690*/  F2FP.BF16.F32.PACK_AB R57, R68, R57 ;  /* 0x000000394439723e */ /* 0x000fe200000010ff */
        /* <DEDUP_REMOVED lines=8> */
[----:B------:R-:W-:Y:S01]  /*3720*/  LEA.HI.X R75, R172, UR5, RZ, 0x4, P1 ;  /* 0x00000005ac4b7c11 */ /* 0x000fe200088f24ff */
        /* <DEDUP_REMOVED lines=15> */
[----:B------:R-:W-:Y:S01]  /*3820*/  F2FP.BF16.F32.PACK_AB R67, R194, R67 ;  /* 0x00000043c243723e */ /* 0x000fe200000010ff */
[----:B------:R-:W-:Y:S01]  /*3830*/  FMUL R173, R173, R220 ;  /* 0x000000dcadad7220 */ /* 0x000fe20000400000 */
[----:B------:R-:W-:Y:S01]  /*3840*/  F2FP.BF16.F32.PACK_AB R66, R69, R66 ;  /* 0x000000424542723e */ /* 0x000fe200000010ff */
[----:B------:R0:W-:Y:S01]  /*3850*/  STG.E.128 desc[UR6][R60.64], R56 ;  /* 0x000000383c007986 */ /* 0x0001e2000c101d06 */
[----:B------:R-:W-:-:S02]  /*3860*/  F2FP.BF16.F32.PACK_AB R65, R190, R65 ;  /* 0x00000041be41723e */ /* 0x000fc400000010ff */
[----:B------:R-:W-:Y:S02]  /*3870*/  F2FP.BF16.F32.PACK_AB R64, R63, R64 ;  /* 0x000000403f40723e */ /* 0x000fe400000010ff */
[----:B------:R-:W-:Y:S02]  /*3880*/  LEA R72, P1, R171, UR4, 0x4 ;  /* 0x00000004ab487c11 */ /* 0x000fe4000f8220ff */
[C---:B------:R-:W-:Y:S01]  /*3890*/  LEA R70, P2, R170.reuse, UR4, 0x4 ;  /* 0x00000004aa467c11 */ /* 0x040fe2000f8420ff */
[----:B------:R1:W-:Y:S01]  /*38a0*/  STG.E.128 desc[UR6][R74.64], R64 ;  /* 0x000000404a007986 */ /* 0x0003e2000c101d06 */
[----:B------:R-:W-:Y:S01]  /*38b0*/  LEA R68, P3, R169, UR4, 0x4 ;  /* 0x00000004a9447c11 */ /* 0x000fe2000f8620ff */
[----:B------:R-:W-:Y:S01]  /*38c0*/  ULDC UR4, c[0x0][0x218] ;  /* 0x0000860000047ab9 */ /* 0x000fe20000000800 */
[----:B------:R-:W-:Y:S02]  /*38d0*/  LEA.HI.X R73, R171, UR5, RZ, 0x4, P1 ;  /* 0x00000005ab497c11 */ /* 0x000fe400088f24ff */
[----:B------:R-:W-:-:S02]  /*38e0*/  LEA.HI.X R71, R170, UR5, RZ, 0x4, P2 ;  /* 0x00000005aa477c11 */ /* 0x000fc400090f24ff */
[----:B------:R-:W-:Y:S02]  /*38f0*/  F2FP.BF16.F32.PACK_AB R63, R93, R180 ;  /* 0x000000b45d3f723e */ /* 0x000fe400000010ff */
[----:B------:R-:W-:Y:S02]  /*3900*/  F2FP.BF16.F32.PACK_AB R62, R91, R62 ;  /* 0x0000003e5b3e723e */ /* 0x000fe400000010ff */
[----:B0-----:R-:W-:Y:S02]  /*3910*/  F2FP.BF16.F32.PACK_AB R59, R83, R92 ;  /* 0x0000005c533b723e */ /* 0x001fe400000010ff */
[----:B------:R-:W-:Y:S02]  /*3920*/  F2FP.BF16.F32.PACK_AB R58, R81, R90 ;  /* 0x0000005a513a723e */ /* 0x000fe400000010ff */
[----:B------:R-:W-:Y:S02]  /*3930*/  F2FP.BF16.F32.PACK_AB R57, R79, R88 ;  /* 0x000000584f39723e */ /* 0x000fe400000010ff */
[----:B------:R-:W-:-:S02]  /*3940*/  F2FP.BF16.F32.PACK_AB R56, R77, R84 ;  /* 0x000000544d38723e */ /* 0x000fc400000010ff */
[----:B------:R-:W-:Y:S02]  /*3950*/  F2FP.BF16.F32.PACK_AB R61, R87, R176 ;  /* 0x000000b0573d723e */ /* 0x000fe400000010ff */
[----:B------:R-:W-:Y:S01]  /*3960*/  F2FP.BF16.F32.PACK_AB R60, R85, R94 ;  /* 0x0000005e553c723e */ /* 0x000fe200000010ff */
[----:B------:R0:W-:Y:S01]  /*3970*/  STG.E.128 desc[UR6][R72.64], R56 ;  /* 0x0000003848007986 */ /* 0x0001e2000c101d06 */
[----:B------:R-:W-:Y:S02]  /*3980*/  LEA.HI.X R69, R169, UR5, RZ, 0x4, P3 ;  /* 0x00000005a9457c11 */ /* 0x000fe400098f24ff */
[----:B-1----:R-:W-:Y:S01]  /*3990*/  F2FP.BF16.F32.PACK_AB R67, R173, R212 ;  /* 0x000000d4ad43723e */ /* 0x002fe200000010ff */
[----:B------:R0:W-:Y:S01]  /*39a0*/  STG.E.128 desc[UR6][R70.64], R60 ;  /* 0x0000003c46007986 */ /* 0x0001e2000c101d06 */
[----:B------:R-:W-:Y:S02]  /*39b0*/  F2FP.BF16.F32.PACK_AB R66, R177, R186 ;  /* 0x000000bab142723e */ /* 0x000fe400000010ff */
[----:B------:R-:W-:-:S02]  /*39c0*/  F2FP.BF16.F32.PACK_AB R65, R175, R184 ;  /* 0x000000b8af41723e */ /* 0x000fc400000010ff */
[----:B------:R-:W-:Y:S02]  /*39d0*/  F2FP.BF16.F32.PACK_AB R64, R95, R182 ;  /* 0x000000b65f40723e */ /* 0x000fe400000010ff */
[----:B------:R-:W-:Y:S02]  /*39e0*/  ISETP.GE.AND P1, PT, R129, UR4, PT ;  /* 0x0000000481007c0c */ /* 0x000fe4000bf26270 */
[----:B------:R-:W-:Y:S01]  /*39f0*/  SEL R175, RZ, 0x1, P0 ;  /* 0x00000001ffaf7807 */ /* 0x000fe20000000000 */
[----:B------:R0:W-:Y:S10]  /*3a00*/  STG.E.128 desc[UR6][R68.64], R64 ;  /* 0x0000004044007986 */ /* 0x0001f4000c101d06 */
[----:B------:R-:W-:Y:S05]  /*3a10*/  @!P1 BRA `(.L_x_3681) ;  /* 0xffffffd000b89947 */ /* 0x000fea000383ffff */
[----:B------:R-:W-:Y:S02]  /*3a20*/  MOV R85, R99 ;  /* 0x0000006300557202 */ /* 0x000fe40000000f00 */
[----:B0-----:R-:W-:Y:S02]  /*3a30*/  MOV R70, R98 ;  /* 0x0000006200467202 */ /* 0x001fe40000000f00 */
        /* <DEDUP_REMOVED lines=78> */
.L_x_3675:
[----:B------:R-:W0:Y:S01]  /*3f20*/  LDC.64 R40, c[0x0][0x268] ;  /* 0x00009a00ff287b82 */ /* 0x000e220000000a00 */
[----:B------:R-:W-:-:S05]  /*3f30*/  IMAD R17, R89, 0xc80, R50 ;  /* 0x00000c8059117824 */ /* 0x000fca00078e0232 */
[C---:B------:R-:W-:Y:S02]  /*3f40*/  IADD3 R21, R17.reuse, 0x280, RZ ;  /* 0x0000028011157810 */ /* 0x040fe40007ffe0ff */
[----:B------:R-:W1:Y:S01]  /*3f50*/  LDC.64 R42, c[0x0][0x270] ;  /* 0x00009c00ff2a7b82 */ /* 0x000e620000000a00 */
[C---:B------:R-:W-:Y:S02]  /*3f60*/  IADD3 R27, R17.reuse, 0x500, RZ ;  /* 0x00000500111b7810 */ /* 0x040fe40007ffe0ff */
[C---:B------:R-:W-:Y:S02]  /*3f70*/  IADD3 R49, R17.reuse, 0x780, RZ ;  /* 0x0000078011317810 */ /* 0x040fe40007ffe0ff */
[C---:B------:R-:W-:Y:S01]  /*3f80*/  IADD3 R51, R17.reuse, 0xa00, RZ ;  /* 0x00000a0011337810 */ /* 0x040fe20007ffe0ff */
[----:B0-----:R-:W-:-:S04]  /*3f90*/  IMAD.WIDE.U32 R2, R17, 0x20, R40 ;  /* 0x0000002011027825 */ /* 0x001fc800078e0028 */
[----:B------:R-:W-:Y:S01]  /*3fa0*/  IMAD.WIDE.U32 R18, R21, 0x20, R40 ;  /* 0x0000002015127825 */ /* 0x000fe200078e0028 */
[----:B------:R-:W-:Y:S03]  /*3fb0*/  STG.E.128 desc[UR6][R2.64], R72 ;  /* 0x0000004802007986 */ /* 0x000fe6000c101d06 */
[--C-:B-1----:R-:W-:Y:S01]  /*3fc0*/  IMAD.WIDE.U32 R16, R17, 0x20, R42.reuse ;  /* 0x0000002011107825 */ /* 0x102fe200078e002a */
[----:B------:R0:W-:Y:S03]  /*3fd0*/  STG.E.128 desc[UR6][R2.64+0x10], R76 ;  /* 0x0000104c02007986 */ /* 0x0001e6000c101d06 */
[----:B------:R-:W-:Y:S01]  /*3fe0*/  IMAD.WIDE.U32 R20, R21, 0x20, R42 ;  /* 0x0000002015147825 */ /* 0x000fe200078e002a */
[----:B------:R-:W-:Y:S03]  /*3ff0*/  STG.E.128 desc[UR6][R16.64], R56 ;  /* 0x0000003810007986 */ /* 0x000fe6000c101d06 */
[--C-:B------:R-:W-:Y:S01]  /*4000*/  IMAD.WIDE.U32 R22, R27, 0x20, R40.reuse ;  /* 0x000000201b167825 */ /* 0x100fe200078e0028 */
[----:B------:R-:W-:Y:S03]  /*4010*/  STG.E.128 desc[UR6][R16.64+0x10], R60 ;  /* 0x0000103c10007986 */ /* 0x000fe6000c101d06 */
[--C-:B------:R-:W-:Y:S01]  /*4020*/  IMAD.WIDE.U32 R24, R49, 0x20, R40.reuse ;  /* 0x0000002031187825 */ /* 0x100fe200078e0028 */
[----:B------:R-:W-:Y:S03]  /*4030*/  STG.E.128 desc[UR6][R18.64], R80 ;  /* 0x0000005012007986 */ /* 0x000fe6000c101d06 */
[----:B------:R-:W-:Y:S01]  /*4040*/  IMAD.WIDE.U32 R40, R51, 0x20, R40 ;  /* 0x0000002033287825 */ /* 0x000fe200078e0028 */
[----:B------:R-:W-:Y:S03]  /*4050*/  STG.E.128 desc[UR6][R18.64+0x10], R84 ;  /* 0x0000105412007986 */ /* 0x000fe6000c101d06 */
[--C-:B0-----:R-:W-:Y:S01]  /*4060*/  IMAD.WIDE.U32 R2, R27, 0x20, R42.reuse ;  /* 0x000000201b027825 */ /* 0x101fe200078e002a */
[----:B------:R-:W-:Y:S03]  /*4070*/  STG.E.128 desc[UR6][R20.64], R64 ;  /* 0x0000004014007986 */ /* 0x000fe6000c101d06 */
[--C-:B------:R-:W-:Y:S01]  /*4080*/  IMAD.WIDE.U32 R26, R49, 0x20, R42.reuse ;  /* 0x00000020311a7825 */ /* 0x100fe200078e002a */
        /* <DEDUP_REMOVED lines=15> */
.L_x_3676:
[----:B------:R-:W-:Y:S01]  /*4180*/  HFMA2.MMA R62, -RZ, RZ, 0, 9.5367431640625e-07 ;  /* 0x00000010ff3e7435 */ /* 0x000fe200000001ff */
[----:B------:R-:W-:Y:S02]  /*4190*/  MOV R57, 0x1f ;  /* 0x0000001f00397802 */ /* 0x000fe40000000f00 */
[----:B------:R-:W-:-:S08]  /*41a0*/  MOV R222, 0xffffffff ;  /* 0xffffffff00de7802 */ /* 0x000fd00000000f00 */
[----:B------:R-:W-:Y:S05]  /*41b0*/  WARPSYNC.COLLECTIVE R222, `(.L_x_3682) ;  /* 0x00000000de087348 */ /* 0x000fea0003c00000 */
[----:B------:R0:W1:Y:S02]  /*41c0*/  SHFL.DOWN P1, R63, R61, R62, R57 ;  /* 0x0800003e3d3f7389 */ /* 0x0000640000020039 */
[----:B01----:R-:W-:Y:S01]  /*41d0*/  ENDCOLLECTIVE ;  /* 0x000000000000791b */ /* 0x003fe20003800000 */
.L_x_3682:
[----:B------:R-:W-:Y:S01]  /*41e0*/  FADD R89, R61, R63 ;  /* 0x0000003f3d597221 */ /* 0x000fe20000000000 */
[----:B------:R-:W-:-:S07]  /*41f0*/  MOV R61, R59 ;  /* 0x0000003b003d7202 */ /* 0x000fce0000000f00 */
[----:B------:R-:W-:Y:S05]  /*4200*/  WARPSYNC.COLLECTIVE R222, `(.L_x_3683) ;  /* 0x00000000de087348 */ /* 0x000fea0003c00000 */
[----:B------:R0:W1:Y:S02]  /*4210*/  SHFL.DOWN P1, R63, R61, R62, R57 ;  /* 0x0800003e3d3f7389 */ /* 0x0000640000020039 */
[----:B01----:R-:W-:Y:S01]  /*4220*/  ENDCOLLECTIVE ;  /* 0x000000000000791b */ /* 0x003fe20003800000 */
.L_x_3683:
[----:B------:R-:W-:Y:S01]  /*4230*/  HFMA2.MMA R62, -RZ, RZ, 0, 4.76837158203125e-07 ;  /* 0x00000008ff3e7435 */ /* 0x000fe200000001ff */
[----:B------:R-:W-:Y:S02]  /*4240*/  MOV R61, R89 ;  /* 0x00000059003d7202 */ /* 0x000fe40000000f00 */
[----:B------:R-:W-:-:S08]  /*4250*/  MOV R58, R63 ;  /* 0x0000003f003a7202 */ /* 0x000fd00000000f00 */
[----:B------:R-:W-:Y:S05]  /*4260*/  WARPSYNC.COLLECTIVE R222, `(.L_x_3684) ;  /* 0x00000000de087348 */ /* 0x000fea0003c00000 */
[----:B------:R0:W1:Y:S02]  /*4270*/  SHFL.DOWN P1, R63, R61, R62, R57 ;  /* 0x0800003e3d3f7389 */ /* 0x0000640000020039 */
[----:B01----:R-:W-:Y:S01]  /*4280*/  ENDCOLLECTIVE ;  /* 0x000000000000791b */ /* 0x003fe20003800000 */
.L_x_3684:
[----:B------:R-:W-:-:S05]  /*4290*/  FADD R224, R59, R58 ;  /* 0x0000003a3be07221 */ /* 0x000fca0000000000 */
[----:B------:R-:W-:Y:S01]  /*42a0*/  MOV R61, R224 ;  /* 0x000000e0003d7202 */ /* 0x000fe20000000f00 */
[----:B------:R-:W-:-:S07]  /*42b0*/  FADD R226, R89, R63 ;  /* 0x0000003f59e27221 */ /* 0x000fce0000000000 */
[----:B------:R-:W-:Y:S05]  /*42c0*/  WARPSYNC.COLLECTIVE R222, `(.L_x_3685) ;  /* 0x00000000de087348 */ /* 0x000fea0003c00000 */
[----:B------:R0:W1:Y:S02]  /*42d0*/  SHFL.DOWN P1, R63, R61, R62, R57 ;  /* 0x0800003e3d3f7389 */ /* 0x0000640000020039 */
[----:B01----:R-:W-:Y:S01]  /*42e0*/  ENDCOLLECTIVE ;  /* 0x000000000000791b */ /* 0x003fe20003800000 */
.L_x_3685:
[----:B------:R-:W-:Y:S01]  /*42f0*/  HFMA2.MMA R62, -RZ, RZ, 0, 2.384185791015625e-07 ;  /* 0x00000004ff3e7435 */ /* 0x000fe200000001ff */
[----:B------:R-:W-:Y:S02]  /*4300*/  MOV R61, R226 ;  /* 0x000000e2003d7202 */ /* 0x000fe40000000f00 */
[----:B------:R-:W-:-:S08]  /*4310*/  MOV R225, R63 ;  /* 0x0000003f00e17202 */ /* 0x000fd00000000f00 */
[----:B------:R-:W-:Y:S05]  /*4320*/  WARPSYNC.COLLECTIVE R222, `(.L_x_3686) ;  /* 0x00000000de087348 */ /* 0x000fea0003c00000 */
[----:B------:R0:W1:Y:S02]  /*4330*/  SHFL.DOWN P1, R63, R61, R62, R57 ;  /* 0x0800003e3d3f7389 */ /* 0x0000640000020039 */
[----:B01----:R-:W-:Y:S01]  /*4340*/  ENDCOLLECTIVE ;  /* 0x000000000000791b */ /* 0x003fe20003800000 */
.L_x_3686:
[----:B------:R-:W-:-:S05]  /*4350*/  FADD R225, R224, R225 ;  /* 0x000000e1e0e17221 */ /* 0x000fca0000000000 */
[----:B------:R-:W-:Y:S01]  /*4360*/  MOV R61, R225 ;  /* 0x000000e1003d7202 */ /* 0x000fe20000000f00 */
[----:B------:R-:W-:-:S07]  /*4370*/  FADD R227, R226, R63 ;  /* 0x0000003fe2e37221 */ /* 0x000fce0000000000 */
[----:B------:R-:W-:Y:S05]  /*4380*/  WARPSYNC.COLLECTIVE R222, `(.L_x_3687) ;  /* 0x00000000de087348 */ /* 0x000fea0003c00000 */
[----:B------:R0:W1:Y:S02]  /*4390*/  SHFL.DOWN P1, R63, R61, R62, R57 ;  /* 0x0800003e3d3f7389 */ /* 0x0000640000020039 */
[----:B01----:R-:W-:Y:S01]  /*43a0*/  ENDCOLLECTIVE ;  /* 0x000000000000791b */ /* 0x003fe20003800000 */
.L_x_3687:
[----:B------:R-:W-:Y:S01]  /*43b0*/  HFMA2.MMA R62, -RZ, RZ, 0, 1.1920928955078125e-07 ;  /* 0x00000002ff3e7435 */ /* 0x000fe200000001ff */
[----:B------:R-:W-:Y:S02]  /*43c0*/  MOV R61, R227 ;  /* 0x000000e3003d7202 */ /* 0x000fe40000000f00 */
[----:B------:R-:W-:-:S08]  /*43d0*/  MOV R58, R63 ;  /* 0x0000003f003a7202 */ /* 0x000fd00000000f00 */
[----:B------:R-:W-:Y:S05]  /*43e0*/  WARPSYNC.COLLECTIVE R222, `(.L_x_3688) ;  /* 0x00000000de087348 */ /* 0x000fea0003c00000 */
[----:B------:R0:W1:Y:S02]  /*43f0*/  SHFL.DOWN P1, R63, R61, R62, R57 ;  /* 0x0800003e3d3f7389 */ /* 0x0000640000020039 */
[----:B01----:R-:W-:Y:S01]  /*4400*/  ENDCOLLECTIVE ;  /* 0x000000000000791b */ /* 0x003fe20003800000 */
.L_x_3688:
[----:B------:R-:W-:-:S05]  /*4410*/  FADD R228, R225, R58 ;  /* 0x0000003ae1e47221 */ /* 0x000fca0000000000 */
[----:B------:R-:W-:Y:S01]  /*4420*/  MOV R61, R228 ;  /* 0x000000e4003d7202 */ /* 0x000fe20000000f00 */
[----:B------:R-:W-:-:S07]  /*4430*/  FADD R58, R227, R63 ;  /* 0x0000003fe33a7221 */ /* 0x000fce0000000000 */
[----:B------:R-:W-:Y:S05]  /*4440*/  WARPSYNC.COLLECTIVE R222, `(.L_x_3689) ;  /* 0x00000000de087348 */ /* 0x000fea0003c00000 */
[----:B------:R0:W1:Y:S02]  /*4450*/  SHFL.DOWN P1, R63, R61, R62, R57 ;  /* 0x0800003e3d3f7389 */ /* 0x0000640000020039 */
[----:B01----:R-:W-:Y:S01]  /*4460*/  ENDCOLLECTIVE ;  /* 0x000000000000791b */ /* 0x003fe20003800000 */
.L_x_3689:
[----:B------:R-:W-:Y:S01]  /*4470*/  HFMA2.MMA R62, -RZ, RZ, 0, 5.9604644775390625e-08 ;  /* 0x00000001ff3e7435 */ /* 0x000fe200000001ff */
[----:B------:R-:W-:Y:S02]  /*4480*/  MOV R61, R58 ;  /* 0x0000003a003d7202 */ /* 0x000fe40000000f00 */
[----:B------:R-:W-:-:S08]  /*4490*/  MOV R59, R63 ;  /* 0x0000003f003b7202 */ /* 0x000fd00000000f00 */
[----:B------:R-:W-:Y:S05]  /*44a0*/  WARPSYNC.COLLECTIVE R222, `(.L_x_3690) ;  /* 0x00000000de087348 */ /* 0x000fea0003c00000 */
[----:B------:R0:W1:Y:S02]  /*44b0*/  SHFL.DOWN P1, R63, R61, R62, R57 ;  /* 0x0800003e3d3f7389 */ /* 0x0000640000020039 */
[----:B01----:R-:W-:Y:S01]  /*44c0*/  ENDCOLLECTIVE ;  /* 0x000000000000791b */ /* 0x003fe20003800000 */
.L_x_3690:
[----:B------:R-:W-:-:S05]  /*44d0*/  FADD R59, R228, R59 ;  /* 0x0000003be43b7221 */ /* 0x000fca0000000000 */
[----:B------:R-:W-:Y:S02]  /*44e0*/  MOV R61, R59 ;  /* 0x0000003b003d7202 */ /* 0x000fe40000000f00 */
[----:B------:R-:W-:-:S07]  /*44f0*/  MOV R225, R63 ;  /* 0x0000003f00e17202 */ /* 0x000fce0000000f00 */
[----:B------:R-:W-:Y:S05]  /*4500*/  WARPSYNC.COLLECTIVE R222, `(.L_x_3691) ;  /* 0x00000000de087348 */ /* 0x000fea0003c00000 */
[----:B------:R0:W1:Y:S02]  /*4510*/  SHFL.DOWN P1, R63, R61, R62, R57 ;  /* 0x0800003e3d3f7389 */ /* 0x0000640000020039 */
[----:B01----:R-:W-:Y:S01]  /*4520*/  ENDCOLLECTIVE ;  /* 0x000000000000791b */ /* 0x003fe20003800000 */
.L_x_3691:
[----:B------:R-:W-:Y:S05]  /*4530*/  BRA `(.L_x_3692) ;  /* 0xffffffe400187947 */ /* 0x000fea000383ffff */
.L_x_3693:
        /* <DEDUP_REMOVED lines=12> */
.L_x_7946:


//--------------------- .text._ZN18transformer_engine13normalization28ln_bwd_finalize_tuned_kernelINS0_22Kernel_traits_finalizeILj25600E6__halffS3_fjLj1024ELj4ENS0_18Kernel_traits_baseILj25600ES3_fS3_fjLj1024EEEEEEEvNS0_20BackwardKernelParamsE --------------------------
	.section	.text._ZN18transformer_engine13normalization28ln_bwd_finalize_tuned_kernelINS0_22Kernel_traits_finalizeILj25600E6__halffS3_fjLj1024ELj4ENS0_18Kernel_traits_baseILj25600ES3_fS3_fjLj1024EEEEEEEvNS0_20BackwardKernelParamsE,"ax",@progbits
	.align	128
        .global         _ZN18transformer_engine13normalization28ln_bwd_finalize_tuned_kernelINS0_22Kernel_traits_finalizeILj25600E6__halffS3_fjLj1024ELj4ENS0_18Kernel_traits_baseILj25600ES3_fS3_fjLj1024EEEEEEEvNS0_20BackwardKernelParamsE
        .type           _ZN18transformer_engine13normalization28ln_bwd_finalize_tuned_kernelINS0_22Kernel_traits_finalizeILj25600E6__halffS3_fjLj1024ELj4ENS0_18Kernel_traits_baseILj25600ES3_fS3_fjLj1024EEEEEEEvNS0_20BackwardKernelParamsE,@function
        .size           _ZN18transformer_engine13normalization28ln_bwd_finalize_tuned_kernelINS0_22Kernel_traits_finalizeILj25600E6__halffS3_fjLj1024ELj4ENS0_18Kernel_traits_baseILj25600ES3_fS3_fjLj1024EEEEEEEvNS0_20BackwardKernelParamsE,(.L_x_7947 - _ZN18transformer_engine13normalization28ln_bwd_finalize_tuned_kernelINS0_22Kernel_traits_finalizeILj25600E6__halffS3_fjLj1024ELj4ENS0_18Kernel_traits_baseILj25600ES3_fS3_fjLj1024EEEEEEEvNS0_20BackwardKernelParamsE)
        .other          _ZN18transformer_engine13normalization28ln_bwd_finalize_tuned_kernelINS0_22Kernel_traits_finalizeILj25600E6__halffS3_fjLj1024ELj4ENS0_18Kernel_traits_baseILj25600ES3_fS3_fjLj1024EEEEEEEvNS0_20BackwardKernelParamsE,@"STO_CUDA_ENTRY STV_DEFAULT"
_ZN18transformer_engine13normalization28ln_bwd_finalize_tuned_kernelINS0_22Kernel_traits_finalizeILj25600E6__halffS3_fjLj1024ELj4ENS0_18Kernel_traits_baseILj25600ES3_fS3_fjLj1024EEEEEEEvNS0_20BackwardKernelParamsE:
.text._ZN18transformer_engine13normalization28ln_bwd_finalize_tuned_kernelINS0_22Kernel_traits_finalizeILj25600E6__halffS3_fjLj1024ELj4ENS0_18Kernel_traits_baseILj25600ES3_fS3_fjLj1024EEEEEEEvNS0_20BackwardKernelParamsE:
        /* <DEDUP_REMOVED lines=20> */
.L_x_3705:
        /* <DEDUP_REMOVED lines=28> */
.L_x_3698:
        /* <DEDUP_REMOVED lines=33> */
.L_x_3697:
[----:B------:R-:W-:Y:S05]  /*0510*/  BSYNC B1 ;  /* 0x0000000000017941 */ /* 0x000fea0003800000 */
.L_x_3696:
        /* <DEDUP_REMOVED lines=23> */
.L_x_3700:
[----:B------:R-:W-:Y:S05]  /*0690*/  BSYNC B1 ;  /* 0x0000000000017941 */ /* 0x000fea0003800000 */
.L_x_3699:
        /* <DEDUP_REMOVED lines=11> */
.L_x_3695:
[----:B------:R-:W-:Y:S05]  /*0750*/  BSYNC B0 ;  /* 0x0000000000007941 */ /* 0x000fea0003800000 */
.L_x_3694:
        /* <DEDUP_REMOVED lines=33> */
.L_x_3716:
[----:B------:R-:W-:Y:S01]  /*0970*/  @!P0 SHF.R.U32.HI R11, RZ, 0x3, R0 ;  /* 0x00000003ff0b8819 */ /* 0x000fe20000011600 */
[----:B--2---:R-:W-:Y:S01]  /*0980*/  FADD R13, R8, R13 ;  /* 0x0000000d080d7221 */ /* 0x004fe20000000000 */
[----:B-1----:R-:W-:Y:S02]  /*0990*/  FADD R9, R10, R9 ;  /* 0x000000090a097221 */ /* 0x002fe40000000000 */
[----:B0-----:R-:W-:-:S05]  /*09a0*/  @!P0 LOP3.LUT R8, R11, 0x1ffffffc, RZ, 0xc0, !PT ;  /* 0x1ffffffc0b088812 */ /* 0x001fca00078ec0ff */
[----:B------:R1:W-:Y:S04]  /*09b0*/  @!P0 STS [R8+UR4+0x2000], R13 ;  /* 0x0020000d08008988 */ /* 0x0003e80008000804 */
[----:B------:R1:W-:Y:S02]  /*09c0*/  @!P0 STS [R8+UR4+0x2080], R9 ;  /* 0x0020800908008988 */ /* 0x0003e40008000804 */
.L_x_3701:
        /* <DEDUP_REMOVED lines=18> */
.L_x_3704:
[----:B------:R-:W-:Y:S05]  /*0af0*/  BSYNC B0 ;  /* 0x0000000000007941 */ /* 0x000fea0003800000 */
.L_x_3703:
[C---:B------:R-:W-:Y:S02]  /*0b00*/  ISETP.GT.U32.AND P0, PT, R5.reuse, -0x6401, PT ;  /* 0xffff9bff0500780c */ /* 0x040fe40003f04070 */
[----:B------:R-:W-:Y:S02]  /*0b10*/  IADD3 R5, R5, 0x6400, RZ ;  /* 0x0000640005057810 */ /* 0x000fe40007ffe0ff */
[----:B------:R-:W-:-:S09]  /*0b20*/  IADD3 R6, R6, 0x3200, RZ ;  /* 0x0000320006067810 */ /* 0x000fd20007ffe0ff */
[----:B------:R-:W-:Y:S05]  /*0b30*/  @P0 BRA `(.L_x_3705) ;  /* 0xfffffff400800947 */ /* 0x000fea000383ffff */
[----:B------:R-:W-:Y:S05]  /*0b40*/  EXIT ;  /* 0x000000000000794d */ /* 0x000fea0003800000 */
.L_x_3702:
[----:B------:R-:W-:Y:S01]  /*0b50*/  HFMA2.MMA R18, -RZ, RZ, 0, 5.9604644775390625e-08 ;  /* 0x00000001ff127435 */ /* 0x000fe200000001ff */
[----:B0-----:R-:W-:Y:S01]  /*0b60*/  IMAD.MOV.U32 R19, RZ, RZ, R10 ;  /* 0x000000ffff137224 */ /* 0x001fe200078e000a */
[----:B------:R-:W-:Y:S02]  /*0b70*/  MOV R21, 0x1f ;  /* 0x0000001f00157802 */ /* 0x000fe40000000f00 */
[----:B------:R-:W-:-:S07]  /*0b80*/  MOV R16, 0xffffffff ;  /* 0xffffffff00107802 */ /* 0x000fce0000000f00 */
[----:B-12---:R-:W-:Y:S05]  /*0b90*/  WARPSYNC.COLLECTIVE R16, `(.L_x_3706) ;  /* 0x0000000010087348 */ /* 0x006fea0003c00000 */
[----:B------:R0:W3:Y:S02]  /*0ba0*/  SHFL.BFLY P1, R17, R19, R18, R21 ;  /* 0x0c00001213117389 */ /* 0x0000e40000020015 */
[----:B0123--:R-:W-:Y:S01]  /*0bb0*/  ENDCOLLECTIVE ;  /* 0x000000000000791b */ /* 0x00ffe20003800000 */
.L_x_3706:
[----:B------:R-:W-:Y:S01]  /*0bc0*/  HFMA2.MMA R18, -RZ, RZ, 0, 1.1920928955078125e-07 ;  /* 0x00000002ff127435 */ /* 0x000fe200000001ff */
[----:B------:R-:W-:-:S04]  /*0bd0*/  IMAD.MOV.U32 R9, RZ, RZ, R17 ;  /* 0x000000ffff097224 */ /* 0x000fc800078e0011 */
[----:B------:R-:W-:-:S05]  /*0be0*/  FADD R9, R10, R9 ;  /* 0x000000090a097221 */ /* 0x000fca0000000000 */
[----:B------:R-:W-:-:S07]  /*0bf0*/  MOV R19, R9 ;  /* 0x0000000900137202 */ /* 0x000fce0000000f00 */
[----:B------:R-:W-:Y:S05]  /*0c00*/  WARPSYNC.COLLECTIVE R16, `(.L_x_3707) ;  /* 0x0000000010087348 */ /* 0x000fea0003c00000 */
[----:B------:R0:W1:Y:S02]  /*0c10*/  SHFL.BFLY P1, R17, R19, R18, R21 ;  /* 0x0c00001213117389 */ /* 0x0000640000020015 */
[----:B01----:R-:W-:Y:S01]  /*0c20*/  ENDCOLLECTIVE ;  /* 0x000000000000791b */ /* 0x003fe20003800000 */
.L_x_3707:
[----:B------:R-:W-:Y:S01]  /*0c30*/  HFMA2.MMA R18, -RZ, RZ, 0, 2.384185791015625e-07 ;  /* 0x00000004ff127435 */ /* 0x000fe200000001ff */
[----:B------:R-:W-:-:S05]  /*0c40*/  MOV R12, R17 ;  /* 0x00000011000c7202 */ /* 0x000fca0000000f00 */
[----:B------:R-:W-:-:S04]  /*0c50*/  FADD R12, R9, R12 ;  /* 0x0000000c090c7221 */ /* 0x000fc80000000000 */
[----:B------:R-:W-:-:S07]  /*0c60*/  IMAD.MOV.U32 R19, RZ, RZ, R12 ;  /* 0x000000ffff137224 */ /* 0x000fce00078e000c */
[----:B------:R-:W-:Y:S05]  /*0c70*/  WARPSYNC.COLLECTIVE R16, `(.L_x_3708) ;  /* 0x0000000010087348 */ /* 0x000fea0003c00000 */
[----:B------:R0:W1:Y:S02]  /*0c80*/  SHFL.BFLY P1, R17, R19, R18, R21 ;  /* 0x0c00001213117389 */ /* 0x0000640000020015 */
[----:B01----:R-:W-:Y:S01]  /*0c90*/  ENDCOLLECTIVE ;  /* 0x000000000000791b */ /* 0x003fe20003800000 */
.L_x_3708:
[----:B------:R-:W-:Y:S01]  /*0ca0*/  IMAD.MOV.U32 R18, RZ, RZ, 0x8 ;  /* 0x00000008ff127424 */ /* 0x000fe200078e00ff */
[----:B------:R-:W-:-:S05]  /*0cb0*/  MOV R11, R17 ;  /* 0x00000011000b7202 */ /* 0x000fca0000000f00 */
[----:B------:R-:W-:-:S05]  /*0cc0*/  FADD R11, R12, R11 ;  /* 0x0000000b0c0b7221 */ /* 0x000fca0000000000 */
[----:B------:R-:W-:-:S07]  /*0cd0*/  MOV R19, R11 ;  /* 0x0000000b00137202 */ /* 0x000fce0000000f00 */
[----:B------:R-:W-:Y:S05]  /*0ce0*/  WARPSYNC.COLLECTIVE R16, `(.L_x_3709) ;  /* 0x0000000010087348 */ /* 0x000fea0003c00000 */
[----:B------:R0:W1:Y:S02]  /*0cf0*/  SHFL.BFLY P1, R17, R19, R18, R21 ;  /* 0x0c00001213117389 */ /* 0x0000640000020015 */
[----:B01----:R-:W-:Y:S01]  /*0d00*/  ENDCOLLECTIVE ;  /* 0x000000000000791b */ /* 0x003fe20003800000 */
.L_x_3709:
[----:B------:R-:W-:Y:S01]  /*0d10*/  HFMA2.MMA R18, -RZ, RZ, 0, 9.5367431640625e-07 ;  /* 0x00000010ff127435 */ /* 0x000fe200000001ff */
[----:B------:R-:W-:-:S05]  /*0d20*/  MOV R10, R17 ;  /* 0x00000011000a7202 */ /* 0x000fca0000000f00 */
[----:B------:R-:W-:-:S05]  /*0d30*/  FADD R10, R11, R10 ;  /* 0x0000000a0b0a7221 */ /* 0x000fca0000000000 */
[----:B------:R-:W-:-:S07]  /*0d40*/  MOV R19, R10 ;  /* 0x0000000a00137202 */ /* 0x000fce0000000f00 */
[----:B------:R-:W-:Y:S05]  /*0d50*/  WARPSYNC.COLLECTIVE R16, `(.L_x_3710) ;  /* 0x0000000010087348 */ /* 0x000fea0003c00000 */
[----:B------:R0:W1:Y:S02]  /*0d60*/  SHFL.BFLY P1, R17, R19, R18, R21 ;  /* 0x0c00001213117389 */ /* 0x0000640000020015 */
[----:B01----:R-:W-:Y:S01]  /*0d70*/  ENDCOLLECTIVE ;  /* 0x000000000000791b */ /* 0x003fe20003800000 */
.L_x_3710:
[----:B------:R-:W-:Y:S01]  /*0d80*/  HFMA2.MMA R18, -RZ, RZ, 0, 5.9604644775390625e-08 ;  /* 0x00000001ff127435 */ /* 0x000fe200000001ff */
[----:B------:R-:W-:Y:S01]  /*0d90*/  MOV R19, R8 ;  /* 0x0000000800137202 */ /* 0x000fe20000000f00 */
[----:B------:R-:W-:-:S09]  /*0da0*/  IMAD.MOV.U32 R9, RZ, RZ, R17 ;  /* 0x000000ffff097224 */ /* 0x000fd200078e0011 */
[----:B------:R-:W-:Y:S05]  /*0db0*/  WARPSYNC.COLLECTIVE R16, `(.L_x_3711) ;  /* 0x0000000010087348 */ /* 0x000fea0003c00000 */
[----:B------:R0:W1:Y:S02]  /*0dc0*/  SHFL.BFLY P1, R17, R19, R18, R21 ;  /* 0x0c00001213117389 */ /* 0x0000640000020015 */
[----:B01----:R-:W-:Y:S01]  /*0dd0*/  ENDCOLLECTIVE ;  /* 0x000000000000791b */ /* 0x003fe20003800000 */
.L_x_3711:
[----:B------:R-:W-:Y:S01]  /*0de0*/  HFMA2.MMA R18, -RZ, RZ, 0, 1.1920928955078125e-07 ;  /* 0x00000002ff127435 */ /* 0x000fe200000001ff */
[----:B------:R-:W-:-:S05]  /*0df0*/  MOV R11, R17 ;  /* 0x00000011000b7202 */ /* 0x000fca0000000f00 */
[----:B------:R-:W-:-:S04]  /*0e00*/  FADD R13, R8, R11 ;  /* 0x0000000b080d7221 */ /* 0x000fc80000000000 */
[----:B------:R-:W-:-:S07]  /*0e10*/  IMAD.MOV.U32 R19, RZ, RZ, R13 ;  /* 0x000000ffff137224 */ /* 0x000fce00078e000d */
[----:B------:R-:W-:Y:S05]  /*0e20*/  WARPSYNC.COLLECTIVE R16, `(.L_x_3712) ;  /* 0x0000000010087348 */ /* 0x000fea0003c00000 */
[----:B------:R0:W1:Y:S02]  /*0e30*/  SHFL.BFLY P1, R17, R19, R18, R21 ;  /* 0x0c00001213117389 */ /* 0x0000640000020015 */
[----:B01----:R-:W-:Y:S01]  /*0e40*/  ENDCOLLECTIVE ;  /* 0x000000000000791b */ /* 0x003fe20003800000 */
.L_x_3712:
[----:B------:R-:W-:Y:S01]  /*0e50*/  IMAD.MOV.U32 R18, RZ, RZ, 0x4 ;  /* 0x00000004ff127424 */ /* 0x000fe200078e00ff */
[----:B------:R-:W-:-:S05]  /*0e60*/  MOV R14, R17 ;  /* 0x00000011000e7202 */ /* 0x000fca0000000f00 */
[----:B------:R-:W-:-:S05]  /*0e70*/  FADD R14, R13, R14 ;  /* 0x0000000e0d0e7221 */ /* 0x000fca0000000000 */
[----:B------:R-:W-:-:S07]  /*0e80*/  MOV R19, R14 ;  /* 0x0000000e00137202 */ /* 0x000fce0000000f00 */
[----:B------:R-:W-:Y:S05]  /*0e90*/  WARPSYNC.COLLECTIVE R16, `(.L_x_3713) ;  /* 0x0000000010087348 */ /* 0x000fea0003c00000 */
[----:B------:R0:W1:Y:S02]  /*0ea0*/  SHFL.BFLY P1, R17, R19, R18, R21 ;  /* 0x0c00001213117389 */ /* 0x0000640000020015 */
[----:B01----:R-:W-:Y:S01]  /*0eb0*/  ENDCOLLECTIVE ;  /* 0x000000000000791b */ /* 0x003fe20003800000 */
.L_x_3713:
[----:B------:R-:W-:Y:S01]  /*0ec0*/  HFMA2.MMA R18, -RZ, RZ, 0, 4.76837158203125e-07 ;  /* 0x00000008ff127435 */ /* 0x000fe200000001ff */
[----:B------:R-:W-:-:S05]  /*0ed0*/  MOV R15, R17 ;  /* 0x00000011000f7202 */ /* 0x000fca0000000f00 */
[----:B------:R-:W-:-:S05]  /*0ee0*/  FADD R15, R14, R15 ;  /* 0x0000000f0e0f7221 */ /* 0x000fca0000000000 */
[----:B------:R-:W-:-:S07]  /*0ef0*/  MOV R19, R15 ;  /* 0x0000000f00137202 */ /* 0x000fce0000000f00 */
[----:B------:R-:W-:Y:S05]  /*0f00*/  WARPSYNC.COLLECTIVE R16, `(.L_x_3714) ;  /* 0x0000000010087348 */ /* 0x000fea0003c00000 */
[----:B------:R0:W1:Y:S02]  /*0f10*/  SHFL.BFLY P1, R17, R19, R18, R21 ;  /* 0x0c00001213117389 */ /* 0x0000640000020015 */
[----:B01----:R-:W-:Y:S01]  /*0f20*/  ENDCOLLECTIVE ;  /* 0x000000000000791b */ /* 0x003fe20003800000 */
.L_x_3714:
[----:B------:R-:W-:Y:S01]  /*0f30*/  HFMA2.MMA R18, -RZ, RZ, 0, 9.5367431640625e-07 ;  /* 0x00000010ff127435 */ /* 0x000fe200000001ff */
[----:B------:R-:W-:-:S04]  /*0f40*/  IMAD.MOV.U32 R8, RZ, RZ, R17 ;  /* 0x000000ffff087224 */ /* 0x000fc800078e0011 */
[----:B------:R-:W-:-:S05]  /*0f50*/  FADD R8, R15, R8 ;  /* 0x000000080f087221 */ /* 0x000fca0000000000 */
[----:B------:R-:W-:-:S07]  /*0f60*/  MOV R19, R8 ;  /* 0x0000000800137202 */ /* 0x000fce0000000f00 */
[----:B------:R-:W-:Y:S05]  /*0f70*/  WARPSYNC.COLLECTIVE R16, `(.L_x_3715) ;  /* 0x0000000010087348 */ /* 0x000fea0003c00000 */
[----:B------:R0:W1:Y:S02]  /*0f80*/  SHFL.BFLY P1, R17, R19, R18, R21 ;  /* 0x0c00001213117389 */ /* 0x0000640000020015 */
[----:B01----:R-:W-:Y:S01]  /*0f90*/  ENDCOLLECTIVE ;  /* 0x000000000000791b */ /* 0x003fe20003800000 */
.L_x_3715:
[----:B------:R-:W-:Y:S01]  /*0fa0*/  MOV R13, R17 ;  /* 0x00000011000d7202 */ /* 0x000fe20000000f00 */
[----:B------:R-:W-:Y:S06]  /*0fb0*/  BRA `(.L_x_3716) ;  /* 0xfffffff8006c7947 */ /* 0x000fec000383ffff */
.L_x_3717:
        /* <DEDUP_REMOVED lines=12> */
.L_x_7947:


//--------------------- .text._ZN18transformer_engine13normalization19ln_bwd_tuned_kernelINS0_13Kernel_traitsI6__halffS3_fjLj25600ELj5ELj1ELj4ELj16ENS0_18Kernel_traits_baseILj25600ES3_fS3_fjLj128EEEEEEEvNS0_20BackwardKernelParamsE --------------------------
	.section	.text._ZN18transformer_engine13normalization19ln_bwd_tuned_kernelINS0_13Kernel_traitsI6__halffS3_fjLj25600ELj5ELj1ELj4ELj16ENS0_18Kernel_traits_baseILj25600ES3_fS3_fjLj128EEEEEEEvNS0_20BackwardKernelParamsE,"ax",@progbits
	.align	128
        .global         _ZN18transformer_engine13normalization19ln_bwd_tuned_kernelINS0_13Kernel_traitsI6__halffS3_fjLj25600ELj5ELj1ELj4ELj16ENS0_18Kernel_traits_baseILj25600ES3_fS3_fjLj128EEEEEEEvNS0_20BackwardKernelParamsE
        .type           _ZN18transformer_engine13normalization19ln_bwd_tuned_kernelINS0_13Kernel_traitsI6__halffS3_fjLj25600ELj5ELj1ELj4ELj16ENS0_18Kernel_traits_baseILj25600ES3_fS3_fjLj128EEEEEEEvNS0_20BackwardKernelParamsE,@function
        .size           _ZN18transformer_engine13normalization19ln_bwd_tuned_kernelINS0_13Kernel_traitsI6__halffS3_fjLj25600ELj5ELj1ELj4ELj16ENS0_18Kernel_traits_baseILj25600ES3_fS3_fjLj128EEEEEEEvNS0_20BackwardKernelParamsE,(.L_x_7948 - _ZN18transformer_engine13normalization19ln_bwd_tuned_kernelINS0_13Kernel_traitsI6__halffS3_fjLj25600ELj5ELj1ELj4ELj16ENS0_18Kernel_traits_baseILj25600ES3_fS3_fjLj128EEEEEEEvNS0_20BackwardKernelParamsE)
        .other          _ZN18transformer_engine13normalization19ln_bwd_tuned_kernelINS0_13Kernel_traitsI6__halffS3_fjLj25600ELj5ELj1ELj4ELj16ENS0_18Kernel_traits_baseILj25600ES3_fS3_fjLj128EEEEEEEvNS0_20BackwardKernelParamsE,@"STO_CUDA_ENTRY STV_DEFAULT"
_ZN18transformer_engine13normalization19ln_bwd_tuned_kernelINS0_13Kernel_traitsI6__halffS3_fjLj25600ELj5ELj1ELj4ELj16ENS0_18Kernel_traits_baseILj25600ES3_fS3_fjLj128EEEEEEEvNS0_20BackwardKernelParamsE:
.text._ZN18transformer_engine13normalization19ln_bwd_tuned_kernelINS0_13Kernel_traitsI6__halffS3_fjLj25600ELj5ELj1ELj4ELj16ENS0_18Kernel_traits_baseILj25600ES3_fS3_fjLj128EEEEEEEvNS0_20BackwardKernelParamsE:
        /* <DEDUP_REMOVED lines=190> */
.L_x_3726:
        /* <DEDUP_REMOVED lines=68> */
[--C-:B------:R-:W-:Y:S01]  /*1020*/  FADD R93, R93, -R150.reuse ;  /* 0x800000965d5d7221 */ /* 0x100fe20000000000 */
[----:B------:R-:W-:Y:S02]  /*1030*/  HADD2.F32 R56, -RZ, R56.H0_H0 ;  /* 0x20000038ff387230 */ /* 0x000fe40000004100 */
        /* <DEDUP_REMOVED lines=37> */
[----:B------:R-:W-:Y:S01]  /*1290*/  HADD2.F32 R134, -RZ, R134.H0_H0 ;  /* 0x20000086ff867230 */ /* 0x000fe20000004100 */
[--C-:B------:R-:W-:Y:S01]  /*12a0*/  SHF.R.U64 R87, R132, 0x10, R133.reuse ;  /* 0x0000001084577819 */ /* 0x100fe20000001285 */
[----:B------:R-:W-:Y:S01]  /*12b0*/  FADD R201, R108, 1 ;  /* 0x3f8000006cc97421 */ /* 0x000fe20000000000 */
[----:B------:R-:W-:Y:S01]  /*12c0*/  MOV R150, R135 ;  /* 0x0000008700967202 */ /* 0x000fe20000000f00 */
[----:B------:R-:W-:Y:S01]  /*12d0*/  FADD R200, R4, 1 ;  /* 0x3f80000004c87421 */ /* 0x000fe20000000000 */
[----:B------:R-:W-:Y:S01]  /*12e0*/  MOV R155, R138 ;  /* 0x0000008a009b7202 */ /* 0x000fe20000000f00 */
[----:B------:R-:W-:Y:S01]  /*12f0*/  FMUL R93, R128, R93 ;  /* 0x0000005d805d7220 */ /* 0x000fe20000400000 */
[----:B------:R-:W-:Y:S01]  /*1300*/  MOV R59, R133 ;  /* 0x00000085003b7202 */ /* 0x000fe20000000f00 */
[----:B------:R-:W-:Y:S01]  /*1310*/  HADD2.F32 R150, -RZ, R150.H0_H0 ;  /* 0x20000096ff967230 */ /* 0x000fe20000004100 */
[----:B------:R-:W-:Y:S01]  /*1320*/  SHF.R.U32.HI R132, RZ, 0x10, R133 ;  /* 0x00000010ff847819 */ /* 0x000fe20000011685 */
[----:B------:R-:W-:Y:S01]  /*1330*/  FMUL R201, R201, R134 ;  /* 0x00000086c9c97220 */ /* 0x000fe20000400000 */
[----:B------:R-:W-:Y:S01]  /*1340*/  MOV R60, R136 ;  /* 0x00000088003c7202 */ /* 0x000fe20000000f00 */
[----:B------:R-:W-:Y:S01]  /*1350*/  FADD R199, R109, 1 ;  /* 0x3f8000006dc77421 */ /* 0x000fe20000000000 */
[--C-:B------:R-:W-:Y:S01]  /*1360*/  SHF.R.U64 R58, R136, 0x10, R137.reuse ;  /* 0x00000010883a7819 */ /* 0x100fe20000001289 */
[----:B------:R-:W-:Y:S01]  /*1370*/  FMUL R94, R128, R94 ;  /* 0x0000005e805e7220 */ /* 0x000fe20000400000 */
[----:B------:R-:W-:Y:S01]  /*1380*/  MOV R57, R137 ;  /* 0x0000008900397202 */ /* 0x000fe20000000f00 */
[----:B------:R-:W-:Y:S01]  /*1390*/  FMUL R200, R200, R150 ;  /* 0x00000096c8c87220 */ /* 0x000fe20000400000 */
[----:B------:R-:W-:Y:S01]  /*13a0*/  SHF.R.U32.HI R61, RZ, 0x10, R137 ;  /* 0x00000010ff3d7819 */ /* 0x000fe20000011689 */
[----:B------:R-:W-:Y:S01]  /*13b0*/  FADD R198, R5, 1 ;  /* 0x3f80000005c67421 */ /* 0x000fe20000000000 */
[----:B------:R-:W-:Y:S01]  /*13c0*/  MOV R159, R144 ;  /* 0x00000090009f7202 */ /* 0x000fe20000000f00 */
[----:B------:R-:W-:Y:S01]  /*13d0*/  FMUL R95, R128, R95 ;  /* 0x0000005f805f7220 */ /* 0x000fe20000400000 */
[----:B------:R-:W-:Y:S01]  /*13e0*/  SHF.R.U64 R160, R144, 0x10, R145 ;  /* 0x0000001090a07819 */ /* 0x000fe20000001291 */
[----:B------:R-:W-:Y:S01]  /*13f0*/  FMUL R144, R128, R92 ;  /* 0x0000005c80907220 */ /* 0x000fe20000400000 */
[--C-:B------:R-:W-:Y:S01]  /*1400*/  SHF.R.U64 R138, R138, 0x10, R139.reuse ;  /* 0x000000108a8a7819 */ /* 0x100fe2000000128b */
[----:B------:R-:W-:Y:S01]  /*1410*/  FMUL R92, R190, R56 ;  /* 0x00000038be5c7220 */ /* 0x000fe20000400000 */
[----:B------:R-:W-:Y:S01]  /*1420*/  MOV R156, R139 ;  /* 0x0000008b009c7202 */ /* 0x000fe20000000f00 */
[----:B------:R-:W-:Y:S01]  /*1430*/  FADD R197, R110, 1 ;  /* 0x3f8000006ec57421 */ /* 0x000fe20000000000 */
[----:B------:R-:W-:Y:S01]  /*1440*/  SHF.R.U32.HI R157, RZ, 0x10, R139 ;  /* 0x00000010ff9d7819 */ /* 0x000fe2000001168b */
[----:B------:R-:W-:Y:S01]  /*1450*/  FADD R196, R6, 1 ;  /* 0x3f80000006c47421 */ /* 0x000fe20000000000 */
[----:B------:R-:W-:Y:S01]  /*1460*/  MOV R62, R140 ;  /* 0x0000008c003e7202 */ /* 0x000fe20000000f00 */
[----:B------:R-:W-:Y:S01]  /*1470*/  FADD R163, R111, 1 ;  /* 0x3f8000006fa37421 */ /* 0x000fe20000000000 */
[--C-:B------:R-:W-:Y:S01]  /*1480*/  SHF.R.U64 R63, R140, 0x10, R141.reuse ;  /* 0x000000108c3f7819 */ /* 0x100fe2000000128d */
[----:B------:R-:W-:Y:S01]  /*1490*/  HADD2.F32 R209, -RZ, R132.H0_H0 ;  /* 0x20000084ffd17230 */ /* 0x000fe20000004100 */
[----:B------:R-:W-:Y:S01]  /*14a0*/  MOV R86, R141 ;  /* 0x0000008d00567202 */ /* 0x000fe20000000f00 */
[----:B------:R-:W-:Y:S01]  /*14b0*/  FADD R164, R7, 1 ;  /* 0x3f80000007a47421 */ /* 0x000fe20000000000 */
[----:B------:R-:W-:Y:S01]  /*14c0*/  SHF.R.U32.HI R133, RZ, 0x10, R141 ;  /* 0x00000010ff857819 */ /* 0x000fe2000001168d */
[----:B------:R-:W-:Y:S01]  /*14d0*/  FADD R165, R112, 1 ;  /* 0x3f80000070a57421 */ /* 0x000fe20000000000 */
        /* <DEDUP_REMOVED lines=9> */
[----:B------:R-:W-:Y:S01]  /*1570*/  HADD2.F32 R155, -RZ, R155.H0_H0 ;  /* 0x2000009bff9b7230 */ /* 0x000fe20000004100 */
        /* <DEDUP_REMOVED lines=12> */
[----:B------:R-:W-:Y:S01]  /*1640*/  FADD R187, RZ, R92 ;  /* 0x0000005cffbb7221 */ /* 0x000fe20000000000 */
[----:B------:R-:W-:Y:S01]  /*1650*/  FFMA R186, R0, R92, RZ ;  /* 0x0000005c00ba7223 */ /* 0x000fe200000000ff */
[----:B------:R-:W-:Y:S01]  /*1660*/  MOV R151, R142 ;  /* 0x0000008e00977202 */ /* 0x000fe20000000f00 */
[----:B------:R-:W-:-:S02]  /*1670*/  HADD2.F32 R135, -RZ, R135.H0_H0 ;  /* 0x20000087ff877230 */ /* 0x000fc40000004100 */
[----:B------:R-:W-:Y:S01]  /*1680*/  FADD R187, R187, R201 ;  /* 0x000000c9bbbb7221 */ /* 0x000fe20000000000 */
[----:B------:R-:W-:Y:S01]  /*1690*/  FFMA R186, R93, R201, R186 ;  /* 0x000000c95dba7223 */ /* 0x000fe200000000ba */
[----:B------:R-:W-:Y:S01]  /*16a0*/  SHF.R.U64 R142, R142, 0x10, R143 ;  /* 0x000000108e8e7819 */ /* 0x000fe2000000128f */
[----:B------:R-:W-:Y:S02]  /*16b0*/  HADD2.F32 R151, -RZ, R151.H0_H0 ;  /* 0x20000097ff977230 */ /* 0x000fe40000004100 */
[----:B------:R-:W-:Y:S01]  /*16c0*/  FMUL R199, R199, R135 ;  /* 0x00000087c7c77220 */ /* 0x000fe20000400000 */
[----:B------:R-:W-:Y:S01]  /*16d0*/  FADD R187, R187, R200 ;  /* 0x000000c8bbbb7221 */ /* 0x000fe20000000000 */
[----:B------:R-:W-:Y:S01]  /*16e0*/  FFMA R186, R94, R200, R186 ;  /* 0x000000c85eba7223 */ /* 0x000fe200000000ba */
[----:B------:R-:W-:Y:S01]  /*16f0*/  MOV R152, R143 ;  /* 0x0000008f00987202 */ /* 0x000fe20000000f00 */
[----:B------:R-:W-:Y:S02]  /*1700*/  HADD2.F32 R142, -RZ, R142.H0_H0 ;  /* 0x2000008eff8e7230 */ /* 0x000fe40000004100 */
[----:B------:R-:W-:Y:S01]  /*1710*/  FMUL R198, R198, R151 ;  /* 0x00000097c6c67220 */ /* 0x000fe20000400000 */
[----:B------:R-:W-:Y:S01]  /*1720*/  FADD R187, R187, R199 ;  /* 0x000000c7bbbb7221 */ /* 0x000fe20000000000 */
[----:B------:R-:W-:Y:S01]  /*1730*/  FFMA R186, R95, R199, R186 ;  /* 0x000000c75fba7223 */ /* 0x000fe200000000ba */
[----:B------:R-:W-:Y:S01]  /*1740*/  SHF.R.U32.HI R143, RZ, 0x10, R143 ;  /* 0x00000010ff8f7819 */ /* 0x000fe2000001168f */
[----:B------:R-:W-:-:S02]  /*1750*/  HADD2.F32 R152, -RZ, R152.H0_H0 ;  /* 0x20000098ff987230 */ /* 0x000fc40000004100 */
        /* <DEDUP_REMOVED lines=8> */
[----:B------:R-:W-:Y:S01]  /*17e0*/  SHF.R.U64 R130, R130, 0x10, R131 ;  /* 0x0000001082827819 */ /* 0x000fe20000001283 */
        /* <DEDUP_REMOVED lines=14> */
[----:B------:R-:W-:Y:S02]  /*18d0*/  HADD2.F32 R131, -RZ, R131.H0_H0 ;  /* 0x20000083ff837230 */ /* 0x000fe40000004100 */
[----:B------:R-:W-:Y:S01]  /*18e0*/  FMUL R210, R166, R154 ;  /* 0x0000009aa6d27220 */ /* 0x000fe20000400000 */
[----:B------:R-:W-:Y:S01]  /*18f0*/  FADD R166, R163, R208 ;  /* 0x000000d0a3a67221 */ /* 0x000fe20000000000 */
[----:B------:R-:W-:Y:S01]  /*1900*/  FFMA R165, R202, R208, R165 ;  /* 0x000000d0caa57223 */ /* 0x000fe200000000a5 */
[----:B------:R-:W-:Y:S02]  /*1910*/  HADD2.F32 R138, -RZ, R138.H0_H0 ;  /* 0x2000008aff8a7230 */ /* 0x000fe40000004100 */
        /* <DEDUP_REMOVED lines=116> */
[----:B------:R-:W-:-:S02]  /*2060*/  HADD2.F32 R141, -RZ, R141.H0_H0 ;  /* 0x2000008dff8d7230 */ /* 0x000fc40000004100 */
[----:B------:R-:W-:Y:S01]  /*2070*/  FADD R192, R192, R189 ;  /* 0x000000bdc0c07221 */ /* 0x000fe20000000000 */
[----:B------:R-:W-:Y:S01]  /*2080*/  FFMA R191, R81, R189, R191 ;  /* 0x000000bd51bf7223 */ /* 0x000fe200000000bf */
[----:B------:R-:W-:Y:S01]  /*2090*/  FADD R193, R19, 1 ;  /* 0x3f80000013c17421 */ /* 0x000fe20000000000 */
        /* <DEDUP_REMOVED lines=89> */
.L_x_3719:
        /* <DEDUP_REMOVED lines=50> */
[----:B------:R-:W-:Y:S01]  /*2950*/  MOV R165, R148 ;  /* 0x0000009400a57202 */ /* 0x000fe20000000f00 */
[----:B------:R-:W-:Y:S01]  /*2960*/  HADD2.F32 R150, -RZ, R150.H0_H0 ;  /* 0x20000096ff967230 */ /* 0x000fe20000004100 */
[----:B------:R-:W-:Y:S01]  /*2970*/  SHF.R.U32.HI R135, RZ, 0x10, R135 ;  /* 0x00000010ff877819 */ /* 0x000fe20000011687 */
        /* <DEDUP_REMOVED lines=11> */
[----:B------:R-:W-:Y:S01]  /*2a30*/  FFMA R57, R0, R92, RZ ;  /* 0x0000005c00397223 */ /* 0x000fe200000000ff */
        /* <DEDUP_REMOVED lines=8> */
[----:B------:R-:W-:Y:S01]  /*2ac0*/  HADD2.F32 R151, -RZ, R151.H0_H0 ;  /* 0x20000097ff977230 */ /* 0x000fe20000004100 */
[----:B------:R-:W-:Y:S01]  /*2ad0*/  SHF.R.U32.HI R160, RZ, 0x10, R133 ;  /* 0x00000010ffa07819 */ /* 0x000fe20000011685 */
[----:B------:R-:W-:Y:S01]  /*2ae0*/  FADD R198, RZ, R5 ;  /* 0x00000005ffc67221 */ /* 0x000fe20000000000 */
[----:B------:R-:W-:Y:S01]  /*2af0*/  FMUL R95, R128, R95 ;  /* 0x0000005f805f7220 */ /* 0x000fe20000400000 */
[----:B------:R-:W-:Y:S01]  /*2b00*/  FMUL R199, R135, R199 ;  /* 0x000000c787c77220 */ /* 0x000fe20000400000 */
[----:B------:R-:W-:Y:S01]  /*2b10*/  FADD R58, R58, R200 ;  /* 0x000000c83a3a7221 */ /* 0x000fe20000000000 */
[----:B------:R-:W-:Y:S01]  /*2b20*/  FFMA R57, R94, R200, R57 ;  /* 0x000000c85e397223 */ /* 0x000fe20000000039 */
[----:B------:R-:W-:Y:S01]  /*2b30*/  MOV R152, R143 ;  /* 0x0000008f00987202 */ /* 0x000fe20000000f00 */
[----:B------:R-:W-:Y:S01]  /*2b40*/  HADD2.F32 R142, -RZ, R142.H0_H0 ;  /* 0x2000008eff8e7230 */ /* 0x000fe20000004100 */
[----:B------:R-:W-:Y:S01]  /*2b50*/  MOV R159, R136 ;  /* 0x00000088009f7202 */ /* 0x000fe20000000f00 */
[----:B------:R-:W-:-:S02]  /*2b60*/  HADD2.F32 R209, -RZ, R160.H0_H0 ;  /* 0x200000a0ffd17230 */ /* 0x000fc40000004100 */
[----:B------:R-:W-:Y:S01]  /*2b70*/  FADD R197, RZ, R110 ;  /* 0x0000006effc57221 */ /* 0x000fe20000000000 */
[----:B------:R-:W-:Y:S01]  /*2b80*/  FMUL R198, R151, R198 ;  /* 0x000000c697c67220 */ /* 0x000fe20000400000 */
[----:B------:R-:W-:Y:S01]  /*2b90*/  FADD R160, R58, R199 ;  /* 0x000000c73aa07221 */ /* 0x000fe20000000000 */
[----:B------:R-:W-:Y:S01]  /*2ba0*/  FFMA R57, R95, R199, R57 ;  /* 0x000000c75f397223 */ /* 0x000fe20000000039 */
[----:B------:R-:W-:Y:S01]  /*2bb0*/  SHF.R.U32.HI R143, RZ, 0x10, R143 ;  /* 0x00000010ff8f7819 */ /* 0x000fe2000001168f */
[----:B------:R-:W-:Y:S01]  /*2bc0*/  FMUL R172, R128, R60 ;  /* 0x0000003c80ac7220 */ /* 0x000fe20000400000 */
[----:B------:R-:W-:Y:S01]  /*2bd0*/  MOV R155, R138 ;  /* 0x0000008a009b7202 */ /* 0x000fe20000000f00 */
[----:B------:R-:W-:Y:S01]  /*2be0*/  HADD2.F32 R152, -RZ, R152.H0_H0 ;  /* 0x20000098ff987230 */ /* 0x000fe20000004100 */
[--C-:B------:R-:W-:Y:S01]  /*2bf0*/  SHF.R.U64 R138, R138, 0x10, R139.reuse ;  /* 0x000000108a8a7819 */ /* 0x100fe2000000128b */
[----:B------:R-:W-:Y:S01]  /*2c00*/  HADD2.F32 R60, -RZ, R159.H0_H0 ;  /* 0x2000009fff3c7230 */ /* 0x000fe20000004100 */
[----:B------:R-:W-:Y:S01]  /*2c10*/  MOV R156, R139 ;  /* 0x0000008b009c7202 */ /* 0x000fe20000000f00 */
[----:B------:R-:W-:Y:S01]  /*2c20*/  FADD R196, RZ, R6 ;  /* 0x00000006ffc47221 */ /* 0x000fe20000000000 */
[----:B------:R-:W-:Y:S01]  /*2c30*/  SHF.R.U32.HI R157, RZ, 0x10, R139 ;  /* 0x00000010ff9d7819 */ /* 0x000fe2000001168b */
        /* <DEDUP_REMOVED lines=9> */
[----:B------:R-:W-:Y:S01]  /*2cd0*/  MOV R132, R133 ;  /* 0x0000008500847202 */ /* 0x000fe20000000f00 */
[----:B------:R-:W-:Y:S01]  /*2ce0*/  FADD R160, R160, R197 ;  /* 0x000000c5a0a07221 */ /* 0x000fe20000000000 */
[----:B------:R-:W-:Y:S01]  /*2cf0*/  FFMA R159, R145, R197, R159 ;  /* 0x000000c5919f7223 */ /* 0x000fe2000000009f */
[----:B------:R-:W-:Y:S01]  /*2d00*/  SHF.R.U64 R130, R130, 0x10, R131 ;  /* 0x0000001082827819 */ /* 0x000fe20000001283 */
[----:B------:R-:W-:Y:S01]  /*2d10*/  FMUL R171, R128, R59 ;  /* 0x0000003b80ab7220 */ /* 0x000fe20000400000 */
[----:B------:R-:W-:-:S02]  /*2d20*/  HADD2.F32 R153, -RZ, R153.H0_H0 ;  /* 0x20000099ff997230 */ /* 0x000fc40000004100 */
[----:B------:R-:W-:Y:S01]  /*2d30*/  FADD R207, RZ, R7 ;  /* 0x00000007ffcf7221 */ /* 0x000fe20000000000 */
[----:B------:R-:W-:Y:S02]  /*2d40*/  HADD2.F32 R59, -RZ, R132.H0_H0 ;  /* 0x20000084ff3b7230 */ /* 0x000fe40000004100 */
[----:B------:R-:W-:Y:S01]  /*2d50*/  FMUL R132, R143, R174 ;  /* 0x000000ae8f847220 */ /* 0x000fe20000400000 */
[----:B------:R-:W-:Y:S01]  /*2d60*/  FADD R160, R160, R196 ;  /* 0x000000c4a0a07221 */ /* 0x000fe20000000000 */
[----:B------:R-:W-:Y:S01]  /*2d70*/  FFMA R159, R149, R196, R159 ;  /* 0x000000c4959f7223 */ /* 0x000fe2000000009f */
[----:B------:R-:W-:Y:S01]  /*2d80*/  MOV R154, R131 ;  /* 0x00000083009a7202 */ /* 0x000fe20000000f00 */
[----:B------:R-:W-:Y:S02]  /*2d90*/  HADD2.F32 R130, -RZ, R130.H0_H0 ;  /* 0x20000082ff827230 */ /* 0x000fe40000004100 */
[----:B------:R-:W-:Y:S01]  /*2da0*/  FADD R175, RZ, R112 ;  /* 0x00000070ffaf7221 */ /* 0x000fe20000000000 */
[----:B------:R-:W-:Y:S01]  /*2db0*/  FMUL R207, R153, R207 ;  /* 0x000000cf99cf7220 */ /* 0x000fe20000400000 */
[----:B------:R-:W-:Y:S01]  /*2dc0*/  FADD R160, R160, R132 ;  /* 0x00000084a0a07221 */ /* 0x000fe20000000000 */
[----:B------:R-:W-:Y:S01]  /*2dd0*/  FFMA R159, R171, R132, R159 ;  /* 0x00000084ab9f7223 */ /* 0x000fe2000000009f */
[----:B------:R-:W-:Y:S01]  /*2de0*/  SHF.R.U32.HI R131, RZ, 0x10, R131 ;  /* 0x00000010ff837819 */ /* 0x000fe20000011683 */
        /* <DEDUP_REMOVED lines=12> */
[----:B------:R-:W-:Y:S01]  /*2eb0*/  SHF.R.U64 R133, R136, 0x10, R137 ;  /* 0x0000001088857819 */ /* 0x000fe20000001289 */
        /* <DEDUP_REMOVED lines=9> */
[----:B------:R-:W-:Y:S02]  /*2f50*/  HADD2.F32 R58, -RZ, R133.H0_H0 ;  /* 0x20000085ff3a7230 */ /* 0x000fe40000004100 */
[----:B------:R-:W-:Y:S01]  /*2f60*/  FMUL R64, R128, R64 ;  /* 0x0000004080407220 */ /* 0x000fe20000400000 */
[----:B------:R-:W-:Y:S01]  /*2f70*/  FMUL R133, R155, R178 ;  /* 0x000000b29b857220 */ /* 0x000fe20000400000 */
[----:B------:R-:W-:Y:S01]  /*2f80*/  FADD R160, R160, R211 ;  /* 0x000000d3a0a07221 */ /* 0x000fe20000000000 */
[----:B------:R-:W-:Y:S01]  /*2f90*/  FFMA R159, R204, R211, R159 ;  /* 0x000000d3cc9f7223 */ /* 0x000fe2000000009f */
[----:B------:R-:W-:Y:S01]  /*2fa0*/  SHF.R.U32.HI R137, RZ, 0x10, R137 ;  /* 0x00000010ff897819 */ /* 0x000fe20000011689 */
[----:B------:R-:W-:-:S02]  /*2fb0*/  HADD2.F32 R156, -RZ, R156.H0_H0 ;  /* 0x2000009cff9c7230 */ /* 0x000fc40000004100 */
[----:B------:R-:W-:Y:S01]  /*2fc0*/  FADD R180, RZ, R10 ;  /* 0x0000000affb47221 */ /* 0x000fe20000000000 */
[----:B------:R-:W-:Y:S02]  /*2fd0*/  HADD2.F32 R57, -RZ, R136.H0_H0 ;  /* 0x20000088ff397230 */ /* 0x000fe40000004100 */
[----:B------:R-:W-:Y:S01]  /*2fe0*/  FMUL R65, R128, R65 ;  /* 0x0000004180417220 */ /* 0x000fe20000400000 */
[----:B------:R-:W-:Y:S01]  /*2ff0*/  FMUL R136, R138, R179 ;  /* 0x000000b38a887220 */ /* 0x000fe20000400000 */
[----:B------:R-:W-:Y:S01]  /*3000*/  FADD R160, R160, R133 ;  /* 0x00000085a0a07221 */ /* 0x000fe20000000000 */
[----:B------:R-:W-:Y:S01]  /*3010*/  FFMA R159, R64, R133, R159 ;  /* 0x00000085409f7223 */ /* 0x000fe2000000009f */
[----:B------:R-:W-:Y:S02]  /*3020*/  HADD2.F32 R157, -RZ, R157.H0_H0 ;  /* 0x2000009dff9d7230 */ /* 0x000fe40000004100 */
[----:B------:R-:W-:Y:S01]  /*3030*/  FADD R181, RZ, R115 ;  /* 0x00000073ffb57221 */ /* 0x000fe20000000000 */
[----:B------:R-:W-:-:S02]  /*3040*/  HADD2.F32 R61, -RZ, R137.H0_H0 ;  /* 0x20000089ff3d7230 */ /* 0x000fc40000004100 */
[----:B------:R-:W-:Y:S01]  /*3050*/  FMUL R66, R128, R66 ;  /* 0x0000004280427220 */ /* 0x000fe20000400000 */
[----:B------:R-:W-:Y:S01]  /*3060*/  FMUL R137, R156, R180 ;  /* 0x000000b49c897220 */ /* 0x000fe20000400000 */
[----:B------:R-:W-:Y:S01]  /*3070*/  FADD R160, R160, R136 ;  /* 0x00000088a0a07221 */ /* 0x000fe20000000000 */
[----:B------:R-:W-:Y:S01]  /*3080*/  FFMA R159, R65, R136, R159 ;  /* 0x00000088419f7223 */ /* 0x000fe2000000009f */
[C---:B------:R-:W-:Y:S01]  /*3090*/  FMUL R206, R128.reuse, R87 ;  /* 0x0000005780ce7220 */ /* 0x040fe20000400000 */
[----:B------:R-:W-:Y:S02]  /*30a0*/  HADD2.F32 R158, -RZ, R158.H0_H0 ;  /* 0x2000009eff9e7230 */ /* 0x000fe40000004100 */
[----:B------:R-:W-:Y:S01]  /*30b0*/  FADD R182, RZ, R11 ;  /* 0x0000000bffb67221 */ /* 0x000fe20000000000 */
[----:B------:R-:W-:Y:S02]  /*30c0*/  HADD2.F32 R87, -RZ, R139.H0_H0 ;  /* 0x2000008bff577230 */ /* 0x000fe40000004100 */
        /* <DEDUP_REMOVED lines=44> */
[----:B------:R-:W-:Y:S01]  /*3390*/  FMUL R75, R128, R75 ;  /* 0x0000004b804b7220 */ /* 0x000fe20000400000 */
[----:B------:R-:W-:Y:S01]  /*33a0*/  FMUL R181, R61, R189 ;  /* 0x000000bd3db57220 */ /* 0x000fe20000400000 */
[----:B------:R-:W-:Y:S01]  /*33b0*/  FADD R160, R160, R180 ;  /* 0x000000b4a0a07221 */ /* 0x000fe20000000000 */
[----:B------:R-:W-:Y:S01]  /*33c0*/  FFMA R159, R74, R180, R159 ;  /* 0x000000b44a9f7223 */ /* 0x000fe2000000009f */
[----:B------:R-:W-:Y:S01]  /*33d0*/  FMUL R205, R128, R86 ;  /* 0x0000005680cd7220 */ /* 0x000fe20000400000 */
[----:B------:R-:W-:-:S02]  /*33e0*/  HADD2.F32 R63, -RZ, R140.H0_H0 ;  /* 0x2000008cff3f7230 */ /* 0x000fc40000004100 */
[----:B------:R-:W-:Y:S01]  /*33f0*/  FADD R191, RZ, R120 ;  /* 0x00000078ffbf7221 */ /* 0x000fe20000000000 */
[----:B------:R-:W-:Y:S02]  /*3400*/  HADD2.F32 R86, -RZ, R162.H0_H0 ;  /* 0x200000a2ff567230 */ /* 0x000fe40000004100 */
        /* <DEDUP_REMOVED lines=28> */
[----:B------:R-:W-:Y:S01]  /*35d0*/  FMUL R188, R163, R194 ;  /* 0x000000c2a3bc7220 */ /* 0x000fe20000400000 */
[----:B------:R-:W-:Y:S01]  /*35e0*/  FADD R192, R192, R185 ;  /* 0x000000b9c0c07221 */ /* 0x000fe20000000000 */
[----:B------:R-:W-:Y:S01]  /*35f0*/  FFMA R191, R79, R185, R191 ;  /* 0x000000b94fbf7223 */ /* 0x000fe200000000bf */
[----:B------:R-:W-:Y:S01]  /*3600*/  SHF.R.U32.HI R147, RZ, 0x10, R147 ;  /* 0x00000010ff937819 */ /* 0x000fe20000011693 */
        /* <DEDUP_REMOVED lines=20> */
[----:B------:R-:W-:Y:S02]  /*3750*/  HADD2.F32 R146, -RZ, R148.H0_H0 ;  /* 0x20000094ff927230 */ /* 0x000fe40000004100 */
[----:B------:R-:W-:Y:S01]  /*3760*/  FADD R221, RZ, R124 ;  /* 0x0000007cffdd7221 */ /* 0x000fe20000000000 */
[----:B------:R-:W-:Y:S02]  /*3770*/  HADD2.F32 R186, -RZ, R168.H0_H0 ;  /* 0x200000a8ffba7230 */ /* 0x000fe40000004100 */
        /* <DEDUP_REMOVED lines=80> */
.L_x_3720:
        /* <DEDUP_REMOVED lines=181> */
.L_x_3737:
        /* <DEDUP_REMOVED lines=45> */
.L_x_3723:
[----:B------:R-:W-:Y:S05]  /*4aa0*/  BSYNC B0 ;  /* 0x0000000000007941 */ /* 0x000fea0003800000 */
.L_x_3722:
        /* <DEDUP_REMOVED lines=20> */
.L_x_3725:
[----:B------:R-:W2:Y:S04]  /*4bf0*/  LDG.E.STRONG.GPU R58, desc[UR6][R56.64] ;  /* 0x00000006383a7981 */ /* 0x000ea8000c1ef900 */
[----:B--2---:R-:W-:Y:S01]  /*4c00*/  CCTL.IVALL ;  /* 0x00000000ff00798f */ /* 0x004fe20002000000 */
[----:B------:R-:W-:Y:S05]  /*4c10*/  YIELD ;  /* 0x0000000000007946 */ /* 0x000fea0003800000 */
[----:B------:R-:W-:-:S13]  /*4c20*/  ISETP.NE.AND P1, PT, R58, R61, PT ;  /* 0x0000003d3a00720c */ /* 0x000fda0003f25270 */
[----:B------:R-:W-:Y:S05]  /*4c30*/  @P1 BRA `(.L_x_3725) ;  /* 0xfffffffc00ec1947 */ /* 0x000fea000383ffff */
.L_x_3724:
        /* <DEDUP_REMOVED lines=264> */
.L_x_3718:
        /* <DEDUP_REMOVED lines=53> */
.L_x_3721:
        /* <DEDUP_REMOVED lines=9> */
.L_x_3727:
        /* <DEDUP_REMOVED lines=11> */
.L_x_3728:
        /* <DEDUP_REMOVED lines=13> */
.L_x_3729:
        /* <DEDUP_REMOVED lines=11> */
.L_x_3730:
        /* <DEDUP_REMOVED lines=13> */
.L_x_3731:
        /* <DEDUP_REMOVED lines=11> */
.L_x_3732:
        /* <DEDUP_REMOVED lines=11> */
.L_x_3733:
[----:B------:R-:W-:Y:S02]  /*6500*/  MOV R86, R192 ;  /* 0x000000c000567202 */ /* 0x000fe40000000f00 */
[----:B------:R-:W-:-:S07]  /*6510*/  MOV R220, R212 ;  /* 0x000000d400dc7202 */ /* 0x000fce0000000f00 */
[----:B------:R-:W-:Y:S05]  /*6520*/  WARPSYNC.COLLECTIVE R195, `(.L_x_3734) ;  /* 0x00000000c3087348 */ /* 0x000fea0003c00000 */
[----:B------:R0:W1:Y:S02]  /*6530*/  SHFL.DOWN P1, R212, R86, R193, R194 ;  /* 0x080000c156d47389 */ /* 0x00006400000200c2 */
[----:B01----:R-:W-:Y:S01]  /*6540*/  ENDCOLLECTIVE ;  /* 0x000000000000791b */ /* 0x003fe20003800000 */
.L_x_3734:
        /* <DEDUP_REMOVED lines=8> */
.L_x_3735:
[----:B------:R-:W-:Y:S02]  /*65d0*/  MOV R86, R62 ;  /* 0x0000003e00567202 */ /* 0x000fe40000000f00 */
[----:B------:R-:W-:-:S07]  /*65e0*/  MOV R56, R212 ;  /* 0x000000d400387202 */ /* 0x000fce0000000f00 */
[----:B------:R-:W-:Y:S05]  /*65f0*/  WARPSYNC.COLLECTIVE R195, `(.L_x_3736) ;  /* 0x00000000c3087348 */ /* 0x000fea0003c00000 */
[----:B------:R0:W1:Y:S02]  /*6600*/  SHFL.DOWN P1, R212, R86, R193, R194 ;  /* 0x080000c156d47389 */ /* 0x00006400000200c2 */
[----:B01----:R-:W-:Y:S01]  /*6610*/  ENDCOLLECTIVE ;  /* 0x000000000000791b */ /* 0x003fe20003800000 */
.L_x_3736:
[----:B------:R-:W-:Y:S05]  /*6620*/  BRA `(.L_x_3737) ;  /* 0xffffffe000687947 */ /* 0x000fea000383ffff */
.L_x_3738:
        /* <DEDUP_REMOVED lines=13> */
.L_x_7948:


//--------------------- .text._ZN18transformer_engine13normalization28ln_bwd_finalize_tuned_kernelINS0_22Kernel_traits_finalizeILj25600E6__halfS3_S3_fjLj1024ELj4ENS0_18Kernel_traits_baseILj25600ES3_S3_S3_fjLj1024EEEEEEEvNS0_20BackwardKernelParamsE --------------------------
	.section	.text._ZN18transformer_engine13normalization28ln_bwd_finalize_tuned_kernelINS0_22Kernel_traits_finalizeILj25600E6__halfS3_S3_fjLj1024ELj4ENS0_18Kernel_traits_baseILj25600ES3_S3_S3_fjLj1024EEEEEEEvNS0_20BackwardKernelParamsE,"ax",@progbits
	.align	128
        .global         _ZN18transformer_engine13normalization28ln_bwd_finalize_tuned_kernelINS0_22Kernel_traits_finalizeILj25600E6__halfS3_S3_fjLj1024ELj4ENS0_18Kernel_traits_baseILj25600ES3_S3_S3_fjLj1024EEEEEEEvNS0_20BackwardKernelParamsE
        .type           _ZN18transformer_engine13normalization28ln_bwd_finalize_tuned_kernelINS0_22Kernel_traits_finalizeILj25600E6__halfS3_S3_fjLj1024ELj4ENS0_18Kernel_traits_baseILj25600ES3_S3_S3_fjLj1024EEEEEEEvNS0_20BackwardKernelParamsE,@function
        .size           _ZN18transformer_engine13normalization28ln_bwd_finalize_tuned_kernelINS0_22Kernel_traits_finalizeILj25600E6__halfS3_S3_fjLj1024ELj4ENS0_18Kernel_traits_baseILj25600ES3_S3_S3_fjLj1024EEEEEEEvNS0_20BackwardKernelParamsE,(.L_x_7949 - _ZN18transformer_engine13normalization28ln_bwd_finalize_tuned_kernelINS0_22Kernel_traits_finalizeILj25600E6__halfS3_S3_fjLj1024ELj4ENS0_18Kernel_traits_baseILj25600ES3_S3_S3_fjLj1024EEEEEEEvNS0_20BackwardKernelParamsE)
        .other          _ZN18transformer_engine13normalization28ln_bwd_finalize_tuned_kernelINS0_22Kernel_traits_finalizeILj25600E6__halfS3_S3_fjLj1024ELj4ENS0_18Kernel_traits_baseILj25600ES3_S3_S3_fjLj1024EEEEEEEvNS0_20BackwardKernelParamsE,@"STO_CUDA_ENTRY STV_DEFAULT"
_ZN18transformer_engine13normalization28ln_bwd_finalize_tuned_kernelINS0_22Kernel_traits_finalizeILj25600E6__halfS3_S3_fjLj1024ELj4ENS0_18Kernel_traits_baseILj25600ES3_S3_S3_fjLj1024EEEEEEEvNS0_20BackwardKernelParamsE:
.text._ZN18transformer_engine13normalization28ln_bwd_finalize_tuned_kernelINS0_22Kernel_traits_finalizeILj25600E6__halfS3_S3_fjLj1024ELj4ENS0_18Kernel_traits_baseILj25600ES3_S3_S3_fjLj1024EEEEEEEvNS0_20BackwardKernelParamsE:
        /* <DEDUP_REMOVED lines=20> */
.L_x_3750:
        /* <DEDUP_REMOVED lines=28> */
.L_x_3743:
        /* <DEDUP_REMOVED lines=33> */
.L_x_3742:
[----:B------:R-:W-:Y:S05]  /*0510*/  BSYNC B1 ;  /* 0x0000000000017941 */ /* 0x000fea0003800000 */
.L_x_3741:
        /* <DEDUP_REMOVED lines=23> */
.L_x_3745:
[----:B------:R-:W-:Y:S05]  /*0690*/  BSYNC B1 ;  /* 0x0000000000017941 */ /* 0x000fea0003800000 */
.L_x_3744:
        /* <DEDUP_REMOVED lines=11> */
.L_x_3740:
[----:B------:R-:W-:Y:S05]  /*0750*/  BSYNC B0 ;  /* 0x0000000000007941 */ /* 0x000fea0003800000 */
.L_x_3739:
        /* <DEDUP_REMOVED lines=33> */
.L_x_3761:
[----:B------:R-:W-:Y:S01]  /*0970*/  @!P0 SHF.R.U32.HI R11, RZ, 0x3, R0 ;  /* 0x00000003ff0b8819 */ /* 0x000fe20000011600 */
[----:B--2---:R-:W-:Y:S01]  /*0980*/  FADD R13, R8, R13 ;  /* 0x0000000d080d7221 */ /* 0x004fe20000000000 */
[----:B-1----:R-:W-:Y:S02]  /*0990*/  FADD R9, R10, R9 ;  /* 0x000000090a097221 */ /* 0x002fe40000000000 */
[----:B0-----:R-:W-:-:S05]  /*09a0*/  @!P0 LOP3.LUT R8, R11, 0x1ffffffc, RZ, 0xc0, !PT ;  /* 0x1ffffffc0b088812 */ /* 0x001fca00078ec0ff */
[----:B------:R1:W-:Y:S04]  /*09b0*/  @!P0 STS [R8+UR4+0x2000], R13 ;  /* 0x0020000d08008988 */ /* 0x0003e80008000804 */
[----:B------:R1:W-:Y:S02]  /*09c0*/  @!P0 STS [R8+UR4+0x2080], R9 ;  /* 0x0020800908008988 */ /* 0x0003e40008000804 */
.L_x_3746:
        /* <DEDUP_REMOVED lines=18> */
.L_x_3749:
[----:B------:R-:W-:Y:S05]  /*0af0*/  BSYNC B0 ;  /* 0x0000000000007941 */ /* 0x000fea0003800000 */
.L_x_3748:
[C---:B------:R-:W-:Y:S02]  /*0b00*/  ISETP.GT.U32.AND P0, PT, R5.reuse, -0x6401, PT ;  /* 0xffff9bff0500780c */ /* 0x040fe40003f04070 */
[----:B------:R-:W-:Y:S02]  /*0b10*/  IADD3 R5, R5, 0x6400, RZ ;  /* 0x0000640005057810 */ /* 0x000fe40007ffe0ff */
[----:B------:R-:W-:-:S09]  /*0b20*/  IADD3 R6, R6, 0x3200, RZ ;  /* 0x0000320006067810 */ /* 0x000fd20007ffe0ff */
[----:B------:R-:W-:Y:S05]  /*0b30*/  @P0 BRA `(.L_x_3750) ;  /* 0xfffffff400800947 */ /* 0x000fea000383ffff */
[----:B------:R-:W-:Y:S05]  /*0b40*/  EXIT ;  /* 0x000000000000794d */ /* 0x000fea0003800000 */
.L_x_3747:
[----:B------:R-:W-:Y:S01]  /*0b50*/  HFMA2.MMA R18, -RZ, RZ, 0, 5.9604644775390625e-08 ;  /* 0x00000001ff127435 */ /* 0x000fe200000001ff */
[----:B0-----:R-:W-:Y:S01]  /*0b60*/  IMAD.MOV.U32 R19, RZ, RZ, R10 ;  /* 0x000000ffff137224 */ /* 0x001fe200078e000a */
[----:B------:R-:W-:Y:S02]  /*0b70*/  MOV R21, 0x1f ;  /* 0x0000001f00157802 */ /* 0x000fe40000000f00 */
[----:B------:R-:W-:-:S07]  /*0b80*/  MOV R16, 0xffffffff ;  /* 0xffffffff00107802 */ /* 0x000fce0000000f00 */
[----:B-12---:R-:W-:Y:S05]  /*0b90*/  WARPSYNC.COLLECTIVE R16, `(.L_x_3751) ;  /* 0x0000000010087348 */ /* 0x006fea0003c00000 */
[----:B------:R0:W3:Y:S02]  /*0ba0*/  SHFL.BFLY P1, R17, R19, R18, R21 ;  /* 0x0c00001213117389 */ /* 0x0000e40000020015 */
[----:B0123--:R-:W-:Y:S01]  /*0bb0*/  ENDCOLLECTIVE ;  /* 0x000000000000791b */ /* 0x00ffe20003800000 */
.L_x_3751:
[----:B------:R-:W-:Y:S01]  /*0bc0*/  HFMA2.MMA R18, -RZ, RZ, 0, 1.1920928955078125e-07 ;  /* 0x00000002ff127435 */ /* 0x000fe200000001ff */
[----:B------:R-:W-:-:S04]  /*0bd0*/  IMAD.MOV.U32 R9, RZ, RZ, R17 ;  /* 0x000000ffff097224 */ /* 0x000fc800078e0011 */
[----:B------:R-:W-:-:S05]  /*0be0*/  FADD R9, R10, R9 ;  /* 0x000000090a097221 */ /* 0x000fca0000000000 */
[----:B------:R-:W-:-:S07]  /*0bf0*/  MOV R19, R9 ;  /* 0x0000000900137202 */ /* 0x000fce0000000f00 */
[----:B------:R-:W-:Y:S05]  /*0c00*/  WARPSYNC.COLLECTIVE R16, `(.L_x_3752) ;  /* 0x0000000010087348 */ /* 0x000fea0003c00000 */
[----:B------:R0:W1:Y:S02]  /*0c10*/  SHFL.BFLY P1, R17, R19, R18, R21 ;  /* 0x0c00001213117389 */ /* 0x0000640000020015 */
[----:B01----:R-:W-:Y:S01]  /*0c20*/  ENDCOLLECTIVE ;  /* 0x000000000000791b */ /* 0x003fe20003800000 */
.L_x_3752:
[----:B------:R-:W-:Y:S01]  /*0c30*/  HFMA2.MMA R18, -RZ, RZ, 0, 2.384185791015625e-07 ;  /* 0x00000004ff127435 */ /* 0x000fe200000001ff */
[----:B------:R-:W-:-:S05]  /*0c40*/  MOV R12, R17 ;  /* 0x00000011000c7202 */ /* 0x000fca0000000f00 */
[----:B------:R-:W-:-:S04]  /*0c50*/  FADD R12, R9, R12 ;  /* 0x0000000c090c7221 */ /* 0x000fc80000000000 */
[----:B------:R-:W-:-:S07]  /*0c60*/  IMAD.MOV.U32 R19, RZ, RZ, R12 ;  /* 0x000000ffff137224 */ /* 0x000fce00078e000c */
[----:B------:R-:W-:Y:S05]  /*0c70*/  WARPSYNC.COLLECTIVE R16, `(.L_x_3753) ;  /* 0x0000000010087348 */ /* 0x000fea0003c00000 */
[----:B------:R0:W1:Y:S02]  /*0c80*/  SHFL.BFLY P1, R17, R19, R18, R21 ;  /* 0x0c00001213117389 */ /* 0x0000640000020015 */
[----:B01----:R-:W-:Y:S01]  /*0c90*/  ENDCOLLECTIVE ;  /* 0x000000000000791b */ /* 0x003fe20003800000 */
.L_x_3753:
[----:B------:R-:W-:Y:S01]  /*0ca0*/  IMAD.MOV.U32 R18, RZ, RZ, 0x8 ;  /* 0x00000008ff127424 */ /* 0x000fe200078e00ff */
[----:B------:R-:W-:-:S05]  /*0cb0*/  MOV R11, R17 ;  /* 0x00000011000b7202 */ /* 0x000fca0000000f00 */
[----:B------:R-:W-:-:S05]  /*0cc0*/  FADD R11, R12, R11 ;  /* 0x0000000b0c0b7221 */ /* 0x000fca0000000000 */
[----:B------:R-:W-:-:S07]  /*0cd0*/  MOV R19, R11 ;  /* 0x0000000b00137202 */ /* 0x000fce0000000f00 */
[----:B------:R-:W-:Y:S05]  /*0ce0*/  WARPSYNC.COLLECTIVE R16, `(.L_x_3754) ;  /* 0x0000000010087348 */ /* 0x000fea0003c00000 */
[----:B------:R0:W1:Y:S02]  /*0cf0*/  SHFL.BFLY P1, R17, R19, R18, R21 ;  /* 0x0c00001213117389 */ /* 0x0000640000020015 */
[----:B01----:R-:W-:Y:S01]  /*0d00*/  ENDCOLLECTIVE ;  /* 0x000000000000791b */ /* 0x003fe20003800000 */
.L_x_3754:
[----:B------:R-:W-:Y:S01]  /*0d10*/  HFMA2.MMA R18, -RZ, RZ, 0, 9.5367431640625e-07 ;  /* 0x00000010ff127435 */ /* 0x000fe200000001ff */
[----:B------:R-:W-:-:S05]  /*0d20*/  MOV R10, R17 ;  /* 0x00000011000a7202 */ /* 0x000fca0000000f00 */
[----:B------:R-:W-:-:S05]  /*0d30*/  FADD R10, R11, R10 ;  /* 0x0000000a0b0a7221 */ /* 0x000fca0000000000 */
[----:B------:R-:W-:-:S07]  /*0d40*/  MOV R19, R10 ;  /* 0x0000000a00137202 */ /* 0x000fce0000000f00 */
[----:B------:R-:W-:Y:S05]  /*0d50*/  WARPSYNC.COLLECTIVE R16, `(.L_x_3755) ;  /* 0x0000000010087348 */ /* 0x000fea0003c00000 */
[----:B------:R0:W1:Y:S02]  /*0d60*/  SHFL.BFLY P1, R17, R19, R18, R21 ;  /* 0x0c00001213117389 */ /* 0x0000640000020015 */
[----:B01----:R-:W-:Y:S01]  /*0d70*/  ENDCOLLECTIVE ;  /* 0x000000000000791b */ /* 0x003fe20003800000 */
.L_x_3755:
[----:B------:R-:W-:Y:S01]  /*0d80*/  HFMA2.MMA R18, -RZ, RZ, 0, 5.9604644775390625e-08 ;  /* 0x00000001ff127435 */ /* 0x000fe200000001ff */
[----:B------:R-:W-:Y:S01]  /*0d90*/  MOV R19, R8 ;  /* 0x0000000800137202 */ /* 0x000fe20000000f00 */
[----:B------:R-:W-:-:S09]  /*0da0*/  IMAD.MOV.U32 R9, RZ, RZ, R17 ;  /* 0x000000ffff097224 */ /* 0x000fd200078e0011 */
[----:B------:R-:W-:Y:S05]  /*0db0*/  WARPSYNC.COLLECTIVE R16, `(.L_x_3756) ;  /* 0x0000000010087348 */ /* 0x000fea0003c00000 */
[----:B------:R0:W1:Y:S02]  /*0dc0*/  SHFL.BFLY P1, R17, R19, R18, R21 ;  /* 0x0c00001213117389 */ /* 0x0000640000020015 */
[----:B01----:R-:W-:Y:S01]  /*0dd0*/  ENDCOLLECTIVE ;  /* 0x000000000000791b */ /* 0x003fe20003800000 */
.L_x_3756:
[----:B------:R-:W-:Y:S01]  /*0de0*/  HFMA2.MMA R18, -RZ, RZ, 0, 1.1920928955078125e-07 ;  /* 0x00000002ff127435 */ /* 0x000fe200000001ff */
[----:B------:R-:W-:-:S05]  /*0df0*/  MOV R11, R17 ;  /* 0x00000011000b7202 */ /* 0x000fca0000000f00 */
[----:B------:R-:W-:-:S04]  /*0e00*/  FADD R13, R8, R11 ;  /* 0x0000000b080d7221 */ /* 0x000fc80000000000 */
[----:B------:R-:W-:-:S07]  /*0e10*/  IMAD.MOV.U32 R19, RZ, RZ, R13 ;  /* 0x000000ffff137224 */ /* 0x000fce00078e000d */
[----:B------:R-:W-:Y:S05]  /*0e20*/  WARPSYNC.COLLECTIVE R16, `(.L_x_3757) ;  /* 0x0000000010087348 */ /* 0x000fea0003c00000 */
[----:B------:R0:W1:Y:S02]  /*0e30*/  SHFL.BFLY P1, R17, R19, R18, R21 ;  /* 0x0c00001213117389 */ /* 0x0000640000020015 */
[----:B01----:R-:W-:Y:S01]  /*0e40*/  ENDCOLLECTIVE ;  /* 0x000000000000791b */ /* 0x003fe20003800000 */
.L_x_3757:
[----:B------:R-:W-:Y:S01]  /*0e50*/  IMAD.MOV.U32 R18, RZ, RZ, 0x4 ;  /* 0x00000004ff127424 */ /* 0x000fe200078e00ff */
[----:B------:R-:W-:-:S05]  /*0e60*/  MOV R14, R17 ;  /* 0x00000011000e7202 */ /* 0x000fca0000000f00 */
[----:B------:R-:W-:-:S05]  /*0e70*/  FADD R14, R13, R14 ;  /* 0x0000000e0d0e7221 */ /* 0x000fca0000000000 */
[----:B------:R-:W-:-:S07]  /*0e80*/  MOV R19, R14 ;  /* 0x0000000e00137202 */ /* 0x000fce0000000f00 */
[----:B------:R-:W-:Y:S05]  /*0e90*/  WARPSYNC.COLLECTIVE R16, `(.L_x_3758) ;  /* 0x0000000010087348 */ /* 0x000fea0003c00000 */
[----:B------:R0:W1:Y:S02]  /*0ea0*/  SHFL.BFLY P1, R17, R19, R18, R21 ;  /* 0x0c00001213117389 */ /* 0x0000640000020015 */
[----:B01----:R-:W-:Y:S01]  /*0eb0*/  ENDCOLLECTIVE ;  /* 0x000000000000791b */ /* 0x003fe20003800000 */
.L_x_3758:
[----:B------:R-:W-:Y:S01]  /*0ec0*/  HFMA2.MMA R18, -RZ, RZ, 0, 4.76837158203125e-07 ;  /* 0x00000008ff127435 */ /* 0x000fe200000001ff */
[----:B------:R-:W-:-:S05]  /*0ed0*/  MOV R15, R17 ;  /* 0x00000011000f7202 */ /* 0x000fca0000000f00 */
[----:B------:R-:W-:-:S05]  /*0ee0*/  FADD R15, R14, R15 ;  /* 0x0000000f0e0f7221 */ /* 0x000fca0000000000 */
[----:B------:R-:W-:-:S07]  /*0ef0*/  MOV R19, R15 ;  /* 0x0000000f00137202 */ /* 0x000fce0000000f00 */
[----:B------:R-:W-:Y:S05]  /*0f00*/  WARPSYNC.COLLECTIVE R16, `(.L_x_3759) ;  /* 0x0000000010087348 */ /* 0x000fea0003c00000 */
[----:B------:R0:W1:Y:S02]  /*0f10*/  SHFL.BFLY P1, R17, R19, R18, R21 ;  /* 0x0c00001213117389 */ /* 0x0000640000020015 */
[----:B01----:R-:W-:Y:S01]  /*0f20*/  ENDCOLLECTIVE ;  /* 0x000000000000791b */ /* 0x003fe20003800000 */
.L_x_3759:
[----:B------:R-:W-:Y:S01]  /*0f30*/  HFMA2.MMA R18, -RZ, RZ, 0, 9.5367431640625e-07 ;  /* 0x00000010ff127435 */ /* 0x000fe200000001ff */
[----:B------:R-:W-:-:S04]  /*0f40*/  IMAD.MOV.U32 R8, RZ, RZ, R17 ;  /* 0x000000ffff087224 */ /* 0x000fc800078e0011 */
[----:B------:R-:W-:-:S05]  /*0f50*/  FADD R8, R15, R8 ;  /* 0x000000080f087221 */ /* 0x000fca0000000000 */
[----:B------:R-:W-:-:S07]  /*0f60*/  MOV R19, R8 ;  /* 0x0000000800137202 */ /* 0x000fce0000000f00 */
[----:B------:R-:W-:Y:S05]  /*0f70*/  WARPSYNC.COLLECTIVE R16, `(.L_x_3760) ;  /* 0x0000000010087348 */ /* 0x000fea0003c00000 */
[----:B------:R0:W1:Y:S02]  /*0f80*/  SHFL.BFLY P1, R17, R19, R18, R21 ;  /* 0x0c00001213117389 */ /* 0x0000640000020015 */
[----:B01----:R-:W-:Y:S01]  /*0f90*/  ENDCOLLECTIVE ;  /* 0x000000000000791b */ /* 0x003fe20003800000 */
.L_x_3760:
[----:B------:R-:W-:Y:S01]  /*0fa0*/  MOV R13, R17 ;  /* 0x00000011000d7202 */ /* 0x000fe20000000f00 */
[----:B------:R-:W-:Y:S06]  /*0fb0*/  BRA `(.L_x_3761) ;  /* 0xfffffff8006c7947 */ /* 0x000fec000383ffff */
.L_x_3762:
        /* <DEDUP_REMOVED lines=12> */
.L_x_7949:


//--------------------- .text._ZN18transformer_engine13normalization19ln_bwd_tuned_kernelINS0_13Kernel_traitsI6__halfS3_S3_fjLj25600ELj5ELj1ELj4ELj16ENS0_18Kernel_traits_baseILj25600ES3_S3_S3_fjLj128EEEEEEEvNS0_20BackwardKernelParamsE --------------------------
	.section	.text._ZN18transformer_engine13normalization19ln_bwd_tuned_kernelINS0_13Kernel_traitsI6__halfS3_S3_fjLj25600ELj5ELj1ELj4ELj16ENS0_18Kernel_traits_baseILj25600ES3_S3_S3_fjLj128EEEEEEEvNS0_20BackwardKernelParamsE,"ax",@progbits
	.align	128
        .global         _ZN18transformer_engine13normalization19ln_bwd_tuned_kernelINS0_13Kernel_traitsI6__halfS3_S3_fjLj25600ELj5ELj1ELj4ELj16ENS0_18Kernel_traits_baseILj25600ES3_S3_S3_fjLj128EEEEEEEvNS0_20BackwardKernelParamsE
        .type           _ZN18transformer_engine13normalization19ln_bwd_tuned_kernelINS0_13Kernel_traitsI6__halfS3_S3_fjLj25600ELj5ELj1ELj4ELj16ENS0_18Kernel_traits_baseILj25600ES3_S3_S3_fjLj128EEEEEEEvNS0_20BackwardKernelParamsE,@function
        .size           _ZN18transformer_engine13normalization19ln_bwd_tuned_kernelINS0_13Kernel_traitsI6__halfS3_S3_fjLj25600ELj5ELj1ELj4ELj16ENS0_18Kernel_traits_baseILj25600ES3_S3_S3_fjLj128EEEEEEEvNS0_20BackwardKernelParamsE,(.L_x_7950 - _ZN18transformer_engine13normalization19ln_bwd_tuned_kernelINS0_13Kernel_traitsI6__halfS3_S3_fjLj25600ELj5ELj1ELj4ELj16ENS0_18Kernel_traits_baseILj25600ES3_S3_S3_fjLj128EEEEEEEvNS0_20BackwardKernelParamsE)
        .other          _ZN18transformer_engine13normalization19ln_bwd_tuned_kernelINS0_13Kernel_traitsI6__halfS3_S3_fjLj25600ELj5ELj1ELj4ELj16ENS0_18Kernel_traits_baseILj25600ES3_S3_S3_fjLj128EEEEEEEvNS0_20BackwardKernelParamsE,@"STO_CUDA_ENTRY STV_DEFAULT"
_ZN18transformer_engine13normalization19ln_bwd_tuned_kernelINS0_13Kernel_traitsI6__halfS3_S3_fjLj25600ELj5ELj1ELj4ELj16ENS0_18Kernel_traits_baseILj25600ES3_S3_S3_fjLj128EEEEEEEvNS0_20BackwardKernelParamsE:
.text._ZN18transformer_engine13normalization19ln_bwd_tuned_kernelINS0_13Kernel_traitsI6__halfS3_S3_fjLj25600ELj5ELj1ELj4ELj16ENS0_18Kernel_traits_baseILj25600ES3_S3_S3_fjLj128EEEEEEEvNS0_20BackwardKernelParamsE:
        /* <DEDUP_REMOVED lines=87> */
[--C-:B--2---:R-:W-:Y:S02]  /*0570*/  HADD2.F32 R27, -RZ, R5.reuse.H0_H0 ;  /* 0x20000005ff1b7230 */ /* 0x104fe40000004100 */
[----:B------:R-:W-:Y:S02]  /*0580*/  HADD2.F32 R165, -RZ, R5.H1_H1 ;  /* 0x30000005ffa57230 */ /* 0x000fe40000004100 */
[--C-:B------:R-:W-:Y:S02]  /*0590*/  HADD2.F32 R29, -RZ, R7.reuse.H0_H0 ;  /* 0x20000007ff1d7230 */ /* 0x100fe40000004100 */
[----:B------:R-:W-:Y:S01]  /*05a0*/  FADD R166, R128, R27 ;  /* 0x0000001b80a67221 */ /* 0x000fe20000000000 */
[----:B------:R-:W-:-:S02]  /*05b0*/  HADD2.F32 R161, -RZ, R7.H1_H1 ;  /* 0x30000007ffa17230 */ /* 0x000fc40000004100 */
[C---:B------:R-:W-:Y:S01]  /*05c0*/  FADD R165, R128.reuse, R165 ;  /* 0x000000a580a57221 */ /* 0x040fe20000000000 */
[--C-:B---3--:R-:W-:Y:S02]  /*05d0*/  HADD2.F32 R3, -RZ, R9.reuse.H0_H0 ;  /* 0x20000009ff037230 */ /* 0x108fe40000004100 */
[C---:B------:R-:W-:Y:S01]  /*05e0*/  FADD R162, R128.reuse, R29 ;  /* 0x0000001d80a27221 */ /* 0x040fe20000000000 */
[----:B------:R-:W-:Y:S02]  /*05f0*/  HADD2.F32 R157, -RZ, R9.H1_H1 ;  /* 0x30000009ff9d7230 */ /* 0x000fe40000004100 */
[C---:B------:R-:W-:Y:S01]  /*0600*/  FADD R161, R128.reuse, R161 ;  /* 0x000000a180a17221 */ /* 0x040fe20000000000 */
[--C-:B------:R-:W-:Y:S02]  /*0610*/  HADD2.F32 R31, -RZ, R11.reuse.H0_H0 ;  /* 0x2000000bff1f7230 */ /* 0x100fe40000004100 */
[----:B------:R-:W-:Y:S01]  /*0620*/  FADD R158, R128, R3 ;  /* 0x00000003809e7221 */ /* 0x000fe20000000000 */
[----:B------:R-:W-:-:S02]  /*0630*/  HADD2.F32 R153, -RZ, R11.H1_H1 ;  /* 0x3000000bff997230 */ /* 0x000fc40000004100 */
[C---:B------:R-:W-:Y:S01]  /*0640*/  FADD R157, R128.reuse, R157 ;  /* 0x0000009d809d7221 */ /* 0x040fe20000000000 */
[--C-:B----4-:R-:W-:Y:S02]  /*0650*/  HADD2.F32 R33, -RZ, R13.reuse.H0_H0 ;  /* 0x2000000dff217230 */ /* 0x110fe40000004100 */
[C---:B------:R-:W-:Y:S01]  /*0660*/  FADD R154, R128.reuse, R31 ;  /* 0x0000001f809a7221 */ /* 0x040fe20000000000 */
[----:B------:R-:W-:Y:S02]  /*0670*/  HADD2.F32 R149, -RZ, R13.H1_H1 ;  /* 0x3000000dff957230 */ /* 0x000fe40000004100 */
[C---:B------:R-:W-:Y:S01]  /*0680*/  FADD R153, R128.reuse, R153 ;  /* 0x0000009980997221 */ /* 0x040fe20000000000 */
[--C-:B------:R-:W-:Y:S02]  /*0690*/  HADD2.F32 R35, -RZ, R15.reuse.H0_H0 ;  /* 0x2000000fff237230 */ /* 0x100fe40000004100 */
[----:B------:R-:W-:Y:S01]  /*06a0*/  FADD R150, R128, R33 ;  /* 0x0000002180967221 */ /* 0x000fe20000000000 */
[----:B------:R-:W-:-:S02]  /*06b0*/  HADD2.F32 R145, -RZ, R15.H1_H1 ;  /* 0x3000000fff917230 */ /* 0x000fc40000004100 */
[C---:B------:R-:W-:Y:S01]  /*06c0*/  FADD R149, R128.reuse, R149 ;  /* 0x0000009580957221 */ /* 0x040fe20000000000 */
[--C-:B-----5:R-:W-:Y:S02]  /*06d0*/  HADD2.F32 R37, -RZ, R17.reuse.H0_H0 ;  /* 0x20000011ff257230 */ /* 0x120fe40000004100 */
[C---:B------:R-:W-:Y:S01]  /*06e0*/  FADD R146, R128.reuse, R35 ;  /* 0x0000002380927221 */ /* 0x040fe20000000000 */
[----:B------:R-:W-:Y:S02]  /*06f0*/  HADD2.F32 R141, -RZ, R17.H1_H1 ;  /* 0x30000011ff8d7230 */ /* 0x000fe40000004100 */
[C---:B------:R-:W-:Y:S01]  /*0700*/  FADD R145, R128.reuse, R145 ;  /* 0x0000009180917221 */ /* 0x040fe20000000000 */
[--C-:B------:R-:W-:Y:S02]  /*0710*/  HADD2.F32 R39, -RZ, R19.reuse.H0_H0 ;  /* 0x20000013ff277230 */ /* 0x100fe40000004100 */
[----:B------:R-:W-:Y:S01]  /*0720*/  FADD R142, R128, R37 ;  /* 0x00000025808e7221 */ /* 0x000fe20000000000 */
[----:B------:R-:W-:-:S02]  /*0730*/  HADD2.F32 R137, -RZ, R19.H1_H1 ;  /* 0x30000013ff897230 */ /* 0x000fc40000004100 */
[C---:B------:R-:W-:Y:S01]  /*0740*/  FADD R141, R128.reuse, R141 ;  /* 0x0000008d808d7221 */ /* 0x040fe20000000000 */
[--C-:B------:R-:W-:Y:S02]  /*0750*/  HADD2.F32 R41, -RZ, R21.reuse.H0_H0 ;  /* 0x20000015ff297230 */ /* 0x100fe40000004100 */
        /* <DEDUP_REMOVED lines=47> */
[----:B------:R-:W-:Y:S01]  /*0a50*/  CS2R R40, SRZ ;  /* 0x0000000000287805 */ /* 0x000fe2000001ff00 */
[C---:B------:R-:W-:Y:S01]  /*0a60*/  FADD R130, R128.reuse, R43 ;  /* 0x0000002b80827221 */ /* 0x040fe20000000000 */
[----:B------:R-:W-:Y:S01]  /*0a70*/  CS2R R42, SRZ ;  /* 0x00000000002a7805 */ /* 0x000fe2000001ff00 */
[----:B------:R-:W-:Y:S01]  /*0a80*/  FADD R128, R128, R23 ;  /* 0x0000001780807221 */ /* 0x000fe20000000000 */
        /* <DEDUP_REMOVED lines=19> */
.L_x_3769:
        /* <DEDUP_REMOVED lines=10> */
[----:B------:R-:W-:Y:S01]  /*0c60*/  IMAD.WIDE.U32 R64, R172, 0x10, R88 ;  /* 0x00000010ac407825 */ /* 0x000fe200078e0058 */
[----:B------:R-:W4:Y:S03]  /*0c70*/  LDG.E.128 R56, desc[UR6][R56.64] ;  /* 0x0000000638387981 */ /* 0x000f26000c1e1d00 */
[----:B-1----:R-:W-:Y:S02]  /*0c80*/  IMAD.WIDE.U32 R60, R174, 0x10, R92 ;  /* 0x00000010ae3c7825 */ /* 0x002fe400078e005c */
[----:B------:R-:W5:Y:S02]  /*0c90*/  LDG.E.128 R64, desc[UR6][R64.64] ;  /* 0x0000000640407981 */ /* 0x000f64000c1e1d00 */
[----:B--2---:R-:W-:-:S02]  /*0ca0*/  IMAD.WIDE R178, R129, 0x4, R94 ;  /* 0x0000000481b27825 */ /* 0x004fc400078e025e */
[----:B------:R-:W2:Y:S02]  /*0cb0*/  LDG.E.128 R60, desc[UR6][R60.64] ;  /* 0x000000063c3c7981 */ /* 0x000ea4000c1e1d00 */
[C---:B------:R-:W-:Y:S02]  /*0cc0*/  IMAD.WIDE.U32 R72, R171.reuse, 0x10, R88 ;  /* 0x00000010ab487825 */ /* 0x040fe400078e0058 */
[----:B------:R-:W2:Y:S02]  /*0cd0*/  LDG.E R179, desc[UR6][R178.64] ;  /* 0x00000006b2b37981 */ /* 0x000ea4000c1e1900 */
[----:B------:R-:W-:Y:S02]  /*0ce0*/  IMAD.WIDE.U32 R76, R171, 0x10, R92 ;  /* 0x00000010ab4c7825 */ /* 0x000fe400078e005c */
[----:B------:R-:W2:Y:S02]  /*0cf0*/  LDG.E.128 R72, desc[UR6][R72.64] ;  /* 0x0000000648487981 */ /* 0x000ea4000c1e1d00 */
[----:B------:R-:W-:-:S02]  /*0d00*/  IMAD.WIDE.U32 R80, R170, 0x10, R88 ;  /* 0x00000010aa507825 */ /* 0x000fc400078e0058 */
[----:B------:R-:W2:Y:S02]  /*0d10*/  LDG.E.128 R76, desc[UR6][R76.64] ;  /* 0x000000064c4c7981 */ /* 0x000ea4000c1e1d00 */
[----:B------:R-:W-:Y:S02]  /*0d20*/  IMAD.WIDE.U32 R88, R169, 0x10, R88 ;  /* 0x00000010a9587825 */ /* 0x000fe400078e0058 */
[----:B------:R-:W2:Y:S02]  /*0d30*/  LDG.E.128 R80, desc[UR6][R80.64] ;  /* 0x0000000650507981 */ /* 0x000ea4000c1e1d00 */
[--C-:B------:R-:W-:Y:S02]  /*0d40*/  IMAD.WIDE.U32 R68, R172, 0x10, R92.reuse ;  /* 0x00000010ac447825 */ /* 0x100fe400078e005c */
[----:B------:R-:W2:Y:S02]  /*0d50*/  LDG.E.128 R88, desc[UR6][R88.64] ;  /* 0x0000000658587981 */ /* 0x000ea4000c1e1d00 */
[----:B------:R-:W-:-:S02]  /*0d60*/  IMAD.WIDE.U32 R84, R170, 0x10, R92 ;  /* 0x00000010aa547825 */ /* 0x000fc400078e005c */
[----:B------:R-:W2:Y:S02]  /*0d70*/  LDG.E.128 R68, desc[UR6][R68.64] ;  /* 0x0000000644447981 */ /* 0x000ea4000c1e1d00 */
[----:B---3--:R-:W-:Y:S02]  /*0d80*/  IMAD.WIDE R176, R129, 0x4, R176 ;  /* 0x0000000481b07825 */ /* 0x008fe400078e02b0 */
[----:B------:R-:W3:Y:S04]  /*0d90*/  LDG.E.128 R84, desc[UR6][R84.64] ;  /* 0x0000000654547981 */ /* 0x000ee8000c1e1d00 */
[----:B------:R-:W3:Y:S01]  /*0da0*/  LDG.E R173, desc[UR6][R176.64] ;  /* 0x00000006b0ad7981 */ /* 0x000ee2000c1e1900 */
[----:B------:R-:W-:-:S06]  /*0db0*/  IMAD.WIDE.U32 R92, R169, 0x10, R92 ;  /* 0x00000010a95c7825 */ /* 0x000fcc00078e005c */
[----:B------:R-:W3:Y:S01]  /*0dc0*/  LDG.E.128 R92, desc[UR6][R92.64] ;  /* 0x000000065c5c7981 */ /* 0x000ee2000c1e1d00 */
[----:B------:R-:W-:Y:S01]  /*0dd0*/  LOP3.LUT P0, RZ, R0, 0xff, RZ, 0xc0, !PT ;  /* 0x000000ff00ff7812 */ /* 0x000fe2000780c0ff */
[----:B------:R-:W-:Y:S01]  /*0de0*/  UMOV UR4, 0xffffffff ;  /* 0xffffffff00047882 */ /* 0x000fe20000000000 */
[----:B------:R-:W-:Y:S01]  /*0df0*/  ISETP.NE.AND P2, PT, R51, RZ, PT ;  /* 0x000000ff3300720c */ /* 0x000fe20003f45270 */
[--C-:B----4-:R-:W-:Y:S02]  /*0e00*/  HADD2.F32 R0, -RZ, R56.reuse.H0_H0 ;  /* 0x20000038ff007230 */ /* 0x110fe40000004100 */
[----:B------:R-:W-:Y:S02]  /*0e10*/  HADD2.F32 R56, -RZ, R56.H1_H1 ;  /* 0x30000038ff387230 */ /* 0x000fe40000004100 */
[----:B-----5:R-:W-:Y:S02]  /*0e20*/  HADD2.F32 R210, -RZ, R67.H1_H1 ;  /* 0x30000043ffd27230 */ /* 0x020fe40000004100 */
[----:B------:R-:W-:-:S02]  /*0e30*/  HADD2.F32 R204, -RZ, R66.H0_H0 ;  /* 0x20000042ffcc7230 */ /* 0x000fc40000004100 */
[--C-:B--2---:R-:W-:Y:S02]  /*0e40*/  HADD2.F32 R175, -RZ, R62.reuse.H0_H0 ;  /* 0x2000003effaf7230 */ /* 0x104fe40000004100 */
[----:B------:R-:W-:Y:S02]  /*0e50*/  HADD2.F32 R248, -RZ, R62.H1_H1 ;  /* 0x3000003efff87230 */ /* 0x000fe40000004100 */
[----:B------:R-:W-:Y:S02]  /*0e60*/  HADD2.F32 R206, -RZ, R66.H1_H1 ;  /* 0x30000042ffce7230 */ /* 0x000fe40000004100 */
[C---:B------:R-:W-:Y:S01]  /*0e70*/  FADD R0, -R179.reuse, R0 ;  /* 0x00000000b3007221 */ /* 0x040fe20000000100 */
[----:B------:R-:W-:Y:S02]  /*0e80*/  HADD2.F32 R208, -RZ, R67.H0_H0 ;  /* 0x20000043ffd07230 */ /* 0x000fe40000004100 */
[----:B------:R-:W-:Y:S02]  /*0e90*/  HADD2.F32 R62, -RZ, R65.H0_H0 ;  /* 0x20000041ff3e7230 */ /* 0x000fe40000004100 */
[----:B------:R-:W-:Y:S01]  /*0ea0*/  FADD R187, -R179, R56 ;  /* 0x00000038b3bb7221 */ /* 0x000fe20000000100 */
[----:B------:R-:W-:-:S02]  /*0eb0*/  HADD2.F32 R184, -RZ, R57.H0_H0 ;  /* 0x20000039ffb87230 */ /* 0x000fc40000004100 */
[--C-:B------:R-:W-:Y:S02]  /*0ec0*/  HADD2.F32 R67, -RZ, R77.reuse.H0_H0 ;  /* 0x2000004dff437230 */ /* 0x100fe40000004100 */
[----:B------:R-:W-:Y:S02]  /*0ed0*/  HADD2.F32 R66, -RZ, R77.H1_H1 ;  /* 0x3000004dff427230 */ /* 0x000fe40000004100 */
[----:B------:R-:W-:Y:S02]  /*0ee0*/  HADD2.F32 R192, -RZ, R58.H0_H0 ;  /* 0x2000003affc07230 */ /* 0x000fe40000004100 */
[----:B------:R-:W-:Y:S02]  /*0ef0*/  HADD2.F32 R185, -RZ, R60.H0_H0 ;  /* 0x2000003cffb97230 */ /* 0x000fe40000004100 */
[----:B------:R-:W-:Y:S02]  /*0f00*/  HADD2.F32 R77, -RZ, R90.H1_H1 ;  /* 0x3000005aff4d7230 */ /* 0x000fe40000004100 */
[----:B------:R-:W-:-:S02]  /*0f10*/  HADD2.F32 R212, -RZ, R72.H0_H0 ;  /* 0x20000048ffd47230 */ /* 0x000fc40000004100 */
[----:B------:R-:W-:Y:S02]  /*0f20*/  HADD2.F32 R242, -RZ, R72.H1_H1 ;  /* 0x30000048fff27230 */ /* 0x000fe40000004100 */
[--C-:B------:R-:W-:Y:S02]  /*0f30*/  HADD2.F32 R234, -RZ, R74.reuse.H0_H0 ;  /* 0x2000004affea7230 */ /* 0x100fe40000004100 */
[----:B------:R-:W-:Y:S02]  /*0f40*/  HADD2.F32 R232, -RZ, R74.H1_H1 ;  /* 0x3000004affe87230 */ /* 0x000fe40000004100 */
[----:B------:R-:W-:Y:S01]  /*0f50*/  FADD R74, -R179, R210 ;  /* 0x000000d2b34a7221 */ /* 0x000fe20000000100 */
[----:B------:R-:W-:Y:S02]  /*0f60*/  HADD2.F32 R188, -RZ, R57.H1_H1 ;  /* 0x30000039ffbc7230 */ /* 0x000fe40000004100 */
[----:B------:R-:W-:Y:S02]  /*0f70*/  HADD2.F32 R196, -RZ, R59.H1_H1 ;  /* 0x3000003bffc47230 */ /* 0x000fe40000004100 */
        /* <DEDUP_REMOVED lines=8> */
[----:B------:R-:W-:Y:S02]  /*1000*/  HADD2.F32 R58, -RZ, R58.H1_H1 ;  /* 0x3000003aff3a7230 */ /* 0x000fe40000004100 */
[----:B------:R-:W-:Y:S02]  /*1010*/  HADD2.F32 R180, -RZ, R60.H1_H1 ;  /* 0x3000003cffb47230 */ /* 0x000fe40000004100 */
[--C-:B------:R-:W-:Y:S02]  /*1020*/  HADD2.F32 R63, -RZ, R69.reuse.H0_H0 ;  /* 0x20000045ff3f7230 */ /* 0x100fe40000004100 */
[----:B------:R-:W-:Y:S02]  /*1030*/  HADD2.F32 R240, -RZ, R69.H1_H1 ;  /* 0x30000045fff07230 */ /* 0x000fe40000004100 */
[--C-:B------:R-:W-:Y:S02]  /*1040*/  HADD2.F32 R214, -RZ, R75.reuse.H0_H0 ;  /* 0x2000004bffd67230 */ /* 0x100fe40000004100 */
[----:B------:R-:W-:-:S02]  /*1050*/  HADD2.F32 R230, -RZ, R75.H1_H1 ;  /* 0x3000004bffe67230 */ /* 0x000fc40000004100 */
[----:B------:R-:W-:Y:S02]  /*1060*/  HADD2.F32 R216, -RZ, R80.H0_H0 ;  /* 0x20000050ffd87230 */ /* 0x000fe40000004100 */
[----:B------:R-:W-:Y:S02]  /*1070*/  HADD2.F32 R218, -RZ, R81.H0_H0 ;  /* 0x20000051ffda7230 */ /* 0x000fe40000004100 */
[----:B------:R-:W-:Y:S02]  /*1080*/  HADD2.F32 R220, -RZ, R82.H0_H0 ;  /* 0x20000052ffdc7230 */ /* 0x000fe40000004100 */
[----:B------:R-:W-:Y:S02]  /*1090*/  HADD2.F32 R222, -RZ, R83.H0_H0 ;  /* 0x20000053ffde7230 */ /* 0x000fe40000004100 */
[--C-:B------:R-:W-:Y:S02]  /*10a0*/  HADD2.F32 R201, -RZ, R86.reuse.H0_H0 ;  /* 0x20000056ffc97230 */ /* 0x100fe40000004100 */
[----:B------:R-:W-:-:S02]  /*10b0*/  HADD2.F32 R198, -RZ, R86.H1_H1 ;  /* 0x30000056ffc67230 */ /* 0x000fc40000004100 */
[C---:B------:R-:W-:Y:S01]  /*10c0*/  FADD R86, -R179.reuse, R62 ;  /* 0x0000003eb3567221 */ /* 0x040fe20000000100 */
[----:B------:R-:W-:Y:S02]  /*10d0*/  HADD2.F32 R73, -RZ, R89.H0_H0 ;  /* 0x20000059ff497230 */ /* 0x000fe40000004100 */
[----:B------:R-:W-:Y:S02]  /*10e0*/  HADD2.F32 R79, -RZ, R91.H0_H0 ;  /* 0x2000005bff4f7230 */ /* 0x000fe40000004100 */
[----:B------:R-:W-:Y:S01]  /*10f0*/  FADD R62, -R179, R77 ;  /* 0x0000004db33e7221 */ /* 0x000fe20000000100 */
[----:B------:R-:W-:Y:S02]  /*1100*/  HADD2.F32 R252, -RZ, R59.H0_H0 ;  /* 0x2000003bfffc7230 */ /* 0x000fe40000004100 */
[--C-:B------:R-:W-:Y:S02]  /*1110*/  HADD2.F32 R250, -RZ, R64.reuse.H0_H0 ;  /* 0x20000040fffa7230 */ /* 0x100fe40000004100 */
[----:B------:R-:W-:-:S02]  /*1120*/  HADD2.F32 R60, -RZ, R64.H1_H1 ;  /* 0x30000040ff3c7230 */ /* 0x000fc40000004100 */
[--C-:B------:R-:W-:Y:S02]  /*1130*/  HADD2.F32 R191, -RZ, R68.reuse.H0_H0 ;  /* 0x20000044ffbf7230 */ /* 0x100fe40000004100 */
[----:B------:R-:W-:Y:S02]  /*1140*/  HADD2.F32 R244, -RZ, R68.H1_H1 ;  /* 0x30000044fff47230 */ /* 0x000fe40000004100 */
[----:B------:R-:W-:Y:S02]  /*1150*/  HADD2.F32 R228, -RZ, R80.H1_H1 ;  /* 0x30000050ffe47230 */ /* 0x000fe40000004100 */
[----:B------:R-:W-:Y:S02]  /*1160*/  HADD2.F32 R226, -RZ, R81.H1_H1 ;  /* 0x30000051ffe27230 */ /* 0x000fe40000004100 */
[----:B------:R-:W-:Y:S02]  /*1170*/  HADD2.F32 R224, -RZ, R82.H1_H1 ;  /* 0x30000052ffe07230 */ /* 0x000fe40000004100 */
[----:B------:R-:W-:-:S02]  /*1180*/  HADD2.F32 R83, -RZ, R83.H1_H1 ;  /* 0x30000053ff537230 */ /* 0x000fc40000004100 */
[--C-:B------:R-:W-:Y:S02]  /*1190*/  HADD2.F32 R57, -RZ, R88.reuse.H0_H0 ;  /* 0x20000058ff397230 */ /* 0x100fe40000004100 */
[----:B------:R-:W-:Y:S02]  /*11a0*/  HADD2.F32 R69, -RZ, R88.H1_H1 ;  /* 0x30000058ff457230 */ /* 0x000fe40000004100 */
[----:B------:R-:W-:Y:S02]  /*11b0*/  HADD2.F32 R89, -RZ, R89.H1_H1 ;  /* 0x30000059ff597230 */ /* 0x000fe40000004100 */
[----:B------:R-:W-:Y:S02]  /*11c0*/  HADD2.F32 R75, -RZ, R90.H0_H0 ;  /* 0x2000005aff4b7230 */ /* 0x000fe40000004100 */
[----:B------:R-:W-:Y:S02]  /*11d0*/  HADD2.F32 R91, -RZ, R91.H1_H1 ;  /* 0x3000005bff5b7230 */ /* 0x000fe40000004100 */
[----:B------:R-:W-:Y:S01]  /*11e0*/  FADD R183, -R179, R184 ;  /* 0x000000b8b3b77221 */ /* 0x000fe20000000100 */
[----:B------:R-:W-:-:S02]  /*11f0*/  HADD2.F32 R178, -RZ, R61.H0_H0 ;  /* 0x2000003dffb27230 */ /* 0x000fc40000004100 */
[----:B------:R-:W-:Y:S01]  /*1200*/  FADD R65, -R179, R192 ;  /* 0x000000c0b3417221 */ /* 0x000fe20000000100 */
[----:B------:R-:W-:Y:S02]  /*1210*/  HADD2.F32 R176, -RZ, R61.H1_H1 ;  /* 0x3000003dffb07230 */ /* 0x000fe40000004100 */
[----:B------:R-:W-:Y:S01]  /*1220*/  FADD R125, R185, R125 ;  /* 0x0000007db97d7221 */ /* 0x000fe20000000000 */
[----:B------:R-:W-:Y:S02]  /*1230*/  HADD2.F32 R68, -RZ, R71.H1_H1 ;  /* 0x30000047ff447230 */ /* 0x000fe40000004100 */
[----:B------:R-:W-:Y:S01]  /*1240*/  FMUL R187, R173, R187 ;  /* 0x000000bbadbb7220 */ /* 0x000fe20000400000 */
[--C-:B------:R-:W-:Y:S02]  /*1250*/  HADD2.F32 R64, -RZ, R78.reuse.H0_H0 ;  /* 0x2000004eff407230 */ /* 0x100fe40000004100 */
[----:B------:R-:W-:Y:S01]  /*1260*/  FFMA R127, R0, R185, R127 ;  /* 0x000000b9007f7223 */ /* 0x000fe2000000007f */
[----:B------:R-:W-:-:S02]  /*1270*/  HADD2.F32 R182, -RZ, R78.H1_H1 ;  /* 0x3000004effb67230 */ /* 0x000fc40000004100 */
[----:B------:R-:W-:Y:S01]  /*1280*/  FADD R78, -R179, R208 ;  /* 0x000000d0b34e7221 */ /* 0x000fe20000000100 */
[--C-:B------:R-:W-:Y:S02]  /*1290*/  HADD2.F32 R61, -RZ, R70.reuse.H0_H0 ;  /* 0x20000046ff3d7230 */ /* 0x100fe40000004100 */
[----:B------:R-:W-:Y:S01]  /*12a0*/  FMUL R77, R173, R74 ;  /* 0x0000004aad4d7220 */ /* 0x000fe20000400000 */
[----:B------:R-:W-:Y:S02]  /*12b0*/  HADD2.F32 R236, -RZ, R70.H1_H1 ;  /* 0x30000046ffec7230 */ /* 0x000fe40000004100 */
[C---:B------:R-:W-:Y:S01]  /*12c0*/  FADD R181, -R179.reuse, R188 ;  /* 0x000000bcb3b57221 */ /* 0x040fe20000000100 */
[----:B------:R-:W-:Y:S02]  /*12d0*/  HADD2.F32 R59, -RZ, R71.H0_H0 ;  /* 0x20000047ff3b7230 */ /* 0x000fe40000004100 */
[----:B------:R-:W-:Y:S01]  /*12e0*/  FADD R90, -R179, R196 ;  /* 0x000000c4b35a7221 */ /* 0x000fe20000000100 */
[----:B------:R-:W-:-:S02]  /*12f0*/  HADD2.F32 R193, -RZ, R84.H0_H0 ;  /* 0x20000054ffc17230 */ /* 0x000fc40000004100 */
[C---:B------:R-:W-:Y:S01]  /*1300*/  FADD R234, -R179.reuse, R234 ;  /* 0x000000eab3ea7221 */ /* 0x040fe20000000100 */
[----:B------:R-:W-:Y:S02]  /*1310*/  HADD2.F32 R190, -RZ, R84.H1_H1 ;  /* 0x30000054ffbe7230 */ /* 0x000fe40000004100 */
[C---:B------:R-:W-:Y:S01]  /*1320*/  FADD R84, -R179.reuse, R200 ;  /* 0x000000c8b3547221 */ /* 0x040fe20000000100 */
[--C-:B------:R-:W-:Y:S02]  /*1330*/  HADD2.F32 R71, -RZ, R76.reuse.H0_H0 ;  /* 0x2000004cff477230 */ /* 0x100fe40000004100 */
[----:B------:R-:W-:Y:S01]  /*1340*/  FMUL R185, R168, R185 ;  /* 0x000000b9a8b97220 */ /* 0x000fe20000400000 */
        /* <DEDUP_REMOVED lines=29> */
[----:B------:R-:W-:Y:S01]  /*1520*/  FADD R123, R180, R123 ;  /* 0x0000007bb47b7221 */ /* 0x000fe20000000000 */
[----:B------:R-:W-:Y:S01]  /*1530*/  FMUL R183, R173, R183 ;  /* 0x000000b7adb77220 */ /* 0x000fe20000400000 */
[----:B------:R-:W-:Y:S01]  /*1540*/  FFMA R124, R187, R180, R124 ;  /* 0x000000b4bb7c7223 */ /* 0x000fe2000000007c */
[C---:B------:R-:W-:Y:S01]  /*1550*/  FMUL R179, R173.reuse, R65 ;  /* 0x00000041adb37220 */ /* 0x040fe20000400000 */
[----:B------:R-:W-:Y:S01]  /*1560*/  FMUL R79, R173, R78 ;  /* 0x0000004ead4f7220 */ /* 0x000fe20000400000 */
[----:B------:R-:W-:Y:S01]  /*1570*/  FADD R55, R68, R55 ;  /* 0x0000003744377221 */ /* 0x000fe20000000000 */
[-C--:B------:R-:W-:Y:S01]  /*1580*/  FFMA R96, R77, R68.reuse, R96 ;  /* 0x000000444d607223 */ /* 0x080fe20000000060 */
[----:B------:R-:W-:Y:S01]  /*1590*/  FMUL R74, R153, R68 ;  /* 0x00000044994a7220 */ /* 0x000fe20000400000 */
[----:B------:R-:W-:Y:S01]  /*15a0*/  FMUL R180, R167, R180 ;  /* 0x000000b4a7b47220 */ /* 0x000fe20000400000 */
[----:B------:R-:W-:Y:S01]  /*15b0*/  FADD R65, RZ, R185 ;  /* 0x000000b9ff417221 */ /* 0x000fe20000000000 */
[C---:B------:R-:W-:Y:S01]  /*15c0*/  FMUL R68, R173.reuse, R234 ;  /* 0x000000eaad447220 */ /* 0x040fe20000400000 */
[----:B------:R-:W-:Y:S01]  /*15d0*/  FFMA R234, R0, R185, RZ ;  /* 0x000000b900ea7223 */ /* 0x000fe200000000ff */
        /* <DEDUP_REMOVED lines=21> */
[----:B------:R-:W-:Y:S02]  /*1730*/  HADD2.F32 R214, -RZ, R94.H1_H1 ;  /* 0x3000005effd67230 */ /* 0x000fe40000004100 */
[----:B------:R-:W-:Y:S01]  /*1740*/  FMUL R94, R163, R248 ;  /* 0x000000f8a35e7220 */ /* 0x000fe20000400000 */
[----:B------:R-:W-:Y:S01]  /*1750*/  FADD R59, R232, R175 ;  /* 0x000000afe83b7221 */ /* 0x000fe20000000000 */
[----:B------:R-:W-:Y:S01]  /*1760*/  FMUL R177, R173, R177 ;  /* 0x000000b1adb17220 */ /* 0x000fe20000400000 */
[----:B------:R-:W-:Y:S01]  /*1770*/  FFMA R234, R179, R175, R234 ;  /* 0x000000afb3ea7223 */ /* 0x000fe200000000ea */
[--C-:B------:R-:W-:Y:S02]  /*1780*/  HADD2.F32 R209, -RZ, R92.reuse.H0_H0 ;  /* 0x2000005cffd17230 */ /* 0x100fe40000004100 */
[----:B------:R-:W-:Y:S01]  /*1790*/  FADD R59, R59, R94 ;  /* 0x0000005e3b3b7221 */ /* 0x000fe20000000000 */
[----:B------:R-:W-:Y:S02]  /*17a0*/  HADD2.F32 R206, -RZ, R92.H1_H1 ;  /* 0x3000005cffce7230 */ /* 0x000fe40000004100 */
[----:B------:R-:W-:Y:S01]  /*17b0*/  FMUL R92, R162, R195 ;  /* 0x000000c3a25c7220 */ /* 0x000fe20000400000 */
[----:B------:R-:W-:-:S02]  /*17c0*/  HADD2.F32 R221, -RZ, R95.H0_H0 ;  /* 0x2000005fffdd7230 */ /* 0x000fc40000004100 */
[----:B------:R-:W-:Y:S01]  /*17d0*/  FFMA R234, R177, R94, R234 ;  /* 0x0000005eb1ea7223 */ /* 0x000fe200000000ea */
[----:B------:R-:W-:Y:S02]  /*17e0*/  HADD2.F32 R57, -RZ, R95.H1_H1 ;  /* 0x3000005fff397230 */ /* 0x000fe40000004100 */
[C---:B------:R-:W-:Y:S01]  /*17f0*/  FMUL R95, R173.reuse, R252 ;  /* 0x000000fcad5f7220 */ /* 0x040fe20000400000 */
[--C-:B------:R-:W-:Y:S02]  /*1800*/  HADD2.F32 R213, -RZ, R93.reuse.H0_H0 ;  /* 0x2000005dffd57230 */ /* 0x100fe40000004100 */
[----:B------:R-:W-:Y:S02]  /*1810*/  HADD2.F32 R210, -RZ, R93.H1_H1 ;  /* 0x3000005dffd27230 */ /* 0x000fe40000004100 */
        /* <DEDUP_REMOVED lines=8> */
[----:B------:R-:W-:Y:S01]  /*18a0*/  FFMA R234, R93, R90, R234 ;  /* 0x0000005a5dea7223 */ /* 0x000fe200000000ea */
[----:B------:R-:W-:-:S02]  /*18b0*/  HADD2.F32 R205, -RZ, R87.H0_H0 ;  /* 0x20000057ffcd7230 */ /* 0x000fc40000004100 */
[----:B------:R-:W-:Y:S02]  /*18c0*/  HADD2.F32 R202, -RZ, R87.H1_H1 ;  /* 0x30000057ffca7230 */ /* 0x000fe40000004100 */
[----:B------:R-:W-:Y:S01]  /*18d0*/  FMUL R87, R173, R86 ;  /* 0x00000056ad577220 */ /* 0x000fe20000400000 */
[----:B------:R-:W-:Y:S01]  /*18e0*/  FMUL R86, R159, R244 ;  /* 0x000000f49f567220 */ /* 0x000fe20000400000 */
[----:B------:R-:W-:Y:S01]  /*18f0*/  FADD R59, R59, R88 ;  /* 0x000000583b3b7221 */ /* 0x000fe20000000000 */
[----:B------:R-:W-:Y:S01]  /*1900*/  FFMA R234, R91, R88, R234 ;  /* 0x000000585bea7223 */ /* 0x000fe200000000ea */
        /* <DEDUP_REMOVED lines=38> */
[C---:B------:R-:W-:Y:S01]  /*1b70*/  FMUL R69, R173.reuse, R238 ;  /* 0x000000eead457220 */ /* 0x040fe20000400000 */
        /* <DEDUP_REMOVED lines=166> */
.L_x_3780:
        /* <DEDUP_REMOVED lines=43> */
.L_x_3766:
[----:B------:R-:W-:Y:S05]  /*2890*/  BSYNC B0 ;  /* 0x0000000000007941 */ /* 0x000fea0003800000 */
.L_x_3765:
        /* <DEDUP_REMOVED lines=20> */
.L_x_3768:
[----:B------:R-:W2:Y:S04]  /*29e0*/  LDG.E.STRONG.GPU R58, desc[UR6][R56.64] ;  /* 0x00000006383a7981 */ /* 0x000ea8000c1ef900 */
[----:B--2---:R-:W-:Y:S01]  /*29f0*/  CCTL.IVALL ;  /* 0x00000000ff00798f */ /* 0x004fe20002000000 */
[----:B------:R-:W-:Y:S05]  /*2a00*/  YIELD ;  /* 0x0000000000007946 */ /* 0x000fea0003800000 */
[----:B------:R-:W-:-:S13]  /*2a10*/  ISETP.NE.AND P1, PT, R58, R61, PT ;  /* 0x0000003d3a00720c */ /* 0x000fda0003f25270 */
[----:B------:R-:W-:Y:S05]  /*2a20*/  @P1 BRA `(.L_x_3768) ;  /* 0xfffffffc00ec1947 */ /* 0x000fea000383ffff */
.L_x_3767:
        /* <DEDUP_REMOVED lines=81> */
[----:B------:R-:W-:Y:S01]  /*2f40*/  FMUL R61, R173, R180 ;  /* 0x000000b4ad3d7220 */ /* 0x000fe20000400000 */
[----:B------:R-:W-:Y:S01]  /*2f50*/  FADD R178, R178, -R183 ;  /* 0x800000b7b2b27221 */ /* 0x000fe20000000000 */
[----:B------:R-:W-:Y:S01]  /*2f60*/  FADD R176, R176, -R181 ;  /* 0x800000b5b0b07221 */ /* 0x000fe20000000000 */
[----:B------:R-:W-:Y:S01]  /*2f70*/  FADD R92, R92, -R95 ;  /* 0x8000005f5c5c7221 */ /* 0x000fe20000000000 */
[----:B------:R-:W-:Y:S01]  /*2f80*/  FADD R90, R90, -R93 ;  /* 0x8000005d5a5a7221 */ /* 0x000fe20000000000 */
[----:B------:R-:W-:Y:S01]  /*2f90*/  FADD R62, R75, -R60 ;  /* 0x8000003c4b3e7221 */ /* 0x000fe20000000000 */
[C---:B------:R-:W-:Y:S01]  /*2fa0*/  FMUL R58, R173.reuse, R58 ;  /* 0x0000003aad3a7220 */ /* 0x040fe20000400000 */
[----:B------:R-:W-:Y:S01]  /*2fb0*/  FMUL R63, R173, R94 ;  /* 0x0000005ead3f7220 */ /* 0x000fe20000400000 */
[----:B------:R-:W-:Y:S01]  /*2fc0*/  FADD R74, R74, -R77 ;  /* 0x8000004d4a4a7221 */ /* 0x000fe20000000000 */
        /* <DEDUP_REMOVED lines=13> */
[----:B------:R-:W-:Y:S01]  /*30a0*/  FMUL R176, R173, R176 ;  /* 0x000000b0adb07220 */ /* 0x000fe20000400000 */
[----:B------:R-:W-:Y:S01]  /*30b0*/  F2FP.F16.F32.PACK_AB R56, R61, R0 ;  /* 0x000000003d38723e */ /* 0x000fe200000000ff */
[----:B------:R-:W-:Y:S01]  /*30c0*/  FADD R68, R66, -R69 ;  /* 0x8000004542447221 */ /* 0x000fe20000000000 */
[----:B------:R-:W-:Y:S01]  /*30d0*/  FADD R182, R182, -R65 ;  /* 0x80000041b6b67221 */ /* 0x000fe20000000000 */
[----:B------:R-:W-:Y:S01]  /*30e0*/  F2FP.F16.F32.PACK_AB R58, R63, R58 ;  /* 0x0000003a3f3a723e */ /* 0x000fe200000000ff */
[----:B------:R-:W-:Y:S01]  /*30f0*/  FMUL R67, R173, R74 ;  /* 0x0000004aad437220 */ /* 0x000fe20000400000 */
[----:B------:R-:W-:Y:S01]  /*3100*/  LEA.HI.X R61, R174, UR5, RZ, 0x4, P1 ;  /* 0x00000005ae3d7c11 */ /* 0x000fe200088f24ff */
        /* <DEDUP_REMOVED lines=27> */
[----:B------:R-:W-:Y:S01]  /*32c0*/  F2FP.F16.F32.PACK_AB R59, R90, R59 ;  /* 0x0000003b5a3b723e */ /* 0x000fe200000000ff */
[C---:B------:R-:W-:Y:S01]  /*32d0*/  FMUL R76, R173.reuse, R76 ;  /* 0x0000004cad4c7220 */ /* 0x040fe20000400000 */
[----:B------:R-:W-:Y:S01]  /*32e0*/  F2FP.F16.F32.PACK_AB R57, R176, R57 ;  /* 0x00000039b039723e */ /* 0x000fe200000000ff */
        /* <DEDUP_REMOVED lines=24> */
[----:B------:R-:W-:Y:S01]  /*3470*/  FMUL R173, R173, R218 ;  /* 0x000000daadad7220 */ /* 0x000fe20000400000 */
[----:B------:R-:W-:Y:S01]  /*3480*/  F2FP.F16.F32.PACK_AB R66, R69, R66 ;  /* 0x000000424542723e */ /* 0x000fe200000000ff */
[----:B------:R0:W-:Y:S01]  /*3490*/  STG.E.128 desc[UR6][R60.64], R56 ;  /* 0x000000383c007986 */ /* 0x0001e2000c101d06 */
[----:B------:R-:W-:-:S02]  /*34a0*/  F2FP.F16.F32.PACK_AB R65, R82, R65 ;  /* 0x000000415241723e */ /* 0x000fc400000000ff */
[----:B------:R-:W-:Y:S02]  /*34b0*/  F2FP.F16.F32.PACK_AB R64, R63, R64 ;  /* 0x000000403f40723e */ /* 0x000fe400000000ff */
[----:B------:R-:W-:Y:S02]  /*34c0*/  LEA R72, P1, R171, UR4, 0x4 ;  /* 0x00000004ab487c11 */ /* 0x000fe4000f8220ff */
[C---:B------:R-:W-:Y:S01]  /*34d0*/  LEA R70, P2, R170.reuse, UR4, 0x4 ;  /* 0x00000004aa467c11 */ /* 0x040fe2000f8420ff */
[----:B------:R1:W-:Y:S01]  /*34e0*/  STG.E.128 desc[UR6][R74.64], R64 ;  /* 0x000000404a007986 */ /* 0x0003e2000c101d06 */
[----:B------:R-:W-:Y:S01]  /*34f0*/  LEA R68, P3, R169, UR4, 0x4 ;  /* 0x00000004a9447c11 */ /* 0x000fe2000f8620ff */
[----:B------:R-:W-:Y:S01]  /*3500*/  ULDC UR4, c[0x0][0x218] ;  /* 0x0000860000047ab9 */ /* 0x000fe20000000800 */
[----:B------:R-:W-:Y:S02]  /*3510*/  LEA.HI.X R73, R171, UR5, RZ, 0x4, P1 ;  /* 0x00000005ab497c11 */ /* 0x000fe400088f24ff */
[----:B------:R-:W-:-:S02]  /*3520*/  LEA.HI.X R71, R170, UR5, RZ, 0x4, P2 ;  /* 0x00000005aa477c11 */ /* 0x000fc400090f24ff */
[----:B------:R-:W-:Y:S02]  /*3530*/  F2FP.F16.F32.PACK_AB R63, R91, R200 ;  /* 0x000000c85b3f723e */ /* 0x000fe400000000ff */
[----:B------:R-:W-:Y:S02]  /*3540*/  F2FP.F16.F32.PACK_AB R62, R89, R196 ;  /* 0x000000c4593e723e */ /* 0x000fe400000000ff */
[----:B0-----:R-:W-:Y:S02]  /*3550*/  F2FP.F16.F32.PACK_AB R59, R83, R184 ;  /* 0x000000b8533b723e */ /* 0x001fe400000000ff */
[----:B------:R-:W-:Y:S02]  /*3560*/  F2FP.F16.F32.PACK_AB R58, R81, R222 ;  /* 0x000000de513a723e */ /* 0x000fe400000000ff */
[----:B------:R-:W-:Y:S02]  /*3570*/  F2FP.F16.F32.PACK_AB R57, R79, R0 ;  /* 0x000000004f39723e */ /* 0x000fe400000000ff */
[----:B------:R-:W-:-:S02]  /*3580*/  F2FP.F16.F32.PACK_AB R56, R77, R76 ;  /* 0x0000004c4d38723e */ /* 0x000fc400000000ff */
[----:B------:R-:W-:Y:S02]  /*3590*/  F2FP.F16.F32.PACK_AB R61, R87, R192 ;  /* 0x000000c0573d723e */ /* 0x000fe400000000ff */
[----:B------:R-:W-:Y:S01]  /*35a0*/  F2FP.F16.F32.PACK_AB R60, R85, R188 ;  /* 0x000000bc553c723e */ /* 0x000fe200000000ff */
[----:B------:R0:W-:Y:S01]  /*35b0*/  STG.E.128 desc[UR6][R72.64], R56 ;  /* 0x0000003848007986 */ /* 0x0001e2000c101d06 */
[----:B------:R-:W-:Y:S02]  /*35c0*/  LEA.HI.X R69, R169, UR5, RZ, 0x4, P3 ;  /* 0x00000005a9457c11 */ /* 0x000fe400098f24ff */
[----:B-1----:R-:W-:Y:S01]  /*35d0*/  F2FP.F16.F32.PACK_AB R67, R173, R216 ;  /* 0x000000d8ad43723e */ /* 0x002fe200000000ff */
[----:B------:R0:W-:Y:S01]  /*35e0*/  STG.E.128 desc[UR6][R70.64], R60 ;  /* 0x0000003c46007986 */ /* 0x0001e2000c101d06 */
[----:B------:R-:W-:Y:S02]  /*35f0*/  F2FP.F16.F32.PACK_AB R66, R175, R212 ;  /* 0x000000d4af42723e */ /* 0x000fe400000000ff */
[----:B------:R-:W-:-:S02]  /*3600*/  F2FP.F16.F32.PACK_AB R65, R95, R208 ;  /* 0x000000d05f41723e */ /* 0x000fc400000000ff */
[----:B------:R-:W-:Y:S02]  /*3610*/  F2FP.F16.F32.PACK_AB R64, R93, R204 ;  /* 0x000000cc5d40723e */ /* 0x000fe400000000ff */
[----:B------:R-:W-:Y:S02]  /*3620*/  ISETP.GE.AND P1, PT, R129, UR4, PT ;  /* 0x0000000481007c0c */ /* 0x000fe4000bf26270 */
[----:B------:R-:W-:Y:S01]  /*3630*/  SEL R0, RZ, 0x1, P0 ;  /* 0x00000001ff007807 */ /* 0x000fe20000000000 */
[----:B------:R0:W-:Y:S10]  /*3640*/  STG.E.128 desc[UR6][R68.64], R64 ;  /* 0x0000004044007986 */ /* 0x0001f4000c101d06 */
[----:B------:R-:W-:Y:S05]  /*3650*/  @!P1 BRA `(.L_x_3769) ;  /* 0xffffffd400589947 */ /* 0x000fea000383ffff */
        /* <DEDUP_REMOVED lines=80> */
.L_x_3763:
        /* <DEDUP_REMOVED lines=38> */
.L_x_3764:
[----:B------:R-:W-:Y:S01]  /*3dc0*/  HFMA2.MMA R62, -RZ, RZ, 0, 9.5367431640625e-07 ;  /* 0x00000010ff3e7435 */ /* 0x000fe200000001ff */
[----:B------:R-:W-:Y:S02]  /*3dd0*/  MOV R57, 0x1f ;  /* 0x0000001f00397802 */ /* 0x000fe40000000f00 */
[----:B------:R-:W-:-:S08]  /*3de0*/  MOV R220, 0xffffffff ;  /* 0xffffffff00dc7802 */ /* 0x000fd00000000f00 */
[----:B------:R-:W-:Y:S05]  /*3df0*/  WARPSYNC.COLLECTIVE R220, `(.L_x_3770) ;  /* 0x00000000dc087348 */ /* 0x000fea0003c00000 */
[----:B------:R0:W1:Y:S02]  /*3e00*/  SHFL.DOWN P1, R63, R61, R62, R57 ;  /* 0x0800003e3d3f7389 */ /* 0x0000640000020039 */
[----:B01----:R-:W-:Y:S01]  /*3e10*/  ENDCOLLECTIVE ;  /* 0x000000000000791b */ /* 0x003fe20003800000 */
.L_x_3770:
[----:B------:R-:W-:Y:S01]  /*3e20*/  FADD R222, R61, R63 ;  /* 0x0000003f3dde7221 */ /* 0x000fe20000000000 */
[----:B------:R-:W-:-:S07]  /*3e30*/  MOV R61, R59 ;  /* 0x0000003b003d7202 */ /* 0x000fce0000000f00 */
[----:B------:R-:W-:Y:S05]  /*3e40*/  WARPSYNC.COLLECTIVE R220, `(.L_x_3771) ;  /* 0x00000000dc087348 */ /* 0x000fea0003c00000 */
[----:B------:R0:W1:Y:S02]  /*3e50*/  SHFL.DOWN P1, R63, R61, R62, R57 ;  /* 0x0800003e3d3f7389 */ /* 0x0000640000020039 */
[----:B01----:R-:W-:Y:S01]  /*3e60*/  ENDCOLLECTIVE ;  /* 0x000000000000791b */ /* 0x003fe20003800000 */
.L_x_3771:
[----:B------:R-:W-:Y:S01]  /*3e70*/  HFMA2.MMA R62, -RZ, RZ, 0, 4.76837158203125e-07 ;  /* 0x00000008ff3e7435 */ /* 0x000fe200000001ff */
[----:B------:R-:W-:Y:S02]  /*3e80*/  MOV R61, R222 ;  /* 0x000000de003d7202 */ /* 0x000fe40000000f00 */
[----:B------:R-:W-:-:S08]  /*3e90*/  MOV R58, R63 ;  /* 0x0000003f003a7202 */ /* 0x000fd00000000f00 */
[----:B------:R-:W-:Y:S05]  /*3ea0*/  WARPSYNC.COLLECTIVE R220, `(.L_x_3772) ;  /* 0x00000000dc087348 */ /* 0x000fea0003c00000 */
[----:B------:R0:W1:Y:S02]  /*3eb0*/  SHFL.DOWN P1, R63, R61, R62, R57 ;  /* 0x0800003e3d3f7389 */ /* 0x0000640000020039 */
[----:B01----:R-:W-:Y:S01]  /*3ec0*/  ENDCOLLECTIVE ;  /* 0x000000000000791b */ /* 0x003fe20003800000 */
.L_x_3772:
[----:B------:R-:W-:-:S05]  /*3ed0*/  FADD R224, R59, R58 ;  /* 0x0000003a3be07221 */ /* 0x000fca0000000000 */
[----:B------:R-:W-:Y:S01]  /*3ee0*/  MOV R61, R224 ;  /* 0x000000e0003d7202 */ /* 0x000fe20000000f00 */
[----:B------:R-:W-:-:S07]  /*3ef0*/  FADD R226, R222, R63 ;  /* 0x0000003fdee27221 */ /* 0x000fce0000000000 */
[----:B------:R-:W-:Y:S05]  /*3f00*/  WARPSYNC.COLLECTIVE R220, `(.L_x_3773) ;  /* 0x00000000dc087348 */ /* 0x000fea0003c00000 */
[----:B------:R0:W1:Y:S02]  /*3f10*/  SHFL.DOWN P1, R63, R61, R62, R57 ;  /* 0x0800003e3d3f7389 */ /* 0x0000640000020039 */
[----:B01----:R-:W-:Y:S01]  /*3f20*/  ENDCOLLECTIVE ;  /* 0x000000000000791b */ /* 0x003fe20003800000 */
.L_x_3773:
[----:B------:R-:W-:Y:S01]  /*3f30*/  HFMA2.MMA R62, -RZ, RZ, 0, 2.384185791015625e-07 ;  /* 0x00000004ff3e7435 */ /* 0x000fe200000001ff */
[----:B------:R-:W-:Y:S02]  /*3f40*/  MOV R61, R226 ;  /* 0x000000e2003d7202 */ /* 0x000fe40000000f00 */
[----:B------:R-:W-:-:S08]  /*3f50*/  MOV R225, R63 ;  /* 0x0000003f00e17202 */ /* 0x000fd00000000f00 */
[----:B------:R-:W-:Y:S05]  /*3f60*/  WARPSYNC.COLLECTIVE R220, `(.L_x_3774) ;  /* 0x00000000dc087348 */ /* 0x000fea0003c00000 */
[----:B------:R0:W1:Y:S02]  /*3f70*/  SHFL.DOWN P1, R63, R61, R62, R57 ;  /* 0x0800003e3d3f7389 */ /* 0x0000640000020039 */
[----:B01----:R-:W-:Y:S01]  /*3f80*/  ENDCOLLECTIVE ;  /* 0x000000000000791b */ /* 0x003fe20003800000 */
.L_x_3774:
[----:B------:R-:W-:-:S05]  /*3f90*/  FADD R225, R224, R225 ;  /* 0x000000e1e0e17221 */ /* 0x000fca0000000000 */
[----:B------:R-:W-:Y:S01]  /*3fa0*/  MOV R61, R225 ;  /* 0x000000e1003d7202 */ /* 0x000fe20000000f00 */
[----:B------:R-:W-:-:S07]  /*3fb0*/  FADD R227, R226, R63 ;  /* 0x0000003fe2e37221 */ /* 0x000fce0000000000 */
[----:B------:R-:W-:Y:S05]  /*3fc0*/  WARPSYNC.COLLECTIVE R220, `(.L_x_3775) ;  /* 0x00000000dc087348 */ /* 0x000fea0003c00000 */
[----:B------:R0:W1:Y:S02]  /*3fd0*/  SHFL.DOWN P1, R63, R61, R62, R57 ;  /* 0x0800003e3d3f7389 */ /* 0x0000640000020039 */
[----:B01----:R-:W-:Y:S01]  /*3fe0*/  ENDCOLLECTIVE ;  /* 0x000000000000791b */ /* 0x003fe20003800000 */
.L_x_3775:
[----:B------:R-:W-:Y:S01]  /*3ff0*/  HFMA2.MMA R62, -RZ, RZ, 0, 1.1920928955078125e-07 ;  /* 0x00000002ff3e7435 */ /* 0x000fe200000001ff */
[----:B------:R-:W-:Y:S02]  /*4000*/  MOV R61, R227 ;  /* 0x000000e3003d7202 */ /* 0x000fe40000000f00 */
[----:B------:R-:W-:-:S08]  /*4010*/  MOV R58, R63 ;  /* 0x0000003f003a7202 */ /* 0x000fd00000000f00 */
[----:B------:R-:W-:Y:S05]  /*4020*/  WARPSYNC.COLLECTIVE R220, `(.L_x_3776) ;  /* 0x00000000dc087348 */ /* 0x000fea0003c00000 */
[----:B------:R0:W1:Y:S02]  /*4030*/  SHFL.DOWN P1, R63, R61, R62, R57 ;  /* 0x0800003e3d3f7389 */ /* 0x0000640000020039 */
[----:B01----:R-:W-:Y:S01]  /*4040*/  ENDCOLLECTIVE ;  /* 0x000000000000791b */ /* 0x003fe20003800000 */
.L_x_3776:
[----:B------:R-:W-:-:S05]  /*4050*/  FADD R228, R225, R58 ;  /* 0x0000003ae1e47221 */ /* 0x000fca0000000000 */
[----:B------:R-:W-:Y:S01]  /*4060*/  MOV R61, R228 ;  /* 0x000000e4003d7202 */ /* 0x000fe20000000f00 */
[----:B------:R-:W-:-:S07]  /*4070*/  FADD R58, R227, R63 ;  /* 0x0000003fe33a7221 */ /* 0x000fce0000000000 */
[----:B------:R-:W-:Y:S05]  /*4080*/  WARPSYNC.COLLECTIVE R220, `(.L_x_3777) ;  /* 0x00000000dc087348 */ /* 0x000fea0003c00000 */
[----:B------:R0:W1:Y:S02]  /*4090*/  SHFL.DOWN P1, R63, R61, R62, R57 ;  /* 0x0800003e3d3f7389 */ /* 0x0000640000020039 */
[----:B01----:R-:W-:Y:S01]  /*40a0*/  ENDCOLLECTIVE ;  /* 0x000000000000791b */ /* 0x003fe20003800000 */
.L_x_3777:
[----:B------:R-:W-:Y:S01]  /*40b0*/  HFMA2.MMA R62, -RZ, RZ, 0, 5.9604644775390625e-08 ;  /* 0x00000001ff3e7435 */ /* 0x000fe200000001ff */
[----:B------:R-:W-:Y:S02]  /*40c0*/  MOV R61, R58 ;  /* 0x0000003a003d7202 */ /* 0x000fe40000000f00 */
[----:B------:R-:W-:-:S08]  /*40d0*/  MOV R59, R63 ;  /* 0x0000003f003b7202 */ /* 0x000fd00000000f00 */
[----:B------:R-:W-:Y:S05]  /*40e0*/  WARPSYNC.COLLECTIVE R220, `(.L_x_3778) ;  /* 0x00000000dc087348 */ /* 0x000fea0003c00000 */
[----:B------:R0:W1:Y:S02]  /*40f0*/  SHFL.DOWN P1, R63, R61, R62, R57 ;  /* 0x0800003e3d3f7389 */ /* 0x0000640000020039 */
[----:B01----:R-:W-:Y:S01]  /*4100*/  ENDCOLLECTIVE ;  /* 0x000000000000791b */ /* 0x003fe20003800000 */
.L_x_3778:
[----:B------:R-:W-:-:S05]  /*4110*/  FADD R59, R228, R59 ;  /* 0x0000003be43b7221 */ /* 0x000fca0000000000 */
[----:B------:R-:W-:Y:S02]  /*4120*/  MOV R61, R59 ;  /* 0x0000003b003d7202 */ /* 0x000fe40000000f00 */
[----:B------:R-:W-:-:S07]  /*4130*/  MOV R227, R63 ;  /* 0x0000003f00e37202 */ /* 0x000fce0000000f00 */
[----:B------:R-:W-:Y:S05]  /*4140*/  WARPSYNC.COLLECTIVE R220, `(.L_x_3779) ;  /* 0x00000000dc087348 */ /* 0x000fea0003c00000 */
[----:B------:R0:W1:Y:S02]  /*4150*/  SHFL.DOWN P1, R63, R61, R62, R57 ;  /* 0x0800003e3d3f7389 */ /* 0x0000640000020039 */
[----:B01----:R-:W-:Y:S01]  /*4160*/  ENDCOLLECTIVE ;  /* 0x000000000000791b */ /* 0x003fe20003800000 */
.L_x_3779:
[----:B------:R-:W-:Y:S05]  /*4170*/  BRA `(.L_x_3780) ;  /* 0xffffffe400187947 */ /* 0x000fea000383ffff */
.L_x_3781:
        /* <DEDUP_REMOVED lines=16> */
.L_x_7950:


//--------------------- .text._ZN18transformer_engine13normalization28ln_bwd_finalize_tuned_kernelINS0_22Kernel_traits_finalizeILj25600EffffjLj1024ELj4ENS0_18Kernel_traits_baseILj25600EffffjLj1024EEEEEEEvNS0_20BackwardKernelParamsE --------------------------
	.section	.text._ZN18transformer_engine13normalization28ln_bwd_finalize_tuned_kernelINS0_22Kernel_traits_finalizeILj25600EffffjLj1024ELj4ENS0_18Kernel_traits_baseILj25600EffffjLj1024EEEEEEEvNS0_20BackwardKernelParamsE,"ax",@progbits
	.align	128
        .global         _ZN18transformer_engine13normalization28ln_bwd_finalize_tuned_kernelINS0_22Kernel_traits_finalizeILj25600EffffjLj1024ELj4ENS0_18Kernel_traits_baseILj25600EffffjLj1024EEEEEEEvNS0_20BackwardKernelParamsE
        .type           _ZN18transformer_engine13normalization28ln_bwd_finalize_tuned_kernelINS0_22Kernel_traits_finalizeILj25600EffffjLj1024ELj4ENS0_18Kernel_traits_baseILj25600EffffjLj1024EEEEEEEvNS0_20BackwardKernelParamsE,@function
        .size           _ZN18transformer_engine13normalization28ln_bwd_finalize_tuned_kernelINS0_22Kernel_traits_finalizeILj25600EffffjLj1024ELj4ENS0_18Kernel_traits_baseILj25600EffffjLj1024EEEEEEEvNS0_20BackwardKernelParamsE,(.L_x_7951 - _ZN18transformer_engine13normalization28ln_bwd_finalize_tuned_kernelINS0_22Kernel_traits_finalizeILj25600EffffjLj1024ELj4ENS0_18Kernel_traits_baseILj25600EffffjLj1024EEEEEEEvNS0_20BackwardKernelParamsE)
        .other          _ZN18transformer_engine13normalization28ln_bwd_finalize_tuned_kernelINS0_22Kernel_traits_finalizeILj25600EffffjLj1024ELj4ENS0_18Kernel_traits_baseILj25600EffffjLj1024EEEEEEEvNS0_20BackwardKernelParamsE,@"STO_CUDA_ENTRY STV_DEFAULT"
_ZN18transformer_engine13normalization28ln_bwd_finalize_tuned_kernelINS0_22Kernel_traits_finalizeILj25600EffffjLj1024ELj4ENS0_18Kernel_traits_baseILj25600EffffjLj1024EEEEEEEvNS0_20BackwardKernelParamsE:
.text._ZN18transformer_engine13normalization28ln_bwd_finalize_tuned_kernelINS0_22Kernel_traits_finalizeILj25600EffffjLj1024ELj4ENS0_18Kernel_traits_baseILj25600EffffjLj1024EEEEEEEvNS0_20BackwardKernelParamsE:
        /* <DEDUP_REMOVED lines=20> */
.L_x_3793:
        /* <DEDUP_REMOVED lines=28> */
.L_x_3786:
        /* <DEDUP_REMOVED lines=33> */
.L_x_3785:
[----:B------:R-:W-:Y:S05]  /*0510*/  BSYNC B1 ;  /* 0x0000000000017941 */ /* 0x000fea0003800000 */
.L_x_3784:
        /* <DEDUP_REMOVED lines=23> */
.L_x_3788:
[----:B------:R-:W-:Y:S05]  /*0690*/  BSYNC B1 ;  /* 0x0000000000017941 */ /* 0x000fea0003800000 */
.L_x_3787:
        /* <DEDUP_REMOVED lines=11> */
.L_x_3783:
[----:B------:R-:W-:Y:S05]  /*0750*/  BSYNC B0 ;  /* 0x0000000000007941 */ /* 0x000fea0003800000 */
.L_x_3782:
        /* <DEDUP_REMOVED lines=33> */
.L_x_3804:
[----:B------:R-:W-:Y:S01]  /*0970*/  @!P0 SHF.R.U32.HI R11, RZ, 0x3, R0 ;  /* 0x00000003ff0b8819 */ /* 0x000fe20000011600 */
[----:B--2---:R-:W-:Y:S01]  /*0980*/  FADD R13, R8, R13 ;  /* 0x0000000d080d7221 */ /* 0x004fe20000000000 */
[----:B-1----:R-:W-:Y:S02]  /*0990*/  FADD R9, R10, R9 ;  /* 0x000000090a097221 */ /* 0x002fe40000000000 */
[----:B0-----:R-:W-:-:S05]  /*09a0*/  @!P0 LOP3.LUT R8, R11, 0x1ffffffc, RZ, 0xc0, !PT ;  /* 0x1ffffffc0b088812 */ /* 0x001fca00078ec0ff */
[----:B------:R1:W-:Y:S04]  /*09b0*/  @!P0 STS [R8+UR4+0x2000], R13 ;  /* 0x0020000d08008988 */ /* 0x0003e80008000804 */
[----:B------:R1:W-:Y:S02]  /*09c0*/  @!P0 STS [R8+UR4+0x2080], R9 ;  /* 0x0020800908008988 */ /* 0x0003e40008000804 */
.L_x_3789:
        /* <DEDUP_REMOVED lines=16> */
.L_x_3792:
[----:B------:R-:W-:Y:S05]  /*0ad0*/  BSYNC B0 ;  /* 0x0000000000007941 */ /* 0x000fea0003800000 */
.L_x_3791:
[C---:B------:R-:W-:Y:S02]  /*0ae0*/  ISETP.GT.U32.AND P0, PT, R5.reuse, -0x6401, PT ;  /* 0xffff9bff0500780c */ /* 0x040fe40003f04070 */
[----:B------:R-:W-:Y:S02]  /*0af0*/  IADD3 R5, R5, 0x6400, RZ ;  /* 0x0000640005057810 */ /* 0x000fe40007ffe0ff */
[----:B------:R-:W-:-:S09]  /*0b00*/  IADD3 R6, R6, 0x3200, RZ ;  /* 0x0000320006067810 */ /* 0x000fd20007ffe0ff */
[----:B------:R-:W-:Y:S05]  /*0b10*/  @P0 BRA `(.L_x_3793) ;  /* 0xfffffff400880947 */ /* 0x000fea000383ffff */
[----:B------:R-:W-:Y:S05]  /*0b20*/  EXIT ;  /* 0x000000000000794d */ /* 0x000fea0003800000 */
.L_x_3790:
[----:B------:R-:W-:Y:S01]  /*0b30*/  HFMA2.MMA R18, -RZ, RZ, 0, 5.9604644775390625e-08 ;  /* 0x00000001ff127435 */ /* 0x000fe200000001ff */
[----:B0-----:R-:W-:Y:S01]  /*0b40*/  IMAD.MOV.U32 R19, RZ, RZ, R10 ;  /* 0x000000ffff137224 */ /* 0x001fe200078e000a */
[----:B------:R-:W-:Y:S02]  /*0b50*/  MOV R21, 0x1f ;  /* 0x0000001f00157802 */ /* 0x000fe40000000f00 */
[----:B------:R-:W-:-:S07]  /*0b60*/  MOV R16, 0xffffffff ;  /* 0xffffffff00107802 */ /* 0x000fce0000000f00 */
[----:B-12---:R-:W-:Y:S05]  /*0b70*/  WARPSYNC.COLLECTIVE R16, `(.L_x_3794) ;  /* 0x0000000010087348 */ /* 0x006fea0003c00000 */
[----:B------:R0:W3:Y:S02]  /*0b80*/  SHFL.BFLY P1, R17, R19, R18, R21 ;  /* 0x0c00001213117389 */ /* 0x0000e40000020015 */
[----:B0123--:R-:W-:Y:S01]  /*0b90*/  ENDCOLLECTIVE ;  /* 0x000000000000791b */ /* 0x00ffe20003800000 */
.L_x_3794:
[----:B------:R-:W-:Y:S01]  /*0ba0*/  HFMA2.MMA R18, -RZ, RZ, 0, 1.1920928955078125e-07 ;  /* 0x00000002ff127435 */ /* 0x000fe200000001ff */
[----:B------:R-:W-:-:S04]  /*0bb0*/  IMAD.MOV.U32 R9, RZ, RZ, R17 ;  /* 0x000000ffff097224 */ /* 0x000fc800078e0011 */
[----:B------:R-:W-:-:S05]  /*0bc0*/  FADD R9, R10, R9 ;  /* 0x000000090a097221 */ /* 0x000fca0000000000 */
[----:B------:R-:W-:-:S07]  /*0bd0*/  MOV R19, R9 ;  /* 0x0000000900137202 */ /* 0x000fce0000000f00 */
[----:B------:R-:W-:Y:S05]  /*0be0*/  WARPSYNC.COLLECTIVE R16, `(.L_x_3795) ;  /* 0x0000000010087348 */ /* 0x000fea0003c00000 */
[----:B------:R0:W1:Y:S02]  /*0bf0*/  SHFL.BFLY P1, R17, R19, R18, R21 ;  /* 0x0c00001213117389 */ /* 0x0000640000020015 */
[----:B01----:R-:W-:Y:S01]  /*0c00*/  ENDCOLLECTIVE ;  /* 0x000000000000791b */ /* 0x003fe20003800000 */
.L_x_3795:
[----:B------:R-:W-:Y:S01]  /*0c10*/  HFMA2.MMA R18, -RZ, RZ, 0, 2.384185791015625e-07 ;  /* 0x00000004ff127435 */ /* 0x000fe200000001ff */
[----:B------:R-:W-:-:S05]  /*0c20*/  MOV R12, R17 ;  /* 0x00000011000c7202 */ /* 0x000fca0000000f00 */
[----:B------:R-:W-:-:S04]  /*0c30*/  FADD R12, R9, R12 ;  /* 0x0000000c090c7221 */ /* 0x000fc80000000000 */
[----:B------:R-:W-:-:S07]  /*0c40*/  IMAD.MOV.U32 R19, RZ, RZ, R12 ;  /* 0x000000ffff137224 */ /* 0x000fce00078e000c */
[----:B------:R-:W-:Y:S05]  /*0c50*/  WARPSYNC.COLLECTIVE R16, `(.L_x_3796) ;  /* 0x0000000010087348 */ /* 0x000fea0003c00000 */
[----:B------:R0:W1:Y:S02]  /*0c60*/  SHFL.BFLY P1, R17, R19, R18, R21 ;  /* 0x0c00001213117389 */ /* 0x0000640000020015 */
[----:B01----:R-:W-:Y:S01]  /*0c70*/  ENDCOLLECTIVE ;  /* 0x000000000000791b */ /* 0x003fe20003800000 */
.L_x_3796:
[----:B------:R-:W-:Y:S01]  /*0c80*/  IMAD.MOV.U32 R18, RZ, RZ, 0x8 ;  /* 0x00000008ff127424 */ /* 0x000fe200078e00ff */
[----:B------:R-:W-:-:S05]  /*0c90*/  MOV R11, R17 ;  /* 0x00000011000b7202 */ /* 0x000fca0000000f00 */
[----:B------:R-:W-:-:S05]  /*0ca0*/  FADD R11, R12, R11 ;  /* 0x0000000b0c0b7221 */ /* 0x000fca0000000000 */
[----:B------:R-:W-:-:S07]  /*0cb0*/  MOV R19, R11 ;  /* 0x0000000b00137202 */ /* 0x000fce0000000f00 */
[----:B------:R-:W-:Y:S05]  /*0cc0*/  WARPSYNC.COLLECTIVE R16, `(.L_x_3797) ;  /* 0x0000000010087348 */ /* 0x000fea0003c00000 */
[----:B------:R0:W1:Y:S02]  /*0cd0*/  SHFL.BFLY P1, R17, R19, R18, R21 ;  /* 0x0c00001213117389 */ /* 0x0000640000020015 */
[----:B01----:R-:W-:Y:S01]  /*0ce0*/  ENDCOLLECTIVE ;  /* 0x000000000000791b */ /* 0x003fe20003800000 */
.L_x_3797:
[----:B------:R-:W-:Y:S01]  /*0cf0*/  HFMA2.MMA R18, -RZ, RZ, 0, 9.5367431640625e-07 ;  /* 0x00000010ff127435 */ /* 0x000fe200000001ff */
[----:B------:R-:W-:-:S05]  /*0d00*/  MOV R10, R17 ;  /* 0x00000011000a7202 */ /* 0x000fca0000000f00 */
[----:B------:R-:W-:-:S05]  /*0d10*/  FADD R10, R11, R10 ;  /* 0x0000000a0b0a7221 */ /* 0x000fca0000000000 */
[----:B------:R-:W-:-:S07]  /*0d20*/  MOV R19, R10 ;  /* 0x0000000a00137202 */ /* 0x000fce0000000f00 */
[----:B------:R-:W-:Y:S05]  /*0d30*/  WARPSYNC.COLLECTIVE R16, `(.L_x_3798) ;  /* 0x0000000010087348 */ /* 0x000fea0003c00000 */
[----:B------:R0:W1:Y:S02]  /*0d40*/  SHFL.BFLY P1, R17, R19, R18, R21 ;  /* 0x0c00001213117389 */ /* 0x0000640000020015 */
[----:B01----:R-:W-:Y:S01]  /*0d50*/  ENDCOLLECTIVE ;  /* 0x000000000000791b */ /* 0x003fe20003800000 */
.L_x_3798:
[----:B------:R-:W-:Y:S01]  /*0d60*/  HFMA2.MMA R18, -RZ, RZ, 0, 5.9604644775390625e-08 ;  /* 0x00000001ff127435 */ /* 0x000fe200000001ff */
[----:B------:R-:W-:Y:S01]  /*0d70*/  MOV R19, R8 ;  /* 0x0000000800137202 */ /* 0x000fe20000000f00 */
[----:B------:R-:W-:-:S09]  /*0d80*/  IMAD.MOV.U32 R9, RZ, RZ, R17 ;  /* 0x000000ffff097224 */ /* 0x000fd200078e0011 */
[----:B------:R-:W-:Y:S05]  /*0d90*/  WARPSYNC.COLLECTIVE R16, `(.L_x_3799) ;  /* 0x0000000010087348 */ /* 0x000fea0003c00000 */
[----:B------:R0:W1:Y:S02]  /*0da0*/  SHFL.BFLY P1, R17, R19, R18, R21 ;  /* 0x0c00001213117389 */ /* 0x0000640000020015 */
[----:B01----:R-:W-:Y:S01]  /*0db0*/  ENDCOLLECTIVE ;  /* 0x000000000000791b */ /* 0x003fe20003800000 */
.L_x_3799:
[----:B------:R-:W-:Y:S01]  /*0dc0*/  HFMA2.MMA R18, -RZ, RZ, 0, 1.1920928955078125e-07 ;  /* 0x00000002ff127435 */ /* 0x000fe200000001ff */
[----:B------:R-:W-:-:S05]  /*0dd0*/  MOV R11, R17 ;  /* 0x00000011000b7202 */ /* 0x000fca0000000f00 */
[----:B------:R-:W-:-:S04]  /*0de0*/  FADD R13, R8, R11 ;  /* 0x0000000b080d7221 */ /* 0x000fc80000000000 */
[----:B------:R-:W-:-:S07]  /*0df0*/  IMAD.MOV.U32 R19, RZ, RZ, R13 ;  /* 0x000000ffff137224 */ /* 0x000fce00078e000d */
[----:B------:R-:W-:Y:S05]  /*0e00*/  WARPSYNC.COLLECTIVE R16, `(.L_x_3800) ;  /* 0x0000000010087348 */ /* 0x000fea0003c00000 */
[----:B------:R0:W1:Y:S02]  /*0e10*/  SHFL.BFLY P1, R17, R19, R18, R21 ;  /* 0x0c00001213117389 */ /* 0x0000640000020015 */
[----:B01----:R-:W-:Y:S01]  /*0e20*/  ENDCOLLECTIVE ;  /* 0x000000000000791b */ /* 0x003fe20003800000 */
.L_x_3800:
[----:B------:R-:W-:Y:S01]  /*0e30*/  IMAD.MOV.U32 R18, RZ, RZ, 0x4 ;  /* 0x00000004ff127424 */ /* 0x000fe200078e00ff */
[----:B------:R-:W-:-:S05]  /*0e40*/  MOV R14, R17 ;  /* 0x00000011000e7202 */ /* 0x000fca0000000f00 */
[----:B------:R-:W-:-:S05]  /*0e50*/  FADD R14, R13, R14 ;  /* 0x0000000e0d0e7221 */ /* 0x000fca0000000000 */
[----:B------:R-:W-:-:S07]  /*0e60*/  MOV R19, R14 ;  /* 0x0000000e00137202 */ /* 0x000fce0000000f00 */
[----:B------:R-:W-:Y:S05]  /*0e70*/  WARPSYNC.COLLECTIVE R16, `(.L_x_3801) ;  /* 0x0000000010087348 */ /* 0x000fea0003c00000 */
[----:B------:R0:W1:Y:S02]  /*0e80*/  SHFL.BFLY P1, R17, R19, R18, R21 ;  /* 0x0c00001213117389 */ /* 0x0000640000020015 */
[----:B01----:R-:W-:Y:S01]  /*0e90*/  ENDCOLLECTIVE ;  /* 0x000000000000791b */ /* 0x003fe20003800000 */
.L_x_3801:
[----:B------:R-:W-:Y:S01]  /*0ea0*/  HFMA2.MMA R18, -RZ, RZ, 0, 4.76837158203125e-07 ;  /* 0x00000008ff127435 */ /* 0x000fe200000001ff */
[----:B------:R-:W-:-:S05]  /*0eb0*/  MOV R15, R17 ;  /* 0x00000011000f7202 */ /* 0x000fca0000000f00 */
[----:B------:R-:W-:-:S05]  /*0ec0*/  FADD R15, R14, R15 ;  /* 0x0000000f0e0f7221 */ /* 0x000fca0000000000 */
[----:B------:R-:W-:-:S07]  /*0ed0*/  MOV R19, R15 ;  /* 0x0000000f00137202 */ /* 0x000fce0000000f00 */
[----:B------:R-:W-:Y:S05]  /*0ee0*/  WARPSYNC.COLLECTIVE R16, `(.L_x_3802) ;  /* 0x0000000010087348 */ /* 0x000fea0003c00000 */
[----:B------:R0:W1:Y:S02]  /*0ef0*/  SHFL.BFLY P1, R17, R19, R18, R21 ;  /* 0x0c00001213117389 */ /* 0x0000640000020015 */
[----:B01----:R-:W-:Y:S01]  /*0f00*/  ENDCOLLECTIVE ;  /* 0x000000000000791b */ /* 0x003fe20003800000 */
.L_x_3802:
[----:B------:R-:W-:Y:S01]  /*0f10*/  HFMA2.MMA R18, -RZ, RZ, 0, 9.5367431640625e-07 ;  /* 0x00000010ff127435 */ /* 0x000fe200000001ff */
[----:B------:R-:W-:-:S04]  /*0f20*/  IMAD.MOV.U32 R8, RZ, RZ, R17 ;  /* 0x000000ffff087224 */ /* 0x000fc800078e0011 */
[----:B------:R-:W-:-:S05]  /*0f30*/  FADD R8, R15, R8 ;  /* 0x000000080f087221 */ /* 0x000fca0000000000 */
[----:B------:R-:W-:-:S07]  /*0f40*/  MOV R19, R8 ;  /* 0x0000000800137202 */ /* 0x000fce0000000f00 */
[----:B------:R-:W-:Y:S05]  /*0f50*/  WARPSYNC.COLLECTIVE R16, `(.L_x_3803) ;  /* 0x0000000010087348 */ /* 0x000fea0003c00000 */
[----:B------:R0:W1:Y:S02]  /*0f60*/  SHFL.BFLY P1, R17, R19, R18, R21 ;  /* 0x0c00001213117389 */ /* 0x0000640000020015 */
[----:B01----:R-:W-:Y:S01]  /*0f70*/  ENDCOLLECTIVE ;  /* 0x000000000000791b */ /* 0x003fe20003800000 */
.L_x_3803:
[----:B------:R-:W-:Y:S01]  /*0f80*/  MOV R13, R17 ;  /* 0x00000011000d7202 */ /* 0x000fe20000000f00 */
[----:B------:R-:W-:Y:S06]  /*0f90*/  BRA `(.L_x_3804) ;  /* 0xfffffff800747947 */ /* 0x000fec000383ffff */
.L_x_3805:
        /* <DEDUP_REMOVED lines=14> */
.L_x_7951:


//--------------------- .text._ZN18transformer_engine13normalization19ln_bwd_tuned_kernelINS0_13Kernel_traitsIffffjLj25600ELj5ELj1ELj4ELj16ENS0_18Kernel_traits_baseILj25600EffffjLj128EEEEEEEvNS0_20BackwardKernelParamsE --------------------------
	.section	.text._ZN18transformer_engine13normalization19ln_bwd_tuned_kernelINS0_13Kernel_traitsIffffjLj25600ELj5ELj1ELj4ELj16ENS0_18Kernel_traits_baseILj25600EffffjLj128EEEEEEEvNS0_20BackwardKernelParamsE,"ax",@progbits
	.align	128
        .global         _ZN18transformer_engine13normalization19ln_bwd_tuned_kernelINS0_13Kernel_traitsIffffjLj25600ELj5ELj1ELj4ELj16ENS0_18Kernel_traits_baseILj25600EffffjLj128EEEEEEEvNS0_20BackwardKernelParamsE
        .type           _ZN18transformer_engine13normalization19ln_bwd_tuned_kernelINS0_13Kernel_traitsIffffjLj25600ELj5ELj1ELj4ELj16ENS0_18Kernel_traits_baseILj25600EffffjLj128EEEEEEEvNS0_20BackwardKernelParamsE,@function
        .size           _ZN18transformer_engine13normalization19ln_bwd_tuned_kernelINS0_13Kernel_traitsIffffjLj25600ELj5ELj1ELj4ELj16ENS0_18Kernel_traits_baseILj25600EffffjLj128EEEEEEEvNS0_20BackwardKernelParamsE,(.L_x_7952 - _ZN18transformer_engine13normalization19ln_bwd_tuned_kernelINS0_13Kernel_traitsIffffjLj25600ELj5ELj1ELj4ELj16ENS0_18Kernel_traits_baseILj25600EffffjLj128EEEEEEEvNS0_20BackwardKernelParamsE)
        .other          _ZN18transformer_engine13normalization19ln_bwd_tuned_kernelINS0_13Kernel_traitsIffffjLj25600ELj5ELj1ELj4ELj16ENS0_18Kernel_traits_baseILj25600EffffjLj128EEEEEEEvNS0_20BackwardKernelParamsE,@"STO_CUDA_ENTRY STV_DEFAULT"
_ZN18transformer_engine13normalization19ln_bwd_tuned_kernelINS0_13Kernel_traitsIffffjLj25600ELj5ELj1ELj4ELj16ENS0_18Kernel_traits_baseILj25600EffffjLj128EEEEEEEvNS0_20BackwardKernelParamsE:
.text._ZN18transformer_engine13normalization19ln_bwd_tuned_kernelINS0_13Kernel_traitsIffffjLj25600ELj5ELj1ELj4ELj16ENS0_18Kernel_traits_baseILj25600EffffjLj128EEEEEEEvNS0_20BackwardKernelParamsE:
        /* <DEDUP_REMOVED lines=42> */
[----:B0-----:R-:W-:Y:S01]  /*02a0*/  LEA.HI R114, R84, R36, RZ, 0x19 ;  /* 0x0000002454727211 */ /* 0x001fe200078fc8ff */
[----:B------:R-:W-:Y:S01]  /*02b0*/  IMAD R5, R36, -0x5, R0 ;  /* 0xfffffffb24057824 */ /* 0x000fe200078e0200 */
[----:B------:R-:W-:Y:S01]  /*02c0*/  LOP3.LUT R0, R84, 0x1f, RZ, 0xc0, !PT ;  /* 0x0000001f54007812 */ /* 0x000fe200078ec0ff */
[----:B------:R0:W-:Y:S01]  /*02d0*/  STL [R1+0x98], R36 ;  /* 0x0000982401007387 */ /* 0x0001e20000100800 */
        /* <DEDUP_REMOVED lines=8> */
[----:B0-----:R-:W-:Y:S02]  /*0360*/  CS2R R36, SRZ ;  /* 0x0000000000247805 */ /* 0x001fe4000001ff00 */
[----:B------:R-:W-:Y:S02]  /*0370*/  LOP3.LUT R167, R167, 0x60, R84, 0xf8, !PT ;  /* 0x00000060a7a77812 */ /* 0x000fe400078ef854 */
[----:B-1----:R-:W-:Y:S01]  /*0380*/  CS2R R4, SRZ ;  /* 0x0000000000047805 */ /* 0x002fe2000001ff00 */
        /* <DEDUP_REMOVED lines=87> */
.L_x_3814:
        /* <DEDUP_REMOVED lines=79> */
[--C-:B------:R-:W-:Y:S01]  /*0df0*/  FADD R204, R77, -R171.reuse ;  /* 0x800000ab4dcc7221 */ /* 0x100fe20000000000 */
        /* <DEDUP_REMOVED lines=8> */
[--C-:B------:R-:W-:Y:S01]  /*0e80*/  FADD R201, R80, -R171.reuse ;  /* 0x800000ab50c97221 */ /* 0x100fe20000000000 */
[--C-:B------:R-:W-:Y:S01]  /*0e90*/  FADD R200, R81, -R171.reuse ;  /* 0x800000ab51c87221 */ /* 0x100fe20000000000 */
[----:B------:R-:W-:Y:S01]  /*0ea0*/  FMUL R183, R115, R183 ;  /* 0x000000b773b77220 */ /* 0x000fe20000400000 */
[--C-:B------:R-:W-:Y:S01]  /*0eb0*/  FADD R199, R82, -R171.reuse ;  /* 0x800000ab52c77221 */ /* 0x100fe20000000000 */
[C---:B------:R-:W-:Y:S01]  /*0ec0*/  FMUL R201, R168.reuse, R201 ;  /* 0x000000c9a8c97220 */ /* 0x040fe20000400000 */
[C---:B------:R-:W-:Y:S01]  /*0ed0*/  FMUL R200, R168.reuse, R200 ;  /* 0x000000c8a8c87220 */ /* 0x040fe20000400000 */
[--C-:B------:R-:W-:Y:S01]  /*0ee0*/  FADD R198, R83, -R171.reuse ;  /* 0x800000ab53c67221 */ /* 0x100fe20000000000 */
[----:B------:R-:W-:Y:S01]  /*0ef0*/  FMUL R199, R168, R199 ;  /* 0x000000c7a8c77220 */ /* 0x000fe20000400000 */
[--C-:B------:R-:W-:Y:S01]  /*0f00*/  FADD R197, R84, -R171.reuse ;  /* 0x800000ab54c57221 */ /* 0x100fe20000000000 */
        /* <DEDUP_REMOVED lines=53> */
[----:B------:R-:W-:Y:S01]  /*1260*/  FADD R103, R52, 1 ;  /* 0x3f80000034677421 */ /* 0x000fe20000000000 */
[C---:B------:R-:W-:Y:S01]  /*1270*/  FMUL R190, R168.reuse, R190 ;  /* 0x000000bea8be7220 */ /* 0x040fe20000400000 */
        /* <DEDUP_REMOVED lines=189> */
.L_x_3807:
        /* <DEDUP_REMOVED lines=8> */
[----:B------:R-:W-:Y:S01]  /*1ed0*/  FMUL R202, R168, R79 ;  /* 0x0000004fa8ca7220 */ /* 0x000fe20000400000 */
[--C-:B------:R-:W-:Y:S01]  /*1ee0*/  FADD R207, R150, -R171.reuse ;  /* 0x800000ab96cf7221 */ /* 0x100fe20000000000 */
[----:B------:R-:W-:Y:S01]  /*1ef0*/  FMUL R208, R168, R208 ;  /* 0x000000d0a8d07220 */ /* 0x000fe20000400000 */
[--C-:B------:R-:W-:Y:S01]  /*1f00*/  FADD R151, R151, -R171.reuse ;  /* 0x800000ab97977221 */ /* 0x100fe20000000000 */
[--C-:B------:R-:W-:Y:S01]  /*1f10*/  FADD R205, R76, -R171.reuse ;  /* 0x800000ab4ccd7221 */ /* 0x100fe20000000000 */
[C---:B------:R-:W-:Y:S01]  /*1f20*/  FMUL R207, R168.reuse, R207 ;  /* 0x000000cfa8cf7220 */ /* 0x040fe20000400000 */
[----:B------:R-:W-:Y:S01]  /*1f30*/  FADD R189, RZ, R68 ;  /* 0x00000044ffbd7221 */ /* 0x000fe20000000000 */
[C---:B------:R-:W-:Y:S01]  /*1f40*/  FMUL R206, R168.reuse, R151 ;  /* 0x00000097a8ce7220 */ /* 0x040fe20000400000 */
[----:B------:R-:W-:Y:S01]  /*1f50*/  FADD R204, R77, -R171 ;  /* 0x800000ab4dcc7221 */ /* 0x000fe20000000000 */
[----:B------:R-:W-:Y:S01]  /*1f60*/  FADD R187, RZ, R69 ;  /* 0x00000045ffbb7221 */ /* 0x000fe20000000000 */
[----:B------:R-:W-:Y:S01]  /*1f70*/  FMUL R205, R168, R205 ;  /* 0x000000cda8cd7220 */ /* 0x000fe20000400000 */
[----:B------:R-:W-:Y:S01]  /*1f80*/  FMUL R189, R112, R189 ;  /* 0x000000bd70bd7220 */ /* 0x000fe20000400000 */
[----:B------:R-:W-:Y:S01]  /*1f90*/  FADD R203, R78, -R171 ;  /* 0x800000ab4ecb7221 */ /* 0x000fe20000000000 */
[----:B------:R-:W-:Y:S01]  /*1fa0*/  FADD R185, RZ, R70 ;  /* 0x00000046ffb97221 */ /* 0x000fe20000000000 */
[C---:B------:R-:W-:Y:S01]  /*1fb0*/  FMUL R204, R168.reuse, R204 ;  /* 0x000000cca8cc7220 */ /* 0x040fe20000400000 */
[----:B------:R-:W-:Y:S01]  /*1fc0*/  FMUL R187, R113, R187 ;  /* 0x000000bb71bb7220 */ /* 0x000fe20000400000 */
[----:B------:R-:W-:Y:S01]  /*1fd0*/  FADD R183, RZ, R71 ;  /* 0x00000047ffb77221 */ /* 0x000fe20000000000 */
[----:B------:R-:W-:Y:S01]  /*1fe0*/  FMUL R203, R168, R203 ;  /* 0x000000cba8cb7220 */ /* 0x000fe20000400000 */
        /* <DEDUP_REMOVED lines=53> */
[C---:B------:R-:W-:Y:S01]  /*2340*/  FMUL R195, R168.reuse, R195 ;  /* 0x000000c3a8c37220 */ /* 0x040fe20000400000 */
[----:B------:R-:W-:Y:S01]  /*2350*/  FADD R111, RZ, R56 ;  /* 0x00000038ff6f7221 */ /* 0x000fe20000000000 */
[C---:B------:R-:W-:Y:S01]  /*2360*/  FMUL R194, R168.reuse, R194 ;  /* 0x000000c2a8c27220 */ /* 0x040fe20000400000 */
[----:B------:R-:W-:Y:S01]  /*2370*/  FMUL R149, R123, R149 ;  /* 0x000000957b957220 */ /* 0x000fe20000400000 */
[C---:B------:R-:W-:Y:S01]  /*2380*/  FMUL R148, R168.reuse, R103 ;  /* 0x00000067a8947220 */ /* 0x040fe20000400000 */
        /* <DEDUP_REMOVED lines=48> */
[----:B------:R-:W-:Y:S01]  /*2690*/  FADD R84, RZ, R43 ;  /* 0x0000002bff547221 */ /* 0x000fe20000000000 */
[----:B------:R-:W-:Y:S01]  /*26a0*/  FMUL R86, R141, R86 ;  /* 0x000000568d567220 */ /* 0x000fe20000400000 */
        /* <DEDUP_REMOVED lines=143> */
.L_x_3808:
        /* <DEDUP_REMOVED lines=75> */
[----:B------:R-:W-:Y:S01]  /*3450*/  FADD R162, R133, R162 ;  /* 0x000000a285a27221 */ /* 0x000fe20000000000 */
[----:B------:R-:W-:Y:S01]  /*3460*/  UMOV UR4, 0xffffffff ;  /* 0xffffffff00047882 */ /* 0x000fe20000000000 */
        /* <DEDUP_REMOVED lines=14> */
[----:B0-----:R-:W-:Y:S01]  /*3550*/  SHF.R.U32.HI R133, RZ, 0x5, R252 ;  /* 0x00000005ff857819 */ /* 0x001fe200000116fc */
        /* <DEDUP_REMOVED lines=16> */
[----:B-1----:R-:W-:Y:S01]  /*3660*/  LOP3.LUT R78, R251, 0x1f, RZ, 0xc0, !PT ;  /* 0x0000001ffb4e7812 */ /* 0x002fe200078ec0ff */
[----:B------:R-:W-:Y:S01]  /*3670*/  FADD R141, R141, R217 ;  /* 0x000000d98d8d7221 */ /* 0x000fe20000000000 */
[----:B------:R-:W-:-:S02]  /*3680*/  FADD R143, R143, R216 ;  /* 0x000000d88f8f7221 */ /* 0x000fc40000000000 */
[----:B------:R-:W-:Y:S01]  /*3690*/  ISETP.NE.AND P2, PT, R78, RZ, PT ;  /* 0x000000ff4e00720c */ /* 0x000fe20003f45270 */
[----:B------:R-:W-:Y:S01]  /*36a0*/  FADD R145, R145, R74 ;  /* 0x0000004a91917221 */ /* 0x000fe20000000000 */
[----:B------:R-:W-:Y:S01]  /*36b0*/  LOP3.LUT R74, R133, 0x7fffffc, RZ, 0xc0, !PT ;  /* 0x07fffffc854a7812 */ /* 0x000fe200078ec0ff */
[----:B------:R-:W-:Y:S01]  /*36c0*/  FADD R142, R142, R79 ;  /* 0x0000004f8e8e7221 */ /* 0x000fe20000000000 */
[----:B------:R-:W-:Y:S02]  /*36d0*/  FADD R144, R144, R75 ;  /* 0x0000004b90907221 */ /* 0x000fe40000000000 */
[----:B------:R-:W-:Y:S01]  /*36e0*/  @!P0 IADD3 R74, R74, 0x4, RZ ;  /* 0x000000044a4a8810 */ /* 0x000fe20007ffe0ff */
[----:B------:R-:W-:Y:S01]  /*36f0*/  FADD R147, R147, R73 ;  /* 0x0000004993937221 */ /* 0x000fe20000000000 */
[----:B------:R-:W-:Y:S01]  /*3700*/  FADD R146, R146, R72 ;  /* 0x0000004892927221 */ /* 0x000fe20000000000 */
[----:B------:R-:W-:Y:S06]  /*3710*/  BRA.DIV UR4, `(.L_x_3809) ;  /* 0x0000001e04247947 */ /* 0x000fec000b800000 */
[----:B------:R-:W0:Y:S01]  /*3720*/  SHFL.DOWN PT, R132, R77, 0x10, 0x1f ;  /* 0x0a001f004d847f89 */ /* 0x000e2200000e0000 */
[----:B------:R-:W-:-:S03]  /*3730*/  MOV R215, R136 ;  /* 0x0000008800d77202 */ /* 0x000fc60000000f00 */
        /* <DEDUP_REMOVED lines=49> */
.L_x_3825:
[----:B------:R-:W3:Y:S04]  /*3a50*/  LDL R121, [R1+0x98] ;  /* 0x0000980001797983 */ /* 0x000ee80000100800 */
[----:B------:R-:W4:Y:S01]  /*3a60*/  LDL R79, [R1+0x9c] ;  /* 0x00009c00014f7983 */ /* 0x000f220000100800 */
[----:B------:R-:W-:Y:S01]  /*3a70*/  LOP3.LUT R133, R133, 0x3, RZ, 0xc0, !PT ;  /* 0x0000000385857812 */ /* 0x000fe200078ec0ff */
[----:B------:R-:W5:Y:S01]  /*3a80*/  LDC R115, c[0x0][0x210] ;  /* 0x00008400ff737b82 */ /* 0x000f620000000800 */
[----:B------:R-:W1:Y:S02]  /*3a90*/  @!P2 S2R R76, SR_CgaCtaId ;  /* 0x00000000004ca919 */ /* 0x000e640000008800 */
[----:B------:R-:W-:Y:S02]  /*3aa0*/  LOP3.LUT P1, RZ, R133, 0x1f, R252, 0xf8, !PT ;  /* 0x0000001f85ff7812 */ /* 0x000fe4000782f8fc */
[----:B------:R-:W-:-:S11]  /*3ab0*/  LOP3.LUT R120, R165, 0x1, RZ, 0xc0, !PT ;  /* 0x00000001a5787812 */ /* 0x000fd600078ec0ff */
[----:B------:R-:W4:Y:S01]  /*3ac0*/  @!P1 LDC.64 R112, c[0x0][0x240] ;  /* 0x00009000ff709b82 */ /* 0x000f220000000a00 */
[----:B------:R-:W-:Y:S02]  /*3ad0*/  IADD3 R78, -R120, RZ, RZ ;  /* 0x000000ff784e7210 */ /* 0x000fe40007ffe1ff */
[----:B------:R-:W-:Y:S02]  /*3ae0*/  @!P2 MOV R75, 0x400 ;  /* 0x00000400004ba802 */ /* 0x000fe40000000f00 */
[----:B-----5:R-:W-:Y:S02]  /*3af0*/  LEA R77, R115, R115, 0x2 ;  /* 0x00000073734d7211 */ /* 0x020fe400078e10ff */
[----:B------:R-:W-:Y:S02]  /*3b00*/  @!P2 IADD3 R133, R74, R133, RZ ;  /* 0x000000854a85a210 */ /* 0x000fe40007ffe0ff */
[----:B------:R-:W-:Y:S01]  /*3b10*/  LOP3.LUT R77, R78, R77, RZ, 0xc0, !PT ;  /* 0x0000004d4e4d7212 */ /* 0x000fe200078ec0ff */
[----:B0-2---:R-:W-:Y:S01]  /*3b20*/  FADD R72, R72, R117 ;  /* 0x0000007548487221 */ /* 0x005fe20000000000 */
[----:B-1----:R-:W-:Y:S01]  /*3b30*/  FADD R73, R73, R132 ;  /* 0x0000008449497221 */ /* 0x002fe20000000000 */
[----:B------:R-:W-:-:S04]  /*3b40*/  @!P2 LEA R76, R76, R75, 0x18 ;  /* 0x0000004b4c4ca211 */ /* 0x000fc800078ec0ff */
[----:B------:R-:W-:Y:S01]  /*3b50*/  @!P2 LEA R76, R133, R76, 0x3 ;  /* 0x0000004c854ca211 */ /* 0x000fe200078e18ff */
[----:B------:R-:W-:Y:S05]  /*3b60*/  WARPSYNC.ALL ;  /* 0x0000000000007948 */ /* 0x000fea0003800000 */
[----:B------:R0:W-:Y:S01]  /*3b70*/  @!P2 STS.64 [R76], R72 ;  /* 0x000000484c00a388 */ /* 0x0001e20000000a00 */
[----:B------:R-:W-:Y:S01]  /*3b80*/  BSSY B0, `(.L_x_3810) ;  /* 0x000001a000007945 */ /* 0x000fe20003800000 */
[----:B------:R-:W-:Y:S01]  /*3b90*/  BAR.SYNC.DEFER_BLOCKING 0x0 ;  /* 0x0000000000007b1d */ /* 0x000fe20000010000 */
[----:B---3--:R-:W-:-:S04]  /*3ba0*/  LEA.HI R114, R252, R121, RZ, 0x19 ;  /* 0x00000079fc727211 */ /* 0x008fc800078fc8ff */
[----:B------:R-:W-:-:S04]  /*3bb0*/  LEA R116, R114, R114, 0x2 ;  /* 0x0000007272747211 */ /* 0x000fc800078e10ff */
[----:B------:R-:W-:-:S04]  /*3bc0*/  IADD3 R116, P3, R77, R116, RZ ;  /* 0x000000744d747210 */ /* 0x000fc80007f7e0ff */
[----:B----4-:R-:W-:Y:S02]  /*3bd0*/  @!P1 IADD3 R75, P4, R79, R116, RZ ;  /* 0x000000744f4b9210 */ /* 0x010fe40007f9e0ff */
[----:B------:R-:W-:Y:S02]  /*3be0*/  IADD3.X R117, RZ, RZ, RZ, P3, !PT ;  /* 0x000000ffff757210 */ /* 0x000fe40001ffe4ff */
[----:B------:R-:W-:Y:S02]  /*3bf0*/  @!P1 LEA R112, P2, R75, R112, 0x3 ;  /* 0x000000704b709211 */ /* 0x000fe400078418ff */
[----:B------:R-:W-:-:S04]  /*3c00*/  @!P1 LEA.HI.X.SX32 R78, R79, R117, 0x1, P4 ;  /* 0x000000754f4e9211 */ /* 0x000fc800020f0eff */
[----:B------:R-:W-:Y:S02]  /*3c10*/  @!P1 LEA.HI.X R113, R75, R113, R78, 0x3, P2 ;  /* 0x000000714b719211 */ /* 0x000fe400010f1c4e */
[----:B------:R-:W-:Y:S01]  /*3c20*/  CS2R R78, SRZ ;  /* 0x00000000004e7805 */ /* 0x000fe2000001ff00 */
        /* <DEDUP_REMOVED lines=15> */
.L_x_3811:
[----:B------:R-:W-:Y:S05]  /*3d20*/  BSYNC B0 ;  /* 0x0000000000007941 */ /* 0x000fea0003800000 */
.L_x_3810:
        /* <DEDUP_REMOVED lines=20> */
.L_x_3813:
[----:B------:R-:W2:Y:S04]  /*3e70*/  LDG.E.STRONG.GPU R74, desc[UR6][R72.64] ;  /* 0x00000006484a7981 */ /* 0x000ea8000c1ef900 */
[----:B--2---:R-:W-:Y:S01]  /*3e80*/  CCTL.IVALL ;  /* 0x00000000ff00798f */ /* 0x004fe20002000000 */
[----:B------:R-:W-:Y:S05]  /*3e90*/  YIELD ;  /* 0x0000000000007946 */ /* 0x000fea0003800000 */
[----:B------:R-:W-:-:S13]  /*3ea0*/  ISETP.NE.AND P1, PT, R74, R77, PT ;  /* 0x0000004d4a00720c */ /* 0x000fda0003f25270 */
[----:B------:R-:W-:Y:S05]  /*3eb0*/  @P1 BRA `(.L_x_3813) ;  /* 0xfffffffc00ec1947 */ /* 0x000fea000383ffff */
.L_x_3812:
        /* <DEDUP_REMOVED lines=38> */
[--C-:B------:R-:W-:Y:S01]  /*4120*/  FFMA R77, R0, R73, R75.reuse ;  /* 0x00000049004d7223 */ /* 0x100fe2000000004b */
[C-C-:B------:R-:W-:Y:S01]  /*4130*/  FFMA R0, R73.reuse, R205, R75.reuse ;  /* 0x000000cd49007223 */ /* 0x140fe2000000004b */
[C-C-:B------:R-:W-:Y:S01]  /*4140*/  FFMA R72, R73.reuse, R203, R75.reuse ;  /* 0x000000cb49487223 */ /* 0x140fe2000000004b */
[C-C-:B------:R-:W-:Y:S01]  /*4150*/  FFMA R121, R73.reuse, R108, R75.reuse ;  /* 0x0000006c49797223 */ /* 0x140fe2000000004b */
[C---:B------:R-:W-:Y:S01]  /*4160*/  FFMA R123, R73.reuse, R104, R75 ;  /* 0x00000068497b7223 */ /* 0x040fe2000000004b */
[----:B------:R-:W-:Y:S01]  /*4170*/  FADD R189, -R0, R189 ;  /* 0x000000bd00bd7221 */ /* 0x000fe20000000100 */
[----:B------:R-:W-:Y:S02]  /*4180*/  IMAD R0, R166, 0x1900, R167 ;  /* 0x00001900a6007824 */ /* 0x000fe400078e02a7 */
[----:B------:R-:W-:Y:S01]  /*4190*/  FADD R185, -R72, R185 ;  /* 0x000000b948b97221 */ /* 0x000fe20000000100 */
[C-C-:B------:R-:W-:Y:S01]  /*41a0*/  FFMA R208, R73.reuse, R208, R75.reuse ;  /* 0x000000d049d07223 */ /* 0x140fe2000000004b */
[C-C-:B------:R-:W-:Y:S01]  /*41b0*/  FFMA R207, R73.reuse, R207, R75.reuse ;  /* 0x000000cf49cf7223 */ /* 0x140fe2000000004b */
[C-C-:B------:R-:W-:Y:S01]  /*41c0*/  FFMA R206, R73.reuse, R206, R75.reuse ;  /* 0x000000ce49ce7223 */ /* 0x140fe2000000004b */
[----:B------:R-:W-:Y:S01]  /*41d0*/  IADD3 R72, R0, 0x280, RZ ;  /* 0x0000028000487810 */ /* 0x000fe20007ffe0ff */
        /* <DEDUP_REMOVED lines=30> */
[--C-:B------:R-:W-:Y:S01]  /*43c0*/  FFMA R125, R73, R100, R75.reuse ;  /* 0x00000064497d7223 */ /* 0x100fe2000000004b */
[----:B------:R-:W-:Y:S01]  /*43d0*/  FADD R121, -R121, R86 ;  /* 0x0000005679797221 */ /* 0x000fe20000000100 */
        /* <DEDUP_REMOVED lines=14> */
[----:B------:R-:W-:Y:S01]  /*44c0*/  FADD R141, -R75, R80 ;  /* 0x000000504b8d7221 */ /* 0x000fe20000000100 */
[----:B------:R-:W-:Y:S01]  /*44d0*/  LEA.HI.X R87, R72, UR5, RZ, 0x4, P2 ;  /* 0x0000000548577c11 */ /* 0x000fe200090f24ff */
[----:B------:R-:W-:Y:S01]  /*44e0*/  FADD R187, -R204, R187 ;  /* 0x000000bbccbb7221 */ /* 0x000fe20000000100 */
[----:B------:R-:W-:Y:S01]  /*44f0*/  FADD R183, -R202, R183 ;  /* 0x000000b7cab77221 */ /* 0x000fe20000000100 */
[----:B------:R-:W-:Y:S01]  /*4500*/  LEA.HI.X R85, R0, UR5, RZ, 0x4, P1 ;  /* 0x0000000500557c11 */ /* 0x000fe200088f24ff */
[C---:B------:R-:W-:Y:S01]  /*4510*/  FMUL R75, R168.reuse, R209 ;  /* 0x000000d1a84b7220 */ /* 0x040fe20000400000 */
[C---:B------:R-:W-:Y:S01]  /*4520*/  FMUL R74, R168.reuse, R207 ;  /* 0x000000cfa84a7220 */ /* 0x040fe20000400000 */
[C---:B------:R-:W-:Y:S01]  /*4530*/  FMUL R73, R168.reuse, R73 ;  /* 0x00000049a8497220 */ /* 0x040fe20000400000 */
[----:B------:R-:W-:Y:S01]  /*4540*/  FMUL R72, R168, R77 ;  /* 0x0000004da8487220 */ /* 0x000fe20000400000 */
[----:B------:R-:W-:Y:S01]  /*4550*/  FADD R137, -R102, R83 ;  /* 0x0000005366897221 */ /* 0x000fe20000000100 */
[----:B------:R-:W-:Y:S01]  /*4560*/  FADD R179, -R200, R179 ;  /* 0x000000b3c8b37221 */ /* 0x000fe20000000100 */
[----:B------:R-:W-:Y:S01]  /*4570*/  FADD R177, -R76, R177 ;  /* 0x000000b14cb17221 */ /* 0x000fe20000000100 */
[----:B------:R-:W-:Y:S01]  /*4580*/  FADD R175, -R198, R175 ;  /* 0x000000afc6af7221 */ /* 0x000fe20000000100 */
[----:B------:R-:W-:Y:S01]  /*4590*/  IADD3 R83, R0, 0x780, RZ ;  /* 0x0000078000537810 */ /* 0x000fe20007ffe0ff */
[----:B------:R-:W-:Y:S01]  /*45a0*/  FADD R173, -R78, R173 ;  /* 0x000000ad4ead7221 */ /* 0x000fe20000000100 */
[----:B------:R-:W-:Y:S01]  /*45b0*/  LEA R80, P1, R81, UR4, 0x4 ;  /* 0x0000000451507c11 */ /* 0x000fe2000f8220ff */
[----:B------:R-:W-:Y:S01]  /*45c0*/  FADD R129, -R79, R94 ;  /* 0x0000005e4f817221 */ /* 0x000fe20000000100 */
[C---:B------:R-:W-:Y:S01]  /*45d0*/  FMUL R79, R168.reuse, R183 ;  /* 0x000000b7a84f7220 */ /* 0x040fe20000400000 */
[C---:B------:R-:W-:Y:S01]  /*45e0*/  FMUL R78, R168.reuse, R185 ;  /* 0x000000b9a84e7220 */ /* 0x040fe20000400000 */
[C---:B------:R-:W-:Y:S01]  /*45f0*/  FMUL R77, R168.reuse, R187 ;  /* 0x000000bba84d7220 */ /* 0x040fe20000400000 */
[----:B------:R-:W-:Y:S01]  /*4600*/  FMUL R76, R168, R189 ;  /* 0x000000bda84c7220 */ /* 0x000fe20000400000 */
[----:B------:R-:W-:Y:S01]  /*4610*/  FADD R125, -R125, R82 ;  /* 0x000000527d7d7221 */ /* 0x000fe20000000100 */
[----:B------:R0:W-:Y:S01]  /*4620*/  STG.E.128 desc[UR6][R84.64], R72 ;  /* 0x0000004854007986 */ /* 0x0001e2000c101d06 */
[----:B------:R-:W-:Y:S01]  /*4630*/  FADD R171, -R196, R171 ;  /* 0x000000abc4ab7221 */ /* 0x000fe20000000100 */
[----:B------:R-:W-:Y:S01]  /*4640*/  FADD R151, -R112, R151 ;  /* 0x0000009770977221 */ /* 0x000fe20000000100 */
[----:B------:R-:W-:Y:S01]  /*4650*/  FADD R149, -R194, R149 ;  /* 0x00000095c2957221 */ /* 0x000fe20000000100 */
[----:B------:R-:W-:Y:S01]  /*4660*/  FADD R119, -R119, R88 ;  /* 0x0000005877777221 */ /* 0x000fe20000000100 */
[----:B------:R-:W-:Y:S01]  /*4670*/  LEA R82, P2, R83, UR4, 0x4 ;  /* 0x0000000453527c11 */ /* 0x000fe2000f8420ff */
[----:B------:R-:W-:Y:S01]  /*4680*/  FADD R133, -R150, R89 ;  /* 0x0000005996857221 */ /* 0x000fe20000000100 */
[----:B------:R-:W-:Y:S01]  /*4690*/  LEA.HI.X R81, R81, UR5, RZ, 0x4, P1 ;  /* 0x0000000551517c11 */ /* 0x000fe200088f24ff */
[----:B------:R1:W-:Y:S01]  /*46a0*/  STG.E.128 desc[UR6][R86.64], R76 ;  /* 0x0000004c56007986 */ /* 0x0003e2000c101d06 */
[----:B------:R-:W-:Y:S01]  /*46b0*/  IADD3 R88, R0, 0xa00, RZ ;  /* 0x00000a0000587810 */ /* 0x000fe20007ffe0ff */
[----:B------:R-:W-:Y:S01]  /*46c0*/  FADD R111, -R118, R111 ;  /* 0x0000006f766f7221 */ /* 0x000fe20000000100 */
[----:B------:R-:W-:Y:S01]  /*46d0*/  IADD3 R89, R0, 0xc80, RZ ;  /* 0x00000c8000597810 */ /* 0x000fe20007ffe0ff */
[----:B------:R-:W-:Y:S01]  /*46e0*/  FADD R109, -R192, R109 ;  /* 0x0000006dc06d7221 */ /* 0x000fe20000000100 */
[----:B------:R-:W-:Y:S01]  /*46f0*/  LEA.HI.X R83, R83, UR5, RZ, 0x4, P2 ;  /* 0x0000000553537c11 */ /* 0x000fe200090f24ff */
        /* <DEDUP_REMOVED lines=10> */
[----:B------:R-:W-:Y:S01]  /*47a0*/  FADD R117, -R117, R90 ;  /* 0x0000005a75757221 */ /* 0x000fe20000000100 */
[----:B------:R-:W-:Y:S01]  /*47b0*/  FADD R95, -R180, R95 ;  /* 0x0000005fb45f7221 */ /* 0x000fe20000000100 */
[C---:B-1----:R-:W-:Y:S01]  /*47c0*/  FMUL R79, R168.reuse, R149 ;  /* 0x00000095a84f7220 */ /* 0x042fe20000400000 */
[C---:B------:R-:W-:Y:S01]  /*47d0*/  FMUL R78, R168.reuse, R151 ;  /* 0x00000097a84e7220 */ /* 0x040fe20000400000 */
[C---:B------:R-:W-:Y:S01]  /*47e0*/  FMUL R77, R168.reuse, R171 ;  /* 0x000000aba84d7220 */ /* 0x040fe20000400000 */
[----:B------:R-:W-:Y:S01]  /*47f0*/  FMUL R76, R168, R173 ;  /* 0x000000ada84c7220 */ /* 0x000fe20000400000 */
[----:B------:R0:W-:Y:S01]  /*4800*/  STG.E.128 desc[UR6][R80.64], R72 ;  /* 0x0000004850007986 */ /* 0x0001e2000c101d06 */
[C---:B------:R-:W-:Y:S01]  /*4810*/  LEA R86, P2, R89.reuse, UR4, 0x4 ;  /* 0x0000000459567c11 */ /* 0x040fe2000f8420ff */
[----:B------:R-:W-:Y:S01]  /*4820*/  FADD R131, -R176, R93 ;  /* 0x0000005db0837221 */ /* 0x000fe20000000100 */
[----:B------:R-:W-:Y:S01]  /*4830*/  LEA.HI.X R85, R88, UR5, RZ, 0x4, P1 ;  /* 0x0000000558557c11 */ /* 0x000fe200088f24ff */
[----:B------:R1:W-:Y:S01]  /*4840*/  STG.E.128 desc[UR6][R82.64], R76 ;  /* 0x0000004c52007986 */ /* 0x0003e2000c101d06 */
[----:B------:R-:W-:Y:S01]  /*4850*/  LEA.HI.X R87, R89, UR5, RZ, 0x4, P2 ;  /* 0x0000000559577c11 */ /* 0x000fe200090f24ff */
[----:B------:R-:W-:Y:S01]  /*4860*/  FADD R113, -R113, R92 ;  /* 0x0000005c71717221 */ /* 0x000fe20000000100 */
[----:B------:R-:W-:Y:S01]  /*4870*/  IADD3 R89, R0, 0x1180, RZ ;  /* 0x0000118000597810 */ /* 0x000fe20007ffe0ff */
[----:B------:R-:W-:Y:S01]  /*4880*/  FADD R93, -R172, R91 ;  /* 0x0000005bac5d7221 */ /* 0x000fe20000000100 */
[----:B------:R-:W-:-:S02]  /*4890*/  IADD3 R92, R0, 0x1400, RZ ;  /* 0x00001400005c7810 */ /* 0x000fc40007ffe0ff */
[----:B------:R-:W-:Y:S02]  /*48a0*/  IADD3 R166, R166, R115, RZ ;  /* 0x00000073a6a67210 */ /* 0x000fe40007ffe0ff */
[----:B0-----:R-:W-:Y:S01]  /*48b0*/  IADD3 R80, R0, 0xf00, RZ ;  /* 0x00000f0000507810 */ /* 0x001fe20007ffe0ff */
[C---:B------:R-:W-:Y:S01]  /*48c0*/  FMUL R75, R168.reuse, R105 ;  /* 0x00000069a84b7220 */ /* 0x040fe20000400000 */
[C---:B------:R-:W-:Y:S01]  /*48d0*/  FMUL R74, R168.reuse, R107 ;  /* 0x0000006ba84a7220 */ /* 0x040fe20000400000 */
[C---:B------:R-:W-:Y:S01]  /*48e0*/  FMUL R73, R168.reuse, R109 ;  /* 0x0000006da8497220 */ /* 0x040fe20000400000 */
[C---:B------:R-:W-:Y:S01]  /*48f0*/  FMUL R72, R168.reuse, R111 ;  /* 0x0000006fa8487220 */ /* 0x040fe20000400000 */
[C---:B-1----:R-:W-:Y:S01]  /*4900*/  FMUL R79, R168.reuse, R127 ;  /* 0x0000007fa84f7220 */ /* 0x042fe20000400000 */
[C---:B------:R-:W-:Y:S01]  /*4910*/  FMUL R78, R168.reuse, R99 ;  /* 0x00000063a84e7220 */ /* 0x040fe20000400000 */
[C---:B------:R-:W-:Y:S01]  /*4920*/  FMUL R77, R168.reuse, R101 ;  /* 0x00000065a84d7220 */ /* 0x040fe20000400000 */
[----:B------:R-:W-:Y:S01]  /*4930*/  FMUL R76, R168, R103 ;  /* 0x00000067a84c7220 */ /* 0x000fe20000400000 */
[----:B------:R-:W-:Y:S01]  /*4940*/  LEA R90, P1, R80, UR4, 0x4 ;  /* 0x00000004505a7c11 */ /* 0x000fe2000f8220ff */
[----:B------:R0:W-:Y:S01]  /*4950*/  STG.E.128 desc[UR6][R84.64], R72 ;  /* 0x0000004854007986 */ /* 0x0001e2000c101d06 */
[----:B------:R-:W-:Y:S01]  /*4960*/  IADD3 R0, R0, 0x1680, RZ ;  /* 0x0000168000007810 */ /* 0x000fe20007ffe0ff */
[----:B------:R-:W-:Y:S01]  /*4970*/  FMUL R83, R168, R113 ;  /* 0x00000071a8537220 */ /* 0x000fe20000400000 */
[----:B------:R-:W-:Y:S01]  /*4980*/  LEA.HI.X R91, R80, UR5, RZ, 0x4, P1 ;  /* 0x00000005505b7c11 */ /* 0x000fe200088f24ff */
[----:B------:R1:W-:Y:S01]  /*4990*/  STG.E.128 desc[UR6][R86.64], R76 ;  /* 0x0000004c56007986 */ /* 0x0003e2000c101d06 */
[C---:B------:R-:W-:Y:S01]  /*49a0*/  FMUL R82, R168.reuse, R131 ;  /* 0x00000083a8527220 */ /* 0x040fe20000400000 */
[C---:B------:R-:W-:Y:S01]  /*49b0*/  FMUL R81, R168.reuse, R129 ;  /* 0x00000081a8517220 */ /* 0x040fe20000400000 */
[----:B------:R-:W-:Y:S01]  /*49c0*/  FMUL R80, R168, R95 ;  /* 0x0000005fa8507220 */ /* 0x000fe20000400000 */
[----:B------:R-:W-:-:S04]  /*49d0*/  LEA R88, P3, R0, UR4, 0x4 ;  /* 0x0000000400587c11 */ /* 0x000fc8000f8620ff */
[----:B------:R2:W-:Y:S01]  /*49e0*/  STG.E.128 desc[UR6][R90.64], R80 ;  /* 0x000000505a007986 */ /* 0x0005e2000c101d06 */
[C---:B0-----:R-:W-:Y:S01]  /*49f0*/  LEA R84, P1, R89.reuse, UR4, 0x4 ;  /* 0x0000000459547c11 */ /* 0x041fe2000f8220ff */
[C---:B------:R-:W-:Y:S01]  /*4a00*/  FMUL R75, R168.reuse, R119 ;  /* 0x00000077a84b7220 */ /* 0x040fe20000400000 */
[C---:B------:R-:W-:Y:S01]  /*4a10*/  FMUL R74, R168.reuse, R133 ;  /* 0x00000085a84a7220 */ /* 0x040fe20000400000 */
[----:B------:R-:W-:Y:S01]  /*4a20*/  FMUL R73, R168, R117 ;  /* 0x00000075a8497220 */ /* 0x000fe20000400000 */
[----:B-1----:R-:W-:Y:S01]  /*4a30*/  LEA R86, P2, R92, UR4, 0x4 ;  /* 0x000000045c567c11 */ /* 0x002fe2000f8420ff */
[C---:B------:R-:W-:Y:S01]  /*4a40*/  FMUL R72, R168.reuse, R93 ;  /* 0x0000005da8487220 */ /* 0x040fe20000400000 */
[----:B------:R-:W-:Y:S01]  /*4a50*/  LEA.HI.X R85, R89, UR5, RZ, 0x4, P1 ;  /* 0x0000000559557c11 */ /* 0x000fe200088f24ff */
[----:B------:R-:W-:Y:S01]  /*4a60*/  FMUL R79, R168, R123 ;  /* 0x0000007ba84f7220 */ /* 0x000fe20000400000 */
[----:B------:R-:W-:Y:S01]  /*4a70*/  LEA.HI.X R87, R92, UR5, RZ, 0x4, P2 ;  /* 0x000000055c577c11 */ /* 0x000fe200090f24ff */
[C---:B------:R-:W-:Y:S01]  /*4a80*/  FMUL R78, R168.reuse, R135 ;  /* 0x00000087a84e7220 */ /* 0x040fe20000400000 */
[C---:B------:R-:W-:Y:S01]  /*4a90*/  FMUL R77, R168.reuse, R121 ;  /* 0x00000079a84d7220 */ /* 0x040fe20000400000 */
[----:B------:R-:W-:Y:S01]  /*4aa0*/  FMUL R76, R168, R97 ;  /* 0x00000061a84c7220 */ /* 0x000fe20000400000 */
[----:B------:R-:W-:Y:S01]  /*4ab0*/  LEA.HI.X R89, R0, UR5, RZ, 0x4, P3 ;  /* 0x0000000500597c11 */ /* 0x000fe200098f24ff */
[C---:B--2---:R-:W-:Y:S01]  /*4ac0*/  FMUL R83, R168.reuse, R141 ;  /* 0x0000008da8537220 */ /* 0x044fe20000400000 */
[C---:B------:R-:W-:Y:S01]  /*4ad0*/  FMUL R82, R168.reuse, R139 ;  /* 0x0000008ba8527220 */ /* 0x040fe20000400000 */
[C---:B------:R-:W-:Y:S01]  /*4ae0*/  FMUL R81, R168.reuse, R125 ;  /* 0x0000007da8517220 */ /* 0x040fe20000400000 */
[----:B------:R-:W-:Y:S01]  /*4af0*/  FMUL R80, R168, R137 ;  /* 0x00000089a8507220 */ /* 0x000fe20000400000 */
[----:B------:R0:W-:Y:S01]  /*4b00*/  STG.E.128 desc[UR6][R84.64], R72 ;  /* 0x0000004854007986 */ /* 0x0001e2000c101d06 */
[----:B------:R-:W-:-:S02]  /*4b10*/  ULDC UR4, c[0x0][0x218] ;  /* 0x0000860000047ab9 */ /* 0x000fc40000000800 */
[----:B------:R-:W-:Y:S01]  /*4b20*/  ISETP.GE.AND P1, PT, R166, UR4, PT ;  /* 0x00000004a6007c0c */ /* 0x000fe2000bf26270 */
[----:B------:R0:W-:Y:S04]  /*4b30*/  STG.E.128 desc[UR6][R86.64], R76 ;  /* 0x0000004c56007986 */ /* 0x0001e8000c101d06 */
[----:B------:R0:W-:Y:S08]  /*4b40*/  STG.E.128 desc[UR6][R88.64], R80 ;  /* 0x0000005058007986 */ /* 0x0001f0000c101d06 */
        /* <DEDUP_REMOVED lines=81> */
.L_x_3806:
        /* <DEDUP_REMOVED lines=53> */
.L_x_3809:
[----:B------:R-:W-:Y:S01]  /*53b0*/  HFMA2.MMA R75, -RZ, RZ, 0, 9.5367431640625e-07 ;  /* 0x00000010ff4b7435 */ /* 0x000fe200000001ff */
[----:B------:R-:W-:Y:S01]  /*53c0*/  MOV R78, 0x1f ;  /* 0x0000001f004e7802 */ /* 0x000fe20000000f00 */
[----:B------:R0:W-:Y:S01]  /*53d0*/  STL [R1+0x28], R113 ;  /* 0x0000287101007387 */ /* 0x0001e20000100800 */
[----:B------:R-:W-:Y:S02]  /*53e0*/  MOV R79, 0xffffffff ;  /* 0xffffffff004f7802 */ /* 0x000fe40000000f00 */
[----:B------:R-:W-:Y:S01]  /*53f0*/  MOV R215, R136 ;  /* 0x0000008800d77202 */ /* 0x000fe20000000f00 */
[----:B------:R0:W-:Y:S06]  /*5400*/  STL [R1+0x2c], R112 ;  /* 0x00002c7001007387 */ /* 0x0001ec0000100800 */
[----:B0-----:R-:W-:Y:S05]  /*5410*/  WARPSYNC.COLLECTIVE R79, `(.L_x_3815) ;  /* 0x000000004f087348 */ /* 0x001fea0003c00000 */
[----:B------:R1:W2:Y:S02]  /*5420*/  SHFL.DOWN P1, R132, R77, R75, R78 ;  /* 0x0800004b4d847389 */ /* 0x0002a4000002004e */
[----:B012---:R-:W-:Y:S01]  /*5430*/  ENDCOLLECTIVE ;  /* 0x000000000000791b */ /* 0x007fe20003800000 */
.L_x_3815:
        /* <DEDUP_REMOVED lines=11> */
.L_x_3816:
        /* <DEDUP_REMOVED lines=12> */
.L_x_3817:
        /* <DEDUP_REMOVED lines=12> */
.L_x_3818:
        /* <DEDUP_REMOVED lines=12> */
.L_x_3819:
        /* <DEDUP_REMOVED lines=10> */
.L_x_3820:
[----:B------:R-:W-:Y:S01]  /*57d0*/  HFMA2.MMA R75, -RZ, RZ, 0, 1.1920928955078125e-07 ;  /* 0x00000002ff4b7435 */ /* 0x000fe200000001ff */
[----:B------:R-:W-:Y:S02]  /*57e0*/  MOV R77, R213 ;  /* 0x000000d5004d7202 */ /* 0x000fe40000000f00 */
[----:B------:R-:W-:-:S08]  /*57f0*/  MOV R169, R132 ;  /* 0x0000008400a97202 */ /* 0x000fd00000000f00 */
[----:B------:R-:W-:Y:S05]  /*5800*/  WARPSYNC.COLLECTIVE R79, `(.L_x_3821) ;  /* 0x000000004f087348 */ /* 0x000fea0003c00000 */
[----:B------:R0:W1:Y:S02]  /*5810*/  SHFL.DOWN P1, R132, R77, R75, R78 ;  /* 0x0800004b4d847389 */ /* 0x000064000002004e */
[----:B01----:R-:W-:Y:S01]  /*5820*/  ENDCOLLECTIVE ;  /* 0x000000000000791b */ /* 0x003fe20003800000 */
.L_x_3821:
[----:B------:R-:W-:Y:S01]  /*5830*/  FADD R169, R214, R169 ;  /* 0x000000a9d6a97221 */ /* 0x000fe20000000000 */
[----:B------:R-:W-:-:S04]  /*5840*/  MOV R214, R137 ;  /* 0x0000008900d67202 */ /* 0x000fc80000000f00 */
[----:B------:R-:W-:Y:S01]  /*5850*/  MOV R77, R169 ;  /* 0x000000a9004d7202 */ /* 0x000fe20000000f00 */
[----:B------:R-:W-:Y:S01]  /*5860*/  FADD R72, R213, R132 ;  /* 0x00000084d5487221 */ /* 0x000fe20000000000 */
[----:B------:R-:W-:-:S07]  /*5870*/  MOV R213, R134 ;  /* 0x0000008600d57202 */ /* 0x000fce0000000f00 */
[----:B------:R-:W-:Y:S05]  /*5880*/  WARPSYNC.COLLECTIVE R79, `(.L_x_3822) ;  /* 0x000000004f087348 */ /* 0x000fea0003c00000 */
[----:B------:R0:W1:Y:S02]  /*5890*/  SHFL.DOWN P1, R132, R77, R75, R78 ;  /* 0x0800004b4d847389 */ /* 0x000064000002004e */
[----:B01----:R-:W-:Y:S01]  /*58a0*/  ENDCOLLECTIVE ;  /* 0x000000000000791b */ /* 0x003fe20003800000 */
.L_x_3822:
[----:B------:R-:W-:Y:S01]  /*58b0*/  HFMA2.MMA R75, -RZ, RZ, 0, 5.9604644775390625e-08 ;  /* 0x00000001ff4b7435 */ /* 0x000fe200000001ff */
[----:B------:R-:W-:Y:S02]  /*58c0*/  MOV R77, R72 ;  /* 0x00000048004d7202 */ /* 0x000fe40000000f00 */
[----:B------:R-:W-:-:S08]  /*58d0*/  MOV R76, R132 ;  /* 0x00000084004c7202 */ /* 0x000fd00000000f00 */
[----:B------:R-:W-:Y:S05]  /*58e0*/  WARPSYNC.COLLECTIVE R79, `(.L_x_3823) ;  /* 0x000000004f087348 */ /* 0x000fea0003c00000 */
[----:B------:R0:W1:Y:S02]  /*58f0*/  SHFL.DOWN P1, R132, R77, R75, R78 ;  /* 0x0800004b4d847389 */ /* 0x000064000002004e */
[----:B01----:R-:W-:Y:S01]  /*5900*/  ENDCOLLECTIVE ;  /* 0x000000000000791b */ /* 0x003fe20003800000 */
.L_x_3823:
[----:B------:R-:W-:-:S05]  /*5910*/  FADD R73, R169, R76 ;  /* 0x0000004ca9497221 */ /* 0x000fca0000000000 */
[----:B------:R-:W-:Y:S02]  /*5920*/  MOV R77, R73 ;  /* 0x00000049004d7202 */ /* 0x000fe40000000f00 */
[----:B------:R-:W-:-:S07]  /*5930*/  MOV R117, R132 ;  /* 0x0000008400757202 */ /* 0x000fce0000000f00 */
[----:B------:R-:W-:Y:S05]  /*5940*/  WARPSYNC.COLLECTIVE R79, `(.L_x_3824) ;  /* 0x000000004f087348 */ /* 0x000fea0003c00000 */
[----:B------:R0:W1:Y:S02]  /*5950*/  SHFL.DOWN P1, R132, R77, R75, R78 ;  /* 0x0800004b4d847389 */ /* 0x000064000002004e */
[----:B01----:R-:W-:Y:S01]  /*5960*/  ENDCOLLECTIVE ;  /* 0x000000000000791b */ /* 0x003fe20003800000 */
.L_x_3824:
[----:B------:R-:W-:Y:S05]  /*5970*/  BRA `(.L_x_3825) ;  /* 0xffffffe000347947 */ /* 0x000fea000383ffff */
.L_x_3826:
        /* <DEDUP_REMOVED lines=16> */
.L_x_7952:


//--------------------- .text._ZN18transformer_engine13normalization28ln_bwd_finalize_tuned_kernelINS0_22Kernel_traits_finalizeILj24576E13__nv_bfloat16fS3_fjLj1024ELj4ENS0_18Kernel_traits_baseILj24576ES3_fS3_fjLj1024EEEEEEEvNS0_20BackwardKernelParamsE --------------------------
	.section	.text._ZN18transformer_engine13normalization28ln_bwd_finalize_tuned_kernelINS0_22Kernel_traits_finalizeILj24576E13__nv_bfloat16fS3_fjLj1024ELj4ENS0_18Kernel_traits_baseILj24576ES3_fS3_fjLj1024EEEEEEEvNS0_20BackwardKernelParamsE,"ax",@progbits
	.align	128
        .global         _ZN18transformer_engine13normalization28ln_bwd_finalize_tuned_kernelINS0_22Kernel_traits_finalizeILj24576E13__nv_bfloat16fS3_fjLj1024ELj4ENS0_18Kernel_traits_baseILj24576ES3_fS3_fjLj1024EEEEEEEvNS0_20BackwardKernelParamsE
        .type           _ZN18transformer_engine13normalization28ln_bwd_finalize_tuned_kernelINS0_22Kernel_traits_finalizeILj24576E13__nv_bfloat16fS3_fjLj1024ELj4ENS0_18Kernel_traits_baseILj24576ES3_fS3_fjLj1024EEEEEEEvNS0_20BackwardKernelParamsE,@function
        .size           _ZN18transformer_engine13normalization28ln_bwd_finalize_tuned_kernelINS0_22Kernel_traits_finalizeILj24576E13__nv_bfloat16fS3_fjLj1024ELj4ENS0_18Kernel_traits_baseILj24576ES3_fS3_fjLj1024EEEEEEEvNS0_20BackwardKernelParamsE,(.L_x_7953 - _ZN18transformer_engine13normalization28ln_bwd_finalize_tuned_kernelINS0_22Kernel_traits_finalizeILj24576E13__nv_bfloat16fS3_fjLj1024ELj4ENS0_18Kernel_traits_baseILj24576ES3_fS3_fjLj1024EEEEEEEvNS0_20BackwardKernelParamsE)
        .other          _ZN18transformer_engine13normalization28ln_bwd_finalize_tuned_kernelINS0_22Kernel_traits_finalizeILj24576E13__nv_bfloat16fS3_fjLj1024ELj4ENS0_18Kernel_traits_baseILj24576ES3_fS3_fjLj1024EEEEEEEvNS0_20BackwardKernelParamsE,@"STO_CUDA_ENTRY STV_DEFAULT"
_ZN18transformer_engine13normalization28ln_bwd_finalize_tuned_kernelINS0_22Kernel_traits_finalizeILj24576E13__nv_bfloat16fS3_fjLj1024ELj4ENS0_18Kernel_traits_baseILj24576ES3_fS3_fjLj1024EEEEEEEvNS0_20BackwardKernelParamsE:
.text._ZN18transformer_engine13normalization28ln_bwd_finalize_tuned_kernelINS0_22Kernel_traits_finalizeILj24576E13__nv_bfloat16fS3_fjLj1024ELj4ENS0_18Kernel_traits_baseILj24576ES3_fS3_fjLj1024EEEEEEEvNS0_20BackwardKernelParamsE:
        /* <DEDUP_REMOVED lines=20> */
.L_x_3838:
        /* <DEDUP_REMOVED lines=28> */
.L_x_3831:
        /* <DEDUP_REMOVED lines=33> */
.L_x_3830:
[----:B------:R-:W-:Y:S05]  /*0510*/  BSYNC B1 ;  /* 0x0000000000017941 */ /* 0x000fea0003800000 */
.L_x_3829:
        /* <DEDUP_REMOVED lines=23> */
.L_x_3833:
[----:B------:R-:W-:Y:S05]  /*0690*/  BSYNC B1 ;  /* 0x0000000000017941 */ /* 0x000fea0003800000 */
.L_x_3832:
        /* <DEDUP_REMOVED lines=11> */
.L_x_3828:
[----:B------:R-:W-:Y:S05]  /*0750*/  BSYNC B0 ;  /* 0x0000000000007941 */ /* 0x000fea0003800000 */
.L_x_3827:
        /* <DEDUP_REMOVED lines=33> */
.L_x_3849:
[----:B------:R-:W-:Y:S01]  /*0970*/  @!P0 SHF.R.U32.HI R11, RZ, 0x3, R0 ;  /* 0x00000003ff0b8819 */ /* 0x000fe20000011600 */
[----:B--2---:R-:W-:Y:S01]  /*0980*/  FADD R13, R8, R13 ;  /* 0x0000000d080d7221 */ /* 0x004fe20000000000 */
[----:B-1----:R-:W-:Y:S02]  /*0990*/  FADD R9, R10, R9 ;  /* 0x000000090a097221 */ /* 0x002fe40000000000 */
[----:B0-----:R-:W-:-:S05]  /*09a0*/  @!P0 LOP3.LUT R8, R11, 0x1ffffffc, RZ, 0xc0, !PT ;  /* 0x1ffffffc0b088812 */ /* 0x001fca00078ec0ff */
[----:B------:R1:W-:Y:S04]  /*09b0*/  @!P0 STS [R8+UR4+0x2000], R13 ;  /* 0x0020000d08008988 */ /* 0x0003e80008000804 */
[----:B------:R1:W-:Y:S02]  /*09c0*/  @!P0 STS [R8+UR4+0x2080], R9 ;  /* 0x0020800908008988 */ /* 0x0003e40008000804 */
.L_x_3834:
        /* <DEDUP_REMOVED lines=18> */
.L_x_3837:
[----:B------:R-:W-:Y:S05]  /*0af0*/  BSYNC B0 ;  /* 0x0000000000007941 */ /* 0x000fea0003800000 */
.L_x_3836:
[C---:B------:R-:W-:Y:S02]  /*0b00*/  ISETP.GT.U32.AND P0, PT, R5.reuse, -0x6001, PT ;  /* 0xffff9fff0500780c */ /* 0x040fe40003f04070 */
[----:B------:R-:W-:Y:S02]  /*0b10*/  IADD3 R5, R5, 0x6000, RZ ;  /* 0x0000600005057810 */ /* 0x000fe40007ffe0ff */
[----:B------:R-:W-:-:S09]  /*0b20*/  IADD3 R6, R6, 0x3000, RZ ;  /* 0x0000300006067810 */ /* 0x000fd20007ffe0ff */
[----:B------:R-:W-:Y:S05]  /*0b30*/  @P0 BRA `(.L_x_3838) ;  /* 0xfffffff400800947 */ /* 0x000fea000383ffff */
[----:B------:R-:W-:Y:S05]  /*0b40*/  EXIT ;  /* 0x000000000000794d */ /* 0x000fea0003800000 */
.L_x_3835:
[----:B------:R-:W-:Y:S01]  /*0b50*/  HFMA2.MMA R18, -RZ, RZ, 0, 5.9604644775390625e-08 ;  /* 0x00000001ff127435 */ /* 0x000fe200000001ff */
[----:B0-----:R-:W-:Y:S01]  /*0b60*/  IMAD.MOV.U32 R19, RZ, RZ, R10 ;  /* 0x000000ffff137224 */ /* 0x001fe200078e000a */
[----:B------:R-:W-:Y:S02]  /*0b70*/  MOV R21, 0x1f ;  /* 0x0000001f00157802 */ /* 0x000fe40000000f00 */
[----:B------:R-:W-:-:S07]  /*0b80*/  MOV R16, 0xffffffff ;  /* 0xffffffff00107802 */ /* 0x000fce0000000f00 */
[----:B-12---:R-:W-:Y:S05]  /*0b90*/  WARPSYNC.COLLECTIVE R16, `(.L_x_3839) ;  /* 0x0000000010087348 */ /* 0x006fea0003c00000 */
[----:B------:R0:W3:Y:S02]  /*0ba0*/  SHFL.BFLY P1, R17, R19, R18, R21 ;  /* 0x0c00001213117389 */ /* 0x0000e40000020015 */
[----:B0123--:R-:W-:Y:S01]  /*0bb0*/  ENDCOLLECTIVE ;  /* 0x000000000000791b */ /* 0x00ffe20003800000 */
.L_x_3839:
[----:B------:R-:W-:Y:S01]  /*0bc0*/  HFMA2.MMA R18, -RZ, RZ, 0, 1.1920928955078125e-07 ;  /* 0x00000002ff127435 */ /* 0x000fe200000001ff */
[----:B------:R-:W-:-:S04]  /*0bd0*/  IMAD.MOV.U32 R9, RZ, RZ, R17 ;  /* 0x000000ffff097224 */ /* 0x000fc800078e0011 */
[----:B------:R-:W-:-:S05]  /*0be0*/  FADD R9, R10, R9 ;  /* 0x000000090a097221 */ /* 0x000fca0000000000 */
[----:B------:R-:W-:-:S07]  /*0bf0*/  MOV R19, R9 ;  /* 0x0000000900137202 */ /* 0x000fce0000000f00 */
[----:B------:R-:W-:Y:S05]  /*0c00*/  WARPSYNC.COLLECTIVE R16, `(.L_x_3840) ;  /* 0x0000000010087348 */ /* 0x000fea0003c00000 */
[----:B------:R0:W1:Y:S02]  /*0c10*/  SHFL.BFLY P1, R17, R19, R18, R21 ;  /* 0x0c00001213117389 */ /* 0x0000640000020015 */
[----:B01----:R-:W-:Y:S01]  /*0c20*/  ENDCOLLECTIVE ;  /* 0x000000000000791b */ /* 0x003fe20003800000 */
.L_x_3840:
[----:B------:R-:W-:Y:S01]  /*0c30*/  HFMA2.MMA R18, -RZ, RZ, 0, 2.384185791015625e-07 ;  /* 0x00000004ff127435 */ /* 0x000fe200000001ff */
[----:B------:R-:W-:-:S05]  /*0c40*/  MOV R12, R17 ;  /* 0x00000011000c7202 */ /* 0x000fca0000000f00 */
[----:B------:R-:W-:-:S04]  /*0c50*/  FADD R12, R9, R12 ;  /* 0x0000000c090c7221 */ /* 0x000fc80000000000 */
[----:B------:R-:W-:-:S07]  /*0c60*/  IMAD.MOV.U32 R19, RZ, RZ, R12 ;  /* 0x000000ffff137224 */ /* 0x000fce00078e000c */
[----:B------:R-:W-:Y:S05]  /*0c70*/  WARPSYNC.COLLECTIVE R16, `(.L_x_3841) ;  /* 0x0000000010087348 */ /* 0x000fea0003c00000 */
[----:B------:R0:W1:Y:S02]  /*0c80*/  SHFL.BFLY P1, R17, R19, R18, R21 ;  /* 0x0c00001213117389 */ /* 0x0000640000020015 */
[----:B01----:R-:W-:Y:S01]  /*0c90*/  ENDCOLLECTIVE ;  /* 0x000000000000791b */ /* 0x003fe20003800000 */
.L_x_3841:
[----:B------:R-:W-:Y:S01]  /*0ca0*/  IMAD.MOV.U32 R18, RZ, RZ, 0x8 ;  /* 0x00000008ff127424 */ /* 0x000fe200078e00ff */
[----:B------:R-:W-:-:S05]  /*0cb0*/  MOV R11, R17 ;  /* 0x00000011000b7202 */ /* 0x000fca0000000f00 */
[----:B------:R-:W-:-:S05]  /*0cc0*/  FADD R11, R12, R11 ;  /* 0x0000000b0c0b7221 */ /* 0x000fca0000000000 */
[----:B------:R-:W-:-:S07]  /*0cd0*/  MOV R19, R11 ;  /* 0x0000000b00137202 */ /* 0x000fce0000000f00 */
[----:B------:R-:W-:Y:S05]  /*0ce0*/  WARPSYNC.COLLECTIVE R16, `(.L_x_3842) ;  /* 0x0000000010087348 */ /* 0x000fea0003c00000 */
[----:B------:R0:W1:Y:S02]  /*0cf0*/  SHFL.BFLY P1, R17, R19, R18, R21 ;  /* 0x0c00001213117389 */ /* 0x0000640000020015 */
[----:B01----:R-:W-:Y:S01]  /*0d00*/  ENDCOLLECTIVE ;  /* 0x000000000000791b */ /* 0x003fe20003800000 */
.L_x_3842:
[----:B------:R-:W-:Y:S01]  /*0d10*/  HFMA2.MMA R18, -RZ, RZ, 0, 9.5367431640625e-07 ;  /* 0x00000010ff127435 */ /* 0x000fe200000001ff */
[----:B------:R-:W-:-:S05]  /*0d20*/  MOV R10, R17 ;  /* 0x00000011000a7202 */ /* 0x000fca0000000f00 */
[----:B------:R-:W-:-:S05]  /*0d30*/  FADD R10, R11, R10 ;  /* 0x0000000a0b0a7221 */ /* 0x000fca0000000000 */
[----:B------:R-:W-:-:S07]  /*0d40*/  MOV R19, R10 ;  /* 0x0000000a00137202 */ /* 0x000fce0000000f00 */
[----:B------:R-:W-:Y:S05]  /*0d50*/  WARPSYNC.COLLECTIVE R16, `(.L_x_3843) ;  /* 0x0000000010087348 */ /* 0x000fea0003c00000 */
[----:B------:R0:W1:Y:S02]  /*0d60*/  SHFL.BFLY P1, R17, R19, R18, R21 ;  /* 0x0c00001213117389 */ /* 0x0000640000020015 */
[----:B01----:R-:W-:Y:S01]  /*0d70*/  ENDCOLLECTIVE ;  /* 0x000000000000791b */ /* 0x003fe20003800000 */
.L_x_3843:
[----:B------:R-:W-:Y:S01]  /*0d80*/  HFMA2.MMA R18, -RZ, RZ, 0, 5.9604644775390625e-08 ;  /* 0x00000001ff127435 */ /* 0x000fe200000001ff */
[----:B------:R-:W-:Y:S01]  /*0d90*/  MOV R19, R8 ;  /* 0x0000000800137202 */ /* 0x000fe20000000f00 */
[----:B------:R-:W-:-:S09]  /*0da0*/  IMAD.MOV.U32 R9, RZ, RZ, R17 ;  /* 0x000000ffff097224 */ /* 0x000fd200078e0011 */
[----:B------:R-:W-:Y:S05]  /*0db0*/  WARPSYNC.COLLECTIVE R16, `(.L_x_3844) ;  /* 0x0000000010087348 */ /* 0x000fea0003c00000 */
[----:B------:R0:W1:Y:S02]  /*0dc0*/  SHFL.BFLY P1, R17, R19, R18, R21 ;  /* 0x0c00001213117389 */ /* 0x0000640000020015 */
[----:B01----:R-:W-:Y:S01]  /*0dd0*/  ENDCOLLECTIVE ;  /* 0x000000000000791b */ /* 0x003fe20003800000 */
.L_x_3844:
[----:B------:R-:W-:Y:S01]  /*0de0*/  HFMA2.MMA R18, -RZ, RZ, 0, 1.1920928955078125e-07 ;  /* 0x00000002ff127435 */ /* 0x000fe200000001ff */
[----:B------:R-:W-:-:S05]  /*0df0*/  MOV R11, R17 ;  /* 0x00000011000b7202 */ /* 0x000fca0000000f00 */
[----:B------:R-:W-:-:S04]  /*0e00*/  FADD R13, R8, R11 ;  /* 0x0000000b080d7221 */ /* 0x000fc80000000000 */
[----:B------:R-:W-:-:S07]  /*0e10*/  IMAD.MOV.U32 R19, RZ, RZ, R13 ;  /* 0x000000ffff137224 */ /* 0x000fce00078e000d */
[----:B------:R-:W-:Y:S05]  /*0e20*/  WARPSYNC.COLLECTIVE R16, `(.L_x_3845) ;  /* 0x0000000010087348 */ /* 0x000fea0003c00000 */
[----:B------:R0:W1:Y:S02]  /*0e30*/  SHFL.BFLY P1, R17, R19, R18, R21 ;  /* 0x0c00001213117389 */ /* 0x0000640000020015 */
[----:B01----:R-:W-:Y:S01]  /*0e40*/  ENDCOLLECTIVE ;  /* 0x000000000000791b */ /* 0x003fe20003800000 */
.L_x_3845:
[----:B------:R-:W-:Y:S01]  /*0e50*/  IMAD.MOV.U32 R18, RZ, RZ, 0x4 ;  /* 0x00000004ff127424 */ /* 0x000fe200078e00ff */
[----:B------:R-:W-:-:S05]  /*0e60*/  MOV R14, R17 ;  /* 0x00000011000e7202 */ /* 0x000fca0000000f00 */
[----:B------:R-:W-:-:S05]  /*0e70*/  FADD R14, R13, R14 ;  /* 0x0000000e0d0e7221 */ /* 0x000fca0000000000 */
[----:B------:R-:W-:-:S07]  /*0e80*/  MOV R19, R14 ;  /* 0x0000000e00137202 */ /* 0x000fce0000000f00 */
[----:B------:R-:W-:Y:S05]  /*0e90*/  WARPSYNC.COLLECTIVE R16, `(.L_x_3846) ;  /* 0x0000000010087348 */ /* 0x000fea0003c00000 */
[----:B------:R0:W1:Y:S02]  /*0ea0*/  SHFL.BFLY P1, R17, R19, R18, R21 ;  /* 0x0c00001213117389 */ /* 0x0000640000020015 */
[----:B01----:R-:W-:Y:S01]  /*0eb0*/  ENDCOLLECTIVE ;  /* 0x000000000000791b */ /* 0x003fe20003800000 */
.L_x_3846:
[----:B------:R-:W-:Y:S01]  /*0ec0*/  HFMA2.MMA R18, -RZ, RZ, 0, 4.76837158203125e-07 ;  /* 0x00000008ff127435 */ /* 0x000fe200000001ff */
[----:B------:R-:W-:-:S05]  /*0ed0*/  MOV R15, R17 ;  /* 0x00000011000f7202 */ /* 0x000fca0000000f00 */
[----:B------:R-:W-:-:S05]  /*0ee0*/  FADD R15, R14, R15 ;  /* 0x0000000f0e0f7221 */ /* 0x000fca0000000000 */
[----:B------:R-:W-:-:S07]  /*0ef0*/  MOV R19, R15 ;  /* 0x0000000f00137202 */ /* 0x000fce0000000f00 */
[----:B------:R-:W-:Y:S05]  /*0f00*/  WARPSYNC.COLLECTIVE R16, `(.L_x_3847) ;  /* 0x0000000010087348 */ /* 0x000fea0003c00000 */
[----:B------:R0:W1:Y:S02]  /*0f10*/  SHFL.BFLY P1, R17, R19, R18, R21 ;  /* 0x0c00001213117389 */ /* 0x0000640000020015 */
[----:B01----:R-:W-:Y:S01]  /*0f20*/  ENDCOLLECTIVE ;  /* 0x000000000000791b */ /* 0x003fe20003800000 */
.L_x_3847:
[----:B------:R-:W-:Y:S01]  /*0f30*/  HFMA2.MMA R18, -RZ, RZ, 0, 9.5367431640625e-07 ;  /* 0x00000010ff127435 */ /* 0x000fe200000001ff */
[----:B------:R-:W-:-:S04]  /*0f40*/  IMAD.MOV.U32 R8, RZ, RZ, R17 ;  /* 0x000000ffff087224 */ /* 0x000fc800078e0011 */
[----:B------:R-:W-:-:S05]  /*0f50*/  FADD R8, R15, R8 ;  /* 0x000000080f087221 */ /* 0x000fca0000000000 */
[----:B------:R-:W-:-:S07]  /*0f60*/  MOV R19, R8 ;  /* 0x0000000800137202 */ /* 0x000fce0000000f00 */
[----:B------:R-:W-:Y:S05]  /*0f70*/  WARPSYNC.COLLECTIVE R16, `(.L_x_3848) ;  /* 0x0000000010087348 */ /* 0x000fea0003c00000 */
[----:B------:R0:W1:Y:S02]  /*0f80*/  SHFL.BFLY P1, R17, R19, R18, R21 ;  /* 0x0c00001213117389 */ /* 0x0000640000020015 */
[----:B01----:R-:W-:Y:S01]  /*0f90*/  ENDCOLLECTIVE ;  /* 0x000000000000791b */ /* 0x003fe20003800000 */
.L_x_3848:
[----:B------:R-:W-:Y:S01]  /*0fa0*/  MOV R13, R17 ;  /* 0x00000011000d7202 */ /* 0x000fe20000000f00 */
[----:B------:R-:W-:Y:S06]  /*0fb0*/  BRA `(.L_x_3849) ;  /* 0xfffffff8006c7947 */ /* 0x000fec000383ffff */
.L_x_3850:
        /* <DEDUP_REMOVED lines=12> */
.L_x_7953:


//--------------------- .text._ZN18transformer_engine13normalization19ln_bwd_tuned_kernelINS0_13Kernel_traitsI13__nv_bfloat16fS3_fjLj24576ELj4ELj1ELj8ELj16ENS0_18Kernel_traits_baseILj24576ES3_fS3_fjLj256EEEEEEEvNS0_20BackwardKernelParamsE --------------------------
	.section	.text._ZN18transformer_engine13normalization19ln_bwd_tuned_kernelINS0_13Kernel_traitsI13__nv_bfloat16fS3_fjLj24576ELj4ELj1ELj8ELj16ENS0_18Kernel_traits_baseILj24576ES3_fS3_fjLj256EEEEEEEvNS0_20BackwardKernelParamsE,"ax",@progbits
	.align	128
        .global         _ZN18transformer_engine13normalization19ln_bwd_tuned_kernelINS0_13Kernel_traitsI13__nv_bfloat16fS3_fjLj24576ELj4ELj1ELj8ELj16ENS0_18Kernel_traits_baseILj24576ES3_fS3_fjLj256EEEEEEEvNS0_20BackwardKernelParamsE
        .type           _ZN18transformer_engine13normalization19ln_bwd_tuned_kernelINS0_13Kernel_traitsI13__nv_bfloat16fS3_fjLj24576ELj4ELj1ELj8ELj16ENS0_18Kernel_traits_baseILj24576ES3_fS3_fjLj256EEEEEEEvNS0_20BackwardKernelParamsE,@function
        .size           _ZN18transformer_engine13normalization19ln_bwd_tuned_kernelINS0_13Kernel_traitsI13__nv_bfloat16fS3_fjLj24576ELj4ELj1ELj8ELj16ENS0_18Kernel_traits_baseILj24576ES3_fS3_fjLj256EEEEEEEvNS0_20BackwardKernelParamsE,(.L_x_7954 - _ZN18transformer_engine13normalization19ln_bwd_tuned_kernelINS0_13Kernel_traitsI13__nv_bfloat16fS3_fjLj24576ELj4ELj1ELj8ELj16ENS0_18Kernel_traits_baseILj24576ES3_fS3_fjLj256EEEEEEEvNS0_20BackwardKernelParamsE)
        .other          _ZN18transformer_engine13normalization19ln_bwd_tuned_kernelINS0_13Kernel_traitsI13__nv_bfloat16fS3_fjLj24576ELj4ELj1ELj8ELj16ENS0_18Kernel_traits_baseILj24576ES3_fS3_fjLj256EEEEEEEvNS0_20BackwardKernelParamsE,@"STO_CUDA_ENTRY STV_DEFAULT"
_ZN18transformer_engine13normalization19ln_bwd_tuned_kernelINS0_13Kernel_traitsI13__nv_bfloat16fS3_fjLj24576ELj4ELj1ELj8ELj16ENS0_18Kernel_traits_baseILj24576ES3_fS3_fjLj256EEEEEEEvNS0_20BackwardKernelParamsE:
.text._ZN18transformer_engine13normalization19ln_bwd_tuned_kernelINS0_13Kernel_traitsI13__nv_bfloat16fS3_fjLj24576ELj4ELj1ELj8ELj16ENS0_18Kernel_traits_baseILj24576ES3_fS3_fjLj256EEEEEEEvNS0_20BackwardKernelParamsE:
        /* <DEDUP_REMOVED lines=137> */
.L_x_3857:
        /* <DEDUP_REMOVED lines=267> */
.L_x_3868:
        /* <DEDUP_REMOVED lines=41> */
.L_x_3854:
[----:B------:R-:W-:Y:S05]  /*1bd0*/  BSYNC B0 ;  /* 0x0000000000007941 */ /* 0x000fea0003800000 */
.L_x_3853:
        /* <DEDUP_REMOVED lines=31> */
.L_x_3856:
[----:B------:R-:W2:Y:S04]  /*1dd0*/  LDG.E.STRONG.GPU R4, desc[UR6][R2.64] ;  /* 0x0000000602047981 */ /* 0x000ea8000c1ef900 */
[----:B--2---:R-:W-:Y:S01]  /*1de0*/  CCTL.IVALL ;  /* 0x00000000ff00798f */ /* 0x004fe20002000000 */
[----:B------:R-:W-:Y:S05]  /*1df0*/  YIELD ;  /* 0x0000000000007946 */ /* 0x000fea0003800000 */
[----:B------:R-:W-:-:S13]  /*1e00*/  ISETP.NE.AND P1, PT, R4, R9, PT ;  /* 0x000000090400720c */ /* 0x000fda0003f25270 */
[----:B------:R-:W-:Y:S05]  /*1e10*/  @P1 BRA `(.L_x_3856) ;  /* 0xfffffffc00ec1947 */ /* 0x000fea000383ffff */
.L_x_3855:
        /* <DEDUP_REMOVED lines=35> */
[----:B------:R-:W-:Y:S01]  /*2050*/  FMUL R5, R5, 4.0690105379326269031e-05 ;  /* 0x382aaaab05057820 */ /* 0x000fe20000400000 */
[----:B------:R-:W0:Y:S01]  /*2060*/  LDC.64 R2, c[0x0][0x278] ;  /* 0x00009e00ff027b82 */ /* 0x000e220000000a00 */
[----:B------:R-:W-:-:S04]  /*2070*/  FMUL R4, R4, 4.0690105379326269031e-05 ;  /* 0x382aaaab04047820 */ /* 0x000fc80000400000 */
        /* <DEDUP_REMOVED lines=127> */
.L_x_3851:
        /* <DEDUP_REMOVED lines=38> */
.L_x_3852:
[----:B------:R-:W-:Y:S01]  /*2ad0*/  HFMA2.MMA R14, -RZ, RZ, 0, 9.5367431640625e-07 ;  /* 0x00000010ff0e7435 */ /* 0x000fe200000001ff */
[----:B------:R-:W-:Y:S02]  /*2ae0*/  MOV R15, R6 ;  /* 0x00000006000f7202 */ /* 0x000fe40000000f00 */
[----:B------:R-:W-:Y:S02]  /*2af0*/  MOV R17, 0x1f ;  /* 0x0000001f00117802 */ /* 0x000fe40000000f00 */
[----:B------:R-:W-:-:S07]  /*2b00*/  MOV R12, 0xffffffff ;  /* 0xffffffff000c7802 */ /* 0x000fce0000000f00 */
[----:B------:R-:W-:Y:S05]  /*2b10*/  WARPSYNC.COLLECTIVE R12, `(.L_x_3858) ;  /* 0x000000000c087348 */ /* 0x000fea0003c00000 */
[----:B------:R0:W1:Y:S02]  /*2b20*/  SHFL.DOWN P1, R13, R15, R14, R17 ;  /* 0x0800000e0f0d7389 */ /* 0x0000640000020011 */
[----:B01----:R-:W-:Y:S01]  /*2b30*/  ENDCOLLECTIVE ;  /* 0x000000000000791b */ /* 0x003fe20003800000 */
.L_x_3858:
[----:B------:R-:W-:Y:S02]  /*2b40*/  MOV R15, R4 ;  /* 0x00000004000f7202 */ /* 0x000fe40000000f00 */
[----:B------:R-:W-:-:S07]  /*2b50*/  MOV R3, R13 ;  /* 0x0000000d00037202 */ /* 0x000fce0000000f00 */
[----:B------:R-:W-:Y:S05]  /*2b60*/  WARPSYNC.COLLECTIVE R12, `(.L_x_3859) ;  /* 0x000000000c087348 */ /* 0x000fea0003c00000 */
[----:B------:R0:W1:Y:S02]  /*2b70*/  SHFL.DOWN P1, R13, R15, R14, R17 ;  /* 0x0800000e0f0d7389 */ /* 0x0000640000020011 */
[----:B01----:R-:W-:Y:S01]  /*2b80*/  ENDCOLLECTIVE ;  /* 0x000000000000791b */ /* 0x003fe20003800000 */
.L_x_3859:
[----:B------:R-:W-:Y:S01]  /*2b90*/  FADD R3, R6, R3 ;  /* 0x0000000306037221 */ /* 0x000fe20000000000 */
[----:B------:R-:W-:-:S04]  /*2ba0*/  HFMA2.MMA R14, -RZ, RZ, 0, 4.76837158203125e-07 ;  /* 0x00000008ff0e7435 */ /* 0x000fc800000001ff */
[----:B------:R-:W-:Y:S02]  /*2bb0*/  MOV R15, R3 ;  /* 0x00000003000f7202 */ /* 0x000fe40000000f00 */
[----:B------:R-:W-:-:S07]  /*2bc0*/  MOV R7, R13 ;  /* 0x0000000d00077202 */ /* 0x000fce0000000f00 */
[----:B------:R-:W-:Y:S05]  /*2bd0*/  WARPSYNC.COLLECTIVE R12, `(.L_x_3860) ;  /* 0x000000000c087348 */ /* 0x000fea0003c00000 */
[----:B------:R0:W1:Y:S02]  /*2be0*/  SHFL.DOWN P1, R13, R15, R14, R17 ;  /* 0x0800000e0f0d7389 */ /* 0x0000640000020011 */
[----:B01----:R-:W-:Y:S01]  /*2bf0*/  ENDCOLLECTIVE ;  /* 0x000000000000791b */ /* 0x003fe20003800000 */
.L_x_3860:
[----:B------:R-:W-:-:S05]  /*2c00*/  FADD R7, R4, R7 ;  /* 0x0000000704077221 */ /* 0x000fca0000000000 */
[----:B------:R-:W-:Y:S02]  /*2c10*/  MOV R15, R7 ;  /* 0x00000007000f7202 */ /* 0x000fe40000000f00 */
[----:B------:R-:W-:-:S07]  /*2c20*/  MOV R8, R13 ;  /* 0x0000000d00087202 */ /* 0x000fce0000000f00 */
[----:B------:R-:W-:Y:S05]  /*2c30*/  WARPSYNC.COLLECTIVE R12, `(.L_x_3861) ;  /* 0x000000000c087348 */ /* 0x000fea0003c00000 */
[----:B------:R0:W1:Y:S02]  /*2c40*/  SHFL.DOWN P1, R13, R15, R14, R17 ;  /* 0x0800000e0f0d7389 */ /* 0x0000640000020011 */
[----:B01----:R-:W-:Y:S01]  /*2c50*/  ENDCOLLECTIVE ;  /* 0x000000000000791b */ /* 0x003fe20003800000 */
.L_x_3861:
[----:B------:R-:W-:Y:S01]  /*2c60*/  FADD R8, R3, R8 ;  /* 0x0000000803087221 */ /* 0x000fe20000000000 */
[----:B------:R-:W-:-:S04]  /*2c70*/  HFMA2.MMA R14, -RZ, RZ, 0, 2.384185791015625e-07 ;  /* 0x00000004ff0e7435 */ /* 0x000fc800000001ff */
[----:B------:R-:W-:Y:S02]  /*2c80*/  MOV R15, R8 ;  /* 0x00000008000f7202 */ /* 0x000fe40000000f00 */
[----:B------:R-:W-:-:S07]  /*2c90*/  MOV R10, R13 ;  /* 0x0000000d000a7202 */ /* 0x000fce0000000f00 */
[----:B------:R-:W-:Y:S05]  /*2ca0*/  WARPSYNC.COLLECTIVE R12, `(.L_x_3862) ;  /* 0x000000000c087348 */ /* 0x000fea0003c00000 */
[----:B------:R0:W1:Y:S02]  /*2cb0*/  SHFL.DOWN P1, R13, R15, R14, R17 ;  /* 0x0800000e0f0d7389 */ /* 0x0000640000020011 */
[----:B01----:R-:W-:Y:S01]  /*2cc0*/  ENDCOLLECTIVE ;  /* 0x000000000000791b */ /* 0x003fe20003800000 */
.L_x_3862:
[----:B------:R-:W-:-:S05]  /*2cd0*/  FADD R10, R7, R10 ;  /* 0x0000000a070a7221 */ /* 0x000fca0000000000 */
[----:B------:R-:W-:Y:S02]  /*2ce0*/  MOV R15, R10 ;  /* 0x0000000a000f7202 */ /* 0x000fe40000000f00 */
[----:B------:R-:W-:-:S07]  /*2cf0*/  MOV R9, R13 ;  /* 0x0000000d00097202 */ /* 0x000fce0000000f00 */
[----:B------:R-:W-:Y:S05]  /*2d00*/  WARPSYNC.COLLECTIVE R12, `(.L_x_3863) ;  /* 0x000000000c087348 */ /* 0x000fea0003c00000 */
[----:B------:R0:W1:Y:S02]  /*2d10*/  SHFL.DOWN P1, R13, R15, R14, R17 ;  /* 0x0800000e0f0d7389 */ /* 0x0000640000020011 */
[----:B01----:R-:W-:Y:S01]  /*2d20*/  ENDCOLLECTIVE ;  /* 0x000000000000791b */ /* 0x003fe20003800000 */
.L_x_3863:
[----:B------:R-:W-:Y:S01]  /*2d30*/  FADD R9, R8, R9 ;  /* 0x0000000908097221 */ /* 0x000fe20000000000 */
[----:B------:R-:W-:-:S04]  /*2d40*/  HFMA2.MMA R14, -RZ, RZ, 0, 1.1920928955078125e-07 ;  /* 0x00000002ff0e7435 */ /* 0x000fc800000001ff */
[----:B------:R-:W-:Y:S02]  /*2d50*/  MOV R15, R9 ;  /* 0x00000009000f7202 */ /* 0x000fe40000000f00 */
[----:B------:R-:W-:-:S07]  /*2d60*/  MOV R11, R13 ;  /* 0x0000000d000b7202 */ /* 0x000fce0000000f00 */
[----:B------:R-:W-:Y:S05]  /*2d70*/  WARPSYNC.COLLECTIVE R12, `(.L_x_3864) ;  /* 0x000000000c087348 */ /* 0x000fea0003c00000 */
[----:B------:R0:W1:Y:S02]  /*2d80*/  SHFL.DOWN P1, R13, R15, R14, R17 ;  /* 0x0800000e0f0d7389 */ /* 0x0000640000020011 */
[----:B01----:R-:W-:Y:S01]  /*2d90*/  ENDCOLLECTIVE ;  /* 0x000000000000791b */ /* 0x003fe20003800000 */
.L_x_3864:
[----:B------:R-:W-:-:S05]  /*2da0*/  FADD R11, R10, R11 ;  /* 0x0000000b0a0b7221 */ /* 0x000fca0000000000 */
[----:B------:R-:W-:Y:S02]  /*2db0*/  MOV R15, R11 ;  /* 0x0000000b000f7202 */ /* 0x000fe40000000f00 */
[----:B------:R-:W-:-:S07]  /*2dc0*/  MOV R4, R13 ;  /* 0x0000000d00047202 */ /* 0x000fce0000000f00 */
[----:B------:R-:W-:Y:S05]  /*2dd0*/  WARPSYNC.COLLECTIVE R12, `(.L_x_3865) ;  /* 0x000000000c087348 */ /* 0x000fea0003c00000 */
[----:B------:R0:W1:Y:S02]  /*2de0*/  SHFL.DOWN P1, R13, R15, R14, R17 ;  /* 0x0800000e0f0d7389 */ /* 0x0000640000020011 */
[----:B01----:R-:W-:Y:S01]  /*2df0*/  ENDCOLLECTIVE ;  /* 0x000000000000791b */ /* 0x003fe20003800000 */
.L_x_3865:
[----:B------:R-:W-:Y:S01]  /*2e00*/  FADD R4, R9, R4 ;  /* 0x0000000409047221 */ /* 0x000fe20000000000 */
[----:B------:R-:W-:-:S04]  /*2e10*/  HFMA2.MMA R14, -RZ, RZ, 0, 5.9604644775390625e-08 ;  /* 0x00000001ff0e7435 */ /* 0x000fc800000001ff */
[----:B------:R-:W-:Y:S02]  /*2e20*/  MOV R15, R4 ;  /* 0x00000004000f7202 */ /* 0x000fe40000000f00 */
[----:B------:R-:W-:-:S07]  /*2e30*/  MOV R6, R13 ;  /* 0x0000000d00067202 */ /* 0x000fce0000000f00 */
[----:B------:R-:W-:Y:S05]  /*2e40*/  WARPSYNC.COLLECTIVE R12, `(.L_x_3866) ;  /* 0x000000000c087348 */ /* 0x000fea0003c00000 */
[----:B------:R0:W1:Y:S02]  /*2e50*/  SHFL.DOWN P1, R13, R15, R14, R17 ;  /* 0x0800000e0f0d7389 */ /* 0x0000640000020011 */
[----:B01----:R-:W-:Y:S01]  /*2e60*/  ENDCOLLECTIVE ;  /* 0x000000000000791b */ /* 0x003fe20003800000 */
.L_x_3866:
[----:B------:R-:W-:-:S05]  /*2e70*/  FADD R6, R11, R6 ;  /* 0x000000060b067221 */ /* 0x000fca0000000000 */
[----:B------:R-:W-:Y:S02]  /*2e80*/  MOV R15, R6 ;  /* 0x00000006000f7202 */ /* 0x000fe40000000f00 */
[----:B------:R-:W-:-:S07]  /*2e90*/  MOV R3, R13 ;  /* 0x0000000d00037202 */ /* 0x000fce0000000f00 */
[----:B------:R-:W-:Y:S05]  /*2ea0*/  WARPSYNC.COLLECTIVE R12, `(.L_x_3867) ;  /* 0x000000000c087348 */ /* 0x000fea0003c00000 */
[----:B------:R0:W1:Y:S02]  /*2eb0*/  SHFL.DOWN P1, R13, R15, R14, R17 ;  /* 0x0800000e0f0d7389 */ /* 0x0000640000020011 */
[----:B01----:R-:W-:Y:S01]  /*2ec0*/  ENDCOLLECTIVE ;  /* 0x000000000000791b */ /* 0x003fe20003800000 */
.L_x_3867:
[----:B------:R-:W-:Y:S01]  /*2ed0*/  MOV R7, R13 ;  /* 0x0000000d00077202 */ /* 0x000fe20000000f00 */
[----:B------:R-:W-:Y:S06]  /*2ee0*/  BRA `(.L_x_3868) ;  /* 0xffffffe800947947 */ /* 0x000fec000383ffff */
.L_x_3869:
        /* <DEDUP_REMOVED lines=9> */
.L_x_7954:


//--------------------- .text._ZN18transformer_engine13normalization28ln_bwd_finalize_tuned_kernelINS0_22Kernel_traits_finalizeILj24576E13__nv_bfloat16S3_S3_fjLj1024ELj4ENS0_18Kernel_traits_baseILj24576ES3_S3_S3_fjLj1024EEEEEEEvNS0_20BackwardKernelParamsE --------------------------
	.section	.text._ZN18transformer_engine13normalization28ln_bwd_finalize_tuned_kernelINS0_22Kernel_traits_finalizeILj24576E13__nv_bfloat16S3_S3_fjLj1024ELj4ENS0_18Kernel_traits_baseILj24576ES3_S3_S3_fjLj1024EEEEEEEvNS0_20BackwardKernelParamsE,"ax",@progbits
	.align	128
        .global         _ZN18transformer_engine13normalization28ln_bwd_finalize_tuned_kernelINS0_22Kernel_traits_finalizeILj24576E13__nv_bfloat16S3_S3_fjLj1024ELj4ENS0_18Kernel_traits_baseILj24576ES3_S3_S3_fjLj1024EEEEEEEvNS0_20BackwardKernelParamsE
        .type           _ZN18transformer_engine13normalization28ln_bwd_finalize_tuned_kernelINS0_22Kernel_traits_finalizeILj24576E13__nv_bfloat16S3_S3_fjLj1024ELj4ENS0_18Kernel_traits_baseILj24576ES3_S3_S3_fjLj1024EEEEEEEvNS0_20BackwardKernelParamsE,@function
        .size           _ZN18transformer_engine13normalization28ln_bwd_finalize_tuned_kernelINS0_22Kernel_traits_finalizeILj24576E13__nv_bfloat16S3_S3_fjLj1024ELj4ENS0_18Kernel_traits_baseILj24576ES3_S3_S3_fjLj1024EEEEEEEvNS0_20BackwardKernelParamsE,(.L_x_7955 - _ZN18transformer_engine13normalization28ln_bwd_finalize_tuned_kernelINS0_22Kernel_traits_finalizeILj24576E13__nv_bfloat16S3_S3_fjLj1024ELj4ENS0_18Kernel_traits_baseILj24576ES3_S3_S3_fjLj1024EEEEEEEvNS0_20BackwardKernelParamsE)
        .other          _ZN18transformer_engine13normalization28ln_bwd_finalize_tuned_kernelINS0_22Kernel_traits_finalizeILj24576E13__nv_bfloat16S3_S3_fjLj1024ELj4ENS0_18Kernel_traits_baseILj24576ES3_S3_S3_fjLj1024EEEEEEEvNS0_20BackwardKernelParamsE,@"STO_CUDA_ENTRY STV_DEFAULT"
_ZN18transformer_engine13normalization28ln_bwd_finalize_tuned_kernelINS0_22Kernel_traits_finalizeILj24576E13__nv_bfloat16S3_S3_fjLj1024ELj4ENS0_18Kernel_traits_baseILj24576ES3_S3_S3_fjLj1024EEEEEEEvNS0_20BackwardKernelParamsE:
.text._ZN18transformer_engine13normalization28ln_bwd_finalize_tuned_kernelINS0_22Kernel_traits_finalizeILj24576E13__nv_bfloat16S3_S3_fjLj1024ELj4ENS0_18Kernel_traits_baseILj24576ES3_S3_S3_fjLj1024EEEEEEEvNS0_20BackwardKernelParamsE:
        /* <DEDUP_REMOVED lines=20> */
.L_x_3881:
        /* <DEDUP_REMOVED lines=28> */
.L_x_3874:
        /* <DEDUP_REMOVED lines=33> */
.L_x_3873:
[----:B------:R-:W-:Y:S05]  /*0510*/  BSYNC B1 ;  /* 0x0000000000017941 */ /* 0x000fea0003800000 */
.L_x_3872:
        /* <DEDUP_REMOVED lines=23> */
.L_x_3876:
[----:B------:R-:W-:Y:S05]  /*0690*/  BSYNC B1 ;  /* 0x0000000000017941 */ /* 0x000fea0003800000 */
.L_x_3875:
        /* <DEDUP_REMOVED lines=11> */
.L_x_3871:
[----:B------:R-:W-:Y:S05]  /*0750*/  BSYNC B0 ;  /* 0x0000000000007941 */ /* 0x000fea0003800000 */
.L_x_3870:
        /* <DEDUP_REMOVED lines=33> */
.L_x_3892:
[----:B------:R-:W-:Y:S01]  /*0970*/  @!P0 SHF.R.U32.HI R11, RZ, 0x3, R0 ;  /* 0x00000003ff0b8819 */ /* 0x000fe20000011600 */
[----:B--2---:R-:W-:Y:S01]  /*0980*/  FADD R13, R8, R13 ;  /* 0x0000000d080d7221 */ /* 0x004fe20000000000 */
[----:B-1----:R-:W-:Y:S02]  /*0990*/  FADD R9, R10, R9 ;  /* 0x000000090a097221 */ /* 0x002fe40000000000 */
[----:B0-----:R-:W-:-:S05]  /*09a0*/  @!P0 LOP3.LUT R8, R11, 0x1ffffffc, RZ, 0xc0, !PT ;  /* 0x1ffffffc0b088812 */ /* 0x001fca00078ec0ff */
[----:B------:R1:W-:Y:S04]  /*09b0*/  @!P0 STS [R8+UR4+0x2000], R13 ;  /* 0x0020000d08008988 */ /* 0x0003e80008000804 */
[----:B------:R1:W-:Y:S02]  /*09c0*/  @!P0 STS [R8+UR4+0x2080], R9 ;  /* 0x0020800908008988 */ /* 0x0003e40008000804 */
.L_x_3877:
        /* <DEDUP_REMOVED lines=18> */
.L_x_3880:
[----:B------:R-:W-:Y:S05]  /*0af0*/  BSYNC B0 ;  /* 0x0000000000007941 */ /* 0x000fea0003800000 */
.L_x_3879:
[C---:B------:R-:W-:Y:S02]  /*0b00*/  ISETP.GT.U32.AND P0, PT, R5.reuse, -0x6001, PT ;  /* 0xffff9fff0500780c */ /* 0x040fe40003f04070 */
[----:B------:R-:W-:Y:S02]  /*0b10*/  IADD3 R5, R5, 0x6000, RZ ;  /* 0x0000600005057810 */ /* 0x000fe40007ffe0ff */
[----:B------:R-:W-:-:S09]  /*0b20*/  IADD3 R6, R6, 0x3000, RZ ;  /* 0x0000300006067810 */ /* 0x000fd20007ffe0ff */
[----:B------:R-:W-:Y:S05]  /*0b30*/  @P0 BRA `(.L_x_3881) ;  /* 0xfffffff400800947 */ /* 0x000fea000383ffff */
[----:B------:R-:W-:Y:S05]  /*0b40*/  EXIT ;  /* 0x000000000000794d */ /* 0x000fea0003800000 */
.L_x_3878:
[----:B------:R-:W-:Y:S01]  /*0b50*/  HFMA2.MMA R18, -RZ, RZ, 0, 5.9604644775390625e-08 ;  /* 0x00000001ff127435 */ /* 0x000fe200000001ff */
[----:B0-----:R-:W-:Y:S01]  /*0b60*/  IMAD.MOV.U32 R19, RZ, RZ, R10 ;  /* 0x000000ffff137224 */ /* 0x001fe200078e000a */
[----:B------:R-:W-:Y:S02]  /*0b70*/  MOV R21, 0x1f ;  /* 0x0000001f00157802 */ /* 0x000fe40000000f00 */
[----:B------:R-:W-:-:S07]  /*0b80*/  MOV R16, 0xffffffff ;  /* 0xffffffff00107802 */ /* 0x000fce0000000f00 */
[----:B-12---:R-:W-:Y:S05]  /*0b90*/  WARPSYNC.COLLECTIVE R16, `(.L_x_3882) ;  /* 0x0000000010087348 */ /* 0x006fea0003c00000 */
[----:B------:R0:W3:Y:S02]  /*0ba0*/  SHFL.BFLY P1, R17, R19, R18, R21 ;  /* 0x0c00001213117389 */ /* 0x0000e40000020015 */
[----:B0123--:R-:W-:Y:S01]  /*0bb0*/  ENDCOLLECTIVE ;  /* 0x000000000000791b */ /* 0x00ffe20003800000 */
.L_x_3882:
[----:B------:R-:W-:Y:S01]  /*0bc0*/  HFMA2.MMA R18, -RZ, RZ, 0, 1.1920928955078125e-07 ;  /* 0x00000002ff127435 */ /* 0x000fe200000001ff */
[----:B------:R-:W-:-:S04]  /*0bd0*/  IMAD.MOV.U32 R9, RZ, RZ, R17 ;  /* 0x000000ffff097224 */ /* 0x000fc800078e0011 */
[----:B------:R-:W-:-:S05]  /*0be0*/  FADD R9, R10, R9 ;  /* 0x000000090a097221 */ /* 0x000fca0000000000 */
[----:B------:R-:W-:-:S07]  /*0bf0*/  MOV R19, R9 ;  /* 0x0000000900137202 */ /* 0x000fce0000000f00 */
[----:B------:R-:W-:Y:S05]  /*0c00*/  WARPSYNC.COLLECTIVE R16, `(.L_x_3883) ;  /* 0x0000000010087348 */ /* 0x000fea0003c00000 */
[----:B------:R0:W1:Y:S02]  /*0c10*/  SHFL.BFLY P1, R17, R19, R18, R21 ;  /* 0x0c00001213117389 */ /* 0x0000640000020015 */
[----:B01----:R-:W-:Y:S01]  /*0c20*/  ENDCOLLECTIVE ;  /* 0x000000000000791b */ /* 0x003fe20003800000 */
.L_x_3883:
[----:B------:R-:W-:Y:S01]  /*0c30*/  HFMA2.MMA R18, -RZ, RZ, 0, 2.384185791015625e-07 ;  /* 0x00000004ff127435 */ /* 0x000fe200000001ff */
[----:B------:R-:W-:-:S05]  /*0c40*/  MOV R12, R17 ;  /* 0x00000011000c7202 */ /* 0x000fca0000000f00 */
[----:B------:R-:W-:-:S04]  /*0c50*/  FADD R12, R9, R12 ;  /* 0x0000000c090c7221 */ /* 0x000fc80000000000 */
[----:B------:R-:W-:-:S07]  /*0c60*/  IMAD.MOV.U32 R19, RZ, RZ, R12 ;  /* 0x000000ffff137224 */ /* 0x000fce00078e000c */
[----:B------:R-:W-:Y:S05]  /*0c70*/  WARPSYNC.COLLECTIVE R16, `(.L_x_3884) ;  /* 0x0000000010087348 */ /* 0x000fea0003c00000 */
[----:B------:R0:W1:Y:S02]  /*0c80*/  SHFL.BFLY P1, R17, R19, R18, R21 ;  /* 0x0c00001213117389 */ /* 0x0000640000020015 */
[----:B01----:R-:W-:Y:S01]  /*0c90*/  ENDCOLLECTIVE ;  /* 0x000000000000791b */ /* 0x003fe20003800000 */
.L_x_3884:
[----:B------:R-:W-:Y:S01]  /*0ca0*/  IMAD.MOV.U32 R18, RZ, RZ, 0x8 ;  /* 0x00000008ff127424 */ /* 0x000fe200078e00ff */
[----:B------:R-:W-:-:S05]  /*0cb0*/  MOV R11, R17 ;  /* 0x00000011000b7202 */ /* 0x000fca0000000f00 */
[----:B------:R-:W-:-:S05]  /*0cc0*/  FADD R11, R12, R11 ;  /* 0x0000000b0c0b7221 */ /* 0x000fca0000000000 */
[----:B------:R-:W-:-:S07]  /*0cd0*/  MOV R19, R11 ;  /* 0x0000000b00137202 */ /* 0x000fce0000000f00 */
[----:B------:R-:W-:Y:S05]  /*0ce0*/  WARPSYNC.COLLECTIVE R16, `(.L_x_3885) ;  /* 0x0000000010087348 */ /* 0x000fea0003c00000 */
[----:B------:R0:W1:Y:S02]  /*0cf0*/  SHFL.BFLY P1, R17, R19, R18, R21 ;  /* 0x0c00001213117389 */ /* 0x0000640000020015 */
[----:B01----:R-:W-:Y:S01]  /*0d00*/  ENDCOLLECTIVE ;  /* 0x000000000000791b */ /* 0x003fe20003800000 */
.L_x_3885:
[----:B------:R-:W-:Y:S01]  /*0d10*/  HFMA2.MMA R18, -RZ, RZ, 0, 9.5367431640625e-07 ;  /* 0x00000010ff127435 */ /* 0x000fe200000001ff */
[----:B------:R-:W-:-:S05]  /*0d20*/  MOV R10, R17 ;  /* 0x00000011000a7202 */ /* 0x000fca0000000f00 */
[----:B------:R-:W-:-:S05]  /*0d30*/  FADD R10, R11, R10 ;  /* 0x0000000a0b0a7221 */ /* 0x000fca0000000000 */
[----:B------:R-:W-:-:S07]  /*0d40*/  MOV R19, R10 ;  /* 0x0000000a00137202 */ /* 0x000fce0000000f00 */
[----:B------:R-:W-:Y:S05]  /*0d50*/  WARPSYNC.COLLECTIVE R16, `(.L_x_3886) ;  /* 0x0000000010087348 */ /* 0x000fea0003c00000 */
[----:B------:R0:W1:Y:S02]  /*0d60*/  SHFL.BFLY P1, R17, R19, R18, R21 ;  /* 0x0c00001213117389 */ /* 0x0000640000020015 */
[----:B01----:R-:W-:Y:S01]  /*0d70*/  ENDCOLLECTIVE ;  /* 0x000000000000791b */ /* 0x003fe20003800000 */
.L_x_3886:
[----:B------:R-:W-:Y:S01]  /*0d80*/  HFMA2.MMA R18, -RZ, RZ, 0, 5.9604644775390625e-08 ;  /* 0x00000001ff127435 */ /* 0x000fe200000001ff */
[----:B------:R-:W-:Y:S01]  /*0d90*/  MOV R19, R8 ;  /* 0x0000000800137202 */ /* 0x000fe20000000f00 */
[----:B------:R-:W-:-:S09]  /*0da0*/  IMAD.MOV.U32 R9, RZ, RZ, R17 ;  /* 0x000000ffff097224 */ /* 0x000fd200078e0011 */
[----:B------:R-:W-:Y:S05]  /*0db0*/  WARPSYNC.COLLECTIVE R16, `(.L_x_3887) ;  /* 0x0000000010087348 */ /* 0x000fea0003c00000 */
[----:B------:R0:W1:Y:S02]  /*0dc0*/  SHFL.BFLY P1, R17, R19, R18, R21 ;  /* 0x0c00001213117389 */ /* 0x0000640000020015 */
[----:B01----:R-:W-:Y:S01]  /*0dd0*/  ENDCOLLECTIVE ;  /* 0x000000000000791b */ /* 0x003fe20003800000 */
.L_x_3887:
[----:B------:R-:W-:Y:S01]  /*0de0*/  HFMA2.MMA R18, -RZ, RZ, 0, 1.1920928955078125e-07 ;  /* 0x00000002ff127435 */ /* 0x000fe200000001ff */
[----:B------:R-:W-:-:S05]  /*0df0*/  MOV R11, R17 ;  /* 0x00000011000b7202 */ /* 0x000fca0000000f00 */
[----:B------:R-:W-:-:S04]  /*0e00*/  FADD R13, R8, R11 ;  /* 0x0000000b080d7221 */ /* 0x000fc80000000000 */
[----:B------:R-:W-:-:S07]  /*0e10*/  IMAD.MOV.U32 R19, RZ, RZ, R13 ;  /* 0x000000ffff137224 */ /* 0x000fce00078e000d */
[----:B------:R-:W-:Y:S05]  /*0e20*/  WARPSYNC.COLLECTIVE R16, `(.L_x_3888) ;  /* 0x0000000010087348 */ /* 0x000fea0003c00000 */
[----:B------:R0:W1:Y:S02]  /*0e30*/  SHFL.BFLY P1, R17, R19, R18, R21 ;  /* 0x0c00001213117389 */ /* 0x0000640000020015 */
[----:B01----:R-:W-:Y:S01]  /*0e40*/  ENDCOLLECTIVE ;  /* 0x000000000000791b */ /* 0x003fe20003800000 */
.L_x_3888:
[----:B------:R-:W-:Y:S01]  /*0e50*/  IMAD.MOV.U32 R18, RZ, RZ, 0x4 ;  /* 0x00000004ff127424 */ /* 0x000fe200078e00ff */
[----:B------:R-:W-:-:S05]  /*0e60*/  MOV R14, R17 ;  /* 0x00000011000e7202 */ /* 0x000fca0000000f00 */
[----:B------:R-:W-:-:S05]  /*0e70*/  FADD R14, R13, R14 ;  /* 0x0000000e0d0e7221 */ /* 0x000fca0000000000 */
[----:B------:R-:W-:-:S07]  /*0e80*/  MOV R19, R14 ;  /* 0x0000000e00137202 */ /* 0x000fce0000000f00 */
[----:B------:R-:W-:Y:S05]  /*0e90*/  WARPSYNC.COLLECTIVE R16, `(.L_x_3889) ;  /* 0x0000000010087348 */ /* 0x000fea0003c00000 */
[----:B------:R0:W1:Y:S02]  /*0ea0*/  SHFL.BFLY P1, R17, R19, R18, R21 ;  /* 0x0c00001213117389 */ /* 0x0000640000020015 */
[----:B01----:R-:W-:Y:S01]  /*0eb0*/  ENDCOLLECTIVE ;  /* 0x000000000000791b */ /* 0x003fe20003800000 */
.L_x_3889:
[----:B------:R-:W-:Y:S01]  /*0ec0*/  HFMA2.MMA R18, -RZ, RZ, 0, 4.76837158203125e-07 ;  /* 0x00000008ff127435 */ /* 0x000fe200000001ff */
[----:B------:R-:W-:-:S05]  /*0ed0*/  MOV R15, R17 ;  /* 0x00000011000f7202 */ /* 0x000fca0000000f00 */
[----:B------:R-:W-:-:S05]  /*0ee0*/  FADD R15, R14, R15 ;  /* 0x0000000f0e0f7221 */ /* 0x000fca0000000000 */
[----:B------:R-:W-:-:S07]  /*0ef0*/  MOV R19, R15 ;  /* 0x0000000f00137202 */ /* 0x000fce0000000f00 */
[----:B------:R-:W-:Y:S05]  /*0f00*/  WARPSYNC.COLLECTIVE R16, `(.L_x_3890) ;  /* 0x0000000010087348 */ /* 0x000fea0003c00000 */
[----:B------:R0:W1:Y:S02]  /*0f10*/  SHFL.BFLY P1, R17, R19, R18, R21 ;  /* 0x0c00001213117389 */ /* 0x0000640000020015 */
[----:B01----:R-:W-:Y:S01]  /*0f20*/  ENDCOLLECTIVE ;  /* 0x000000000000791b */ /* 0x003fe20003800000 */
.L_x_3890:
[----:B------:R-:W-:Y:S01]  /*0f30*/  HFMA2.MMA R18, -RZ, RZ, 0, 9.5367431640625e-07 ;  /* 0x00000010ff127435 */ /* 0x000fe200000001ff */
[----:B------:R-:W-:-:S04]  /*0f40*/  IMAD.MOV.U32 R8, RZ, RZ, R17 ;  /* 0x000000ffff087224 */ /* 0x000fc800078e0011 */
[----:B------:R-:W-:-:S05]  /*0f50*/  FADD R8, R15, R8 ;  /* 0x000000080f087221 */ /* 0x000fca0000000000 */
[----:B------:R-:W-:-:S07]  /*0f60*/  MOV R19, R8 ;  /* 0x0000000800137202 */ /* 0x000fce0000000f00 */
[----:B------:R-:W-:Y:S05]  /*0f70*/  WARPSYNC.COLLECTIVE R16, `(.L_x_3891) ;  /* 0x0000000010087348 */ /* 0x000fea0003c00000 */
[----:B------:R0:W1:Y:S02]  /*0f80*/  SHFL.BFLY P1, R17, R19, R18, R21 ;  /* 0x0c00001213117389 */ /* 0x0000640000020015 */
[----:B01----:R-:W-:Y:S01]  /*0f90*/  ENDCOLLECTIVE ;  /* 0x000000000000791b */ /* 0x003fe20003800000 */
.L_x_3891:
[----:B------:R-:W-:Y:S01]  /*0fa0*/  MOV R13, R17 ;  /* 0x00000011000d7202 */ /* 0x000fe20000000f00 */
[----:B------:R-:W-:Y:S06]  /*0fb0*/  BRA `(.L_x_3892) ;  /* 0xfffffff8006c7947 */ /* 0x000fec000383ffff */
.L_x_3893:
        /* <DEDUP_REMOVED lines=12> */
.L_x_7955:


//--------------------- .text._ZN18transformer_engine13normalization19ln_bwd_tuned_kernelINS0_13Kernel_traitsI13__nv_bfloat16S3_S3_fjLj24576ELj4ELj1ELj8ELj16ENS0_18Kernel_traits_baseILj24576ES3_S3_S3_fjLj256EEEEEEEvNS0_20BackwardKernelParamsE --------------------------
	.section	.text._ZN18transformer_engine13normalization19ln_bwd_tuned_kernelINS0_13Kernel_traitsI13__nv_bfloat16S3_S3_fjLj24576ELj4ELj1ELj8ELj16ENS0_18Kernel_traits_baseILj24576ES3_S3_S3_fjLj256EEEEEEEvNS0_20BackwardKernelParamsE,"ax",@progbits
	.align	128
        .global         _ZN18transformer_engine13normalization19ln_bwd_tuned_kernelINS0_13Kernel_traitsI13__nv_bfloat16S3_S3_fjLj24576ELj4ELj1ELj8ELj16ENS0_18Kernel_traits_baseILj24576ES3_S3_S3_fjLj256EEEEEEEvNS0_20BackwardKernelParamsE
        .type           _ZN18transformer_engine13normalization19ln_bwd_tuned_kernelINS0_13Kernel_traitsI13__nv_bfloat16S3_S3_fjLj24576ELj4ELj1ELj8ELj16ENS0_18Kernel_traits_baseILj24576ES3_S3_S3_fjLj256EEEEEEEvNS0_20BackwardKernelParamsE,@function
        .size           _ZN18transformer_engine13normalization19ln_bwd_tuned_kernelINS0_13Kernel_traitsI13__nv_bfloat16S3_S3_fjLj24576ELj4ELj1ELj8ELj16ENS0_18Kernel_traits_baseILj24576ES3_S3_S3_fjLj256EEEEEEEvNS0_20BackwardKernelParamsE,(.L_x_7956 - _ZN18transformer_engine13normalization19ln_bwd_tuned_kernelINS0_13Kernel_traitsI13__nv_bfloat16S3_S3_fjLj24576ELj4ELj1ELj8ELj16ENS0_18Kernel_traits_baseILj24576ES3_S3_S3_fjLj256EEEEEEEvNS0_20BackwardKernelParamsE)
        .other          _ZN18transformer_engine13normalization19ln_bwd_tuned_kernelINS0_13Kernel_traitsI13__nv_bfloat16S3_S3_fjLj24576ELj4ELj1ELj8ELj16ENS0_18Kernel_traits_baseILj24576ES3_S3_S3_fjLj256EEEEEEEvNS0_20BackwardKernelParamsE,@"STO_CUDA_ENTRY STV_DEFAULT"
_ZN18transformer_engine13normalization19ln_bwd_tuned_kernelINS0_13Kernel_traitsI13__nv_bfloat16S3_S3_fjLj24576ELj4ELj1ELj8ELj16ENS0_18Kernel_traits_baseILj24576ES3_S3_S3_fjLj256EEEEEEEvNS0_20BackwardKernelParamsE:
.text._ZN18transformer_engine13normalization19ln_bwd_tuned_kernelINS0_13Kernel_traitsI13__nv_bfloat16S3_S3_fjLj24576ELj4ELj1ELj8ELj16ENS0_18Kernel_traits_baseILj24576ES3_S3_S3_fjLj256EEEEEEEvNS0_20BackwardKernelParamsE:
        /* <DEDUP_REMOVED lines=134> */
.L_x_3900:
        /* <DEDUP_REMOVED lines=288> */
.L_x_3911:
        /* <DEDUP_REMOVED lines=48> */
.L_x_3897:
[----:B------:R-:W-:Y:S05]  /*1d60*/  BSYNC B0 ;  /* 0x0000000000007941 */ /* 0x000fea0003800000 */
.L_x_3896:
        /* <DEDUP_REMOVED lines=24> */
.L_x_3899:
[----:B------:R-:W2:Y:S04]  /*1ef0*/  LDG.E.STRONG.GPU R4, desc[UR6][R2.64] ;  /* 0x0000000602047981 */ /* 0x000ea8000c1ef900 */
[----:B--2---:R-:W-:Y:S01]  /*1f00*/  CCTL.IVALL ;  /* 0x00000000ff00798f */ /* 0x004fe20002000000 */
[----:B------:R-:W-:Y:S05]  /*1f10*/  YIELD ;  /* 0x0000000000007946 */ /* 0x000fea0003800000 */
[----:B------:R-:W-:-:S13]  /*1f20*/  ISETP.NE.AND P1, PT, R4, R9, PT ;  /* 0x000000090400720c */ /* 0x000fda0003f25270 */
[----:B------:R-:W-:Y:S05]  /*1f30*/  @P1 BRA `(.L_x_3899) ;  /* 0xfffffffc00ec1947 */ /* 0x000fea000383ffff */
.L_x_3898:
        /* <DEDUP_REMOVED lines=177> */
.L_x_3894:
        /* <DEDUP_REMOVED lines=29> */
.L_x_3895:
[----:B------:R-:W-:Y:S01]  /*2c20*/  HFMA2.MMA R15, -RZ, RZ, 0, 9.5367431640625e-07 ;  /* 0x00000010ff0f7435 */ /* 0x000fe200000001ff */
[----:B------:R-:W-:Y:S02]  /*2c30*/  MOV R14, R8 ;  /* 0x00000008000e7202 */ /* 0x000fe40000000f00 */
[----:B------:R-:W-:Y:S02]  /*2c40*/  MOV R16, 0x1f ;  /* 0x0000001f00107802 */ /* 0x000fe40000000f00 */
[----:B------:R-:W-:-:S07]  /*2c50*/  MOV R11, 0xffffffff ;  /* 0xffffffff000b7802 */ /* 0x000fce0000000f00 */
[----:B------:R-:W-:Y:S05]  /*2c60*/  WARPSYNC.COLLECTIVE R11, `(.L_x_3901) ;  /* 0x000000000b087348 */ /* 0x000fea0003c00000 */
[----:B------:R0:W1:Y:S02]  /*2c70*/  SHFL.DOWN P1, R13, R14, R15, R16 ;  /* 0x0800000f0e0d7389 */ /* 0x0000640000020010 */
[----:B01----:R-:W-:Y:S01]  /*2c80*/  ENDCOLLECTIVE ;  /* 0x000000000000791b */ /* 0x003fe20003800000 */
.L_x_3901:
[----:B------:R-:W-:Y:S02]  /*2c90*/  MOV R14, R4 ;  /* 0x00000004000e7202 */ /* 0x000fe40000000f00 */
[----:B------:R-:W-:-:S07]  /*2ca0*/  MOV R3, R13 ;  /* 0x0000000d00037202 */ /* 0x000fce0000000f00 */
[----:B------:R-:W-:Y:S05]  /*2cb0*/  WARPSYNC.COLLECTIVE R11, `(.L_x_3902) ;  /* 0x000000000b087348 */ /* 0x000fea0003c00000 */
[----:B------:R0:W1:Y:S02]  /*2cc0*/  SHFL.DOWN P1, R13, R14, R15, R16 ;  /* 0x0800000f0e0d7389 */ /* 0x0000640000020010 */
[----:B01----:R-:W-:Y:S01]  /*2cd0*/  ENDCOLLECTIVE ;  /* 0x000000000000791b */ /* 0x003fe20003800000 */
.L_x_3902:
[----:B------:R-:W-:Y:S01]  /*2ce0*/  FADD R3, R8, R3 ;  /* 0x0000000308037221 */ /* 0x000fe20000000000 */
[----:B------:R-:W-:-:S04]  /*2cf0*/  HFMA2.MMA R15, -RZ, RZ, 0, 4.76837158203125e-07 ;  /* 0x00000008ff0f7435 */ /* 0x000fc800000001ff */
[----:B------:R-:W-:Y:S02]  /*2d00*/  MOV R14, R3 ;  /* 0x00000003000e7202 */ /* 0x000fe40000000f00 */
[----:B------:R-:W-:-:S07]  /*2d10*/  MOV R5, R13 ;  /* 0x0000000d00057202 */ /* 0x000fce0000000f00 */
[----:B------:R-:W-:Y:S05]  /*2d20*/  WARPSYNC.COLLECTIVE R11, `(.L_x_3903) ;  /* 0x000000000b087348 */ /* 0x000fea0003c00000 */
[----:B------:R0:W1:Y:S02]  /*2d30*/  SHFL.DOWN P1, R13, R14, R15, R16 ;  /* 0x0800000f0e0d7389 */ /* 0x0000640000020010 */
[----:B01----:R-:W-:Y:S01]  /*2d40*/  ENDCOLLECTIVE ;  /* 0x000000000000791b */ /* 0x003fe20003800000 */
.L_x_3903:
[----:B------:R-:W-:-:S05]  /*2d50*/  FADD R5, R4, R5 ;  /* 0x0000000504057221 */ /* 0x000fca0000000000 */
[----:B------:R-:W-:Y:S02]  /*2d60*/  MOV R14, R5 ;  /* 0x00000005000e7202 */ /* 0x000fe40000000f00 */
[----:B------:R-:W-:-:S07]  /*2d70*/  MOV R10, R13 ;  /* 0x0000000d000a7202 */ /* 0x000fce0000000f00 */
[----:B------:R-:W-:Y:S05]  /*2d80*/  WARPSYNC.COLLECTIVE R11, `(.L_x_3904) ;  /* 0x000000000b087348 */ /* 0x000fea0003c00000 */
[----:B------:R0:W1:Y:S02]  /*2d90*/  SHFL.DOWN P1, R13, R14, R15, R16 ;  /* 0x0800000f0e0d7389 */ /* 0x0000640000020010 */
[----:B01----:R-:W-:Y:S01]  /*2da0*/  ENDCOLLECTIVE ;  /* 0x000000000000791b */ /* 0x003fe20003800000 */
.L_x_3904:
[----:B------:R-:W-:Y:S01]  /*2db0*/  FADD R10, R3, R10 ;  /* 0x0000000a030a7221 */ /* 0x000fe20000000000 */
[----:B------:R-:W-:-:S04]  /*2dc0*/  HFMA2.MMA R15, -RZ, RZ, 0, 2.384185791015625e-07 ;  /* 0x00000004ff0f7435 */ /* 0x000fc800000001ff */
[----:B------:R-:W-:Y:S02]  /*2dd0*/  MOV R14, R10 ;  /* 0x0000000a000e7202 */ /* 0x000fe40000000f00 */
[----:B------:R-:W-:-:S07]  /*2de0*/  MOV R12, R13 ;  /* 0x0000000d000c7202 */ /* 0x000fce0000000f00 */
[----:B------:R-:W-:Y:S05]  /*2df0*/  WARPSYNC.COLLECTIVE R11, `(.L_x_3905) ;  /* 0x000000000b087348 */ /* 0x000fea0003c00000 */
[----:B------:R0:W1:Y:S02]  /*2e00*/  SHFL.DOWN P1, R13, R14, R15, R16 ;  /* 0x0800000f0e0d7389 */ /* 0x0000640000020010 */
[----:B01----:R-:W-:Y:S01]  /*2e10*/  ENDCOLLECTIVE ;  /* 0x000000000000791b */ /* 0x003fe20003800000 */
.L_x_3905:
[----:B------:R-:W-:-:S05]  /*2e20*/  FADD R12, R5, R12 ;  /* 0x0000000c050c7221 */ /* 0x000fca0000000000 */
[----:B------:R-:W-:Y:S02]  /*2e30*/  MOV R14, R12 ;  /* 0x0000000c000e7202 */ /* 0x000fe40000000f00 */
[----:B------:R-:W-:-:S07]  /*2e40*/  MOV R7, R13 ;  /* 0x0000000d00077202 */ /* 0x000fce0000000f00 */
[----:B------:R-:W-:Y:S05]  /*2e50*/  WARPSYNC.COLLECTIVE R11, `(.L_x_3906) ;  /* 0x000000000b087348 */ /* 0x000fea0003c00000 */
[----:B------:R0:W1:Y:S02]  /*2e60*/  SHFL.DOWN P1, R13, R14, R15, R16 ;  /* 0x0800000f0e0d7389 */ /* 0x0000640000020010 */
[----:B01----:R-:W-:Y:S01]  /*2e70*/  ENDCOLLECTIVE ;  /* 0x000000000000791b */ /* 0x003fe20003800000 */
.L_x_3906:
[----:B------:R-:W-:Y:S01]  /*2e80*/  FADD R7, R10, R7 ;  /* 0x000000070a077221 */ /* 0x000fe20000000000 */
[----:B------:R-:W-:-:S04]  /*2e90*/  HFMA2.MMA R15, -RZ, RZ, 0, 1.1920928955078125e-07 ;  /* 0x00000002ff0f7435 */ /* 0x000fc800000001ff */
[----:B------:R-:W-:Y:S02]  /*2ea0*/  MOV R14, R7 ;  /* 0x00000007000e7202 */ /* 0x000fe40000000f00 */
[----:B------:R-:W-:-:S07]  /*2eb0*/  MOV R9, R13 ;  /* 0x0000000d00097202 */ /* 0x000fce0000000f00 */
[----:B------:R-:W-:Y:S05]  /*2ec0*/  WARPSYNC.COLLECTIVE R11, `(.L_x_3907) ;  /* 0x000000000b087348 */ /* 0x000fea0003c00000 */
[----:B------:R0:W1:Y:S02]  /*2ed0*/  SHFL.DOWN P1, R13, R14, R15, R16 ;  /* 0x0800000f0e0d7389 */ /* 0x0000640000020010 */
[----:B01----:R-:W-:Y:S01]  /*2ee0*/  ENDCOLLECTIVE ;  /* 0x000000000000791b */ /* 0x003fe20003800000 */
.L_x_3907:
[----:B------:R-:W-:-:S05]  /*2ef0*/  FADD R9, R12, R9 ;  /* 0x000000090c097221 */ /* 0x000fca0000000000 */
[----:B------:R-:W-:Y:S02]  /*2f00*/  MOV R14, R9 ;  /* 0x00000009000e7202 */ /* 0x000fe40000000f00 */
[----:B------:R-:W-:-:S07]  /*2f10*/  MOV R4, R13 ;  /* 0x0000000d00047202 */ /* 0x000fce0000000f00 */
[----:B------:R-:W-:Y:S05]  /*2f20*/  WARPSYNC.COLLECTIVE R11, `(.L_x_3908) ;  /* 0x000000000b087348 */ /* 0x000fea0003c00000 */
[----:B------:R0:W1:Y:S02]  /*2f30*/  SHFL.DOWN P1, R13, R14, R15, R16 ;  /* 0x0800000f0e0d7389 */ /* 0x0000640000020010 */
[----:B01----:R-:W-:Y:S01]  /*2f40*/  ENDCOLLECTIVE ;  /* 0x000000000000791b */ /* 0x003fe20003800000 */
.L_x_3908:
[----:B------:R-:W-:Y:S01]  /*2f50*/  FADD R4, R7, R4 ;  /* 0x0000000407047221 */ /* 0x000fe20000000000 */
[----:B------:R-:W-:-:S04]  /*2f60*/  HFMA2.MMA R15, -RZ, RZ, 0, 5.9604644775390625e-08 ;  /* 0x00000001ff0f7435 */ /* 0x000fc800000001ff */
[----:B------:R-:W-:Y:S02]  /*2f70*/  MOV R14, R4 ;  /* 0x00000004000e7202 */ /* 0x000fe40000000f00 */
[----:B------:R-:W-:-:S07]  /*2f80*/  MOV R8, R13 ;  /* 0x0000000d00087202 */ /* 0x000fce0000000f00 */
[----:B------:R-:W-:Y:S05]  /*2f90*/  WARPSYNC.COLLECTIVE R11, `(.L_x_3909) ;  /* 0x000000000b087348 */ /* 0x000fea0003c00000 */
[----:B------:R0:W1:Y:S02]  /*2fa0*/  SHFL.DOWN P1, R13, R14, R15, R16 ;  /* 0x0800000f0e0d7389 */ /* 0x0000640000020010 */
[----:B01----:R-:W-:Y:S01]  /*2fb0*/  ENDCOLLECTIVE ;  /* 0x000000000000791b */ /* 0x003fe20003800000 */
.L_x_3909:
[----:B------:R-:W-:-:S05]  /*2fc0*/  FADD R8, R9, R8 ;  /* 0x0000000809087221 */ /* 0x000fca0000000000 */
[----:B------:R-:W-:Y:S02]  /*2fd0*/  MOV R14, R8 ;  /* 0x00000008000e7202 */ /* 0x000fe40000000f00 */
[----:B------:R-:W-:-:S07]  /*2fe0*/  MOV R5, R13 ;  /* 0x0000000d00057202 */ /* 0x000fce0000000f00 */
[----:B------:R-:W-:Y:S05]  /*2ff0*/  WARPSYNC.COLLECTIVE R11, `(.L_x_3910) ;  /* 0x000000000b087348 */ /* 0x000fea0003c00000 */
[----:B------:R0:W1:Y:S02]  /*3000*/  SHFL.DOWN P1, R13, R14, R15, R16 ;  /* 0x0800000f0e0d7389 */ /* 0x0000640000020010 */
[----:B01----:R-:W-:Y:S01]  /*3010*/  ENDCOLLECTIVE ;  /* 0x000000000000791b */ /* 0x003fe20003800000 */
.L_x_3910:
[----:B------:R-:W-:Y:S01]  /*3020*/  MOV R7, R13 ;  /* 0x0000000d00077202 */ /* 0x000fe20000000f00 */
[----:B------:R-:W-:Y:S06]  /*3030*/  BRA `(.L_x_3911) ;  /* 0xffffffe800887947 */ /* 0x000fec000383ffff */
.L_x_3912:
        /* <DEDUP_REMOVED lines=12> */
.L_x_7956:


//--------------------- .text._ZN18transformer_engine13normalization28ln_bwd_finalize_tuned_kernelINS0_22Kernel_traits_finalizeILj24576E6__halffS3_fjLj1024ELj4ENS0_18Kernel_traits_baseILj24576ES3_fS3_fjLj1024EEEEEEEvNS0_20BackwardKernelParamsE --------------------------
	.section	.text._ZN18transformer_engine13normalization28ln_bwd_finalize_tuned_kernelINS0_22Kernel_traits_finalizeILj24576E6__halffS3_fjLj1024ELj4ENS0_18Kernel_traits_baseILj24576ES3_fS3_fjLj1024EEEEEEEvNS0_20BackwardKernelParamsE,"ax",@progbits
	.align	128
        .global         _ZN18transformer_engine13normalization28ln_bwd_finalize_tuned_kernelINS0_22Kernel_traits_finalizeILj24576E6__halffS3_fjLj1024ELj4ENS0_18Kernel_traits_baseILj24576ES3_fS3_fjLj1024EEEEEEEvNS0_20BackwardKernelParamsE
        .type           _ZN18transformer_engine13normalization28ln_bwd_finalize_tuned_kernelINS0_22Kernel_traits_finalizeILj24576E6__halffS3_fjLj1024ELj4ENS0_18Kernel_traits_baseILj24576ES3_fS3_fjLj1024EEEEEEEvNS0_20BackwardKernelParamsE,@function
        .size           _ZN18transformer_engine13normalization28ln_bwd_finalize_tuned_kernelINS0_22Kernel_traits_finalizeILj24576E6__halffS3_fjLj1024ELj4ENS0_18Kernel_traits_baseILj24576ES3_fS3_fjLj1024EEEEEEEvNS0_20BackwardKernelParamsE,(.L_x_7957 - _ZN18transformer_engine13normalization28ln_bwd_finalize_tuned_kernelINS0_22Kernel_traits_finalizeILj24576E6__halffS3_fjLj1024ELj4ENS0_18Kernel_traits_baseILj24576ES3_fS3_fjLj1024EEEEEEEvNS0_20BackwardKernelParamsE)
        .other          _ZN18transformer_engine13normalization28ln_bwd_finalize_tuned_kernelINS0_22Kernel_traits_finalizeILj24576E6__halffS3_fjLj1024ELj4ENS0_18Kernel_traits_baseILj24576ES3_fS3_fjLj1024EEEEEEEvNS0_20BackwardKernelParamsE,@"STO_CUDA_ENTRY STV_DEFAULT"
_ZN18transformer_engine13normalization28ln_bwd_finalize_tuned_kernelINS0_22Kernel_traits_finalizeILj24576E6__halffS3_fjLj1024ELj4ENS0_18Kernel_traits_baseILj24576ES3_fS3_fjLj1024EEEEEEEvNS0_20BackwardKernelParamsE:
.text._ZN18transformer_engine13normalization28ln_bwd_finalize_tuned_kernelINS0_22Kernel_traits_finalizeILj24576E6__halffS3_fjLj1024ELj4ENS0_18Kernel_traits_baseILj24576ES3_fS3_fjLj1024EEEEEEEvNS0_20BackwardKernelParamsE:
        /* <DEDUP_REMOVED lines=20> */
.L_x_3924:
        /* <DEDUP_REMOVED lines=28> */
.L_x_3917:
        /* <DEDUP_REMOVED lines=33> */
.L_x_3916:
[----:B------:R-:W-:Y:S05]  /*0510*/  BSYNC B1 ;  /* 0x0000000000017941 */ /* 0x000fea0003800000 */
.L_x_3915:
        /* <DEDUP_REMOVED lines=23> */
.L_x_3919:
[----:B------:R-:W-:Y:S05]  /*0690*/  BSYNC B1 ;  /* 0x0000000000017941 */ /* 0x000fea0003800000 */
.L_x_3918:
        /* <DEDUP_REMOVED lines=11> */
.L_x_3914:
[----:B------:R-:W-:Y:S05]  /*0750*/  BSYNC B0 ;  /* 0x0000000000007941 */ /* 0x000fea0003800000 */
.L_x_3913:
        /* <DEDUP_REMOVED lines=33> */
.L_x_3935:
[----:B------:R-:W-:Y:S01]  /*0970*/  @!P0 SHF.R.U32.HI R11, RZ, 0x3, R0 ;  /* 0x00000003ff0b8819 */ /* 0x000fe20000011600 */
[----:B--2---:R-:W-:Y:S01]  /*0980*/  FADD R13, R8, R13 ;  /* 0x0000000d080d7221 */ /* 0x004fe20000000000 */
[----:B-1----:R-:W-:Y:S02]  /*0990*/  FADD R9, R10, R9 ;  /* 0x000000090a097221 */ /* 0x002fe40000000000 */
[----:B0-----:R-:W-:-:S05]  /*09a0*/  @!P0 LOP3.LUT R8, R11, 0x1ffffffc, RZ, 0xc0, !PT ;  /* 0x1ffffffc0b088812 */ /* 0x001fca00078ec0ff */
[----:B------:R1:W-:Y:S04]  /*09b0*/  @!P0 STS [R8+UR4+0x2000], R13 ;  /* 0x0020000d08008988 */ /* 0x0003e80008000804 */
[----:B------:R1:W-:Y:S02]  /*09c0*/  @!P0 STS [R8+UR4+0x2080], R9 ;  /* 0x0020800908008988 */ /* 0x0003e40008000804 */
.L_x_3920:
        /* <DEDUP_REMOVED lines=18> */
.L_x_3923:
[----:B------:R-:W-:Y:S05]  /*0af0*/  BSYNC B0 ;  /* 0x0000000000007941 */ /* 0x000fea0003800000 */
.L_x_3922:
[C---:B------:R-:W-:Y:S02]  /*0b00*/  ISETP.GT.U32.AND P0, PT, R5.reuse, -0x6001, PT ;  /* 0xffff9fff0500780c */ /* 0x040fe40003f04070 */
[----:B------:R-:W-:Y:S02]  /*0b10*/  IADD3 R5, R5, 0x6000, RZ ;  /* 0x0000600005057810 */ /* 0x000fe40007ffe0ff */
[----:B------:R-:W-:-:S09]  /*0b20*/  IADD3 R6, R6, 0x3000, RZ ;  /* 0x0000300006067810 */ /* 0x000fd20007ffe0ff */
[----:B------:R-:W-:Y:S05]  /*0b30*/  @P0 BRA `(.L_x_3924) ;  /* 0xfffffff400800947 */ /* 0x000fea000383ffff */
[----:B------:R-:W-:Y:S05]  /*0b40*/  EXIT ;  /* 0x000000000000794d */ /* 0x000fea0003800000 */
.L_x_3921:
[----:B------:R-:W-:Y:S01]  /*0b50*/  HFMA2.MMA R18, -RZ, RZ, 0, 5.9604644775390625e-08 ;  /* 0x00000001ff127435 */ /* 0x000fe200000001ff */
[----:B0-----:R-:W-:Y:S01]  /*0b60*/  IMAD.MOV.U32 R19, RZ, RZ, R10 ;  /* 0x000000ffff137224 */ /* 0x001fe200078e000a */
[----:B------:R-:W-:Y:S02]  /*0b70*/  MOV R21, 0x1f ;  /* 0x0000001f00157802 */ /* 0x000fe40000000f00 */
[----:B------:R-:W-:-:S07]  /*0b80*/  MOV R16, 0xffffffff ;  /* 0xffffffff00107802 */ /* 0x000fce0000000f00 */
[----:B-12---:R-:W-:Y:S05]  /*0b90*/  WARPSYNC.COLLECTIVE R16, `(.L_x_3925) ;  /* 0x0000000010087348 */ /* 0x006fea0003c00000 */
[----:B------:R0:W3:Y:S02]  /*0ba0*/  SHFL.BFLY P1, R17, R19, R18, R21 ;  /* 0x0c00001213117389 */ /* 0x0000e40000020015 */
[----:B0123--:R-:W-:Y:S01]  /*0bb0*/  ENDCOLLECTIVE ;  /* 0x000000000000791b */ /* 0x00ffe20003800000 */
.L_x_3925:
[----:B------:R-:W-:Y:S01]  /*0bc0*/  HFMA2.MMA R18, -RZ, RZ, 0, 1.1920928955078125e-07 ;  /* 0x00000002ff127435 */ /* 0x000fe200000001ff */
[----:B------:R-:W-:-:S04]  /*0bd0*/  IMAD.MOV.U32 R9, RZ, RZ, R17 ;  /* 0x000000ffff097224 */ /* 0x000fc800078e0011 */
[----:B------:R-:W-:-:S05]  /*0be0*/  FADD R9, R10, R9 ;  /* 0x000000090a097221 */ /* 0x000fca0000000000 */
[----:B------:R-:W-:-:S07]  /*0bf0*/  MOV R19, R9 ;  /* 0x0000000900137202 */ /* 0x000fce0000000f00 */
[----:B------:R-:W-:Y:S05]  /*0c00*/  WARPSYNC.COLLECTIVE R16, `(.L_x_3926) ;  /* 0x0000000010087348 */ /* 0x000fea0003c00000 */
[----:B------:R0:W1:Y:S02]  /*0c10*/  SHFL.BFLY P1, R17, R19, R18, R21 ;  /* 0x0c00001213117389 */ /* 0x0000640000020015 */
[----:B01----:R-:W-:Y:S01]  /*0c20*/  ENDCOLLECTIVE ;  /* 0x000000000000791b */ /* 0x003fe20003800000 */
.L_x_3926:
[----:B------:R-:W-:Y:S01]  /*0c30*/  HFMA2.MMA R18, -RZ, RZ, 0, 2.384185791015625e-07 ;  /* 0x00000004ff127435 */ /* 0x000fe200000001ff */
[----:B------:R-:W-:-:S05]  /*0c40*/  MOV R12, R17 ;  /* 0x00000011000c7202 */ /* 0x000fca0000000f00 */
[----:B------:R-:W-:-:S04]  /*0c50*/  FADD R12, R9, R12 ;  /* 0x0000000c090c7221 */ /* 0x000fc80000000000 */
[----:B------:R-:W-:-:S07]  /*0c60*/  IMAD.MOV.U32 R19, RZ, RZ, R12 ;  /* 0x000000ffff137224 */ /* 0x000fce00078e000c */
[----:B------:R-:W-:Y:S05]  /*0c70*/  WARPSYNC.COLLECTIVE R16, `(.L_x_3927) ;  /* 0x0000000010087348 */ /* 0x000fea0003c00000 */
[----:B------:R0:W1:Y:S02]  /*0c80*/  SHFL.BFLY P1, R17, R19, R18, R21 ;  /* 0x0c00001213117389 */ /* 0x0000640000020015 */
[----:B01----:R-:W-:Y:S01]  /*0c90*/  ENDCOLLECTIVE ;  /* 0x000000000000791b */ /* 0x003fe20003800000 */
.L_x_3927:
[----:B------:R-:W-:Y:S01]  /*0ca0*/  IMAD.MOV.U32 R18, RZ, RZ, 0x8 ;  /* 0x00000008ff127424 */ /* 0x000fe200078e00ff */
[----:B------:R-:W-:-:S05]  /*0cb0*/  MOV R11, R17 ;  /* 0x00000011000b7202 */ /* 0x000fca0000000f00 */
[----:B------:R-:W-:-:S05]  /*0cc0*/  FADD R11, R12, R11 ;  /* 0x0000000b0c0b7221 */ /* 0x000fca0000000000 */
[----:B------:R-:W-:-:S07]  /*0cd0*/  MOV R19, R11 ;  /* 0x0000000b00137202 */ /* 0x000fce0000000f00 */
[----:B------:R-:W-:Y:S05]  /*0ce0*/  WARPSYNC.COLLECTIVE R16, `(.L_x_3928) ;  /* 0x0000000010087348 */ /* 0x000fea0003c00000 */
[----:B------:R0:W1:Y:S02]  /*0cf0*/  SHFL.BFLY P1, R17, R19, R18, R21 ;  /* 0x0c00001213117389 */ /* 0x0000640000020015 */
[----:B01----:R-:W-:Y:S01]  /*0d00*/  ENDCOLLECTIVE ;  /* 0x000000000000791b */ /* 0x003fe20003800000 */
.L_x_3928:
[----:B------:R-:W-:Y:S01]  /*0d10*/  HFMA2.MMA R18, -RZ, RZ, 0, 9.5367431640625e-07 ;  /* 0x00000010ff127435 */ /* 0x000fe200000001ff */
[----:B------:R-:W-:-:S05]  /*0d20*/  MOV R10, R17 ;  /* 0x00000011000a7202 */ /* 0x000fca0000000f00 */
[----:B------:R-:W-:-:S05]  /*0d30*/  FADD R10, R11, R10 ;  /* 0x0000000a0b0a7221 */ /* 0x000fca0000000000 */
[----:B------:R-:W-:-:S07]  /*0d40*/  MOV R19, R10 ;  /* 0x0000000a00137202 */ /* 0x000fce0000000f00 */
[----:B------:R-:W-:Y:S05]  /*0d50*/  WARPSYNC.COLLECTIVE R16, `(.L_x_3929) ;  /* 0x0000000010087348 */ /* 0x000fea0003c00000 */
[----:B------:R0:W1:Y:S02]  /*0d60*/  SHFL.BFLY P1, R17, R19, R18, R21 ;  /* 0x0c00001213117389 */ /* 0x0000640000020015 */
[----:B01----:R-:W-:Y:S01]  /*0d70*/  ENDCOLLECTIVE ;  /* 0x000000000000791b */ /* 0x003fe20003800000 */
.L_x_3929:
[----:B------:R-:W-:Y:S01]  /*0d80*/  HFMA2.MMA R18, -RZ, RZ, 0, 5.9604644775390625e-08 ;  /* 0x00000001ff127435 */ /* 0x000fe200000001ff */
[----:B------:R-:W-:Y:S01]  /*0d90*/  MOV R19, R8 ;  /* 0x0000000800137202 */ /* 0x000fe20000000f00 */
[----:B------:R-:W-:-:S09]  /*0da0*/  IMAD.MOV.U32 R9, RZ, RZ, R17 ;  /* 0x000000ffff097224 */ /* 0x000fd200078e0011 */
[----:B------:R-:W-:Y:S05]  /*0db0*/  WARPSYNC.COLLECTIVE R16, `(.L_x_3930) ;  /* 0x0000000010087348 */ /* 0x000fea0003c00000 */
[----:B------:R0:W1:Y:S02]  /*0dc0*/  SHFL.BFLY P1, R17, R19, R18, R21 ;  /* 0x0c00001213117389 */ /* 0x0000640000020015 */
[----:B01----:R-:W-:Y:S01]  /*0dd0*/  ENDCOLLECTIVE ;  /* 0x000000000000791b */ /* 0x003fe20003800000 */
.L_x_3930:
[----:B------:R-:W-:Y:S01]  /*0de0*/  HFMA2.MMA R18, -RZ, RZ, 0, 1.1920928955078125e-07 ;  /* 0x00000002ff127435 */ /* 0x000fe200000001ff */
[----:B------:R-:W-:-:S05]  /*0df0*/  MOV R11, R17 ;  /* 0x00000011000b7202 */ /* 0x000fca0000000f00 */
[----:B------:R-:W-:-:S04]  /*0e00*/  FADD R13, R8, R11 ;  /* 0x0000000b080d7221 */ /* 0x000fc80000000000 */
[----:B------:R-:W-:-:S07]  /*0e10*/  IMAD.MOV.U32 R19, RZ, RZ, R13 ;  /* 0x000000ffff137224 */ /* 0x000fce00078e000d */
[----:B------:R-:W-:Y:S05]  /*0e20*/  WARPSYNC.COLLECTIVE R16, `(.L_x_3931) ;  /* 0x0000000010087348 */ /* 0x000fea0003c00000 */
[----:B------:R0:W1:Y:S02]  /*0e30*/  SHFL.BFLY P1, R17, R19, R18, R21 ;  /* 0x0c00001213117389 */ /* 0x0000640000020015 */
[----:B01----:R-:W-:Y:S01]  /*0e40*/  ENDCOLLECTIVE ;  /* 0x000000000000791b */ /* 0x003fe20003800000 */
.L_x_3931:
[----:B------:R-:W-:Y:S01]  /*0e50*/  IMAD.MOV.U32 R18, RZ, RZ, 0x4 ;  /* 0x00000004ff127424 */ /* 0x000fe200078e00ff */
[----:B------:R-:W-:-:S05]  /*0e60*/  MOV R14, R17 ;  /* 0x00000011000e7202 */ /* 0x000fca0000000f00 */
[----:B------:R-:W-:-:S05]  /*0e70*/  FADD R14, R13, R14 ;  /* 0x0000000e0d0e7221 */ /* 0x000fca0000000000 */
[----:B------:R-:W-:-:S07]  /*0e80*/  MOV R19, R14 ;  /* 0x0000000e00137202 */ /* 0x000fce0000000f00 */
[----:B------:R-:W-:Y:S05]  /*0e90*/  WARPSYNC.COLLECTIVE R16, `(.L_x_3932) ;  /* 0x0000000010087348 */ /* 0x000fea0003c00000 */
[----:B------:R0:W1:Y:S02]  /*0ea0*/  SHFL.BFLY P1, R17, R19, R18, R21 ;  /* 0x0c00001213117389 */ /* 0x0000640000020015 */
[----:B01----:R-:W-:Y:S01]  /*0eb0*/  ENDCOLLECTIVE ;  /* 0x000000000000791b */ /* 0x003fe20003800000 */
.L_x_3932:
[----:B------:R-:W-:Y:S01]  /*0ec0*/  HFMA2.MMA R18, -RZ, RZ, 0, 4.76837158203125e-07 ;  /* 0x00000008ff127435 */ /* 0x000fe200000001ff */
[----:B------:R-:W-:-:S05]  /*0ed0*/  MOV R15, R17 ;  /* 0x00000011000f7202 */ /* 0x000fca0000000f00 */
[----:B------:R-:W-:-:S05]  /*0ee0*/  FADD R15, R14, R15 ;  /* 0x0000000f0e0f7221 */ /* 0x000fca0000000000 */
[----:B------:R-:W-:-:S07]  /*0ef0*/  MOV R19, R15 ;  /* 0x0000000f00137202 */ /* 0x000fce0000000f00 */
[----:B------:R-:W-:Y:S05]  /*0f00*/  WARPSYNC.COLLECTIVE R16, `(.L_x_3933) ;  /* 0x0000000010087348 */ /* 0x000fea0003c00000 */
[----:B------:R0:W1:Y:S02]  /*0f10*/  SHFL.BFLY P1, R17, R19, R18, R21 ;  /* 0x0c00001213117389 */ /* 0x0000640000020015 */
[----:B01----:R-:W-:Y:S01]  /*0f20*/  ENDCOLLECTIVE ;  /* 0x000000000000791b */ /* 0x003fe20003800000 */
.L_x_3933:
[----:B------:R-:W-:Y:S01]  /*0f30*/  HFMA2.MMA R18, -RZ, RZ, 0, 9.5367431640625e-07 ;  /* 0x00000010ff127435 */ /* 0x000fe200000001ff */
[----:B------:R-:W-:-:S04]  /*0f40*/  IMAD.MOV.U32 R8, RZ, RZ, R17 ;  /* 0x000000ffff087224 */ /* 0x000fc800078e0011 */
[----:B------:R-:W-:-:S05]  /*0f50*/  FADD R8, R15, R8 ;  /* 0x000000080f087221 */ /* 0x000fca0000000000 */
[----:B------:R-:W-:-:S07]  /*0f60*/  MOV R19, R8 ;  /* 0x0000000800137202 */ /* 0x000fce0000000f00 */
[----:B------:R-:W-:Y:S05]  /*0f70*/  WARPSYNC.COLLECTIVE R16, `(.L_x_3934) ;  /* 0x0000000010087348 */ /* 0x000fea0003c00000 */
[----:B------:R0:W1:Y:S02]  /*0f80*/  SHFL.BFLY P1, R17, R19, R18, R21 ;  /* 0x0c00001213117389 */ /* 0x0000640000020015 */
[----:B01----:R-:W-:Y:S01]  /*0f90*/  ENDCOLLECTIVE ;  /* 0x000000000000791b */ /* 0x003fe20003800000 */
.L_x_3934:
[----:B------:R-:W-:Y:S01]  /*0fa0*/  MOV R13, R17 ;  /* 0x00000011000d7202 */ /* 0x000fe20000000f00 */
[----:B------:R-:W-:Y:S06]  /*0fb0*/  BRA `(.L_x_3935) ;  /* 0xfffffff8006c7947 */ /* 0x000fec000383ffff */
.L_x_3936:
        /* <DEDUP_REMOVED lines=12> */
.L_x_7957:


//--------------------- .text._ZN18transformer_engine13normalization19ln_bwd_tuned_kernelINS0_13Kernel_traitsI6__halffS3_fjLj24576ELj4ELj1ELj8ELj16ENS0_18Kernel_traits_baseILj24576ES3_fS3_fjLj256EEEEEEEvNS0_20BackwardKernelParamsE --------------------------
	.section	.text._ZN18transformer_engine13normalization19ln_bwd_tuned_kernelINS0_13Kernel_traitsI6__halffS3_fjLj24576ELj4ELj1ELj8ELj16ENS0_18Kernel_traits_baseILj24576ES3_fS3_fjLj256EEEEEEEvNS0_20BackwardKernelParamsE,"ax",@progbits
	.align	128
        .global         _ZN18transformer_engine13normalization19ln_bwd_tuned_kernelINS0_13Kernel_traitsI6__halffS3_fjLj24576ELj4ELj1ELj8ELj16ENS0_18Kernel_traits_baseILj24576ES3_fS3_fjLj256EEEEEEEvNS0_20BackwardKernelParamsE
        .type           _ZN18transformer_engine13normalization19ln_bwd_tuned_kernelINS0_13Kernel_traitsI6__halffS3_fjLj24576ELj4ELj1ELj8ELj16ENS0_18Kernel_traits_baseILj24576ES3_fS3_fjLj256EEEEEEEvNS0_20BackwardKernelParamsE,@function
        .size           _ZN18transformer_engine13normalization19ln_bwd_tuned_kernelINS0_13Kernel_traitsI6__halffS3_fjLj24576ELj4ELj1ELj8ELj16ENS0_18Kernel_traits_baseILj24576ES3_fS3_fjLj256EEEEEEEvNS0_20BackwardKernelParamsE,(.L_x_7958 - _ZN18transformer_engine13normalization19ln_bwd_tuned_kernelINS0_13Kernel_traitsI6__halffS3_fjLj24576ELj4ELj1ELj8ELj16ENS0_18Kernel_traits_baseILj24576ES3_fS3_fjLj256EEEEEEEvNS0_20BackwardKernelParamsE)
        .other          _ZN18transformer_engine13normalization19ln_bwd_tuned_kernelINS0_13Kernel_traitsI6__halffS3_fjLj24576ELj4ELj1ELj8ELj16ENS0_18Kernel_traits_baseILj24576ES3_fS3_fjLj256EEEEEEEvNS0_20BackwardKernelParamsE,@"STO_CUDA_ENTRY STV_DEFAULT"
_ZN18transformer_engine13normalization19ln_bwd_tuned_kernelINS0_13Kernel_traitsI6__halffS3_fjLj24576ELj4ELj1ELj8ELj16ENS0_18Kernel_traits_baseILj24576ES3_fS3_fjLj256EEEEEEEvNS0_20BackwardKernelParamsE:
.text._ZN18transformer_engine13normalization19ln_bwd_tuned_kernelINS0_13Kernel_traitsI6__halffS3_fjLj24576ELj4ELj1ELj8ELj16ENS0_18Kernel_traits_baseILj24576ES3_fS3_fjLj256EEEEEEEvNS0_20BackwardKernelParamsE:
        /* <DEDUP_REMOVED lines=137> */
.L_x_3943:
        /* <DEDUP_REMOVED lines=267> */
.L_x_3954:
        /* <DEDUP_REMOVED lines=41> */
.L_x_3940:
[----:B------:R-:W-:Y:S05]  /*1bd0*/  BSYNC B0 ;  /* 0x0000000000007941 */ /* 0x000fea0003800000 */
.L_x_3939:
        /* <DEDUP_REMOVED lines=31> */
.L_x_3942:
[----:B------:R-:W2:Y:S04]  /*1dd0*/  LDG.E.STRONG.GPU R4, desc[UR6][R2.64] ;  /* 0x0000000602047981 */ /* 0x000ea8000c1ef900 */
[----:B--2---:R-:W-:Y:S01]  /*1de0*/  CCTL.IVALL ;  /* 0x00000000ff00798f */ /* 0x004fe20002000000 */
[----:B------:R-:W-:Y:S05]  /*1df0*/  YIELD ;  /* 0x0000000000007946 */ /* 0x000fea0003800000 */
[----:B------:R-:W-:-:S13]  /*1e00*/  ISETP.NE.AND P1, PT, R4, R9, PT ;  /* 0x000000090400720c */ /* 0x000fda0003f25270 */
[----:B------:R-:W-:Y:S05]  /*1e10*/  @P1 BRA `(.L_x_3942) ;  /* 0xfffffffc00ec1947 */ /* 0x000fea000383ffff */
.L_x_3941:
        /* <DEDUP_REMOVED lines=165> */
.L_x_3937:
        /* <DEDUP_REMOVED lines=38> */
.L_x_3938:
[----:B------:R-:W-:Y:S01]  /*2ad0*/  HFMA2.MMA R14, -RZ, RZ, 0, 9.5367431640625e-07 ;  /* 0x00000010ff0e7435 */ /* 0x000fe200000001ff */
[----:B------:R-:W-:Y:S02]  /*2ae0*/  MOV R15, R6 ;  /* 0x00000006000f7202 */ /* 0x000fe40000000f00 */
[----:B------:R-:W-:Y:S02]  /*2af0*/  MOV R17, 0x1f ;  /* 0x0000001f00117802 */ /* 0x000fe40000000f00 */
[----:B------:R-:W-:-:S07]  /*2b00*/  MOV R12, 0xffffffff ;  /* 0xffffffff000c7802 */ /* 0x000fce0000000f00 */
[----:B------:R-:W-:Y:S05]  /*2b10*/  WARPSYNC.COLLECTIVE R12, `(.L_x_3944) ;  /* 0x000000000c087348 */ /* 0x000fea0003c00000 */
[----:B------:R0:W1:Y:S02]  /*2b20*/  SHFL.DOWN P1, R13, R15, R14, R17 ;  /* 0x0800000e0f0d7389 */ /* 0x0000640000020011 */
[----:B01----:R-:W-:Y:S01]  /*2b30*/  ENDCOLLECTIVE ;  /* 0x000000000000791b */ /* 0x003fe20003800000 */
.L_x_3944:
[----:B------:R-:W-:Y:S02]  /*2b40*/  MOV R15, R4 ;  /* 0x00000004000f7202 */ /* 0x000fe40000000f00 */
[----:B------:R-:W-:-:S07]  /*2b50*/  MOV R3, R13 ;  /* 0x0000000d00037202 */ /* 0x000fce0000000f00 */
[----:B------:R-:W-:Y:S05]  /*2b60*/  WARPSYNC.COLLECTIVE R12, `(.L_x_3945) ;  /* 0x000000000c087348 */ /* 0x000fea0003c00000 */
[----:B------:R0:W1:Y:S02]  /*2b70*/  SHFL.DOWN P1, R13, R15, R14, R17 ;  /* 0x0800000e0f0d7389 */ /* 0x0000640000020011 */
[----:B01----:R-:W-:Y:S01]  /*2b80*/  ENDCOLLECTIVE ;  /* 0x000000000000791b */ /* 0x003fe20003800000 */
.L_x_3945:
[----:B------:R-:W-:Y:S01]  /*2b90*/  FADD R3, R6, R3 ;  /* 0x0000000306037221 */ /* 0x000fe20000000000 */
[----:B------:R-:W-:-:S04]  /*2ba0*/  HFMA2.MMA R14, -RZ, RZ, 0, 4.76837158203125e-07 ;  /* 0x00000008ff0e7435 */ /* 0x000fc800000001ff */
[----:B------:R-:W-:Y:S02]  /*2bb0*/  MOV R15, R3 ;  /* 0x00000003000f7202 */ /* 0x000fe40000000f00 */
[----:B------:R-:W-:-:S07]  /*2bc0*/  MOV R7, R13 ;  /* 0x0000000d00077202 */ /* 0x000fce0000000f00 */
[----:B------:R-:W-:Y:S05]  /*2bd0*/  WARPSYNC.COLLECTIVE R12, `(.L_x_3946) ;  /* 0x000000000c087348 */ /* 0x000fea0003c00000 */
[----:B------:R0:W1:Y:S02]  /*2be0*/  SHFL.DOWN P1, R13, R15, R14, R17 ;  /* 0x0800000e0f0d7389 */ /* 0x0000640000020011 */
[----:B01----:R-:W-:Y:S01]  /*2bf0*/  ENDCOLLECTIVE ;  /* 0x000000000000791b */ /* 0x003fe20003800000 */
.L_x_3946:
[----:B------:R-:W-:-:S05]  /*2c00*/  FADD R7, R4, R7 ;  /* 0x0000000704077221 */ /* 0x000fca0000000000 */
[----:B------:R-:W-:Y:S02]  /*2c10*/  MOV R15, R7 ;  /* 0x00000007000f7202 */ /* 0x000fe40000000f00 */
[----:B------:R-:W-:-:S07]  /*2c20*/  MOV R8, R13 ;  /* 0x0000000d00087202 */ /* 0x000fce0000000f00 */
[----:B------:R-:W-:Y:S05]  /*2c30*/  WARPSYNC.COLLECTIVE R12, `(.L_x_3947) ;  /* 0x000000000c087348 */ /* 0x000fea0003c00000 */
[----:B------:R0:W1:Y:S02]  /*2c40*/  SHFL.DOWN P1, R13, R15, R14, R17 ;  /* 0x0800000e0f0d7389 */ /* 0x0000640000020011 */
[----:B01----:R-:W-:Y:S01]  /*2c50*/  ENDCOLLECTIVE ;  /* 0x000000000000791b */ /* 0x003fe20003800000 */
.L_x_3947:
[----:B------:R-:W-:Y:S01]  /*2c60*/  FADD R8, R3, R8 ;  /* 0x0000000803087221 */ /* 0x000fe20000000000 */
[----:B------:R-:W-:-:S04]  /*2c70*/  HFMA2.MMA R14, -RZ, RZ, 0, 2.384185791015625e-07 ;  /* 0x00000004ff0e7435 */ /* 0x000fc800000001ff */
[----:B------:R-:W-:Y:S02]  /*2c80*/  MOV R15, R8 ;  /* 0x00000008000f7202 */ /* 0x000fe40000000f00 */
[----:B------:R-:W-:-:S07]  /*2c90*/  MOV R10, R13 ;  /* 0x0000000d000a7202 */ /* 0x000fce0000000f00 */
[----:B------:R-:W-:Y:S05]  /*2ca0*/  WARPSYNC.COLLECTIVE R12, `(.L_x_3948) ;  /* 0x000000000c087348 */ /* 0x000fea0003c00000 */
[----:B------:R0:W1:Y:S02]  /*2cb0*/  SHFL.DOWN P1, R13, R15, R14, R17 ;  /* 0x0800000e0f0d7389 */ /* 0x0000640000020011 */
[----:B01----:R-:W-:Y:S01]  /*2cc0*/  ENDCOLLECTIVE ;  /* 0x000000000000791b */ /* 0x003fe20003800000 */
.L_x_3948:
[----:B------:R-:W-:-:S05]  /*2cd0*/  FADD R10, R7, R10 ;  /* 0x0000000a070a7221 */ /* 0x000fca0000000000 */
[----:B------:R-:W-:Y:S02]  /*2ce0*/  MOV R15, R10 ;  /* 0x0000000a000f7202 */ /* 0x000fe40000000f00 */
[----:B------:R-:W-:-:S07]  /*2cf0*/  MOV R9, R13 ;  /* 0x0000000d00097202 */ /* 0x000fce0000000f00 */
[----:B------:R-:W-:Y:S05]  /*2d00*/  WARPSYNC.COLLECTIVE R12, `(.L_x_3949) ;  /* 0x000000000c087348 */ /* 0x000fea0003c00000 */
[----:B------:R0:W1:Y:S02]  /*2d10*/  SHFL.DOWN P1, R13, R15, R14, R17 ;  /* 0x0800000e0f0d7389 */ /* 0x0000640000020011 */
[----:B01----:R-:W-:Y:S01]  /*2d20*/  ENDCOLLECTIVE ;  /* 0x000000000000791b */ /* 0x003fe20003800000 */
.L_x_3949:
[----:B------:R-:W-:Y:S01]  /*2d30*/  FADD R9, R8, R9 ;  /* 0x0000000908097221 */ /* 0x000fe20000000000 */
[----:B------:R-:W-:-:S04]  /*2d40*/  HFMA2.MMA R14, -RZ, RZ, 0, 1.1920928955078125e-07 ;  /* 0x00000002ff0e7435 */ /* 0x000fc800000001ff */
[----:B------:R-:W-:Y:S02]  /*2d50*/  MOV R15, R9 ;  /* 0x00000009000f7202 */ /* 0x000fe40000000f00 */
[----:B------:R-:W-:-:S07]  /*2d60*/  MOV R11, R13 ;  /* 0x0000000d000b7202 */ /* 0x000fce0000000f00 */
[----:B------:R-:W-:Y:S05]  /*2d70*/  WARPSYNC.COLLECTIVE R12, `(.L_x_3950) ;  /* 0x000000000c087348 */ /* 0x000fea0003c00000 */
[----:B------:R0:W1:Y:S02]  /*2d80*/  SHFL.DOWN P1, R13, R15, R14, R17 ;  /* 0x0800000e0f0d7389 */ /* 0x0000640000020011 */
[----:B01----:R-:W-:Y:S01]  /*2d90*/  ENDCOLLECTIVE ;  /* 0x000000000000791b */ /* 0x003fe20003800000 */
.L_x_3950:
[----:B------:R-:W-:-:S05]  /*2da0*/  FADD R11, R10, R11 ;  /* 0x0000000b0a0b7221 */ /* 0x000fca0000000000 */
[----:B------:R-:W-:Y:S02]  /*2db0*/  MOV R15, R11 ;  /* 0x0000000b000f7202 */ /* 0x000fe40000000f00 */
[----:B------:R-:W-:-:S07]  /*2dc0*/  MOV R4, R13 ;  /* 0x0000000d00047202 */ /* 0x000fce0000000f00 */
[----:B------:R-:W-:Y:S05]  /*2dd0*/  WARPSYNC.COLLECTIVE R12, `(.L_x_3951) ;  /* 0x000000000c087348 */ /* 0x000fea0003c00000 */
[----:B------:R0:W1:Y:S02]  /*2de0*/  SHFL.DOWN P1, R13, R15, R14, R17 ;  /* 0x0800000e0f0d7389 */ /* 0x0000640000020011 */
[----:B01----:R-:W-:Y:S01]  /*2df0*/  ENDCOLLECTIVE ;  /* 0x000000000000791b */ /* 0x003fe20003800000 */
.L_x_3951:
[----:B------:R-:W-:Y:S01]  /*2e00*/  FADD R4, R9, R4 ;  /* 0x0000000409047221 */ /* 0x000fe20000000000 */
[----:B------:R-:W-:-:S04]  /*2e10*/  HFMA2.MMA R14, -RZ, RZ, 0, 5.9604644775390625e-08 ;  /* 0x00000001ff0e7435 */ /* 0x000fc800000001ff */
[----:B------:R-:W-:Y:S02]  /*2e20*/  MOV R15, R4 ;  /* 0x00000004000f7202 */ /* 0x000fe40000000f00 */
[----:B------:R-:W-:-:S07]  /*2e30*/  MOV R6, R13 ;  /* 0x0000000d00067202 */ /* 0x000fce0000000f00 */
[----:B------:R-:W-:Y:S05]  /*2e40*/  WARPSYNC.COLLECTIVE R12, `(.L_x_3952) ;  /* 0x000000000c087348 */ /* 0x000fea0003c00000 */
[----:B------:R0:W1:Y:S02]  /*2e50*/  SHFL.DOWN P1, R13, R15, R14, R17 ;  /* 0x0800000e0f0d7389 */ /* 0x0000640000020011 */
[----:B01----:R-:W-:Y:S01]  /*2e60*/  ENDCOLLECTIVE ;  /* 0x000000000000791b */ /* 0x003fe20003800000 */
.L_x_3952:
[----:B------:R-:W-:-:S05]  /*2e70*/  FADD R6, R11, R6 ;  /* 0x000000060b067221 */ /* 0x000fca0000000000 */
[----:B------:R-:W-:Y:S02]  /*2e80*/  MOV R15, R6 ;  /* 0x00000006000f7202 */ /* 0x000fe40000000f00 */
[----:B------:R-:W-:-:S07]  /*2e90*/  MOV R3, R13 ;  /* 0x0000000d00037202 */ /* 0x000fce0000000f00 */
[----:B------:R-:W-:Y:S05]  /*2ea0*/  WARPSYNC.COLLECTIVE R12, `(.L_x_3953) ;  /* 0x000000000c087348 */ /* 0x000fea0003c00000 */
[----:B------:R0:W1:Y:S02]  /*2eb0*/  SHFL.DOWN P1, R13, R15, R14, R17 ;  /* 0x0800000e0f0d7389 */ /* 0x0000640000020011 */
[----:B01----:R-:W-:Y:S01]  /*2ec0*/  ENDCOLLECTIVE ;  /* 0x000000000000791b */ /* 0x003fe20003800000 */
.L_x_3953:
[----:B------:R-:W-:Y:S01]  /*2ed0*/  MOV R7, R13 ;  /* 0x0000000d00077202 */ /* 0x000fe20000000f00 */
[----:B------:R-:W-:Y:S06]  /*2ee0*/  BRA `(.L_x_3954) ;  /* 0xffffffe800947947 */ /* 0x000fec000383ffff */
.L_x_3955:
        /* <DEDUP_REMOVED lines=9> */
.L_x_7958:


//--------------------- .text._ZN18transformer_engine13normalization28ln_bwd_finalize_tuned_kernelINS0_22Kernel_traits_finalizeILj24576E6__halfS3_S3_fjLj1024ELj4ENS0_18Kernel_traits_baseILj24576ES3_S3_S3_fjLj1024EEEEEEEvNS0_20BackwardKernelParamsE --------------------------
	.section	.text._ZN18transformer_engine13normalization28ln_bwd_finalize_tuned_kernelINS0_22Kernel_traits_finalizeILj24576E6__halfS3_S3_fjLj1024ELj4ENS0_18Kernel_traits_baseILj24576ES3_S3_S3_fjLj1024EEEEEEEvNS0_20BackwardKernelParamsE,"ax",@progbits
	.align	128
        .global         _ZN18transformer_engine13normalization28ln_bwd_finalize_tuned_kernelINS0_22Kernel_traits_finalizeILj24576E6__halfS3_S3_fjLj1024ELj4ENS0_18Kernel_traits_baseILj24576ES3_S3_S3_fjLj1024EEEEEEEvNS0_20BackwardKernelParamsE
        .type           _ZN18transformer_engine13normalization28ln_bwd_finalize_tuned_kernelINS0_22Kernel_traits_finalizeILj24576E6__halfS3_S3_fjLj1024ELj4ENS0_18Kernel_traits_baseILj24576ES3_S3_S3_fjLj1024EEEEEEEvNS0_20BackwardKernelParamsE,@function
        .size           _ZN18transformer_engine13normalization28ln_bwd_finalize_tuned_kernelINS0_22Kernel_traits_finalizeILj24576E6__halfS3_S3_fjLj1024ELj4ENS0_18Kernel_traits_baseILj24576ES3_S3_S3_fjLj1024EEEEEEEvNS0_20BackwardKernelParamsE,(.L_x_7959 - _ZN18transformer_engine13normalization28ln_bwd_finalize_tuned_kernelINS0_22Kernel_traits_finalizeILj24576E6__halfS3_S3_fjLj1024ELj4ENS0_18Kernel_traits_baseILj24576ES3_S3_S3_fjLj1024EEEEEEEvNS0_20BackwardKernelParamsE)
        .other          _ZN18transformer_engine13normalization28ln_bwd_finalize_tuned_kernelINS0_22Kernel_traits_finalizeILj24576E6__halfS3_S3_fjLj1024ELj4ENS0_18Kernel_traits_baseILj24576ES3_S3_S3_fjLj1024EEEEEEEvNS0_20BackwardKernelParamsE,@"STO_CUDA_ENTRY STV_DEFAULT"
_ZN18transformer_engine13normalization28ln_bwd_finalize_tuned_kernelINS0_22Kernel_traits_finalizeILj24576E6__halfS3_S3_fjLj1024ELj4ENS0_18Kernel_traits_baseILj24576ES3_S3_S3_fjLj1024EEEEEEEvNS0_20BackwardKernelParamsE:
.text._ZN18transformer_engine13normalization28ln_bwd_finalize_tuned_kernelINS0_22Kernel_traits_finalizeILj24576E6__halfS3_S3_fjLj1024ELj4ENS0_18Kernel_traits_baseILj24576ES3_S3_S3_fjLj1024EEEEEEEvNS0_20BackwardKernelParamsE:
        /* <DEDUP_REMOVED lines=20> */
.L_x_3967:
        /* <DEDUP_REMOVED lines=28> */
.L_x_3960:
        /* <DEDUP_REMOVED lines=33> */
.L_x_3959:
[----:B------:R-:W-:Y:S05]  /*0510*/  BSYNC B1 ;  /* 0x0000000000017941 */ /* 0x000fea0003800000 */
.L_x_3958:
        /* <DEDUP_REMOVED lines=23> */
.L_x_3962:
[----:B------:R-:W-:Y:S05]  /*0690*/  BSYNC B1 ;  /* 0x0000000000017941 */ /* 0x000fea0003800000 */
.L_x_3961:
        /* <DEDUP_REMOVED lines=11> */
.L_x_3957:
[----:B------:R-:W-:Y:S05]  /*0750*/  BSYNC B0 ;  /* 0x0000000000007941 */ /* 0x000fea0003800000 */
.L_x_3956:
        /* <DEDUP_REMOVED lines=33> */
.L_x_3978:
[----:B------:R-:W-:Y:S01]  /*0970*/  @!P0 SHF.R.U32.HI R11, RZ, 0x3, R0 ;  /* 0x00000003ff0b8819 */ /* 0x000fe20000011600 */
[----:B--2---:R-:W-:Y:S01]  /*0980*/  FADD R13, R8, R13 ;  /* 0x0000000d080d7221 */ /* 0x004fe20000000000 */
[----:B-1----:R-:W-:Y:S02]  /*0990*/  FADD R9, R10, R9 ;  /* 0x000000090a097221 */ /* 0x002fe40000000000 */
[----:B0-----:R-:W-:-:S05]  /*09a0*/  @!P0 LOP3.LUT R8, R11, 0x1ffffffc, RZ, 0xc0, !PT ;  /* 0x1ffffffc0b088812 */ /* 0x001fca00078ec0ff */
[----:B------:R1:W-:Y:S04]  /*09b0*/  @!P0 STS [R8+UR4+0x2000], R13 ;  /* 0x0020000d08008988 */ /* 0x0003e80008000804 */
[----:B------:R1:W-:Y:S02]  /*09c0*/  @!P0 STS [R8+UR4+0x2080], R9 ;  /* 0x0020800908008988 */ /* 0x0003e40008000804 */
.L_x_3963:
        /* <DEDUP_REMOVED lines=18> */
.L_x_3966:
[----:B------:R-:W-:Y:S05]  /*0af0*/  BSYNC B0 ;  /* 0x0000000000007941 */ /* 0x000fea0003800000 */
.L_x_3965:
[C---:B------:R-:W-:Y:S02]  /*0b00*/  ISETP.GT.U32.AND P0, PT, R5.reuse, -0x6001, PT ;  /* 0xffff9fff0500780c */ /* 0x040fe40003f04070 */
[----:B------:R-:W-:Y:S02]  /*0b10*/  IADD3 R5, R5, 0x6000, RZ ;  /* 0x0000600005057810 */ /* 0x000fe40007ffe0ff */
[----:B------:R-:W-:-:S09]  /*0b20*/  IADD3 R6, R6, 0x3000, RZ ;  /* 0x0000300006067810 */ /* 0x000fd20007ffe0ff */
[----:B------:R-:W-:Y:S05]  /*0b30*/  @P0 BRA `(.L_x_3967) ;  /* 0xfffffff400800947 */ /* 0x000fea000383ffff */
[----:B------:R-:W-:Y:S05]  /*0b40*/  EXIT ;  /* 0x000000000000794d */ /* 0x000fea0003800000 */
.L_x_3964:
[----:B------:R-:W-:Y:S01]  /*0b50*/  HFMA2.MMA R18, -RZ, RZ, 0, 5.9604644775390625e-08 ;  /* 0x00000001ff127435 */ /* 0x000fe200000001ff */
[----:B0-----:R-:W-:Y:S01]  /*0b60*/  IMAD.MOV.U32 R19, RZ, RZ, R10 ;  /* 0x000000ffff137224 */ /* 0x001fe200078e000a */
[----:B------:R-:W-:Y:S02]  /*0b70*/  MOV R21, 0x1f ;  /* 0x0000001f00157802 */ /* 0x000fe40000000f00 */
[----:B------:R-:W-:-:S07]  /*0b80*/  MOV R16, 0xffffffff ;  /* 0xffffffff00107802 */ /* 0x000fce0000000f00 */
[----:B-12---:R-:W-:Y:S05]  /*0b90*/  WARPSYNC.COLLECTIVE R16, `(.L_x_3968) ;  /* 0x0000000010087348 */ /* 0x006fea0003c00000 */
[----:B------:R0:W3:Y:S02]  /*0ba0*/  SHFL.BFLY P1, R17, R19, R18, R21 ;  /* 0x0c00001213117389 */ /* 0x0000e40000020015 */
[----:B0123--:R-:W-:Y:S01]  /*0bb0*/  ENDCOLLECTIVE ;  /* 0x000000000000791b */ /* 0x00ffe20003800000 */
.L_x_3968:
[----:B------:R-:W-:Y:S01]  /*0bc0*/  HFMA2.MMA R18, -RZ, RZ, 0, 1.1920928955078125e-07 ;  /* 0x00000002ff127435 */ /* 0x000fe200000001ff */
[----:B------:R-:W-:-:S04]  /*0bd0*/  IMAD.MOV.U32 R9, RZ, RZ, R17 ;  /* 0x000000ffff097224 */ /* 0x000fc800078e0011 */
[----:B------:R-:W-:-:S05]  /*0be0*/  FADD R9, R10, R9 ;  /* 0x000000090a097221 */ /* 0x000fca0000000000 */
[----:B------:R-:W-:-:S07]  /*0bf0*/  MOV R19, R9 ;  /* 0x0000000900137202 */ /* 0x000fce0000000f00 */
[----:B------:R-:W-:Y:S05]  /*0c00*/  WARPSYNC.COLLECTIVE R16, `(.L_x_3969) ;  /* 0x0000000010087348 */ /* 0x000fea0003c00000 */
[----:B------:R0:W1:Y:S02]  /*0c10*/  SHFL.BFLY P1, R17, R19, R18, R21 ;  /* 0x0c00001213117389 */ /* 0x0000640000020015 */
[----:B01----:R-:W-:Y:S01]  /*0c20*/  ENDCOLLECTIVE ;  /* 0x000000000000791b */ /* 0x003fe20003800000 */
.L_x_3969:
[----:B------:R-:W-:Y:S01]  /*0c30*/  HFMA2.MMA R18, -RZ, RZ, 0, 2.384185791015625e-07 ;  /* 0x00000004ff127435 */ /* 0x000fe200000001ff */
[----:B------:R-:W-:-:S05]  /*0c40*/  MOV R12, R17 ;  /* 0x00000011000c7202 */ /* 0x000fca0000000f00 */
[----:B------:R-:W-:-:S04]  /*0c50*/  FADD R12, R9, R12 ;  /* 0x0000000c090c7221 */ /* 0x000fc80000000000 */
[----:B------:R-:W-:-:S07]  /*0c60*/  IMAD.MOV.U32 R19, RZ, RZ, R12 ;  /* 0x000000ffff137224 */ /* 0x000fce00078e000c */
[----:B------:R-:W-:Y:S05]  /*0c70*/  WARPSYNC.COLLECTIVE R16, `(.L_x_3970) ;  /* 0x0000000010087348 */ /* 0x000fea0003c00000 */
[----:B------:R0:W1:Y:S02]  /*0c80*/  SHFL.BFLY P1, R17, R19, R18, R21 ;  /* 0x0c00001213117389 */ /* 0x0000640000020015 */
[----:B01----:R-:W-:Y:S01]  /*0c90*/  ENDCOLLECTIVE ;  /* 0x000000000000791b */ /* 0x003fe20003800000 */
.L_x_3970:
[----:B------:R-:W-:Y:S01]  /*0ca0*/  IMAD.MOV.U32 R18, RZ, RZ, 0x8 ;  /* 0x00000008ff127424 */ /* 0x000fe200078e00ff */
[----:B------:R-:W-:-:S05]  /*0cb0*/  MOV R11, R17 ;  /* 0x00000011000b7202 */ /* 0x000fca0000000f00 */
[----:B------:R-:W-:-:S05]  /*0cc0*/  FADD R11, R12, R11 ;  /* 0x0000000b0c0b7221 */ /* 0x000fca0000000000 */
[----:B------:R-:W-:-:S07]  /*0cd0*/  MOV R19, R11 ;  /* 0x0000000b00137202 */ /* 0x000fce0000000f00 */
[----:B------:R-:W-:Y:S05]  /*0ce0*/  WARPSYNC.COLLECTIVE R16, `(.L_x_3971) ;  /* 0x0000000010087348 */ /* 0x000fea0003c00000 */
[----:B------:R0:W1:Y:S02]  /*0cf0*/  SHFL.BFLY P1, R17, R19, R18, R21 ;  /* 0x0c00001213117389 */ /* 0x0000640000020015 */
[----:B01----:R-:W-:Y:S01]  /*0d00*/  ENDCOLLECTIVE ;  /* 0x000000000000791b */ /* 0x003fe20003800000 */
.L_x_3971:
[----:B------:R-:W-:Y:S01]  /*0d10*/  HFMA2.MMA R18, -RZ, RZ, 0, 9.5367431640625e-07 ;  /* 0x00000010ff127435 */ /* 0x000fe200000001ff */
[----:B------:R-:W-:-:S05]  /*0d20*/  MOV R10, R17 ;  /* 0x00000011000a7202 */ /* 0x000fca0000000f00 */
[----:B------:R-:W-:-:S05]  /*0d30*/  FADD R10, R11, R10 ;  /* 0x0000000a0b0a7221 */ /* 0x000fca0000000000 */
[----:B------:R-:W-:-:S07]  /*0d40*/  MOV R19, R10 ;  /* 0x0000000a00137202 */ /* 0x000fce0000000f00 */
[----:B------:R-:W-:Y:S05]  /*0d50*/  WARPSYNC.COLLECTIVE R16, `(.L_x_3972) ;  /* 0x0000000010087348 */ /* 0x000fea0003c00000 */
[----:B------:R0:W1:Y:S02]  /*0d60*/  SHFL.BFLY P1, R17, R19, R18, R21 ;  /* 0x0c00001213117389 */ /* 0x0000640000020015 */
[----:B01----:R-:W-:Y:S01]  /*0d70*/  ENDCOLLECTIVE ;  /* 0x000000000000791b */ /* 0x003fe20003800000 */
.L_x_3972:
[----:B------:R-:W-:Y:S01]  /*0d80*/  HFMA2.MMA R18, -RZ, RZ, 0, 5.9604644775390625e-08 ;  /* 0x00000001ff127435 */ /* 0x000fe200000001ff */
[----:B------:R-:W-:Y:S01]  /*0d90*/  MOV R19, R8 ;  /* 0x0000000800137202 */ /* 0x000fe20000000f00 */
[----:B------:R-:W-:-:S09]  /*0da0*/  IMAD.MOV.U32 R9, RZ, RZ, R17 ;  /* 0x000000ffff097224 */ /* 0x000fd200078e0011 */
[----:B------:R-:W-:Y:S05]  /*0db0*/  WARPSYNC.COLLECTIVE R16, `(.L_x_3973) ;  /* 0x0000000010087348 */ /* 0x000fea0003c00000 */
[----:B------:R0:W1:Y:S02]  /*0dc0*/  SHFL.BFLY P1, R17, R19, R18, R21 ;  /* 0x0c00001213117389 */ /* 0x0000640000020015 */
[----:B01----:R-:W-:Y:S01]  /*0dd0*/  ENDCOLLECTIVE ;  /* 0x000000000000791b */ /* 0x003fe20003800000 */
.L_x_3973:
[----:B------:R-:W-:Y:S01]  /*0de0*/  HFMA2.MMA R18, -RZ, RZ, 0, 1.1920928955078125e-07 ;  /* 0x00000002ff127435 */ /* 0x000fe200000001ff */
[----:B------:R-:W-:-:S05]  /*0df0*/  MOV R11, R17 ;  /* 0x00000011000b7202 */ /* 0x000fca0000000f00 */
[----:B------:R-:W-:-:S04]  /*0e00*/  FADD R13, R8, R11 ;  /* 0x0000000b080d7221 */ /* 0x000fc80000000000 */
[----:B------:R-:W-:-:S07]  /*0e10*/  IMAD.MOV.U32 R19, RZ, RZ, R13 ;  /* 0x000000ffff137224 */ /* 0x000fce00078e000d */
[----:B------:R-:W-:Y:S05]  /*0e20*/  WARPSYNC.COLLECTIVE R16, `(.L_x_3974) ;  /* 0x0000000010087348 */ /* 0x000fea0003c00000 */
[----:B------:R0:W1:Y:S02]  /*0e30*/  SHFL.BFLY P1, R17, R19, R18, R21 ;  /* 0x0c00001213117389 */ /* 0x0000640000020015 */
[----:B01----:R-:W-:Y:S01]  /*0e40*/  ENDCOLLECTIVE ;  /* 0x000000000000791b */ /* 0x003fe20003800000 */
.L_x_3974:
[----:B------:R-:W-:Y:S01]  /*0e50*/  IMAD.MOV.U32 R18, RZ, RZ, 0x4 ;  /* 0x00000004ff127424 */ /* 0x000fe200078e00ff */
[----:B------:R-:W-:-:S05]  /*0e60*/  MOV R14, R17 ;  /* 0x00000011000e7202 */ /* 0x000fca0000000f00 */
[----:B------:R-:W-:-:S05]  /*0e70*/  FADD R14, R13, R14 ;  /* 0x0000000e0d0e7221 */ /* 0x000fca0000000000 */
[----:B------:R-:W-:-:S07]  /*0e80*/  MOV R19, R14 ;  /* 0x0000000e00137202 */ /* 0x000fce0000000f00 */
[----:B------:R-:W-:Y:S05]  /*0e90*/  WARPSYNC.COLLECTIVE R16, `(.L_x_3975) ;  /* 0x0000000010087348 */ /* 0x000fea0003c00000 */
[----:B------:R0:W1:Y:S02]  /*0ea0*/  SHFL.BFLY P1, R17, R19, R18, R21 ;  /* 0x0c00001213117389 */ /* 0x0000640000020015 */
[----:B01----:R-:W-:Y:S01]  /*0eb0*/  ENDCOLLECTIVE ;  /* 0x000000000000791b */ /* 0x003fe20003800000 */
.L_x_3975:
[----:B------:R-:W-:Y:S01]  /*0ec0*/  HFMA2.MMA R18, -RZ, RZ, 0, 4.76837158203125e-07 ;  /* 0x00000008ff127435 */ /* 0x000fe200000001ff */
[----:B------:R-:W-:-:S05]  /*0ed0*/  MOV R15, R17 ;  /* 0x00000011000f7202 */ /* 0x000fca0000000f00 */
[----:B------:R-:W-:-:S05]  /*0ee0*/  FADD R15, R14, R15 ;  /* 0x0000000f0e0f7221 */ /* 0x000fca0000000000 */
[----:B------:R-:W-:-:S07]  /*0ef0*/  MOV R19, R15 ;  /* 0x0000000f00137202 */ /* 0x000fce0000000f00 */
[----:B------:R-:W-:Y:S05]  /*0f00*/  WARPSYNC.COLLECTIVE R16, `(.L_x_3976) ;  /* 0x0000000010087348 */ /* 0x000fea0003c00000 */
[----:B------:R0:W1:Y:S02]  /*0f10*/  SHFL.BFLY P1, R17, R19, R18, R21 ;  /* 0x0c00001213117389 */ /* 0x0000640000020015 */
[----:B01----:R-:W-:Y:S01]  /*0f20*/  ENDCOLLECTIVE ;  /* 0x000000000000791b */ /* 0x003fe20003800000 */
.L_x_3976:
[----:B------:R-:W-:Y:S01]  /*0f30*/  HFMA2.MMA R18, -RZ, RZ, 0, 9.5367431640625e-07 ;  /* 0x00000010ff127435 */ /* 0x000fe200000001ff */
[----:B------:R-:W-:-:S04]  /*0f40*/  IMAD.MOV.U32 R8, RZ, RZ, R17 ;  /* 0x000000ffff087224 */ /* 0x000fc800078e0011 */
[----:B------:R-:W-:-:S05]  /*0f50*/  FADD R8, R15, R8 ;  /* 0x000000080f087221 */ /* 0x000fca0000000000 */
[----:B------:R-:W-:-:S07]  /*0f60*/  MOV R19, R8 ;  /* 0x0000000800137202 */ /* 0x000fce0000000f00 */
[----:B------:R-:W-:Y:S05]  /*0f70*/  WARPSYNC.COLLECTIVE R16, `(.L_x_3977) ;  /* 0x0000000010087348 */ /* 0x000fea0003c00000 */
[----:B------:R0:W1:Y:S02]  /*0f80*/  SHFL.BFLY P1, R17, R19, R18, R21 ;  /* 0x0c00001213117389 */ /* 0x0000640000020015 */
[----:B01----:R-:W-:Y:S01]  /*0f90*/  ENDCOLLECTIVE ;  /* 0x000000000000791b */ /* 0x003fe20003800000 */
.L_x_3977:
[----:B------:R-:W-:Y:S01]  /*0fa0*/  MOV R13, R17 ;  /* 0x00000011000d7202 */ /* 0x000fe20000000f00 */
[----:B------:R-:W-:Y:S06]  /*0fb0*/  BRA `(.L_x_3978) ;  /* 0xfffffff8006c7947 */ /* 0x000fec000383ffff */
.L_x_3979:
        /* <DEDUP_REMOVED lines=12> */
.L_x_7959:


//--------------------- .text._ZN18transformer_engine13normalization19ln_bwd_tuned_kernelINS0_13Kernel_traitsI6__halfS3_S3_fjLj24576ELj4ELj1ELj8ELj16ENS0_18Kernel_traits_baseILj24576ES3_S3_S3_fjLj256EEEEEEEvNS0_20BackwardKernelParamsE --------------------------
	.section	.text._ZN18transformer_engine13normalization19ln_bwd_tuned_kernelINS0_13Kernel_traitsI6__halfS3_S3_fjLj24576ELj4ELj1ELj8ELj16ENS0_18Kernel_traits_baseILj24576ES3_S3_S3_fjLj256EEEEEEEvNS0_20BackwardKernelParamsE,"ax",@progbits
	.align	128
        .global         _ZN18transformer_engine13normalization19ln_bwd_tuned_kernelINS0_13Kernel_traitsI6__halfS3_S3_fjLj24576ELj4ELj1ELj8ELj16ENS0_18Kernel_traits_baseILj24576ES3_S3_S3_fjLj256EEEEEEEvNS0_20BackwardKernelParamsE
        .type           _ZN18transformer_engine13normalization19ln_bwd_tuned_kernelINS0_13Kernel_traitsI6__halfS3_S3_fjLj24576ELj4ELj1ELj8ELj16ENS0_18Kernel_traits_baseILj24576ES3_S3_S3_fjLj256EEEEEEEvNS0_20BackwardKernelParamsE,@function
        .size           _ZN18transformer_engine13normalization19ln_bwd_tuned_kernelINS0_13Kernel_traitsI6__halfS3_S3_fjLj24576ELj4ELj1ELj8ELj16ENS0_18Kernel_traits_baseILj24576ES3_S3_S3_fjLj256EEEEEEEvNS0_20BackwardKernelParamsE,(.L_x_7960 - _ZN18transformer_engine13normalization19ln_bwd_tuned_kernelINS0_13Kernel_traitsI6__halfS3_S3_fjLj24576ELj4ELj1ELj8ELj16ENS0_18Kernel_traits_baseILj24576ES3_S3_S3_fjLj256EEEEEEEvNS0_20BackwardKernelParamsE)
        .other          _ZN18transformer_engine13normalization19ln_bwd_tuned_kernelINS0_13Kernel_traitsI6__halfS3_S3_fjLj24576ELj4ELj1ELj8ELj16ENS0_18Kernel_traits_baseILj24576ES3_S3_S3_fjLj256EEEEEEEvNS0_20BackwardKernelParamsE,@"STO_CUDA_ENTRY STV_DEFAULT"
_ZN18transformer_engine13normalization19ln_bwd_tuned_kernelINS0_13Kernel_traitsI6__halfS3_S3_fjLj24576ELj4ELj1ELj8ELj16ENS0_18Kernel_traits_baseILj24576ES3_S3_S3_fjLj256EEEEEEEvNS0_20BackwardKernelParamsE:
.text._ZN18transformer_engine13normalization19ln_bwd_tuned_kernelINS0_13Kernel_traitsI6__halfS3_S3_fjLj24576ELj4ELj1ELj8ELj16ENS0_18Kernel_traits_baseILj24576ES3_S3_S3_fjLj256EEEEEEEvNS0_20BackwardKernelParamsE:
        /* <DEDUP_REMOVED lines=122> */
.L_x_3986:
        /* <DEDUP_REMOVED lines=264> */
.L_x_3997:
        /* <DEDUP_REMOVED lines=48> */
.L_x_3983:
[----:B------:R-:W-:Y:S05]  /*1b20*/  BSYNC B0 ;  /* 0x0000000000007941 */ /* 0x000fea0003800000 */
.L_x_3982:
        /* <DEDUP_REMOVED lines=24> */
.L_x_3985:
[----:B------:R-:W2:Y:S04]  /*1cb0*/  LDG.E.STRONG.GPU R4, desc[UR6][R2.64] ;  /* 0x0000000602047981 */ /* 0x000ea8000c1ef900 */
[----:B--2---:R-:W-:Y:S01]  /*1cc0*/  CCTL.IVALL ;  /* 0x00000000ff00798f */ /* 0x004fe20002000000 */
[----:B------:R-:W-:Y:S05]  /*1cd0*/  YIELD ;  /* 0x0000000000007946 */ /* 0x000fea0003800000 */
[----:B------:R-:W-:-:S13]  /*1ce0*/  ISETP.NE.AND P1, PT, R4, R9, PT ;  /* 0x000000090400720c */ /* 0x000fda0003f25270 */
[----:B------:R-:W-:Y:S05]  /*1cf0*/  @P1 BRA `(.L_x_3985) ;  /* 0xfffffffc00ec1947 */ /* 0x000fea000383ffff */
.L_x_3984:
        /* <DEDUP_REMOVED lines=169> */
.L_x_3980:
        /* <DEDUP_REMOVED lines=29> */
.L_x_3981:
[----:B------:R-:W-:Y:S01]  /*2960*/  HFMA2.MMA R15, -RZ, RZ, 0, 9.5367431640625e-07 ;  /* 0x00000010ff0f7435 */ /* 0x000fe200000001ff */
[----:B------:R-:W-:Y:S02]  /*2970*/  MOV R14, R10 ;  /* 0x0000000a000e7202 */ /* 0x000fe40000000f00 */
[----:B------:R-:W-:Y:S02]  /*2980*/  MOV R16, 0x1f ;  /* 0x0000001f00107802 */ /* 0x000fe40000000f00 */
[----:B------:R-:W-:-:S07]  /*2990*/  MOV R11, 0xffffffff ;  /* 0xffffffff000b7802 */ /* 0x000fce0000000f00 */
[----:B------:R-:W-:Y:S05]  /*29a0*/  WARPSYNC.COLLECTIVE R11, `(.L_x_3987) ;  /* 0x000000000b087348 */ /* 0x000fea0003c00000 */
[----:B------:R0:W1:Y:S02]  /*29b0*/  SHFL.DOWN P1, R13, R14, R15, R16 ;  /* 0x0800000f0e0d7389 */ /* 0x0000640000020010 */
[----:B01----:R-:W-:Y:S01]  /*29c0*/  ENDCOLLECTIVE ;  /* 0x000000000000791b */ /* 0x003fe20003800000 */
.L_x_3987:
[----:B------:R-:W-:Y:S02]  /*29d0*/  MOV R14, R8 ;  /* 0x00000008000e7202 */ /* 0x000fe40000000f00 */
[----:B------:R-:W-:-:S07]  /*29e0*/  MOV R3, R13 ;  /* 0x0000000d00037202 */ /* 0x000fce0000000f00 */
[----:B------:R-:W-:Y:S05]  /*29f0*/  WARPSYNC.COLLECTIVE R11, `(.L_x_3988) ;  /* 0x000000000b087348 */ /* 0x000fea0003c00000 */
[----:B------:R0:W1:Y:S02]  /*2a00*/  SHFL.DOWN P1, R13, R14, R15, R16 ;  /* 0x0800000f0e0d7389 */ /* 0x0000640000020010 */
[----:B01----:R-:W-:Y:S01]  /*2a10*/  ENDCOLLECTIVE ;  /* 0x000000000000791b */ /* 0x003fe20003800000 */
.L_x_3988:
[----:B------:R-:W-:Y:S01]  /*2a20*/  FADD R3, R10, R3 ;  /* 0x000000030a037221 */ /* 0x000fe20000000000 */
[----:B------:R-:W-:-:S04]  /*2a30*/  HFMA2.MMA R15, -RZ, RZ, 0, 4.76837158203125e-07 ;  /* 0x00000008ff0f7435 */ /* 0x000fc800000001ff */
[----:B------:R-:W-:Y:S02]  /*2a40*/  MOV R14, R3 ;  /* 0x00000003000e7202 */ /* 0x000fe40000000f00 */
[----:B------:R-:W-:-:S07]  /*2a50*/  MOV R5, R13 ;  /* 0x0000000d00057202 */ /* 0x000fce0000000f00 */
[----:B------:R-:W-:Y:S05]  /*2a60*/  WARPSYNC.COLLECTIVE R11, `(.L_x_3989) ;  /* 0x000000000b087348 */ /* 0x000fea0003c00000 */
[----:B------:R0:W1:Y:S02]  /*2a70*/  SHFL.DOWN P1, R13, R14, R15, R16 ;  /* 0x0800000f0e0d7389 */ /* 0x0000640000020010 */
[----:B01----:R-:W-:Y:S01]  /*2a80*/  ENDCOLLECTIVE ;  /* 0x000000000000791b */ /* 0x003fe20003800000 */
.L_x_3989:
[----:B------:R-:W-:-:S05]  /*2a90*/  FADD R5, R8, R5 ;  /* 0x0000000508057221 */ /* 0x000fca0000000000 */
[----:B------:R-:W-:Y:S02]  /*2aa0*/  MOV R14, R5 ;  /* 0x00000005000e7202 */ /* 0x000fe40000000f00 */
[----:B------:R-:W-:-:S07]  /*2ab0*/  MOV R4, R13 ;  /* 0x0000000d00047202 */ /* 0x000fce0000000f00 */
[----:B------:R-:W-:Y:S05]  /*2ac0*/  WARPSYNC.COLLECTIVE R11, `(.L_x_3990) ;  /* 0x000000000b087348 */ /* 0x000fea0003c00000 */
[----:B------:R0:W1:Y:S02]  /*2ad0*/  SHFL.DOWN P1, R13, R14, R15, R16 ;  /* 0x0800000f0e0d7389 */ /* 0x0000640000020010 */
[----:B01----:R-:W-:Y:S01]  /*2ae0*/  ENDCOLLECTIVE ;  /* 0x000000000000791b */ /* 0x003fe20003800000 */
.L_x_3990:
[----:B------:R-:W-:Y:S01]  /*2af0*/  FADD R4, R3, R4 ;  /* 0x0000000403047221 */ /* 0x000fe20000000000 */
[----:B------:R-:W-:-:S04]  /*2b00*/  HFMA2.MMA R15, -RZ, RZ, 0, 2.384185791015625e-07 ;  /* 0x00000004ff0f7435 */ /* 0x000fc800000001ff */
[----:B------:R-:W-:Y:S02]  /*2b10*/  MOV R14, R4 ;  /* 0x00000004000e7202 */ /* 0x000fe40000000f00 */
[----:B------:R-:W-:-:S07]  /*2b20*/  MOV R12, R13 ;  /* 0x0000000d000c7202 */ /* 0x000fce0000000f00 */
[----:B------:R-:W-:Y:S05]  /*2b30*/  WARPSYNC.COLLECTIVE R11, `(.L_x_3991) ;  /* 0x000000000b087348 */ /* 0x000fea0003c00000 */
[----:B------:R0:W1:Y:S02]  /*2b40*/  SHFL.DOWN P1, R13, R14, R15, R16 ;  /* 0x0800000f0e0d7389 */ /* 0x0000640000020010 */
[----:B01----:R-:W-:Y:S01]  /*2b50*/  ENDCOLLECTIVE ;  /* 0x000000000000791b */ /* 0x003fe20003800000 */
.L_x_3991:
[----:B------:R-:W-:-:S05]  /*2b60*/  FADD R12, R5, R12 ;  /* 0x0000000c050c7221 */ /* 0x000fca0000000000 */
[----:B------:R-:W-:Y:S02]  /*2b70*/  MOV R14, R12 ;  /* 0x0000000c000e7202 */ /* 0x000fe40000000f00 */
[----:B------:R-:W-:-:S07]  /*2b80*/  MOV R7, R13 ;  /* 0x0000000d00077202 */ /* 0x000fce0000000f00 */
[----:B------:R-:W-:Y:S05]  /*2b90*/  WARPSYNC.COLLECTIVE R11, `(.L_x_3992) ;  /* 0x000000000b087348 */ /* 0x000fea0003c00000 */
[----:B------:R0:W1:Y:S02]  /*2ba0*/  SHFL.DOWN P1, R13, R14, R15, R16 ;  /* 0x0800000f0e0d7389 */ /* 0x0000640000020010 */
[----:B01----:R-:W-:Y:S01]  /*2bb0*/  ENDCOLLECTIVE ;  /* 0x000000000000791b */ /* 0x003fe20003800000 */
.L_x_3992:
[----:B------:R-:W-:Y:S01]  /*2bc0*/  FADD R7, R4, R7 ;  /* 0x0000000704077221 */ /* 0x000fe20000000000 */
[----:B------:R-:W-:-:S04]  /*2bd0*/  HFMA2.MMA R15, -RZ, RZ, 0, 1.1920928955078125e-07 ;  /* 0x00000002ff0f7435 */ /* 0x000fc800000001ff */
[----:B------:R-:W-:Y:S02]  /*2be0*/  MOV R14, R7 ;  /* 0x00000007000e7202 */ /* 0x000fe40000000f00 */
[----:B------:R-:W-:-:S07]  /*2bf0*/  MOV R9, R13 ;  /* 0x0000000d00097202 */ /* 0x000fce0000000f00 */
[----:B------:R-:W-:Y:S05]  /*2c00*/  WARPSYNC.COLLECTIVE R11, `(.L_x_3993) ;  /* 0x000000000b087348 */ /* 0x000fea0003c00000 */
[----:B------:R0:W1:Y:S02]  /*2c10*/  SHFL.DOWN P1, R13, R14, R15, R16 ;  /* 0x0800000f0e0d7389 */ /* 0x0000640000020010 */
[----:B01----:R-:W-:Y:S01]  /*2c20*/  ENDCOLLECTIVE ;  /* 0x000000000000791b */ /* 0x003fe20003800000 */
.L_x_3993:
[----:B------:R-:W-:-:S05]  /*2c30*/  FADD R9, R12, R9 ;  /* 0x000000090c097221 */ /* 0x000fca0000000000 */
[----:B------:R-:W-:Y:S02]  /*2c40*/  MOV R14, R9 ;  /* 0x00000009000e7202 */ /* 0x000fe40000000f00 */
[----:B------:R-:W-:-:S07]  /*2c50*/  MOV R8, R13 ;  /* 0x0000000d00087202 */ /* 0x000fce0000000f00 */
[----:B------:R-:W-:Y:S05]  /*2c60*/  WARPSYNC.COLLECTIVE R11, `(.L_x_3994) ;  /* 0x000000000b087348 */ /* 0x000fea0003c00000 */
[----:B------:R0:W1:Y:S02]  /*2c70*/  SHFL.DOWN P1, R13, R14, R15, R16 ;  /* 0x0800000f0e0d7389 */ /* 0x0000640000020010 */
[----:B01----:R-:W-:Y:S01]  /*2c80*/  ENDCOLLECTIVE ;  /* 0x000000000000791b */ /* 0x003fe20003800000 */
.L_x_3994:
[----:B------:R-:W-:Y:S01]  /*2c90*/  FADD R8, R7, R8 ;  /* 0x0000000807087221 */ /* 0x000fe20000000000 */
[----:B------:R-:W-:-:S04]  /*2ca0*/  HFMA2.MMA R15, -RZ, RZ, 0, 5.9604644775390625e-08 ;  /* 0x00000001ff0f7435 */ /* 0x000fc800000001ff */
[----:B------:R-:W-:Y:S02]  /*2cb0*/  MOV R14, R8 ;  /* 0x00000008000e7202 */ /* 0x000fe40000000f00 */
[----:B------:R-:W-:-:S07]  /*2cc0*/  MOV R10, R13 ;  /* 0x0000000d000a7202 */ /* 0x000fce0000000f00 */
[----:B------:R-:W-:Y:S05]  /*2cd0*/  WARPSYNC.COLLECTIVE R11, `(.L_x_3995) ;  /* 0x000000000b087348 */ /* 0x000fea0003c00000 */
[----:B------:R0:W1:Y:S02]  /*2ce0*/  SHFL.DOWN P1, R13, R14, R15, R16 ;  /* 0x0800000f0e0d7389 */ /* 0x0000640000020010 */
[----:B01----:R-:W-:Y:S01]  /*2cf0*/  ENDCOLLECTIVE ;  /* 0x000000000000791b */ /* 0x003fe20003800000 */
.L_x_3995:
[----:B------:R-:W-:-:S05]  /*2d00*/  FADD R10, R9, R10 ;  /* 0x0000000a090a7221 */ /* 0x000fca0000000000 */
[----:B------:R-:W-:Y:S02]  /*2d10*/  MOV R14, R10 ;  /* 0x0000000a000e7202 */ /* 0x000fe40000000f00 */
[----:B------:R-:W-:-:S07]  /*2d20*/  MOV R5, R13 ;  /* 0x0000000d00057202 */ /* 0x000fce0000000f00 */
[----:B------:R-:W-:Y:S05]  /*2d30*/  WARPSYNC.COLLECTIVE R11, `(.L_x_3996) ;  /* 0x000000000b087348 */ /* 0x000fea0003c00000 */
[----:B------:R0:W1:Y:S02]  /*2d40*/  SHFL.DOWN P1, R13, R14, R15, R16 ;  /* 0x0800000f0e0d7389 */ /* 0x0000640000020010 */
[----:B01----:R-:W-:Y:S01]  /*2d50*/  ENDCOLLECTIVE ;  /* 0x000000000000791b */ /* 0x003fe20003800000 */
.L_x_3996:
[----:B------:R-:W-:Y:S01]  /*2d60*/  MOV R7, R13 ;  /* 0x0000000d00077202 */ /* 0x000fe20000000f00 */
[----:B------:R-:W-:Y:S06]  /*2d70*/  BRA `(.L_x_3997) ;  /* 0xffffffe800a87947 */ /* 0x000fec000383ffff */
.L_x_3998:
        /* <DEDUP_REMOVED lines=16> */
.L_x_7960:


//--------------------- .text._ZN18transformer_engine13normalization28ln_bwd_finalize_tuned_kernelINS0_22Kernel_traits_finalizeILj24576EffffjLj1024ELj4ENS0_18Kernel_traits_baseILj24576EffffjLj1024EEEEEEEvNS0_20BackwardKernelParamsE --------------------------
	.section	.text._ZN18transformer_engine13normalization28ln_bwd_finalize_tuned_kernelINS0_22Kernel_traits_finalizeILj24576EffffjLj1024ELj4ENS0_18Kernel_traits_baseILj24576EffffjLj1024EEEEEEEvNS0_20BackwardKernelParamsE,"ax",@progbits
	.align	128
        .global         _ZN18transformer_engine13normalization28ln_bwd_finalize_tuned_kernelINS0_22Kernel_traits_finalizeILj24576EffffjLj1024ELj4ENS0_18Kernel_traits_baseILj24576EffffjLj1024EEEEEEEvNS0_20BackwardKernelParamsE
        .type           _ZN18transformer_engine13normalization28ln_bwd_finalize_tuned_kernelINS0_22Kernel_traits_finalizeILj24576EffffjLj1024ELj4ENS0_18Kernel_traits_baseILj24576EffffjLj1024EEEEEEEvNS0_20BackwardKernelParamsE,@function
        .size           _ZN18transformer_engine13normalization28ln_bwd_finalize_tuned_kernelINS0_22Kernel_traits_finalizeILj24576EffffjLj1024ELj4ENS0_18Kernel_traits_baseILj24576EffffjLj1024EEEEEEEvNS0_20BackwardKernelParamsE,(.L_x_7961 - _ZN18transformer_engine13normalization28ln_bwd_finalize_tuned_kernelINS0_22Kernel_traits_finalizeILj24576EffffjLj1024ELj4ENS0_18Kernel_traits_baseILj24576EffffjLj1024EEEEEEEvNS0_20BackwardKernelParamsE)
        .other          _ZN18transformer_engine13normalization28ln_bwd_finalize_tuned_kernelINS0_22Kernel_traits_finalizeILj24576EffffjLj1024ELj4ENS0_18Kernel_traits_baseILj24576EffffjLj1024EEEEEEEvNS0_20BackwardKernelParamsE,@"STO_CUDA_ENTRY STV_DEFAULT"
_ZN18transformer_engine13normalization28ln_bwd_finalize_tuned_kernelINS0_22Kernel_traits_finalizeILj24576EffffjLj1024ELj4ENS0_18Kernel_traits_baseILj24576EffffjLj1024EEEEEEEvNS0_20BackwardKernelParamsE:
.text._ZN18transformer_engine13normalization28ln_bwd_finalize_tuned_kernelINS0_22Kernel_traits_finalizeILj24576EffffjLj1024ELj4ENS0_18Kernel_traits_baseILj24576EffffjLj1024EEEEEEEvNS0_20BackwardKernelParamsE:
        /* <DEDUP_REMOVED lines=20> */
.L_x_4010:
        /* <DEDUP_REMOVED lines=28> */
.L_x_4003:
        /* <DEDUP_REMOVED lines=33> */
.L_x_4002:
[----:B------:R-:W-:Y:S05]  /*0510*/  BSYNC B1 ;  /* 0x0000000000017941 */ /* 0x000fea0003800000 */
.L_x_4001:
        /* <DEDUP_REMOVED lines=23> */
.L_x_4005:
[----:B------:R-:W-:Y:S05]  /*0690*/  BSYNC B1 ;  /* 0x0000000000017941 */ /* 0x000fea0003800000 */
.L_x_4004:
        /* <DEDUP_REMOVED lines=11> */
.L_x_4000:
[----:B------:R-:W-:Y:S05]  /*0750*/  BSYNC B0 ;  /* 0x0000000000007941 */ /* 0x000fea0003800000 */
.L_x_3999:
        /* <DEDUP_REMOVED lines=33> */
.L_x_4021:
[----:B------:R-:W-:Y:S01]  /*0970*/  @!P0 SHF.R.U32.HI R11, RZ, 0x3, R0 ;  /* 0x00000003ff0b8819 */ /* 0x000fe20000011600 */
[----:B--2---:R-:W-:Y:S01]  /*0980*/  FADD R13, R8, R13 ;  /* 0x0000000d080d7221 */ /* 0x004fe20000000000 */
[----:B-1----:R-:W-:Y:S02]  /*0990*/  FADD R9, R10, R9 ;  /* 0x000000090a097221 */ /* 0x002fe40000000000 */
[----:B0-----:R-:W-:-:S05]  /*09a0*/  @!P0 LOP3.LUT R8, R11, 0x1ffffffc, RZ, 0xc0, !PT ;  /* 0x1ffffffc0b088812 */ /* 0x001fca00078ec0ff */
[----:B------:R1:W-:Y:S04]  /*09b0*/  @!P0 STS [R8+UR4+0x2000], R13 ;  /* 0x0020000d08008988 */ /* 0x0003e80008000804 */
[----:B------:R1:W-:Y:S02]  /*09c0*/  @!P0 STS [R8+UR4+0x2080], R9 ;  /* 0x0020800908008988 */ /* 0x0003e40008000804 */
.L_x_4006:
        /* <DEDUP_REMOVED lines=16> */
.L_x_4009:
[----:B------:R-:W-:Y:S05]  /*0ad0*/  BSYNC B0 ;  /* 0x0000000000007941 */ /* 0x000fea0003800000 */
.L_x_4008:
[C---:B------:R-:W-:Y:S02]  /*0ae0*/  ISETP.GT.U32.AND P0, PT, R5.reuse, -0x6001, PT ;  /* 0xffff9fff0500780c */ /* 0x040fe40003f04070 */
[----:B------:R-:W-:Y:S02]  /*0af0*/  IADD3 R5, R5, 0x6000, RZ ;  /* 0x0000600005057810 */ /* 0x000fe40007ffe0ff */
[----:B------:R-:W-:-:S09]  /*0b00*/  IADD3 R6, R6, 0x3000, RZ ;  /* 0x0000300006067810 */ /* 0x000fd20007ffe0ff */
[----:B------:R-:W-:Y:S05]  /*0b10*/  @P0 BRA `(.L_x_4010) ;  /* 0xfffffff400880947 */ /* 0x000fea000383ffff */
[----:B------:R-:W-:Y:S05]  /*0b20*/  EXIT ;  /* 0x000000000000794d */ /* 0x000fea0003800000 */
.L_x_4007:
[----:B------:R-:W-:Y:S01]  /*0b30*/  HFMA2.MMA R18, -RZ, RZ, 0, 5.9604644775390625e-08 ;  /* 0x00000001ff127435 */ /* 0x000fe200000001ff */
[----:B0-----:R-:W-:Y:S01]  /*0b40*/  IMAD.MOV.U32 R19, RZ, RZ, R10 ;  /* 0x000000ffff137224 */ /* 0x001fe200078e000a */
[----:B------:R-:W-:Y:S02]  /*0b50*/  MOV R21, 0x1f ;  /* 0x0000001f00157802 */ /* 0x000fe40000000f00 */
[----:B------:R-:W-:-:S07]  /*0b60*/  MOV R16, 0xffffffff ;  /* 0xffffffff00107802 */ /* 0x000fce0000000f00 */
[----:B-12---:R-:W-:Y:S05]  /*0b70*/  WARPSYNC.COLLECTIVE R16, `(.L_x_4011) ;  /* 0x0000000010087348 */ /* 0x006fea0003c00000 */
[----:B------:R0:W3:Y:S02]  /*0b80*/  SHFL.BFLY P1, R17, R19, R18, R21 ;  /* 0x0c00001213117389 */ /* 0x0000e40000020015 */
[----:B0123--:R-:W-:Y:S01]  /*0b90*/  ENDCOLLECTIVE ;  /* 0x000000000000791b */ /* 0x00ffe20003800000 */
.L_x_4011:
[----:B------:R-:W-:Y:S01]  /*0ba0*/  HFMA2.MMA R18, -RZ, RZ, 0, 1.1920928955078125e-07 ;  /* 0x00000002ff127435 */ /* 0x000fe200000001ff */
[----:B------:R-:W-:-:S04]  /*0bb0*/  IMAD.MOV.U32 R9, RZ, RZ, R17 ;  /* 0x000000ffff097224 */ /* 0x000fc800078e0011 */
[----:B------:R-:W-:-:S05]  /*0bc0*/  FADD R9, R10, R9 ;  /* 0x000000090a097221 */ /* 0x000fca0000000000 */
[----:B------:R-:W-:-:S07]  /*0bd0*/  MOV R19, R9 ;  /* 0x0000000900137202 */ /* 0x000fce0000000f00 */
[----:B------:R-:W-:Y:S05]  /*0be0*/  WARPSYNC.COLLECTIVE R16, `(.L_x_4012) ;  /* 0x0000000010087348 */ /* 0x000fea0003c00000 */
[----:B------:R0:W1:Y:S02]  /*0bf0*/  SHFL.BFLY P1, R17, R19, R18, R21 ;  /* 0x0c00001213117389 */ /* 0x0000640000020015 */
[----:B01----:R-:W-:Y:S01]  /*0c00*/  ENDCOLLECTIVE ;  /* 0x000000000000791b */ /* 0x003fe20003800000 */
.L_x_4012:
[----:B------:R-:W-:Y:S01]  /*0c10*/  HFMA2.MMA R18, -RZ, RZ, 0, 2.384185791015625e-07 ;  /* 0x00000004ff127435 */ /* 0x000fe200000001ff */
[----:B------:R-:W-:-:S05]  /*0c20*/  MOV R12, R17 ;  /* 0x00000011000c7202 */ /* 0x000fca0000000f00 */
[----:B------:R-:W-:-:S04]  /*0c30*/  FADD R12, R9, R12 ;  /* 0x0000000c090c7221 */ /* 0x000fc80000000000 */
[----:B------:R-:W-:-:S07]  /*0c40*/  IMAD.MOV.U32 R19, RZ, RZ, R12 ;  /* 0x000000ffff137224 */ /* 0x000fce00078e000c */
[----:B------:R-:W-:Y:S05]  /*0c50*/  WARPSYNC.COLLECTIVE R16, `(.L_x_4013) ;  /* 0x0000000010087348 */ /* 0x000fea0003c00000 */
[----:B------:R0:W1:Y:S02]  /*0c60*/  SHFL.BFLY P1, R17, R19, R18, R21 ;  /* 0x0c00001213117389 */ /* 0x0000640000020015 */
[----:B01----:R-:W-:Y:S01]  /*0c70*/  ENDCOLLECTIVE ;  /* 0x000000000000791b */ /* 0x003fe20003800000 */
.L_x_4013:
[----:B------:R-:W-:Y:S01]  /*0c80*/  IMAD.MOV.U32 R18, RZ, RZ, 0x8 ;  /* 0x00000008ff127424 */ /* 0x000fe200078e00ff */
[----:B------:R-:W-:-:S05]  /*0c90*/  MOV R11, R17 ;  /* 0x00000011000b7202 */ /* 0x000fca0000000f00 */
[----:B------:R-:W-:-:S05]  /*0ca0*/  FADD R11, R12, R11 ;  /* 0x0000000b0c0b7221 */ /* 0x000fca0000000000 */
[----:B------:R-:W-:-:S07]  /*0cb0*/  MOV R19, R11 ;  /* 0x0000000b00137202 */ /* 0x000fce0000000f00 */
[----:B------:R-:W-:Y:S05]  /*0cc0*/  WARPSYNC.COLLECTIVE R16, `(.L_x_4014) ;  /* 0x0000000010087348 */ /* 0x000fea0003c00000 */
[----:B------:R0:W1:Y:S02]  /*0cd0*/  SHFL.BFLY P1, R17, R19, R18, R21 ;  /* 0x0c00001213117389 */ /* 0x0000640000020015 */
[----:B01----:R-:W-:Y:S01]  /*0ce0*/  ENDCOLLECTIVE ;  /* 0x000000000000791b */ /* 0x003fe20003800000 */
.L_x_4014:
[----:B------:R-:W-:Y:S01]  /*0cf0*/  HFMA2.MMA R18, -RZ, RZ, 0, 9.5367431640625e-07 ;  /* 0x00000010ff127435 */ /* 0x000fe200000001ff */
[----:B------:R-:W-:-:S05]  /*0d00*/  MOV R10, R17 ;  /* 0x00000011000a7202 */ /* 0x000fca0000000f00 */
[----:B------:R-:W-:-:S05]  /*0d10*/  FADD R10, R11, R10 ;  /* 0x0000000a0b0a7221 */ /* 0x000fca0000000000 */
[----:B------:R-:W-:-:S07]  /*0d20*/  MOV R19, R10 ;  /* 0x0000000a00137202 */ /* 0x000fce0000000f00 */
[----:B------:R-:W-:Y:S05]  /*0d30*/  WARPSYNC.COLLECTIVE R16, `(.L_x_4015) ;  /* 0x0000000010087348 */ /* 0x000fea0003c00000 */
[----:B------:R0:W1:Y:S02]  /*0d40*/  SHFL.BFLY P1, R17, R19, R18, R21 ;  /* 0x0c00001213117389 */ /* 0x0000640000020015 */
[----:B01----:R-:W-:Y:S01]  /*0d50*/  ENDCOLLECTIVE ;  /* 0x000000000000791b */ /* 0x003fe20003800000 */
.L_x_4015:
[----:B------:R-:W-:Y:S01]  /*0d60*/  HFMA2.MMA R18, -RZ, RZ, 0, 5.9604644775390625e-08 ;  /* 0x00000001ff127435 */ /* 0x000fe200000001ff */
[----:B------:R-:W-:Y:S01]  /*0d70*/  MOV R19, R8 ;  /* 0x0000000800137202 */ /* 0x000fe20000000f00 */
[----:B------:R-:W-:-:S09]  /*0d80*/  IMAD.MOV.U32 R9, RZ, RZ, R17 ;  /* 0x000000ffff097224 */ /* 0x000fd200078e0011 */
[----:B------:R-:W-:Y:S05]  /*0d90*/  WARPSYNC.COLLECTIVE R16, `(.L_x_4016) ;  /* 0x0000000010087348 */ /* 0x000fea0003c00000 */
[----:B------:R0:W1:Y:S02]  /*0da0*/  SHFL.BFLY P1, R17, R19, R18, R21 ;  /* 0x0c00001213117389 */ /* 0x0000640000020015 */
[----:B01----:R-:W-:Y:S01]  /*0db0*/  ENDCOLLECTIVE ;  /* 0x000000000000791b */ /* 0x003fe20003800000 */
.L_x_4016:
[----:B------:R-:W-:Y:S01]  /*0dc0*/  HFMA2.MMA R18, -RZ, RZ, 0, 1.1920928955078125e-07 ;  /* 0x00000002ff127435 */ /* 0x000fe200000001ff */
[----:B------:R-:W-:-:S05]  /*0dd0*/  MOV R11, R17 ;  /* 0x00000011000b7202 */ /* 0x000fca0000000f00 */
[----:B------:R-:W-:-:S04]  /*0de0*/  FADD R13, R8, R11 ;  /* 0x0000000b080d7221 */ /* 0x000fc80000000000 */
[----:B------:R-:W-:-:S07]  /*0df0*/  IMAD.MOV.U32 R19, RZ, RZ, R13 ;  /* 0x000000ffff137224 */ /* 0x000fce00078e000d */
[----:B------:R-:W-:Y:S05]  /*0e00*/  WARPSYNC.COLLECTIVE R16, `(.L_x_4017) ;  /* 0x0000000010087348 */ /* 0x000fea0003c00000 */
[----:B------:R0:W1:Y:S02]  /*0e10*/  SHFL.BFLY P1, R17, R19, R18, R21 ;  /* 0x0c00001213117389 */ /* 0x0000640000020015 */
[----:B01----:R-:W-:Y:S01]  /*0e20*/  ENDCOLLECTIVE ;  /* 0x000000000000791b */ /* 0x003fe20003800000 */
.L_x_4017:
[----:B------:R-:W-:Y:S01]  /*0e30*/  IMAD.MOV.U32 R18, RZ, RZ, 0x4 ;  /* 0x00000004ff127424 */ /* 0x000fe200078e00ff */
[----:B------:R-:W-:-:S05]  /*0e40*/  MOV R14, R17 ;  /* 0x00000011000e7202 */ /* 0x000fca0000000f00 */
[----:B------:R-:W-:-:S05]  /*0e50*/  FADD R14, R13, R14 ;  /* 0x0000000e0d0e7221 */ /* 0x000fca0000000000 */
[----:B------:R-:W-:-:S07]  /*0e60*/  MOV R19, R14 ;  /* 0x0000000e00137202 */ /* 0x000fce0000000f00 */
[----:B------:R-:W-:Y:S05]  /*0e70*/  WARPSYNC.COLLECTIVE R16, `(.L_x_4018) ;  /* 0x0000000010087348 */ /* 0x000fea0003c00000 */
[----:B------:R0:W1:Y:S02]  /*0e80*/  SHFL.BFLY P1, R17, R19, R18, R21 ;  /* 0x0c00001213117389 */ /* 0x0000640000020015 */
[----:B01----:R-:W-:Y:S01]  /*0e90*/  ENDCOLLECTIVE ;  /* 0x000000000000791b */ /* 0x003fe20003800000 */
.L_x_4018:
[----:B------:R-:W-:Y:S01]  /*0ea0*/  HFMA2.MMA R18, -RZ, RZ, 0, 4.76837158203125e-07 ;  /* 0x00000008ff127435 */ /* 0x000fe200000001ff */
[----:B------:R-:W-:-:S05]  /*0eb0*/  MOV R15, R17 ;  /* 0x00000011000f7202 */ /* 0x000fca0000000f00 */
[----:B------:R-:W-:-:S05]  /*0ec0*/  FADD R15, R14, R15 ;  /* 0x0000000f0e0f7221 */ /* 0x000fca0000000000 */
[----:B------:R-:W-:-:S07]  /*0ed0*/  MOV R19, R15 ;  /* 0x0000000f00137202 */ /* 0x000fce0000000f00 */
[----:B------:R-:W-:Y:S05]  /*0ee0*/  WARPSYNC.COLLECTIVE R16, `(.L_x_4019) ;  /* 0x0000000010087348 */ /* 0x000fea0003c00000 */
[----:B------:R0:W1:Y:S02]  /*0ef0*/  SHFL.BFLY P1, R17, R19, R18, R21 ;  /* 0x0c00001213117389 */ /* 0x0000640000020015 */
[----:B01----:R-:W-:Y:S01]  /*0f00*/  ENDCOLLECTIVE ;  /* 0x000000000000791b */ /* 0x003fe20003800000 */
.L_x_4019:
[----:B------:R-:W-:Y:S01]  /*0f10*/  HFMA2.MMA R18, -RZ, RZ, 0, 9.5367431640625e-07 ;  /* 0x00000010ff127435 */ /* 0x000fe200000001ff */
[----:B------:R-:W-:-:S04]  /*0f20*/  IMAD.MOV.U32 R8, RZ, RZ, R17 ;  /* 0x000000ffff087224 */ /* 0x000fc800078e0011 */
[----:B------:R-:W-:-:S05]  /*0f30*/  FADD R8, R15, R8 ;  /* 0x000000080f087221 */ /* 0x000fca0000000000 */
[----:B------:R-:W-:-:S07]  /*0f40*/  MOV R19, R8 ;  /* 0x0000000800137202 */ /* 0x000fce0000000f00 */
[----:B------:R-:W-:Y:S05]  /*0f50*/  WARPSYNC.COLLECTIVE R16, `(.L_x_4020) ;  /* 0x0000000010087348 */ /* 0x000fea0003c00000 */
[----:B------:R0:W1:Y:S02]  /*0f60*/  SHFL.BFLY P1, R17, R19, R18, R21 ;  /* 0x0c00001213117389 */ /* 0x0000640000020015 */
[----:B01----:R-:W-:Y:S01]  /*0f70*/  ENDCOLLECTIVE ;  /* 0x000000000000791b */ /* 0x003fe20003800000 */
.L_x_4020:
[----:B------:R-:W-:Y:S01]  /*0f80*/  MOV R13, R17 ;  /* 0x00000011000d7202 */ /* 0x000fe20000000f00 */
[----:B------:R-:W-:Y:S06]  /*0f90*/  BRA `(.L_x_4021) ;  /* 0xfffffff800747947 */ /* 0x000fec000383ffff */
.L_x_4022:
        /* <DEDUP_REMOVED lines=14> */
.L_x_7961:


//--------------------- .text._ZN18transformer_engine13normalization19ln_bwd_tuned_kernelINS0_13Kernel_traitsIffffjLj24576ELj4ELj1ELj8ELj16ENS0_18Kernel_traits_baseILj24576EffffjLj256EEEEEEEvNS0_20BackwardKernelParamsE --------------------------
	.section	.text._ZN18transformer_engine13normalization19ln_bwd_tuned_kernelINS0_13Kernel_traitsIffffjLj24576ELj4ELj1ELj8ELj16ENS0_18Kernel_traits_baseILj24576EffffjLj256EEEEEEEvNS0_20BackwardKernelParamsE,"ax",@progbits
	.align	128
        .global         _ZN18transformer_engine13normalization19ln_bwd_tuned_kernelINS0_13Kernel_traitsIffffjLj24576ELj4ELj1ELj8ELj16ENS0_18Kernel_traits_baseILj24576EffffjLj256EEEEEEEvNS0_20BackwardKernelParamsE
        .type           _ZN18transformer_engine13normalization19ln_bwd_tuned_kernelINS0_13Kernel_traitsIffffjLj24576ELj4ELj1ELj8ELj16ENS0_18Kernel_traits_baseILj24576EffffjLj256EEEEEEEvNS0_20BackwardKernelParamsE,@function
        .size           _ZN18transformer_engine13normalization19ln_bwd_tuned_kernelINS0_13Kernel_traitsIffffjLj24576ELj4ELj1ELj8ELj16ENS0_18Kernel_traits_baseILj24576EffffjLj256EEEEEEEvNS0_20BackwardKernelParamsE,(.L_x_7962 - _ZN18transformer_engine13normalization19ln_bwd_tuned_kernelINS0_13Kernel_traitsIffffjLj24576ELj4ELj1ELj8ELj16ENS0_18Kernel_traits_baseILj24576EffffjLj256EEEEEEEvNS0_20BackwardKernelParamsE)
        .other          _ZN18transformer_engine13normalization19ln_bwd_tuned_kernelINS0_13Kernel_traitsIffffjLj24576ELj4ELj1ELj8ELj16ENS0_18Kernel_traits_baseILj24576EffffjLj256EEEEEEEvNS0_20BackwardKernelParamsE,@"STO_CUDA_ENTRY STV_DEFAULT"
_ZN18transformer_engine13normalization19ln_bwd_tuned_kernelINS0_13Kernel_traitsIffffjLj24576ELj4ELj1ELj8ELj16ENS0_18Kernel_traits_baseILj24576EffffjLj256EEEEEEEvNS0_20BackwardKernelParamsE:
.text._ZN18transformer_engine13normalization19ln_bwd_tuned_kernelINS0_13Kernel_traitsIffffjLj24576ELj4ELj1ELj8ELj16ENS0_18Kernel_traits_baseILj24576EffffjLj256EEEEEEEvNS0_20BackwardKernelParamsE:
        /* <DEDUP_REMOVED lines=102> */
.L_x_4029:
        /* <DEDUP_REMOVED lines=231> */
.L_x_4040:
        /* <DEDUP_REMOVED lines=41> */
.L_x_4026:
[----:B------:R-:W-:Y:S05]  /*1760*/  BSYNC B0 ;  /* 0x0000000000007941 */ /* 0x000fea0003800000 */
.L_x_4025:
        /* <DEDUP_REMOVED lines=31> */
.L_x_4028:
[----:B------:R-:W2:Y:S04]  /*1960*/  LDG.E.STRONG.GPU R6, desc[UR6][R4.64] ;  /* 0x0000000604067981 */ /* 0x000ea8000c1ef900 */
[----:B--2---:R-:W-:Y:S01]  /*1970*/  CCTL.IVALL ;  /* 0x00000000ff00798f */ /* 0x004fe20002000000 */
[----:B------:R-:W-:Y:S05]  /*1980*/  YIELD ;  /* 0x0000000000007946 */ /* 0x000fea0003800000 */
[----:B------:R-:W-:-:S13]  /*1990*/  ISETP.NE.AND P1, PT, R6, R11, PT ;  /* 0x0000000b0600720c */ /* 0x000fda0003f25270 */
[----:B------:R-:W-:Y:S05]  /*19a0*/  @P1 BRA `(.L_x_4028) ;  /* 0xfffffffc00ec1947 */ /* 0x000fea000383ffff */
.L_x_4027:
        /* <DEDUP_REMOVED lines=171> */
.L_x_4023:
        /* <DEDUP_REMOVED lines=38> */
.L_x_4024:
[----:B------:R-:W-:Y:S01]  /*26c0*/  HFMA2.MMA R16, -RZ, RZ, 0, 9.5367431640625e-07 ;  /* 0x00000010ff107435 */ /* 0x000fe200000001ff */
[----:B------:R-:W-:Y:S02]  /*26d0*/  MOV R17, R7 ;  /* 0x0000000700117202 */ /* 0x000fe40000000f00 */
[----:B------:R-:W-:Y:S02]  /*26e0*/  MOV R19, 0x1f ;  /* 0x0000001f00137802 */ /* 0x000fe40000000f00 */
[----:B------:R-:W-:-:S07]  /*26f0*/  MOV R14, 0xffffffff ;  /* 0xffffffff000e7802 */ /* 0x000fce0000000f00 */
[----:B------:R-:W-:Y:S05]  /*2700*/  WARPSYNC.COLLECTIVE R14, `(.L_x_4030) ;  /* 0x000000000e087348 */ /* 0x000fea0003c00000 */
[----:B------:R0:W1:Y:S02]  /*2710*/  SHFL.DOWN P1, R15, R17, R16, R19 ;  /* 0x08000010110f7389 */ /* 0x0000640000020013 */
[----:B01----:R-:W-:Y:S01]  /*2720*/  ENDCOLLECTIVE ;  /* 0x000000000000791b */ /* 0x003fe20003800000 */
.L_x_4030:
[----:B------:R-:W-:Y:S02]  /*2730*/  MOV R17, R6 ;  /* 0x0000000600117202 */ /* 0x000fe40000000f00 */
[----:B------:R-:W-:-:S07]  /*2740*/  MOV R8, R15 ;  /* 0x0000000f00087202 */ /* 0x000fce0000000f00 */
[----:B------:R-:W-:Y:S05]  /*2750*/  WARPSYNC.COLLECTIVE R14, `(.L_x_4031) ;  /* 0x000000000e087348 */ /* 0x000fea0003c00000 */
[----:B------:R0:W1:Y:S02]  /*2760*/  SHFL.DOWN P1, R15, R17, R16, R19 ;  /* 0x08000010110f7389 */ /* 0x0000640000020013 */
[----:B01----:R-:W-:Y:S01]  /*2770*/  ENDCOLLECTIVE ;  /* 0x000000000000791b */ /* 0x003fe20003800000 */
.L_x_4031:
[----:B------:R-:W-:Y:S01]  /*2780*/  FADD R8, R7, R8 ;  /* 0x0000000807087221 */ /* 0x000fe20000000000 */
[----:B------:R-:W-:-:S04]  /*2790*/  HFMA2.MMA R16, -RZ, RZ, 0, 4.76837158203125e-07 ;  /* 0x00000008ff107435 */ /* 0x000fc800000001ff */
[----:B------:R-:W-:Y:S02]  /*27a0*/  MOV R17, R8 ;  /* 0x0000000800117202 */ /* 0x000fe40000000f00 */
[----:B------:R-:W-:-:S07]  /*27b0*/  MOV R5, R15 ;  /* 0x0000000f00057202 */ /* 0x000fce0000000f00 */
[----:B------:R-:W-:Y:S05]  /*27c0*/  WARPSYNC.COLLECTIVE R14, `(.L_x_4032) ;  /* 0x000000000e087348 */ /* 0x000fea0003c00000 */
[----:B------:R0:W1:Y:S02]  /*27d0*/  SHFL.DOWN P1, R15, R17, R16, R19 ;  /* 0x08000010110f7389 */ /* 0x0000640000020013 */
[----:B01----:R-:W-:Y:S01]  /*27e0*/  ENDCOLLECTIVE ;  /* 0x000000000000791b */ /* 0x003fe20003800000 */
.L_x_4032:
[----:B------:R-:W-:-:S05]  /*27f0*/  FADD R5, R6, R5 ;  /* 0x0000000506057221 */ /* 0x000fca0000000000 */
[----:B------:R-:W-:Y:S02]  /*2800*/  MOV R17, R5 ;  /* 0x0000000500117202 */ /* 0x000fe40000000f00 */
[----:B------:R-:W-:-:S07]  /*2810*/  MOV R11, R15 ;  /* 0x0000000f000b7202 */ /* 0x000fce0000000f00 */
[----:B------:R-:W-:Y:S05]  /*2820*/  WARPSYNC.COLLECTIVE R14, `(.L_x_4033) ;  /* 0x000000000e087348 */ /* 0x000fea0003c00000 */
[----:B------:R0:W1:Y:S02]  /*2830*/  SHFL.DOWN P1, R15, R17, R16, R19 ;  /* 0x08000010110f7389 */ /* 0x0000640000020013 */
[----:B01----:R-:W-:Y:S01]  /*2840*/  ENDCOLLECTIVE ;  /* 0x000000000000791b */ /* 0x003fe20003800000 */
.L_x_4033:
[----:B------:R-:W-:Y:S01]  /*2850*/  FADD R11, R8, R11 ;  /* 0x0000000b080b7221 */ /* 0x000fe20000000000 */
[----:B------:R-:W-:-:S04]  /*2860*/  HFMA2.MMA R16, -RZ, RZ, 0, 2.384185791015625e-07 ;  /* 0x00000004ff107435 */ /* 0x000fc800000001ff */
[----:B------:R-:W-:Y:S02]  /*2870*/  MOV R17, R11 ;  /* 0x0000000b00117202 */ /* 0x000fe40000000f00 */
[----:B------:R-:W-:-:S07]  /*2880*/  MOV R10, R15 ;  /* 0x0000000f000a7202 */ /* 0x000fce0000000f00 */
[----:B------:R-:W-:Y:S05]  /*2890*/  WARPSYNC.COLLECTIVE R14, `(.L_x_4034) ;  /* 0x000000000e087348 */ /* 0x000fea0003c00000 */
[----:B------:R0:W1:Y:S02]  /*28a0*/  SHFL.DOWN P1, R15, R17, R16, R19 ;  /* 0x08000010110f7389 */ /* 0x0000640000020013 */
[----:B01----:R-:W-:Y:S01]  /*28b0*/  ENDCOLLECTIVE ;  /* 0x000000000000791b */ /* 0x003fe20003800000 */
.L_x_4034:
[----:B------:R-:W-:-:S05]  /*28c0*/  FADD R10, R5, R10 ;  /* 0x0000000a050a7221 */ /* 0x000fca0000000000 */
[----:B------:R-:W-:Y:S02]  /*28d0*/  MOV R17, R10 ;  /* 0x0000000a00117202 */ /* 0x000fe40000000f00 */
[----:B------:R-:W-:-:S07]  /*28e0*/  MOV R12, R15 ;  /* 0x0000000f000c7202 */ /* 0x000fce0000000f00 */
[----:B------:R-:W-:Y:S05]  /*28f0*/  WARPSYNC.COLLECTIVE R14, `(.L_x_4035) ;  /* 0x000000000e087348 */ /* 0x000fea0003c00000 */
[----:B------:R0:W1:Y:S02]  /*2900*/  SHFL.DOWN P1, R15, R17, R16, R19 ;  /* 0x08000010110f7389 */ /* 0x0000640000020013 */
[----:B01----:R-:W-:Y:S01]  /*2910*/  ENDCOLLECTIVE ;  /* 0x000000000000791b */ /* 0x003fe20003800000 */
.L_x_4035:
[----:B------:R-:W-:Y:S01]  /*2920*/  FADD R12, R11, R12 ;  /* 0x0000000c0b0c7221 */ /* 0x000fe20000000000 */
[----:B------:R-:W-:-:S04]  /*2930*/  HFMA2.MMA R16, -RZ, RZ, 0, 1.1920928955078125e-07 ;  /* 0x00000002ff107435 */ /* 0x000fc800000001ff */
[----:B------:R-:W-:Y:S02]  /*2940*/  MOV R17, R12 ;  /* 0x0000000c00117202 */ /* 0x000fe40000000f00 */
[----:B------:R-:W-:-:S07]  /*2950*/  MOV R13, R15 ;  /* 0x0000000f000d7202 */ /* 0x000fce0000000f00 */
[----:B------:R-:W-:Y:S05]  /*2960*/  WARPSYNC.COLLECTIVE R14, `(.L_x_4036) ;  /* 0x000000000e087348 */ /* 0x000fea0003c00000 */
[----:B------:R0:W1:Y:S02]  /*2970*/  SHFL.DOWN P1, R15, R17, R16, R19 ;  /* 0x08000010110f7389 */ /* 0x0000640000020013 */
[----:B01----:R-:W-:Y:S01]  /*2980*/  ENDCOLLECTIVE ;  /* 0x000000000000791b */ /* 0x003fe20003800000 */
.L_x_4036:
[----:B------:R-:W-:-:S05]  /*2990*/  FADD R13, R10, R13 ;  /* 0x0000000d0a0d7221 */ /* 0x000fca0000000000 */
[----:B------:R-:W-:Y:S02]  /*29a0*/  MOV R17, R13 ;  /* 0x0000000d00117202 */ /* 0x000fe40000000f00 */
[----:B------:R-:W-:-:S07]  /*29b0*/  MOV R7, R15 ;  /* 0x0000000f00077202 */ /* 0x000fce0000000f00 */
[----:B------:R-:W-:Y:S05]  /*29c0*/  WARPSYNC.COLLECTIVE R14, `(.L_x_4037) ;  /* 0x000000000e087348 */ /* 0x000fea0003c00000 */
[----:B------:R0:W1:Y:S02]  /*29d0*/  SHFL.DOWN P1, R15, R17, R16, R19 ;  /* 0x08000010110f7389 */ /* 0x0000640000020013 */
[----:B01----:R-:W-:Y:S01]  /*29e0*/  ENDCOLLECTIVE ;  /* 0x000000000000791b */ /* 0x003fe20003800000 */
.L_x_4037:
[----:B------:R-:W-:Y:S01]  /*29f0*/  FADD R7, R12, R7 ;  /* 0x000000070c077221 */ /* 0x000fe20000000000 */
[----:B------:R-:W-:-:S04]  /*2a00*/  HFMA2.MMA R16, -RZ, RZ, 0, 5.9604644775390625e-08 ;  /* 0x00000001ff107435 */ /* 0x000fc800000001ff */
[----:B------:R-:W-:Y:S02]  /*2a10*/  MOV R17, R7 ;  /* 0x0000000700117202 */ /* 0x000fe40000000f00 */
[----:B------:R-:W-:-:S07]  /*2a20*/  MOV R6, R15 ;  /* 0x0000000f00067202 */ /* 0x000fce0000000f00 */
[----:B------:R-:W-:Y:S05]  /*2a30*/  WARPSYNC.COLLECTIVE R14, `(.L_x_4038) ;  /* 0x000000000e087348 */ /* 0x000fea0003c00000 */
[----:B------:R0:W1:Y:S02]  /*2a40*/  SHFL.DOWN P1, R15, R17, R16, R19 ;  /* 0x08000010110f7389 */ /* 0x0000640000020013 */
[----:B01----:R-:W-:Y:S01]  /*2a50*/  ENDCOLLECTIVE ;  /* 0x000000000000791b */ /* 0x003fe20003800000 */
.L_x_4038:
[----:B------:R-:W-:-:S05]  /*2a60*/  FADD R6, R13, R6 ;  /* 0x000000060d067221 */ /* 0x000fca0000000000 */
[----:B------:R-:W-:Y:S02]  /*2a70*/  MOV R17, R6 ;  /* 0x0000000600117202 */ /* 0x000fe40000000f00 */
[----:B------:R-:W-:-:S07]  /*2a80*/  MOV R8, R15 ;  /* 0x0000000f00087202 */ /* 0x000fce0000000f00 */
[----:B------:R-:W-:Y:S05]  /*2a90*/  WARPSYNC.COLLECTIVE R14, `(.L_x_4039) ;  /* 0x000000000e087348 */ /* 0x000fea0003c00000 */
[----:B------:R0:W1:Y:S02]  /*2aa0*/  SHFL.DOWN P1, R15, R17, R16, R19 ;  /* 0x08000010110f7389 */ /* 0x0000640000020013 */
[----:B01----:R-:W-:Y:S01]  /*2ab0*/  ENDCOLLECTIVE ;  /* 0x000000000000791b */ /* 0x003fe20003800000 */
.L_x_4039:
[----:B------:R-:W-:Y:S01]  /*2ac0*/  MOV R5, R15 ;  /* 0x0000000f00057202 */ /* 0x000fe20000000f00 */
[----:B------:R-:W-:Y:S06]  /*2ad0*/  BRA `(.L_x_4040) ;  /* 0xffffffe8007c7947 */ /* 0x000fec000383ffff */
.L_x_4041:
        /* <DEDUP_REMOVED lines=10> */
.L_x_7962:


//--------------------- .text._ZN18transformer_engine13normalization28ln_bwd_finalize_tuned_kernelINS0_22Kernel_traits_finalizeILj20480E13__nv_bfloat16fS3_fjLj1024ELj4ENS0_18Kernel_traits_baseILj20480ES3_fS3_fjLj1024EEEEEEEvNS0_20BackwardKernelParamsE --------------------------
	.section	.text._ZN18transformer_engine13normalization28ln_bwd_finalize_tuned_kernelINS0_22Kernel_traits_finalizeILj20480E13__nv_bfloat16fS3_fjLj1024ELj4ENS0_18Kernel_traits_baseILj20480ES3_fS3_fjLj1024EEEEEEEvNS0_20BackwardKernelParamsE,"ax",@progbits
	.align	128
        .global         _ZN18transformer_engine13normalization28ln_bwd_finalize_tuned_kernelINS0_22Kernel_traits_finalizeILj20480E13__nv_bfloat16fS3_fjLj1024ELj4ENS0_18Kernel_traits_baseILj20480ES3_fS3_fjLj1024EEEEEEEvNS0_20BackwardKernelParamsE
        .type           _ZN18transformer_engine13normalization28ln_bwd_finalize_tuned_kernelINS0_22Kernel_traits_finalizeILj20480E13__nv_bfloat16fS3_fjLj1024ELj4ENS0_18Kernel_traits_baseILj20480ES3_fS3_fjLj1024EEEEEEEvNS0_20BackwardKernelParamsE,@function
        .size           _ZN18transformer_engine13normalization28ln_bwd_finalize_tuned_kernelINS0_22Kernel_traits_finalizeILj20480E13__nv_bfloat16fS3_fjLj1024ELj4ENS0_18Kernel_traits_baseILj20480ES3_fS3_fjLj1024EEEEEEEvNS0_20BackwardKernelParamsE,(.L_x_7963 - _ZN18transformer_engine13normalization28ln_bwd_finalize_tuned_kernelINS0_22Kernel_traits_finalizeILj20480E13__nv_bfloat16fS3_fjLj1024ELj4ENS0_18Kernel_traits_baseILj20480ES3_fS3_fjLj1024EEEEEEEvNS0_20BackwardKernelParamsE)
        .other          _ZN18transformer_engine13normalization28ln_bwd_finalize_tuned_kernelINS0_22Kernel_traits_finalizeILj20480E13__nv_bfloat16fS3_fjLj1024ELj4ENS0_18Kernel_traits_baseILj20480ES3_fS3_fjLj1024EEEEEEEvNS0_20BackwardKernelParamsE,@"STO_CUDA_ENTRY STV_DEFAULT"
_ZN18transformer_engine13normalization28ln_bwd_finalize_tuned_kernelINS0_22Kernel_traits_finalizeILj20480E13__nv_bfloat16fS3_fjLj1024ELj4ENS0_18Kernel_traits_baseILj20480ES3_fS3_fjLj1024EEEEEEEvNS0_20BackwardKernelParamsE:
.text._ZN18transformer_engine13normalization28ln_bwd_finalize_tuned_kernelINS0_22Kernel_traits_finalizeILj20480E13__nv_bfloat16fS3_fjLj1024ELj4ENS0_18Kernel_traits_baseILj20480ES3_fS3_fjLj1024EEEEEEEvNS0_20BackwardKernelParamsE:
        /* <DEDUP_REMOVED lines=20> */
.L_x_4053:
        /* <DEDUP_REMOVED lines=28> */
.L_x_4046:
        /* <DEDUP_REMOVED lines=33> */
.L_x_4045:
[----:B------:R-:W-:Y:S05]  /*0510*/  BSYNC B1 ;  /* 0x0000000000017941 */ /* 0x000fea0003800000 */
.L_x_4044:
        /* <DEDUP_REMOVED lines=23> */
.L_x_4048:
[----:B------:R-:W-:Y:S05]  /*0690*/  BSYNC B1 ;  /* 0x0000000000017941 */ /* 0x000fea0003800000 */
.L_x_4047:
        /* <DEDUP_REMOVED lines=11> */
.L_x_4043:
[----:B------:R-:W-:Y:S05]  /*0750*/  BSYNC B0 ;  /* 0x0000000000007941 */ /* 0x000fea0003800000 */
.L_x_4042:
        /* <DEDUP_REMOVED lines=33> */
.L_x_4064:
[----:B------:R-:W-:Y:S01]  /*0970*/  @!P0 SHF.R.U32.HI R11, RZ, 0x3, R0 ;  /* 0x00000003ff0b8819 */ /* 0x000fe20000011600 */
[----:B--2---:R-:W-:Y:S01]  /*0980*/  FADD R13, R8, R13 ;  /* 0x0000000d080d7221 */ /* 0x004fe20000000000 */
[----:B-1----:R-:W-:Y:S02]  /*0990*/  FADD R9, R10, R9 ;  /* 0x000000090a097221 */ /* 0x002fe40000000000 */
[----:B0-----:R-:W-:-:S05]  /*09a0*/  @!P0 LOP3.LUT R8, R11, 0x1ffffffc, RZ, 0xc0, !PT ;  /* 0x1ffffffc0b088812 */ /* 0x001fca00078ec0ff */
[----:B------:R1:W-:Y:S04]  /*09b0*/  @!P0 STS [R8+UR4+0x2000], R13 ;  /* 0x0020000d08008988 */ /* 0x0003e80008000804 */
[----:B------:R1:W-:Y:S02]  /*09c0*/  @!P0 STS [R8+UR4+0x2080], R9 ;  /* 0x0020800908008988 */ /* 0x0003e40008000804 */
.L_x_4049:
        /* <DEDUP_REMOVED lines=18> */
.L_x_4052:
[----:B------:R-:W-:Y:S05]  /*0af0*/  BSYNC B0 ;  /* 0x0000000000007941 */ /* 0x000fea0003800000 */
.L_x_4051:
[C---:B------:R-:W-:Y:S02]  /*0b00*/  ISETP.GT.U32.AND P0, PT, R5.reuse, -0x5001, PT ;  /* 0xffffafff0500780c */ /* 0x040fe40003f04070 */
[----:B------:R-:W-:Y:S02]  /*0b10*/  IADD3 R5, R5, 0x5000, RZ ;  /* 0x0000500005057810 */ /* 0x000fe40007ffe0ff */
[----:B------:R-:W-:-:S09]  /*0b20*/  IADD3 R6, R6, 0x2800, RZ ;  /* 0x0000280006067810 */ /* 0x000fd20007ffe0ff */
[----:B------:R-:W-:Y:S05]  /*0b30*/  @P0 BRA `(.L_x_4053) ;  /* 0xfffffff400800947 */ /* 0x000fea000383ffff */
[----:B------:R-:W-:Y:S05]  /*0b40*/  EXIT ;  /* 0x000000000000794d */ /* 0x000fea0003800000 */
.L_x_4050:
[----:B------:R-:W-:Y:S01]  /*0b50*/  HFMA2.MMA R18, -RZ, RZ, 0, 5.9604644775390625e-08 ;  /* 0x00000001ff127435 */ /* 0x000fe200000001ff */
[----:B0-----:R-:W-:Y:S01]  /*0b60*/  IMAD.MOV.U32 R19, RZ, RZ, R10 ;  /* 0x000000ffff137224 */ /* 0x001fe200078e000a */
[----:B------:R-:W-:Y:S02]  /*0b70*/  MOV R21, 0x1f ;  /* 0x0000001f00157802 */ /* 0x000fe40000000f00 */
[----:B------:R-:W-:-:S07]  /*0b80*/  MOV R16, 0xffffffff ;  /* 0xffffffff00107802 */ /* 0x000fce0000000f00 */
[----:B-12---:R-:W-:Y:S05]  /*0b90*/  WARPSYNC.COLLECTIVE R16, `(.L_x_4054) ;  /* 0x0000000010087348 */ /* 0x006fea0003c00000 */
[----:B------:R0:W3:Y:S02]  /*0ba0*/  SHFL.BFLY P1, R17, R19, R18, R21 ;  /* 0x0c00001213117389 */ /* 0x0000e40000020015 */
[----:B0123--:R-:W-:Y:S01]  /*0bb0*/  ENDCOLLECTIVE ;  /* 0x000000000000791b */ /* 0x00ffe20003800000 */
.L_x_4054:
[----:B------:R-:W-:Y:S01]  /*0bc0*/  HFMA2.MMA R18, -RZ, RZ, 0, 1.1920928955078125e-07 ;  /* 0x00000002ff127435 */ /* 0x000fe200000001ff */
[----:B------:R-:W-:-:S04]  /*0bd0*/  IMAD.MOV.U32 R9, RZ, RZ, R17 ;  /* 0x000000ffff097224 */ /* 0x000fc800078e0011 */
[----:B------:R-:W-:-:S05]  /*0be0*/  FADD R9, R10, R9 ;  /* 0x000000090a097221 */ /* 0x000fca0000000000 */
[----:B------:R-:W-:-:S07]  /*0bf0*/  MOV R19, R9 ;  /* 0x0000000900137202 */ /* 0x000fce0000000f00 */
[----:B------:R-:W-:Y:S05]  /*0c00*/  WARPSYNC.COLLECTIVE R16, `(.L_x_4055) ;  /* 0x0000000010087348 */ /* 0x000fea0003c00000 */
[----:B------:R0:W1:Y:S02]  /*0c10*/  SHFL.BFLY P1, R17, R19, R18, R21 ;  /* 0x0c00001213117389 */ /* 0x0000640000020015 */
[----:B01----:R-:W-:Y:S01]  /*0c20*/  ENDCOLLECTIVE ;  /* 0x000000000000791b */ /* 0x003fe20003800000 */
.L_x_4055:
[----:B------:R-:W-:Y:S01]  /*0c30*/  HFMA2.MMA R18, -RZ, RZ, 0, 2.384185791015625e-07 ;  /* 0x00000004ff127435 */ /* 0x000fe200000001ff */
[----:B------:R-:W-:-:S05]  /*0c40*/  MOV R12, R17 ;  /* 0x00000011000c7202 */ /* 0x000fca0000000f00 */
[----:B------:R-:W-:-:S04]  /*0c50*/  FADD R12, R9, R12 ;  /* 0x0000000c090c7221 */ /* 0x000fc80000000000 */
[----:B------:R-:W-:-:S07]  /*0c60*/  IMAD.MOV.U32 R19, RZ, RZ, R12 ;  /* 0x000000ffff137224 */ /* 0x000fce00078e000c */
[----:B------:R-:W-:Y:S05]  /*0c70*/  WARPSYNC.COLLECTIVE R16, `(.L_x_4056) ;  /* 0x0000000010087348 */ /* 0x000fea0003c00000 */
[----:B------:R0:W1:Y:S02]  /*0c80*/  SHFL.BFLY P1, R17, R19, R18, R21 ;  /* 0x0c00001213117389 */ /* 0x0000640000020015 */
[----:B01----:R-:W-:Y:S01]  /*0c90*/  ENDCOLLECTIVE ;  /* 0x000000000000791b */ /* 0x003fe20003800000 */
.L_x_4056:
[----:B------:R-:W-:Y:S01]  /*0ca0*/  IMAD.MOV.U32 R18, RZ, RZ, 0x8 ;  /* 0x00000008ff127424 */ /* 0x000fe200078e00ff */
[----:B------:R-:W-:-:S05]  /*0cb0*/  MOV R11, R17 ;  /* 0x00000011000b7202 */ /* 0x000fca0000000f00 */
[----:B------:R-:W-:-:S05]  /*0cc0*/  FADD R11, R12, R11 ;  /* 0x0000000b0c0b7221 */ /* 0x000fca0000000000 */
[----:B------:R-:W-:-:S07]  /*0cd0*/  MOV R19, R11 ;  /* 0x0000000b00137202 */ /* 0x000fce0000000f00 */
[----:B------:R-:W-:Y:S05]  /*0ce0*/  WARPSYNC.COLLECTIVE R16, `(.L_x_4057) ;  /* 0x0000000010087348 */ /* 0x000fea0003c00000 */
[----:B------:R0:W1:Y:S02]  /*0cf0*/  SHFL.BFLY P1, R17, R19, R18, R21 ;  /* 0x0c00001213117389 */ /* 0x0000640000020015 */
[----:B01----:R-:W-:Y:S01]  /*0d00*/  ENDCOLLECTIVE ;  /* 0x000000000000791b */ /* 0x003fe20003800000 */
.L_x_4057:
[----:B------:R-:W-:Y:S01]  /*0d10*/  HFMA2.MMA R18, -RZ, RZ, 0, 9.5367431640625e-07 ;  /* 0x00000010ff127435 */ /* 0x000fe200000001ff */
[----:B------:R-:W-:-:S05]  /*0d20*/  MOV R10, R17 ;  /* 0x00000011000a7202 */ /* 0x000fca0000000f00 */
[----:B------:R-:W-:-:S05]  /*0d30*/  FADD R10, R11, R10 ;  /* 0x0000000a0b0a7221 */ /* 0x000fca0000000000 */
[----:B------:R-:W-:-:S07]  /*0d40*/  MOV R19, R10 ;  /* 0x0000000a00137202 */ /* 0x000fce0000000f00 */
[----:B------:R-:W-:Y:S05]  /*0d50*/  WARPSYNC.COLLECTIVE R16, `(.L_x_4058) ;  /* 0x0000000010087348 */ /* 0x000fea0003c00000 */
[----:B------:R0:W1:Y:S02]  /*0d60*/  SHFL.BFLY P1, R17, R19, R18, R21 ;  /* 0x0c00001213117389 */ /* 0x0000640000020015 */
[----:B01----:R-:W-:Y:S01]  /*0d70*/  ENDCOLLECTIVE ;  /* 0x000000000000791b */ /* 0x003fe20003800000 */
.L_x_4058:
[----:B------:R-:W-:Y:S01]  /*0d80*/  HFMA2.MMA R18, -RZ, RZ, 0, 5.9604644775390625e-08 ;  /* 0x00000001ff127435 */ /* 0x000fe200000001ff */
[----:B------:R-:W-:Y:S01]  /*0d90*/  MOV R19, R8 ;  /* 0x0000000800137202 */ /* 0x000fe20000000f00 */
[----:B------:R-:W-:-:S09]  /*0da0*/  IMAD.MOV.U32 R9, RZ, RZ, R17 ;  /* 0x000000ffff097224 */ /* 0x000fd200078e0011 */
[----:B------:R-:W-:Y:S05]  /*0db0*/  WARPSYNC.COLLECTIVE R16, `(.L_x_4059) ;  /* 0x0000000010087348 */ /* 0x000fea0003c00000 */
[----:B------:R0:W1:Y:S02]  /*0dc0*/  SHFL.BFLY P1, R17, R19, R18, R21 ;  /* 0x0c00001213117389 */ /* 0x0000640000020015 */
[----:B01----:R-:W-:Y:S01]  /*0dd0*/  ENDCOLLECTIVE ;  /* 0x000000000000791b */ /* 0x003fe20003800000 */
.L_x_4059:
[----:B------:R-:W-:Y:S01]  /*0de0*/  HFMA2.MMA R18, -RZ, RZ, 0, 1.1920928955078125e-07 ;  /* 0x00000002ff127435 */ /* 0x000fe200000001ff */
[----:B------:R-:W-:-:S05]  /*0df0*/  MOV R11, R17 ;  /* 0x00000011000b7202 */ /* 0x000fca0000000f00 */
[----:B------:R-:W-:-:S04]  /*0e00*/  FADD R13, R8, R11 ;  /* 0x0000000b080d7221 */ /* 0x000fc80000000000 */
[----:B------:R-:W-:-:S07]  /*0e10*/  IMAD.MOV.U32 R19, RZ, RZ, R13 ;  /* 0x000000ffff137224 */ /* 0x000fce00078e000d */
[----:B------:R-:W-:Y:S05]  /*0e20*/  WARPSYNC.COLLECTIVE R16, `(.L_x_4060) ;  /* 0x0000000010087348 */ /* 0x000fea0003c00000 */
[----:B------:R0:W1:Y:S02]  /*0e30*/  SHFL.BFLY P1, R17, R19, R18, R21 ;  /* 0x0c00001213117389 */ /* 0x0000640000020015 */
[----:B01----:R-:W-:Y:S01]  /*0e40*/  ENDCOLLECTIVE ;  /* 0x000000000000791b */ /* 0x003fe20003800000 */
.L_x_4060:
[----:B------:R-:W-:Y:S01]  /*0e50*/  IMAD.MOV.U32 R18, RZ, RZ, 0x4 ;  /* 0x00000004ff127424 */ /* 0x000fe200078e00ff */
[----:B------:R-:W-:-:S05]  /*0e60*/  MOV R14, R17 ;  /* 0x00000011000e7202 */ /* 0x000fca0000000f00 */
[----:B------:R-:W-:-:S05]  /*0e70*/  FADD R14, R13, R14 ;  /* 0x0000000e0d0e7221 */ /* 0x000fca0000000000 */
[----:B------:R-:W-:-:S07]  /*0e80*/  MOV R19, R14 ;  /* 0x0000000e00137202 */ /* 0x000fce0000000f00 */
[----:B------:R-:W-:Y:S05]  /*0e90*/  WARPSYNC.COLLECTIVE R16, `(.L_x_4061) ;  /* 0x0000000010087348 */ /* 0x000fea0003c00000 */
[----:B------:R0:W1:Y:S02]  /*0ea0*/  SHFL.BFLY P1, R17, R19, R18, R21 ;  /* 0x0c00001213117389 */ /* 0x0000640000020015 */
[----:B01----:R-:W-:Y:S01]  /*0eb0*/  ENDCOLLECTIVE ;  /* 0x000000000000791b */ /* 0x003fe20003800000 */
.L_x_4061:
[----:B------:R-:W-:Y:S01]  /*0ec0*/  HFMA2.MMA R18, -RZ, RZ, 0, 4.76837158203125e-07 ;  /* 0x00000008ff127435 */ /* 0x000fe200000001ff */
[----:B------:R-:W-:-:S05]  /*0ed0*/  MOV R15, R17 ;  /* 0x00000011000f7202 */ /* 0x000fca0000000f00 */
[----:B------:R-:W-:-:S05]  /*0ee0*/  FADD R15, R14, R15 ;  /* 0x0000000f0e0f7221 */ /* 0x000fca0000000000 */
[----:B------:R-:W-:-:S07]  /*0ef0*/  MOV R19, R15 ;  /* 0x0000000f00137202 */ /* 0x000fce0000000f00 */
[----:B------:R-:W-:Y:S05]  /*0f00*/  WARPSYNC.COLLECTIVE R16, `(.L_x_4062) ;  /* 0x0000000010087348 */ /* 0x000fea0003c00000 */
[----:B------:R0:W1:Y:S02]  /*0f10*/  SHFL.BFLY P1, R17, R19, R18, R21 ;  /* 0x0c00001213117389 */ /* 0x0000640000020015 */
[----:B01----:R-:W-:Y:S01]  /*0f20*/  ENDCOLLECTIVE ;  /* 0x000000000000791b */ /* 0x003fe20003800000 */
.L_x_4062:
[----:B------:R-:W-:Y:S01]  /*0f30*/  HFMA2.MMA R18, -RZ, RZ, 0, 9.5367431640625e-07 ;  /* 0x00000010ff127435 */ /* 0x000fe200000001ff */
[----:B------:R-:W-:-:S04]  /*0f40*/  IMAD.MOV.U32 R8, RZ, RZ, R17 ;  /* 0x000000ffff087224 */ /* 0x000fc800078e0011 */
[----:B------:R-:W-:-:S05]  /*0f50*/  FADD R8, R15, R8 ;  /* 0x000000080f087221 */ /* 0x000fca0000000000 */
[----:B------:R-:W-:-:S07]  /*0f60*/  MOV R19, R8 ;  /* 0x0000000800137202 */ /* 0x000fce0000000f00 */
[----:B------:R-:W-:Y:S05]  /*0f70*/  WARPSYNC.COLLECTIVE R16, `(.L_x_4063) ;  /* 0x0000000010087348 */ /* 0x000fea0003c00000 */
[----:B------:R0:W1:Y:S02]  /*0f80*/  SHFL.BFLY P1, R17, R19, R18, R21 ;  /* 0x0c00001213117389 */ /* 0x0000640000020015 */
[----:B01----:R-:W-:Y:S01]  /*0f90*/  ENDCOLLECTIVE ;  /* 0x000000000000791b */ /* 0x003fe20003800000 */
.L_x_4063:
[----:B------:R-:W-:Y:S01]  /*0fa0*/  MOV R13, R17 ;  /* 0x00000011000d7202 */ /* 0x000fe20000000f00 */
[----:B------:R-:W-:Y:S06]  /*0fb0*/  BRA `(.L_x_4064) ;  /* 0xfffffff8006c7947 */ /* 0x000fec000383ffff */
.L_x_4065:
        /* <DEDUP_REMOVED lines=12> */
.L_x_7963:


//--------------------- .text._ZN18transformer_engine13normalization19ln_bwd_tuned_kernelINS0_13Kernel_traitsI13__nv_bfloat16fS3_fjLj20480ELj4ELj1ELj4ELj16ENS0_18Kernel_traits_baseILj20480ES3_fS3_fjLj128EEEEEEEvNS0_20BackwardKernelParamsE --------------------------
	.section	.text._ZN18transformer_engine13normalization19ln_bwd_tuned_kernelINS0_13Kernel_traitsI13__nv_bfloat16fS3_fjLj20480ELj4ELj1ELj4ELj16ENS0_18Kernel_traits_baseILj20480ES3_fS3_fjLj128EEEEEEEvNS0_20BackwardKernelParamsE,"ax",@progbits
	.align	128
        .global         _ZN18transformer_engine13normalization19ln_bwd_tuned_kernelINS0_13Kernel_traitsI13__nv_bfloat16fS3_fjLj20480ELj4ELj1ELj4ELj16ENS0_18Kernel_traits_baseILj20480ES3_fS3_fjLj128EEEEEEEvNS0_20BackwardKernelParamsE
        .type           _ZN18transformer_engine13normalization19ln_bwd_tuned_kernelINS0_13Kernel_traitsI13__nv_bfloat16fS3_fjLj20480ELj4ELj1ELj4ELj16ENS0_18Kernel_traits_baseILj20480ES3_fS3_fjLj128EEEEEEEvNS0_20BackwardKernelParamsE,@function
        .size           _ZN18transformer_engine13normalization19ln_bwd_tuned_kernelINS0_13Kernel_traitsI13__nv_bfloat16fS3_fjLj20480ELj4ELj1ELj4ELj16ENS0_18Kernel_traits_baseILj20480ES3_fS3_fjLj128EEEEEEEvNS0_20BackwardKernelParamsE,(.L_x_7964 - _ZN18transformer_engine13normalization19ln_bwd_tuned_kernelINS0_13Kernel_traitsI13__nv_bfloat16fS3_fjLj20480ELj4ELj1ELj4ELj16ENS0_18Kernel_traits_baseILj20480ES3_fS3_fjLj128EEEEEEEvNS0_20BackwardKernelParamsE)
        .other          _ZN18transformer_engine13normalization19ln_bwd_tuned_kernelINS0_13Kernel_traitsI13__nv_bfloat16fS3_fjLj20480ELj4ELj1ELj4ELj16ENS0_18Kernel_traits_baseILj20480ES3_fS3_fjLj128EEEEEEEvNS0_20BackwardKernelParamsE,@"STO_CUDA_ENTRY STV_DEFAULT"
_ZN18transformer_engine13normalization19ln_bwd_tuned_kernelINS0_13Kernel_traitsI13__nv_bfloat16fS3_fjLj20480ELj4ELj1ELj4ELj16ENS0_18Kernel_traits_baseILj20480ES3_fS3_fjLj128EEEEEEEvNS0_20BackwardKernelParamsE:
.text._ZN18transformer_engine13normalization19ln_bwd_tuned_kernelINS0_13Kernel_traitsI13__nv_bfloat16fS3_fjLj20480ELj4ELj1ELj4ELj16ENS0_18Kernel_traits_baseILj20480ES3_fS3_fjLj128EEEEEEEvNS0_20BackwardKernelParamsE:
        /* <DEDUP_REMOVED lines=69> */
[----:B------:R-:W5:Y:S01]  /*0450*/  LDG.E.64 R44, desc[UR6][R2.64+0x9000] ;  /* 0x00900006022c7981 */ /* 0x000f62000c1e1b00 */
[----:B------:R-:W-:Y:S01]  /*0460*/  HFMA2.MMA R117, -RZ, RZ, 0, 5.9604644775390625e-08 ;  /* 0x00000001ff757435 */ /* 0x000fe200000001ff */
[----:B------:R-:W-:Y:S01]  /*0470*/  CS2R R42, SRZ ;  /* 0x00000000002a7805 */ /* 0x000fe2000001ff00 */
[----:B------:R-:W-:Y:S01]  /*0480*/  HFMA2.MMA R211, -RZ, RZ, 0, 0 ;  /* 0x00000000ffd37435 */ /* 0x000fe200000001ff */
[----:B------:R0:W-:Y:S01]  /*0490*/  STL [R1+0x24], RZ ;  /* 0x000024ff01007387 */ /* 0x0001e20000100800 */
[----:B------:R-:W-:-:S02]  /*04a0*/  CS2R R222, SRZ ;  /* 0x0000000000de7805 */ /* 0x000fc4000001ff00 */
[----:B------:R-:W-:Y:S02]  /*04b0*/  MOV R221, RZ ;  /* 0x000000ff00dd7202 */ /* 0x000fe40000000f00 */
[----:B------:R-:W-:Y:S01]  /*04c0*/  CS2R R216, SRZ ;  /* 0x0000000000d87805 */ /* 0x000fe2000001ff00 */
[----:B------:R0:W-:Y:S01]  /*04d0*/  STL [R1+0x20], RZ ;  /* 0x000020ff01007387 */ /* 0x0001e20000100800 */
[----:B------:R-:W-:Y:S02]  /*04e0*/  CS2R R214, SRZ ;  /* 0x0000000000d67805 */ /* 0x000fe4000001ff00 */
[----:B------:R-:W-:Y:S02]  /*04f0*/  CS2R R212, SRZ ;  /* 0x0000000000d47805 */ /* 0x000fe4000001ff00 */
[----:B------:R-:W-:Y:S01]  /*0500*/  CS2R R208, SRZ ;  /* 0x0000000000d07805 */ /* 0x000fe2000001ff00 */
[----:B------:R0:W-:Y:S01]  /*0510*/  STL [R1+0x1c], RZ ;  /* 0x00001cff01007387 */ /* 0x0001e20000100800 */
[----:B------:R-:W-:-:S02]  /*0520*/  MOV R207, RZ ;  /* 0x000000ff00cf7202 */ /* 0x000fc40000000f00 */
[----:B------:R-:W-:Y:S02]  /*0530*/  CS2R R204, SRZ ;  /* 0x0000000000cc7805 */ /* 0x000fe4000001ff00 */
[----:B------:R-:W-:Y:S01]  /*0540*/  CS2R R40, SRZ ;  /* 0x0000000000287805 */ /* 0x000fe2000001ff00 */
[----:B------:R0:W-:Y:S01]  /*0550*/  STL [R1+0x18], RZ ;  /* 0x000018ff01007387 */ /* 0x0001e20000100800 */
[----:B------:R-:W-:Y:S02]  /*0560*/  CS2R R38, SRZ ;  /* 0x0000000000267805 */ /* 0x000fe4000001ff00 */
[----:B------:R-:W-:Y:S02]  /*0570*/  CS2R R36, SRZ ;  /* 0x0000000000247805 */ /* 0x000fe4000001ff00 */
[----:B------:R-:W-:Y:S01]  /*0580*/  CS2R R34, SRZ ;  /* 0x0000000000227805 */ /* 0x000fe2000001ff00 */
[----:B------:R0:W-:Y:S01]  /*0590*/  STL [R1+0x14], RZ ;  /* 0x000014ff01007387 */ /* 0x0001e20000100800 */
[----:B------:R-:W-:-:S02]  /*05a0*/  CS2R R32, SRZ ;  /* 0x0000000000207805 */ /* 0x000fc4000001ff00 */
[----:B------:R-:W-:Y:S02]  /*05b0*/  CS2R R30, SRZ ;  /* 0x00000000001e7805 */ /* 0x000fe4000001ff00 */
[----:B------:R-:W-:Y:S01]  /*05c0*/  CS2R R28, SRZ ;  /* 0x00000000001c7805 */ /* 0x000fe2000001ff00 */
[----:B------:R0:W-:Y:S01]  /*05d0*/  STL [R1+0x10], RZ ;  /* 0x000010ff01007387 */ /* 0x0001e20000100800 */
[----:B------:R-:W-:Y:S02]  /*05e0*/  CS2R R26, SRZ ;  /* 0x00000000001a7805 */ /* 0x000fe4000001ff00 */
[----:B------:R-:W-:Y:S02]  /*05f0*/  CS2R R24, SRZ ;  /* 0x0000000000187805 */ /* 0x000fe4000001ff00 */
[----:B------:R-:W-:Y:S01]  /*0600*/  CS2R R22, SRZ ;  /* 0x0000000000167805 */ /* 0x000fe2000001ff00 */
        /* <DEDUP_REMOVED lines=40> */
[C---:B---3--:R-:W-:Y:S02]  /*0890*/  SHF.R.U64 R19, R100.reuse, 0x10, R101 ;  /* 0x0000001064137819 */ /* 0x048fe40000001265 */
[----:B------:R-:W-:Y:S02]  /*08a0*/  SHF.L.U32 R102, R100, 0x10, RZ ;  /* 0x0000001064667819 */ /* 0x000fe400000006ff */
[C---:B----4-:R-:W-:Y:S02]  /*08b0*/  SHF.R.U64 R17, R98.reuse, 0x10, R99 ;  /* 0x0000001062117819 */ /* 0x050fe40000001263 */
[----:B------:R-:W-:Y:S02]  /*08c0*/  SHF.L.U32 R100, R98, 0x10, RZ ;  /* 0x0000001062647819 */ /* 0x000fe400000006ff */
[----:B-----5:R-:W-:-:S02]  /*08d0*/  SHF.R.U64 R15, R96, 0x10, R97 ;  /* 0x00000010600f7819 */ /* 0x020fc40000001261 */
[----:B------:R-:W-:Y:S02]  /*08e0*/  SHF.L.U32 R98, R96, 0x10, RZ ;  /* 0x0000001060627819 */ /* 0x000fe400000006ff */
[C---:B------:R-:W-:Y:S02]  /*08f0*/  SHF.R.U64 R13, R54.reuse, 0x10, R55 ;  /* 0x00000010360d7819 */ /* 0x040fe40000001237 */
[----:B------:R-:W-:Y:S02]  /*0900*/  SHF.L.U32 R96, R54, 0x10, RZ ;  /* 0x0000001036607819 */ /* 0x000fe400000006ff */
[C---:B------:R-:W-:Y:S02]  /*0910*/  SHF.R.U64 R11, R52.reuse, 0x10, R53 ;  /* 0x00000010340b7819 */ /* 0x040fe40000001235 */
[----:B------:R-:W-:Y:S02]  /*0920*/  SHF.L.U32 R54, R52, 0x10, RZ ;  /* 0x0000001034367819 */ /* 0x000fe400000006ff */
[----:B------:R-:W-:-:S02]  /*0930*/  SHF.R.U32.HI R20, RZ, 0x10, R103 ;  /* 0x00000010ff147819 */ /* 0x000fc40000011667 */
[----:B------:R-:W-:Y:S02]  /*0940*/  SHF.R.U32.HI R18, RZ, 0x10, R101 ;  /* 0x00000010ff127819 */ /* 0x000fe40000011665 */
[----:B------:R-:W-:Y:S02]  /*0950*/  SHF.R.U32.HI R16, RZ, 0x10, R99 ;  /* 0x00000010ff107819 */ /* 0x000fe40000011663 */
[----:B------:R-:W-:Y:S02]  /*0960*/  SHF.R.U32.HI R14, RZ, 0x10, R97 ;  /* 0x00000010ff0e7819 */ /* 0x000fe40000011661 */
[----:B------:R-:W-:Y:S02]  /*0970*/  SHF.R.U32.HI R12, RZ, 0x10, R55 ;  /* 0x00000010ff0c7819 */ /* 0x000fe40000011637 */
[----:B------:R-:W-:Y:S02]  /*0980*/  SHF.R.U32.HI R10, RZ, 0x10, R53 ;  /* 0x00000010ff0a7819 */ /* 0x000fe40000011635 */
[----:B------:R-:W-:-:S02]  /*0990*/  SHF.R.U64 R9, R50, 0x10, R51 ;  /* 0x0000001032097819 */ /* 0x000fc40000001233 */
[----:B------:R-:W-:Y:S02]  /*09a0*/  SHF.L.U32 R52, R50, 0x10, RZ ;  /* 0x0000001032347819 */ /* 0x000fe400000006ff */
[----:B------:R-:W-:Y:S02]  /*09b0*/  SHF.R.U32.HI R8, RZ, 0x10, R51 ;  /* 0x00000010ff087819 */ /* 0x000fe40000011633 */
[--C-:B------:R-:W-:Y:S02]  /*09c0*/  SHF.R.U64 R7, R48, 0x10, R49.reuse ;  /* 0x0000001030077819 */ /* 0x100fe40000001231 */
[----:B------:R-:W-:Y:S02]  /*09d0*/  SHF.R.U32.HI R6, RZ, 0x10, R49 ;  /* 0x00000010ff067819 */ /* 0x000fe40000011631 */
[--C-:B------:R-:W-:Y:S02]  /*09e0*/  SHF.R.U64 R5, R46, 0x10, R47.reuse ;  /* 0x000000102e057819 */ /* 0x100fe4000000122f */
[----:B------:R-:W-:-:S02]  /*09f0*/  SHF.R.U32.HI R4, RZ, 0x10, R47 ;  /* 0x00000010ff047819 */ /* 0x000fc4000001162f */
[--C-:B------:R-:W-:Y:S02]  /*0a00*/  SHF.R.U64 R3, R44, 0x10, R45.reuse ;  /* 0x000000102c037819 */ /* 0x100fe4000000122d */
[----:B------:R-:W-:Y:S02]  /*0a10*/  SHF.R.U32.HI R2, RZ, 0x10, R45 ;  /* 0x00000010ff027819 */ /* 0x000fe4000001162d */
        /* <DEDUP_REMOVED lines=13> */
[----:B------:R-:W-:Y:S02]  /*0af0*/  MOV R44, R91 ;  /* 0x0000005b002c7202 */ /* 0x000fe40000000f00 */
        /* <DEDUP_REMOVED lines=19> */
[----:B0-----:R-:W-:-:S07]  /*0c30*/  SHF.L.U32 R2, R2, 0x10, RZ ;  /* 0x0000001002027819 */ /* 0x001fce00000006ff */
.L_x_4074:
[----:B------:R-:W0:Y:S01]  /*0c40*/  S2R R58, SR_TID.X ;  /* 0x00000000003a7919 */ /* 0x000e220000002100 */
[----:B------:R-:W1:Y:S08]  /*0c50*/  S2UR UR4, SR_CTAID.X ;  /* 0x00000000000479c3 */ /* 0x000e700000002500 */
[----:B------:R-:W2:Y:S08]  /*0c60*/  LDC.64 R188, c[0x0][0x228] ;  /* 0x00008a00ffbc7b82 */ /* 0x000eb00000000a00 */
[----:B------:R-:W3:Y:S08]  /*0c70*/  LDC.64 R88, c[0x0][0x220] ;  /* 0x00008800ff587b82 */ /* 0x000ef00000000a00 */
[----:B------:R-:W4:Y:S01]  /*0c80*/  LDC.64 R56, c[0x0][0x230] ;  /* 0x00008c00ff387b82 */ /* 0x000f220000000a00 */
[----:B-1----:R-:W-:Y:S01]  /*0c90*/  MOV R105, UR4 ;  /* 0x0000000400697c02 */ /* 0x002fe20008000f00 */
[----:B------:R-:W-:-:S03]  /*0ca0*/  ULDC.U8 UR4, c[0x0][0x250] ;  /* 0x0000940000047ab9 */ /* 0x000fc60000000000 */
[----:B------:R-:W-:Y:S02]  /*0cb0*/  SHF.L.U32 R0, R105, 0x7, RZ ;  /* 0x0000000769007819 */ /* 0x000fe400000006ff */
[----:B0-----:R-:W-:Y:S01]  /*0cc0*/  LOP3.LUT R59, R58, 0x1f, RZ, 0xc0, !PT ;  /* 0x0000001f3a3b7812 */ /* 0x001fe200078ec0ff */
[----:B------:R-:W0:Y:S01]  /*0cd0*/  LDC.64 R132, c[0x0][0x258] ;  /* 0x00009600ff847b82 */ /* 0x000e220000000a00 */
[----:B--2---:R-:W-:Y:S02]  /*0ce0*/  IMAD.WIDE R188, R44, 0x4, R188 ;  /* 0x000000042cbc7825 */ /* 0x004fe400078e02bc */
[----:B------:R-:W-:-:S04]  /*0cf0*/  LOP3.LUT R0, R0, 0x180, R59, 0xe2, !PT ;  /* 0x0000018000007812 */ /* 0x000fc800078ee23b */
[----:B------:R-:W-:Y:S01]  /*0d00*/  LOP3.LUT R107, R0, 0x60, R58, 0xf8, !PT ;  /* 0x00000060006b7812 */ /* 0x000fe200078ef83a */
[----:B------:R-:W2:Y:S04]  /*0d10*/  LDG.E R188, desc[UR6][R188.64] ;  /* 0x00000006bcbc7981 */ /* 0x000ea8000c1e1900 */
[----:B------:R-:W-:-:S04]  /*0d20*/  IMAD R107, R44, 0x1400, R107 ;  /* 0x000014002c6b7824 */ /* 0x000fc800078e026b */
[C---:B---3--:R-:W-:Y:S01]  /*0d30*/  IMAD.WIDE.U32 R92, R107.reuse, 0x10, R88 ;  /* 0x000000106b5c7825 */ /* 0x048fe200078e0058 */
[C---:B------:R-:W-:Y:S02]  /*0d40*/  IADD3 R108, R107.reuse, 0x200, RZ ;  /* 0x000002006b6c7810 */ /* 0x040fe40007ffe0ff */
[C---:B------:R-:W-:Y:S01]  /*0d50*/  IADD3 R109, R107.reuse, 0x400, RZ ;  /* 0x000004006b6d7810 */ /* 0x040fe20007ffe0ff */
[----:B----4-:R-:W-:Y:S01]  /*0d60*/  IMAD.WIDE R56, R44, 0x4, R56 ;  /* 0x000000042c387825 */ /* 0x010fe200078e0238 */
[C---:B------:R-:W-:Y:S01]  /*0d70*/  IADD3 R110, R107.reuse, 0x600, RZ ;  /* 0x000006006b6e7810 */ /* 0x040fe20007ffe0ff */
[----:B------:R-:W2:Y:S01]  /*0d80*/  LDG.E.128 R92, desc[UR6][R92.64] ;  /* 0x000000065c5c7981 */ /* 0x000ea2000c1e1d00 */
[C---:B------:R-:W-:Y:S02]  /*0d90*/  IADD3 R111, R107.reuse, 0x800, RZ ;  /* 0x000008006b6f7810 */ /* 0x040fe40007ffe0ff */
[C---:B------:R-:W-:Y:S01]  /*0da0*/  IADD3 R112, R107.reuse, 0xa00, RZ ;  /* 0x00000a006b707810 */ /* 0x040fe20007ffe0ff */
[----:B------:R1:W3:Y:S01]  /*0db0*/  LDG.E R106, desc[UR6][R56.64] ;  /* 0x00000006386a7981 */ /* 0x0002e2000c1e1900 */
[----:B------:R-:W-:-:S02]  /*0dc0*/  IADD3 R113, R107, 0xc00, RZ ;  /* 0x00000c006b717810 */ /* 0x000fc40007ffe0ff */
[C---:B------:R-:W-:Y:S02]  /*0dd0*/  IADD3 R114, R107.reuse, 0xe00, RZ ;  /* 0x00000e006b727810 */ /* 0x040fe40007ffe0ff */
[C---:B------:R-:W-:Y:S02]  /*0de0*/  IADD3 R115, R107.reuse, 0x1000, RZ ;  /* 0x000010006b737810 */ /* 0x040fe40007ffe0ff */
[C---:B------:R-:W-:Y:S01]  /*0df0*/  IADD3 R116, R107.reuse, 0x1200, RZ ;  /* 0x000012006b747810 */ /* 0x040fe20007ffe0ff */
[----:B0-----:R-:W-:-:S04]  /*0e00*/  IMAD.WIDE.U32 R122, R107, 0x8, R132 ;  /* 0x000000086b7a7825 */ /* 0x001fc800078e0084 */
[--C-:B-1----:R-:W-:Y:S02]  /*0e10*/  IMAD.WIDE.U32 R56, R108, 0x10, R88.reuse ;  /* 0x000000106c387825 */ /* 0x102fe400078e0058 */
[----:B-----5:R-:W5:Y:S02]  /*0e20*/  LDG.E.64 R122, desc[UR6][R122.64] ;  /* 0x000000067a7a7981 */ /* 0x020f64000c1e1b00 */
        /* <DEDUP_REMOVED lines=36> */
[----:B--2---:R-:W-:-:S04]  /*1070*/  FADD R139, R92, -R188 ;  /* 0x800000bc5c8b7221 */ /* 0x004fc80000000000 */
[----:B---3--:R-:W-:-:S08]  /*1080*/  FMUL R0, R139, R106 ;  /* 0x0000006a8b007220 */ /* 0x008fd00000400000 */
[----:B------:R-:W-:Y:S05]  /*1090*/  @!P0 BRA `(.L_x_4067) ;  /* 0x0000001400988947 */ /* 0x000fea0003800000 */
[--C-:B-----5:R-:W-:Y:S01]  /*10a0*/  FADD R138, R91, -R188.reuse ;  /* 0x800000bc5b8a7221 */ /* 0x120fe20000000000 */
[----:B------:R-:W-:Y:S01]  /*10b0*/  MOV R91, R122 ;  /* 0x0000007a005b7202 */ /* 0x000fe20000000f00 */
[--C-:B------:R-:W-:Y:S01]  /*10c0*/  FADD R56, R56, -R188.reuse ;  /* 0x800000bc38387221 */ /* 0x100fe20000000000 */
[----:B------:R-:W-:Y:S01]  /*10d0*/  MOV R141, R118 ;  /* 0x00000076008d7202 */ /* 0x000fe20000000f00 */
[----:B------:R-:W-:Y:S01]  /*10e0*/  FADD R206, R104, 1 ;  /* 0x3f80000068ce7421 */ /* 0x000fe20000000000 */
[----:B------:R-:W-:Y:S01]  /*10f0*/  SHF.R.U64 R92, R122, 0x10, R123 ;  /* 0x000000107a5c7819 */ /* 0x000fe2000000127b */
[--C-:B------:R-:W-:Y:S01]  /*1100*/  FADD R57, R57, -R188.reuse ;  /* 0x800000bc39397221 */ /* 0x100fe20000000000 */
[----:B------:R-:W-:Y:S01]  /*1110*/  SHF.R.U64 R118, R118, 0x10, R119 ;  /* 0x0000001076767819 */ /* 0x000fe20000001277 */
[--C-:B------:R-:W-:Y:S01]  /*1120*/  FADD R59, R59, -R188.reuse ;  /* 0x800000bc3b3b7221 */ /* 0x100fe20000000000 */
[----:B------:R-:W-:Y:S01]  /*1130*/  SHF.L.U32 R91, R91, 0x10, RZ ;  /* 0x000000105b5b7819 */ /* 0x000fe200000006ff */
[--C-:B------:R-:W-:Y:S01]  /*1140*/  FADD R60, R60, -R188.reuse ;  /* 0x800000bc3c3c7221 */ /* 0x100fe20000000000 */
[----:B------:R-:W-:Y:S01]  /*1150*/  MOV R156, R132 ;  /* 0x00000084009c7202 */ /* 0x000fe20000000f00 */
[--C-:B------:R-:W-:Y:S01]  /*1160*/  FADD R93, R93, -R188.reuse ;  /* 0x800000bc5d5d7221 */ /* 0x100fe20000000000 */
[----:B------:R-:W-:Y:S01]  /*1170*/  SHF.R.U64 R157, R132, 0x10, R133 ;  /* 0x00000010849d7819 */ /* 0x000fe20000001285 */
[C---:B------:R-:W-:Y:S01]  /*1180*/  FMUL R132, R106.reuse, R56 ;  /* 0x000000386a847220 */ /* 0x040fe20000400000 */
[----:B------:R-:W-:Y:S01]  /*1190*/  MOV R142, R119 ;  /* 0x00000077008e7202 */ /* 0x000fe20000000f00 */
[----:B------:R-:W-:Y:S01]  /*11a0*/  FADD R203, R21, 1 ;  /* 0x3f80000015cb7421 */ /* 0x000fe20000000000 */
[----:B------:R-:W-:Y:S01]  /*11b0*/  MOV R122, R123 ;  /* 0x0000007b007a7202 */ /* 0x000fe20000000f00 */
[C---:B------:R-:W-:Y:S01]  /*11c0*/  FMUL R159, R106.reuse, R59 ;  /* 0x0000003b6a9f7220 */ /* 0x040fe20000400000 */
[----:B------:R-:W-:Y:S01]  /*11d0*/  SHF.R.U32.HI R119, RZ, 0x10, R119 ;  /* 0x00000010ff777819 */ /* 0x000fe20000011677 */
[----:B------:R-:W-:Y:S01]  /*11e0*/  FMUL R160, R106, R60 ;  /* 0x0000003c6aa07220 */ /* 0x000fe20000400000 */
[----:B------:R-:W-:Y:S01]  /*11f0*/  SHF.L.U32 R92, R92, 0x10, RZ ;  /* 0x000000105c5c7819 */ /* 0x000fe200000006ff */
[----:B------:R-:W-:Y:S01]  /*1200*/  FADD R94, R94, -R188 ;  /* 0x800000bc5e5e7221 */ /* 0x000fe20000000000 */
[----:B------:R-:W-:Y:S01]  /*1210*/  SHF.L.U32 R56, R118, 0x10, RZ ;  /* 0x0000001076387819 */ /* 0x000fe200000006ff */
[----:B------:R-:W-:Y:S01]  /*1220*/  FMUL R118, R206, R91 ;  /* 0x0000005bce767220 */ /* 0x000fe20000400000 */
[----:B------:R-:W-:Y:S01]  /*1230*/  MOV R158, R133 ;  /* 0x00000085009e7202 */ /* 0x000fe20000000f00 */
[----:B------:R-:W-:Y:S01]  /*1240*/  FADD R199, R103, 1 ;  /* 0x3f80000067c77421 */ /* 0x000fe20000000000 */
[----:B------:R-:W-:Y:S01]  /*1250*/  SHF.R.U32.HI R161, RZ, 0x10, R133 ;  /* 0x00000010ffa17819 */ /* 0x000fe20000011685 */
[C---:B------:R-:W-:Y:S01]  /*1260*/  FMUL R133, R106.reuse, R57 ;  /* 0x000000396a857220 */ /* 0x040fe20000400000 */
[----:B------:R-:W-:Y:S01]  /*1270*/  SHF.R.U32.HI R123, RZ, 0x10, R123 ;  /* 0x00000010ff7b7819 */ /* 0x000fe2000001167b */
[----:B------:R-:W-:Y:S01]  /*1280*/  FMUL R93, R106, R93 ;  /* 0x0000005d6a5d7220 */ /* 0x000fe20000400000 */
[----:B------:R-:W-:Y:S01]  /*1290*/  SHF.L.U32 R122, R122, 0x10, RZ ;  /* 0x000000107a7a7819 */ /* 0x000fe200000006ff */
[----:B------:R-:W-:Y:S01]  /*12a0*/  FADD R60, RZ, R118 ;  /* 0x00000076ff3c7221 */ /* 0x000fe20000000000 */
[----:B------:R-:W-:Y:S01]  /*12b0*/  SHF.L.U32 R57, R119, 0x10, RZ ;  /* 0x0000001077397819 */ /* 0x000fe200000006ff */
[----:B------:R-:W-:Y:S01]  /*12c0*/  FMUL R119, R203, R92 ;  /* 0x0000005ccb777220 */ /* 0x000fe20000400000 */
[----:B------:R-:W-:Y:S01]  /*12d0*/  FFMA R59, R0, R118, RZ ;  /* 0x00000076003b7223 */ /* 0x000fe200000000ff */
[----:B------:R-:W-:Y:S01]  /*12e0*/  MOV R139, R130 ;  /* 0x00000082008b7202 */ /* 0x000fe20000000f00 */
[----:B------:R-:W-:Y:S01]  /*12f0*/  FADD R95, R95, -R188 ;  /* 0x800000bc5f5f7221 */ /* 0x000fe20000000000 */
[----:B------:R-:W-:Y:S01]  /*1300*/  SHF.L.U32 R123, R123, 0x10, RZ ;  /* 0x000000107b7b7819 */ /* 0x000fe200000006ff */
[----:B------:R-:W-:Y:S01]  /*1310*/  FADD R198, R20, 1 ;  /* 0x3f80000014c67421 */ /* 0x000fe20000000000 */
        /* <DEDUP_REMOVED lines=18> */
[----:B------:R-:W-:Y:S01]  /*1440*/  FADD R58, R58, -R188 ;  /* 0x800000bc3a3a7221 */ /* 0x000fe20000000000 */
[----:B------:R-:W-:Y:S01]  /*1450*/  SHF.L.U32 R140, R140, 0x10, RZ ;  /* 0x000000108c8c7819 */ /* 0x000fe200000006ff */
[----:B------:R-:W-:Y:S01]  /*1460*/  FADD R195, R101, 1 ;  /* 0x3f80000065c37421 */ /* 0x000fe20000000000 */
[----:B------:R-:W-:Y:S01]  /*1470*/  FMUL R196, R196, R130 ;  /* 0x00000082c4c47220 */ /* 0x000fe20000400000 */
[----:B------:R-:W-:Y:S01]  /*1480*/  FADD R60, R60, R197 ;  /* 0x000000c53c3c7221 */ /* 0x000fe20000000000 */
[----:B------:R-:W-:Y:S01]  /*1490*/  FFMA R59, R132, R197, R59 ;  /* 0x000000c5843b7223 */ /* 0x000fe2000000003b */
[----:B------:R-:W-:Y:S01]  /*14a0*/  MOV R153, R136 ;  /* 0x0000008800997202 */ /* 0x000fe20000000f00 */
[----:B------:R-:W-:Y:S01]  /*14b0*/  FADD R194, R18, 1 ;  /* 0x3f80000012c27421 */ /* 0x000fe20000000000 */
[--C-:B------:R-:W-:Y:S01]  /*14c0*/  SHF.R.U64 R136, R136, 0x10, R137.reuse ;  /* 0x0000001088887819 */ /* 0x100fe20000001289 */
        /* <DEDUP_REMOVED lines=9> */
[----:B------:R-:W-:Y:S01]  /*1560*/  FADD R60, R60, R195 ;  /* 0x000000c33c3c7221 */ /* 0x000fe20000000000 */
[----:B------:R-:W-:Y:S01]  /*1570*/  FMUL R194, R194, R131 ;  /* 0x00000083c2c27220 */ /* 0x000fe20000400000 */
[----:B------:R-:W-:Y:S01]  /*1580*/  FFMA R59, R137, R195, R59 ;  /* 0x000000c3893b7223 */ /* 0x000fe2000000003b */
[----:B------:R-:W-:Y:S01]  /*1590*/  FADD R61, R61, -R188 ;  /* 0x800000bc3d3d7221 */ /* 0x000fe20000000000 */
[----:B------:R-:W-:Y:S01]  /*15a0*/  FADD R192, R17, 1 ;  /* 0x3f80000011c07421 */ /* 0x000fe20000000000 */
[----:B------:R-:W-:Y:S01]  /*15b0*/  FMUL R193, R193, R141 ;  /* 0x0000008dc1c17220 */ /* 0x000fe20000400000 */
[----:B------:R-:W-:Y:S01]  /*15c0*/  FADD R60, R60, R194 ;  /* 0x000000c23c3c7221 */ /* 0x000fe20000000000 */
[----:B------:R-:W-:Y:S01]  /*15d0*/  FFMA R59, R159, R194, R59 ;  /* 0x000000c29f3b7223 */ /* 0x000fe2000000003b */
[----:B------:R-:W-:Y:S01]  /*15e0*/  SHF.L.U32 R142, R142, 0x10, RZ ;  /* 0x000000108e8e7819 */ /* 0x000fe200000006ff */
[--C-:B------:R-:W-:Y:S01]  /*15f0*/  FADD R62, R62, -R188.reuse ;  /* 0x800000bc3e3e7221 */ /* 0x100fe20000000000 */
[----:B------:R-:W-:Y:S01]  /*1600*/  FADD R162, R99, 1 ;  /* 0x3f80000063a27421 */ /* 0x000fe20000000000 */
[----:B------:R-:W-:Y:S01]  /*1610*/  FMUL R200, R106, R61 ;  /* 0x0000003d6ac87220 */ /* 0x000fe20000400000 */
[----:B------:R-:W-:Y:S01]  /*1620*/  FMUL R192, R192, R56 ;  /* 0x00000038c0c07220 */ /* 0x000fe20000400000 */
[----:B------:R-:W-:Y:S01]  /*1630*/  FADD R60, R60, R193 ;  /* 0x000000c13c3c7221 */ /* 0x000fe20000000000 */
[----:B------:R-:W-:Y:S01]  /*1640*/  FFMA R59, R160, R193, R59 ;  /* 0x000000c1a03b7223 */ /* 0x000fe2000000003b */
[----:B------:R-:W-:Y:S01]  /*1650*/  MOV R143, R126 ;  /* 0x0000007e008f7202 */ /* 0x000fe20000000f00 */
[----:B------:R-:W-:Y:S01]  /*1660*/  FADD R63, R63, -R188 ;  /* 0x800000bc3f3f7221 */ /* 0x000fe20000000000 */
[----:B------:R-:W-:Y:S01]  /*1670*/  MOV R150, R129 ;  /* 0x0000008100967202 */ /* 0x000fe20000000f00 */
[----:B------:R-:W-:Y:S01]  /*1680*/  FADD R163, R16, 1 ;  /* 0x3f80000010a37421 */ /* 0x000fe20000000000 */
[----:B------:R-:W-:Y:S01]  /*1690*/  FMUL R201, R106, R62 ;  /* 0x0000003e6ac97220 */ /* 0x000fe20000400000 */
[----:B------:R-:W-:Y:S01]  /*16a0*/  FMUL R162, R162, R142 ;  /* 0x0000008ea2a27220 */ /* 0x000fe20000400000 */
[----:B------:R-:W-:Y:S01]  /*16b0*/  FADD R60, R60, R192 ;  /* 0x000000c03c3c7221 */ /* 0x000fe20000000000 */
[----:B------:R-:W-:Y:S01]  /*16c0*/  FFMA R59, R200, R192, R59 ;  /* 0x000000c0c83b7223 */ /* 0x000fe2000000003b */
[----:B------:R-:W-:Y:S01]  /*16d0*/  MOV R149, R128 ;  /* 0x0000008000957202 */ /* 0x000fe20000000f00 */
[----:B------:R-:W-:Y:S01]  /*16e0*/  FADD R64, R64, -R188 ;  /* 0x800000bc40407221 */ /* 0x000fe20000000000 */
[----:B------:R-:W-:Y:S01]  /*16f0*/  SHF.R.U64 R128, R128, 0x10, R129 ;  /* 0x0000001080807819 */ /* 0x000fe20000001281 */
[----:B------:R-:W-:Y:S01]  /*1700*/  FADD R164, R98, 1 ;  /* 0x3f80000062a47421 */ /* 0x000fe20000000000 */
[----:B------:R-:W-:Y:S01]  /*1710*/  SHF.R.U64 R126, R126, 0x10, R127 ;  /* 0x000000107e7e7819 */ /* 0x000fe2000000127f */
[----:B------:R-:W-:Y:S01]  /*1720*/  FMUL R202, R106, R63 ;  /* 0x0000003f6aca7220 */ /* 0x000fe20000400000 */
[----:B------:R-:W-:Y:S01]  /*1730*/  SHF.R.U32.HI R129, RZ, 0x10, R129 ;  /* 0x00000010ff817819 */ /* 0x000fe20000011681 */
[----:B------:R-:W-:Y:S01]  /*1740*/  FMUL R163, R163, R57 ;  /* 0x00000039a3a37220 */ /* 0x000fe20000400000 */
[----:B------:R-:W-:Y:S01]  /*1750*/  SHF.L.U32 R143, R143, 0x10, RZ ;  /* 0x000000108f8f7819 */ /* 0x000fe200000006ff */
[----:B------:R-:W-:Y:S01]  /*1760*/  FFMA R59, R201, R162, R59 ;  /* 0x000000a2c93b7223 */ /* 0x000fe2000000003b */
[----:B------:R-:W-:Y:S01]  /*1770*/  SHF.L.U32 R58, R150, 0x10, RZ ;  /* 0x00000010963a7819 */ /* 0x000fe200000006ff */
[----:B------:R-:W-:Y:S01]  /*1780*/  FADD R150, R60, R162 ;  /* 0x000000a23c967221 */ /* 0x000fe20000000000 */
[----:B------:R-:W-:Y:S01]  /*1790*/  MOV R147, R124 ;  /* 0x0000007c00937202 */ /* 0x000fe20000000f00 */
[--C-:B------:R-:W-:Y:S01]  /*17a0*/  FADD R65, R65, -R188.reuse ;  /* 0x800000bc41417221 */ /* 0x100fe20000000000 */
[--C-:B------:R-:W-:Y:S01]  /*17b0*/  SHF.R.U64 R124, R124, 0x10, R125.reuse ;  /* 0x000000107c7c7819 */ /* 0x100fe2000000127d */
[----:B------:R-:W-:Y:S01]  /*17c0*/  FADD R165, R15, 1 ;  /* 0x3f8000000fa57421 */ /* 0x000fe20000000000 */
[----:B------:R-:W-:Y:S01]  /*17d0*/  MOV R148, R125 ;  /* 0x0000007d00947202 */ /* 0x000fe20000000f00 */
[----:B------:R-:W-:Y:S01]  /*17e0*/  FMUL R64, R106, R64 ;  /* 0x000000406a407220 */ /* 0x000fe20000400000 */
[----:B------:R-:W-:Y:S01]  /*17f0*/  MOV R144, R127 ;  /* 0x0000007f00907202 */ /* 0x000fe20000000f00 */
[----:B------:R-:W-:Y:S01]  /*1800*/  FMUL R164, R164, R143 ;  /* 0x0000008fa4a47220 */ /* 0x000fe20000400000 */
[----:B------:R-:W-:Y:S01]  /*1810*/  SHF.R.U32.HI R125, RZ, 0x10, R125 ;  /* 0x00000010ff7d7819 */ /* 0x000fe2000001167d */
[----:B------:R-:W-:Y:S01]  /*1820*/  FADD R150, R150, R163 ;  /* 0x000000a396967221 */ /* 0x000fe20000000000 */
[----:B------:R-:W-:Y:S01]  /*1830*/  SHF.L.U32 R126, R126, 0x10, RZ ;  /* 0x000000107e7e7819 */ /* 0x000fe200000006ff */
[----:B------:R-:W-:Y:S01]  /*1840*/  FADD R66, R66, -R188 ;  /* 0x800000bc42427221 */ /* 0x000fe20000000000 */
[----:B------:R-:W-:Y:S01]  /*1850*/  SHF.L.U32 R63, R129, 0x10, RZ ;  /* 0x00000010813f7819 */ /* 0x000fe200000006ff */
[----:B------:R-:W-:Y:S01]  /*1860*/  FFMA R129, R202, R163, R59 ;  /* 0x000000a3ca817223 */ /* 0x000fe2000000003b */
[----:B------:R-:W-:Y:S01]  /*1870*/  SHF.R.U32.HI R127, RZ, 0x10, R127 ;  /* 0x00000010ff7f7819 */ /* 0x000fe2000001167f */
[----:B------:R-:W-:Y:S01]  /*1880*/  FADD R166, R97, 1 ;  /* 0x3f80000061a67421 */ /* 0x000fe20000000000 */
[----:B------:R-:W-:Y:S01]  /*1890*/  SHF.L.U32 R144, R144, 0x10, RZ ;  /* 0x0000001090907819 */ /* 0x000fe200000006ff */
[----:B------:R-:W-:Y:S01]  /*18a0*/  FMUL R65, R106, R65 ;  /* 0x000000416a417220 */ /* 0x000fe20000400000 */
[----:B------:R-:W-:Y:S01]  /*18b0*/  SHF.L.U32 R203, R125, 0x10, RZ ;  /* 0x000000107dcb7819 */ /* 0x000fe200000006ff */
[----:B------:R-:W-:Y:S01]  /*18c0*/  FMUL R125, R165, R126 ;  /* 0x0000007ea57d7220 */ /* 0x000fe20000400000 */
[----:B------:R-:W-:Y:S01]  /*18d0*/  FADD R150, R150, R164 ;  /* 0x000000a496967221 */ /* 0x000fe20000000000 */
[----:B------:R-:W-:Y:S01]  /*18e0*/  FFMA R129, R64, R164, R129 ;  /* 0x000000a440817223 */ /* 0x000fe20000000081 */
[----:B------:R-:W-:Y:S01]  /*18f0*/  MOV R145, R120 ;  /* 0x0000007800917202 */ /* 0x000fe20000000f00 */
[--C-:B------:R-:W-:Y:S01]  /*1900*/  FADD R67, R67, -R188.reuse ;  /* 0x800000bc43437221 */ /* 0x100fe20000000000 */
[----:B------:R-:W-:Y:S01]  /*1910*/  SHF.L.U32 R127, R127, 0x10, RZ ;  /* 0x000000107f7f7819 */ /* 0x000fe200000006ff */
[----:B------:R-:W-:Y:S01]  /*1920*/  FADD R167, R14, 1 ;  /* 0x3f8000000ea77421 */ /* 0x000fe20000000000 */
[----:B------:R-:W-:Y:S01]  /*1930*/  SHF.L.U32 R206, R149, 0x10, RZ ;  /* 0x0000001095ce7819 */ /* 0x000fe200000006ff */
[----:B------:R-:W-:Y:S01]  /*1940*/  FMUL R66, R106, R66 ;  /* 0x000000426a427220 */ /* 0x000fe20000400000 */
[----:B------:R-:W-:Y:S01]  /*1950*/  FMUL R149, R166, R144 ;  /* 0x00000090a6957220 */ /* 0x000fe20000400000 */
[----:B------:R-:W-:Y:S01]  /*1960*/  FADD R150, R150, R125 ;  /* 0x0000007d96967221 */ /* 0x000fe20000000000 */
[----:B------:R-:W-:Y:S01]  /*1970*/  FFMA R129, R65, R125, R129 ;  /* 0x0000007d41817223 */ /* 0x000fe20000000081 */
[----:B------:R-:W-:Y:S01]  /*1980*/  MOV R151, R134 ;  /* 0x0000008600977202 */ /* 0x000fe20000000f00 */
[--C-:B------:R-:W-:Y:S01]  /*1990*/  FADD R68, R68, -R188.reuse ;  /* 0x800000bc44447221 */ /* 0x100fe20000000000 */
[----:B------:R-:W-:Y:S01]  /*19a0*/  SHF.R.U64 R134, R134, 0x10, R135 ;  /* 0x0000001086867819 */ /* 0x000fe20000001287 */
[----:B------:R-:W-:Y:S01]  /*19b0*/  FADD R168, R96, 1 ;  /* 0x3f80000060a87421 */ /* 0x000fe20000000000 */
[----:B------:R-:W-:Y:S01]  /*19c0*/  MOV R152, R135 ;  /* 0x0000008700987202 */ /* 0x000fe20000000f00 */
[----:B------:R-:W-:Y:S01]  /*19d0*/  FMUL R67, R106, R67 ;  /* 0x000000436a437220 */ /* 0x000fe20000400000 */
[----:B------:R-:W-:Y:S01]  /*19e0*/  SHF.R.U64 R120, R120, 0x10, R121 ;  /* 0x0000001078787819 */ /* 0x000fe20000001279 */
[----:B------:R-:W-:Y:S01]  /*19f0*/  FMUL R210, R167, R127 ;  /* 0x0000007fa7d27220 */ /* 0x000fe20000400000 */
[----:B------:R-:W-:Y:S01]  /*1a00*/  SHF.R.U32.HI R135, RZ, 0x10, R135 ;  /* 0x00000010ff877819 */ /* 0x000fe20000011687 */
[----:B------:R-:W-:Y:S01]  /*1a10*/  FADD R150, R150, R149 ;  /* 0x0000009596967221 */ /* 0x000fe20000000000 */
[----:B------:R-:W-:Y:S01]  /*1a20*/  SHF.L.U32 R145, R145, 0x10, RZ ;  /* 0x0000001091917819 */ /* 0x000fe200000006ff */
[----:B------:R-:W-:Y:S01]  /*1a30*/  FFMA R129, R66, R149, R129 ;  /* 0x0000009542817223 */ /* 0x000fe20000000081 */
[----:B------:R-:W-:Y:S01]  /*1a40*/  MOV R146, R121 ;  /* 0x0000007900927202 */ /* 0x000fe20000000f00 */
[----:B------:R-:W-:Y:S01]  /*1a50*/  FADD R69, R69, -R188 ;  /* 0x800000bc45457221 */ /* 0x000fe20000000000 */
        /* <DEDUP_REMOVED lines=13> */
[----:B------:R-:W-:Y:S01]  /*1b30*/  FMUL R129, R169, R120 ;  /* 0x00000078a9817220 */ /* 0x000fe20000400000 */
[----:B------:R-:W-:Y:S01]  /*1b40*/  FADD R150, R150, R128 ;  /* 0x0000008096967221 */ /* 0x000fe20000000000 */
[----:B------:R-:W-:Y:S01]  /*1b50*/  FFMA R135, R68, R128, R135 ;  /* 0x0000008044877223 */ /* 0x000fe20000000087 */
[----:B------:R-:W-:Y:S01]  /*1b60*/  SHF.L.U32 R121, R121, 0x10, RZ ;  /* 0x0000001079797819 */ /* 0x000fe200000006ff */
        /* <DEDUP_REMOVED lines=26> */
[----:B------:R-:W-:Y:S01]  /*1d10*/  FADD R174, R53, 1 ;  /* 0x3f80000035ae7421 */ /* 0x000fe20000000000 */
[----:B------:R-:W-:Y:S01]  /*1d20*/  FMUL R73, R106, R73 ;  /* 0x000000496a497220 */ /* 0x000fe20000400000 */
[----:B------:R-:W-:Y:S01]  /*1d30*/  FMUL R167, R173, R124 ;  /* 0x0000007cada77220 */ /* 0x000fe20000400000 */
[----:B------:R-:W-:Y:S01]  /*1d40*/  FADD R155, R155, R166 ;  /* 0x000000a69b9b7221 */ /* 0x000fe20000000000 */
[----:B------:R-:W-:Y:S01]  /*1d50*/  FFMA R154, R72, R166, R154 ;  /* 0x000000a6489a7223 */ /* 0x000fe2000000009a */
        /* <DEDUP_REMOVED lines=50> */
[----:B------:R-:W-:Y:S01]  /*2080*/  SHF.L.U32 R219, R153, 0x10, RZ ;  /* 0x0000001099db7819 */ /* 0x000fe200000006ff */
[----:B------:R-:W-:Y:S01]  /*2090*/  FADD R183, R6, 1 ;  /* 0x3f80000006b77421 */ /* 0x000fe20000000000 */
[----:B------:R-:W-:Y:S01]  /*20a0*/  FADD R184, R48, 1 ;  /* 0x3f80000030b87421 */ /* 0x000fe20000000000 */
[----:B------:R-:W-:Y:S01]  /*20b0*/  SHF.L.U32 R151, R157, 0x10, RZ ;  /* 0x000000109d977819 */ /* 0x000fe200000006ff */
[----:B------:R-:W-:Y:S01]  /*20c0*/  FADD R189, R3, 1 ;  /* 0x3f80000003bd7421 */ /* 0x000fe20000000000 */
[----:B------:R-:W-:Y:S01]  /*20d0*/  SHF.L.U32 R152, R158, 0x10, RZ ;  /* 0x000000109e987819 */ /* 0x000fe200000006ff */
[----:B------:R-:W-:Y:S01]  /*20e0*/  FADD R190, R45, 1 ;  /* 0x3f8000002dbe7421 */ /* 0x000fe20000000000 */
[----:B------:R-:W-:Y:S01]  /*20f0*/  FADD R83, R83, -R188 ;  /* 0x800000bc53537221 */ /* 0x000fe20000000000 */
        /* <DEDUP_REMOVED lines=8> */
[----:B------:R-:W-:Y:S01]  /*2180*/  FADD R84, R84, -R188 ;  /* 0x800000bc54547221 */ /* 0x000fe20000000000 */
[----:B------:R-:W-:Y:S01]  /*2190*/  FMUL R83, R106, R83 ;  /* 0x000000536a537220 */ /* 0x000fe20000400000 */
[----:B------:R-:W-:Y:S01]  /*21a0*/  FADD R190, R155, R176 ;  /* 0x000000b09bbe7221 */ /* 0x000fe20000000000 */
[----:B------:R-:W-:Y:S01]  /*21b0*/  FFMA R189, R82, R176, R154 ;  /* 0x000000b052bd7223 */ /* 0x000fe2000000009a */
[--C-:B------:R-:W-:Y:S01]  /*21c0*/  FADD R85, R85, -R188.reuse ;  /* 0x800000bc55557221 */ /* 0x100fe20000000000 */
[----:B------:R-:W-:Y:S01]  /*21d0*/  FADD R185, R5, 1 ;  /* 0x3f80000005b97421 */ /* 0x000fe20000000000 */
        /* <DEDUP_REMOVED lines=9> */
[--C-:B------:R-:W-:Y:S01]  /*2270*/  FADD R87, R87, -R188.reuse ;  /* 0x800000bc57577221 */ /* 0x100fe20000000000 */
[----:B------:R-:W-:Y:S01]  /*2280*/  FADD R187, R4, 1 ;  /* 0x3f80000004bb7421 */ /* 0x000fe20000000000 */
[----:B------:R-:W-:Y:S01]  /*2290*/  FMUL R86, R106, R86 ;  /* 0x000000566a567220 */ /* 0x000fe20000400000 */
[----:B------:R-:W-:Y:S01]  /*22a0*/  FMUL R180, R186, R135 ;  /* 0x00000087bab47220 */ /* 0x000fe20000400000 */
[----:B------:R-:W-:Y:S01]  /*22b0*/  FADD R190, R190, R179 ;  /* 0x000000b3bebe7221 */ /* 0x000fe20000000000 */
[----:B------:R-:W-:Y:S01]  /*22c0*/  FFMA R189, R85, R179, R189 ;  /* 0x000000b355bd7223 */ /* 0x000fe200000000bd */
[--C-:B------:R-:W-:Y:S01]  /*22d0*/  FADD R88, R88, -R188.reuse ;  /* 0x800000bc58587221 */ /* 0x100fe20000000000 */
[--C-:B------:R-:W-:Y:S01]  /*22e0*/  FADD R89, R89, -R188.reuse ;  /* 0x800000bc59597221 */ /* 0x100fe20000000000 */
[----:B------:R-:W-:Y:S01]  /*22f0*/  FADD R90, R90, -R188 ;  /* 0x800000bc5a5a7221 */ /* 0x000fe20000000000 */
[----:B------:R-:W-:Y:S01]  /*2300*/  SHF.L.U32 R150, R156, 0x10, RZ ;  /* 0x000000109c967819 */ /* 0x000fe200000006ff */
        /* <DEDUP_REMOVED lines=63> */
.L_x_4067:
[--C-:B------:R-:W-:Y:S01]  /*2700*/  FADD R93, R93, -R188.reuse ;  /* 0x800000bc5d5d7221 */ /* 0x100fe20000000000 */
[--C-:B------:R-:W-:Y:S01]  /*2710*/  FADD R94, R94, -R188.reuse ;  /* 0x800000bc5e5e7221 */ /* 0x100fe20000000000 */
[--C-:B------:R-:W-:Y:S01]  /*2720*/  FADD R95, R95, -R188.reuse ;  /* 0x800000bc5f5f7221 */ /* 0x100fe20000000000 */
[--C-:B-----5:R-:W-:Y:S01]  /*2730*/  FADD R138, R56, -R188.reuse ;  /* 0x800000bc388a7221 */ /* 0x120fe20000000000 */
        /* <DEDUP_REMOVED lines=37> */
[----:B------:R-:W-:Y:S01]  /*2990*/  SHF.R.U64 R92, R122, 0x10, R123 ;  /* 0x000000107a5c7819 */ /* 0x000fe2000000127b */
[----:B------:R-:W-:Y:S01]  /*29a0*/  FMUL R93, R106, R93 ;  /* 0x0000005d6a5d7220 */ /* 0x000fe20000400000 */
[----:B------:R-:W-:Y:S01]  /*29b0*/  MOV R141, R118 ;  /* 0x00000076008d7202 */ /* 0x000fe20000000f00 */
[----:B------:R-:W-:Y:S01]  /*29c0*/  FADD R198, RZ, R20 ;  /* 0x00000014ffc67221 */ /* 0x000fe20000000000 */
[--C-:B------:R-:W-:Y:S01]  /*29d0*/  SHF.R.U64 R56, R118, 0x10, R119.reuse ;  /* 0x0000001076387819 */ /* 0x100fe20000001277 */
[----:B------:R-:W-:Y:S01]  /*29e0*/  FADD R118, RZ, R104 ;  /* 0x00000068ff767221 */ /* 0x000fe20000000000 */
[----:B------:R-:W-:Y:S01]  /*29f0*/  SHF.L.U32 R91, R91, 0x10, RZ ;  /* 0x000000105b5b7819 */ /* 0x000fe200000006ff */
[----:B------:R-:W-:Y:S01]  /*2a00*/  FMUL R94, R106, R94 ;  /* 0x0000005e6a5e7220 */ /* 0x000fe20000400000 */
[----:B------:R-:W-:Y:S01]  /*2a10*/  MOV R122, R123 ;  /* 0x0000007b007a7202 */ /* 0x000fe20000000f00 */
[----:B------:R-:W-:Y:S01]  /*2a20*/  FADD R197, RZ, R102 ;  /* 0x00000066ffc57221 */ /* 0x000fe20000000000 */
[----:B------:R-:W-:Y:S01]  /*2a30*/  MOV R142, R119 ;  /* 0x00000077008e7202 */ /* 0x000fe20000000f00 */
[----:B------:R-:W-:Y:S01]  /*2a40*/  FMUL R118, R91, R118 ;  /* 0x000000765b767220 */ /* 0x000fe20000400000 */
[----:B------:R-:W-:Y:S01]  /*2a50*/  SHF.R.U32.HI R57, RZ, 0x10, R119 ;  /* 0x00000010ff397819 */ /* 0x000fe20000011677 */
[----:B------:R-:W-:Y:S01]  /*2a60*/  FADD R119, RZ, R21 ;  /* 0x00000015ff777221 */ /* 0x000fe20000000000 */
[----:B------:R-:W-:Y:S01]  /*2a70*/  SHF.L.U32 R92, R92, 0x10, RZ ;  /* 0x000000105c5c7819 */ /* 0x000fe200000006ff */
[----:B------:R-:W-:Y:S01]  /*2a80*/  FADD R190, RZ, R118 ;  /* 0x00000076ffbe7221 */ /* 0x000fe20000000000 */
[----:B------:R-:W-:Y:S01]  /*2a90*/  SHF.R.U32.HI R123, RZ, 0x10, R123 ;  /* 0x00000010ff7b7819 */ /* 0x000fe2000001167b */
[----:B------:R-:W-:Y:S01]  /*2aa0*/  FFMA R189, R0, R118, RZ ;  /* 0x0000007600bd7223 */ /* 0x000fe200000000ff */
[----:B------:R-:W-:Y:S01]  /*2ab0*/  SHF.L.U32 R122, R122, 0x10, RZ ;  /* 0x000000107a7a7819 */ /* 0x000fe200000006ff */
[----:B------:R-:W-:Y:S01]  /*2ac0*/  FMUL R119, R92, R119 ;  /* 0x000000775c777220 */ /* 0x000fe20000400000 */
[----:B------:R-:W-:Y:S01]  /*2ad0*/  MOV R139, R130 ;  /* 0x00000082008b7202 */ /* 0x000fe20000000f00 */
[----:B------:R-:W-:Y:S01]  /*2ae0*/  FMUL R95, R106, R95 ;  /* 0x0000005f6a5f7220 */ /* 0x000fe20000400000 */
        /* <DEDUP_REMOVED lines=19> */
[----:B------:R-:W-:Y:S01]  /*2c20*/  FADD R195, RZ, R101 ;  /* 0x00000065ffc37221 */ /* 0x000fe20000000000 */
[----:B------:R-:W-:Y:S01]  /*2c30*/  MOV R147, R124 ;  /* 0x0000007c00937202 */ /* 0x000fe20000000f00 */
[----:B------:R-:W-:Y:S01]  /*2c40*/  FMUL R196, R130, R196 ;  /* 0x000000c482c47220 */ /* 0x000fe20000400000 */
[----:B------:R-:W-:Y:S01]  /*2c50*/  MOV R152, R133 ;  /* 0x0000008500987202 */ /* 0x000fe20000000f00 */
[----:B------:R-:W-:Y:S01]  /*2c60*/  FADD R190, R190, R197 ;  /* 0x000000c5bebe7221 */ /* 0x000fe20000000000 */
[----:B------:R-:W-:Y:S01]  /*2c70*/  SHF.R.U32.HI R153, RZ, 0x10, R133 ;  /* 0x00000010ff997819 */ /* 0x000fe20000011685 */
[----:B------:R-:W-:Y:S01]  /*2c80*/  FMUL R133, R106, R159 ;  /* 0x0000009f6a857220 */ /* 0x000fe20000400000 */
[----:B------:R-:W-:Y:S01]  /*2c90*/  SHF.L.U32 R140, R140, 0x10, RZ ;  /* 0x000000108c8c7819 */ /* 0x000fe200000006ff */
[----:B------:R-:W-:Y:S01]  /*2ca0*/  FFMA R189, R132, R197, R189 ;  /* 0x000000c584bd7223 */ /* 0x000fe200000000bd */
[--C-:B------:R-:W-:Y:S01]  /*2cb0*/  SHF.R.U64 R124, R124, 0x10, R125.reuse ;  /* 0x000000107c7c7819 */ /* 0x100fe2000000127d */
[----:B------:R-:W-:Y:S01]  /*2cc0*/  FADD R194, RZ, R18 ;  /* 0x00000012ffc27221 */ /* 0x000fe20000000000 */
[----:B------:R-:W-:Y:S01]  /*2cd0*/  MOV R148, R125 ;  /* 0x0000007d00947202 */ /* 0x000fe20000000f00 */
[----:B------:R-:W-:Y:S01]  /*2ce0*/  FMUL R195, R140, R195 ;  /* 0x000000c38cc37220 */ /* 0x000fe20000400000 */
[----:B------:R-:W-:Y:S01]  /*2cf0*/  SHF.R.U32.HI R149, RZ, 0x10, R125 ;  /* 0x00000010ff957819 */ /* 0x000fe2000001167d */
[----:B------:R-:W-:Y:S01]  /*2d00*/  FADD R190, R190, R196 ;  /* 0x000000c4bebe7221 */ /* 0x000fe20000000000 */
[----:B------:R-:W-:Y:S01]  /*2d10*/  MOV R125, R128 ;  /* 0x00000080007d7202 */ /* 0x000fe20000000f00 */
        /* <DEDUP_REMOVED lines=8> */
[----:B------:R-:W-:Y:S01]  /*2da0*/  FADD R192, RZ, R17 ;  /* 0x00000011ffc07221 */ /* 0x000fe20000000000 */
[----:B------:R-:W-:Y:S01]  /*2db0*/  SHF.R.U64 R60, R134, 0x10, R135 ;  /* 0x00000010863c7819 */ /* 0x000fe20000001287 */
[----:B------:R-:W-:Y:S01]  /*2dc0*/  FADD R162, RZ, R99 ;  /* 0x00000063ffa27221 */ /* 0x000fe20000000000 */
[----:B------:R-:W-:Y:S01]  /*2dd0*/  MOV R61, R135 ;  /* 0x00000087003d7202 */ /* 0x000fe20000000f00 */
[C---:B------:R-:W-:Y:S01]  /*2de0*/  FMUL R200, R106.reuse, R200 ;  /* 0x000000c86ac87220 */ /* 0x040fe20000400000 */
[----:B------:R-:W-:Y:S01]  /*2df0*/  SHF.R.U32.HI R128, RZ, 0x10, R135 ;  /* 0x00000010ff807819 */ /* 0x000fe20000011687 */
[----:B------:R-:W-:Y:S01]  /*2e00*/  FADD R163, RZ, R16 ;  /* 0x00000010ffa37221 */ /* 0x000fe20000000000 */
[----:B------:R-:W-:Y:S01]  /*2e10*/  MOV R129, R136 ;  /* 0x0000008800817202 */ /* 0x000fe20000000f00 */
[----:B------:R-:W-:Y:S01]  /*2e20*/  FMUL R201, R106, R201 ;  /* 0x000000c96ac97220 */ /* 0x000fe20000400000 */
[--C-:B------:R-:W-:Y:S01]  /*2e30*/  SHF.R.U64 R134, R136, 0x10, R137.reuse ;  /* 0x0000001088867819 */ /* 0x100fe20000001289 */
[----:B------:R-:W-:Y:S01]  /*2e40*/  FADD R164, RZ, R98 ;  /* 0x00000062ffa47221 */ /* 0x000fe20000000000 */
[----:B------:R-:W-:Y:S01]  /*2e50*/  MOV R135, R137 ;  /* 0x0000008900877202 */ /* 0x000fe20000000f00 */
[C---:B------:R-:W-:Y:S01]  /*2e60*/  FMUL R202, R106.reuse, R202 ;  /* 0x000000ca6aca7220 */ /* 0x040fe20000400000 */
[----:B------:R-:W-:Y:S01]  /*2e70*/  SHF.R.U32.HI R136, RZ, 0x10, R137 ;  /* 0x00000010ff887819 */ /* 0x000fe20000011689 */
[C---:B------:R-:W-:Y:S01]  /*2e80*/  FMUL R137, R106.reuse, R160 ;  /* 0x000000a06a897220 */ /* 0x040fe20000400000 */
[----:B------:R-:W-:Y:S01]  /*2e90*/  SHF.L.U32 R131, R131, 0x10, RZ ;  /* 0x0000001083837819 */ /* 0x000fe200000006ff */
[----:B------:R-:W-:Y:S01]  /*2ea0*/  FMUL R160, R106, R187 ;  /* 0x000000bb6aa07220 */ /* 0x000fe20000400000 */
[----:B------:R-:W-:Y:S01]  /*2eb0*/  SHF.L.U32 R141, R141, 0x10, RZ ;  /* 0x000000108d8d7819 */ /* 0x000fe200000006ff */
[----:B------:R-:W-:Y:S01]  /*2ec0*/  FFMA R189, R137, R195, R189 ;  /* 0x000000c389bd7223 */ /* 0x000fe200000000bd */
[----:B------:R-:W-:Y:S01]  /*2ed0*/  SHF.L.U32 R56, R56, 0x10, RZ ;  /* 0x0000001038387819 */ /* 0x000fe200000006ff */
[----:B------:R-:W-:Y:S01]  /*2ee0*/  FMUL R194, R131, R194 ;  /* 0x000000c283c27220 */ /* 0x000fe20000400000 */
[----:B------:R-:W-:Y:S01]  /*2ef0*/  SHF.L.U32 R142, R142, 0x10, RZ ;  /* 0x000000108e8e7819 */ /* 0x000fe200000006ff */
[----:B------:R-:W-:Y:S01]  /*2f00*/  FMUL R193, R141, R193 ;  /* 0x000000c18dc17220 */ /* 0x000fe20000400000 */
[----:B------:R-:W-:Y:S01]  /*2f10*/  MOV R143, R126 ;  /* 0x0000007e008f7202 */ /* 0x000fe20000000f00 */
[----:B------:R-:W-:Y:S01]  /*2f20*/  FADD R190, R190, R194 ;  /* 0x000000c2bebe7221 */ /* 0x000fe20000000000 */
[----:B------:R-:W-:Y:S01]  /*2f30*/  FFMA R189, R159, R194, R189 ;  /* 0x000000c29fbd7223 */ /* 0x000fe200000000bd */
[----:B------:R-:W-:Y:S01]  /*2f40*/  FMUL R192, R56, R192 ;  /* 0x000000c038c07220 */ /* 0x000fe20000400000 */
[----:B------:R-:W-:Y:S01]  /*2f50*/  SHF.L.U32 R57, R57, 0x10, RZ ;  /* 0x0000001039397819 */ /* 0x000fe200000006ff */
[----:B------:R-:W-:Y:S01]  /*2f60*/  FADD R190, R190, R193 ;  /* 0x000000c1bebe7221 */ /* 0x000fe20000000000 */
[----:B------:R-:W-:Y:S01]  /*2f70*/  FFMA R189, R160, R193, R189 ;  /* 0x000000c1a0bd7223 */ /* 0x000fe200000000bd */
[----:B------:R-:W-:Y:S01]  /*2f80*/  FMUL R162, R142, R162 ;  /* 0x000000a28ea27220 */ /* 0x000fe20000400000 */
[----:B------:R-:W-:Y:S01]  /*2f90*/  SHF.R.U64 R126, R126, 0x10, R127 ;  /* 0x000000107e7e7819 */ /* 0x000fe2000000127f */
[----:B------:R-:W-:Y:S01]  /*2fa0*/  FADD R190, R190, R192 ;  /* 0x000000c0bebe7221 */ /* 0x000fe20000000000 */
[----:B------:R-:W-:Y:S01]  /*2fb0*/  FFMA R189, R200, R192, R189 ;  /* 0x000000c0c8bd7223 */ /* 0x000fe200000000bd */
[----:B------:R-:W-:Y:S01]  /*2fc0*/  SHF.L.U32 R143, R143, 0x10, RZ ;  /* 0x000000108f8f7819 */ /* 0x000fe200000006ff */
        /* <DEDUP_REMOVED lines=216> */
.L_x_4068:
        /* <DEDUP_REMOVED lines=74> */
[----:B------:R-:W4:Y:S04]  /*41f0*/  LDL.LU R234, [R1+0xac] ;  /* 0x0000ac0001ea7983 */ /* 0x000f280000300800 */
[----:B------:R-:W4:Y:S01]  /*4200*/  LDL.LU R233, [R1] ;  /* 0x0000000001e97983 */ /* 0x000f220000300800 */
[----:B------:R-:W-:-:S03]  /*4210*/  FADD R142, R142, R224 ;  /* 0x000000e08e8e7221 */ /* 0x000fc60000000000 */
        /* <DEDUP_REMOVED lines=9> */
[----:B------:R-:W-:-:S02]  /*42b0*/  FADD R143, R143, R225 ;  /* 0x000000e18f8f7221 */ /* 0x000fc40000000000 */
        /* <DEDUP_REMOVED lines=38> */
[----:B-1----:R-:W-:-:S04]  /*4520*/  SHF.R.U32.HI R224, RZ, 0x5, R252 ;  /* 0x00000005ffe07819 */ /* 0x002fc800000116fc */
[----:B------:R-:W-:Y:S01]  /*4530*/  LOP3.LUT R61, R224, 0x7fffffc, RZ, 0xc0, !PT ;  /* 0x07fffffce03d7812 */ /* 0x000fe200078ec0ff */
[----:B------:R-:W-:Y:S01]  /*4540*/  FADD R220, R220, R231 ;  /* 0x000000e7dcdc7221 */ /* 0x000fe20000000000 */
[----:B------:R-:W-:Y:S01]  /*4550*/  FADD R219, R219, R230 ;  /* 0x000000e6dbdb7221 */ /* 0x000fe20000000000 */
[----:B------:R-:W-:Y:S01]  /*4560*/  FADD R135, R135, R229 ;  /* 0x000000e587877221 */ /* 0x000fe20000000000 */
[----:B------:R-:W-:Y:S01]  /*4570*/  FADD R151, R151, R228 ;  /* 0x000000e497977221 */ /* 0x000fe20000000000 */
[----:B------:R-:W-:Y:S01]  /*4580*/  @!P0 IADD3 R61, R61, 0x4, RZ ;  /* 0x000000043d3d8810 */ /* 0x000fe20007ffe0ff */
[----:B------:R-:W-:Y:S01]  /*4590*/  FADD R150, R150, R227 ;  /* 0x000000e396967221 */ /* 0x000fe20000000000 */
[----:B------:R-:W-:Y:S01]  /*45a0*/  FADD R153, R153, R226 ;  /* 0x000000e299997221 */ /* 0x000fe20000000000 */
[----:B------:R-:W-:Y:S01]  /*45b0*/  FADD R152, R152, R225 ;  /* 0x000000e198987221 */ /* 0x000fe20000000000 */
[----:B------:R-:W-:Y:S06]  /*45c0*/  BRA.DIV UR4, `(.L_x_4069) ;  /* 0x0000001e041c7947 */ /* 0x000fec000b800000 */
[----:B------:R-:W0:Y:S01]  /*45d0*/  SHFL.DOWN PT, R223, R190, 0x10, 0x1f ;  /* 0x0a001f00bedf7f89 */ /* 0x000e2200000e0000 */
[----:B------:R-:W-:Y:S02]  /*45e0*/  MOV R221, R58 ;  /* 0x0000003a00dd7202 */ /* 0x000fe40000000f00 */
[----:B------:R-:W-:Y:S01]  /*45f0*/  MOV R222, R60 ;  /* 0x0000003c00de7202 */ /* 0x000fe20000000f00 */
        /* <DEDUP_REMOVED lines=62> */
.L_x_4085:
[----:B------:R-:W3:Y:S01]  /*49e0*/  LDL R130, [R1+0xb0] ;  /* 0x0000b00001827983 */ /* 0x000ee20000100800 */
[----:B------:R-:W4:Y:S03]  /*49f0*/  LDC R122, c[0x0][0x210] ;  /* 0x00008400ff7a7b82 */ /* 0x000f260000000800 */
[----:B--2---:R-:W2:Y:S01]  /*4a00*/  LDL R62, [R1+0xb4] ;  /* 0x0000b400013e7983 */ /* 0x004ea20000100800 */
[----:B------:R-:W-:Y:S01]  /*4a10*/  LOP3.LUT R224, R224, 0x3, RZ, 0xc0, !PT ;  /* 0x00000003e0e07812 */ /* 0x000fe200078ec0ff */
[----:B------:R-:W1:Y:S03]  /*4a20*/  @!P2 S2R R60, SR_CgaCtaId ;  /* 0x00000000003ca919 */ /* 0x000e660000008800 */
[----:B------:R-:W-:Y:S02]  /*4a30*/  LOP3.LUT P1, RZ, R224, 0x1f, R252, 0xf8, !PT ;  /* 0x0000001fe0ff7812 */ /* 0x000fe4000782f8fc */
[----:B------:R-:W-:-:S02]  /*4a40*/  LOP3.LUT R126, R43, 0x1, RZ, 0xc0, !PT ;  /* 0x000000012b7e7812 */ /* 0x000fc400078ec0ff */
[----:B------:R-:W-:Y:S02]  /*4a50*/  @!P2 MOV R57, 0x400 ;  /* 0x000004000039a802 */ /* 0x000fe40000000f00 */
[----:B------:R-:W-:-:S07]  /*4a60*/  IADD3 R59, -R126, RZ, RZ ;  /* 0x000000ff7e3b7210 */ /* 0x000fce0007ffe1ff */
[----:B------:R-:W2:Y:S01]  /*4a70*/  @!P1 LDC.64 R120, c[0x0][0x240] ;  /* 0x00009000ff789b82 */ /* 0x000ea20000000a00 */
[----:B----4-:R-:W-:Y:S02]  /*4a80*/  SHF.L.U32 R58, R122, 0x2, RZ ;  /* 0x000000027a3a7819 */ /* 0x010fe400000006ff */
[----:B------:R-:W-:Y:S02]  /*4a90*/  @!P2 IADD3 R224, R61, R224, RZ ;  /* 0x000000e03de0a210 */ /* 0x000fe40007ffe0ff */
        /* <DEDUP_REMOVED lines=8> */
[----:B------:R-:W-:Y:S01]  /*4b20*/  BAR.SYNC.DEFER_BLOCKING 0x0 ;  /* 0x0000000000007b1d */ /* 0x000fe20000010000 */
[----:B---3--:R-:W-:-:S04]  /*4b30*/  LEA.HI R91, R252, R130, RZ, 0x19 ;  /* 0x00000082fc5b7211 */ /* 0x008fc800078fc8ff */
[----:B------:R-:W-:-:S04]  /*4b40*/  SHF.L.U32 R59, R91, 0x2, RZ ;  /* 0x000000025b3b7819 */ /* 0x000fc800000006ff */
[----:B------:R-:W-:-:S04]  /*4b50*/  IADD3 R92, P3, R58, R59, RZ ;  /* 0x0000003b3a5c7210 */ /* 0x000fc80007f7e0ff */
[----:B--2---:R-:W-:Y:S02]  /*4b60*/  @!P1 IADD3 R58, P4, R62, R92, RZ ;  /* 0x0000005c3e3a9210 */ /* 0x004fe40007f9e0ff */
[----:B------:R-:W-:Y:S02]  /*4b70*/  IADD3.X R117, RZ, RZ, RZ, P3, !PT ;  /* 0x000000ffff757210 */ /* 0x000fe40001ffe4ff */
[C---:B------:R-:W-:Y:S02]  /*4b80*/  @!P1 LEA R120, P2, R58.reuse, R120, 0x3 ;  /* 0x000000783a789211 */ /* 0x040fe400078418ff */
[----:B------:R-:W-:Y:S02]  /*4b90*/  @!P1 IADD3.X R59, RZ, R117, RZ, P4, !PT ;  /* 0x00000075ff3b9210 */ /* 0x000fe400027fe4ff */
[----:B------:R-:W-:Y:S02]  /*4ba0*/  CS2R R62, SRZ ;  /* 0x00000000003e7805 */ /* 0x000fe4000001ff00 */
        /* <DEDUP_REMOVED lines=16> */
.L_x_4071:
[----:B------:R-:W-:Y:S05]  /*4cb0*/  BSYNC B0 ;  /* 0x0000000000007941 */ /* 0x000fea0003800000 */
.L_x_4070:
        /* <DEDUP_REMOVED lines=19> */
.L_x_4073:
[----:B------:R-:W2:Y:S04]  /*4df0*/  LDG.E.STRONG.GPU R58, desc[UR6][R56.64] ;  /* 0x00000006383a7981 */ /* 0x000ea8000c1ef900 */
[----:B--2---:R-:W-:Y:S01]  /*4e00*/  CCTL.IVALL ;  /* 0x00000000ff00798f */ /* 0x004fe20002000000 */
[----:B------:R-:W-:Y:S05]  /*4e10*/  YIELD ;  /* 0x0000000000007946 */ /* 0x000fea0003800000 */
[----:B------:R-:W-:-:S13]  /*4e20*/  ISETP.NE.AND P1, PT, R58, R61, PT ;  /* 0x0000003d3a00720c */ /* 0x000fda0003f25270 */
[----:B------:R-:W-:Y:S05]  /*4e30*/  @P1 BRA `(.L_x_4073) ;  /* 0xfffffffc00ec1947 */ /* 0x000fea000383ffff */
.L_x_4072:
        /* <DEDUP_REMOVED lines=37> */
[----:B------:R-:W-:Y:S01]  /*5090*/  FMUL R57, R57, 4.8828125727595761418e-05 ;  /* 0x384ccccd39397820 */ /* 0x000fe20000400000 */
[----:B------:R-:W-:-:S04]  /*50a0*/  FMUL R56, R56, 4.8828125727595761418e-05 ;  /* 0x384ccccd38387820 */ /* 0x000fc80000400000 */
        /* <DEDUP_REMOVED lines=92> */
[----:B------:R-:W-:Y:S01]  /*5670*/  FMUL R64, R106, R193 ;  /* 0x000000c16a407220 */ /* 0x000fe20000400000 */
[----:B------:R-:W-:Y:S01]  /*5680*/  FADD R139, -R75, R170 ;  /* 0x000000aa4b8b7221 */ /* 0x000fe20000000100 */
        /* <DEDUP_REMOVED lines=16> */
[----:B------:R-:W-:Y:S01]  /*5790*/  FADD R185, -R138, R185 ;  /* 0x000000b98ab97221 */ /* 0x000fe20000000100 */
[----:B------:R-:W-:Y:S02]  /*57a0*/  SEL R0, RZ, 0x1, P0 ;  /* 0x00000001ff007807 */ /* 0x000fe40000000000 */
        /* <DEDUP_REMOVED lines=111> */
.L_x_4066:
[----:B-----5:R-:W0:Y:S01]  /*5ea0*/  S2R R2, SR_TID.X ;  /* 0x0000000000027919 */ /* 0x020e220000002100 */
[----:B------:R-:W1:Y:S01]  /*5eb0*/  LDC.64 R108, c[0x0][0x268] ;  /* 0x00009a00ff6c7b82 */ /* 0x000e620000000a00 */
[----:B------:R-:W-:-:S07]  /*5ec0*/  SHF.L.U32 R105, R105, 0x7, RZ ;  /* 0x0000000769697819 */ /* 0x000fce00000006ff */
        /* <DEDUP_REMOVED lines=55> */
.L_x_4069:
        /* <DEDUP_REMOVED lines=8> */
.L_x_4075:
        /* <DEDUP_REMOVED lines=11> */
.L_x_4076:
        /* <DEDUP_REMOVED lines=12> */
.L_x_4077:
        /* <DEDUP_REMOVED lines=12> */
.L_x_4078:
        /* <DEDUP_REMOVED lines=12> */
.L_x_4079:
        /* <DEDUP_REMOVED lines=12> */
.L_x_4080:
        /* <DEDUP_REMOVED lines=12> */
.L_x_4081:
        /* <DEDUP_REMOVED lines=12> */
.L_x_4082:
[----:B------:R-:W-:Y:S01]  /*67f0*/  HFMA2.MMA R206, -RZ, RZ, 0, 5.9604644775390625e-08 ;  /* 0x00000001ffce7435 */ /* 0x000fe200000001ff */
[----:B------:R-:W-:Y:S02]  /*6800*/  MOV R190, R117 ;  /* 0x0000007500be7202 */ /* 0x000fe40000000f00 */
[----:B------:R-:W-:-:S08]  /*6810*/  MOV R189, R223 ;  /* 0x000000df00bd7202 */ /* 0x000fd00000000f00 */
[----:B------:R-:W-:Y:S05]  /*6820*/  WARPSYNC.COLLECTIVE R222, `(.L_x_4083) ;  /* 0x00000000de087348 */ /* 0x000fea0003c00000 */
[----:B------:R0:W1:Y:S02]  /*6830*/  SHFL.DOWN P1, R223, R190, R206, R221 ;  /* 0x080000cebedf7389 */ /* 0x00006400000200dd */
[----:B01----:R-:W-:Y:S01]  /*6840*/  ENDCOLLECTIVE ;  /* 0x000000000000791b */ /* 0x003fe20003800000 */
.L_x_4083:
[----:B------:R-:W-:-:S05]  /*6850*/  FADD R63, R228, R189 ;  /* 0x000000bde43f7221 */ /* 0x000fca0000000000 */
[----:B------:R-:W-:Y:S02]  /*6860*/  MOV R190, R63 ;  /* 0x0000003f00be7202 */ /* 0x000fe40000000f00 */
[----:B------:R-:W-:-:S07]  /*6870*/  MOV R56, R223 ;  /* 0x000000df00387202 */ /* 0x000fce0000000f00 */
[----:B------:R-:W-:Y:S05]  /*6880*/  WARPSYNC.COLLECTIVE R222, `(.L_x_4084) ;  /* 0x00000000de087348 */ /* 0x000fea0003c00000 */
[----:B------:R0:W1:Y:S02]  /*6890*/  SHFL.DOWN P1, R223, R190, R206, R221 ;  /* 0x080000cebedf7389 */ /* 0x00006400000200dd */
[----:B01----:R-:W-:Y:S01]  /*68a0*/  ENDCOLLECTIVE ;  /* 0x000000000000791b */ /* 0x003fe20003800000 */
.L_x_4084:
[----:B------:R-:W-:Y:S02]  /*68b0*/  MOV R221, R58 ;  /* 0x0000003a00dd7202 */ /* 0x000fe40000000f00 */
[----:B------:R-:W-:Y:S02]  /*68c0*/  MOV R222, R60 ;  /* 0x0000003c00de7202 */ /* 0x000fe40000000f00 */
[----:B------:R-:W-:Y:S02]  /*68d0*/  MOV R124, R223 ;  /* 0x000000df007c7202 */ /* 0x000fe40000000f00 */
[----:B------:R-:W-:Y:S01]  /*68e0*/  MOV R223, R59 ;  /* 0x0000003b00df7202 */ /* 0x000fe20000000f00 */
[----:B------:R-:W-:Y:S06]  /*68f0*/  BRA `(.L_x_4085) ;  /* 0xffffffe000387947 */ /* 0x000fec000383ffff */
.L_x_4086:
        /* <DEDUP_REMOVED lines=16> */
.L_x_7964:


//--------------------- .text._ZN18transformer_engine13normalization28ln_bwd_finalize_tuned_kernelINS0_22Kernel_traits_finalizeILj20480E13__nv_bfloat16S3_S3_fjLj1024ELj4ENS0_18Kernel_traits_baseILj20480ES3_S3_S3_fjLj1024EEEEEEEvNS0_20BackwardKernelParamsE --------------------------
	.section	.text._ZN18transformer_engine13normalization28ln_bwd_finalize_tuned_kernelINS0_22Kernel_traits_finalizeILj20480E13__nv_bfloat16S3_S3_fjLj1024ELj4ENS0_18Kernel_traits_baseILj20480ES3_S3_S3_fjLj1024EEEEEEEvNS0_20BackwardKernelParamsE,"ax",@progbits
	.align	128
        .global         _ZN18transformer_engine13normalization28ln_bwd_finalize_tuned_kernelINS0_22Kernel_traits_finalizeILj20480E13__nv_bfloat16S3_S3_fjLj1024ELj4ENS0_18Kernel_traits_baseILj20480ES3_S3_S3_fjLj1024EEEEEEEvNS0_20BackwardKernelParamsE
        .type           _ZN18transformer_engine13normalization28ln_bwd_finalize_tuned_kernelINS0_22Kernel_traits_finalizeILj20480E13__nv_bfloat16S3_S3_fjLj1024ELj4ENS0_18Kernel_traits_baseILj20480ES3_S3_S3_fjLj1024EEEEEEEvNS0_20BackwardKernelParamsE,@function
        .size           _ZN18transformer_engine13normalization28ln_bwd_finalize_tuned_kernelINS0_22Kernel_traits_finalizeILj20480E13__nv_bfloat16S3_S3_fjLj1024ELj4ENS0_18Kernel_traits_baseILj20480ES3_S3_S3_fjLj1024EEEEEEEvNS0_20BackwardKernelParamsE,(.L_x_7965 - _ZN18transformer_engine13normalization28ln_bwd_finalize_tuned_kernelINS0_22Kernel_traits_finalizeILj20480E13__nv_bfloat16S3_S3_fjLj1024ELj4ENS0_18Kernel_traits_baseILj20480ES3_S3_S3_fjLj1024EEEEEEEvNS0_20BackwardKernelParamsE)
        .other          _ZN18transformer_engine13normalization28ln_bwd_finalize_tuned_kernelINS0_22Kernel_traits_finalizeILj20480E13__nv_bfloat16S3_S3_fjLj1024ELj4ENS0_18Kernel_traits_baseILj20480ES3_S3_S3_fjLj1024EEEEEEEvNS0_20BackwardKernelParamsE,@"STO_CUDA_ENTRY STV_DEFAULT"
_ZN18transformer_engine13normalization28ln_bwd_finalize_tuned_kernelINS0_22Kernel_traits_finalizeILj20480E13__nv_bfloat16S3_S3_fjLj1024ELj4ENS0_18Kernel_traits_baseILj20480ES3_S3_S3_fjLj1024EEEEEEEvNS0_20BackwardKernelParamsE:
.text._ZN18transformer_engine13normalization28ln_bwd_finalize_tuned_kernelINS0_22Kernel_traits_finalizeILj20480E13__nv_bfloat16S3_S3_fjLj1024ELj4ENS0_18Kernel_traits_baseILj20480ES3_S3_S3_fjLj1024EEEEEEEvNS0_20BackwardKernelParamsE:
        /* <DEDUP_REMOVED lines=20> */
.L_x_4098:
        /* <DEDUP_REMOVED lines=28> */
.L_x_4091:
        /* <DEDUP_REMOVED lines=33> */
.L_x_4090:
[----:B------:R-:W-:Y:S05]  /*0510*/  BSYNC B1 ;  /* 0x0000000000017941 */ /* 0x000fea0003800000 */
.L_x_4089:
        /* <DEDUP_REMOVED lines=23> */
.L_x_4093:
[----:B------:R-:W-:Y:S05]  /*0690*/  BSYNC B1 ;  /* 0x0000000000017941 */ /* 0x000fea0003800000 */
.L_x_4092:
        /* <DEDUP_REMOVED lines=11> */
.L_x_4088:
[----:B------:R-:W-:Y:S05]  /*0750*/  BSYNC B0 ;  /* 0x0000000000007941 */ /* 0x000fea0003800000 */
.L_x_4087:
        /* <DEDUP_REMOVED lines=33> */
.L_x_4109:
[----:B------:R-:W-:Y:S01]  /*0970*/  @!P0 SHF.R.U32.HI R11, RZ, 0x3, R0 ;  /* 0x00000003ff0b8819 */ /* 0x000fe20000011600 */
[----:B--2---:R-:W-:Y:S01]  /*0980*/  FADD R13, R8, R13 ;  /* 0x0000000d080d7221 */ /* 0x004fe20000000000 */
[----:B-1----:R-:W-:Y:S02]  /*0990*/  FADD R9, R10, R9 ;  /* 0x000000090a097221 */ /* 0x002fe40000000000 */
[----:B0-----:R-:W-:-:S05]  /*09a0*/  @!P0 LOP3.LUT R8, R11, 0x1ffffffc, RZ, 0xc0, !PT ;  /* 0x1ffffffc0b088812 */ /* 0x001fca00078ec0ff */
[----:B------:R1:W-:Y:S04]  /*09b0*/  @!P0 STS [R8+UR4+0x2000], R13 ;  /* 0x0020000d08008988 */ /* 0x0003e80008000804 */
[----:B------:R1:W-:Y:S02]  /*09c0*/  @!P0 STS [R8+UR4+0x2080], R9 ;  /* 0x0020800908008988 */ /* 0x0003e40008000804 */
.L_x_4094:
        /* <DEDUP_REMOVED lines=18> */
.L_x_4097:
[----:B------:R-:W-:Y:S05]  /*0af0*/  BSYNC B0 ;  /* 0x0000000000007941 */ /* 0x000fea0003800000 */
.L_x_4096:
[C---:B------:R-:W-:Y:S02]  /*0b00*/  ISETP.GT.U32.AND P0, PT, R5.reuse, -0x5001, PT ;  /* 0xffffafff0500780c */ /* 0x040fe40003f04070 */
[----:B------:R-:W-:Y:S02]  /*0b10*/  IADD3 R5, R5, 0x5000, RZ ;  /* 0x0000500005057810 */ /* 0x000fe40007ffe0ff */
[----:B------:R-:W-:-:S09]  /*0b20*/  IADD3 R6, R6, 0x2800, RZ ;  /* 0x0000280006067810 */ /* 0x000fd20007ffe0ff */
[----:B------:R-:W-:Y:S05]  /*0b30*/  @P0 BRA `(.L_x_4098) ;  /* 0xfffffff400800947 */ /* 0x000fea000383ffff */
[----:B------:R-:W-:Y:S05]  /*0b40*/  EXIT ;  /* 0x000000000000794d */ /* 0x000fea0003800000 */
.L_x_4095:
[----:B------:R-:W-:Y:S01]  /*0b50*/  HFMA2.MMA R18, -RZ, RZ, 0, 5.9604644775390625e-08 ;  /* 0x00000001ff127435 */ /* 0x000fe200000001ff */
[----:B0-----:R-:W-:Y:S01]  /*0b60*/  IMAD.MOV.U32 R19, RZ, RZ, R10 ;  /* 0x000000ffff137224 */ /* 0x001fe200078e000a */
[----:B------:R-:W-:Y:S02]  /*0b70*/  MOV R21, 0x1f ;  /* 0x0000001f00157802 */ /* 0x000fe40000000f00 */
[----:B------:R-:W-:-:S07]  /*0b80*/  MOV R16, 0xffffffff ;  /* 0xffffffff00107802 */ /* 0x000fce0000000f00 */
[----:B-12---:R-:W-:Y:S05]  /*0b90*/  WARPSYNC.COLLECTIVE R16, `(.L_x_4099) ;  /* 0x0000000010087348 */ /* 0x006fea0003c00000 */
[----:B------:R0:W3:Y:S02]  /*0ba0*/  SHFL.BFLY P1, R17, R19, R18, R21 ;  /* 0x0c00001213117389 */ /* 0x0000e40000020015 */
[----:B0123--:R-:W-:Y:S01]  /*0bb0*/  ENDCOLLECTIVE ;  /* 0x000000000000791b */ /* 0x00ffe20003800000 */
.L_x_4099:
[----:B------:R-:W-:Y:S01]  /*0bc0*/  HFMA2.MMA R18, -RZ, RZ, 0, 1.1920928955078125e-07 ;  /* 0x00000002ff127435 */ /* 0x000fe200000001ff */
[----:B------:R-:W-:-:S04]  /*0bd0*/  IMAD.MOV.U32 R9, RZ, RZ, R17 ;  /* 0x000000ffff097224 */ /* 0x000fc800078e0011 */
[----:B------:R-:W-:-:S05]  /*0be0*/  FADD R9, R10, R9 ;  /* 0x000000090a097221 */ /* 0x000fca0000000000 */
[----:B------:R-:W-:-:S07]  /*0bf0*/  MOV R19, R9 ;  /* 0x0000000900137202 */ /* 0x000fce0000000f00 */
[----:B------:R-:W-:Y:S05]  /*0c00*/  WARPSYNC.COLLECTIVE R16, `(.L_x_4100) ;  /* 0x0000000010087348 */ /* 0x000fea0003c00000 */
[----:B------:R0:W1:Y:S02]  /*0c10*/  SHFL.BFLY P1, R17, R19, R18, R21 ;  /* 0x0c00001213117389 */ /* 0x0000640000020015 */
[----:B01----:R-:W-:Y:S01]  /*0c20*/  ENDCOLLECTIVE ;  /* 0x000000000000791b */ /* 0x003fe20003800000 */
.L_x_4100:
[----:B------:R-:W-:Y:S01]  /*0c30*/  HFMA2.MMA R18, -RZ, RZ, 0, 2.384185791015625e-07 ;  /* 0x00000004ff127435 */ /* 0x000fe200000001ff */
[----:B------:R-:W-:-:S05]  /*0c40*/  MOV R12, R17 ;  /* 0x00000011000c7202 */ /* 0x000fca0000000f00 */
[----:B------:R-:W-:-:S04]  /*0c50*/  FADD R12, R9, R12 ;  /* 0x0000000c090c7221 */ /* 0x000fc80000000000 */
[----:B------:R-:W-:-:S07]  /*0c60*/  IMAD.MOV.U32 R19, RZ, RZ, R12 ;  /* 0x000000ffff137224 */ /* 0x000fce00078e000c */
[----:B------:R-:W-:Y:S05]  /*0c70*/  WARPSYNC.COLLECTIVE R16, `(.L_x_4101) ;  /* 0x0000000010087348 */ /* 0x000fea0003c00000 */
[----:B------:R0:W1:Y:S02]  /*0c80*/  SHFL.BFLY P1, R17, R19, R18, R21 ;  /* 0x0c00001213117389 */ /* 0x0000640000020015 */
[----:B01----:R-:W-:Y:S01]  /*0c90*/  ENDCOLLECTIVE ;  /* 0x000000000000791b */ /* 0x003fe20003800000 */
.L_x_4101:
[----:B------:R-:W-:Y:S01]  /*0ca0*/  IMAD.MOV.U32 R18, RZ, RZ, 0x8 ;  /* 0x00000008ff127424 */ /* 0x000fe200078e00ff */
[----:B------:R-:W-:-:S05]  /*0cb0*/  MOV R11, R17 ;  /* 0x00000011000b7202 */ /* 0x000fca0000000f00 */
[----:B------:R-:W-:-:S05]  /*0cc0*/  FADD R11, R12, R11 ;  /* 0x0000000b0c0b7221 */ /* 0x000fca0000000000 */
[----:B------:R-:W-:-:S07]  /*0cd0*/  MOV R19, R11 ;  /* 0x0000000b00137202 */ /* 0x000fce0000000f00 */
[----:B------:R-:W-:Y:S05]  /*0ce0*/  WARPSYNC.COLLECTIVE R16, `(.L_x_4102) ;  /* 0x0000000010087348 */ /* 0x000fea0003c00000 */
[----:B------:R0:W1:Y:S02]  /*0cf0*/  SHFL.BFLY P1, R17, R19, R18, R21 ;  /* 0x0c00001213117389 */ /* 0x0000640000020015 */
[----:B01----:R-:W-:Y:S01]  /*0d00*/  ENDCOLLECTIVE ;  /* 0x000000000000791b */ /* 0x003fe20003800000 */
.L_x_4102:
[----:B------:R-:W-:Y:S01]  /*0d10*/  HFMA2.MMA R18, -RZ, RZ, 0, 9.5367431640625e-07 ;  /* 0x00000010ff127435 */ /* 0x000fe200000001ff */
[----:B------:R-:W-:-:S05]  /*0d20*/  MOV R10, R17 ;  /* 0x00000011000a7202 */ /* 0x000fca0000000f00 */
[----:B------:R-:W-:-:S05]  /*0d30*/  FADD R10, R11, R10 ;  /* 0x0000000a0b0a7221 */ /* 0x000fca0000000000 */
[----:B------:R-:W-:-:S07]  /*0d40*/  MOV R19, R10 ;  /* 0x0000000a00137202 */ /* 0x000fce0000000f00 */
[----:B------:R-:W-:Y:S05]  /*0d50*/  WARPSYNC.COLLECTIVE R16, `(.L_x_4103) ;  /* 0x0000000010087348 */ /* 0x000fea0003c00000 */
[----:B------:R0:W1:Y:S02]  /*0d60*/  SHFL.BFLY P1, R17, R19, R18, R21 ;  /* 0x0c00001213117389 */ /* 0x0000640000020015 */
[----:B01----:R-:W-:Y:S01]  /*0d70*/  ENDCOLLECTIVE ;  /* 0x000000000000791b */ /* 0x003fe20003800000 */
.L_x_4103:
[----:B------:R-:W-:Y:S01]  /*0d80*/  HFMA2.MMA R18, -RZ, RZ, 0, 5.9604644775390625e-08 ;  /* 0x00000001ff127435 */ /* 0x000fe200000001ff */
[----:B------:R-:W-:Y:S01]  /*0d90*/  MOV R19, R8 ;  /* 0x0000000800137202 */ /* 0x000fe20000000f00 */
[----:B------:R-:W-:-:S09]  /*0da0*/  IMAD.MOV.U32 R9, RZ, RZ, R17 ;  /* 0x000000ffff097224 */ /* 0x000fd200078e0011 */
[----:B------:R-:W-:Y:S05]  /*0db0*/  WARPSYNC.COLLECTIVE R16, `(.L_x_4104) ;  /* 0x0000000010087348 */ /* 0x000fea0003c00000 */
[----:B------:R0:W1:Y:S02]  /*0dc0*/  SHFL.BFLY P1, R17, R19, R18, R21 ;  /* 0x0c00001213117389 */ /* 0x0000640000020015 */
[----:B01----:R-:W-:Y:S01]  /*0dd0*/  ENDCOLLECTIVE ;  /* 0x000000000000791b */ /* 0x003fe20003800000 */
.L_x_4104:
[----:B------:R-:W-:Y:S01]  /*0de0*/  HFMA2.MMA R18, -RZ, RZ, 0, 1.1920928955078125e-07 ;  /* 0x00000002ff127435 */ /* 0x000fe200000001ff */
[----:B------:R-:W-:-:S05]  /*0df0*/  MOV R11, R17 ;  /* 0x00000011000b7202 */ /* 0x000fca0000000f00 */
[----:B------:R-:W-:-:S04]  /*0e00*/  FADD R13, R8, R11 ;  /* 0x0000000b080d7221 */ /* 0x000fc80000000000 */
[----:B------:R-:W-:-:S07]  /*0e10*/  IMAD.MOV.U32 R19, RZ, RZ, R13 ;  /* 0x000000ffff137224 */ /* 0x000fce00078e000d */
[----:B------:R-:W-:Y:S05]  /*0e20*/  WARPSYNC.COLLECTIVE R16, `(.L_x_4105) ;  /* 0x0000000010087348 */ /* 0x000fea0003c00000 */
[----:B------:R0:W1:Y:S02]  /*0e30*/  SHFL.BFLY P1, R17, R19, R18, R21 ;  /* 0x0c00001213117389 */ /* 0x0000640000020015 */
[----:B01----:R-:W-:Y:S01]  /*0e40*/  ENDCOLLECTIVE ;  /* 0x000000000000791b */ /* 0x003fe20003800000 */
.L_x_4105:
[----:B------:R-:W-:Y:S01]  /*0e50*/  IMAD.MOV.U32 R18, RZ, RZ, 0x4 ;  /* 0x00000004ff127424 */ /* 0x000fe200078e00ff */
[----:B------:R-:W-:-:S05]  /*0e60*/  MOV R14, R17 ;  /* 0x00000011000e7202 */ /* 0x000fca0000000f00 */
[----:B------:R-:W-:-:S05]  /*0e70*/  FADD R14, R13, R14 ;  /* 0x0000000e0d0e7221 */ /* 0x000fca0000000000 */
[----:B------:R-:W-:-:S07]  /*0e80*/  MOV R19, R14 ;  /* 0x0000000e00137202 */ /* 0x000fce0000000f00 */
[----:B------:R-:W-:Y:S05]  /*0e90*/  WARPSYNC.COLLECTIVE R16, `(.L_x_4106) ;  /* 0x0000000010087348 */ /* 0x000fea0003c00000 */
[----:B------:R0:W1:Y:S02]  /*0ea0*/  SHFL.BFLY P1, R17, R19, R18, R21 ;  /* 0x0c00001213117389 */ /* 0x0000640000020015 */
[----:B01----:R-:W-:Y:S01]  /*0eb0*/  ENDCOLLECTIVE ;  /* 0x000000000000791b */ /* 0x003fe20003800000 */
.L_x_4106:
[----:B------:R-:W-:Y:S01]  /*0ec0*/  HFMA2.MMA R18, -RZ, RZ, 0, 4.76837158203125e-07 ;  /* 0x00000008ff127435 */ /* 0x000fe200000001ff */
[----:B------:R-:W-:-:S05]  /*0ed0*/  MOV R15, R17 ;  /* 0x00000011000f7202 */ /* 0x000fca0000000f00 */
[----:B------:R-:W-:-:S05]  /*0ee0*/  FADD R15, R14, R15 ;  /* 0x0000000f0e0f7221 */ /* 0x000fca0000000000 */
[----:B------:R-:W-:-:S07]  /*0ef0*/  MOV R19, R15 ;  /* 0x0000000f00137202 */ /* 0x000fce0000000f00 */
[----:B------:R-:W-:Y:S05]  /*0f00*/  WARPSYNC.COLLECTIVE R16, `(.L_x_4107) ;  /* 0x0000000010087348 */ /* 0x000fea0003c00000 */
[----:B------:R0:W1:Y:S02]  /*0f10*/  SHFL.BFLY P1, R17, R19, R18, R21 ;  /* 0x0c00001213117389 */ /* 0x0000640000020015 */
[----:B01----:R-:W-:Y:S01]  /*0f20*/  ENDCOLLECTIVE ;  /* 0x000000000000791b */ /* 0x003fe20003800000 */
.L_x_4107:
[----:B------:R-:W-:Y:S01]  /*0f30*/  HFMA2.MMA R18, -RZ, RZ, 0, 9.5367431640625e-07 ;  /* 0x00000010ff127435 */ /* 0x000fe200000001ff */
[----:B------:R-:W-:-:S04]  /*0f40*/  IMAD.MOV.U32 R8, RZ, RZ, R17 ;  /* 0x000000ffff087224 */ /* 0x000fc800078e0011 */
[----:B------:R-:W-:-:S05]  /*0f50*/  FADD R8, R15, R8 ;  /* 0x000000080f087221 */ /* 0x000fca0000000000 */
[----:B------:R-:W-:-:S07]  /*0f60*/  MOV R19, R8 ;  /* 0x0000000800137202 */ /* 0x000fce0000000f00 */
[----:B------:R-:W-:Y:S05]  /*0f70*/  WARPSYNC.COLLECTIVE R16, `(.L_x_4108) ;  /* 0x0000000010087348 */ /* 0x000fea0003c00000 */
[----:B------:R0:W1:Y:S02]  /*0f80*/  SHFL.BFLY P1, R17, R19, R18, R21 ;  /* 0x0c00001213117389 */ /* 0x0000640000020015 */
[----:B01----:R-:W-:Y:S01]  /*0f90*/  ENDCOLLECTIVE ;  /* 0x000000000000791b */ /* 0x003fe20003800000 */
.L_x_4108:
[----:B------:R-:W-:Y:S01]  /*0fa0*/  MOV R13, R17 ;  /* 0x00000011000d7202 */ /* 0x000fe20000000f00 */
[----:B------:R-:W-:Y:S06]  /*0fb0*/  BRA `(.L_x_4109) ;  /* 0xfffffff8006c7947 */ /* 0x000fec000383ffff */
.L_x_4110:
        /* <DEDUP_REMOVED lines=12> */
.L_x_7965:


//--------------------- .text._ZN18transformer_engine13normalization19ln_bwd_tuned_kernelINS0_13Kernel_traitsI13__nv_bfloat16S3_S3_fjLj20480ELj4ELj1ELj4ELj16ENS0_18Kernel_traits_baseILj20480ES3_S3_S3_fjLj128EEEEEEEvNS0_20BackwardKernelParamsE --------------------------
	.section	.text._ZN18transformer_engine13normalization19ln_bwd_tuned_kernelINS0_13Kernel_traitsI13__nv_bfloat16S3_S3_fjLj20480ELj4ELj1ELj4ELj16ENS0_18Kernel_traits_baseILj20480ES3_S3_S3_fjLj128EEEEEEEvNS0_20BackwardKernelParamsE,"ax",@progbits
	.align	128
        .global         _ZN18transformer_engine13normalization19ln_bwd_tuned_kernelINS0_13Kernel_traitsI13__nv_bfloat16S3_S3_fjLj20480ELj4ELj1ELj4ELj16ENS0_18Kernel_traits_baseILj20480ES3_S3_S3_fjLj128EEEEEEEvNS0_20BackwardKernelParamsE
        .type           _ZN18transformer_engine13normalization19ln_bwd_tuned_kernelINS0_13Kernel_traitsI13__nv_bfloat16S3_S3_fjLj20480ELj4ELj1ELj4ELj16ENS0_18Kernel_traits_baseILj20480ES3_S3_S3_fjLj128EEEEEEEvNS0_20BackwardKernelParamsE,@function
        .size           _ZN18transformer_engine13normalization19ln_bwd_tuned_kernelINS0_13Kernel_traitsI13__nv_bfloat16S3_S3_fjLj20480ELj4ELj1ELj4ELj16ENS0_18Kernel_traits_baseILj20480ES3_S3_S3_fjLj128EEEEEEEvNS0_20BackwardKernelParamsE,(.L_x_7966 - _ZN18transformer_engine13normalization19ln_bwd_tuned_kernelINS0_13Kernel_traitsI13__nv_bfloat16S3_S3_fjLj20480ELj4ELj1ELj4ELj16ENS0_18Kernel_traits_baseILj20480ES3_S3_S3_fjLj128EEEEEEEvNS0_20BackwardKernelParamsE)
        .other          _ZN18transformer_engine13normalization19ln_bwd_tuned_kernelINS0_13Kernel_traitsI13__nv_bfloat16S3_S3_fjLj20480ELj4ELj1ELj4ELj16ENS0_18Kernel_traits_baseILj20480ES3_S3_S3_fjLj128EEEEEEEvNS0_20BackwardKernelParamsE,@"STO_CUDA_ENTRY STV_DEFAULT"
_ZN18transformer_engine13normalization19ln_bwd_tuned_kernelINS0_13Kernel_traitsI13__nv_bfloat16S3_S3_fjLj20480ELj4ELj1ELj4ELj16ENS0_18Kernel_traits_baseILj20480ES3_S3_S3_fjLj128EEEEEEEvNS0_20BackwardKernelParamsE:
.text._ZN18transformer_engine13normalization19ln_bwd_tuned_kernelINS0_13Kernel_traitsI13__nv_bfloat16S3_S3_fjLj20480ELj4ELj1ELj4ELj16ENS0_18Kernel_traits_baseILj20480ES3_S3_S3_fjLj128EEEEEEEvNS0_20BackwardKernelParamsE:
        /* <DEDUP_REMOVED lines=207> */
.L_x_4117:
        /* <DEDUP_REMOVED lines=14> */
[--C-:B------:R-:W-:Y:S02]  /*0dd0*/  IMAD.WIDE.U32 R72, R172, 0x10, R88.reuse ;  /* 0x00000010ac487825 */ /* 0x100fe400078e0058 */
        /* <DEDUP_REMOVED lines=14> */
[----:B------:R0:W3:Y:S04]  /*0ec0*/  LDG.E R0, desc[UR6][R178.64] ;  /* 0x00000006b2007981 */ /* 0x0000e8000c1e1900 */
[----:B------:R1:W3:Y:S01]  /*0ed0*/  LDG.E R169, desc[UR6][R176.64] ;  /* 0x00000006b0a97981 */ /* 0x0002e2000c1e1900 */
[----:B------:R-:W-:-:S06]  /*0ee0*/  IMAD.WIDE.U32 R92, R170, 0x10, R92 ;  /* 0x00000010aa5c7825 */ /* 0x000fcc00078e005c */
[----:B------:R-:W3:Y:S01]  /*0ef0*/  LDG.E.128 R92, desc[UR6][R92.64] ;  /* 0x000000065c5c7981 */ /* 0x000ee2000c1e1d00 */
[----:B------:R-:W-:Y:S01]  /*0f00*/  LOP3.LUT P0, RZ, R175, 0xff, RZ, 0xc0, !PT ;  /* 0x000000ffafff7812 */ /* 0x000fe2000780c0ff */
[----:B------:R-:W-:Y:S01]  /*0f10*/  UMOV UR4, 0xffffffff ;  /* 0xffffffff00047882 */ /* 0x000fe20000000000 */
[----:B------:R-:W-:Y:S02]  /*0f20*/  ISETP.NE.AND P2, PT, R167, RZ, PT ;  /* 0x000000ffa700720c */ /* 0x000fe40003f45270 */
[----:B----4-:R-:W-:Y:S02]  /*0f30*/  PRMT R182, R56, 0x7632, R182 ;  /* 0x0000763238b67816 */ /* 0x010fe400000000b6 */
[----:B------:R-:W-:Y:S02]  /*0f40*/  PRMT R186, R57, 0x7632, R186 ;  /* 0x0000763239ba7816 */ /* 0x000fe400000000ba */
[----:B------:R-:W-:Y:S02]  /*0f50*/  PRMT R188, R58, 0x7632, R188 ;  /* 0x000076323abc7816 */ /* 0x000fe400000000bc */
[----:B------:R-:W-:-:S02]  /*0f60*/  PRMT R190, R59, 0x7632, R190 ;  /* 0x000076323bbe7816 */ /* 0x000fc400000000be */
[C---:B-----5:R-:W-:Y:S02]  /*0f70*/  PRMT R215, R63.reuse, 0x7632, R215 ;  /* 0x000076323fd77816 */ /* 0x060fe400000000d7 */
        /* <DEDUP_REMOVED lines=8> */
[----:B0-----:R-:W-:Y:S02]  /*1000*/  SHF.L.U32 R179, R87, 0x10, RZ ;  /* 0x0000001057b37819 */ /* 0x001fe400000006ff */
        /* <DEDUP_REMOVED lines=8> */
[----:B------:R-:W-:Y:S02]  /*1090*/  PRMT R200, R81, 0x7632, R200 ;  /* 0x0000763251c87816 */ /* 0x000fe400000000c8 */
[----:B------:R-:W-:Y:S02]  /*10a0*/  PRMT R58, R83, 0x7632, R58 ;  /* 0x00007632533a7816 */ /* 0x000fe4000000003a */
[----:B------:R-:W-:Y:S02]  /*10b0*/  PRMT R88, R89, 0x7632, R88 ;  /* 0x0000763259587816 */ /* 0x000fe40000000058 */
        /* <DEDUP_REMOVED lines=17> */
[----:B------:R-:W-:Y:S02]  /*11d0*/  PRMT R62, R74, 0x7632, R62 ;  /* 0x000076324a3e7816 */ /* 0x000fe4000000003e */
[C---:B--2---:R-:W-:Y:S02]  /*11e0*/  PRMT R203, R79.reuse, 0x7632, R203 ;  /* 0x000076324fcb7816 */ /* 0x044fe400000000cb */
[----:B-1----:R-:W-:Y:S02]  /*11f0*/  SHF.L.U32 R177, R79, 0x10, RZ ;  /* 0x000000104fb17819 */ /* 0x002fe400000006ff */
        /* <DEDUP_REMOVED lines=16> */
[----:B------:R-:W-:Y:S01]  /*1300*/  SHF.L.U32 R241, R72, 0x10, RZ ;  /* 0x0000001048f17819 */ /* 0x000fe200000006ff */
[----:B------:R-:W-:Y:S01]  /*1310*/  FADD R72, -R0, R69 ;  /* 0x0000004500487221 */ /* 0x000fe20000000100 */
[----:B------:R-:W-:Y:S01]  /*1320*/  SHF.L.U32 R245, R74, 0x10, RZ ;  /* 0x000000104af57819 */ /* 0x000fe200000006ff */
[C---:B------:R-:W-:Y:S01]  /*1330*/  FADD R74, -R0.reuse, R67 ;  /* 0x00000043004a7221 */ /* 0x040fe20000000100 */
[C---:B------:R-:W-:Y:S01]  /*1340*/  PRMT R199, R77.reuse, 0x7632, R199 ;  /* 0x000076324dc77816 */ /* 0x040fe200000000c7 */
[----:B------:R-:W-:Y:S01]  /*1350*/  FADD R188, -R0, R89 ;  /* 0x0000005900bc7221 */ /* 0x000fe20000000100 */
[----:B------:R-:W-:-:S02]  /*1360*/  SHF.L.U32 R178, R77, 0x10, RZ ;  /* 0x000000104db27819 */ /* 0x000fc400000006ff */
[----:B------:R-:W-:Y:S02]  /*1370*/  PRMT R228, R60, 0x7632, R228 ;  /* 0x000076323ce47816 */ /* 0x000fe400000000e4 */
[----:B------:R-:W-:Y:S02]  /*1380*/  SHF.L.U32 R247, R75, 0x10, RZ ;  /* 0x000000104bf77819 */ /* 0x000fe400000006ff */
[----:B------:R-:W-:Y:S02]  /*1390*/  SHF.L.U32 R202, R90, 0x10, RZ ;  /* 0x000000105aca7819 */ /* 0x000fe400000006ff */
[----:B------:R-:W-:Y:S02]  /*13a0*/  SHF.L.U32 R77, R62, 0x10, RZ ;  /* 0x000000103e4d7819 */ /* 0x000fe400000006ff */
[----:B------:R-:W-:Y:S02]  /*13b0*/  SHF.L.U32 R227, R60, 0x10, RZ ;  /* 0x000000103ce37819 */ /* 0x000fe400000006ff */
[----:B------:R-:W-:-:S02]  /*13c0*/  SHF.L.U32 R233, R64, 0x10, RZ ;  /* 0x0000001040e97819 */ /* 0x000fc400000006ff */
[----:B------:R-:W-:Y:S02]  /*13d0*/  SHF.L.U32 R249, R80, 0x10, RZ ;  /* 0x0000001050f97819 */ /* 0x000fe400000006ff */
[----:B------:R-:W-:Y:S02]  /*13e0*/  SHF.L.U32 R251, R82, 0x10, RZ ;  /* 0x0000001052fb7819 */ /* 0x000fe400000006ff */
[C---:B------:R-:W-:Y:S02]  /*13f0*/  PRMT R205, R84.reuse, 0x7632, R205 ;  /* 0x0000763254cd7816 */ /* 0x040fe400000000cd */
[----:B------:R-:W-:Y:S01]  /*1400*/  SHF.L.U32 R180, R84, 0x10, RZ ;  /* 0x0000001054b47819 */ /* 0x000fe200000006ff */
[----:B------:R-:W-:Y:S01]  /*1410*/  FADD R84, -R0, R237 ;  /* 0x000000ed00547221 */ /* 0x000fe20000000100 */
        /* <DEDUP_REMOVED lines=17> */
[----:B------:R-:W-:Y:S01]  /*1530*/  SHF.L.U32 R228, R228, 0x10, RZ ;  /* 0x00000010e4e47819 */ /* 0x000fe200000006ff */
[----:B------:R-:W-:Y:S01]  /*1540*/  FADD R190, -R0, R202 ;  /* 0x000000ca00be7221 */ /* 0x000fe20000000100 */
[----:B------:R-:W-:Y:S01]  /*1550*/  PRMT R197, R76, 0x7632, R197 ;  /* 0x000076324cc57816 */ /* 0x000fe200000000c5 */
[----:B------:R-:W-:Y:S01]  /*1560*/  FADD R204, -R0, R77 ;  /* 0x0000004d00cc7221 */ /* 0x000fe20000000100 */
[----:B------:R-:W-:Y:S01]  /*1570*/  SHF.L.U32 R232, R76, 0x10, RZ ;  /* 0x000000104ce87819 */ /* 0x000fe200000006ff */
[----:B------:R-:W-:Y:S01]  /*1580*/  FMUL R74, R169, R74 ;  /* 0x0000004aa94a7220 */ /* 0x000fe20000400000 */
        /* <DEDUP_REMOVED lines=44> */
[----:B------:R-:W-:Y:S01]  /*1850*/  FMUL R75, R164, R223 ;  /* 0x000000dfa44b7220 */ /* 0x000fe20000400000 */
[----:B------:R-:W-:Y:S01]  /*1860*/  FADD R228, R228, R69 ;  /* 0x00000045e4e47221 */ /* 0x000fe20000000000 */
[C---:B------:R-:W-:Y:S01]  /*1870*/  FMUL R80, R169.reuse, R80 ;  /* 0x00000050a9507220 */ /* 0x040fe20000400000 */
[----:B------:R-:W-:Y:S01]  /*1880*/  FFMA R185, R74, R69, R185 ;  /* 0x000000454ab97223 */ /* 0x000fe200000000b9 */
[----:B------:R-:W-:Y:S01]  /*1890*/  FMUL R67, R144, R225 ;  /* 0x000000e190437220 */ /* 0x000fe20000400000 */
[C---:B------:R-:W-:Y:S01]  /*18a0*/  FMUL R82, R169.reuse, R82 ;  /* 0x00000052a9527220 */ /* 0x040fe20000400000 */
[----:B------:R-:W-:Y:S01]  /*18b0*/  FADD R228, R228, R75 ;  /* 0x0000004be4e47221 */ /* 0x000fe20000000000 */
[----:B------:R-:W-:Y:S01]  /*18c0*/  FMUL R72, R169, R72 ;  /* 0x00000048a9487220 */ /* 0x000fe20000400000 */
[----:B------:R-:W-:Y:S01]  /*18d0*/  FFMA R185, R80, R75, R185 ;  /* 0x0000004b50b97223 */ /* 0x000fe200000000b9 */
[----:B------:R-:W-:Y:S01]  /*18e0*/  SHF.L.U32 R221, R221, 0x10, RZ ;  /* 0x00000010dddd7819 */ /* 0x000fe200000006ff */
[----:B------:R-:W-:Y:S01]  /*18f0*/  FMUL R64, R169, R64 ;  /* 0x00000040a9407220 */ /* 0x000fe20000400000 */
[----:B------:R-:W-:Y:S01]  /*1900*/  FMUL R73, R163, R219 ;  /* 0x000000dba3497220 */ /* 0x000fe20000400000 */
[----:B------:R-:W-:Y:S01]  /*1910*/  FADD R102, R195, R102 ;  /* 0x00000066c3667221 */ /* 0x000fe20000000000 */
[-C--:B------:R-:W-:Y:S01]  /*1920*/  FFMA R103, R82, R195.reuse, R103 ;  /* 0x000000c352677223 */ /* 0x080fe20000000067 */
        /* <DEDUP_REMOVED lines=37> */
[----:B------:R-:W-:Y:S02]  /*1b80*/  FFMA R195, R192, R187, R195 ;  /* 0x000000bbc0c37223 */ /* 0x000fe400000000c3 */
        /* <DEDUP_REMOVED lines=28> */
[----:B------:R-:W-:Y:S01]  /*1d50*/  FMUL R90, R169, R90 ;  /* 0x0000005aa95a7220 */ /* 0x000fe20000400000 */
        /* <DEDUP_REMOVED lines=15> */
[----:B------:R-:W-:Y:S01]  /*1e50*/  PRMT R61, R92, 0x7632, R61 ;  /* 0x000076325c3d7816 */ /* 0x000fe2000000003d */
        /* <DEDUP_REMOVED lines=12> */
[----:B------:R-:W-:Y:S01]  /*1f20*/  PRMT R222, R94, 0x7632, R222 ;  /* 0x000076325ede7816 */ /* 0x000fe200000000de */
        /* <DEDUP_REMOVED lines=9> */
[C---:B------:R-:W-:Y:S01]  /*1fc0*/  PRMT R59, R93.reuse, 0x7632, R59 ;  /* 0x000076325d3b7816 */ /* 0x040fe2000000003b */
[----:B------:R-:W-:Y:S01]  /*1fd0*/  FADD R31, R176, R31 ;  /* 0x0000001fb01f7221 */ /* 0x000fe20000000000 */
[----:B------:R-:W-:Y:S01]  /*1fe0*/  SHF.L.U32 R183, R93, 0x10, RZ ;  /* 0x000000105db77819 */ /* 0x000fe200000006ff */
[----:B------:R-:W-:Y:S01]  /*1ff0*/  FFMA R7, R94, R176, R7 ;  /* 0x000000b05e077223 */ /* 0x000fe20000000007 */
[----:B------:R-:W-:Y:S01]  /*2000*/  SHF.L.U32 R203, R203, 0x10, RZ ;  /* 0x00000010cbcb7819 */ /* 0x000fe200000006ff */
        /* <DEDUP_REMOVED lines=8> */
[----:B------:R-:W-:Y:S01]  /*2090*/  FADD R213, R224, R93 ;  /* 0x0000005de0d57221 */ /* 0x000fe20000000000 */
[----:B------:R-:W-:Y:S01]  /*20a0*/  FADD R29, R178, R29 ;  /* 0x0000001db21d7221 */ /* 0x000fe20000000000 */
[----:B------:R-:W-:Y:S01]  /*20b0*/  FFMA R5, R92, R178, R5 ;  /* 0x000000b25c057223 */ /* 0x000fe20000000005 */
[----:B------:R-:W-:Y:S01]  /*20c0*/  FFMA R220, R176, R93, R211 ;  /* 0x0000005db0dc7223 */ /* 0x000fe200000000d3 */
[----:B------:R-:W-:Y:S01]  /*20d0*/  FMUL R178, R169, R234 ;  /* 0x000000eaa9b27220 */ /* 0x000fe20000400000 */
[----:B------:R-:W-:Y:S01]  /*20e0*/  PRMT R57, R95, 0x7632, R57 ;  /* 0x000076325f397816 */ /* 0x000fe20000000039 */
[----:B------:R-:W-:Y:S01]  /*20f0*/  FADD R224, R213, R206 ;  /* 0x000000ced5e07221 */ /* 0x000fe20000000000 */
[----:B------:R-:W-:Y:S01]  /*2100*/  SHF.L.U32 R217, R95, 0x10, RZ ;  /* 0x000000105fd97819 */ /* 0x000fe200000006ff */
[----:B------:R-:W-:Y:S01]  /*2110*/  FMUL R95, R153, R180 ;  /* 0x000000b4995f7220 */ /* 0x000fe20000400000 */
[----:B------:R-:W-:Y:S01]  /*2120*/  SHF.L.U32 R205, R205, 0x10, RZ ;  /* 0x00000010cdcd7819 */ /* 0x000fe200000006ff */
        /* <DEDUP_REMOVED lines=15> */
[----:B------:R-:W-:Y:S01]  /*2220*/  FADD R34, R205, R34 ;  /* 0x00000022cd227221 */ /* 0x000fe20000000000 */
[C---:B------:R-:W-:Y:S01]  /*2230*/  FFMA R10, R203.reuse, R205, R10 ;  /* 0x000000cdcb0a7223 */ /* 0x040fe2000000000a */
[----:B------:R-:W-:Y:S01]  /*2240*/  FFMA R211, R203, R208, R220 ;  /* 0x000000d0cbd37223 */ /* 0x000fe200000000dc */
[C---:B------:R-:W-:Y:S01]  /*2250*/  FMUL R205, R169.reuse, R210 ;  /* 0x000000d2a9cd7220 */ /* 0x040fe20000400000 */
[----:B------:R-:W-:Y:S01]  /*2260*/  FMUL R210, R132, R207 ;  /* 0x000000cf84d27220 */ /* 0x000fe20000400000 */
[----:B------:R-:W-:Y:S01]  /*2270*/  FADD R213, R224, R175 ;  /* 0x000000afe0d57221 */ /* 0x000fe20000000000 */
[----:B------:R-:W-:Y:S01]  /*2280*/  FFMA R220, R180, R175, R211 ;  /* 0x000000afb4dc7223 */ /* 0x000fe200000000d3 */
[----:B------:R-:W-:Y:S01]  /*2290*/  FMUL R182, R169, R182 ;  /* 0x000000b6a9b67220 */ /* 0x000fe20000400000 */
[----:B------:R-:W-:Y:S01]  /*22a0*/  SHF.L.U32 R209, R209, 0x10, RZ ;  /* 0x00000010d1d17819 */ /* 0x000fe200000006ff */
        /* <DEDUP_REMOVED lines=110> */
.L_x_4128:
        /* <DEDUP_REMOVED lines=43> */
.L_x_4114:
[----:B------:R-:W-:Y:S05]  /*2c40*/  BSYNC B0 ;  /* 0x0000000000007941 */ /* 0x000fea0003800000 */
.L_x_4113:
        /* <DEDUP_REMOVED lines=19> */
.L_x_4116:
[----:B------:R-:W2:Y:S04]  /*2d80*/  LDG.E.STRONG.GPU R58, desc[UR6][R56.64] ;  /* 0x00000006383a7981 */ /* 0x000ea8000c1ef900 */
[----:B--2---:R-:W-:Y:S01]  /*2d90*/  CCTL.IVALL ;  /* 0x00000000ff00798f */ /* 0x004fe20002000000 */
[----:B------:R-:W-:Y:S05]  /*2da0*/  YIELD ;  /* 0x0000000000007946 */ /* 0x000fea0003800000 */
[----:B------:R-:W-:-:S13]  /*2db0*/  ISETP.NE.AND P1, PT, R58, R61, PT ;  /* 0x0000003d3a00720c */ /* 0x000fda0003f25270 */
[----:B------:R-:W-:Y:S05]  /*2dc0*/  @P1 BRA `(.L_x_4116) ;  /* 0xfffffffc00ec1947 */ /* 0x000fea000383ffff */
.L_x_4115:
        /* <DEDUP_REMOVED lines=271> */
.L_x_4111:
        /* <DEDUP_REMOVED lines=43> */
.L_x_4112:
[----:B------:R-:W-:Y:S01]  /*4170*/  HFMA2.MMA R62, -RZ, RZ, 0, 9.5367431640625e-07 ;  /* 0x00000010ff3e7435 */ /* 0x000fe200000001ff */
[----:B------:R-:W-:Y:S02]  /*4180*/  MOV R57, 0x1f ;  /* 0x0000001f00397802 */ /* 0x000fe40000000f00 */
[----:B------:R-:W-:-:S08]  /*4190*/  MOV R88, 0xffffffff ;  /* 0xffffffff00587802 */ /* 0x000fd00000000f00 */
[----:B------:R-:W-:Y:S05]  /*41a0*/  WARPSYNC.COLLECTIVE R88, `(.L_x_4118) ;  /* 0x0000000058087348 */ /* 0x000fea0003c00000 */
[----:B------:R0:W1:Y:S02]  /*41b0*/  SHFL.DOWN P1, R63, R61, R62, R57 ;  /* 0x0800003e3d3f7389 */ /* 0x0000640000020039 */
[----:B01----:R-:W-:Y:S01]  /*41c0*/  ENDCOLLECTIVE ;  /* 0x000000000000791b */ /* 0x003fe20003800000 */
.L_x_4118:
[----:B------:R-:W-:Y:S01]  /*41d0*/  FADD R221, R61, R63 ;  /* 0x0000003f3ddd7221 */ /* 0x000fe20000000000 */
[----:B------:R-:W-:-:S07]  /*41e0*/  MOV R61, R59 ;  /* 0x0000003b003d7202 */ /* 0x000fce0000000f00 */
[----:B------:R-:W-:Y:S05]  /*41f0*/  WARPSYNC.COLLECTIVE R88, `(.L_x_4119) ;  /* 0x0000000058087348 */ /* 0x000fea0003c00000 */
[----:B------:R0:W1:Y:S02]  /*4200*/  SHFL.DOWN P1, R63, R61, R62, R57 ;  /* 0x0800003e3d3f7389 */ /* 0x0000640000020039 */
[----:B01----:R-:W-:Y:S01]  /*4210*/  ENDCOLLECTIVE ;  /* 0x000000000000791b */ /* 0x003fe20003800000 */
.L_x_4119:
[----:B------:R-:W-:Y:S01]  /*4220*/  HFMA2.MMA R62, -RZ, RZ, 0, 4.76837158203125e-07 ;  /* 0x00000008ff3e7435 */ /* 0x000fe200000001ff */
[----:B------:R-:W-:Y:S02]  /*4230*/  MOV R61, R221 ;  /* 0x000000dd003d7202 */ /* 0x000fe40000000f00 */
[----:B------:R-:W-:-:S08]  /*4240*/  MOV R58, R63 ;  /* 0x0000003f003a7202 */ /* 0x000fd00000000f00 */
[----:B------:R-:W-:Y:S05]  /*4250*/  WARPSYNC.COLLECTIVE R88, `(.L_x_4120) ;  /* 0x0000000058087348 */ /* 0x000fea0003c00000 */
[----:B------:R0:W1:Y:S02]  /*4260*/  SHFL.DOWN P1, R63, R61, R62, R57 ;  /* 0x0800003e3d3f7389 */ /* 0x0000640000020039 */
[----:B01----:R-:W-:Y:S01]  /*4270*/  ENDCOLLECTIVE ;  /* 0x000000000000791b */ /* 0x003fe20003800000 */
.L_x_4120:
[----:B------:R-:W-:-:S05]  /*4280*/  FADD R223, R59, R58 ;  /* 0x0000003a3bdf7221 */ /* 0x000fca0000000000 */
[----:B------:R-:W-:Y:S01]  /*4290*/  MOV R61, R223 ;  /* 0x000000df003d7202 */ /* 0x000fe20000000f00 */
[----:B------:R-:W-:-:S07]  /*42a0*/  FADD R225, R221, R63 ;  /* 0x0000003fdde17221 */ /* 0x000fce0000000000 */
[----:B------:R-:W-:Y:S05]  /*42b0*/  WARPSYNC.COLLECTIVE R88, `(.L_x_4121) ;  /* 0x0000000058087348 */ /* 0x000fea0003c00000 */
[----:B------:R0:W1:Y:S02]  /*42c0*/  SHFL.DOWN P1, R63, R61, R62, R57 ;  /* 0x0800003e3d3f7389 */ /* 0x0000640000020039 */
[----:B01----:R-:W-:Y:S01]  /*42d0*/  ENDCOLLECTIVE ;  /* 0x000000000000791b */ /* 0x003fe20003800000 */
.L_x_4121:
[----:B------:R-:W-:Y:S01]  /*42e0*/  HFMA2.MMA R62, -RZ, RZ, 0, 2.384185791015625e-07 ;  /* 0x00000004ff3e7435 */ /* 0x000fe200000001ff */
[----:B------:R-:W-:Y:S02]  /*42f0*/  MOV R61, R225 ;  /* 0x000000e1003d7202 */ /* 0x000fe40000000f00 */
[----:B------:R-:W-:-:S08]  /*4300*/  MOV R58, R63 ;  /* 0x0000003f003a7202 */ /* 0x000fd00000000f00 */
[----:B------:R-:W-:Y:S05]  /*4310*/  WARPSYNC.COLLECTIVE R88, `(.L_x_4122) ;  /* 0x0000000058087348 */ /* 0x000fea0003c00000 */
[----:B------:R0:W1:Y:S02]  /*4320*/  SHFL.DOWN P1, R63, R61, R62, R57 ;  /* 0x0800003e3d3f7389 */ /* 0x0000640000020039 */
[----:B01----:R-:W-:Y:S01]  /*4330*/  ENDCOLLECTIVE ;  /* 0x000000000000791b */ /* 0x003fe20003800000 */
.L_x_4122:
[----:B------:R-:W-:-:S05]  /*4340*/  FADD R226, R223, R58 ;  /* 0x0000003adfe27221 */ /* 0x000fca0000000000 */
[----:B------:R-:W-:Y:S01]  /*4350*/  MOV R61, R226 ;  /* 0x000000e2003d7202 */ /* 0x000fe20000000f00 */
[----:B------:R-:W-:-:S07]  /*4360*/  FADD R228, R225, R63 ;  /* 0x0000003fe1e47221 */ /* 0x000fce0000000000 */
[----:B------:R-:W-:Y:S05]  /*4370*/  WARPSYNC.COLLECTIVE R88, `(.L_x_4123) ;  /* 0x0000000058087348 */ /* 0x000fea0003c00000 */
[----:B------:R0:W1:Y:S02]  /*4380*/  SHFL.DOWN P1, R63, R61, R62, R57 ;  /* 0x0800003e3d3f7389 */ /* 0x0000640000020039 */
[----:B01----:R-:W-:Y:S01]  /*4390*/  ENDCOLLECTIVE ;  /* 0x000000000000791b */ /* 0x003fe20003800000 */
.L_x_4123:
[----:B------:R-:W-:Y:S01]  /*43a0*/  HFMA2.MMA R62, -RZ, RZ, 0, 1.1920928955078125e-07 ;  /* 0x00000002ff3e7435 */ /* 0x000fe200000001ff */
[----:B------:R-:W-:Y:S02]  /*43b0*/  MOV R61, R228 ;  /* 0x000000e4003d7202 */ /* 0x000fe40000000f00 */
[----:B------:R-:W-:-:S08]  /*43c0*/  MOV R227, R63 ;  /* 0x0000003f00e37202 */ /* 0x000fd00000000f00 */
[----:B------:R-:W-:Y:S05]  /*43d0*/  WARPSYNC.COLLECTIVE R88, `(.L_x_4124) ;  /* 0x0000000058087348 */ /* 0x000fea0003c00000 */
[----:B------:R0:W1:Y:S02]  /*43e0*/  SHFL.DOWN P1, R63, R61, R62, R57 ;  /* 0x0800003e3d3f7389 */ /* 0x0000640000020039 */
[----:B01----:R-:W-:Y:S01]  /*43f0*/  ENDCOLLECTIVE ;  /* 0x000000000000791b */ /* 0x003fe20003800000 */
.L_x_4124:
[----:B------:R-:W-:-:S05]  /*4400*/  FADD R227, R226, R227 ;  /* 0x000000e3e2e37221 */ /* 0x000fca0000000000 */
[----:B------:R-:W-:Y:S01]  /*4410*/  MOV R61, R227 ;  /* 0x000000e3003d7202 */ /* 0x000fe20000000f00 */
[----:B------:R-:W-:-:S07]  /*4420*/  FADD R58, R228, R63 ;  /* 0x0000003fe43a7221 */ /* 0x000fce0000000000 */
[----:B------:R-:W-:Y:S05]  /*4430*/  WARPSYNC.COLLECTIVE R88, `(.L_x_4125) ;  /* 0x0000000058087348 */ /* 0x000fea0003c00000 */
[----:B------:R0:W1:Y:S02]  /*4440*/  SHFL.DOWN P1, R63, R61, R62, R57 ;  /* 0x0800003e3d3f7389 */ /* 0x0000640000020039 */
[----:B01----:R-:W-:Y:S01]  /*4450*/  ENDCOLLECTIVE ;  /* 0x000000000000791b */ /* 0x003fe20003800000 */
.L_x_4125:
[----:B------:R-:W-:Y:S01]  /*4460*/  HFMA2.MMA R62, -RZ, RZ, 0, 5.9604644775390625e-08 ;  /* 0x00000001ff3e7435 */ /* 0x000fe200000001ff */
[----:B------:R-:W-:Y:S02]  /*4470*/  MOV R61, R58 ;  /* 0x0000003a003d7202 */ /* 0x000fe40000000f00 */
[----:B------:R-:W-:-:S08]  /*4480*/  MOV R230, R63 ;  /* 0x0000003f00e67202 */ /* 0x000fd00000000f00 */
[----:B------:R-:W-:Y:S05]  /*4490*/  WARPSYNC.COLLECTIVE R88, `(.L_x_4126) ;  /* 0x0000000058087348 */ /* 0x000fea0003c00000 */
[----:B------:R0:W1:Y:S02]  /*44a0*/  SHFL.DOWN P1, R63, R61, R62, R57 ;  /* 0x0800003e3d3f7389 */ /* 0x0000640000020039 */
[----:B01----:R-:W-:Y:S01]  /*44b0*/  ENDCOLLECTIVE ;  /* 0x000000000000791b */ /* 0x003fe20003800000 */
.L_x_4126:
[----:B------:R-:W-:-:S05]  /*44c0*/  FADD R59, R227, R230 ;  /* 0x000000e6e33b7221 */ /* 0x000fca0000000000 */
[----:B------:R-:W-:Y:S02]  /*44d0*/  MOV R61, R59 ;  /* 0x0000003b003d7202 */ /* 0x000fe40000000f00 */
[----:B------:R-:W-:-:S07]  /*44e0*/  MOV R221, R63 ;  /* 0x0000003f00dd7202 */ /* 0x000fce0000000f00 */
[----:B------:R-:W-:Y:S05]  /*44f0*/  WARPSYNC.COLLECTIVE R88, `(.L_x_4127) ;  /* 0x0000000058087348 */ /* 0x000fea0003c00000 */
[----:B------:R0:W1:Y:S02]  /*4500*/  SHFL.DOWN P1, R63, R61, R62, R57 ;  /* 0x0800003e3d3f7389 */ /* 0x0000640000020039 */
[----:B01----:R-:W-:Y:S01]  /*4510*/  ENDCOLLECTIVE ;  /* 0x000000000000791b */ /* 0x003fe20003800000 */
.L_x_4127:
[----:B------:R-:W-:Y:S05]  /*4520*/  BRA `(.L_x_4128) ;  /* 0xffffffe400187947 */ /* 0x000fea000383ffff */
.L_x_4129:
        /* <DEDUP_REMOVED lines=13> */
.L_x_7966:


//--------------------- .text._ZN18transformer_engine13normalization28ln_bwd_finalize_tuned_kernelINS0_22Kernel_traits_finalizeILj20480E6__halffS3_fjLj1024ELj4ENS0_18Kernel_traits_baseILj20480ES3_fS3_fjLj1024EEEEEEEvNS0_20BackwardKernelParamsE --------------------------
	.section	.text._ZN18transformer_engine13normalization28ln_bwd_finalize_tuned_kernelINS0_22Kernel_traits_finalizeILj20480E6__halffS3_fjLj1024ELj4ENS0_18Kernel_traits_baseILj20480ES3_fS3_fjLj1024EEEEEEEvNS0_20BackwardKernelParamsE,"ax",@progbits
	.align	128
        .global         _ZN18transformer_engine13normalization28ln_bwd_finalize_tuned_kernelINS0_22Kernel_traits_finalizeILj20480E6__halffS3_fjLj1024ELj4ENS0_18Kernel_traits_baseILj20480ES3_fS3_fjLj1024EEEEEEEvNS0_20BackwardKernelParamsE
        .type           _ZN18transformer_engine13normalization28ln_bwd_finalize_tuned_kernelINS0_22Kernel_traits_finalizeILj20480E6__halffS3_fjLj1024ELj4ENS0_18Kernel_traits_baseILj20480ES3_fS3_fjLj1024EEEEEEEvNS0_20BackwardKernelParamsE,@function
        .size           _ZN18transformer_engine13normalization28ln_bwd_finalize_tuned_kernelINS0_22Kernel_traits_finalizeILj20480E6__halffS3_fjLj1024ELj4ENS0_18Kernel_traits_baseILj20480ES3_fS3_fjLj1024EEEEEEEvNS0_20BackwardKernelParamsE,(.L_x_7967 - _ZN18transformer_engine13normalization28ln_bwd_finalize_tuned_kernelINS0_22Kernel_traits_finalizeILj20480E6__halffS3_fjLj1024ELj4ENS0_18Kernel_traits_baseILj20480ES3_fS3_fjLj1024EEEEEEEvNS0_20BackwardKernelParamsE)
        .other          _ZN18transformer_engine13normalization28ln_bwd_finalize_tuned_kernelINS0_22Kernel_traits_finalizeILj20480E6__halffS3_fjLj1024ELj4ENS0_18Kernel_traits_baseILj20480ES3_fS3_fjLj1024EEEEEEEvNS0_20BackwardKernelParamsE,@"STO_CUDA_ENTRY STV_DEFAULT"
_ZN18transformer_engine13normalization28ln_bwd_finalize_tuned_kernelINS0_22Kernel_traits_finalizeILj20480E6__halffS3_fjLj1024ELj4ENS0_18Kernel_traits_baseILj20480ES3_fS3_fjLj1024EEEEEEEvNS0_20BackwardKernelParamsE:
.text._ZN18transformer_engine13normalization28ln_bwd_finalize_tuned_kernelINS0_22Kernel_traits_finalizeILj20480E6__halffS3_fjLj1024ELj4ENS0_18Kernel_traits_baseILj20480ES3_fS3_fjLj1024EEEEEEEvNS0_20BackwardKernelParamsE:
        /* <DEDUP_REMOVED lines=20> */
.L_x_4141:
        /* <DEDUP_REMOVED lines=28> */
.L_x_4134:
        /* <DEDUP_REMOVED lines=33> */
.L_x_4133:
[----:B------:R-:W-:Y:S05]  /*0510*/  BSYNC B1 ;  /* 0x0000000000017941 */ /* 0x000fea0003800000 */
.L_x_4132:
        /* <DEDUP_REMOVED lines=23> */
.L_x_4136:
[----:B------:R-:W-:Y:S05]  /*0690*/  BSYNC B1 ;  /* 0x0000000000017941 */ /* 0x000fea0003800000 */
.L_x_4135:
        /* <DEDUP_REMOVED lines=11> */
.L_x_4131:
[----:B------:R-:W-:Y:S05]  /*0750*/  BSYNC B0 ;  /* 0x0000000000007941 */ /* 0x000fea0003800000 */
.L_x_4130:
        /* <DEDUP_REMOVED lines=33> */
.L_x_4152:
[----:B------:R-:W-:Y:S01]  /*0970*/  @!P0 SHF.R.U32.HI R11, RZ, 0x3, R0 ;  /* 0x00000003ff0b8819 */ /* 0x000fe20000011600 */
[----:B--2---:R-:W-:Y:S01]  /*0980*/  FADD R13, R8, R13 ;  /* 0x0000000d080d7221 */ /* 0x004fe20000000000 */
[----:B-1----:R-:W-:Y:S02]  /*0990*/  FADD R9, R10, R9 ;  /* 0x000000090a097221 */ /* 0x002fe40000000000 */
[----:B0-----:R-:W-:-:S05]  /*09a0*/  @!P0 LOP3.LUT R8, R11, 0x1ffffffc, RZ, 0xc0, !PT ;  /* 0x1ffffffc0b088812 */ /* 0x001fca00078ec0ff */
[----:B------:R1:W-:Y:S04]  /*09b0*/  @!P0 STS [R8+UR4+0x2000], R13 ;  /* 0x0020000d08008988 */ /* 0x0003e80008000804 */
[----:B------:R1:W-:Y:S02]  /*09c0*/  @!P0 STS [R8+UR4+0x2080], R9 ;  /* 0x0020800908008988 */ /* 0x0003e40008000804 */
.L_x_4137:
        /* <DEDUP_REMOVED lines=18> */
.L_x_4140:
[----:B------:R-:W-:Y:S05]  /*0af0*/  BSYNC B0 ;  /* 0x0000000000007941 */ /* 0x000fea0003800000 */
.L_x_4139:
[C---:B------:R-:W-:Y:S02]  /*0b00*/  ISETP.GT.U32.AND P0, PT, R5.reuse, -0x5001, PT ;  /* 0xffffafff0500780c */ /* 0x040fe40003f04070 */
[----:B------:R-:W-:Y:S02]  /*0b10*/  IADD3 R5, R5, 0x5000, RZ ;  /* 0x0000500005057810 */ /* 0x000fe40007ffe0ff */
[----:B------:R-:W-:-:S09]  /*0b20*/  IADD3 R6, R6, 0x2800, RZ ;  /* 0x0000280006067810 */ /* 0x000fd20007ffe0ff */
[----:B------:R-:W-:Y:S05]  /*0b30*/  @P0 BRA `(.L_x_4141) ;  /* 0xfffffff400800947 */ /* 0x000fea000383ffff */
[----:B------:R-:W-:Y:S05]  /*0b40*/  EXIT ;  /* 0x000000000000794d */ /* 0x000fea0003800000 */
.L_x_4138:
[----:B------:R-:W-:Y:S01]  /*0b50*/  HFMA2.MMA R18, -RZ, RZ, 0, 5.9604644775390625e-08 ;  /* 0x00000001ff127435 */ /* 0x000fe200000001ff */
[----:B0-----:R-:W-:Y:S01]  /*0b60*/  IMAD.MOV.U32 R19, RZ, RZ, R10 ;  /* 0x000000ffff137224 */ /* 0x001fe200078e000a */
[----:B------:R-:W-:Y:S02]  /*0b70*/  MOV R21, 0x1f ;  /* 0x0000001f00157802 */ /* 0x000fe40000000f00 */
[----:B------:R-:W-:-:S07]  /*0b80*/  MOV R16, 0xffffffff ;  /* 0xffffffff00107802 */ /* 0x000fce0000000f00 */
[----:B-12---:R-:W-:Y:S05]  /*0b90*/  WARPSYNC.COLLECTIVE R16, `(.L_x_4142) ;  /* 0x0000000010087348 */ /* 0x006fea0003c00000 */
[----:B------:R0:W3:Y:S02]  /*0ba0*/  SHFL.BFLY P1, R17, R19, R18, R21 ;  /* 0x0c00001213117389 */ /* 0x0000e40000020015 */
[----:B0123--:R-:W-:Y:S01]  /*0bb0*/  ENDCOLLECTIVE ;  /* 0x000000000000791b */ /* 0x00ffe20003800000 */
.L_x_4142:
[----:B------:R-:W-:Y:S01]  /*0bc0*/  HFMA2.MMA R18, -RZ, RZ, 0, 1.1920928955078125e-07 ;  /* 0x00000002ff127435 */ /* 0x000fe200000001ff */
[----:B------:R-:W-:-:S04]  /*0bd0*/  IMAD.MOV.U32 R9, RZ, RZ, R17 ;  /* 0x000000ffff097224 */ /* 0x000fc800078e0011 */
[----:B------:R-:W-:-:S05]  /*0be0*/  FADD R9, R10, R9 ;  /* 0x000000090a097221 */ /* 0x000fca0000000000 */
[----:B------:R-:W-:-:S07]  /*0bf0*/  MOV R19, R9 ;  /* 0x0000000900137202 */ /* 0x000fce0000000f00 */
[----:B------:R-:W-:Y:S05]  /*0c00*/  WARPSYNC.COLLECTIVE R16, `(.L_x_4143) ;  /* 0x0000000010087348 */ /* 0x000fea0003c00000 */
[----:B------:R0:W1:Y:S02]  /*0c10*/  SHFL.BFLY P1, R17, R19, R18, R21 ;  /* 0x0c00001213117389 */ /* 0x0000640000020015 */
[----:B01----:R-:W-:Y:S01]  /*0c20*/  ENDCOLLECTIVE ;  /* 0x000000000000791b */ /* 0x003fe20003800000 */
.L_x_4143:
[----:B------:R-:W-:Y:S01]  /*0c30*/  HFMA2.MMA R18, -RZ, RZ, 0, 2.384185791015625e-07 ;  /* 0x00000004ff127435 */ /* 0x000fe200000001ff */
[----:B------:R-:W-:-:S05]  /*0c40*/  MOV R12, R17 ;  /* 0x00000011000c7202 */ /* 0x000fca0000000f00 */
[----:B------:R-:W-:-:S04]  /*0c50*/  FADD R12, R9, R12 ;  /* 0x0000000c090c7221 */ /* 0x000fc80000000000 */
[----:B------:R-:W-:-:S07]  /*0c60*/  IMAD.MOV.U32 R19, RZ, RZ, R12 ;  /* 0x000000ffff137224 */ /* 0x000fce00078e000c */
[----:B------:R-:W-:Y:S05]  /*0c70*/  WARPSYNC.COLLECTIVE R16, `(.L_x_4144) ;  /* 0x0000000010087348 */ /* 0x000fea0003c00000 */
[----:B------:R0:W1:Y:S02]  /*0c80*/  SHFL.BFLY P1, R17, R19, R18, R21 ;  /* 0x0c00001213117389 */ /* 0x0000640000020015 */
[----:B01----:R-:W-:Y:S01]  /*0c90*/  ENDCOLLECTIVE ;  /* 0x000000000000791b */ /* 0x003fe20003800000 */
.L_x_4144:
[----:B------:R-:W-:Y:S01]  /*0ca0*/  IMAD.MOV.U32 R18, RZ, RZ, 0x8 ;  /* 0x00000008ff127424 */ /* 0x000fe200078e00ff */
[----:B------:R-:W-:-:S05]  /*0cb0*/  MOV R11, R17 ;  /* 0x00000011000b7202 */ /* 0x000fca0000000f00 */
[----:B------:R-:W-:-:S05]  /*0cc0*/  FADD R11, R12, R11 ;  /* 0x0000000b0c0b7221 */ /* 0x000fca0000000000 */
[----:B------:R-:W-:-:S07]  /*0cd0*/  MOV R19, R11 ;  /* 0x0000000b00137202 */ /* 0x000fce0000000f00 */
[----:B------:R-:W-:Y:S05]  /*0ce0*/  WARPSYNC.COLLECTIVE R16, `(.L_x_4145) ;  /* 0x0000000010087348 */ /* 0x000fea0003c00000 */
[----:B------:R0:W1:Y:S02]  /*0cf0*/  SHFL.BFLY P1, R17, R19, R18, R21 ;  /* 0x0c00001213117389 */ /* 0x0000640000020015 */
[----:B01----:R-:W-:Y:S01]  /*0d00*/  ENDCOLLECTIVE ;  /* 0x000000000000791b */ /* 0x003fe20003800000 */
.L_x_4145:
[----:B------:R-:W-:Y:S01]  /*0d10*/  HFMA2.MMA R18, -RZ, RZ, 0, 9.5367431640625e-07 ;  /* 0x00000010ff127435 */ /* 0x000fe200000001ff */
[----:B------:R-:W-:-:S05]  /*0d20*/  MOV R10, R17 ;  /* 0x00000011000a7202 */ /* 0x000fca0000000f00 */
[----:B------:R-:W-:-:S05]  /*0d30*/  FADD R10, R11, R10 ;  /* 0x0000000a0b0a7221 */ /* 0x000fca0000000000 */
[----:B------:R-:W-:-:S07]  /*0d40*/  MOV R19, R10 ;  /* 0x0000000a00137202 */ /* 0x000fce0000000f00 */
[----:B------:R-:W-:Y:S05]  /*0d50*/  WARPSYNC.COLLECTIVE R16, `(.L_x_4146) ;  /* 0x0000000010087348 */ /* 0x000fea0003c00000 */
[----:B------:R0:W1:Y:S02]  /*0d60*/  SHFL.BFLY P1, R17, R19, R18, R21 ;  /* 0x0c00001213117389 */ /* 0x0000640000020015 */
[----:B01----:R-:W-:Y:S01]  /*0d70*/  ENDCOLLECTIVE ;  /* 0x000000000000791b */ /* 0x003fe20003800000 */
.L_x_4146:
[----:B------:R-:W-:Y:S01]  /*0d80*/  HFMA2.MMA R18, -RZ, RZ, 0, 5.9604644775390625e-08 ;  /* 0x00000001ff127435 */ /* 0x000fe200000001ff */
[----:B------:R-:W-:Y:S01]  /*0d90*/  MOV R19, R8 ;  /* 0x0000000800137202 */ /* 0x000fe20000000f00 */
[----:B------:R-:W-:-:S09]  /*0da0*/  IMAD.MOV.U32 R9, RZ, RZ, R17 ;  /* 0x000000ffff097224 */ /* 0x000fd200078e0011 */
[----:B------:R-:W-:Y:S05]  /*0db0*/  WARPSYNC.COLLECTIVE R16, `(.L_x_4147) ;  /* 0x0000000010087348 */ /* 0x000fea0003c00000 */
[----:B------:R0:W1:Y:S02]  /*0dc0*/  SHFL.BFLY P1, R17, R19, R18, R21 ;  /* 0x0c00001213117389 */ /* 0x0000640000020015 */
[----:B01----:R-:W-:Y:S01]  /*0dd0*/  ENDCOLLECTIVE ;  /* 0x000000000000791b */ /* 0x003fe20003800000 */
.L_x_4147:
[----:B------:R-:W-:Y:S01]  /*0de0*/  HFMA2.MMA R18, -RZ, RZ, 0, 1.1920928955078125e-07 ;  /* 0x00000002ff127435 */ /* 0x000fe200000001ff */
[----:B------:R-:W-:-:S05]  /*0df0*/  MOV R11, R17 ;  /* 0x00000011000b7202 */ /* 0x000fca0000000f00 */
[----:B------:R-:W-:-:S04]  /*0e00*/  FADD R13, R8, R11 ;  /* 0x0000000b080d7221 */ /* 0x000fc80000000000 */
[----:B------:R-:W-:-:S07]  /*0e10*/  IMAD.MOV.U32 R19, RZ, RZ, R13 ;  /* 0x000000ffff137224 */ /* 0x000fce00078e000d */
[----:B------:R-:W-:Y:S05]  /*0e20*/  WARPSYNC.COLLECTIVE R16, `(.L_x_4148) ;  /* 0x0000000010087348 */ /* 0x000fea0003c00000 */
[----:B------:R0:W1:Y:S02]  /*0e30*/  SHFL.BFLY P1, R17, R19, R18, R21 ;  /* 0x0c00001213117389 */ /* 0x0000640000020015 */
[----:B01----:R-:W-:Y:S01]  /*0e40*/  ENDCOLLECTIVE ;  /* 0x000000000000791b */ /* 0x003fe20003800000 */
.L_x_4148:
[----:B------:R-:W-:Y:S01]  /*0e50*/  IMAD.MOV.U32 R18, RZ, RZ, 0x4 ;  /* 0x00000004ff127424 */ /* 0x000fe200078e00ff */
[----:B------:R-:W-:-:S05]  /*0e60*/  MOV R14, R17 ;  /* 0x00000011000e7202 */ /* 0x000fca0000000f00 */
[----:B------:R-:W-:-:S05]  /*0e70*/  FADD R14, R13, R14 ;  /* 0x0000000e0d0e7221 */ /* 0x000fca0000000000 */
[----:B------:R-:W-:-:S07]  /*0e80*/  MOV R19, R14 ;  /* 0x0000000e00137202 */ /* 0x000fce0000000f00 */
[----:B------:R-:W-:Y:S05]  /*0e90*/  WARPSYNC.COLLECTIVE R16, `(.L_x_4149) ;  /* 0x0000000010087348 */ /* 0x000fea0003c00000 */
[----:B------:R0:W1:Y:S02]  /*0ea0*/  SHFL.BFLY P1, R17, R19, R18, R21 ;  /* 0x0c00001213117389 */ /* 0x0000640000020015 */
[----:B01----:R-:W-:Y:S01]  /*0eb0*/  ENDCOLLECTIVE ;  /* 0x000000000000791b */ /* 0x003fe20003800000 */
.L_x_4149:
[----:B------:R-:W-:Y:S01]  /*0ec0*/  HFMA2.MMA R18, -RZ, RZ, 0, 4.76837158203125e-07 ;  /* 0x00000008ff127435 */ /* 0x000fe200000001ff */
[----:B------:R-:W-:-:S05]  /*0ed0*/  MOV R15, R17 ;  /* 0x00000011000f7202 */ /* 0x000fca0000000f00 */
[----:B------:R-:W-:-:S05]  /*0ee0*/  FADD R15, R14, R15 ;  /* 0x0000000f0e0f7221 */ /* 0x000fca0000000000 */
[----:B------:R-:W-:-:S07]  /*0ef0*/  MOV R19, R15 ;  /* 0x0000000f00137202 */ /* 0x000fce0000000f00 */
[----:B------:R-:W-:Y:S05]  /*0f00*/  WARPSYNC.COLLECTIVE R16, `(.L_x_4150) ;  /* 0x0000000010087348 */ /* 0x000fea0003c00000 */
[----:B------:R0:W1:Y:S02]  /*0f10*/  SHFL.BFLY P1, R17, R19, R18, R21 ;  /* 0x0c00001213117389 */ /* 0x0000640000020015 */
[----:B01----:R-:W-:Y:S01]  /*0f20*/  ENDCOLLECTIVE ;  /* 0x000000000000791b */ /* 0x003fe20003800000 */
.L_x_4150:
[----:B------:R-:W-:Y:S01]  /*0f30*/  HFMA2.MMA R18, -RZ, RZ, 0, 9.5367431640625e-07 ;  /* 0x00000010ff127435 */ /* 0x000fe200000001ff */
[----:B------:R-:W-:-:S04]  /*0f40*/  IMAD.MOV.U32 R8, RZ, RZ, R17 ;  /* 0x000000ffff087224 */ /* 0x000fc800078e0011 */
[----:B------:R-:W-:-:S05]  /*0f50*/  FADD R8, R15, R8 ;  /* 0x000000080f087221 */ /* 0x000fca0000000000 */
[----:B------:R-:W-:-:S07]  /*0f60*/  MOV R19, R8 ;  /* 0x0000000800137202 */ /* 0x000fce0000000f00 */
[----:B------:R-:W-:Y:S05]  /*0f70*/  WARPSYNC.COLLECTIVE R16, `(.L_x_4151) ;  /* 0x0000000010087348 */ /* 0x000fea0003c00000 */
[----:B------:R0:W1:Y:S02]  /*0f80*/  SHFL.BFLY P1, R17, R19, R18, R21 ;  /* 0x0c00001213117389 */ /* 0x0000640000020015 */
[----:B01----:R-:W-:Y:S01]  /*0f90*/  ENDCOLLECTIVE ;  /* 0x000000000000791b */ /* 0x003fe20003800000 */
.L_x_4151:
[----:B------:R-:W-:Y:S01]  /*0fa0*/  MOV R13, R17 ;  /* 0x00000011000d7202 */ /* 0x000fe20000000f00 */
[----:B------:R-:W-:Y:S06]  /*0fb0*/  BRA `(.L_x_4152) ;  /* 0xfffffff8006c7947 */ /* 0x000fec000383ffff */
.L_x_4153:
        /* <DEDUP_REMOVED lines=12> */
.L_x_7967:


//--------------------- .text._ZN18transformer_engine13normalization19ln_bwd_tuned_kernelINS0_13Kernel_traitsI6__halffS3_fjLj20480ELj4ELj1ELj4ELj16ENS0_18Kernel_traits_baseILj20480ES3_fS3_fjLj128EEEEEEEvNS0_20BackwardKernelParamsE --------------------------
	.section	.text._ZN18transformer_engine13normalization19ln_bwd_tuned_kernelINS0_13Kernel_traitsI6__halffS3_fjLj20480ELj4ELj1ELj4ELj16ENS0_18Kernel_traits_baseILj20480ES3_fS3_fjLj128EEEEEEEvNS0_20BackwardKernelParamsE,"ax",@progbits
	.align	128
        .global         _ZN18transformer_engine13normalization19ln_bwd_tuned_kernelINS0_13Kernel_traitsI6__halffS3_fjLj20480ELj4ELj1ELj4ELj16ENS0_18Kernel_traits_baseILj20480ES3_fS3_fjLj128EEEEEEEvNS0_20BackwardKernelParamsE
        .type           _ZN18transformer_engine13normalization19ln_bwd_tuned_kernelINS0_13Kernel_traitsI6__halffS3_fjLj20480ELj4ELj1ELj4ELj16ENS0_18Kernel_traits_baseILj20480ES3_fS3_fjLj128EEEEEEEvNS0_20BackwardKernelParamsE,@function
        .size           _ZN18transformer_engine13normalization19ln_bwd_tuned_kernelINS0_13Kernel_traitsI6__halffS3_fjLj20480ELj4ELj1ELj4ELj16ENS0_18Kernel_traits_baseILj20480ES3_fS3_fjLj128EEEEEEEvNS0_20BackwardKernelParamsE,(.L_x_7968 - _ZN18transformer_engine13normalization19ln_bwd_tuned_kernelINS0_13Kernel_traitsI6__halffS3_fjLj20480ELj4ELj1ELj4ELj16ENS0_18Kernel_traits_baseILj20480ES3_fS3_fjLj128EEEEEEEvNS0_20BackwardKernelParamsE)
        .other          _ZN18transformer_engine13normalization19ln_bwd_tuned_kernelINS0_13Kernel_traitsI6__halffS3_fjLj20480ELj4ELj1ELj4ELj16ENS0_18Kernel_traits_baseILj20480ES3_fS3_fjLj128EEEEEEEvNS0_20BackwardKernelParamsE,@"STO_CUDA_ENTRY STV_DEFAULT"
_ZN18transformer_engine13normalization19ln_bwd_tuned_kernelINS0_13Kernel_traitsI6__halffS3_fjLj20480ELj4ELj1ELj4ELj16ENS0_18Kernel_traits_baseILj20480ES3_fS3_fjLj128EEEEEEEvNS0_20BackwardKernelParamsE:
.text._ZN18transformer_engine13normalization19ln_bwd_tuned_kernelINS0_13Kernel_traitsI6__halffS3_fjLj20480ELj4ELj1ELj4ELj16ENS0_18Kernel_traits_baseILj20480ES3_fS3_fjLj128EEEEEEEvNS0_20BackwardKernelParamsE:
        /* <DEDUP_REMOVED lines=146> */
[----:B------:R-:W-:Y:S01]  /*0920*/  HADD2.F32 R99, -RZ, R99.H0_H0 ;  /* 0x20000063ff637230 */ /* 0x000fe20000004100 */
        /* <DEDUP_REMOVED lines=28> */
[----:B------:R-:W-:Y:S01]  /*0af0*/  MOV R44, R91 ;  /* 0x0000005b002c7202 */ /* 0x000fe20000000f00 */
        /* <DEDUP_REMOVED lines=19> */
[----:B0-----:R-:W-:-:S07]  /*0c30*/  HADD2.F32 R2, -RZ, R2.H0_H0 ;  /* 0x20000002ff027230 */ /* 0x001fce0000004100 */
.L_x_4162:
        /* <DEDUP_REMOVED lines=76> */
[----:B------:R-:W-:Y:S01]  /*1100*/  HADD2.F32 R91, -RZ, R91.H0_H0 ;  /* 0x2000005bff5b7230 */ /* 0x000fe20000004100 */
[----:B------:R-:W-:Y:S01]  /*1110*/  SHF.R.U64 R118, R118, 0x10, R119 ;  /* 0x0000001076767819 */ /* 0x000fe20000001277 */
[--C-:B------:R-:W-:Y:S01]  /*1120*/  FADD R57, R57, -R188.reuse ;  /* 0x800000bc39397221 */ /* 0x100fe20000000000 */
[----:B------:R-:W-:Y:S01]  /*1130*/  MOV R142, R119 ;  /* 0x00000077008e7202 */ /* 0x000fe20000000f00 */
[--C-:B------:R-:W-:Y:S01]  /*1140*/  FADD R59, R59, -R188.reuse ;  /* 0x800000bc3b3b7221 */ /* 0x100fe20000000000 */
[----:B------:R-:W-:Y:S01]  /*1150*/  MOV R156, R132 ;  /* 0x00000084009c7202 */ /* 0x000fe20000000f00 */
[----:B------:R-:W-:Y:S01]  /*1160*/  FADD R60, R60, -R188 ;  /* 0x800000bc3c3c7221 */ /* 0x000fe20000000000 */
[----:B------:R-:W-:Y:S01]  /*1170*/  SHF.R.U64 R157, R132, 0x10, R133 ;  /* 0x00000010849d7819 */ /* 0x000fe20000001285 */
[----:B------:R-:W-:Y:S01]  /*1180*/  FMUL R132, R106, R56 ;  /* 0x000000386a847220 */ /* 0x000fe20000400000 */
[----:B------:R-:W-:Y:S01]  /*1190*/  MOV R122, R123 ;  /* 0x0000007b007a7202 */ /* 0x000fe20000000f00 */
[----:B------:R-:W-:Y:S01]  /*11a0*/  HADD2.F32 R92, -RZ, R92.H0_H0 ;  /* 0x2000005cff5c7230 */ /* 0x000fe20000004100 */
[----:B------:R-:W-:Y:S01]  /*11b0*/  SHF.R.U32.HI R119, RZ, 0x10, R119 ;  /* 0x00000010ff777819 */ /* 0x000fe20000011677 */
[----:B------:R-:W-:-:S02]  /*11c0*/  HADD2.F32 R56, -RZ, R118.H0_H0 ;  /* 0x20000076ff387230 */ /* 0x000fc40000004100 */
[--C-:B------:R-:W-:Y:S01]  /*11d0*/  FADD R93, R93, -R188.reuse ;  /* 0x800000bc5d5d7221 */ /* 0x100fe20000000000 */
[----:B------:R-:W-:Y:S01]  /*11e0*/  FADD R203, R21, 1 ;  /* 0x3f80000015cb7421 */ /* 0x000fe20000000000 */
[----:B------:R-:W-:Y:S01]  /*11f0*/  FMUL R118, R206, R91 ;  /* 0x0000005bce767220 */ /* 0x000fe20000400000 */
[----:B------:R-:W-:Y:S01]  /*1200*/  MOV R158, R133 ;  /* 0x00000085009e7202 */ /* 0x000fe20000000f00 */
[C---:B------:R-:W-:Y:S01]  /*1210*/  FMUL R159, R106.reuse, R59 ;  /* 0x0000003b6a9f7220 */ /* 0x040fe20000400000 */
[----:B------:R-:W-:Y:S01]  /*1220*/  SHF.R.U32.HI R161, RZ, 0x10, R133 ;  /* 0x00000010ffa17819 */ /* 0x000fe20000011685 */
[C---:B------:R-:W-:Y:S01]  /*1230*/  FMUL R133, R106.reuse, R57 ;  /* 0x000000396a857220 */ /* 0x040fe20000400000 */
[----:B------:R-:W-:Y:S01]  /*1240*/  SHF.R.U32.HI R123, RZ, 0x10, R123 ;  /* 0x00000010ff7b7819 */ /* 0x000fe2000001167b */
[----:B------:R-:W-:Y:S01]  /*1250*/  FMUL R160, R106, R60 ;  /* 0x0000003c6aa07220 */ /* 0x000fe20000400000 */
[----:B------:R-:W-:Y:S02]  /*1260*/  HADD2.F32 R122, -RZ, R122.H0_H0 ;  /* 0x2000007aff7a7230 */ /* 0x000fe40000004100 */
[----:B------:R-:W-:Y:S01]  /*1270*/  FADD R94, R94, -R188 ;  /* 0x800000bc5e5e7221 */ /* 0x000fe20000000000 */
[----:B------:R-:W-:-:S02]  /*1280*/  HADD2.F32 R57, -RZ, R119.H0_H0 ;  /* 0x20000077ff397230 */ /* 0x000fc40000004100 */
[----:B------:R-:W-:Y:S01]  /*1290*/  FADD R199, R103, 1 ;  /* 0x3f80000067c77421 */ /* 0x000fe20000000000 */
[----:B------:R-:W-:Y:S01]  /*12a0*/  FMUL R93, R106, R93 ;  /* 0x0000005d6a5d7220 */ /* 0x000fe20000400000 */
[----:B------:R-:W-:Y:S01]  /*12b0*/  FMUL R119, R203, R92 ;  /* 0x0000005ccb777220 */ /* 0x000fe20000400000 */
[----:B------:R-:W-:Y:S01]  /*12c0*/  FADD R60, RZ, R118 ;  /* 0x00000076ff3c7221 */ /* 0x000fe20000000000 */
[----:B------:R-:W-:Y:S01]  /*12d0*/  FFMA R59, R0, R118, RZ ;  /* 0x00000076003b7223 */ /* 0x000fe200000000ff */
[----:B------:R-:W-:Y:S01]  /*12e0*/  MOV R139, R130 ;  /* 0x00000082008b7202 */ /* 0x000fe20000000f00 */
[----:B------:R-:W-:Y:S02]  /*12f0*/  HADD2.F32 R123, -RZ, R123.H0_H0 ;  /* 0x2000007bff7b7230 */ /* 0x000fe40000004100 */
[----:B------:R-:W-:Y:S01]  /*1300*/  FADD R95, R95, -R188 ;  /* 0x800000bc5f5f7221 */ /* 0x000fe20000000000 */
[----:B------:R-:W-:Y:S01]  /*1310*/  FADD R198, R20, 1 ;  /* 0x3f80000014c67421 */ /* 0x000fe20000000000 */
[----:B------:R-:W-:Y:S01]  /*1320*/  FMUL R94, R106, R94 ;  /* 0x0000005e6a5e7220 */ /* 0x000fe20000400000 */
[----:B------:R-:W-:Y:S01]  /*1330*/  FMUL R199, R199, R122 ;  /* 0x0000007ac7c77220 */ /* 0x000fe20000400000 */
[----:B------:R-:W-:Y:S01]  /*1340*/  FADD R60, R60, R119 ;  /* 0x000000773c3c7221 */ /* 0x000fe20000000000 */
[----:B------:R-:W-:Y:S01]  /*1350*/  FFMA R59, R93, R119, R59 ;  /* 0x000000775d3b7223 */ /* 0x000fe2000000003b */
[----:B------:R-:W-:Y:S01]  /*1360*/  SHF.R.U64 R130, R130, 0x10, R131 ;  /* 0x0000001082827819 */ /* 0x000fe20000001283 */
[----:B------:R-:W-:-:S02]  /*1370*/  HADD2.F32 R139, -RZ, R139.H0_H0 ;  /* 0x2000008bff8b7230 */ /* 0x000fc40000004100 */
[----:B------:R-:W-:Y:S01]  /*1380*/  FADD R197, R102, 1 ;  /* 0x3f80000066c57421 */ /* 0x000fe20000000000 */
[----:B------:R-:W-:Y:S01]  /*1390*/  FMUL R95, R106, R95 ;  /* 0x0000005f6a5f7220 */ /* 0x000fe20000400000 */
[----:B------:R-:W-:Y:S01]  /*13a0*/  FMUL R198, R198, R123 ;  /* 0x0000007bc6c67220 */ /* 0x000fe20000400000 */
[----:B------:R-:W-:Y:S01]  /*13b0*/  FADD R60, R60, R199 ;  /* 0x000000c73c3c7221 */ /* 0x000fe20000000000 */
[----:B------:R-:W-:Y:S01]  /*13c0*/  FFMA R59, R94, R199, R59 ;  /* 0x000000c75e3b7223 */ /* 0x000fe2000000003b */
[----:B------:R-:W-:Y:S01]  /*13d0*/  MOV R140, R131 ;  /* 0x00000083008c7202 */ /* 0x000fe20000000f00 */
[----:B------:R-:W-:Y:S02]  /*13e0*/  HADD2.F32 R130, -RZ, R130.H0_H0 ;  /* 0x20000082ff827230 */ /* 0x000fe40000004100 */
[----:B------:R-:W-:Y:S01]  /*13f0*/  FADD R196, R19, 1 ;  /* 0x3f80000013c47421 */ /* 0x000fe20000000000 */
[----:B------:R-:W-:Y:S01]  /*1400*/  FMUL R197, R197, R139 ;  /* 0x0000008bc5c57220 */ /* 0x000fe20000400000 */
[----:B------:R-:W-:Y:S01]  /*1410*/  FADD R60, R60, R198 ;  /* 0x000000c63c3c7221 */ /* 0x000fe20000000000 */
[----:B------:R-:W-:Y:S01]  /*1420*/  FFMA R59, R95, R198, R59 ;  /* 0x000000c65f3b7223 */ /* 0x000fe2000000003b */
[----:B------:R-:W-:Y:S01]  /*1430*/  SHF.R.U32.HI R131, RZ, 0x10, R131 ;  /* 0x00000010ff837819 */ /* 0x000fe20000011683 */
[----:B------:R-:W-:-:S02]  /*1440*/  HADD2.F32 R140, -RZ, R140.H0_H0 ;  /* 0x2000008cff8c7230 */ /* 0x000fc40000004100 */
[----:B------:R-:W-:Y:S01]  /*1450*/  FADD R58, R58, -R188 ;  /* 0x800000bc3a3a7221 */ /* 0x000fe20000000000 */
        /* <DEDUP_REMOVED lines=16> */
[----:B------:R-:W-:Y:S01]  /*1560*/  FMUL R194, R194, R131 ;  /* 0x00000083c2c27220 */ /* 0x000fe20000400000 */
[----:B------:R-:W-:Y:S01]  /*1570*/  FADD R60, R60, R195 ;  /* 0x000000c33c3c7221 */ /* 0x000fe20000000000 */
[----:B------:R-:W-:Y:S01]  /*1580*/  FFMA R59, R137, R195, R59 ;  /* 0x000000c3893b7223 */ /* 0x000fe2000000003b */
[----:B------:R-:W-:Y:S01]  /*1590*/  FADD R61, R61, -R188 ;  /* 0x800000bc3d3d7221 */ /* 0x000fe20000000000 */
[----:B------:R-:W-:Y:S01]  /*15a0*/  FADD R192, R17, 1 ;  /* 0x3f80000011c07421 */ /* 0x000fe20000000000 */
[----:B------:R-:W-:Y:S01]  /*15b0*/  FMUL R193, R193, R141 ;  /* 0x0000008dc1c17220 */ /* 0x000fe20000400000 */
[----:B------:R-:W-:Y:S01]  /*15c0*/  FADD R60, R60, R194 ;  /* 0x000000c23c3c7221 */ /* 0x000fe20000000000 */
[----:B------:R-:W-:Y:S01]  /*15d0*/  FFMA R59, R159, R194, R59 ;  /* 0x000000c29f3b7223 */ /* 0x000fe2000000003b */
[----:B------:R-:W-:Y:S02]  /*15e0*/  HADD2.F32 R142, -RZ, R142.H0_H0 ;  /* 0x2000008eff8e7230 */ /* 0x000fe40000004100 */
        /* <DEDUP_REMOVED lines=10> */
[----:B------:R-:W-:Y:S01]  /*1690*/  MOV R149, R128 ;  /* 0x0000008000957202 */ /* 0x000fe20000000f00 */
[----:B------:R-:W-:Y:S01]  /*16a0*/  FMUL R201, R106, R62 ;  /* 0x0000003e6ac97220 */ /* 0x000fe20000400000 */
[----:B------:R-:W-:Y:S01]  /*16b0*/  FMUL R162, R162, R142 ;  /* 0x0000008ea2a27220 */ /* 0x000fe20000400000 */
[----:B------:R-:W-:Y:S01]  /*16c0*/  FADD R60, R60, R192 ;  /* 0x000000c03c3c7221 */ /* 0x000fe20000000000 */
[----:B------:R-:W-:Y:S01]  /*16d0*/  FFMA R59, R200, R192, R59 ;  /* 0x000000c0c83b7223 */ /* 0x000fe2000000003b */
[----:B------:R-:W-:Y:S01]  /*16e0*/  SHF.R.U64 R128, R128, 0x10, R129 ;  /* 0x0000001080807819 */ /* 0x000fe20000001281 */
[----:B------:R-:W-:Y:S01]  /*16f0*/  HADD2.F32 R143, -RZ, R143.H0_H0 ;  /* 0x2000008fff8f7230 */ /* 0x000fe20000004100 */
[----:B------:R-:W-:Y:S01]  /*1700*/  SHF.R.U64 R126, R126, 0x10, R127 ;  /* 0x000000107e7e7819 */ /* 0x000fe2000000127f */
[----:B------:R-:W-:Y:S01]  /*1710*/  HADD2.F32 R58, -RZ, R150.H0_H0 ;  /* 0x20000096ff3a7230 */ /* 0x000fe20000004100 */
[----:B------:R-:W-:Y:S01]  /*1720*/  SHF.R.U32.HI R129, RZ, 0x10, R129 ;  /* 0x00000010ff817819 */ /* 0x000fe20000011681 */
[----:B------:R-:W-:Y:S01]  /*1730*/  FADD R64, R64, -R188 ;  /* 0x800000bc40407221 */ /* 0x000fe20000000000 */
        /* <DEDUP_REMOVED lines=9> */
[----:B------:R-:W-:Y:S01]  /*17d0*/  HADD2.F32 R63, -RZ, R129.H0_H0 ;  /* 0x20000081ff3f7230 */ /* 0x000fe20000004100 */
[----:B------:R-:W-:Y:S01]  /*17e0*/  MOV R144, R127 ;  /* 0x0000007f00907202 */ /* 0x000fe20000000f00 */
[----:B------:R-:W-:Y:S01]  /*17f0*/  FADD R65, R65, -R188 ;  /* 0x800000bc41417221 */ /* 0x000fe20000000000 */
[----:B------:R-:W-:Y:S01]  /*1800*/  SHF.R.U32.HI R125, RZ, 0x10, R125 ;  /* 0x00000010ff7d7819 */ /* 0x000fe2000001167d */
[----:B------:R-:W-:Y:S01]  /*1810*/  FADD R165, R15, 1 ;  /* 0x3f8000000fa57421 */ /* 0x000fe20000000000 */
[----:B------:R-:W-:Y:S01]  /*1820*/  FMUL R64, R106, R64 ;  /* 0x000000406a407220 */ /* 0x000fe20000400000 */
[----:B------:R-:W-:Y:S01]  /*1830*/  FMUL R164, R164, R143 ;  /* 0x0000008fa4a47220 */ /* 0x000fe20000400000 */
[----:B------:R-:W-:Y:S01]  /*1840*/  FADD R150, R150, R163 ;  /* 0x000000a396967221 */ /* 0x000fe20000000000 */
[----:B------:R-:W-:Y:S01]  /*1850*/  FFMA R129, R202, R163, R59 ;  /* 0x000000a3ca817223 */ /* 0x000fe2000000003b */
[----:B------:R-:W-:Y:S01]  /*1860*/  SHF.R.U32.HI R127, RZ, 0x10, R127 ;  /* 0x00000010ff7f7819 */ /* 0x000fe2000001167f */
[----:B------:R-:W-:-:S02]  /*1870*/  HADD2.F32 R144, -RZ, R144.H0_H0 ;  /* 0x20000090ff907230 */ /* 0x000fc40000004100 */
[----:B------:R-:W-:Y:S01]  /*1880*/  FADD R66, R66, -R188 ;  /* 0x800000bc42427221 */ /* 0x000fe20000000000 */
[----:B------:R-:W-:Y:S02]  /*1890*/  HADD2.F32 R203, -RZ, R125.H0_H0 ;  /* 0x2000007dffcb7230 */ /* 0x000fe40000004100 */
[----:B------:R-:W-:Y:S01]  /*18a0*/  FADD R166, R97, 1 ;  /* 0x3f80000061a67421 */ /* 0x000fe20000000000 */
[----:B------:R-:W-:Y:S01]  /*18b0*/  FMUL R65, R106, R65 ;  /* 0x000000416a417220 */ /* 0x000fe20000400000 */
[----:B------:R-:W-:Y:S01]  /*18c0*/  FMUL R125, R165, R126 ;  /* 0x0000007ea57d7220 */ /* 0x000fe20000400000 */
[----:B------:R-:W-:Y:S01]  /*18d0*/  FADD R150, R150, R164 ;  /* 0x000000a496967221 */ /* 0x000fe20000000000 */
[----:B------:R-:W-:Y:S01]  /*18e0*/  FFMA R129, R64, R164, R129 ;  /* 0x000000a440817223 */ /* 0x000fe20000000081 */
[----:B------:R-:W-:Y:S01]  /*18f0*/  MOV R145, R120 ;  /* 0x0000007800917202 */ /* 0x000fe20000000f00 */
[----:B------:R-:W-:Y:S02]  /*1900*/  HADD2.F32 R127, -RZ, R127.H0_H0 ;  /* 0x2000007fff7f7230 */ /* 0x000fe40000004100 */
[--C-:B------:R-:W-:Y:S01]  /*1910*/  FADD R67, R67, -R188.reuse ;  /* 0x800000bc43437221 */ /* 0x100fe20000000000 */
[----:B------:R-:W-:Y:S01]  /*1920*/  HADD2.F32 R206, -RZ, R149.H0_H0 ;  /* 0x20000095ffce7230 */ /* 0x000fe20000004100 */
[----:B------:R-:W-:Y:S01]  /*1930*/  MOV R151, R134 ;  /* 0x0000008600977202 */ /* 0x000fe20000000f00 */
[----:B------:R-:W-:Y:S01]  /*1940*/  FADD R167, R14, 1 ;  /* 0x3f8000000ea77421 */ /* 0x000fe20000000000 */
[----:B------:R-:W-:Y:S01]  /*1950*/  FMUL R66, R106, R66 ;  /* 0x000000426a427220 */ /* 0x000fe20000400000 */
[----:B------:R-:W-:Y:S01]  /*1960*/  FMUL R149, R166, R144 ;  /* 0x00000090a6957220 */ /* 0x000fe20000400000 */
[----:B------:R-:W-:Y:S01]  /*1970*/  FADD R150, R150, R125 ;  /* 0x0000007d96967221 */ /* 0x000fe20000000000 */
[----:B------:R-:W-:Y:S01]  /*1980*/  FFMA R129, R65, R125, R129 ;  /* 0x0000007d41817223 */ /* 0x000fe20000000081 */
[----:B------:R-:W-:Y:S01]  /*1990*/  SHF.R.U64 R134, R134, 0x10, R135 ;  /* 0x0000001086867819 */ /* 0x000fe20000001287 */
[----:B------:R-:W-:Y:S01]  /*19a0*/  HADD2.F32 R145, -RZ, R145.H0_H0 ;  /* 0x20000091ff917230 */ /* 0x000fe20000004100 */
[----:B------:R-:W-:Y:S01]  /*19b0*/  MOV R152, R135 ;  /* 0x0000008700987202 */ /* 0x000fe20000000f00 */
[----:B------:R-:W-:Y:S01]  /*19c0*/  FADD R68, R68, -R188 ;  /* 0x800000bc44447221 */ /* 0x000fe20000000000 */
[----:B------:R-:W-:Y:S01]  /*19d0*/  SHF.R.U64 R120, R120, 0x10, R121 ;  /* 0x0000001078787819 */ /* 0x000fe20000001279 */
[----:B------:R-:W-:Y:S01]  /*19e0*/  FADD R168, R96, 1 ;  /* 0x3f80000060a87421 */ /* 0x000fe20000000000 */
[----:B------:R-:W-:Y:S01]  /*19f0*/  SHF.R.U32.HI R135, RZ, 0x10, R135 ;  /* 0x00000010ff877819 */ /* 0x000fe20000011687 */
[----:B------:R-:W-:Y:S01]  /*1a00*/  FMUL R67, R106, R67 ;  /* 0x000000436a437220 */ /* 0x000fe20000400000 */
[----:B------:R-:W-:Y:S01]  /*1a10*/  FMUL R210, R167, R127 ;  /* 0x0000007fa7d27220 */ /* 0x000fe20000400000 */
[----:B------:R-:W-:Y:S01]  /*1a20*/  FADD R150, R150, R149 ;  /* 0x0000009596967221 */ /* 0x000fe20000000000 */
[----:B------:R-:W-:Y:S01]  /*1a30*/  FFMA R129, R66, R149, R129 ;  /* 0x0000009542817223 */ /* 0x000fe20000000081 */
[----:B------:R-:W-:Y:S01]  /*1a40*/  MOV R146, R121 ;  /* 0x0000007900927202 */ /* 0x000fe20000000f00 */
[----:B------:R-:W-:-:S02]  /*1a50*/  HADD2.F32 R120, -RZ, R120.H0_H0 ;  /* 0x20000078ff787230 */ /* 0x000fc40000004100 */
[----:B------:R-:W-:Y:S01]  /*1a60*/  FADD R69, R69, -R188 ;  /* 0x800000bc45457221 */ /* 0x000fe20000000000 */
[----:B------:R-:W-:Y:S02]  /*1a70*/  HADD2.F32 R62, -RZ, R128.H0_H0 ;  /* 0x20000080ff3e7230 */ /* 0x000fe40000004100 */
[----:B------:R-:W-:Y:S01]  /*1a80*/  FADD R169, R13, 1 ;  /* 0x3f8000000da97421 */ /* 0x000fe20000000000 */
[----:B------:R-:W-:Y:S02]  /*1a90*/  HADD2.F32 R218, -RZ, R135.H0_H0 ;  /* 0x20000087ffda7230 */ /* 0x000fe40000004100 */
[----:B------:R-:W-:Y:S01]  /*1aa0*/  FMUL R68, R106, R68 ;  /* 0x000000446a447220 */ /* 0x000fe20000400000 */
        /* <DEDUP_REMOVED lines=8> */
[----:B------:R-:W-:Y:S01]  /*1b30*/  FMUL R129, R169, R120 ;  /* 0x00000078a9817220 */ /* 0x000fe20000400000 */
[----:B------:R-:W-:Y:S01]  /*1b40*/  FADD R150, R150, R128 ;  /* 0x0000008096967221 */ /* 0x000fe20000000000 */
[----:B------:R-:W-:Y:S01]  /*1b50*/  FFMA R135, R68, R128, R135 ;  /* 0x0000008044877223 */ /* 0x000fe20000000087 */
[----:B------:R-:W-:Y:S02]  /*1b60*/  HADD2.F32 R121, -RZ, R121.H0_H0 ;  /* 0x20000079ff797230 */ /* 0x000fe40000004100 */
[----:B------:R-:W-:Y:S01]  /*1b70*/  FADD R71, R71, -R188 ;  /* 0x800000bc47477221 */ /* 0x000fe20000000000 */
        /* <DEDUP_REMOVED lines=11> */
[----:B------:R-:W-:Y:S01]  /*1c30*/  FMUL R71, R106, R71 ;  /* 0x000000476a477220 */ /* 0x000fe20000400000 */
[----:B------:R-:W-:Y:S01]  /*1c40*/  FMUL R165, R171, R121 ;  /* 0x00000079aba57220 */ /* 0x000fe20000400000 */
[----:B------:R-:W-:Y:S01]  /*1c50*/  FADD R150, R150, R134 ;  /* 0x0000008696967221 */ /* 0x000fe20000000000 */
[----:B------:R-:W-:Y:S01]  /*1c60*/  FFMA R154, R70, R134, R136 ;  /* 0x00000086469a7223 */ /* 0x000fe20000000088 */
        /* <DEDUP_REMOVED lines=8> */
[----:B------:R-:W-:Y:S02]  /*1cf0*/  HADD2.F32 R148, -RZ, R148.H0_H0 ;  /* 0x20000094ff947230 */ /* 0x000fe40000004100 */
        /* <DEDUP_REMOVED lines=36> */
[----:B------:R-:W-:-:S02]  /*1f40*/  HADD2.F32 R59, -RZ, R151.H0_H0 ;  /* 0x20000097ff3b7230 */ /* 0x000fc40000004100 */
        /* <DEDUP_REMOVED lines=20> */
[----:B------:R-:W-:Y:S01]  /*2090*/  FADD R183, R6, 1 ;  /* 0x3f80000006b77421 */ /* 0x000fe20000000000 */
[----:B------:R-:W-:Y:S01]  /*20a0*/  FADD R184, R48, 1 ;  /* 0x3f80000030b87421 */ /* 0x000fe20000000000 */
[----:B------:R-:W-:-:S02]  /*20b0*/  HADD2.F32 R151, -RZ, R157.H0_H0 ;  /* 0x2000009dff977230 */ /* 0x000fc40000004100 */
[----:B------:R-:W-:Y:S01]  /*20c0*/  FADD R189, R3, 1 ;  /* 0x3f80000003bd7421 */ /* 0x000fe20000000000 */
[----:B------:R-:W-:Y:S02]  /*20d0*/  HADD2.F32 R152, -RZ, R158.H0_H0 ;  /* 0x2000009eff987230 */ /* 0x000fe40000004100 */
        /* <DEDUP_REMOVED lines=34> */
[----:B------:R-:W-:-:S02]  /*2300*/  HADD2.F32 R150, -RZ, R156.H0_H0 ;  /* 0x2000009cff967230 */ /* 0x000fc40000004100 */
        /* <DEDUP_REMOVED lines=63> */
.L_x_4155:
        /* <DEDUP_REMOVED lines=44> */
[----:B------:R-:W-:Y:S01]  /*29c0*/  HADD2.F32 R91, -RZ, R91.H0_H0 ;  /* 0x2000005bff5b7230 */ /* 0x000fe20000004100 */
[--C-:B------:R-:W-:Y:S01]  /*29d0*/  SHF.R.U64 R56, R118, 0x10, R119.reuse ;  /* 0x0000001076387819 */ /* 0x100fe20000001277 */
[----:B------:R-:W-:Y:S01]  /*29e0*/  FADD R118, RZ, R104 ;  /* 0x00000068ff767221 */ /* 0x000fe20000000000 */
[----:B------:R-:W-:Y:S01]  /*29f0*/  MOV R122, R123 ;  /* 0x0000007b007a7202 */ /* 0x000fe20000000f00 */
[----:B------:R-:W-:Y:S01]  /*2a00*/  HADD2.F32 R92, -RZ, R92.H0_H0 ;  /* 0x2000005cff5c7230 */ /* 0x000fe20000004100 */
[----:B------:R-:W-:Y:S01]  /*2a10*/  MOV R142, R119 ;  /* 0x00000077008e7202 */ /* 0x000fe20000000f00 */
[----:B------:R-:W-:Y:S01]  /*2a20*/  FMUL R118, R91, R118 ;  /* 0x000000765b767220 */ /* 0x000fe20000400000 */
[----:B------:R-:W-:Y:S01]  /*2a30*/  SHF.R.U32.HI R57, RZ, 0x10, R119 ;  /* 0x00000010ff397819 */ /* 0x000fe20000011677 */
[----:B------:R-:W-:Y:S01]  /*2a40*/  FADD R119, RZ, R21 ;  /* 0x00000015ff777221 */ /* 0x000fe20000000000 */
[----:B------:R-:W-:Y:S01]  /*2a50*/  SHF.R.U32.HI R123, RZ, 0x10, R123 ;  /* 0x00000010ff7b7819 */ /* 0x000fe2000001167b */
[----:B------:R-:W-:-:S02]  /*2a60*/  HADD2.F32 R122, -RZ, R122.H0_H0 ;  /* 0x2000007aff7a7230 */ /* 0x000fc40000004100 */
[----:B------:R-:W-:Y:S01]  /*2a70*/  FADD R190, RZ, R118 ;  /* 0x00000076ffbe7221 */ /* 0x000fe20000000000 */
[----:B------:R-:W-:Y:S01]  /*2a80*/  FMUL R119, R92, R119 ;  /* 0x000000775c777220 */ /* 0x000fe20000400000 */
[----:B------:R-:W-:Y:S01]  /*2a90*/  FFMA R189, R0, R118, RZ ;  /* 0x0000007600bd7223 */ /* 0x000fe200000000ff */
[----:B------:R-:W-:Y:S01]  /*2aa0*/  MOV R139, R130 ;  /* 0x00000082008b7202 */ /* 0x000fe20000000f00 */
        /* <DEDUP_REMOVED lines=25> */
[----:B------:R-:W-:Y:S01]  /*2c40*/  FADD R195, RZ, R101 ;  /* 0x00000065ffc37221 */ /* 0x000fe20000000000 */
[----:B------:R-:W-:Y:S01]  /*2c50*/  MOV R152, R133 ;  /* 0x0000008500987202 */ /* 0x000fe20000000f00 */
[----:B------:R-:W-:Y:S01]  /*2c60*/  FMUL R196, R130, R196 ;  /* 0x000000c482c47220 */ /* 0x000fe20000400000 */
[----:B------:R-:W-:Y:S01]  /*2c70*/  SHF.R.U32.HI R153, RZ, 0x10, R133 ;  /* 0x00000010ff997819 */ /* 0x000fe20000011685 */
[----:B------:R-:W-:Y:S01]  /*2c80*/  FMUL R133, R106, R159 ;  /* 0x0000009f6a857220 */ /* 0x000fe20000400000 */
[----:B------:R-:W-:Y:S01]  /*2c90*/  SHF.R.U64 R124, R124, 0x10, R125 ;  /* 0x000000107c7c7819 */ /* 0x000fe2000000127d */
[----:B------:R-:W-:Y:S01]  /*2ca0*/  FADD R190, R190, R197 ;  /* 0x000000c5bebe7221 */ /* 0x000fe20000000000 */
[----:B------:R-:W-:Y:S01]  /*2cb0*/  MOV R148, R125 ;  /* 0x0000007d00947202 */ /* 0x000fe20000000f00 */
[----:B------:R-:W-:Y:S01]  /*2cc0*/  FFMA R189, R132, R197, R189 ;  /* 0x000000c584bd7223 */ /* 0x000fe200000000bd */
[----:B------:R-:W-:Y:S01]  /*2cd0*/  SHF.R.U32.HI R149, RZ, 0x10, R125 ;  /* 0x00000010ff957819 */ /* 0x000fe2000001167d */
[----:B------:R-:W-:Y:S01]  /*2ce0*/  HADD2.F32 R131, -RZ, R131.H0_H0 ;  /* 0x20000083ff837230 */ /* 0x000fe20000004100 */
[----:B------:R-:W-:Y:S01]  /*2cf0*/  MOV R125, R128 ;  /* 0x00000080007d7202 */ /* 0x000fe20000000f00 */
[----:B------:R-:W-:Y:S01]  /*2d00*/  FADD R194, RZ, R18 ;  /* 0x00000012ffc27221 */ /* 0x000fe20000000000 */
[--C-:B------:R-:W-:Y:S01]  /*2d10*/  SHF.R.U64 R62, R128, 0x10, R129.reuse ;  /* 0x00000010803e7819 */ /* 0x100fe20000001281 */
[----:B------:R-:W-:Y:S01]  /*2d20*/  FMUL R195, R140, R195 ;  /* 0x000000c38cc37220 */ /* 0x000fe20000400000 */
[----:B------:R-:W-:Y:S01]  /*2d30*/  MOV R58, R129 ;  /* 0x00000081003a7202 */ /* 0x000fe20000000f00 */
[----:B------:R-:W-:Y:S01]  /*2d40*/  FADD R190, R190, R196 ;  /* 0x000000c4bebe7221 */ /* 0x000fe20000000000 */
[----:B------:R-:W-:Y:S01]  /*2d50*/  SHF.R.U32.HI R63, RZ, 0x10, R129 ;  /* 0x00000010ff3f7819 */ /* 0x000fe20000011681 */
[----:B------:R-:W-:Y:S01]  /*2d60*/  FFMA R189, R133, R196, R189 ;  /* 0x000000c485bd7223 */ /* 0x000fe200000000bd */
[----:B------:R-:W-:Y:S01]  /*2d70*/  MOV R59, R134 ;  /* 0x00000086003b7202 */ /* 0x000fe20000000f00 */
[----:B------:R-:W-:Y:S01]  /*2d80*/  HADD2.F32 R141, -RZ, R141.H0_H0 ;  /* 0x2000008dff8d7230 */ /* 0x000fe20000004100 */
[--C-:B------:R-:W-:Y:S01]  /*2d90*/  SHF.R.U64 R60, R134, 0x10, R135.reuse ;  /* 0x00000010863c7819 */ /* 0x100fe20000001287 */
[----:B------:R-:W-:Y:S01]  /*2da0*/  FADD R193, RZ, R100 ;  /* 0x00000064ffc17221 */ /* 0x000fe20000000000 */
[----:B------:R-:W-:Y:S01]  /*2db0*/  MOV R61, R135 ;  /* 0x00000087003d7202 */ /* 0x000fe20000000f00 */
[----:B------:R-:W-:Y:S01]  /*2dc0*/  FMUL R159, R106, R186 ;  /* 0x000000ba6a9f7220 */ /* 0x000fe20000400000 */
[----:B------:R-:W-:Y:S01]  /*2dd0*/  SHF.R.U32.HI R128, RZ, 0x10, R135 ;  /* 0x00000010ff807819 */ /* 0x000fe20000011687 */
[----:B------:R-:W-:Y:S01]  /*2de0*/  FMUL R194, R131, R194 ;  /* 0x000000c283c27220 */ /* 0x000fe20000400000 */
[----:B------:R-:W-:Y:S01]  /*2df0*/  MOV R129, R136 ;  /* 0x0000008800817202 */ /* 0x000fe20000000f00 */
[----:B------:R-:W-:Y:S01]  /*2e00*/  FADD R190, R190, R195 ;  /* 0x000000c3bebe7221 */ /* 0x000fe20000000000 */
[----:B------:R-:W-:Y:S01]  /*2e10*/  SHF.R.U64 R134, R136, 0x10, R137 ;  /* 0x0000001088867819 */ /* 0x000fe20000001289 */
[----:B------:R-:W-:Y:S01]  /*2e20*/  HADD2.F32 R56, -RZ, R56.H0_H0 ;  /* 0x20000038ff387230 */ /* 0x000fe20000004100 */
[----:B------:R-:W-:Y:S01]  /*2e30*/  MOV R135, R137 ;  /* 0x0000008900877202 */ /* 0x000fe20000000f00 */
[----:B------:R-:W-:Y:S01]  /*2e40*/  FADD R192, RZ, R17 ;  /* 0x00000011ffc07221 */ /* 0x000fe20000000000 */
[----:B------:R-:W-:Y:S01]  /*2e50*/  SHF.R.U32.HI R136, RZ, 0x10, R137 ;  /* 0x00000010ff887819 */ /* 0x000fe20000011689 */
[C---:B------:R-:W-:Y:S01]  /*2e60*/  FMUL R137, R106.reuse, R160 ;  /* 0x000000a06a897220 */ /* 0x040fe20000400000 */
[----:B------:R-:W-:Y:S01]  /*2e70*/  FMUL R160, R106, R187 ;  /* 0x000000bb6aa07220 */ /* 0x000fe20000400000 */
[----:B------:R-:W-:Y:S01]  /*2e80*/  FMUL R193, R141, R193 ;  /* 0x000000c18dc17220 */ /* 0x000fe20000400000 */
[----:B------:R-:W-:Y:S01]  /*2e90*/  FADD R190, R190, R194 ;  /* 0x000000c2bebe7221 */ /* 0x000fe20000000000 */
[----:B------:R-:W-:Y:S01]  /*2ea0*/  FFMA R189, R137, R195, R189 ;  /* 0x000000c389bd7223 */ /* 0x000fe200000000bd */
[----:B------:R-:W-:-:S02]  /*2eb0*/  HADD2.F32 R142, -RZ, R142.H0_H0 ;  /* 0x2000008eff8e7230 */ /* 0x000fc40000004100 */
[----:B------:R-:W-:Y:S01]  /*2ec0*/  FADD R162, RZ, R99 ;  /* 0x00000063ffa27221 */ /* 0x000fe20000000000 */
[----:B------:R-:W-:Y:S01]  /*2ed0*/  FMUL R200, R106, R200 ;  /* 0x000000c86ac87220 */ /* 0x000fe20000400000 */
[----:B------:R-:W-:Y:S01]  /*2ee0*/  FFMA R189, R159, R194, R189 ;  /* 0x000000c29fbd7223 */ /* 0x000fe200000000bd */
[----:B------:R-:W-:Y:S01]  /*2ef0*/  FMUL R192, R56, R192 ;  /* 0x000000c038c07220 */ /* 0x000fe20000400000 */
[----:B------:R-:W-:Y:S01]  /*2f00*/  FADD R190, R190, R193 ;  /* 0x000000c1bebe7221 */ /* 0x000fe20000000000 */
[----:B------:R-:W-:Y:S01]  /*2f10*/  MOV R143, R126 ;  /* 0x0000007e008f7202 */ /* 0x000fe20000000f00 */
        /* <DEDUP_REMOVED lines=29> */
[----:B------:R-:W-:Y:S01]  /*30f0*/  MOV R145, R120 ;  /* 0x0000007800917202 */ /* 0x000fe20000000f00 */
[----:B------:R-:W-:Y:S02]  /*3100*/  HADD2.F32 R127, -RZ, R127.H0_H0 ;  /* 0x2000007fff7f7230 */ /* 0x000fe40000004100 */
[----:B------:R-:W-:Y:S01]  /*3110*/  FADD R156, RZ, R14 ;  /* 0x0000000eff9c7221 */ /* 0x000fe20000000000 */
[----:B------:R-:W-:-:S02]  /*3120*/  HADD2.F32 R203, -RZ, R149.H0_H0 ;  /* 0x20000095ffcb7230 */ /* 0x000fc40000004100 */
        /* <DEDUP_REMOVED lines=14> */
[----:B------:R-:W-:Y:S02]  /*3210*/  HADD2.F32 R218, -RZ, R128.H0_H0 ;  /* 0x20000080ffda7230 */ /* 0x000fe40000004100 */
[----:B------:R-:W-:Y:S01]  /*3220*/  FMUL R68, R106, R68 ;  /* 0x000000446a447220 */ /* 0x000fe20000400000 */
[----:B------:R-:W-:Y:S01]  /*3230*/  FMUL R128, R145, R157 ;  /* 0x0000009d91807220 */ /* 0x000fe20000400000 */
[----:B------:R-:W-:Y:S01]  /*3240*/  FADD R190, R190, R210 ;  /* 0x000000d2bebe7221 */ /* 0x000fe20000000000 */
[----:B------:R-:W-:Y:S01]  /*3250*/  FFMA R189, R67, R210, R189 ;  /* 0x000000d243bd7223 */ /* 0x000fe200000000bd */
[----:B------:R-:W-:Y:S01]  /*3260*/  SHF.R.U32.HI R121, RZ, 0x10, R121 ;  /* 0x00000010ff797819 */ /* 0x000fe20000011679 */
        /* <DEDUP_REMOVED lines=174> */
.L_x_4156:
        /* <DEDUP_REMOVED lines=201> */
.L_x_4173:
        /* <DEDUP_REMOVED lines=45> */
.L_x_4159:
[----:B------:R-:W-:Y:S05]  /*4cb0*/  BSYNC B0 ;  /* 0x0000000000007941 */ /* 0x000fea0003800000 */
.L_x_4158:
        /* <DEDUP_REMOVED lines=19> */
.L_x_4161:
[----:B------:R-:W2:Y:S04]  /*4df0*/  LDG.E.STRONG.GPU R58, desc[UR6][R56.64] ;  /* 0x00000006383a7981 */ /* 0x000ea8000c1ef900 */
[----:B--2---:R-:W-:Y:S01]  /*4e00*/  CCTL.IVALL ;  /* 0x00000000ff00798f */ /* 0x004fe20002000000 */
[----:B------:R-:W-:Y:S05]  /*4e10*/  YIELD ;  /* 0x0000000000007946 */ /* 0x000fea0003800000 */
[----:B------:R-:W-:-:S13]  /*4e20*/  ISETP.NE.AND P1, PT, R58, R61, PT ;  /* 0x0000003d3a00720c */ /* 0x000fda0003f25270 */
[----:B------:R-:W-:Y:S05]  /*4e30*/  @P1 BRA `(.L_x_4161) ;  /* 0xfffffffc00ec1947 */ /* 0x000fea000383ffff */
.L_x_4160:
        /* <DEDUP_REMOVED lines=262> */
.L_x_4154:
        /* <DEDUP_REMOVED lines=58> */
.L_x_4157:
        /* <DEDUP_REMOVED lines=8> */
.L_x_4163:
        /* <DEDUP_REMOVED lines=11> */
.L_x_4164:
        /* <DEDUP_REMOVED lines=12> */
.L_x_4165:
        /* <DEDUP_REMOVED lines=12> */
.L_x_4166:
        /* <DEDUP_REMOVED lines=12> */
.L_x_4167:
        /* <DEDUP_REMOVED lines=12> */
.L_x_4168:
        /* <DEDUP_REMOVED lines=12> */
.L_x_4169:
        /* <DEDUP_REMOVED lines=12> */
.L_x_4170:
[----:B------:R-:W-:Y:S01]  /*67f0*/  HFMA2.MMA R206, -RZ, RZ, 0, 5.9604644775390625e-08 ;  /* 0x00000001ffce7435 */ /* 0x000fe200000001ff */
[----:B------:R-:W-:Y:S02]  /*6800*/  MOV R190, R117 ;  /* 0x0000007500be7202 */ /* 0x000fe40000000f00 */
[----:B------:R-:W-:-:S08]  /*6810*/  MOV R189, R223 ;  /* 0x000000df00bd7202 */ /* 0x000fd00000000f00 */
[----:B------:R-:W-:Y:S05]  /*6820*/  WARPSYNC.COLLECTIVE R222, `(.L_x_4171) ;  /* 0x00000000de087348 */ /* 0x000fea0003c00000 */
[----:B------:R0:W1:Y:S02]  /*6830*/  SHFL.DOWN P1, R223, R190, R206, R221 ;  /* 0x080000cebedf7389 */ /* 0x00006400000200dd */
[----:B01----:R-:W-:Y:S01]  /*6840*/  ENDCOLLECTIVE ;  /* 0x000000000000791b */ /* 0x003fe20003800000 */
.L_x_4171:
[----:B------:R-:W-:-:S05]  /*6850*/  FADD R63, R228, R189 ;  /* 0x000000bde43f7221 */ /* 0x000fca0000000000 */
[----:B------:R-:W-:Y:S02]  /*6860*/  MOV R190, R63 ;  /* 0x0000003f00be7202 */ /* 0x000fe40000000f00 */
[----:B------:R-:W-:-:S07]  /*6870*/  MOV R56, R223 ;  /* 0x000000df00387202 */ /* 0x000fce0000000f00 */
[----:B------:R-:W-:Y:S05]  /*6880*/  WARPSYNC.COLLECTIVE R222, `(.L_x_4172) ;  /* 0x00000000de087348 */ /* 0x000fea0003c00000 */
[----:B------:R0:W1:Y:S02]  /*6890*/  SHFL.DOWN P1, R223, R190, R206, R221 ;  /* 0x080000cebedf7389 */ /* 0x00006400000200dd */
[----:B01----:R-:W-:Y:S01]  /*68a0*/  ENDCOLLECTIVE ;  /* 0x000000000000791b */ /* 0x003fe20003800000 */
.L_x_4172:
[----:B------:R-:W-:Y:S02]  /*68b0*/  MOV R221, R58 ;  /* 0x0000003a00dd7202 */ /* 0x000fe40000000f00 */
[----:B------:R-:W-:Y:S02]  /*68c0*/  MOV R222, R60 ;  /* 0x0000003c00de7202 */ /* 0x000fe40000000f00 */
[----:B------:R-:W-:Y:S02]  /*68d0*/  MOV R124, R223 ;  /* 0x000000df007c7202 */ /* 0x000fe40000000f00 */
[----:B------:R-:W-:Y:S01]  /*68e0*/  MOV R223, R59 ;  /* 0x0000003b00df7202 */ /* 0x000fe20000000f00 */
[----:B------:R-:W-:Y:S06]  /*68f0*/  BRA `(.L_x_4173) ;  /* 0xffffffe000387947 */ /* 0x000fec000383ffff */
.L_x_4174:
        /* <DEDUP_REMOVED lines=16> */
.L_x_7968:


//--------------------- .text._ZN18transformer_engine13normalization28ln_bwd_finalize_tuned_kernelINS0_22Kernel_traits_finalizeILj20480E6__halfS3_S3_fjLj1024ELj4ENS0_18Kernel_traits_baseILj20480ES3_S3_S3_fjLj1024EEEEEEEvNS0_20BackwardKernelParamsE --------------------------
	.section	.text._ZN18transformer_engine13normalization28ln_bwd_finalize_tuned_kernelINS0_22Kernel_traits_finalizeILj20480E6__halfS3_S3_fjLj1024ELj4ENS0_18Kernel_traits_baseILj20480ES3_S3_S3_fjLj1024EEEEEEEvNS0_20BackwardKernelParamsE,"ax",@progbits
	.align	128
        .global         _ZN18transformer_engine13normalization28ln_bwd_finalize_tuned_kernelINS0_22Kernel_traits_finalizeILj20480E6__halfS3_S3_fjLj1024ELj4ENS0_18Kernel_traits_baseILj20480ES3_S3_S3_fjLj1024EEEEEEEvNS0_20BackwardKernelParamsE
        .type           _ZN18transformer_engine13normalization28ln_bwd_finalize_tuned_kernelINS0_22Kernel_traits_finalizeILj20480E6__halfS3_S3_fjLj1024ELj4ENS0_18Kernel_traits_baseILj20480ES3_S3_S3_fjLj1024EEEEEEEvNS0_20BackwardKernelParamsE,@function
        .size           _ZN18transformer_engine13normalization28ln_bwd_finalize_tuned_kernelINS0_22Kernel_traits_finalizeILj20480E6__halfS3_S3_fjLj1024ELj4ENS0_18Kernel_traits_baseILj20480ES3_S3_S3_fjLj1024EEEEEEEvNS0_20BackwardKernelParamsE,(.L_x_7969 - _ZN18transformer_engine13normalization28ln_bwd_finalize_tuned_kernelINS0_22Kernel_traits_finalizeILj20480E6__halfS3_S3_fjLj1024ELj4ENS0_18Kernel_traits_baseILj20480ES3_S3_S3_fjLj1024EEEEEEEvNS0_20BackwardKernelParamsE)
        .other          _ZN18transformer_engine13normalization28ln_bwd_finalize_tuned_kernelINS0_22Kernel_traits_finalizeILj20480E6__halfS3_S3_fjLj1024ELj4ENS0_18Kernel_traits_baseILj20480ES3_S3_S3_fjLj1024EEEEEEEvNS0_20BackwardKernelParamsE,@"STO_CUDA_ENTRY STV_DEFAULT"
_ZN18transformer_engine13normalization28ln_bwd_finalize_tuned_kernelINS0_22Kernel_traits_finalizeILj20480E6__halfS3_S3_fjLj1024ELj4ENS0_18Kernel_traits_baseILj20480ES3_S3_S3_fjLj1024EEEEEEEvNS0_20BackwardKernelParamsE:
.text._ZN18transformer_engine13normalization28ln_bwd_finalize_tuned_kernelINS0_22Kernel_traits_finalizeILj20480E6__halfS3_S3_fjLj1024ELj4ENS0_18Kernel_traits_baseILj20480ES3_S3_S3_fjLj1024EEEEEEEvNS0_20BackwardKernelParamsE:
        /* <DEDUP_REMOVED lines=20> */
.L_x_4186:
        /* <DEDUP_REMOVED lines=28> */
.L_x_4179:
        /* <DEDUP_REMOVED lines=33> */
.L_x_4178:
[----:B------:R-:W-:Y:S05]  /*0510*/  BSYNC B1 ;  /* 0x0000000000017941 */ /* 0x000fea0003800000 */
.L_x_4177:
        /* <DEDUP_REMOVED lines=23> */
.L_x_4181:
[----:B------:R-:W-:Y:S05]  /*0690*/  BSYNC B1 ;  /* 0x0000000000017941 */ /* 0x000fea0003800000 */
.L_x_4180:
        /* <DEDUP_REMOVED lines=11> */
.L_x_4176:
[----:B------:R-:W-:Y:S05]  /*0750*/  BSYNC B0 ;  /* 0x0000000000007941 */ /* 0x000fea0003800000 */
.L_x_4175:
        /* <DEDUP_REMOVED lines=33> */
.L_x_4197:
[----:B------:R-:W-:Y:S01]  /*0970*/  @!P0 SHF.R.U32.HI R11, RZ, 0x3, R0 ;  /* 0x00000003ff0b8819 */ /* 0x000fe20000011600 */
[----:B--2---:R-:W-:Y:S01]  /*0980*/  FADD R13, R8, R13 ;  /* 0x0000000d080d7221 */ /* 0x004fe20000000000 */
[----:B-1----:R-:W-:Y:S02]  /*0990*/  FADD R9, R10, R9 ;  /* 0x000000090a097221 */ /* 0x002fe40000000000 */
[----:B0-----:R-:W-:-:S05]  /*09a0*/  @!P0 LOP3.LUT R8, R11, 0x1ffffffc, RZ, 0xc0, !PT ;  /* 0x1ffffffc0b088812 */ /* 0x001fca00078ec0ff */
[----:B------:R1:W-:Y:S04]  /*09b0*/  @!P0 STS [R8+UR4+0x2000], R13 ;  /* 0x0020000d08008988 */ /* 0x0003e80008000804 */
[----:B------:R1:W-:Y:S02]  /*09c0*/  @!P0 STS [R8+UR4+0x2080], R9 ;  /* 0x0020800908008988 */ /* 0x0003e40008000804 */
.L_x_4182:
        /* <DEDUP_REMOVED lines=18> */
.L_x_4185:
[----:B------:R-:W-:Y:S05]  /*0af0*/  BSYNC B0 ;  /* 0x0000000000007941 */ /* 0x000fea0003800000 */
.L_x_4184:
[C---:B------:R-:W-:Y:S02]  /*0b00*/  ISETP.GT.U32.AND P0, PT, R5.reuse, -0x5001, PT ;  /* 0xffffafff0500780c */ /* 0x040fe40003f04070 */
[----:B------:R-:W-:Y:S02]  /*0b10*/  IADD3 R5, R5, 0x5000, RZ ;  /* 0x0000500005057810 */ /* 0x000fe40007ffe0ff */
[----:B------:R-:W-:-:S09]  /*0b20*/  IADD3 R6, R6, 0x2800, RZ ;  /* 0x0000280006067810 */ /* 0x000fd20007ffe0ff */
[----:B------:R-:W-:Y:S05]  /*0b30*/  @P0 BRA `(.L_x_4186) ;  /* 0xfffffff400800947 */ /* 0x000fea000383ffff */
[----:B------:R-:W-:Y:S05]  /*0b40*/  EXIT ;  /* 0x000000000000794d */ /* 0x000fea0003800000 */
.L_x_4183:
[----:B------:R-:W-:Y:S01]  /*0b50*/  HFMA2.MMA R18, -RZ, RZ, 0, 5.9604644775390625e-08 ;  /* 0x00000001ff127435 */ /* 0x000fe200000001ff */
[----:B0-----:R-:W-:Y:S01]  /*0b60*/  IMAD.MOV.U32 R19, RZ, RZ, R10 ;  /* 0x000000ffff137224 */ /* 0x001fe200078e000a */
[----:B------:R-:W-:Y:S02]  /*0b70*/  MOV R21, 0x1f ;  /* 0x0000001f00157802 */ /* 0x000fe40000000f00 */
[----:B------:R-:W-:-:S07]  /*0b80*/  MOV R16, 0xffffffff ;  /* 0xffffffff00107802 */ /* 0x000fce0000000f00 */
[----:B-12---:R-:W-:Y:S05]  /*0b90*/  WARPSYNC.COLLECTIVE R16, `(.L_x_4187) ;  /* 0x0000000010087348 */ /* 0x006fea0003c00000 */
[----:B------:R0:W3:Y:S02]  /*0ba0*/  SHFL.BFLY P1, R17, R19, R18, R21 ;  /* 0x0c00001213117389 */ /* 0x0000e40000020015 */
[----:B0123--:R-:W-:Y:S01]  /*0bb0*/  ENDCOLLECTIVE ;  /* 0x000000000000791b */ /* 0x00ffe20003800000 */
.L_x_4187:
[----:B------:R-:W-:Y:S01]  /*0bc0*/  HFMA2.MMA R18, -RZ, RZ, 0, 1.1920928955078125e-07 ;  /* 0x00000002ff127435 */ /* 0x000fe200000001ff */
[----:B------:R-:W-:-:S04]  /*0bd0*/  IMAD.MOV.U32 R9, RZ, RZ, R17 ;  /* 0x000000ffff097224 */ /* 0x000fc800078e0011 */
[----:B------:R-:W-:-:S05]  /*0be0*/  FADD R9, R10, R9 ;  /* 0x000000090a097221 */ /* 0x000fca0000000000 */
[----:B------:R-:W-:-:S07]  /*0bf0*/  MOV R19, R9 ;  /* 0x0000000900137202 */ /* 0x000fce0000000f00 */
[----:B------:R-:W-:Y:S05]  /*0c00*/  WARPSYNC.COLLECTIVE R16, `(.L_x_4188) ;  /* 0x0000000010087348 */ /* 0x000fea0003c00000 */
[----:B------:R0:W1:Y:S02]  /*0c10*/  SHFL.BFLY P1, R17, R19, R18, R21 ;  /* 0x0c00001213117389 */ /* 0x0000640000020015 */
[----:B01----:R-:W-:Y:S01]  /*0c20*/  ENDCOLLECTIVE ;  /* 0x000000000000791b */ /* 0x003fe20003800000 */
.L_x_4188:
[----:B------:R-:W-:Y:S01]  /*0c30*/  HFMA2.MMA R18, -RZ, RZ, 0, 2.384185791015625e-07 ;  /* 0x00000004ff127435 */ /* 0x000fe200000001ff */
[----:B------:R-:W-:-:S05]  /*0c40*/  MOV R12, R17 ;  /* 0x00000011000c7202 */ /* 0x000fca0000000f00 */
[----:B------:R-:W-:-:S04]  /*0c50*/  FADD R12, R9, R12 ;  /* 0x0000000c090c7221 */ /* 0x000fc80000000000 */
[----:B------:R-:W-:-:S07]  /*0c60*/  IMAD.MOV.U32 R19, RZ, RZ, R12 ;  /* 0x000000ffff137224 */ /* 0x000fce00078e000c */
[----:B------:R-:W-:Y:S05]  /*0c70*/  WARPSYNC.COLLECTIVE R16, `(.L_x_4189) ;  /* 0x0000000010087348 */ /* 0x000fea0003c00000 */
[----:B------:R0:W1:Y:S02]  /*0c80*/  SHFL.BFLY P1, R17, R19, R18, R21 ;  /* 0x0c00001213117389 */ /* 0x0000640000020015 */
[----:B01----:R-:W-:Y:S01]  /*0c90*/  ENDCOLLECTIVE ;  /* 0x000000000000791b */ /* 0x003fe20003800000 */
.L_x_4189:
[----:B------:R-:W-:Y:S01]  /*0ca0*/  IMAD.MOV.U32 R18, RZ, RZ, 0x8 ;  /* 0x00000008ff127424 */ /* 0x000fe200078e00ff */
[----:B------:R-:W-:-:S05]  /*0cb0*/  MOV R11, R17 ;  /* 0x00000011000b7202 */ /* 0x000fca0000000f00 */
[----:B------:R-:W-:-:S05]  /*0cc0*/  FADD R11, R12, R11 ;  /* 0x0000000b0c0b7221 */ /* 0x000fca0000000000 */
[----:B------:R-:W-:-:S07]  /*0cd0*/  MOV R19, R11 ;  /* 0x0000000b00137202 */ /* 0x000fce0000000f00 */
[----:B------:R-:W-:Y:S05]  /*0ce0*/  WARPSYNC.COLLECTIVE R16, `(.L_x_4190) ;  /* 0x0000000010087348 */ /* 0x000fea0003c00000 */
[----:B------:R0:W1:Y:S02]  /*0cf0*/  SHFL.BFLY P1, R17, R19, R18, R21 ;  /* 0x0c00001213117389 */ /* 0x0000640000020015 */
[----:B01----:R-:W-:Y:S01]  /*0d00*/  ENDCOLLECTIVE ;  /* 0x000000000000791b */ /* 0x003fe20003800000 */
.L_x_4190:
[----:B------:R-:W-:Y:S01]  /*0d10*/  HFMA2.MMA R18, -RZ, RZ, 0, 9.5367431640625e-07 ;  /* 0x00000010ff127435 */ /* 0x000fe200000001ff */
[----:B------:R-:W-:-:S05]  /*0d20*/  MOV R10, R17 ;  /* 0x00000011000a7202 */ /* 0x000fca0000000f00 */
[----:B------:R-:W-:-:S05]  /*0d30*/  FADD R10, R11, R10 ;  /* 0x0000000a0b0a7221 */ /* 0x000fca0000000000 */
[----:B------:R-:W-:-:S07]  /*0d40*/  MOV R19, R10 ;  /* 0x0000000a00137202 */ /* 0x000fce0000000f00 */
[----:B------:R-:W-:Y:S05]  /*0d50*/  WARPSYNC.COLLECTIVE R16, `(.L_x_4191) ;  /* 0x0000000010087348 */ /* 0x000fea0003c00000 */
[----:B------:R0:W1:Y:S02]  /*0d60*/  SHFL.BFLY P1, R17, R19, R18, R21 ;  /* 0x0c00001213117389 */ /* 0x0000640000020015 */
[----:B01----:R-:W-:Y:S01]  /*0d70*/  ENDCOLLECTIVE ;  /* 0x000000000000791b */ /* 0x003fe20003800000 */
.L_x_4191:
[----:B------:R-:W-:Y:S01]  /*0d80*/  HFMA2.MMA R18, -RZ, RZ, 0, 5.9604644775390625e-08 ;  /* 0x00000001ff127435 */ /* 0x000fe200000001ff */
[----:B------:R-:W-:Y:S01]  /*0d90*/  MOV R19, R8 ;  /* 0x0000000800137202 */ /* 0x000fe20000000f00 */
[----:B------:R-:W-:-:S09]  /*0da0*/  IMAD.MOV.U32 R9, RZ, RZ, R17 ;  /* 0x000000ffff097224 */ /* 0x000fd200078e0011 */
[----:B------:R-:W-:Y:S05]  /*0db0*/  WARPSYNC.COLLECTIVE R16, `(.L_x_4192) ;  /* 0x0000000010087348 */ /* 0x000fea0003c00000 */
[----:B------:R0:W1:Y:S02]  /*0dc0*/  SHFL.BFLY P1, R17, R19, R18, R21 ;  /* 0x0c00001213117389 */ /* 0x0000640000020015 */
[----:B01----:R-:W-:Y:S01]  /*0dd0*/  ENDCOLLECTIVE ;  /* 0x000000000000791b */ /* 0x003fe20003800000 */
.L_x_4192:
[----:B------:R-:W-:Y:S01]  /*0de0*/  HFMA2.MMA R18, -RZ, RZ, 0, 1.1920928955078125e-07 ;  /* 0x00000002ff127435 */ /* 0x000fe200000001ff */
[----:B------:R-:W-:-:S05]  /*0df0*/  MOV R11, R17 ;  /* 0x00000011000b7202 */ /* 0x000fca0000000f00 */
[----:B------:R-:W-:-:S04]  /*0e00*/  FADD R13, R8, R11 ;  /* 0x0000000b080d7221 */ /* 0x000fc80000000000 */
[----:B------:R-:W-:-:S07]  /*0e10*/  IMAD.MOV.U32 R19, RZ, RZ, R13 ;  /* 0x000000ffff137224 */ /* 0x000fce00078e000d */
[----:B------:R-:W-:Y:S05]  /*0e20*/  WARPSYNC.COLLECTIVE R16, `(.L_x_4193) ;  /* 0x0000000010087348 */ /* 0x000fea0003c00000 */
[----:B------:R0:W1:Y:S02]  /*0e30*/  SHFL.BFLY P1, R17, R19, R18, R21 ;  /* 0x0c00001213117389 */ /* 0x0000640000020015 */
[----:B01----:R-:W-:Y:S01]  /*0e40*/  ENDCOLLECTIVE ;  /* 0x000000000000791b */ /* 0x003fe20003800000 */
.L_x_4193:
[----:B------:R-:W-:Y:S01]  /*0e50*/  IMAD.MOV.U32 R18, RZ, RZ, 0x4 ;  /* 0x00000004ff127424 */ /* 0x000fe200078e00ff */
[----:B------:R-:W-:-:S05]  /*0e60*/  MOV R14, R17 ;  /* 0x00000011000e7202 */ /* 0x000fca0000000f00 */
[----:B------:R-:W-:-:S05]  /*0e70*/  FADD R14, R13, R14 ;  /* 0x0000000e0d0e7221 */ /* 0x000fca0000000000 */
[----:B------:R-:W-:-:S07]  /*0e80*/  MOV R19, R14 ;  /* 0x0000000e00137202 */ /* 0x000fce0000000f00 */
[----:B------:R-:W-:Y:S05]  /*0e90*/  WARPSYNC.COLLECTIVE R16, `(.L_x_4194) ;  /* 0x0000000010087348 */ /* 0x000fea0003c00000 */
[----:B------:R0:W1:Y:S02]  /*0ea0*/  SHFL.BFLY P1, R17, R19, R18, R21 ;  /* 0x0c00001213117389 */ /* 0x0000640000020015 */
[----:B01----:R-:W-:Y:S01]  /*0eb0*/  ENDCOLLECTIVE ;  /* 0x000000000000791b */ /* 0x003fe20003800000 */
.L_x_4194:
[----:B------:R-:W-:Y:S01]  /*0ec0*/  HFMA2.MMA R18, -RZ, RZ, 0, 4.76837158203125e-07 ;  /* 0x00000008ff127435 */ /* 0x000fe200000001ff */
[----:B------:R-:W-:-:S05]  /*0ed0*/  MOV R15, R17 ;  /* 0x00000011000f7202 */ /* 0x000fca0000000f00 */
[----:B------:R-:W-:-:S05]  /*0ee0*/  FADD R15, R14, R15 ;  /* 0x0000000f0e0f7221 */ /* 0x000fca0000000000 */
[----:B------:R-:W-:-:S07]  /*0ef0*/  MOV R19, R15 ;  /* 0x0000000f00137202 */ /* 0x000fce0000000f00 */
[----:B------:R-:W-:Y:S05]  /*0f00*/  WARPSYNC.COLLECTIVE R16, `(.L_x_4195) ;  /* 0x0000000010087348 */ /* 0x000fea0003c00000 */
[----:B------:R0:W1:Y:S02]  /*0f10*/  SHFL.BFLY P1, R17, R19, R18, R21 ;  /* 0x0c00001213117389 */ /* 0x0000640000020015 */
[----:B01----:R-:W-:Y:S01]  /*0f20*/  ENDCOLLECTIVE ;  /* 0x000000000000791b */ /* 0x003fe20003800000 */
.L_x_4195:
[----:B------:R-:W-:Y:S01]  /*0f30*/  HFMA2.MMA R18, -RZ, RZ, 0, 9.5367431640625e-07 ;  /* 0x00000010ff127435 */ /* 0x000fe200000001ff */
[----:B------:R-:W-:-:S04]  /*0f40*/  IMAD.MOV.U32 R8, RZ, RZ, R17 ;  /* 0x000000ffff087224 */ /* 0x000fc800078e0011 */
[----:B------:R-:W-:-:S05]  /*0f50*/  FADD R8, R15, R8 ;  /* 0x000000080f087221 */ /* 0x000fca0000000000 */
[----:B------:R-:W-:-:S07]  /*0f60*/  MOV R19, R8 ;  /* 0x0000000800137202 */ /* 0x000fce0000000f00 */
[----:B------:R-:W-:Y:S05]  /*0f70*/  WARPSYNC.COLLECTIVE R16, `(.L_x_4196) ;  /* 0x0000000010087348 */ /* 0x000fea0003c00000 */
[----:B------:R0:W1:Y:S02]  /*0f80*/  SHFL.BFLY P1, R17, R19, R18, R21 ;  /* 0x0c00001213117389 */ /* 0x0000640000020015 */
[----:B01----:R-:W-:Y:S01]  /*0f90*/  ENDCOLLECTIVE ;  /* 0x000000000000791b */ /* 0x003fe20003800000 */
.L_x_4196:
[----:B------:R-:W-:Y:S01]  /*0fa0*/  MOV R13, R17 ;  /* 0x00000011000d7202 */ /* 0x000fe20000000f00 */
[----:B------:R-:W-:Y:S06]  /*0fb0*/  BRA `(.L_x_4197) ;  /* 0xfffffff8006c7947 */ /* 0x000fec000383ffff */
.L_x_4198:
        /* <DEDUP_REMOVED lines=12> */
.L_x_7969:


//--------------------- .text._ZN18transformer_engine13normalization19ln_bwd_tuned_kernelINS0_13Kernel_traitsI6__halfS3_S3_fjLj20480ELj4ELj1ELj4ELj16ENS0_18Kernel_traits_baseILj20480ES3_S3_S3_fjLj128EEEEEEEvNS0_20BackwardKernelParamsE --------------------------
	.section	.text._ZN18transformer_engine13normalization19ln_bwd_tuned_kernelINS0_13Kernel_traitsI6__halfS3_S3_fjLj20480ELj4ELj1ELj4ELj16ENS0_18Kernel_traits_baseILj20480ES3_S3_S3_fjLj128EEEEEEEvNS0_20BackwardKernelParamsE,"ax",@progbits
	.align	128
        .global         _ZN18transformer_engine13normalization19ln_bwd_tuned_kernelINS0_13Kernel_traitsI6__halfS3_S3_fjLj20480ELj4ELj1ELj4ELj16ENS0_18Kernel_traits_baseILj20480ES3_S3_S3_fjLj128EEEEEEEvNS0_20BackwardKernelParamsE
        .type           _ZN18transformer_engine13normalization19ln_bwd_tuned_kernelINS0_13Kernel_traitsI6__halfS3_S3_fjLj20480ELj4ELj1ELj4ELj16ENS0_18Kernel_traits_baseILj20480ES3_S3_S3_fjLj128EEEEEEEvNS0_20BackwardKernelParamsE,@function
        .size           _ZN18transformer_engine13normalization19ln_bwd_tuned_kernelINS0_13Kernel_traitsI6__halfS3_S3_fjLj20480ELj4ELj1ELj4ELj16ENS0_18Kernel_traits_baseILj20480ES3_S3_S3_fjLj128EEEEEEEvNS0_20BackwardKernelParamsE,(.L_x_7970 - _ZN18transformer_engine13normalization19ln_bwd_tuned_kernelINS0_13Kernel_traitsI6__halfS3_S3_fjLj20480ELj4ELj1ELj4ELj16ENS0_18Kernel_traits_baseILj20480ES3_S3_S3_fjLj128EEEEEEEvNS0_20BackwardKernelParamsE)
        .other          _ZN18transformer_engine13normalization19ln_bwd_tuned_kernelINS0_13Kernel_traitsI6__halfS3_S3_fjLj20480ELj4ELj1ELj4ELj16ENS0_18Kernel_traits_baseILj20480ES3_S3_S3_fjLj128EEEEEEEvNS0_20BackwardKernelParamsE,@"STO_CUDA_ENTRY STV_DEFAULT"
_ZN18transformer_engine13normalization19ln_bwd_tuned_kernelINS0_13Kernel_traitsI6__halfS3_S3_fjLj20480ELj4ELj1ELj4ELj16ENS0_18Kernel_traits_baseILj20480ES3_S3_S3_fjLj128EEEEEEEvNS0_20BackwardKernelParamsE:
.text._ZN18transformer_engine13normalization19ln_bwd_tuned_kernelINS0_13Kernel_traitsI6__halfS3_S3_fjLj20480ELj4ELj1ELj4ELj16ENS0_18Kernel_traits_baseILj20480ES3_S3_S3_fjLj128EEEEEEEvNS0_20BackwardKernelParamsE:
        /* <DEDUP_REMOVED lines=187> */
.L_x_4205:
[----:B0-----:R-:W0:Y:S01]  /*0bb0*/  LDC.64 R88, c[0x0][0x220] ;  /* 0x00008800ff587b82 */ /* 0x001e220000000a00 */
[----:B------:R-:W-:-:S07]  /*0bc0*/  IMAD R174, R125, 0xa00, R166 ;  /* 0x00000a007dae7824 */ /* 0x000fce00078e02a6 */
[----:B------:R-:W1:Y:S08]  /*0bd0*/  LDC.64 R94, c[0x0][0x228] ;  /* 0x00008a00ff5e7b82 */ /* 0x000e700000000a00 */
[----:B------:R-:W2:Y:S08]  /*0be0*/  LDC.64 R92, c[0x0][0x258] ;  /* 0x00009600ff5c7b82 */ /* 0x000eb00000000a00 */
[----:B------:R-:W3:Y:S01]  /*0bf0*/  LDC.64 R176, c[0x0][0x230] ;  /* 0x00008c00ffb07b82 */ /* 0x000ee20000000a00 */
[C---:B0-----:R-:W-:Y:S01]  /*0c00*/  IMAD.WIDE.U32 R56, R174.reuse, 0x10, R88 ;  /* 0x00000010ae387825 */ /* 0x041fe200078e0058 */
[----:B------:R-:W-:-:S02]  /*0c10*/  IADD3 R173, R174, 0x200, RZ ;  /* 0x00000200aead7810 */ /* 0x000fc40007ffe0ff */
[C---:B------:R-:W-:Y:S02]  /*0c20*/  IADD3 R171, R174.reuse, 0x600, RZ ;  /* 0x00000600aeab7810 */ /* 0x040fe40007ffe0ff */
[C---:B------:R-:W-:Y:S01]  /*0c30*/  IADD3 R172, R174.reuse, 0x400, RZ ;  /* 0x00000400aeac7810 */ /* 0x040fe20007ffe0ff */
[----:B------:R-:W-:Y:S01]  /*0c40*/  IMAD.WIDE.U32 R64, R173, 0x10, R88 ;  /* 0x00000010ad407825 */ /* 0x000fe200078e0058 */
[----:B------:R-:W4:Y:S03]  /*0c50*/  LDG.E.128 R56, desc[UR6][R56.64] ;  /* 0x0000000638387981 */ /* 0x000f26000c1e1d00 */
[----:B-1----:R-:W-:Y:S01]  /*0c60*/  IMAD.WIDE R178, R125, 0x4, R94 ;  /* 0x000000047db27825 */ /* 0x002fe200078e025e */
[----:B------:R-:W-:Y:S01]  /*0c70*/  IADD3 R170, R174, 0x800, RZ ;  /* 0x00000800aeaa7810 */ /* 0x000fe20007ffe0ff */
[----:B------:R-:W5:Y:S02]  /*0c80*/  LDG.E.128 R64, desc[UR6][R64.64] ;  /* 0x0000000640407981 */ /* 0x000f64000c1e1d00 */
[----:B------:R-:W-:-:S02]  /*0c90*/  IMAD.WIDE.U32 R80, R171, 0x10, R88 ;  /* 0x00000010ab507825 */ /* 0x000fc400078e0058 */
[----:B------:R-:W5:Y:S02]  /*0ca0*/  LDG.E R178, desc[UR6][R178.64] ;  /* 0x00000006b2b27981 */ /* 0x000f64000c1e1900 */
[--C-:B--2---:R-:W-:Y:S02]  /*0cb0*/  IMAD.WIDE.U32 R60, R174, 0x10, R92.reuse ;  /* 0x00000010ae3c7825 */ /* 0x104fe400078e005c */
[----:B------:R-:W2:Y:S02]  /*0cc0*/  LDG.E.128 R80, desc[UR6][R80.64] ;  /* 0x0000000650507981 */ /* 0x000ea4000c1e1d00 */
[----:B------:R-:W-:Y:S02]  /*0cd0*/  IMAD.WIDE.U32 R76, R172, 0x10, R92 ;  /* 0x00000010ac4c7825 */ /* 0x000fe400078e005c */
[----:B------:R-:W2:Y:S02]  /*0ce0*/  LDG.E.128 R60, desc[UR6][R60.64] ;  /* 0x000000063c3c7981 */ /* 0x000ea4000c1e1d00 */
[----:B---3--:R-:W-:-:S02]  /*0cf0*/  IMAD.WIDE R176, R125, 0x4, R176 ;  /* 0x000000047db07825 */ /* 0x008fc400078e02b0 */
[----:B------:R-:W3:Y:S02]  /*0d00*/  LDG.E.128 R76, desc[UR6][R76.64] ;  /* 0x000000064c4c7981 */ /* 0x000ee4000c1e1d00 */
[--C-:B------:R-:W-:Y:S02]  /*0d10*/  IMAD.WIDE.U32 R68, R173, 0x10, R92.reuse ;  /* 0x00000010ad447825 */ /* 0x100fe400078e005c */
[----:B------:R-:W3:Y:S02]  /*0d20*/  LDG.E R169, desc[UR6][R176.64] ;  /* 0x00000006b0a97981 */ /* 0x000ee4000c1e1900 */
[--C-:B------:R-:W-:Y:S02]  /*0d30*/  IMAD.WIDE.U32 R84, R171, 0x10, R92.reuse ;  /* 0x00000010ab547825 */ /* 0x100fe400078e005c */
[----:B------:R-:W3:Y:S02]  /*0d40*/  LDG.E.128 R68, desc[UR6][R68.64] ;  /* 0x0000000644447981 */ /* 0x000ee4000c1e1d00 */
[----:B------:R-:W-:-:S02]  /*0d50*/  IMAD.WIDE.U32 R92, R170, 0x10, R92 ;  /* 0x00000010aa5c7825 */ /* 0x000fc400078e005c */
[----:B------:R-:W3:Y:S04]  /*0d60*/  LDG.E.128 R84, desc[UR6][R84.64] ;  /* 0x0000000654547981 */ /* 0x000ee8000c1e1d00 */
        /* <DEDUP_REMOVED lines=8> */
[----:B----4-:R-:W-:-:S02]  /*0df0*/  HADD2.F32 R213, -RZ, R56.H0_H0 ;  /* 0x20000038ffd57230 */ /* 0x010fc40000004100 */
[----:B------:R-:W-:Y:S02]  /*0e00*/  HADD2.F32 R215, -RZ, R56.H1_H1 ;  /* 0x30000038ffd77230 */ /* 0x000fe40000004100 */
[----:B-----5:R-:W-:Y:S02]  /*0e10*/  HADD2.F32 R231, -RZ, R66.H1_H1 ;  /* 0x30000042ffe77230 */ /* 0x020fe40000004100 */
[----:B------:R-:W-:Y:S02]  /*0e20*/  HADD2.F32 R223, -RZ, R59.H0_H0 ;  /* 0x2000003bffdf7230 */ /* 0x000fe40000004100 */
[C---:B------:R-:W-:Y:S01]  /*0e30*/  FADD R0, -R178.reuse, R213 ;  /* 0x000000d5b2007221 */ /* 0x040fe20000000100 */
[----:B------:R-:W-:Y:S02]  /*0e40*/  HADD2.F32 R217, -RZ, R57.H0_H0 ;  /* 0x20000039ffd97230 */ /* 0x000fe40000004100 */
[----:B------:R-:W-:Y:S01]  /*0e50*/  FADD R186, -R178, R215 ;  /* 0x000000d7b2ba7221 */ /* 0x000fe20000000100 */
[----:B------:R-:W-:-:S02]  /*0e60*/  HADD2.F32 R59, -RZ, R59.H1_H1 ;  /* 0x3000003bff3b7230 */ /* 0x000fc40000004100 */
[--C-:B--2---:R-:W-:Y:S02]  /*0e70*/  HADD2.F32 R251, -RZ, R82.reuse.H0_H0 ;  /* 0x20000052fffb7230 */ /* 0x104fe40000004100 */
[----:B------:R-:W-:Y:S02]  /*0e80*/  HADD2.F32 R232, -RZ, R82.H1_H1 ;  /* 0x30000052ffe87230 */ /* 0x000fe40000004100 */
[----:B------:R-:W-:Y:S02]  /*0e90*/  HADD2.F32 R181, -RZ, R60.H0_H0 ;  /* 0x2000003cffb57230 */ /* 0x000fe40000004100 */
[----:B------:R-:W-:Y:S01]  /*0ea0*/  FADD R82, -R178, R231 ;  /* 0x000000e7b2527221 */ /* 0x000fe20000000100 */
[--C-:B------:R-:W-:Y:S02]  /*0eb0*/  HADD2.F32 R225, -RZ, R65.reuse.H0_H0 ;  /* 0x20000041ffe17230 */ /* 0x100fe40000004100 */
[----:B------:R-:W-:Y:S02]  /*0ec0*/  HADD2.F32 R227, -RZ, R65.H1_H1 ;  /* 0x30000041ffe37230 */ /* 0x000fe40000004100 */
[----:B------:R-:W-:-:S02]  /*0ed0*/  HADD2.F32 R229, -RZ, R66.H0_H0 ;  /* 0x20000042ffe57230 */ /* 0x000fc40000004100 */
[----:B---3--:R-:W-:Y:S01]  /*0ee0*/  FMUL R0, R169, R0 ;  /* 0x00000000a9007220 */ /* 0x008fe20000400000 */
[--C-:B------:R-:W-:Y:S02]  /*0ef0*/  HADD2.F32 R66, -RZ, R77.reuse.H0_H0 ;  /* 0x2000004dff427230 */ /* 0x100fe40000004100 */
[----:B------:R-:W-:Y:S02]  /*0f00*/  HADD2.F32 R65, -RZ, R77.H1_H1 ;  /* 0x3000004dff417230 */ /* 0x000fe40000004100 */
[C---:B------:R-:W-:Y:S01]  /*0f10*/  FADD R184, -R178.reuse, R217 ;  /* 0x000000d9b2b87221 */ /* 0x040fe20000000100 */
[----:B------:R-:W-:Y:S02]  /*0f20*/  HADD2.F32 R57, -RZ, R57.H1_H1 ;  /* 0x30000039ff397230 */ /* 0x000fe40000004100 */
[----:B------:R-:W-:Y:S01]  /*0f30*/  FADD R244, -R178, R59 ;  /* 0x0000003bb2f47221 */ /* 0x000fe20000000100 */
[----:B------:R-:W-:Y:S02]  /*0f40*/  HADD2.F32 R179, -RZ, R60.H1_H1 ;  /* 0x3000003cffb37230 */ /* 0x000fe40000004100 */
[----:B------:R-:W-:Y:S01]  /*0f50*/  FADD R122, R181, R122 ;  /* 0x0000007ab57a7221 */ /* 0x000fe20000000000 */
[----:B------:R-:W-:-:S02]  /*0f60*/  HADD2.F32 R77, -RZ, R80.H0_H0 ;  /* 0x20000050ff4d7230 */ /* 0x000fc40000004100 */
[----:B------:R-:W-:Y:S01]  /*0f70*/  FMUL R186, R169, R186 ;  /* 0x000000baa9ba7220 */ /* 0x000fe20000400000 */
[----:B------:R-:W-:Y:S02]  /*0f80*/  HADD2.F32 R185, -RZ, R70.H1_H1 ;  /* 0x30000046ffb97230 */ /* 0x000fe40000004100 */
[-C--:B------:R-:W-:Y:S01]  /*0f90*/  FFMA R123, R0, R181.reuse, R123 ;  /* 0x000000b5007b7223 */ /* 0x080fe2000000007b */
[----:B------:R-:W-:Y:S01]  /*0fa0*/  FMUL R181, R165, R181 ;  /* 0x000000b5a5b57220 */ /* 0x000fe20000400000 */
[----:B------:R-:W-:Y:S01]  /*0fb0*/  FMUL R82, R169, R82 ;  /* 0x00000052a9527220 */ /* 0x000fe20000400000 */
[----:B------:R-:W-:Y:S02]  /*0fc0*/  HADD2.F32 R177, -RZ, R61.H0_H0 ;  /* 0x2000003dffb17230 */ /* 0x000fe40000004100 */
[C---:B------:R-:W-:Y:S01]  /*0fd0*/  FADD R182, -R178.reuse, R57 ;  /* 0x00000039b2b67221 */ /* 0x040fe20000000100 */
[--C-:B------:R-:W-:Y:S02]  /*0fe0*/  HADD2.F32 R224, -RZ, R94.reuse.H0_H0 ;  /* 0x2000005effe07230 */ /* 0x100fe40000004100 */
[----:B------:R-:W-:Y:S01]  /*0ff0*/  FADD R194, -R178, R77 ;  /* 0x0000004db2c27221 */ /* 0x000fe20000000100 */
[----:B------:R-:W-:-:S02]  /*1000*/  HADD2.F32 R59, -RZ, R94.H1_H1 ;  /* 0x3000005eff3b7230 */ /* 0x000fc40000004100 */
[----:B------:R-:W-:Y:S01]  /*1010*/  FADD R120, R179, R120 ;  /* 0x00000078b3787221 */ /* 0x000fe20000000000 */
[C---:B------:R-:W-:Y:S01]  /*1020*/  FMUL R184, R169.reuse, R184 ;  /* 0x000000b8a9b87220 */ /* 0x040fe20000400000 */
        /* <DEDUP_REMOVED lines=8> */
[----:B------:R-:W-:-:S02]  /*10b0*/  HADD2.F32 R175, -RZ, R61.H1_H1 ;  /* 0x3000003dffaf7230 */ /* 0x000fc40000004100 */
[----:B------:R-:W-:Y:S01]  /*10c0*/  FADD R118, R177, R118 ;  /* 0x00000076b1767221 */ /* 0x000fe20000000000 */
[----:B------:R-:W-:Y:S01]  /*10d0*/  FMUL R182, R169, R182 ;  /* 0x000000b6a9b67220 */ /* 0x000fe20000400000 */
[-C--:B------:R-:W-:Y:S01]  /*10e0*/  FFMA R119, R184, R177.reuse, R119 ;  /* 0x000000b1b8777223 */ /* 0x080fe20000000077 */
[----:B------:R-:W-:Y:S02]  /*10f0*/  HADD2.F32 R219, -RZ, R58.H0_H0 ;  /* 0x2000003affdb7230 */ /* 0x000fe40000004100 */
[----:B------:R-:W-:Y:S01]  /*1100*/  FMUL R177, R163, R177 ;  /* 0x000000b1a3b17220 */ /* 0x000fe20000400000 */
[----:B------:R-:W-:Y:S01]  /*1110*/  FADD R244, R244, R179 ;  /* 0x000000b3f4f47221 */ /* 0x000fe20000000000 */
[----:B------:R-:W-:Y:S01]  /*1120*/  FFMA R185, R186, R179, R185 ;  /* 0x000000b3bab97223 */ /* 0x000fe200000000b9 */
[----:B------:R-:W-:Y:S02]  /*1130*/  HADD2.F32 R176, -RZ, R62.H0_H0 ;  /* 0x2000003effb07230 */ /* 0x000fe40000004100 */
[----:B------:R-:W-:Y:S01]  /*1140*/  FADD R116, R175, R116 ;  /* 0x00000074af747221 */ /* 0x000fe20000000000 */
[----:B------:R-:W-:-:S02]  /*1150*/  HADD2.F32 R196, -RZ, R84.H0_H0 ;  /* 0x20000054ffc47230 */ /* 0x000fc40000004100 */
[-C--:B------:R-:W-:Y:S01]  /*1160*/  FFMA R117, R182, R175.reuse, R117 ;  /* 0x000000afb6757223 */ /* 0x080fe20000000075 */
[----:B------:R-:W-:Y:S02]  /*1170*/  HADD2.F32 R191, -RZ, R84.H1_H1 ;  /* 0x30000054ffbf7230 */ /* 0x000fe40000004100 */
[----:B------:R-:W-:Y:S01]  /*1180*/  FADD R84, -R178, R229 ;  /* 0x000000e5b2547221 */ /* 0x000fe20000000100 */
[----:B------:R-:W-:Y:S02]  /*1190*/  HADD2.F32 R221, -RZ, R58.H1_H1 ;  /* 0x3000003affdd7230 */ /* 0x000fe40000004100 */
[----:B------:R-:W-:Y:S01]  /*11a0*/  FMUL R175, R162, R175 ;  /* 0x000000afa2af7220 */ /* 0x000fe20000400000 */
[----:B------:R-:W-:Y:S01]  /*11b0*/  FADD R244, R244, R177 ;  /* 0x000000b1f4f47221 */ /* 0x000fe20000000000 */
[----:B------:R-:W-:Y:S02]  /*11c0*/  HADD2.F32 R61, -RZ, R64.H0_H0 ;  /* 0x20000040ff3d7230 */ /* 0x000fe40000004100 */
[----:B------:R-:W-:Y:S01]  /*11d0*/  FADD R180, -R178, R219 ;  /* 0x000000dbb2b47221 */ /* 0x000fe20000000100 */
[----:B------:R-:W-:-:S02]  /*11e0*/  HADD2.F32 R192, -RZ, R79.H0_H0 ;  /* 0x2000004fffc07230 */ /* 0x000fc40000004100 */
[----:B------:R-:W-:Y:S01]  /*11f0*/  FFMA R185, R184, R177, R185 ;  /* 0x000000b1b8b97223 */ /* 0x000fe200000000b9 */
[----:B------:R-:W-:Y:S02]  /*1200*/  HADD2.F32 R187, -RZ, R79.H1_H1 ;  /* 0x3000004fffbb7230 */ /* 0x000fe40000004100 */
[----:B------:R-:W-:Y:S02]  /*1210*/  HADD2.F32 R211, -RZ, R62.H1_H1 ;  /* 0x3000003effd37230 */ /* 0x000fe40000004100 */
[--C-:B------:R-:W-:Y:S02]  /*1220*/  HADD2.F32 R209, -RZ, R63.reuse.H0_H0 ;  /* 0x2000003fffd17230 */ /* 0x100fe40000004100 */
[----:B------:R-:W-:Y:S02]  /*1230*/  HADD2.F32 R207, -RZ, R63.H1_H1 ;  /* 0x3000003fffcf7230 */ /* 0x000fe40000004100 */
[----:B------:R-:W-:Y:S02]  /*1240*/  HADD2.F32 R241, -RZ, R73.H0_H0 ;  /* 0x20000049fff17230 */ /* 0x000fe40000004100 */
[----:B------:R-:W-:-:S02]  /*1250*/  HADD2.F32 R247, -RZ, R75.H0_H0 ;  /* 0x2000004bfff77230 */ /* 0x000fc40000004100 */
        /* <DEDUP_REMOVED lines=8> */
[----:B------:R-:W-:Y:S02]  /*12e0*/  HADD2.F32 R222, -RZ, R91.H0_H0 ;  /* 0x2000005bffde7230 */ /* 0x000fe40000004100 */
[----:B------:R-:W-:Y:S01]  /*12f0*/  FMUL R84, R169, R84 ;  /* 0x00000054a9547220 */ /* 0x000fe20000400000 */
[----:B------:R-:W-:Y:S02]  /*1300*/  HADD2.F32 R63, -RZ, R64.H1_H1 ;  /* 0x30000040ff3f7230 */ /* 0x000fe40000004100 */
[----:B------:R-:W-:Y:S01]  /*1310*/  FADD R244, R244, R175 ;  /* 0x000000aff4f47221 */ /* 0x000fe20000000000 */
[----:B------:R-:W-:-:S02]  /*1320*/  HADD2.F32 R233, -RZ, R67.H0_H0 ;  /* 0x20000043ffe97230 */ /* 0x000fc40000004100 */
[----:B------:R-:W-:Y:S02]  /*1330*/  HADD2.F32 R235, -RZ, R67.H1_H1 ;  /* 0x30000043ffeb7230 */ /* 0x000fe40000004100 */
[----:B------:R-:W-:Y:S02]  /*1340*/  HADD2.F32 R189, -RZ, R70.H0_H0 ;  /* 0x20000046ffbd7230 */ /* 0x000fe40000004100 */
[--C-:B------:R-:W-:Y:S02]  /*1350*/  HADD2.F32 R237, -RZ, R72.reuse.H0_H0 ;  /* 0x20000048ffed7230 */ /* 0x100fe40000004100 */
[----:B------:R-:W-:Y:S02]  /*1360*/  HADD2.F32 R239, -RZ, R72.H1_H1 ;  /* 0x30000048ffef7230 */ /* 0x000fe40000004100 */
[----:B------:R-:W-:Y:S02]  /*1370*/  HADD2.F32 R73, -RZ, R73.H1_H1 ;  /* 0x30000049ff497230 */ /* 0x000fe40000004100 */
[----:B------:R-:W-:-:S02]  /*1380*/  HADD2.F32 R243, -RZ, R74.H0_H0 ;  /* 0x2000004afff37230 */ /* 0x000fc40000004100 */
[----:B------:R-:W-:Y:S02]  /*1390*/  HADD2.F32 R245, -RZ, R74.H1_H1 ;  /* 0x3000004afff57230 */ /* 0x000fe40000004100 */
[----:B------:R-:W-:Y:S02]  /*13a0*/  HADD2.F32 R75, -RZ, R75.H1_H1 ;  /* 0x3000004bff4b7230 */ /* 0x000fe40000004100 */
[----:B------:R-:W-:Y:S02]  /*13b0*/  HADD2.F32 R81, -RZ, R81.H1_H1 ;  /* 0x30000051ff517230 */ /* 0x000fe40000004100 */
[----:B------:R-:W-:Y:S02]  /*13c0*/  HADD2.F32 R83, -RZ, R83.H1_H1 ;  /* 0x30000053ff537230 */ /* 0x000fe40000004100 */
[--C-:B------:R-:W-:Y:S02]  /*13d0*/  HADD2.F32 R85, -RZ, R88.reuse.H0_H0 ;  /* 0x20000058ff557230 */ /* 0x100fe40000004100 */
[----:B------:R-:W-:-:S02]  /*13e0*/  HADD2.F32 R87, -RZ, R88.H1_H1 ;  /* 0x30000058ff577230 */ /* 0x000fc40000004100 */
[----:B------:R-:W-:Y:S02]  /*13f0*/  HADD2.F32 R89, -RZ, R89.H1_H1 ;  /* 0x30000059ff597230 */ /* 0x000fe40000004100 */
[--C-:B------:R-:W-:Y:S02]  /*1400*/  HADD2.F32 R218, -RZ, R90.reuse.H0_H0 ;  /* 0x2000005affda7230 */ /* 0x100fe40000004100 */
[----:B------:R-:W-:Y:S02]  /*1410*/  HADD2.F32 R220, -RZ, R90.H1_H1 ;  /* 0x3000005affdc7230 */ /* 0x000fe40000004100 */
[----:B------:R-:W-:Y:S02]  /*1420*/  HADD2.F32 R91, -RZ, R91.H1_H1 ;  /* 0x3000005bff5b7230 */ /* 0x000fe40000004100 */
[--C-:B------:R-:W-:Y:S02]  /*1430*/  HADD2.F32 R62, -RZ, R95.reuse.H0_H0 ;  /* 0x2000005fff3e7230 */ /* 0x100fe40000004100 */
[----:B------:R-:W-:-:S02]  /*1440*/  HADD2.F32 R57, -RZ, R95.H1_H1 ;  /* 0x3000005fff397230 */ /* 0x000fc40000004100 */
[----:B------:R-:W-:Y:S01]  /*1450*/  FMUL R95, R161, R176 ;  /* 0x000000b0a15f7220 */ /* 0x000fe20000400000 */
[----:B------:R-:W-:Y:S01]  /*1460*/  FADD R248, -R178, R221 ;  /* 0x000000ddb2f87221 */ /* 0x000fe20000000100 */
[----:B------:R-:W-:Y:S01]  /*1470*/  FMUL R180, R169, R180 ;  /* 0x000000b4a9b47220 */ /* 0x000fe20000400000 */
[----:B------:R-:W-:Y:S01]  /*1480*/  FFMA R185, R182, R175, R185 ;  /* 0x000000afb6b97223 */ /* 0x000fe200000000b9 */
        /* <DEDUP_REMOVED lines=50> */
[----:B------:R-:W-:Y:S01]  /*17b0*/  FADD R244, R244, R93 ;  /* 0x0000005df4f47221 */ /* 0x000fe20000000000 */
[----:B------:R-:W-:Y:S01]  /*17c0*/  FMUL R176, R169, R246 ;  /* 0x000000f6a9b07220 */ /* 0x000fe20000400000 */
[----:B------:R-:W-:Y:S01]  /*17d0*/  FFMA R189, R178, R93, R189 ;  /* 0x0000005db2bd7223 */ /* 0x000fe200000000bd */
[----:B------:R-:W-:Y:S01]  /*17e0*/  FMUL R89, R158, R207 ;  /* 0x000000cf9e597220 */ /* 0x000fe20000400000 */
[----:B------:R-:W-:-:S02]  /*17f0*/  FADD R244, R244, R91 ;  /* 0x0000005bf4f47221 */ /* 0x000fc40000000000 */
[----:B------:R-:W-:Y:S01]  /*1800*/  FFMA R189, R176, R91, R189 ;  /* 0x0000005bb0bd7223 */ /* 0x000fe200000000bd */
[--C-:B------:R-:W-:Y:S02]  /*1810*/  HADD2.F32 R193, -RZ, R69.reuse.H1_H1 ;  /* 0x30000045ffc17230 */ /* 0x100fe40000004100 */
[----:B------:R-:W-:Y:S01]  /*1820*/  FMUL R87, R157, R205 ;  /* 0x000000cd9d577220 */ /* 0x000fe20000400000 */
[--C-:B------:R-:W-:Y:S02]  /*1830*/  HADD2.F32 R228, -RZ, R92.reuse.H0_H0 ;  /* 0x2000005cffe47230 */ /* 0x100fe40000004100 */
[C---:B------:R-:W-:Y:S01]  /*1840*/  FMUL R86, R169.reuse, R86 ;  /* 0x00000056a9567220 */ /* 0x040fe20000400000 */
[----:B------:R-:W-:Y:S02]  /*1850*/  HADD2.F32 R63, -RZ, R92.H1_H1 ;  /* 0x3000005cff3f7230 */ /* 0x000fe40000004100 */
[----:B------:R-:W-:Y:S01]  /*1860*/  FADD R244, R244, R89 ;  /* 0x00000059f4f47221 */ /* 0x000fe20000000000 */
[----:B------:R-:W-:Y:S01]  /*1870*/  FMUL R92, R169, R74 ;  /* 0x0000004aa95c7220 */ /* 0x000fe20000400000 */
[----:B------:R-:W-:Y:S01]  /*1880*/  FFMA R189, R94, R89, R189 ;  /* 0x000000595ebd7223 */ /* 0x000fe200000000bd */
[----:B------:R-:W-:-:S02]  /*1890*/  HADD2.F32 R197, -RZ, R69.H0_H0 ;  /* 0x20000045ffc57230 */ /* 0x000fc40000004100 */
[----:B------:R-:W-:Y:S01]  /*18a0*/  FMUL R85, R156, R201 ;  /* 0x000000c99c557220 */ /* 0x000fe20000400000 */
[----:B------:R-:W-:Y:S01]  /*18b0*/  FADD R100, R193, R100 ;  /* 0x00000064c1647221 */ /* 0x000fe20000000000 */
[-C--:B------:R-:W-:Y:S01]  /*18c0*/  FFMA R101, R86, R193.reuse, R101 ;  /* 0x000000c156657223 */ /* 0x080fe20000000065 */
[----:B------:R-:W-:Y:S01]  /*18d0*/  FMUL R81, R154, R193 ;  /* 0x000000c19a517220 */ /* 0x000fe20000400000 */
[----:B------:R-:W-:Y:S01]  /*18e0*/  FADD R244, R244, R87 ;  /* 0x00000057f4f47221 */ /* 0x000fe20000000000 */
[----:B------:R-:W-:Y:S01]  /*18f0*/  FMUL R90, R169, R90 ;  /* 0x0000005aa95a7220 */ /* 0x000fe20000400000 */
[----:B------:R-:W-:Y:S01]  /*1900*/  FFMA R193, R92, R87, R189 ;  /* 0x000000575cc17223 */ /* 0x000fe200000000bd */
[----:B------:R-:W-:Y:S01]  /*1910*/  FMUL R83, R155, R197 ;  /* 0x000000c59b537220 */ /* 0x000fe20000400000 */
[----:B------:R-:W-:Y:S01]  /*1920*/  FADD R244, R244, R85 ;  /* 0x00000055f4f47221 */ /* 0x000fe20000000000 */
[----:B------:R-:W-:Y:S01]  /*1930*/  FMUL R88, R169, R88 ;  /* 0x00000058a9587220 */ /* 0x000fe20000400000 */
[----:B------:R-:W-:-:S02]  /*1940*/  FFMA R193, R90, R85, R193 ;  /* 0x000000555ac17223 */ /* 0x000fc400000000c1 */
[----:B------:R-:W-:Y:S02]  /*1950*/  FADD R244, R244, R83 ;  /* 0x00000053f4f47221 */ /* 0x000fe40000000000 */
[----:B------:R-:W-:Y:S01]  /*1960*/  FFMA R193, R88, R83, R193 ;  /* 0x0000005358c17223 */ /* 0x000fe200000000c1 */
[--C-:B------:R-:W-:Y:S02]  /*1970*/  HADD2.F32 R69, -RZ, R71.reuse.H0_H0 ;  /* 0x20000047ff457230 */ /* 0x100fe40000004100 */
[----:B------:R-:W-:Y:S01]  /*1980*/  FADD R244, R244, R81 ;  /* 0x00000051f4f47221 */ /* 0x000fe20000000000 */
[----:B------:R-:W-:Y:S01]  /*1990*/  FMUL R80, R169, R80 ;  /* 0x00000050a9507220 */ /* 0x000fe20000400000 */
[----:B------:R-:W-:Y:S01]  /*19a0*/  FFMA R193, R86, R81, R193 ;  /* 0x0000005156c17223 */ /* 0x000fe200000000c1 */
[----:B------:R-:W-:Y:S01]  /*19b0*/  FADD R102, R197, R102 ;  /* 0x00000066c5667221 */ /* 0x000fe20000000000 */
[----:B------:R-:W-:Y:S01]  /*19c0*/  FFMA R103, R88, R197, R103 ;  /* 0x000000c558677223 */ /* 0x000fe20000000067 */
[----:B------:R-:W-:Y:S01]  /*19d0*/  FADD R244, R244, R79 ;  /* 0x0000004ff4f47221 */ /* 0x000fe20000000000 */
[----:B------:R-:W-:Y:S01]  /*19e0*/  FMUL R73, R169, R70 ;  /* 0x00000046a9497220 */ /* 0x000fe20000400000 */
[----:B------:R-:W-:Y:S01]  /*19f0*/  FFMA R197, R84, R79, R193 ;  /* 0x0000004f54c57223 */ /* 0x000fe200000000c1 */
[----:B------:R-:W-:Y:S01]  /*1a00*/  FADD R54, R69, R54 ;  /* 0x0000003645367221 */ /* 0x000fe20000000000 */
[-C--:B------:R-:W-:Y:S01]  /*1a10*/  FFMA R55, R80, R69.reuse, R55 ;  /* 0x0000004550377223 */ /* 0x080fe20000000037 */
[----:B------:R-:W-:Y:S01]  /*1a20*/  FMUL R75, R151, R69 ;  /* 0x00000045974b7220 */ /* 0x000fe20000400000 */
[----:B------:R-:W-:Y:S01]  /*1a30*/  FMUL R72, R169, R72 ;  /* 0x00000048a9487220 */ /* 0x000fe20000400000 */
[----:B------:R-:W-:-:S02]  /*1a40*/  HADD2.F32 R71, -RZ, R71.H1_H1 ;  /* 0x30000047ff477230 */ /* 0x000fc40000004100 */
[----:B------:R-:W-:Y:S01]  /*1a50*/  FMUL R69, R169, R242 ;  /* 0x000000f2a9457220 */ /* 0x000fe20000400000 */
[----:B------:R-:W-:Y:S01]  /*1a60*/  FADD R244, R244, R77 ;  /* 0x0000004df4f47221 */ /* 0x000fe20000000000 */
[----:B------:R-:W-:Y:S01]  /*1a70*/  FADD R26, R67, R26 ;  /* 0x0000001a431a7221 */ /* 0x000fe20000000000 */
[-C--:B------:R-:W-:Y:S01]  /*1a80*/  FFMA R2, R73, R67.reuse, R2 ;  /* 0x0000004349027223 */ /* 0x080fe20000000002 */
        /* <DEDUP_REMOVED lines=18> */
[----:B------:R-:W-:Y:S01]  /*1bb0*/  FFMA R53, R78, R71, R53 ;  /* 0x000000474e357223 */ /* 0x000fe20000000035 */
[C---:B------:R-:W-:Y:S01]  /*1bc0*/  FMUL R194, R169.reuse, R194 ;  /* 0x000000c2a9c27220 */ /* 0x040fe20000400000 */
[----:B------:R-:W-:Y:S01]  /*1bd0*/  FMUL R193, R169, R234 ;  /* 0x000000eaa9c17220 */ /* 0x000fe20000400000 */
[----:B------:R-:W-:Y:S01]  /*1be0*/  FMUL R71, R149, R68 ;  /* 0x0000004495477220 */ /* 0x000fe20000400000 */
[----:B------:R-:W-:Y:S01]  /*1bf0*/  FADD R30, R183, R30 ;  /* 0x0000001eb71e7221 */ /* 0x000fe20000000000 */
[-C--:B------:R-:W-:Y:S01]  /*1c00*/  FFMA R6, R65, R183.reuse, R6 ;  /* 0x000000b741067223 */ /* 0x080fe20000000006 */
[----:B------:R-:W-:Y:S01]  /*1c10*/  FMUL R188, R144, R183 ;  /* 0x000000b790bc7220 */ /* 0x000fe20000400000 */
[----:B------:R-:W-:Y:S01]  /*1c20*/  FMUL R189, R169, R236 ;  /* 0x000000eca9bd7220 */ /* 0x000fe20000400000 */
        /* <DEDUP_REMOVED lines=154> */
.L_x_4216:
        /* <DEDUP_REMOVED lines=43> */
.L_x_4202:
[----:B------:R-:W-:Y:S05]  /*2880*/  BSYNC B0 ;  /* 0x0000000000007941 */ /* 0x000fea0003800000 */
.L_x_4201:
        /* <DEDUP_REMOVED lines=19> */
.L_x_4204:
[----:B------:R-:W2:Y:S04]  /*29c0*/  LDG.E.STRONG.GPU R58, desc[UR6][R56.64] ;  /* 0x00000006383a7981 */ /* 0x000ea8000c1ef900 */
[----:B--2---:R-:W-:Y:S01]  /*29d0*/  CCTL.IVALL ;  /* 0x00000000ff00798f */ /* 0x004fe20002000000 */
[----:B------:R-:W-:Y:S05]  /*29e0*/  YIELD ;  /* 0x0000000000007946 */ /* 0x000fea0003800000 */
[----:B------:R-:W-:-:S13]  /*29f0*/  ISETP.NE.AND P1, PT, R58, R61, PT ;  /* 0x0000003d3a00720c */ /* 0x000fda0003f25270 */
[----:B------:R-:W-:Y:S05]  /*2a00*/  @P1 BRA `(.L_x_4204) ;  /* 0xfffffffc00ec1947 */ /* 0x000fea000383ffff */
.L_x_4203:
        /* <DEDUP_REMOVED lines=270> */
.L_x_4199:
        /* <DEDUP_REMOVED lines=43> */
.L_x_4200:
[----:B------:R-:W-:Y:S01]  /*3da0*/  HFMA2.MMA R62, -RZ, RZ, 0, 9.5367431640625e-07 ;  /* 0x00000010ff3e7435 */ /* 0x000fe200000001ff */
[----:B------:R-:W-:Y:S02]  /*3db0*/  MOV R57, 0x1f ;  /* 0x0000001f00397802 */ /* 0x000fe40000000f00 */
[----:B------:R-:W-:-:S08]  /*3dc0*/  MOV R226, 0xffffffff ;  /* 0xffffffff00e27802 */ /* 0x000fd00000000f00 */
[----:B------:R-:W-:Y:S05]  /*3dd0*/  WARPSYNC.COLLECTIVE R226, `(.L_x_4206) ;  /* 0x00000000e2087348 */ /* 0x000fea0003c00000 */
[----:B------:R0:W1:Y:S02]  /*3de0*/  SHFL.DOWN P1, R63, R61, R62, R57 ;  /* 0x0800003e3d3f7389 */ /* 0x0000640000020039 */
[----:B01----:R-:W-:Y:S01]  /*3df0*/  ENDCOLLECTIVE ;  /* 0x000000000000791b */ /* 0x003fe20003800000 */
.L_x_4206:
[----:B------:R-:W-:Y:S01]  /*3e00*/  FADD R219, R61, R63 ;  /* 0x0000003f3ddb7221 */ /* 0x000fe20000000000 */
[----:B------:R-:W-:-:S07]  /*3e10*/  MOV R61, R59 ;  /* 0x0000003b003d7202 */ /* 0x000fce0000000f00 */
[----:B------:R-:W-:Y:S05]  /*3e20*/  WARPSYNC.COLLECTIVE R226, `(.L_x_4207) ;  /* 0x00000000e2087348 */ /* 0x000fea0003c00000 */
[----:B------:R0:W1:Y:S02]  /*3e30*/  SHFL.DOWN P1, R63, R61, R62, R57 ;  /* 0x0800003e3d3f7389 */ /* 0x0000640000020039 */
[----:B01----:R-:W-:Y:S01]  /*3e40*/  ENDCOLLECTIVE ;  /* 0x000000000000791b */ /* 0x003fe20003800000 */
.L_x_4207:
[----:B------:R-:W-:Y:S01]  /*3e50*/  HFMA2.MMA R62, -RZ, RZ, 0, 4.76837158203125e-07 ;  /* 0x00000008ff3e7435 */ /* 0x000fe200000001ff */
[----:B------:R-:W-:Y:S02]  /*3e60*/  MOV R61, R219 ;  /* 0x000000db003d7202 */ /* 0x000fe40000000f00 */
[----:B------:R-:W-:-:S08]  /*3e70*/  MOV R58, R63 ;  /* 0x0000003f003a7202 */ /* 0x000fd00000000f00 */
[----:B------:R-:W-:Y:S05]  /*3e80*/  WARPSYNC.COLLECTIVE R226, `(.L_x_4208) ;  /* 0x00000000e2087348 */ /* 0x000fea0003c00000 */
[----:B------:R0:W1:Y:S02]  /*3e90*/  SHFL.DOWN P1, R63, R61, R62, R57 ;  /* 0x0800003e3d3f7389 */ /* 0x0000640000020039 */
[----:B01----:R-:W-:Y:S01]  /*3ea0*/  ENDCOLLECTIVE ;  /* 0x000000000000791b */ /* 0x003fe20003800000 */
.L_x_4208:
[----:B------:R-:W-:-:S05]  /*3eb0*/  FADD R221, R59, R58 ;  /* 0x0000003a3bdd7221 */ /* 0x000fca0000000000 */
[----:B------:R-:W-:Y:S01]  /*3ec0*/  MOV R61, R221 ;  /* 0x000000dd003d7202 */ /* 0x000fe20000000f00 */
[----:B------:R-:W-:-:S07]  /*3ed0*/  FADD R223, R219, R63 ;  /* 0x0000003fdbdf7221 */ /* 0x000fce0000000000 */
[----:B------:R-:W-:Y:S05]  /*3ee0*/  WARPSYNC.COLLECTIVE R226, `(.L_x_4209) ;  /* 0x00000000e2087348 */ /* 0x000fea0003c00000 */
[----:B------:R0:W1:Y:S02]  /*3ef0*/  SHFL.DOWN P1, R63, R61, R62, R57 ;  /* 0x0800003e3d3f7389 */ /* 0x0000640000020039 */
[----:B01----:R-:W-:Y:S01]  /*3f00*/  ENDCOLLECTIVE ;  /* 0x000000000000791b */ /* 0x003fe20003800000 */
.L_x_4209:
[----:B------:R-:W-:Y:S01]  /*3f10*/  HFMA2.MMA R62, -RZ, RZ, 0, 2.384185791015625e-07 ;  /* 0x00000004ff3e7435 */ /* 0x000fe200000001ff */
[----:B------:R-:W-:Y:S02]  /*3f20*/  MOV R61, R223 ;  /* 0x000000df003d7202 */ /* 0x000fe40000000f00 */
[----:B------:R-:W-:-:S08]  /*3f30*/  MOV R58, R63 ;  /* 0x0000003f003a7202 */ /* 0x000fd00000000f00 */
[----:B------:R-:W-:Y:S05]  /*3f40*/  WARPSYNC.COLLECTIVE R226, `(.L_x_4210) ;  /* 0x00000000e2087348 */ /* 0x000fea0003c00000 */
[----:B------:R0:W1:Y:S02]  /*3f50*/  SHFL.DOWN P1, R63, R61, R62, R57 ;  /* 0x0800003e3d3f7389 */ /* 0x0000640000020039 */
[----:B01----:R-:W-:Y:S01]  /*3f60*/  ENDCOLLECTIVE ;  /* 0x000000000000791b */ /* 0x003fe20003800000 */
.L_x_4210:
[----:B------:R-:W-:-:S05]  /*3f70*/  FADD R225, R221, R58 ;  /* 0x0000003adde17221 */ /* 0x000fca0000000000 */
[----:B------:R-:W-:Y:S01]  /*3f80*/  MOV R61, R225 ;  /* 0x000000e1003d7202 */ /* 0x000fe20000000f00 */
[----:B------:R-:W-:-:S07]  /*3f90*/  FADD R227, R223, R63 ;  /* 0x0000003fdfe37221 */ /* 0x000fce0000000000 */
[----:B------:R-:W-:Y:S05]  /*3fa0*/  WARPSYNC.COLLECTIVE R226, `(.L_x_4211) ;  /* 0x00000000e2087348 */ /* 0x000fea0003c00000 */
[----:B------:R0:W1:Y:S02]  /*3fb0*/  SHFL.DOWN P1, R63, R61, R62, R57 ;  /* 0x0800003e3d3f7389 */ /* 0x0000640000020039 */
[----:B01----:R-:W-:Y:S01]  /*3fc0*/  ENDCOLLECTIVE ;  /* 0x000000000000791b */ /* 0x003fe20003800000 */
.L_x_4211:
[----:B------:R-:W-:Y:S01]  /*3fd0*/  HFMA2.MMA R62, -RZ, RZ, 0, 1.1920928955078125e-07 ;  /* 0x00000002ff3e7435 */ /* 0x000fe200000001ff */
[----:B------:R-:W-:Y:S02]  /*3fe0*/  MOV R61, R227 ;  /* 0x000000e3003d7202 */ /* 0x000fe40000000f00 */
[----:B------:R-:W-:-:S08]  /*3ff0*/  MOV R58, R63 ;  /* 0x0000003f003a7202 */ /* 0x000fd00000000f00 */
[----:B------:R-:W-:Y:S05]  /*4000*/  WARPSYNC.COLLECTIVE R226, `(.L_x_4212) ;  /* 0x00000000e2087348 */ /* 0x000fea0003c00000 */
[----:B------:R0:W1:Y:S02]  /*4010*/  SHFL.DOWN P1, R63, R61, R62, R57 ;  /* 0x0800003e3d3f7389 */ /* 0x0000640000020039 */
[----:B01----:R-:W-:Y:S01]  /*4020*/  ENDCOLLECTIVE ;  /* 0x000000000000791b */ /* 0x003fe20003800000 */
.L_x_4212:
[----:B------:R-:W-:-:S05]  /*4030*/  FADD R228, R225, R58 ;  /* 0x0000003ae1e47221 */ /* 0x000fca0000000000 */
[----:B------:R-:W-:Y:S01]  /*4040*/  MOV R61, R228 ;  /* 0x000000e4003d7202 */ /* 0x000fe20000000f00 */
[----:B------:R-:W-:-:S07]  /*4050*/  FADD R58, R227, R63 ;  /* 0x0000003fe33a7221 */ /* 0x000fce0000000000 */
[----:B------:R-:W-:Y:S05]  /*4060*/  WARPSYNC.COLLECTIVE R226, `(.L_x_4213) ;  /* 0x00000000e2087348 */ /* 0x000fea0003c00000 */
[----:B------:R0:W1:Y:S02]  /*4070*/  SHFL.DOWN P1, R63, R61, R62, R57 ;  /* 0x0800003e3d3f7389 */ /* 0x0000640000020039 */
[----:B01----:R-:W-:Y:S01]  /*4080*/  ENDCOLLECTIVE ;  /* 0x000000000000791b */ /* 0x003fe20003800000 */
.L_x_4213:
[----:B------:R-:W-:Y:S01]  /*4090*/  HFMA2.MMA R62, -RZ, RZ, 0, 5.9604644775390625e-08 ;  /* 0x00000001ff3e7435 */ /* 0x000fe200000001ff */
[----:B------:R-:W-:Y:S02]  /*40a0*/  MOV R61, R58 ;  /* 0x0000003a003d7202 */ /* 0x000fe40000000f00 */
[----:B------:R-:W-:-:S08]  /*40b0*/  MOV R59, R63 ;  /* 0x0000003f003b7202 */ /* 0x000fd00000000f00 */
[----:B------:R-:W-:Y:S05]  /*40c0*/  WARPSYNC.COLLECTIVE R226, `(.L_x_4214) ;  /* 0x00000000e2087348 */ /* 0x000fea0003c00000 */
[----:B------:R0:W1:Y:S02]  /*40d0*/  SHFL.DOWN P1, R63, R61, R62, R57 ;  /* 0x0800003e3d3f7389 */ /* 0x0000640000020039 */
[----:B01----:R-:W-:Y:S01]  /*40e0*/  ENDCOLLECTIVE ;  /* 0x000000000000791b */ /* 0x003fe20003800000 */
.L_x_4214:
[----:B------:R-:W-:-:S05]  /*40f0*/  FADD R59, R228, R59 ;  /* 0x0000003be43b7221 */ /* 0x000fca0000000000 */
[----:B------:R-:W-:Y:S02]  /*4100*/  MOV R61, R59 ;  /* 0x0000003b003d7202 */ /* 0x000fe40000000f00 */
[----:B------:R-:W-:-:S07]  /*4110*/  MOV R221, R63 ;  /* 0x0000003f00dd7202 */ /* 0x000fce0000000f00 */
[----:B------:R-:W-:Y:S05]  /*4120*/  WARPSYNC.COLLECTIVE R226, `(.L_x_4215) ;  /* 0x00000000e2087348 */ /* 0x000fea0003c00000 */
[----:B------:R0:W1:Y:S02]  /*4130*/  SHFL.DOWN P1, R63, R61, R62, R57 ;  /* 0x0800003e3d3f7389 */ /* 0x0000640000020039 */
[----:B01----:R-:W-:Y:S01]  /*4140*/  ENDCOLLECTIVE ;  /* 0x000000000000791b */ /* 0x003fe20003800000 */
.L_x_4215:
[----:B------:R-:W-:Y:S05]  /*4150*/  BRA `(.L_x_4216) ;  /* 0xffffffe4001c7947 */ /* 0x000fea000383ffff */
.L_x_4217:
        /* <DEDUP_REMOVED lines=10> */
.L_x_7970:


//--------------------- .text._ZN18transformer_engine13normalization28ln_bwd_finalize_tuned_kernelINS0_22Kernel_traits_finalizeILj20480EffffjLj1024ELj4ENS0_18Kernel_traits_baseILj20480EffffjLj1024EEEEEEEvNS0_20BackwardKernelParamsE --------------------------
	.section	.text._ZN18transformer_engine13normalization28ln_bwd_finalize_tuned_kernelINS0_22Kernel_traits_finalizeILj20480EffffjLj1024ELj4ENS0_18Kernel_traits_baseILj20480EffffjLj1024EEEEEEEvNS0_20BackwardKernelParamsE,"ax",@progbits
	.align	128
        .global         _ZN18transformer_engine13normalization28ln_bwd_finalize_tuned_kernelINS0_22Kernel_traits_finalizeILj20480EffffjLj1024ELj4ENS0_18Kernel_traits_baseILj20480EffffjLj1024EEEEEEEvNS0_20BackwardKernelParamsE
        .type           _ZN18transformer_engine13normalization28ln_bwd_finalize_tuned_kernelINS0_22Kernel_traits_finalizeILj20480EffffjLj1024ELj4ENS0_18Kernel_traits_baseILj20480EffffjLj1024EEEEEEEvNS0_20BackwardKernelParamsE,@function
        .size           _ZN18transformer_engine13normalization28ln_bwd_finalize_tuned_kernelINS0_22Kernel_traits_finalizeILj20480EffffjLj1024ELj4ENS0_18Kernel_traits_baseILj20480EffffjLj1024EEEEEEEvNS0_20BackwardKernelParamsE,(.L_x_7971 - _ZN18transformer_engine13normalization28ln_bwd_finalize_tuned_kernelINS0_22Kernel_traits_finalizeILj20480EffffjLj1024ELj4ENS0_18Kernel_traits_baseILj20480EffffjLj1024EEEEEEEvNS0_20BackwardKernelParamsE)
        .other          _ZN18transformer_engine13normalization28ln_bwd_finalize_tuned_kernelINS0_22Kernel_traits_finalizeILj20480EffffjLj1024ELj4ENS0_18Kernel_traits_baseILj20480EffffjLj1024EEEEEEEvNS0_20BackwardKernelParamsE,@"STO_CUDA_ENTRY STV_DEFAULT"
_ZN18transformer_engine13normalization28ln_bwd_finalize_tuned_kernelINS0_22Kernel_traits_finalizeILj20480EffffjLj1024ELj4ENS0_18Kernel_traits_baseILj20480EffffjLj1024EEEEEEEvNS0_20BackwardKernelParamsE:
.text._ZN18transformer_engine13normalization28ln_bwd_finalize_tuned_kernelINS0_22Kernel_traits_finalizeILj20480EffffjLj1024ELj4ENS0_18Kernel_traits_baseILj20480EffffjLj1024EEEEEEEvNS0_20BackwardKernelParamsE:
        /* <DEDUP_REMOVED lines=20> */
.L_x_4229:
        /* <DEDUP_REMOVED lines=28> */
.L_x_4222:
        /* <DEDUP_REMOVED lines=33> */
.L_x_4221:
[----:B------:R-:W-:Y:S05]  /*0510*/  BSYNC B1 ;  /* 0x0000000000017941 */ /* 0x000fea0003800000 */
.L_x_4220:
        /* <DEDUP_REMOVED lines=23> */
.L_x_4224:
[----:B------:R-:W-:Y:S05]  /*0690*/  BSYNC B1 ;  /* 0x0000000000017941 */ /* 0x000fea0003800000 */
.L_x_4223:
        /* <DEDUP_REMOVED lines=11> */
.L_x_4219:
[----:B------:R-:W-:Y:S05]  /*0750*/  BSYNC B0 ;  /* 0x0000000000007941 */ /* 0x000fea0003800000 */
.L_x_4218:
        /* <DEDUP_REMOVED lines=33> */
.L_x_4240:
[----:B------:R-:W-:Y:S01]  /*0970*/  @!P0 SHF.R.U32.HI R11, RZ, 0x3, R0 ;  /* 0x00000003ff0b8819 */ /* 0x000fe20000011600 */
[----:B--2---:R-:W-:Y:S01]  /*0980*/  FADD R13, R8, R13 ;  /* 0x0000000d080d7221 */ /* 0x004fe20000000000 */
[----:B-1----:R-:W-:Y:S02]  /*0990*/  FADD R9, R10, R9 ;  /* 0x000000090a097221 */ /* 0x002fe40000000000 */
[----:B0-----:R-:W-:-:S05]  /*09a0*/  @!P0 LOP3.LUT R8, R11, 0x1ffffffc, RZ, 0xc0, !PT ;  /* 0x1ffffffc0b088812 */ /* 0x001fca00078ec0ff */
[----:B------:R1:W-:Y:S04]  /*09b0*/  @!P0 STS [R8+UR4+0x2000], R13 ;  /* 0x0020000d08008988 */ /* 0x0003e80008000804 */
[----:B------:R1:W-:Y:S02]  /*09c0*/  @!P0 STS [R8+UR4+0x2080], R9 ;  /* 0x0020800908008988 */ /* 0x0003e40008000804 */
.L_x_4225:
        /* <DEDUP_REMOVED lines=16> */
.L_x_4228:
[----:B------:R-:W-:Y:S05]  /*0ad0*/  BSYNC B0 ;  /* 0x0000000000007941 */ /* 0x000fea0003800000 */
.L_x_4227:
[C---:B------:R-:W-:Y:S02]  /*0ae0*/  ISETP.GT.U32.AND P0, PT, R5.reuse, -0x5001, PT ;  /* 0xffffafff0500780c */ /* 0x040fe40003f04070 */
[----:B------:R-:W-:Y:S02]  /*0af0*/  IADD3 R5, R5, 0x5000, RZ ;  /* 0x0000500005057810 */ /* 0x000fe40007ffe0ff */
[----:B------:R-:W-:-:S09]  /*0b00*/  IADD3 R6, R6, 0x2800, RZ ;  /* 0x0000280006067810 */ /* 0x000fd20007ffe0ff */
[----:B------:R-:W-:Y:S05]  /*0b10*/  @P0 BRA `(.L_x_4229) ;  /* 0xfffffff400880947 */ /* 0x000fea000383ffff */
[----:B------:R-:W-:Y:S05]  /*0b20*/  EXIT ;  /* 0x000000000000794d */ /* 0x000fea0003800000 */
.L_x_4226:
[----:B------:R-:W-:Y:S01]  /*0b30*/  HFMA2.MMA R18, -RZ, RZ, 0, 5.9604644775390625e-08 ;  /* 0x00000001ff127435 */ /* 0x000fe200000001ff */
[----:B0-----:R-:W-:Y:S01]  /*0b40*/  IMAD.MOV.U32 R19, RZ, RZ, R10 ;  /* 0x000000ffff137224 */ /* 0x001fe200078e000a */
[----:B------:R-:W-:Y:S02]  /*0b50*/  MOV R21, 0x1f ;  /* 0x0000001f00157802 */ /* 0x000fe40000000f00 */
[----:B------:R-:W-:-:S07]  /*0b60*/  MOV R16, 0xffffffff ;  /* 0xffffffff00107802 */ /* 0x000fce0000000f00 */
[----:B-12---:R-:W-:Y:S05]  /*0b70*/  WARPSYNC.COLLECTIVE R16, `(.L_x_4230) ;  /* 0x0000000010087348 */ /* 0x006fea0003c00000 */
[----:B------:R0:W3:Y:S02]  /*0b80*/  SHFL.BFLY P1, R17, R19, R18, R21 ;  /* 0x0c00001213117389 */ /* 0x0000e40000020015 */
[----:B0123--:R-:W-:Y:S01]  /*0b90*/  ENDCOLLECTIVE ;  /* 0x000000000000791b */ /* 0x00ffe20003800000 */
.L_x_4230:
[----:B------:R-:W-:Y:S01]  /*0ba0*/  HFMA2.MMA R18, -RZ, RZ, 0, 1.1920928955078125e-07 ;  /* 0x00000002ff127435 */ /* 0x000fe200000001ff */
[----:B------:R-:W-:-:S04]  /*0bb0*/  IMAD.MOV.U32 R9, RZ, RZ, R17 ;  /* 0x000000ffff097224 */ /* 0x000fc800078e0011 */
[----:B------:R-:W-:-:S05]  /*0bc0*/  FADD R9, R10, R9 ;  /* 0x000000090a097221 */ /* 0x000fca0000000000 */
[----:B------:R-:W-:-:S07]  /*0bd0*/  MOV R19, R9 ;  /* 0x0000000900137202 */ /* 0x000fce0000000f00 */
[----:B------:R-:W-:Y:S05]  /*0be0*/  WARPSYNC.COLLECTIVE R16, `(.L_x_4231) ;  /* 0x0000000010087348 */ /* 0x000fea0003c00000 */
[----:B------:R0:W1:Y:S02]  /*0bf0*/  SHFL.BFLY P1, R17, R19, R18, R21 ;  /* 0x0c00001213117389 */ /* 0x0000640000020015 */
[----:B01----:R-:W-:Y:S01]  /*0c00*/  ENDCOLLECTIVE ;  /* 0x000000000000791b */ /* 0x003fe20003800000 */
.L_x_4231:
[----:B------:R-:W-:Y:S01]  /*0c10*/  HFMA2.MMA R18, -RZ, RZ, 0, 2.384185791015625e-07 ;  /* 0x00000004ff127435 */ /* 0x000fe200000001ff */
[----:B------:R-:W-:-:S05]  /*0c20*/  MOV R12, R17 ;  /* 0x00000011000c7202 */ /* 0x000fca0000000f00 */
[----:B------:R-:W-:-:S04]  /*0c30*/  FADD R12, R9, R12 ;  /* 0x0000000c090c7221 */ /* 0x000fc80000000000 */
[----:B------:R-:W-:-:S07]  /*0c40*/  IMAD.MOV.U32 R19, RZ, RZ, R12 ;  /* 0x000000ffff137224 */ /* 0x000fce00078e000c */
[----:B------:R-:W-:Y:S05]  /*0c50*/  WARPSYNC.COLLECTIVE R16, `(.L_x_4232) ;  /* 0x0000000010087348 */ /* 0x000fea0003c00000 */
[----:B------:R0:W1:Y:S02]  /*0c60*/  SHFL.BFLY P1, R17, R19, R18, R21 ;  /* 0x0c00001213117389 */ /* 0x0000640000020015 */
[----:B01----:R-:W-:Y:S01]  /*0c70*/  ENDCOLLECTIVE ;  /* 0x000000000000791b */ /* 0x003fe20003800000 */
.L_x_4232:
[----:B------:R-:W-:Y:S01]  /*0c80*/  IMAD.MOV.U32 R18, RZ, RZ, 0x8 ;  /* 0x00000008ff127424 */ /* 0x000fe200078e00ff */
[----:B------:R-:W-:-:S05]  /*0c90*/  MOV R11, R17 ;  /* 0x00000011000b7202 */ /* 0x000fca0000000f00 */
[----:B------:R-:W-:-:S05]  /*0ca0*/  FADD R11, R12, R11 ;  /* 0x0000000b0c0b7221 */ /* 0x000fca0000000000 */
[----:B------:R-:W-:-:S07]  /*0cb0*/  MOV R19, R11 ;  /* 0x0000000b00137202 */ /* 0x000fce0000000f00 */
[----:B------:R-:W-:Y:S05]  /*0cc0*/  WARPSYNC.COLLECTIVE R16, `(.L_x_4233) ;  /* 0x0000000010087348 */ /* 0x000fea0003c00000 */
[----:B------:R0:W1:Y:S02]  /*0cd0*/  SHFL.BFLY P1, R17, R19, R18, R21 ;  /* 0x0c00001213117389 */ /* 0x0000640000020015 */
[----:B01----:R-:W-:Y:S01]  /*0ce0*/  ENDCOLLECTIVE ;  /* 0x000000000000791b */ /* 0x003fe20003800000 */
.L_x_4233:
[----:B------:R-:W-:Y:S01]  /*0cf0*/  HFMA2.MMA R18, -RZ, RZ, 0, 9.5367431640625e-07 ;  /* 0x00000010ff127435 */ /* 0x000fe200000001ff */
[----:B------:R-:W-:-:S05]  /*0d00*/  MOV R10, R17 ;  /* 0x00000011000a7202 */ /* 0x000fca0000000f00 */
[----:B------:R-:W-:-:S05]  /*0d10*/  FADD R10, R11, R10 ;  /* 0x0000000a0b0a7221 */ /* 0x000fca0000000000 */
[----:B------:R-:W-:-:S07]  /*0d20*/  MOV R19, R10 ;  /* 0x0000000a00137202 */ /* 0x000fce0000000f00 */
[----:B------:R-:W-:Y:S05]  /*0d30*/  WARPSYNC.COLLECTIVE R16, `(.L_x_4234) ;  /* 0x0000000010087348 */ /* 0x000fea0003c00000 */
[----:B------:R0:W1:Y:S02]  /*0d40*/  SHFL.BFLY P1, R17, R19, R18, R21 ;  /* 0x0c00001213117389 */ /* 0x0000640000020015 */
[----:B01----:R-:W-:Y:S01]  /*0d50*/  ENDCOLLECTIVE ;  /* 0x000000000000791b */ /* 0x003fe20003800000 */
.L_x_4234:
[----:B------:R-:W-:Y:S01]  /*0d60*/  HFMA2.MMA R18, -RZ, RZ, 0, 5.9604644775390625e-08 ;  /* 0x00000001ff127435 */ /* 0x000fe200000001ff */
[----:B------:R-:W-:Y:S01]  /*0d70*/  MOV R19, R8 ;  /* 0x0000000800137202 */ /* 0x000fe20000000f00 */
[----:B------:R-:W-:-:S09]  /*0d80*/  IMAD.MOV.U32 R9, RZ, RZ, R17 ;  /* 0x000000ffff097224 */ /* 0x000fd200078e0011 */
[----:B------:R-:W-:Y:S05]  /*0d90*/  WARPSYNC.COLLECTIVE R16, `(.L_x_4235) ;  /* 0x0000000010087348 */ /* 0x000fea0003c00000 */
[----:B------:R0:W1:Y:S02]  /*0da0*/  SHFL.BFLY P1, R17, R19, R18, R21 ;  /* 0x0c00001213117389 */ /* 0x0000640000020015 */
[----:B01----:R-:W-:Y:S01]  /*0db0*/  ENDCOLLECTIVE ;  /* 0x000000000000791b */ /* 0x003fe20003800000 */
.L_x_4235:
[----:B------:R-:W-:Y:S01]  /*0dc0*/  HFMA2.MMA R18, -RZ, RZ, 0, 1.1920928955078125e-07 ;  /* 0x00000002ff127435 */ /* 0x000fe200000001ff */
[----:B------:R-:W-:-:S05]  /*0dd0*/  MOV R11, R17 ;  /* 0x00000011000b7202 */ /* 0x000fca0000000f00 */
[----:B------:R-:W-:-:S04]  /*0de0*/  FADD R13, R8, R11 ;  /* 0x0000000b080d7221 */ /* 0x000fc80000000000 */
[----:B------:R-:W-:-:S07]  /*0df0*/  IMAD.MOV.U32 R19, RZ, RZ, R13 ;  /* 0x000000ffff137224 */ /* 0x000fce00078e000d */
[----:B------:R-:W-:Y:S05]  /*0e00*/  WARPSYNC.COLLECTIVE R16, `(.L_x_4236) ;  /* 0x0000000010087348 */ /* 0x000fea0003c00000 */
[----:B------:R0:W1:Y:S02]  /*0e10*/  SHFL.BFLY P1, R17, R19, R18, R21 ;  /* 0x0c00001213117389 */ /* 0x0000640000020015 */
[----:B01----:R-:W-:Y:S01]  /*0e20*/  ENDCOLLECTIVE ;  /* 0x000000000000791b */ /* 0x003fe20003800000 */
.L_x_4236:
[----:B------:R-:W-:Y:S01]  /*0e30*/  IMAD.MOV.U32 R18, RZ, RZ, 0x4 ;  /* 0x00000004ff127424 */ /* 0x000fe200078e00ff */
[----:B------:R-:W-:-:S05]  /*0e40*/  MOV R14, R17 ;  /* 0x00000011000e7202 */ /* 0x000fca0000000f00 */
[----:B------:R-:W-:-:S05]  /*0e50*/  FADD R14, R13, R14 ;  /* 0x0000000e0d0e7221 */ /* 0x000fca0000000000 */
[----:B------:R-:W-:-:S07]  /*0e60*/  MOV R19, R14 ;  /* 0x0000000e00137202 */ /* 0x000fce0000000f00 */
[----:B------:R-:W-:Y:S05]  /*0e70*/  WARPSYNC.COLLECTIVE R16, `(.L_x_4237) ;  /* 0x0000000010087348 */ /* 0x000fea0003c00000 */
[----:B------:R0:W1:Y:S02]  /*0e80*/  SHFL.BFLY P1, R17, R19, R18, R21 ;  /* 0x0c00001213117389 */ /* 0x0000640000020015 */
[----:B01----:R-:W-:Y:S01]  /*0e90*/  ENDCOLLECTIVE ;  /* 0x000000000000791b */ /* 0x003fe20003800000 */
.L_x_4237:
[----:B------:R-:W-:Y:S01]  /*0ea0*/  HFMA2.MMA R18, -RZ, RZ, 0, 4.76837158203125e-07 ;  /* 0x00000008ff127435 */ /* 0x000fe200000001ff */
[----:B------:R-:W-:-:S05]  /*0eb0*/  MOV R15, R17 ;  /* 0x00000011000f7202 */ /* 0x000fca0000000f00 */
[----:B------:R-:W-:-:S05]  /*0ec0*/  FADD R15, R14, R15 ;  /* 0x0000000f0e0f7221 */ /* 0x000fca0000000000 */
[----:B------:R-:W-:-:S07]  /*0ed0*/  MOV R19, R15 ;  /* 0x0000000f00137202 */ /* 0x000fce0000000f00 */
[----:B------:R-:W-:Y:S05]  /*0ee0*/  WARPSYNC.COLLECTIVE R16, `(.L_x_4238) ;  /* 0x0000000010087348 */ /* 0x000fea0003c00000 */
[----:B------:R0:W1:Y:S02]  /*0ef0*/  SHFL.BFLY P1, R17, R19, R18, R21 ;  /* 0x0c00001213117389 */ /* 0x0000640000020015 */
[----:B01----:R-:W-:Y:S01]  /*0f00*/  ENDCOLLECTIVE ;  /* 0x000000000000791b */ /* 0x003fe20003800000 */
.L_x_4238:
[----:B------:R-:W-:Y:S01]  /*0f10*/  HFMA2.MMA R18, -RZ, RZ, 0, 9.5367431640625e-07 ;  /* 0x00000010ff127435 */ /* 0x000fe200000001ff */
[----:B------:R-:W-:-:S04]  /*0f20*/  IMAD.MOV.U32 R8, RZ, RZ, R17 ;  /* 0x000000ffff087224 */ /* 0x000fc800078e0011 */
[----:B------:R-:W-:-:S05]  /*0f30*/  FADD R8, R15, R8 ;  /* 0x000000080f087221 */ /* 0x000fca0000000000 */
[----:B------:R-:W-:-:S07]  /*0f40*/  MOV R19, R8 ;  /* 0x0000000800137202 */ /* 0x000fce0000000f00 */
[----:B------:R-:W-:Y:S05]  /*0f50*/  WARPSYNC.COLLECTIVE R16, `(.L_x_4239) ;  /* 0x0000000010087348 */ /* 0x000fea0003c00000 */
[----:B------:R0:W1:Y:S02]  /*0f60*/  SHFL.BFLY P1, R17, R19, R18, R21 ;  /* 0x0c00001213117389 */ /* 0x0000640000020015 */
[----:B01----:R-:W-:Y:S01]  /*0f70*/  ENDCOLLECTIVE ;  /* 0x000000000000791b */ /* 0x003fe20003800000 */
.L_x_4239:
[----:B------:R-:W-:Y:S01]  /*0f80*/  MOV R13, R17 ;  /* 0x00000011000d7202 */ /* 0x000fe20000000f00 */
[----:B------:R-:W-:Y:S06]  /*0f90*/  BRA `(.L_x_4240) ;  /* 0xfffffff800747947 */ /* 0x000fec000383ffff */
.L_x_4241:
        /* <DEDUP_REMOVED lines=14> */
.L_x_7971:


//--------------------- .text._ZN18transformer_engine13normalization19ln_bwd_tuned_kernelINS0_13Kernel_traitsIffffjLj20480ELj4ELj1ELj4ELj16ENS0_18Kernel_traits_baseILj20480EffffjLj128EEEEEEEvNS0_20BackwardKernelParamsE --------------------------
	.section	.text._ZN18transformer_engine13normalization19ln_bwd_tuned_kernelINS0_13Kernel_traitsIffffjLj20480ELj4ELj1ELj4ELj16ENS0_18Kernel_traits_baseILj20480EffffjLj128EEEEEEEvNS0_20BackwardKernelParamsE,"ax",@progbits
	.align	128
        .global         _ZN18transformer_engine13normalization19ln_bwd_tuned_kernelINS0_13Kernel_traitsIffffjLj20480ELj4ELj1ELj4ELj16ENS0_18Kernel_traits_baseILj20480EffffjLj128EEEEEEEvNS0_20BackwardKernelParamsE
        .type           _ZN18transformer_engine13normalization19ln_bwd_tuned_kernelINS0_13Kernel_traitsIffffjLj20480ELj4ELj1ELj4ELj16ENS0_18Kernel_traits_baseILj20480EffffjLj128EEEEEEEvNS0_20BackwardKernelParamsE,@function
        .size           _ZN18transformer_engine13normalization19ln_bwd_tuned_kernelINS0_13Kernel_traitsIffffjLj20480ELj4ELj1ELj4ELj16ENS0_18Kernel_traits_baseILj20480EffffjLj128EEEEEEEvNS0_20BackwardKernelParamsE,(.L_x_7972 - _ZN18transformer_engine13normalization19ln_bwd_tuned_kernelINS0_13Kernel_traitsIffffjLj20480ELj4ELj1ELj4ELj16ENS0_18Kernel_traits_baseILj20480EffffjLj128EEEEEEEvNS0_20BackwardKernelParamsE)
        .other          _ZN18transformer_engine13normalization19ln_bwd_tuned_kernelINS0_13Kernel_traitsIffffjLj20480ELj4ELj1ELj4ELj16ENS0_18Kernel_traits_baseILj20480EffffjLj128EEEEEEEvNS0_20BackwardKernelParamsE,@"STO_CUDA_ENTRY STV_DEFAULT"
_ZN18transformer_engine13normalization19ln_bwd_tuned_kernelINS0_13Kernel_traitsIffffjLj20480ELj4ELj1ELj4ELj16ENS0_18Kernel_traits_baseILj20480EffffjLj128EEEEEEEvNS0_20BackwardKernelParamsE:
.text._ZN18transformer_engine13normalization19ln_bwd_tuned_kernelINS0_13Kernel_traitsIffffjLj20480ELj4ELj1ELj4ELj16ENS0_18Kernel_traits_baseILj20480EffffjLj128EEEEEEEvNS0_20BackwardKernelParamsE:
        /* <DEDUP_REMOVED lines=141> */
.L_x_4250:
[----:B--2---:R-:W0:Y:S01]  /*08d0*/  LDC.64 R72, c[0x0][0x228] ;  /* 0x00008a00ff487b82 */ /* 0x004e220000000a00 */
        /* <DEDUP_REMOVED lines=340> */
.L_x_4243:
        /* <DEDUP_REMOVED lines=277> */
.L_x_4244:
        /* <DEDUP_REMOVED lines=171> */
.L_x_4261:
        /* <DEDUP_REMOVED lines=47> */
.L_x_4247:
[----:B------:R-:W-:Y:S05]  /*3d10*/  BSYNC B0 ;  /* 0x0000000000007941 */ /* 0x000fea0003800000 */
.L_x_4246:
        /* <DEDUP_REMOVED lines=19> */
.L_x_4249:
[----:B------:R-:W2:Y:S04]  /*3e50*/  LDG.E.STRONG.GPU R74, desc[UR6][R72.64] ;  /* 0x00000006484a7981 */ /* 0x000ea8000c1ef900 */
[----:B--2---:R-:W-:Y:S01]  /*3e60*/  CCTL.IVALL ;  /* 0x00000000ff00798f */ /* 0x004fe20002000000 */
[----:B------:R-:W-:Y:S05]  /*3e70*/  YIELD ;  /* 0x0000000000007946 */ /* 0x000fea0003800000 */
[----:B------:R-:W-:-:S13]  /*3e80*/  ISETP.NE.AND P1, PT, R74, R77, PT ;  /* 0x0000004d4a00720c */ /* 0x000fda0003f25270 */
[----:B------:R-:W-:Y:S05]  /*3e90*/  @P1 BRA `(.L_x_4249) ;  /* 0xfffffffc00ec1947 */ /* 0x000fea000383ffff */
.L_x_4248:
        /* <DEDUP_REMOVED lines=40> */
[----:B------:R-:W-:Y:S01]  /*4120*/  FFMA R118, R72, R193, R73 ;  /* 0x000000c148767223 */ /* 0x000fe20000000049 */
[----:B------:R-:W-:Y:S01]  /*4130*/  FADD R137, -R186, R101 ;  /* 0x00000065ba897221 */ /* 0x000fe20000000100 */
[----:B------:R-:W-:Y:S01]  /*4140*/  FFMA R192, R72, R192, R73 ;  /* 0x000000c048c07223 */ /* 0x000fe20000000049 */
[----:B------:R-:W0:Y:S01]  /*4150*/  LDC.64 R100, c[0x0][0x278] ;  /* 0x00009e00ff647b82 */ /* 0x000e220000000a00 */
[----:B------:R-:W-:Y:S01]  /*4160*/  FADD R131, -R188, R103 ;  /* 0x00000067bc837221 */ /* 0x000fe20000000100 */
[C-C-:B------:R-:W-:Y:S01]  /*4170*/  FFMA R120, R72.reuse, R191, R73.reuse ;  /* 0x000000bf48787223 */ /* 0x140fe20000000049 */
[C-C-:B------:R-:W-:Y:S01]  /*4180*/  FFMA R190, R72.reuse, R190, R73.reuse ;  /* 0x000000be48be7223 */ /* 0x140fe20000000049 */
[C-C-:B------:R-:W-:Y:S01]  /*4190*/  FFMA R184, R72.reuse, R184, R73.reuse ;  /* 0x000000b848b87223 */ /* 0x140fe20000000049 */
[C-C-:B------:R-:W-:Y:S01]  /*41a0*/  FFMA R182, R72.reuse, R182, R73.reuse ;  /* 0x000000b648b67223 */ /* 0x140fe20000000049 */
[C-C-:B------:R-:W-:Y:S01]  /*41b0*/  FFMA R180, R72.reuse, R180, R73.reuse ;  /* 0x000000b448b47223 */ /* 0x140fe20000000049 */
[----:B------:R-:W-:Y:S01]  /*41c0*/  FFMA R176, R72, R176, R73 ;  /* 0x000000b048b07223 */ /* 0x000fe20000000049 */
[----:B------:R-:W-:-:S02]  /*41d0*/  IMAD R103, R166, 0x1400, R167 ;  /* 0x00001400a6677824 */ /* 0x000fc400078e02a7 */
        /* <DEDUP_REMOVED lines=27> */
[----:B------:R-:W-:Y:S01]  /*4390*/  FADD R191, -R79, R92 ;  /* 0x0000005c4fbf7221 */ /* 0x000fe20000000100 */
[C---:B------:R-:W-:Y:S01]  /*43a0*/  IADD3 R105, R103.reuse, 0x200, RZ ;  /* 0x0000020067697810 */ /* 0x040fe20007ffe0ff */
[C-C-:B------:R-:W-:Y:S01]  /*43b0*/  FFMA R74, R72.reuse, R197, R73.reuse ;  /* 0x000000c5484a7223 */ /* 0x140fe20000000049 */
        /* <DEDUP_REMOVED lines=12> */
[----:B------:R-:W-:Y:S01]  /*4480*/  IADD3 R99, R103, 0x1000, RZ ;  /* 0x0000100067637810 */ /* 0x000fe20007ffe0ff */
[C-C-:B------:R-:W-:Y:S01]  /*4490*/  FFMA R121, R72.reuse, R108, R73.reuse ;  /* 0x0000006c48797223 */ /* 0x140fe20000000049 */
[C-C-:B------:R-:W-:Y:S01]  /*44a0*/  FFMA R123, R72.reuse, R104, R73.reuse ;  /* 0x00000068487b7223 */ /* 0x140fe20000000049 */
[----:B------:R-:W-:Y:S01]  /*44b0*/  FFMA R133, R72, R96, R73 ;  /* 0x0000006048857223 */ /* 0x000fe20000000049 */
        /* <DEDUP_REMOVED lines=59> */
[----:B------:R-:W-:-:S04]  /*4870*/  IMAD.WIDE.U32 R100, R79, 0x10, R100 ;  /* 0x000000104f647825 */ /* 0x000fc800078e0064 */
[----:B------:R-:W-:Y:S01]  /*4880*/  FMUL R79, R168, R183 ;  /* 0x000000b7a84f7220 */ /* 0x000fe20000400000 */
[----:B------:R-:W-:-:S04]  /*4890*/  IADD3 R166, R166, R115, RZ ;  /* 0x00000073a6a67210 */ /* 0x000fc80007ffe0ff */
[----:B------:R1:W-:Y:S01]  /*48a0*/  STG.E.128 desc[UR6][R104.64], R76 ;  /* 0x0000004c68007986 */ /* 0x0003e2000c101d06 */
[----:B------:R-:W-:-:S03]  /*48b0*/  ISETP.GE.AND P1, PT, R166, UR4, PT ;  /* 0x00000004a6007c0c */ /* 0x000fc6000bf26270 */
[----:B------:R2:W-:Y:S04]  /*48c0*/  STG.E.128 desc[UR6][R106.64], R80 ;  /* 0x000000506a007986 */ /* 0x0005e8000c101d06 */
[----:B------:R3:W-:Y:S01]  /*48d0*/  STG.E.128 desc[UR6][R108.64], R84 ;  /* 0x000000546c007986 */ /* 0x0007e2000c101d06 */
        /* <DEDUP_REMOVED lines=17> */
[----:B------:R2:W-:Y:S01]  /*49f0*/  STG.E.128 desc[UR6][R92.64], R72 ;  /* 0x000000485c007986 */ /* 0x0005e2000c101d06 */
[----:B------:R-:W-:Y:S01]  /*4a00*/  SEL R169, RZ, 0x1, P0 ;  /* 0x00000001ffa97807 */ /* 0x000fe20000000000 */
[C---:B0-----:R-:W-:Y:S01]  /*4a10*/  FMUL R91, R168.reuse, R133 ;  /* 0x00000085a85b7220 */ /* 0x041fe20000400000 */
        /* <DEDUP_REMOVED lines=68> */
[----:B--2---:R0:W5:Y:S01]  /*4e60*/  LDL.LU R75, [R1] ;  /* 0x00000000014b7983 */ /* 0x0041620000300800 */
        /* <DEDUP_REMOVED lines=19> */
.L_x_4242:
        /* <DEDUP_REMOVED lines=53> */
.L_x_4245:
        /* <DEDUP_REMOVED lines=9> */
.L_x_4251:
        /* <DEDUP_REMOVED lines=11> */
.L_x_4252:
        /* <DEDUP_REMOVED lines=12> */
.L_x_4253:
        /* <DEDUP_REMOVED lines=12> */
.L_x_4254:
        /* <DEDUP_REMOVED lines=12> */
.L_x_4255:
        /* <DEDUP_REMOVED lines=10> */
.L_x_4256:
[----:B------:R-:W-:Y:S01]  /*5710*/  HFMA2.MMA R75, -RZ, RZ, 0, 1.1920928955078125e-07 ;  /* 0x00000002ff4b7435 */ /* 0x000fe200000001ff */
[----:B------:R-:W-:Y:S02]  /*5720*/  MOV R77, R213 ;  /* 0x000000d5004d7202 */ /* 0x000fe40000000f00 */
[----:B------:R-:W-:-:S08]  /*5730*/  MOV R169, R132 ;  /* 0x0000008400a97202 */ /* 0x000fd00000000f00 */
[----:B------:R-:W-:Y:S05]  /*5740*/  WARPSYNC.COLLECTIVE R79, `(.L_x_4257) ;  /* 0x000000004f087348 */ /* 0x000fea0003c00000 */
[----:B------:R0:W1:Y:S02]  /*5750*/  SHFL.DOWN P1, R132, R77, R75, R78 ;  /* 0x0800004b4d847389 */ /* 0x000064000002004e */
[----:B01----:R-:W-:Y:S01]  /*5760*/  ENDCOLLECTIVE ;  /* 0x000000000000791b */ /* 0x003fe20003800000 */
.L_x_4257:
        /* <DEDUP_REMOVED lines=8> */
.L_x_4258:
[----:B------:R-:W-:Y:S01]  /*57f0*/  HFMA2.MMA R75, -RZ, RZ, 0, 5.9604644775390625e-08 ;  /* 0x00000001ff4b7435 */ /* 0x000fe200000001ff */
[----:B------:R-:W-:Y:S02]  /*5800*/  MOV R77, R72 ;  /* 0x00000048004d7202 */ /* 0x000fe40000000f00 */
[----:B------:R-:W-:-:S08]  /*5810*/  MOV R76, R132 ;  /* 0x00000084004c7202 */ /* 0x000fd00000000f00 */
[----:B------:R-:W-:Y:S05]  /*5820*/  WARPSYNC.COLLECTIVE R79, `(.L_x_4259) ;  /* 0x000000004f087348 */ /* 0x000fea0003c00000 */
[----:B------:R0:W1:Y:S02]  /*5830*/  SHFL.DOWN P1, R132, R77, R75, R78 ;  /* 0x0800004b4d847389 */ /* 0x000064000002004e */
[----:B01----:R-:W-:Y:S01]  /*5840*/  ENDCOLLECTIVE ;  /* 0x000000000000791b */ /* 0x003fe20003800000 */
.L_x_4259:
[----:B------:R-:W-:-:S05]  /*5850*/  FADD R73, R169, R76 ;  /* 0x0000004ca9497221 */ /* 0x000fca0000000000 */
[----:B------:R-:W-:Y:S02]  /*5860*/  MOV R77, R73 ;  /* 0x00000049004d7202 */ /* 0x000fe40000000f00 */
[----:B------:R-:W-:-:S07]  /*5870*/  MOV R117, R132 ;  /* 0x0000008400757202 */ /* 0x000fce0000000f00 */
[----:B------:R-:W-:Y:S05]  /*5880*/  WARPSYNC.COLLECTIVE R79, `(.L_x_4260) ;  /* 0x000000004f087348 */ /* 0x000fea0003c00000 */
[----:B------:R0:W1:Y:S02]  /*5890*/  SHFL.DOWN P1, R132, R77, R75, R78 ;  /* 0x0800004b4d847389 */ /* 0x000064000002004e */
[----:B01----:R-:W-:Y:S01]  /*58a0*/  ENDCOLLECTIVE ;  /* 0x000000000000791b */ /* 0x003fe20003800000 */
.L_x_4260:
[----:B------:R-:W-:Y:S05]  /*58b0*/  BRA `(.L_x_4261) ;  /* 0xffffffe000587947 */ /* 0x000fea000383ffff */
.L_x_4262:
        /* <DEDUP_REMOVED lines=12> */
.L_x_7972:


//--------------------- .text._ZN18transformer_engine13normalization28ln_bwd_finalize_tuned_kernelINS0_22Kernel_traits_finalizeILj18432E13__nv_bfloat16fS3_fjLj1024ELj4ENS0_18Kernel_traits_baseILj18432ES3_fS3_fjLj1024EEEEEEEvNS0_20BackwardKernelParamsE --------------------------
	.section	.text._ZN18transformer_engine13normalization28ln_bwd_finalize_tuned_kernelINS0_22Kernel_traits_finalizeILj18432E13__nv_bfloat16fS3_fjLj1024ELj4ENS0_18Kernel_traits_baseILj18432ES3_fS3_fjLj1024EEEEEEEvNS0_20BackwardKernelParamsE,"ax",@progbits
	.align	128
        .global         _ZN18transformer_engine13normalization28ln_bwd_finalize_tuned_kernelINS0_22Kernel_traits_finalizeILj18432E13__nv_bfloat16fS3_fjLj1024ELj4ENS0_18Kernel_traits_baseILj18432ES3_fS3_fjLj1024EEEEEEEvNS0_20BackwardKernelParamsE
        .type           _ZN18transformer_engine13normalization28ln_bwd_finalize_tuned_kernelINS0_22Kernel_traits_finalizeILj18432E13__nv_bfloat16fS3_fjLj1024ELj4ENS0_18Kernel_traits_baseILj18432ES3_fS3_fjLj1024EEEEEEEvNS0_20BackwardKernelParamsE,@function
        .size           _ZN18transformer_engine13normalization28ln_bwd_finalize_tuned_kernelINS0_22Kernel_traits_finalizeILj18432E13__nv_bfloat16fS3_fjLj1024ELj4ENS0_18Kernel_traits_baseILj18432ES3_fS3_fjLj1024EEEEEEEvNS0_20BackwardKernelParamsE,(.L_x_7973 - _ZN18transformer_engine13normalization28ln_bwd_finalize_tuned_kernelINS0_22Kernel_traits_finalizeILj18432E13__nv_bfloat16fS3_fjLj1024ELj4ENS0_18Kernel_traits_baseILj18432ES3_fS3_fjLj1024EEEEEEEvNS0_20BackwardKernelParamsE)
        .other          _ZN18transformer_engine13normalization28ln_bwd_finalize_tuned_kernelINS0_22Kernel_traits_finalizeILj18432E13__nv_bfloat16fS3_fjLj1024ELj4ENS0_18Kernel_traits_baseILj18432ES3_fS3_fjLj1024EEEEEEEvNS0_20BackwardKernelParamsE,@"STO_CUDA_ENTRY STV_DEFAULT"
_ZN18transformer_engine13normalization28ln_bwd_finalize_tuned_kernelINS0_22Kernel_traits_finalizeILj18432E13__nv_bfloat16fS3_fjLj1024ELj4ENS0_18Kernel_traits_baseILj18432ES3_fS3_fjLj1024EEEEEEEvNS0_20BackwardKernelParamsE:
.text._ZN18transformer_engine13normalization28ln_bwd_finalize_tuned_kernelINS0_22Kernel_traits_finalizeILj18432E13__nv_bfloat16fS3_fjLj1024ELj4ENS0_18Kernel_traits_baseILj18432ES3_fS3_fjLj1024EEEEEEEvNS0_20BackwardKernelParamsE:
        /* <DEDUP_REMOVED lines=20> */
.L_x_4274:
        /* <DEDUP_REMOVED lines=28> */
.L_x_4267:
        /* <DEDUP_REMOVED lines=33> */
.L_x_4266:
[----:B------:R-:W-:Y:S05]  /*0510*/  BSYNC B1 ;  /* 0x0000000000017941 */ /* 0x000fea0003800000 */
.L_x_4265:
        /* <DEDUP_REMOVED lines=23> */
.L_x_4269:
[----:B------:R-:W-:Y:S05]  /*0690*/  BSYNC B1 ;  /* 0x0000000000017941 */ /* 0x000fea0003800000 */
.L_x_4268:
        /* <DEDUP_REMOVED lines=11> */
.L_x_4264:
[----:B------:R-:W-:Y:S05]  /*0750*/  BSYNC B0 ;  /* 0x0000000000007941 */ /* 0x000fea0003800000 */
.L_x_4263:
        /* <DEDUP_REMOVED lines=33> */
.L_x_4285:
[----:B------:R-:W-:Y:S01]  /*0970*/  @!P0 SHF.R.U32.HI R11, RZ, 0x3, R0 ;  /* 0x00000003ff0b8819 */ /* 0x000fe20000011600 */
[----:B--2---:R-:W-:Y:S01]  /*0980*/  FADD R13, R8, R13 ;  /* 0x0000000d080d7221 */ /* 0x004fe20000000000 */
[----:B-1----:R-:W-:Y:S02]  /*0990*/  FADD R9, R10, R9 ;  /* 0x000000090a097221 */ /* 0x002fe40000000000 */
[----:B0-----:R-:W-:-:S05]  /*09a0*/  @!P0 LOP3.LUT R8, R11, 0x1ffffffc, RZ, 0xc0, !PT ;  /* 0x1ffffffc0b088812 */ /* 0x001fca00078ec0ff */
[----:B------:R1:W-:Y:S04]  /*09b0*/  @!P0 STS [R8+UR4+0x2000], R13 ;  /* 0x0020000d08008988 */ /* 0x0003e80008000804 */
[----:B------:R1:W-:Y:S02]  /*09c0*/  @!P0 STS [R8+UR4+0x2080], R9 ;  /* 0x0020800908008988 */ /* 0x0003e40008000804 */
.L_x_4270:
        /* <DEDUP_REMOVED lines=18> */
.L_x_4273:
[----:B------:R-:W-:Y:S05]  /*0af0*/  BSYNC B0 ;  /* 0x0000000000007941 */ /* 0x000fea0003800000 */
.L_x_4272:
[C---:B------:R-:W-:Y:S02]  /*0b00*/  ISETP.GT.U32.AND P0, PT, R5.reuse, -0x4801, PT ;  /* 0xffffb7ff0500780c */ /* 0x040fe40003f04070 */
[----:B------:R-:W-:Y:S02]  /*0b10*/  IADD3 R5, R5, 0x4800, RZ ;  /* 0x0000480005057810 */ /* 0x000fe40007ffe0ff */
[----:B------:R-:W-:-:S09]  /*0b20*/  IADD3 R6, R6, 0x2400, RZ ;  /* 0x0000240006067810 */ /* 0x000fd20007ffe0ff */
[----:B------:R-:W-:Y:S05]  /*0b30*/  @P0 BRA `(.L_x_4274) ;  /* 0xfffffff400800947 */ /* 0x000fea000383ffff */
[----:B------:R-:W-:Y:S05]  /*0b40*/  EXIT ;  /* 0x000000000000794d */ /* 0x000fea0003800000 */
.L_x_4271:
[----:B------:R-:W-:Y:S01]  /*0b50*/  HFMA2.MMA R18, -RZ, RZ, 0, 5.9604644775390625e-08 ;  /* 0x00000001ff127435 */ /* 0x000fe200000001ff */
[----:B0-----:R-:W-:Y:S01]  /*0b60*/  IMAD.MOV.U32 R19, RZ, RZ, R10 ;  /* 0x000000ffff137224 */ /* 0x001fe200078e000a */
[----:B------:R-:W-:Y:S02]  /*0b70*/  MOV R21, 0x1f ;  /* 0x0000001f00157802 */ /* 0x000fe40000000f00 */
[----:B------:R-:W-:-:S07]  /*0b80*/  MOV R16, 0xffffffff ;  /* 0xffffffff00107802 */ /* 0x000fce0000000f00 */
[----:B-12---:R-:W-:Y:S05]  /*0b90*/  WARPSYNC.COLLECTIVE R16, `(.L_x_4275) ;  /* 0x0000000010087348 */ /* 0x006fea0003c00000 */
[----:B------:R0:W3:Y:S02]  /*0ba0*/  SHFL.BFLY P1, R17, R19, R18, R21 ;  /* 0x0c00001213117389 */ /* 0x0000e40000020015 */
[----:B0123--:R-:W-:Y:S01]  /*0bb0*/  ENDCOLLECTIVE ;  /* 0x000000000000791b */ /* 0x00ffe20003800000 */
.L_x_4275:
[----:B------:R-:W-:Y:S01]  /*0bc0*/  HFMA2.MMA R18, -RZ, RZ, 0, 1.1920928955078125e-07 ;  /* 0x00000002ff127435 */ /* 0x000fe200000001ff */
[----:B------:R-:W-:-:S04]  /*0bd0*/  IMAD.MOV.U32 R9, RZ, RZ, R17 ;  /* 0x000000ffff097224 */ /* 0x000fc800078e0011 */
[----:B------:R-:W-:-:S05]  /*0be0*/  FADD R9, R10, R9 ;  /* 0x000000090a097221 */ /* 0x000fca0000000000 */
[----:B------:R-:W-:-:S07]  /*0bf0*/  MOV R19, R9 ;  /* 0x0000000900137202 */ /* 0x000fce0000000f00 */
[----:B------:R-:W-:Y:S05]  /*0c00*/  WARPSYNC.COLLECTIVE R16, `(.L_x_4276) ;  /* 0x0000000010087348 */ /* 0x000fea0003c00000 */
[----:B------:R0:W1:Y:S02]  /*0c10*/  SHFL.BFLY P1, R17, R19, R18, R21 ;  /* 0x0c00001213117389 */ /* 0x0000640000020015 */
[----:B01----:R-:W-:Y:S01]  /*0c20*/  ENDCOLLECTIVE ;  /* 0x000000000000791b */ /* 0x003fe20003800000 */
.L_x_4276:
[----:B------:R-:W-:Y:S01]  /*0c30*/  HFMA2.MMA R18, -RZ, RZ, 0, 2.384185791015625e-07 ;  /* 0x00000004ff127435 */ /* 0x000fe200000001ff */
[----:B------:R-:W-:-:S05]  /*0c40*/  MOV R12, R17 ;  /* 0x00000011000c7202 */ /* 0x000fca0000000f00 */
[----:B------:R-:W-:-:S04]  /*0c50*/  FADD R12, R9, R12 ;  /* 0x0000000c090c7221 */ /* 0x000fc80000000000 */
[----:B------:R-:W-:-:S07]  /*0c60*/  IMAD.MOV.U32 R19, RZ, RZ, R12 ;  /* 0x000000ffff137224 */ /* 0x000fce00078e000c */
[----:B------:R-:W-:Y:S05]  /*0c70*/  WARPSYNC.COLLECTIVE R16, `(.L_x_4277) ;  /* 0x0000000010087348 */ /* 0x000fea0003c00000 */
[----:B------:R0:W1:Y:S02]  /*0c80*/  SHFL.BFLY P1, R17, R19, R18, R21 ;  /* 0x0c00001213117389 */ /* 0x0000640000020015 */
[----:B01----:R-:W-:Y:S01]  /*0c90*/  ENDCOLLECTIVE ;  /* 0x000000000000791b */ /* 0x003fe20003800000 */
.L_x_4277:
[----:B------:R-:W-:Y:S01]  /*0ca0*/  IMAD.MOV.U32 R18, RZ, RZ, 0x8 ;  /* 0x00000008ff127424 */ /* 0x000fe200078e00ff */
[----:B------:R-:W-:-:S05]  /*0cb0*/  MOV R11, R17 ;  /* 0x00000011000b7202 */ /* 0x000fca0000000f00 */
[----:B------:R-:W-:-:S05]  /*0cc0*/  FADD R11, R12, R11 ;  /* 0x0000000b0c0b7221 */ /* 0x000fca0000000000 */
[----:B------:R-:W-:-:S07]  /*0cd0*/  MOV R19, R11 ;  /* 0x0000000b00137202 */ /* 0x000fce0000000f00 */
[----:B------:R-:W-:Y:S05]  /*0ce0*/  WARPSYNC.COLLECTIVE R16, `(.L_x_4278) ;  /* 0x0000000010087348 */ /* 0x000fea0003c00000 */
[----:B------:R0:W1:Y:S02]  /*0cf0*/  SHFL.BFLY P1, R17, R19, R18, R21 ;  /* 0x0c00001213117389 */ /* 0x0000640000020015 */
[----:B01----:R-:W-:Y:S01]  /*0d00*/  ENDCOLLECTIVE ;  /* 0x000000000000791b */ /* 0x003fe20003800000 */
.L_x_4278:
[----:B------:R-:W-:Y:S01]  /*0d10*/  HFMA2.MMA R18, -RZ, RZ, 0, 9.5367431640625e-07 ;  /* 0x00000010ff127435 */ /* 0x000fe200000001ff */
[----:B------:R-:W-:-:S05]  /*0d20*/  MOV R10, R17 ;  /* 0x00000011000a7202 */ /* 0x000fca0000000f00 */
[----:B------:R-:W-:-:S05]  /*0d30*/  FADD R10, R11, R10 ;  /* 0x0000000a0b0a7221 */ /* 0x000fca0000000000 */
[----:B------:R-:W-:-:S07]  /*0d40*/  MOV R19, R10 ;  /* 0x0000000a00137202 */ /* 0x000fce0000000f00 */
[----:B------:R-:W-:Y:S05]  /*0d50*/  WARPSYNC.COLLECTIVE R16, `(.L_x_4279) ;  /* 0x0000000010087348 */ /* 0x000fea0003c00000 */
[----:B------:R0:W1:Y:S02]  /*0d60*/  SHFL.BFLY P1, R17, R19, R18, R21 ;  /* 0x0c00001213117389 */ /* 0x0000640000020015 */
[----:B01----:R-:W-:Y:S01]  /*0d70*/  ENDCOLLECTIVE ;  /* 0x000000000000791b */ /* 0x003fe20003800000 */
.L_x_4279:
[----:B------:R-:W-:Y:S01]  /*0d80*/  HFMA2.MMA R18, -RZ, RZ, 0, 5.9604644775390625e-08 ;  /* 0x00000001ff127435 */ /* 0x000fe200000001ff */
[----:B------:R-:W-:Y:S01]  /*0d90*/  MOV R19, R8 ;  /* 0x0000000800137202 */ /* 0x000fe20000000f00 */
[----:B------:R-:W-:-:S09]  /*0da0*/  IMAD.MOV.U32 R9, RZ, RZ, R17 ;  /* 0x000000ffff097224 */ /* 0x000fd200078e0011 */
[----:B------:R-:W-:Y:S05]  /*0db0*/  WARPSYNC.COLLECTIVE R16, `(.L_x_4280) ;  /* 0x0000000010087348 */ /* 0x000fea0003c00000 */
[----:B------:R0:W1:Y:S02]  /*0dc0*/  SHFL.BFLY P1, R17, R19, R18, R21 ;  /* 0x0c00001213117389 */ /* 0x0000640000020015 */
[----:B01----:R-:W-:Y:S01]  /*0dd0*/  ENDCOLLECTIVE ;  /* 0x000000000000791b */ /* 0x003fe20003800000 */
.L_x_4280:
[----:B------:R-:W-:Y:S01]  /*0de0*/  HFMA2.MMA R18, -RZ, RZ, 0, 1.1920928955078125e-07 ;  /* 0x00000002ff127435 */ /* 0x000fe200000001ff */
[----:B------:R-:W-:-:S05]  /*0df0*/  MOV R11, R17 ;  /* 0x00000011000b7202 */ /* 0x000fca0000000f00 */
[----:B------:R-:W-:-:S04]  /*0e00*/  FADD R13, R8, R11 ;  /* 0x0000000b080d7221 */ /* 0x000fc80000000000 */
[----:B------:R-:W-:-:S07]  /*0e10*/  IMAD.MOV.U32 R19, RZ, RZ, R13 ;  /* 0x000000ffff137224 */ /* 0x000fce00078e000d */
[----:B------:R-:W-:Y:S05]  /*0e20*/  WARPSYNC.COLLECTIVE R16, `(.L_x_4281) ;  /* 0x0000000010087348 */ /* 0x000fea0003c00000 */
[----:B------:R0:W1:Y:S02]  /*0e30*/  SHFL.BFLY P1, R17, R19, R18, R21 ;  /* 0x0c00001213117389 */ /* 0x0000640000020015 */
[----:B01----:R-:W-:Y:S01]  /*0e40*/  ENDCOLLECTIVE ;  /* 0x000000000000791b */ /* 0x003fe20003800000 */
.L_x_4281:
[----:B------:R-:W-:Y:S01]  /*0e50*/  IMAD.MOV.U32 R18, RZ, RZ, 0x4 ;  /* 0x00000004ff127424 */ /* 0x000fe200078e00ff */
[----:B------:R-:W-:-:S05]  /*0e60*/  MOV R14, R17 ;  /* 0x00000011000e7202 */ /* 0x000fca0000000f00 */
[----:B------:R-:W-:-:S05]  /*0e70*/  FADD R14, R13, R14 ;  /* 0x0000000e0d0e7221 */ /* 0x000fca0000000000 */
[----:B------:R-:W-:-:S07]  /*0e80*/  MOV R19, R14 ;  /* 0x0000000e00137202 */ /* 0x000fce0000000f00 */
[----:B------:R-:W-:Y:S05]  /*0e90*/  WARPSYNC.COLLECTIVE R16, `(.L_x_4282) ;  /* 0x0000000010087348 */ /* 0x000fea0003c00000 */
[----:B------:R0:W1:Y:S02]  /*0ea0*/  SHFL.BFLY P1, R17, R19, R18, R21 ;  /* 0x0c00001213117389 */ /* 0x0000640000020015 */
[----:B01----:R-:W-:Y:S01]  /*0eb0*/  ENDCOLLECTIVE ;  /* 0x000000000000791b */ /* 0x003fe20003800000 */
.L_x_4282:
[----:B------:R-:W-:Y:S01]  /*0ec0*/  HFMA2.MMA R18, -RZ, RZ, 0, 4.76837158203125e-07 ;  /* 0x00000008ff127435 */ /* 0x000fe200000001ff */
[----:B------:R-:W-:-:S05]  /*0ed0*/  MOV R15, R17 ;  /* 0x00000011000f7202 */ /* 0x000fca0000000f00 */
[----:B------:R-:W-:-:S05]  /*0ee0*/  FADD R15, R14, R15 ;  /* 0x0000000f0e0f7221 */ /* 0x000fca0000000000 */
[----:B------:R-:W-:-:S07]  /*0ef0*/  MOV R19, R15 ;  /* 0x0000000f00137202 */ /* 0x000fce0000000f00 */
[----:B------:R-:W-:Y:S05]  /*0f00*/  WARPSYNC.COLLECTIVE R16, `(.L_x_4283) ;  /* 0x0000000010087348 */ /* 0x000fea0003c00000 */
[----:B------:R0:W1:Y:S02]  /*0f10*/  SHFL.BFLY P1, R17, R19, R18, R21 ;  /* 0x0c00001213117389 */ /* 0x0000640000020015 */
[----:B01----:R-:W-:Y:S01]  /*0f20*/  ENDCOLLECTIVE ;  /* 0x000000000000791b */ /* 0x003fe20003800000 */
.L_x_4283:
[----:B------:R-:W-:Y:S01]  /*0f30*/  HFMA2.MMA R18, -RZ, RZ, 0, 9.5367431640625e-07 ;  /* 0x00000010ff127435 */ /* 0x000fe200000001ff */
[----:B------:R-:W-:-:S04]  /*0f40*/  IMAD.MOV.U32 R8, RZ, RZ, R17 ;  /* 0x000000ffff087224 */ /* 0x000fc800078e0011 */
[----:B------:R-:W-:-:S05]  /*0f50*/  FADD R8, R15, R8 ;  /* 0x000000080f087221 */ /* 0x000fca0000000000 */
[----:B------:R-:W-:-:S07]  /*0f60*/  MOV R19, R8 ;  /* 0x0000000800137202 */ /* 0x000fce0000000f00 */
[----:B------:R-:W-:Y:S05]  /*0f70*/  WARPSYNC.COLLECTIVE R16, `(.L_x_4284) ;  /* 0x0000000010087348 */ /* 0x000fea0003c00000 */
[----:B------:R0:W1:Y:S02]  /*0f80*/  SHFL.BFLY P1, R17, R19, R18, R21 ;  /* 0x0c00001213117389 */ /* 0x0000640000020015 */
[----:B01----:R-:W-:Y:S01]  /*0f90*/  ENDCOLLECTIVE ;  /* 0x000000000000791b */ /* 0x003fe20003800000 */
.L_x_4284:
[----:B------:R-:W-:Y:S01]  /*0fa0*/  MOV R13, R17 ;  /* 0x00000011000d7202 */ /* 0x000fe20000000f00 */
[----:B------:R-:W-:Y:S06]  /*0fb0*/  BRA `(.L_x_4285) ;  /* 0xfffffff8006c7947 */ /* 0x000fec000383ffff */
.L_x_4286:
        /* <DEDUP_REMOVED lines=12> */
.L_x_7973:


//--------------------- .text._ZN18transformer_engine13normalization19ln_bwd_tuned_kernelINS0_13Kernel_traitsI13__nv_bfloat16fS3_fjLj18432ELj4ELj1ELj4ELj16ENS0_18Kernel_traits_baseILj18432ES3_fS3_fjLj128EEEEEEEvNS0_20BackwardKernelParamsE --------------------------
	.section	.text._ZN18transformer_engine13normalization19ln_bwd_tuned_kernelINS0_13Kernel_traitsI13__nv_bfloat16fS3_fjLj18432ELj4ELj1ELj4ELj16ENS0_18Kernel_traits_baseILj18432ES3_fS3_fjLj128EEEEEEEvNS0_20BackwardKernelParamsE,"ax",@progbits
	.align	128
        .global         _ZN18transformer_engine13normalization19ln_bwd_tuned_kernelINS0_13Kernel_traitsI13__nv_bfloat16fS3_fjLj18432ELj4ELj1ELj4ELj16ENS0_18Kernel_traits_baseILj18432ES3_fS3_fjLj128EEEEEEEvNS0_20BackwardKernelParamsE
        .type           _ZN18transformer_engine13normalization19ln_bwd_tuned_kernelINS0_13Kernel_traitsI13__nv_bfloat16fS3_fjLj18432ELj4ELj1ELj4ELj16ENS0_18Kernel_traits_baseILj18432ES3_fS3_fjLj128EEEEEEEvNS0_20BackwardKernelParamsE,@function
        .size           _ZN18transformer_engine13normalization19ln_bwd_tuned_kernelINS0_13Kernel_traitsI13__nv_bfloat16fS3_fjLj18432ELj4ELj1ELj4ELj16ENS0_18Kernel_traits_baseILj18432ES3_fS3_fjLj128EEEEEEEvNS0_20BackwardKernelParamsE,(.L_x_7974 - _ZN18transformer_engine13normalization19ln_bwd_tuned_kernelINS0_13Kernel_traitsI13__nv_bfloat16fS3_fjLj18432ELj4ELj1ELj4ELj16ENS0_18Kernel_traits_baseILj18432ES3_fS3_fjLj128EEEEEEEvNS0_20BackwardKernelParamsE)
        .other          _ZN18transformer_engine13normalization19ln_bwd_tuned_kernelINS0_13Kernel_traitsI13__nv_bfloat16fS3_fjLj18432ELj4ELj1ELj4ELj16ENS0_18Kernel_traits_baseILj18432ES3_fS3_fjLj128EEEEEEEvNS0_20BackwardKernelParamsE,@"STO_CUDA_ENTRY STV_DEFAULT"
_ZN18transformer_engine13normalization19ln_bwd_tuned_kernelINS0_13Kernel_traitsI13__nv_bfloat16fS3_fjLj18432ELj4ELj1ELj4ELj16ENS0_18Kernel_traits_baseILj18432ES3_fS3_fjLj128EEEEEEEvNS0_20BackwardKernelParamsE:
.text._ZN18transformer_engine13normalization19ln_bwd_tuned_kernelINS0_13Kernel_traitsI13__nv_bfloat16fS3_fjLj18432ELj4ELj1ELj4ELj16ENS0_18Kernel_traits_baseILj18432ES3_fS3_fjLj128EEEEEEEvNS0_20BackwardKernelParamsE:
        /* <DEDUP_REMOVED lines=64> */
[----:B------:R-:W5:Y:S01]  /*0400*/  LDG.E.64 R28, desc[UR6][R2.64+0x8000] ;  /* 0x00800006021c7981 */ /* 0x000f62000c1e1b00 */
[----:B------:R-:W-:Y:S01]  /*0410*/  HFMA2.MMA R131, -RZ, RZ, 0, 5.9604644775390625e-08 ;  /* 0x00000001ff837435 */ /* 0x000fe200000001ff */
[----:B------:R-:W-:Y:S01]  /*0420*/  MOV R101, R132 ;  /* 0x0000008400657202 */ /* 0x000fe20000000f00 */
[----:B------:R-:W-:Y:S01]  /*0430*/  HFMA2.MMA R215, -RZ, RZ, 0, 0 ;  /* 0x00000000ffd77435 */ /* 0x000fe200000001ff */
        /* <DEDUP_REMOVED lines=32> */
[----:B------:R0:W-:Y:S04]  /*0640*/  STL [R1], RZ ;  /* 0x000000ff01007387 */ /* 0x0001e80000100800 */
        /* <DEDUP_REMOVED lines=17> */
[----:B------:R-:W-:Y:S02]  /*0760*/  SHF.L.U32 R114, R9, 0x10, RZ ;  /* 0x0000001009727819 */ /* 0x000fe400000006ff */
[----:B-----5:R-:W-:-:S02]  /*0770*/  SHF.R.U64 R13, R10, 0x10, R11 ;  /* 0x000000100a0d7819 */ /* 0x020fc4000000120b */
[----:B------:R-:W-:Y:S02]  /*0780*/  SHF.L.U32 R113, R10, 0x10, RZ ;  /* 0x000000100a717819 */ /* 0x000fe400000006ff */
[----:B------:R-:W-:Y:S02]  /*0790*/  SHF.R.U32.HI R12, RZ, 0x10, R11 ;  /* 0x00000010ff0c7819 */ /* 0x000fe4000001160b */
[----:B------:R-:W-:Y:S02]  /*07a0*/  SHF.L.U32 R112, R11, 0x10, RZ ;  /* 0x000000100b707819 */ /* 0x000fe400000006ff */
[--C-:B------:R-:W-:Y:S02]  /*07b0*/  SHF.R.U64 R11, R20, 0x10, R21.reuse ;  /* 0x00000010140b7819 */ /* 0x100fe40000001215 */
[----:B------:R-:W-:Y:S02]  /*07c0*/  SHF.R.U32.HI R10, RZ, 0x10, R21 ;  /* 0x00000010ff0a7819 */ /* 0x000fe40000011615 */
[----:B------:R-:W-:-:S02]  /*07d0*/  SHF.R.U64 R9, R22, 0x10, R23 ;  /* 0x0000001016097819 */ /* 0x000fc40000001217 */
[----:B------:R-:W-:Y:S02]  /*07e0*/  SHF.R.U32.HI R8, RZ, 0x10, R23 ;  /* 0x00000010ff087819 */ /* 0x000fe40000011617 */
[--C-:B------:R-:W-:Y:S02]  /*07f0*/  SHF.R.U64 R7, R24, 0x10, R25.reuse ;  /* 0x0000001018077819 */ /* 0x100fe40000001219 */
[----:B------:R-:W-:Y:S02]  /*0800*/  SHF.R.U32.HI R6, RZ, 0x10, R25 ;  /* 0x00000010ff067819 */ /* 0x000fe40000011619 */
[--C-:B------:R-:W-:Y:S02]  /*0810*/  SHF.R.U64 R5, R26, 0x10, R27.reuse ;  /* 0x000000101a057819 */ /* 0x100fe4000000121b */
[----:B------:R-:W-:Y:S02]  /*0820*/  SHF.R.U32.HI R4, RZ, 0x10, R27 ;  /* 0x00000010ff047819 */ /* 0x000fe4000001161b */
[----:B------:R-:W-:-:S02]  /*0830*/  SHF.R.U64 R3, R28, 0x10, R29 ;  /* 0x000000101c037819 */ /* 0x000fc4000000121d */
[----:B------:R-:W-:Y:S02]  /*0840*/  SHF.R.U32.HI R2, RZ, 0x10, R29 ;  /* 0x00000010ff027819 */ /* 0x000fe4000001161d */
[----:B------:R-:W-:Y:S02]  /*0850*/  SHF.L.U32 R111, R20, 0x10, RZ ;  /* 0x00000010146f7819 */ /* 0x000fe400000006ff */
[----:B------:R-:W-:Y:S02]  /*0860*/  SHF.L.U32 R110, R21, 0x10, RZ ;  /* 0x00000010156e7819 */ /* 0x000fe400000006ff */
[----:B------:R-:W-:Y:S02]  /*0870*/  CS2R R20, SRZ ;  /* 0x0000000000147805 */ /* 0x000fe4000001ff00 */
[----:B------:R-:W-:Y:S02]  /*0880*/  SHF.L.U32 R109, R22, 0x10, RZ ;  /* 0x00000010166d7819 */ /* 0x000fe400000006ff */
[----:B------:R-:W-:-:S02]  /*0890*/  SHF.L.U32 R108, R23, 0x10, RZ ;  /* 0x00000010176c7819 */ /* 0x000fc400000006ff */
[----:B------:R-:W-:Y:S02]  /*08a0*/  CS2R R22, SRZ ;  /* 0x0000000000167805 */ /* 0x000fe4000001ff00 */
        /* <DEDUP_REMOVED lines=26> */
[----:B0-----:R-:W-:-:S07]  /*0a50*/  SHF.L.U32 R2, R2, 0x10, RZ ;  /* 0x0000001002027819 */ /* 0x001fce00000006ff */
.L_x_4295:
[----:B------:R-:W0:Y:S01]  /*0a60*/  S2R R60, SR_TID.X ;  /* 0x00000000003c7919 */ /* 0x000e220000002100 */
[----:B-1----:R-:W1:Y:S08]  /*0a70*/  S2UR UR4, SR_CTAID.X ;  /* 0x00000000000479c3 */ /* 0x002e700000002500 */
[----:B------:R-:W2:Y:S08]  /*0a80*/  LDC.64 R84, c[0x0][0x220] ;  /* 0x00008800ff547b82 */ /* 0x000eb00000000a00 */
[----:B------:R-:W3:Y:S01]  /*0a90*/  LDC.64 R56, c[0x0][0x228] ;  /* 0x00008a00ff387b82 */ /* 0x000ee20000000a00 */
[----:B-1----:R-:W-:-:S07]  /*0aa0*/  MOV R120, UR4 ;  /* 0x0000000400787c02 */ /* 0x002fce0008000f00 */
[----:B------:R-:W1:Y:S01]  /*0ab0*/  LDC.64 R58, c[0x0][0x230] ;  /* 0x00008c00ff3a7b82 */ /* 0x000e620000000a00 */
[----:B------:R-:W-:Y:S01]  /*0ac0*/  ULDC.U8 UR4, c[0x0][0x250] ;  /* 0x0000940000047ab9 */ /* 0x000fe20000000000 */
[----:B------:R-:W-:Y:S02]  /*0ad0*/  SHF.L.U32 R0, R120, 0x7, RZ ;  /* 0x0000000778007819 */ /* 0x000fe400000006ff */
[----:B0-----:R-:W-:-:S04]  /*0ae0*/  LOP3.LUT R61, R60, 0x1f, RZ, 0xc0, !PT ;  /* 0x0000001f3c3d7812 */ /* 0x001fc800078ec0ff */
[----:B------:R-:W0:Y:S01]  /*0af0*/  LDC.64 R134, c[0x0][0x258] ;  /* 0x00009600ff867b82 */ /* 0x000e220000000a00 */
[----:B------:R-:W-:-:S04]  /*0b00*/  LOP3.LUT R0, R0, 0x180, R61, 0xe2, !PT ;  /* 0x0000018000007812 */ /* 0x000fc800078ee23d */
[----:B------:R-:W-:Y:S01]  /*0b10*/  LOP3.LUT R0, R0, 0x60, R60, 0xf8, !PT ;  /* 0x0000006000007812 */ /* 0x000fe200078ef83c */
[----:B---3--:R-:W-:-:S04]  /*0b20*/  IMAD.WIDE R56, R101, 0x4, R56 ;  /* 0x0000000465387825 */ /* 0x008fc800078e0238 */
[----:B------:R-:W-:Y:S01]  /*0b30*/  IMAD R123, R101, 0x1200, R0 ;  /* 0x00001200657b7824 */ /* 0x000fe200078e0200 */
[----:B------:R3:W4:Y:S03]  /*0b40*/  LDG.E R151, desc[UR6][R56.64] ;  /* 0x0000000638977981 */ /* 0x000726000c1e1900 */
[C---:B--2---:R-:W-:Y:S01]  /*0b50*/  IMAD.WIDE.U32 R88, R123.reuse, 0x10, R84 ;  /* 0x000000107b587825 */ /* 0x044fe200078e0054 */
[C---:B------:R-:W-:Y:S02]  /*0b60*/  IADD3 R124, R123.reuse, 0x200, RZ ;  /* 0x000002007b7c7810 */ /* 0x040fe40007ffe0ff */
[----:B------:R-:W-:Y:S01]  /*0b70*/  IADD3 R125, R123, 0x400, RZ ;  /* 0x000004007b7d7810 */ /* 0x000fe20007ffe0ff */
[----:B-1----:R-:W-:Y:S01]  /*0b80*/  IMAD.WIDE R58, R101, 0x4, R58 ;  /* 0x00000004653a7825 */ /* 0x002fe200078e023a */
[C---:B------:R-:W-:Y:S01]  /*0b90*/  IADD3 R126, R123.reuse, 0x600, RZ ;  /* 0x000006007b7e7810 */ /* 0x040fe20007ffe0ff */
[----:B------:R-:W4:Y:S01]  /*0ba0*/  LDG.E.128 R88, desc[UR6][R88.64] ;  /* 0x0000000658587981 */ /* 0x000f22000c1e1d00 */
[----:B------:R-:W-:-:S02]  /*0bb0*/  IADD3 R127, R123, 0x800, RZ ;  /* 0x000008007b7f7810 */ /* 0x000fc40007ffe0ff */
[C---:B------:R-:W-:Y:S02]  /*0bc0*/  IADD3 R128, R123.reuse, 0xa00, RZ ;  /* 0x00000a007b807810 */ /* 0x040fe40007ffe0ff */
[C---:B------:R-:W-:Y:S02]  /*0bd0*/  IADD3 R129, R123.reuse, 0xc00, RZ ;  /* 0x00000c007b817810 */ /* 0x040fe40007ffe0ff */
[C---:B------:R-:W-:Y:S02]  /*0be0*/  IADD3 R130, R123.reuse, 0xe00, RZ ;  /* 0x00000e007b827810 */ /* 0x040fe40007ffe0ff */
[C---:B------:R-:W-:Y:S01]  /*0bf0*/  IADD3 R122, R123.reuse, 0x1000, RZ ;  /* 0x000010007b7a7810 */ /* 0x040fe20007ffe0ff */
[----:B0-----:R-:W-:Y:S01]  /*0c00*/  IMAD.WIDE.U32 R136, R123, 0x8, R134 ;  /* 0x000000087b887825 */ /* 0x001fe200078e0086 */
[----:B------:R-:W2:Y:S03]  /*0c10*/  LDG.E R121, desc[UR6][R58.64] ;  /* 0x000000063a797981 */ /* 0x000ea6000c1e1900 */
[----:B---3--:R-:W-:-:S02]  /*0c20*/  IMAD.WIDE.U32 R56, R124, 0x10, R84 ;  /* 0x000000107c387825 */ /* 0x008fc400078e0054 */
        /* <DEDUP_REMOVED lines=31> */
[----:B------:R-:W5:Y:S01]  /*0e20*/  LDG.E.64 R134, desc[UR6][R134.64] ;  /* 0x0000000686867981 */ /* 0x000f62000c1e1b00 */
[----:B------:R-:W-:Y:S01]  /*0e30*/  ISETP.NE.AND P0, PT, RZ, UR4, PT ;  /* 0x00000004ff007c0c */ /* 0x000fe2000bf05270 */
[----:B----4-:R-:W-:-:S04]  /*0e40*/  FADD R0, R88, -R151 ;  /* 0x8000009758007221 */ /* 0x010fc80000000000 */
        /* <DEDUP_REMOVED lines=12> */
[----:B------:R-:W-:Y:S01]  /*0f10*/  SHF.L.U32 R56, R87, 0x10, RZ ;  /* 0x0000001057387819 */ /* 0x000fe200000006ff */
[----:B------:R-:W-:Y:S01]  /*0f20*/  FADD R58, R58, -R151 ;  /* 0x800000973a3a7221 */ /* 0x000fe20000000000 */
[----:B------:R-:W-:Y:S01]  /*0f30*/  MOV R168, R135 ;  /* 0x0000008700a87202 */ /* 0x000fe20000000f00 */
[----:B------:R-:W-:Y:S01]  /*0f40*/  FADD R211, R19, 1 ;  /* 0x3f80000013d37421 */ /* 0x000fe20000000000 */
[----:B------:R-:W-:Y:S01]  /*0f50*/  SHF.R.U32.HI R171, RZ, 0x10, R135 ;  /* 0x00000010ffab7819 */ /* 0x000fe20000011687 */
[----:B------:R-:W-:Y:S01]  /*0f60*/  FMUL R135, R121, R57 ;  /* 0x0000003979877220 */ /* 0x000fe20000400000 */
[----:B------:R-:W-:Y:S01]  /*0f70*/  MOV R136, R137 ;  /* 0x0000008900887202 */ /* 0x000fe20000000f00 */
[----:B------:R-:W-:Y:S01]  /*0f80*/  FMUL R87, R214, R56 ;  /* 0x00000038d6577220 */ /* 0x000fe20000400000 */
[----:B------:R-:W-:Y:S01]  /*0f90*/  SHF.L.U32 R57, R88, 0x10, RZ ;  /* 0x0000001058397819 */ /* 0x000fe200000006ff */
[--C-:B------:R-:W-:Y:S01]  /*0fa0*/  FADD R89, R89, -R151.reuse ;  /* 0x8000009759597221 */ /* 0x100fe20000000000 */
[----:B------:R-:W-:Y:S01]  /*0fb0*/  MOV R163, R142 ;  /* 0x0000008e00a37202 */ /* 0x000fe20000000f00 */
[----:B------:R-:W-:Y:S01]  /*0fc0*/  FADD R60, R60, -R151 ;  /* 0x800000973c3c7221 */ /* 0x000fe20000000000 */
[----:B------:R-:W-:Y:S01]  /*0fd0*/  SHF.R.U32.HI R137, RZ, 0x10, R137 ;  /* 0x00000010ff897819 */ /* 0x000fe20000011689 */
[----:B------:R-:W-:Y:S01]  /*0fe0*/  FMUL R169, R121, R59 ;  /* 0x0000003b79a97220 */ /* 0x000fe20000400000 */
[--C-:B------:R-:W-:Y:S01]  /*0ff0*/  SHF.R.U64 R142, R142, 0x10, R143.reuse ;  /* 0x000000108e8e7819 */ /* 0x100fe2000000128f */
[----:B------:R-:W-:Y:S01]  /*1000*/  FADD R205, R118, 1 ;  /* 0x3f80000076cd7421 */ /* 0x000fe20000000000 */
[----:B------:R-:W-:Y:S01]  /*1010*/  MOV R164, R143 ;  /* 0x0000008f00a47202 */ /* 0x000fe20000000f00 */
[----:B------:R-:W-:Y:S01]  /*1020*/  FMUL R88, R211, R57 ;  /* 0x00000039d3587220 */ /* 0x000fe20000400000 */
[----:B------:R-:W-:Y:S01]  /*1030*/  SHF.R.U32.HI R165, RZ, 0x10, R143 ;  /* 0x00000010ffa57819 */ /* 0x000fe2000001168f */
[C---:B------:R-:W-:Y:S01]  /*1040*/  FMUL R143, R121.reuse, R58 ;  /* 0x0000003a798f7220 */ /* 0x040fe20000400000 */
[----:B------:R-:W-:Y:S01]  /*1050*/  SHF.L.U32 R136, R136, 0x10, RZ ;  /* 0x0000001088887819 */ /* 0x000fe200000006ff */
[----:B------:R-:W-:Y:S01]  /*1060*/  FADD R59, RZ, R87 ;  /* 0x00000057ff3b7221 */ /* 0x000fe20000000000 */
[--C-:B------:R-:W-:Y:S01]  /*1070*/  FADD R90, R90, -R151.reuse ;  /* 0x800000975a5a7221 */ /* 0x100fe20000000000 */
[----:B------:R-:W-:Y:S01]  /*1080*/  FMUL R89, R121, R89 ;  /* 0x0000005979597220 */ /* 0x000fe20000400000 */
        /* <DEDUP_REMOVED lines=29> */
[----:B------:R-:W-:Y:S01]  /*1260*/  FMUL R170, R121, R60 ;  /* 0x0000003c79aa7220 */ /* 0x000fe20000400000 */
[----:B------:R-:W-:Y:S01]  /*1270*/  SHF.L.U32 R137, R137, 0x10, RZ ;  /* 0x0000001089897819 */ /* 0x000fe200000006ff */
[----:B------:R-:W-:Y:S01]  /*1280*/  FADD R204, R18, 1 ;  /* 0x3f80000012cc7421 */ /* 0x000fe20000000000 */
[----:B------:R-:W-:Y:S01]  /*1290*/  FMUL R205, R205, R136 ;  /* 0x00000088cdcd7220 */ /* 0x000fe20000400000 */
[----:B------:R-:W-:Y:S01]  /*12a0*/  FADD R60, R59, R88 ;  /* 0x000000583b3c7221 */ /* 0x000fe20000000000 */
[----:B------:R-:W-:Y:S01]  /*12b0*/  FMUL R90, R121, R90 ;  /* 0x0000005a795a7220 */ /* 0x000fe20000400000 */
[----:B------:R-:W-:Y:S01]  /*12c0*/  FFMA R59, R89, R88, R58 ;  /* 0x00000058593b7223 */ /* 0x000fe2000000003a */
[----:B------:R-:W-:Y:S01]  /*12d0*/  SHF.R.U64 R144, R144, 0x10, R145 ;  /* 0x0000001090907819 */ /* 0x000fe20000001291 */
[----:B------:R-:W-:Y:S01]  /*12e0*/  FMUL R206, R121, R61 ;  /* 0x0000003d79ce7220 */ /* 0x000fe20000400000 */
[----:B------:R-:W-:Y:S01]  /*12f0*/  SHF.L.U32 R151, R151, 0x10, RZ ;  /* 0x0000001097977819 */ /* 0x000fe200000006ff */
[----:B------:R-:W-:Y:S01]  /*1300*/  FADD R203, R117, 1 ;  /* 0x3f80000075cb7421 */ /* 0x000fe20000000000 */
[----:B------:R-:W-:Y:S01]  /*1310*/  FMUL R204, R204, R137 ;  /* 0x00000089cccc7220 */ /* 0x000fe20000400000 */
[----:B------:R-:W-:Y:S01]  /*1320*/  FADD R61, R60, R205 ;  /* 0x000000cd3c3d7221 */ /* 0x000fe20000000000 */
[----:B------:R-:W-:Y:S01]  /*1330*/  FMUL R91, R121, R91 ;  /* 0x0000005b795b7220 */ /* 0x000fe20000400000 */
        /* <DEDUP_REMOVED lines=21> */
[----:B------:R-:W-:Y:S01]  /*1490*/  SHF.L.U32 R153, R153, 0x10, RZ ;  /* 0x0000001099997819 */ /* 0x000fe200000006ff */
[----:B------:R-:W-:Y:S01]  /*14a0*/  FMUL R200, R200, R145 ;  /* 0x00000091c8c87220 */ /* 0x000fe20000400000 */
[----:B------:R-:W-:Y:S01]  /*14b0*/  FADD R59, R60, R201 ;  /* 0x000000c93c3b7221 */ /* 0x000fe20000000000 */
[----:B------:R-:W-:Y:S01]  /*14c0*/  FFMA R58, R143, R201, R58 ;  /* 0x000000c98f3a7223 */ /* 0x000fe2000000003a */
[----:B------:R-:W-:Y:S01]  /*14d0*/  MOV R154, R133 ;  /* 0x00000085009a7202 */ /* 0x000fe20000000f00 */
[----:B------:R-:W-:Y:S01]  /*14e0*/  FMUL R207, R121, R62 ;  /* 0x0000003e79cf7220 */ /* 0x000fe20000400000 */
[----:B------:R-:W-:Y:S01]  /*14f0*/  SHF.L.U32 R132, R132, 0x10, RZ ;  /* 0x0000001084847819 */ /* 0x000fe200000006ff */
[----:B------:R-:W-:Y:S01]  /*1500*/  FADD R198, R15, 1 ;  /* 0x3f8000000fc67421 */ /* 0x000fe20000000000 */
        /* <DEDUP_REMOVED lines=16> */
[--C-:B------:R-:W-:Y:S01]  /*1610*/  SHF.R.U64 R133, R146, 0x10, R147.reuse ;  /* 0x0000001092857819 */ /* 0x100fe20000001293 */
[----:B------:R-:W-:Y:S01]  /*1620*/  FADD R174, R113, 1 ;  /* 0x3f80000071ae7421 */ /* 0x000fe20000000000 */
[----:B------:R-:W-:Y:S01]  /*1630*/  SHF.L.U32 R156, R156, 0x10, RZ ;  /* 0x000000109c9c7819 */ /* 0x000fe200000006ff */
[----:B------:R-:W-:Y:S01]  /*1640*/  FMUL R173, R173, R155 ;  /* 0x0000009badad7220 */ /* 0x000fe20000400000 */
[----:B------:R-:W-:Y:S01]  /*1650*/  FADD R62, R63, R172 ;  /* 0x000000ac3f3e7221 */ /* 0x000fe20000000000 */
[----:B------:R-:W-:Y:S01]  /*1660*/  FFMA R63, R207, R172, R58 ;  /* 0x000000accf3f7223 */ /* 0x000fe2000000003a */
[----:B------:R-:W-:Y:S01]  /*1670*/  MOV R146, R147 ;  /* 0x0000009300927202 */ /* 0x000fe20000000f00 */
[----:B------:R-:W-:Y:S01]  /*1680*/  FMUL R210, R121, R81 ;  /* 0x0000005179d27220 */ /* 0x000fe20000400000 */
[----:B------:R-:W-:Y:S01]  /*1690*/  SHF.R.U32.HI R158, RZ, 0x10, R147 ;  /* 0x00000010ff9e7819 */ /* 0x000fe20000011693 */
[----:B------:R-:W-:Y:S01]  /*16a0*/  FADD R175, R13, 1 ;  /* 0x3f8000000daf7421 */ /* 0x000fe20000000000 */
[----:B------:R-:W-:Y:S01]  /*16b0*/  MOV R157, R140 ;  /* 0x0000008c009d7202 */ /* 0x000fe20000000f00 */
[----:B------:R-:W-:Y:S01]  /*16c0*/  FMUL R174, R174, R156 ;  /* 0x0000009caeae7220 */ /* 0x000fe20000400000 */
[----:B------:R-:W-:Y:S01]  /*16d0*/  SHF.R.U64 R147, R140, 0x10, R141 ;  /* 0x000000108c937819 */ /* 0x000fe2000000128d */
[----:B------:R-:W-:Y:S01]  /*16e0*/  FADD R81, R62, R173 ;  /* 0x000000ad3e517221 */ /* 0x000fe20000000000 */
[----:B------:R-:W-:Y:S01]  /*16f0*/  MOV R162, R149 ;  /* 0x0000009500a27202 */ /* 0x000fe20000000f00 */
[----:B------:R-:W-:Y:S01]  /*1700*/  FMUL R64, R121, R64 ;  /* 0x0000004079407220 */ /* 0x000fe20000400000 */
[----:B------:R-:W-:Y:S01]  /*1710*/  SHF.L.U32 R133, R133, 0x10, RZ ;  /* 0x0000001085857819 */ /* 0x000fe200000006ff */
[----:B------:R-:W-:Y:S01]  /*1720*/  FFMA R63, R208, R173, R63 ;  /* 0x000000add03f7223 */ /* 0x000fe2000000003f */
[----:B------:R-:W-:Y:S01]  /*1730*/  MOV R140, R141 ;  /* 0x0000008d008c7202 */ /* 0x000fe20000000f00 */
[----:B------:R-:W-:Y:S01]  /*1740*/  FADD R176, R112, 1 ;  /* 0x3f80000070b07421 */ /* 0x000fe20000000000 */
[----:B------:R-:W-:Y:S01]  /*1750*/  SHF.R.U32.HI R160, RZ, 0x10, R141 ;  /* 0x00000010ffa07819 */ /* 0x000fe2000001168d */
[----:B------:R-:W-:Y:S01]  /*1760*/  FMUL R209, R121, R80 ;  /* 0x0000005079d17220 */ /* 0x000fe20000400000 */
[----:B------:R-:W-:Y:S01]  /*1770*/  MOV R141, R138 ;  /* 0x0000008a008d7202 */ /* 0x000fe20000000f00 */
[----:B------:R-:W-:Y:S01]  /*1780*/  FADD R81, R81, R174 ;  /* 0x000000ae51517221 */ /* 0x000fe20000000000 */
[----:B------:R-:W-:Y:S01]  /*1790*/  SHF.R.U64 R138, R138, 0x10, R139 ;  /* 0x000000108a8a7819 */ /* 0x000fe2000000128b */
[C---:B------:R-:W-:Y:S01]  /*17a0*/  FMUL R65, R121.reuse, R65 ;  /* 0x0000004179417220 */ /* 0x040fe20000400000 */
[----:B------:R-:W-:Y:S01]  /*17b0*/  MOV R159, R139 ;  /* 0x0000008b009f7202 */ /* 0x000fe20000000f00 */
[----:B------:R-:W-:Y:S01]  /*17c0*/  FFMA R80, R64, R174, R63 ;  /* 0x000000ae40507223 */ /* 0x000fe2000000003f */
[----:B------:R-:W-:Y:S01]  /*17d0*/  MOV R161, R148 ;  /* 0x0000009400a17202 */ /* 0x000fe20000000f00 */
[----:B------:R-:W-:Y:S01]  /*17e0*/  FADD R177, R12, 1 ;  /* 0x3f8000000cb17421 */ /* 0x000fe20000000000 */
[----:B------:R-:W-:Y:S01]  /*17f0*/  SHF.R.U32.HI R139, RZ, 0x10, R139 ;  /* 0x00000010ff8b7819 */ /* 0x000fe2000001168b */
[----:B------:R-:W-:Y:S01]  /*1800*/  FMUL R66, R121, R66 ;  /* 0x0000004279427220 */ /* 0x000fe20000400000 */
[--C-:B------:R-:W-:Y:S01]  /*1810*/  SHF.R.U64 R148, R148, 0x10, R149.reuse ;  /* 0x0000001094947819 */ /* 0x100fe20000001295 */
[----:B------:R-:W-:Y:S01]  /*1820*/  FADD R178, R111, 1 ;  /* 0x3f8000006fb27421 */ /* 0x000fe20000000000 */
[----:B------:R-:W-:Y:S01]  /*1830*/  SHF.L.U32 R146, R146, 0x10, RZ ;  /* 0x0000001092927819 */ /* 0x000fe200000006ff */
[----:B------:R-:W-:Y:S01]  /*1840*/  FMUL R67, R121, R67 ;  /* 0x0000004379437220 */ /* 0x000fe20000400000 */
[----:B------:R-:W-:Y:S01]  /*1850*/  SHF.L.U32 R58, R162, 0x10, RZ ;  /* 0x00000010a23a7819 */ /* 0x000fe200000006ff */
[----:B------:R-:W-:Y:S01]  /*1860*/  FMUL R162, R175, R133 ;  /* 0x00000085afa27220 */ /* 0x000fe20000400000 */
[----:B------:R-:W-:Y:S01]  /*1870*/  SHF.L.U32 R158, R158, 0x10, RZ ;  /* 0x000000109e9e7819 */ /* 0x000fe200000006ff */
[----:B------:R-:W-:Y:S01]  /*1880*/  FADD R179, R11, 1 ;  /* 0x3f8000000bb37421 */ /* 0x000fe20000000000 */
[----:B------:R-:W-:Y:S01]  /*1890*/  SHF.L.U32 R211, R139, 0x10, RZ ;  /* 0x000000108bd37819 */ /* 0x000fe200000006ff */
[----:B------:R-:W-:Y:S01]  /*18a0*/  FMUL R139, R176, R146 ;  /* 0x00000092b08b7220 */ /* 0x000fe20000400000 */
[----:B------:R-:W-:Y:S01]  /*18b0*/  SHF.L.U32 R59, R148, 0x10, RZ ;  /* 0x00000010943b7819 */ /* 0x000fe200000006ff */
[----:B------:R-:W-:Y:S01]  /*18c0*/  FADD R148, R81, R162 ;  /* 0x000000a251947221 */ /* 0x000fe20000000000 */
[----:B------:R-:W-:Y:S01]  /*18d0*/  FFMA R81, R65, R162, R80 ;  /* 0x000000a241517223 */ /* 0x000fe20000000050 */
[----:B------:R-:W-:Y:S01]  /*18e0*/  SHF.R.U32.HI R149, RZ, 0x10, R149 ;  /* 0x00000010ff957819 */ /* 0x000fe20000011695 */
[----:B------:R-:W-:Y:S01]  /*18f0*/  FMUL R68, R121, R68 ;  /* 0x0000004479447220 */ /* 0x000fe20000400000 */
[----:B------:R-:W-:Y:S01]  /*1900*/  SHF.L.U32 R157, R157, 0x10, RZ ;  /* 0x000000109d9d7819 */ /* 0x000fe200000006ff */
[----:B------:R-:W-:Y:S01]  /*1910*/  FADD R148, R148, R139 ;  /* 0x0000008b94947221 */ /* 0x000fe20000000000 */
[----:B------:R-:W-:Y:S01]  /*1920*/  SHF.L.U32 R63, R163, 0x10, RZ ;  /* 0x00000010a33f7819 */ /* 0x000fe200000006ff */
[----:B------:R-:W-:Y:S01]  /*1930*/  FMUL R163, R177, R158 ;  /* 0x0000009eb1a37220 */ /* 0x000fe20000400000 */
[----:B------:R-:W-:Y:S01]  /*1940*/  FFMA R176, R66, R139, R81 ;  /* 0x0000008b42b07223 */ /* 0x000fe20000000051 */
[----:B------:R-:W-:Y:S01]  /*1950*/  SHF.L.U32 R147, R147, 0x10, RZ ;  /* 0x0000001093937819 */ /* 0x000fe200000006ff */
[----:B------:R-:W-:Y:S01]  /*1960*/  FMUL R214, R178, R157 ;  /* 0x0000009db2d67220 */ /* 0x000fe20000400000 */
[----:B------:R-:W-:Y:S01]  /*1970*/  SHF.L.U32 R62, R149, 0x10, RZ ;  /* 0x00000010953e7819 */ /* 0x000fe200000006ff */
[----:B------:R-:W-:Y:S01]  /*1980*/  FADD R149, R148, R163 ;  /* 0x000000a394957221 */ /* 0x000fe20000000000 */
[----:B------:R-:W-:Y:S01]  /*1990*/  SHF.L.U32 R60, R159, 0x10, RZ ;  /* 0x000000109f3c7819 */ /* 0x000fe200000006ff */
[----:B------:R-:W-:Y:S01]  /*19a0*/  FFMA R159, R67, R163, R176 ;  /* 0x000000a3439f7223 */ /* 0x000fe200000000b0 */
[----:B------:R-:W-:Y:S01]  /*19b0*/  SHF.L.U32 R140, R140, 0x10, RZ ;  /* 0x000000108c8c7819 */ /* 0x000fe200000006ff */
[----:B------:R-:W-:Y:S01]  /*19c0*/  FADD R180, R110, 1 ;  /* 0x3f8000006eb47421 */ /* 0x000fe20000000000 */
[----:B------:R-:W-:Y:S01]  /*19d0*/  SHF.L.U32 R81, R164, 0x10, RZ ;  /* 0x00000010a4517819 */ /* 0x000fe200000006ff */
[----:B------:R-:W-:Y:S01]  /*19e0*/  FMUL R164, R179, R147 ;  /* 0x00000093b3a47220 */ /* 0x000fe20000400000 */
[----:B------:R-:W-:Y:S01]  /*19f0*/  FADD R149, R149, R214 ;  /* 0x000000d695957221 */ /* 0x000fe20000000000 */
[----:B------:R-:W-:Y:S01]  /*1a00*/  FMUL R69, R121, R69 ;  /* 0x0000004579457220 */ /* 0x000fe20000400000 */
        /* <DEDUP_REMOVED lines=17> */
[----:B------:R-:W-:Y:S01]  /*1b20*/  FMUL R149, R182, R141 ;  /* 0x0000008db6957220 */ /* 0x000fe20000400000 */
[----:B------:R-:W-:Y:S01]  /*1b30*/  FADD R178, R161, R148 ;  /* 0x00000094a1b27221 */ /* 0x000fe20000000000 */
[----:B------:R-:W-:Y:S01]  /*1b40*/  FMUL R72, R121, R72 ;  /* 0x0000004879487220 */ /* 0x000fe20000400000 */
[----:B------:R-:W-:Y:S01]  /*1b50*/  FFMA R161, R71, R148, R176 ;  /* 0x0000009447a17223 */ /* 0x000fe200000000b0 */
        /* <DEDUP_REMOVED lines=40> */
[----:B------:R-:W-:Y:S01]  /*1de0*/  FADD R192, R104, 1 ;  /* 0x3f80000068c07421 */ /* 0x000fe20000000000 */
[----:B------:R-:W-:Y:S01]  /*1df0*/  FFMA R190, R79, R181, R190 ;  /* 0x000000b54fbe7223 */ /* 0x000fe200000000be */
[----:B------:R-:W-:Y:S01]  /*1e00*/  FMUL R183, R191, R80 ;  /* 0x00000050bfb77220 */ /* 0x000fe20000400000 */
[----:B------:R-:W-:Y:S01]  /*1e10*/  FADD R168, R171, R182 ;  /* 0x000000b6aba87221 */ /* 0x000fe20000000000 */
[----:B------:R-:W-:Y:S01]  /*1e20*/  SHF.L.U32 R165, R165, 0x10, RZ ;  /* 0x00000010a5a57819 */ /* 0x000fe200000006ff */
[----:B------:R-:W-:Y:S01]  /*1e30*/  FFMA R171, R209, R182, R190 ;  /* 0x000000b6d1ab7223 */ /* 0x000fe200000000be */
[----:B------:R-:W-:Y:S01]  /*1e40*/  FADD R193, R4, 1 ;  /* 0x3f80000004c17421 */ /* 0x000fe20000000000 */
        /* <DEDUP_REMOVED lines=19> */
[C---:B------:R-:W-:Y:S01]  /*1f80*/  FMUL R85, R121.reuse, R85 ;  /* 0x0000005579557220 */ /* 0x040fe20000400000 */
[----:B------:R-:W-:Y:S01]  /*1f90*/  FFMA R190, R84, R186, R191 ;  /* 0x000000ba54be7223 */ /* 0x000fe200000000bf */
[----:B------:R-:W-:Y:S01]  /*1fa0*/  FADD R197, R2, 1 ;  /* 0x3f80000002c57421 */ /* 0x000fe20000000000 */
        /* <DEDUP_REMOVED lines=46> */
.L_x_4288:
[--C-:B-----5:R-:W-:Y:S01]  /*2290*/  FADD R88, R56, -R151.reuse ;  /* 0x8000009738587221 */ /* 0x120fe20000000000 */
[----:B------:R-:W-:Y:S01]  /*22a0*/  MOV R56, R136 ;  /* 0x0000008800387202 */ /* 0x000fe20000000f00 */
[----:B------:R-:W-:Y:S01]  /*22b0*/  FADD R150, R57, -R151 ;  /* 0x8000009739967221 */ /* 0x000fe20000000000 */
[----:B------:R-:W-:Y:S01]  /*22c0*/  SHF.R.U64 R57, R136, 0x10, R137 ;  /* 0x0000001088397819 */ /* 0x000fe20000001289 */
[--C-:B------:R-:W-:Y:S01]  /*22d0*/  FADD R169, R58, -R151.reuse ;  /* 0x800000973aa97221 */ /* 0x100fe20000000000 */
[--C-:B------:R-:W-:Y:S01]  /*22e0*/  FADD R170, R59, -R151.reuse ;  /* 0x800000973baa7221 */ /* 0x100fe20000000000 */
[--C-:B------:R-:W-:Y:S01]  /*22f0*/  FADD R207, R62, -R151.reuse ;  /* 0x800000973ecf7221 */ /* 0x100fe20000000000 */
[----:B------:R-:W-:Y:S01]  /*2300*/  FADD R87, R87, -R151 ;  /* 0x8000009757577221 */ /* 0x000fe20000000000 */
[----:B------:R-:W-:Y:S01]  /*2310*/  SHF.L.U32 R56, R56, 0x10, RZ ;  /* 0x0000001038387819 */ /* 0x000fe200000006ff */
[----:B------:R-:W-:Y:S01]  /*2320*/  FADD R192, RZ, R119 ;  /* 0x00000077ffc07221 */ /* 0x000fe20000000000 */
[----:B------:R-:W-:Y:S01]  /*2330*/  SHF.R.U64 R59, R148, 0x10, R149 ;  /* 0x00000010943b7819 */ /* 0x000fe20000001295 */
[--C-:B------:R-:W-:Y:S01]  /*2340*/  FADD R206, R61, -R151.reuse ;  /* 0x800000973dce7221 */ /* 0x100fe20000000000 */
[----:B------:R-:W-:Y:S01]  /*2350*/  MOV R58, R149 ;  /* 0x00000095003a7202 */ /* 0x000fe20000000f00 */
[----:B------:R-:W-:Y:S01]  /*2360*/  FADD R208, R63, -R151 ;  /* 0x800000973fd07221 */ /* 0x000fe20000000000 */
[----:B------:R-:W-:Y:S01]  /*2370*/  SHF.R.U32.HI R62, RZ, 0x10, R149 ;  /* 0x00000010ff3e7819 */ /* 0x000fe20000011695 */
[----:B------:R-:W-:Y:S01]  /*2380*/  FADD R209, R80, -R151 ;  /* 0x8000009750d17221 */ /* 0x000fe20000000000 */
[----:B------:R-:W-:Y:S01]  /*2390*/  SHF.R.U64 R149, R134, 0x10, R135 ;  /* 0x0000001086957819 */ /* 0x000fe20000001287 */
[----:B------:R-:W-:Y:S01]  /*23a0*/  FADD R191, RZ, R19 ;  /* 0x00000013ffbf7221 */ /* 0x000fe20000000000 */
[----:B------:R-:W-:Y:S01]  /*23b0*/  MOV R159, R135 ;  /* 0x00000087009f7202 */ /* 0x000fe20000000f00 */
[----:B------:R-:W-:Y:S01]  /*23c0*/  FADD R190, R60, -R151 ;  /* 0x800000973cbe7221 */ /* 0x000fe20000000000 */
[----:B------:R-:W-:Y:S01]  /*23d0*/  SHF.R.U32.HI R161, RZ, 0x10, R135 ;  /* 0x00000010ffa17819 */ /* 0x000fe20000011687 */
[----:B------:R-:W-:Y:S01]  /*23e0*/  FMUL R135, R121, R150 ;  /* 0x0000009679877220 */ /* 0x000fe20000400000 */
[----:B------:R-:W-:Y:S01]  /*23f0*/  SHF.L.U32 R57, R57, 0x10, RZ ;  /* 0x0000001039397819 */ /* 0x000fe200000006ff */
[----:B------:R-:W-:Y:S01]  /*2400*/  FMUL R150, R121, R87 ;  /* 0x0000005779967220 */ /* 0x000fe20000400000 */
[----:B------:R-:W-:Y:S01]  /*2410*/  MOV R136, R137 ;  /* 0x0000008900887202 */ /* 0x000fe20000000f00 */
[--C-:B------:R-:W-:Y:S01]  /*2420*/  FADD R210, R81, -R151.reuse ;  /* 0x8000009751d27221 */ /* 0x100fe20000000000 */
[----:B------:R-:W-:Y:S01]  /*2430*/  MOV R61, R148 ;  /* 0x00000094003d7202 */ /* 0x000fe20000000f00 */
[----:B------:R-:W-:Y:S01]  /*2440*/  FMUL R87, R56, R192 ;  /* 0x000000c038577220 */ /* 0x000fe20000400000 */
[----:B------:R-:W-:Y:S01]  /*2450*/  MOV R63, R142 ;  /* 0x0000008e003f7202 */ /* 0x000fe20000000f00 */
[----:B------:R-:W-:Y:S01]  /*2460*/  FADD R89, R89, -R151 ;  /* 0x8000009759597221 */ /* 0x000fe20000000000 */
[----:B------:R-:W-:Y:S01]  /*2470*/  SHF.R.U64 R80, R142, 0x10, R143 ;  /* 0x000000108e507819 */ /* 0x000fe2000000128f */
[----:B------:R-:W-:Y:S01]  /*2480*/  FADD R205, RZ, R118 ;  /* 0x00000076ffcd7221 */ /* 0x000fe20000000000 */
[----:B------:R-:W-:Y:S01]  /*2490*/  MOV R81, R143 ;  /* 0x0000008f00517202 */ /* 0x000fe20000000f00 */
[----:B------:R-:W-:Y:S01]  /*24a0*/  FADD R90, R90, -R151 ;  /* 0x800000975a5a7221 */ /* 0x000fe20000000000 */
[----:B------:R-:W-:Y:S01]  /*24b0*/  SHF.R.U32.HI R142, RZ, 0x10, R143 ;  /* 0x00000010ff8e7819 */ /* 0x000fe2000001168f */
[C---:B------:R-:W-:Y:S01]  /*24c0*/  FMUL R143, R121.reuse, R169 ;  /* 0x000000a9798f7220 */ /* 0x040fe20000400000 */
[----:B------:R-:W-:Y:S01]  /*24d0*/  MOV R148, R134 ;  /* 0x0000008600947202 */ /* 0x000fe20000000f00 */
[C---:B------:R-:W-:Y:S01]  /*24e0*/  FMUL R134, R121.reuse, R88 ;  /* 0x0000005879867220 */ /* 0x040fe20000400000 */
[----:B------:R-:W-:Y:S01]  /*24f0*/  SHF.R.U32.HI R137, RZ, 0x10, R137 ;  /* 0x00000010ff897819 */ /* 0x000fe20000011689 */
[----:B------:R-:W-:Y:S01]  /*2500*/  FMUL R169, R121, R170 ;  /* 0x000000aa79a97220 */ /* 0x000fe20000400000 */
[----:B------:R-:W-:Y:S01]  /*2510*/  SHF.L.U32 R136, R136, 0x10, RZ ;  /* 0x0000001088887819 */ /* 0x000fe200000006ff */
[----:B------:R-:W-:Y:S01]  /*2520*/  FMUL R88, R57, R191 ;  /* 0x000000bf39587220 */ /* 0x000fe20000400000 */
[C---:B------:R-:W-:Y:S01]  /*2530*/  FMUL R170, R121.reuse, R190 ;  /* 0x000000be79aa7220 */ /* 0x040fe20000400000 */
[----:B------:R-:W-:Y:S01]  /*2540*/  FADD R191, RZ, R87 ;  /* 0x00000057ffbf7221 */ /* 0x000fe20000000000 */
        /* <DEDUP_REMOVED lines=28> */
[----:B------:R-:W-:Y:S01]  /*2710*/  FADD R192, R191, R88 ;  /* 0x00000058bfc07221 */ /* 0x000fe20000000000 */
[----:B------:R-:W-:Y:S01]  /*2720*/  FMUL R90, R121, R90 ;  /* 0x0000005a795a7220 */ /* 0x000fe20000400000 */
[----:B------:R-:W-:Y:S01]  /*2730*/  FFMA R191, R89, R88, R190 ;  /* 0x0000005859bf7223 */ /* 0x000fe200000000be */
[----:B------:R-:W-:Y:S01]  /*2740*/  SHF.R.U64 R144, R144, 0x10, R145 ;  /* 0x0000001090907819 */ /* 0x000fe20000001291 */
[----:B------:R-:W-:Y:S01]  /*2750*/  FADD R203, RZ, R117 ;  /* 0x00000075ffcb7221 */ /* 0x000fe20000000000 */
[----:B------:R-:W-:Y:S01]  /*2760*/  SHF.L.U32 R151, R151, 0x10, RZ ;  /* 0x0000001097977819 */ /* 0x000fe200000006ff */
[----:B------:R-:W-:Y:S01]  /*2770*/  FMUL R204, R137, R204 ;  /* 0x000000cc89cc7220 */ /* 0x000fe20000400000 */
[----:B------:R-:W-:Y:S01]  /*2780*/  FADD R193, R192, R205 ;  /* 0x000000cdc0c17221 */ /* 0x000fe20000000000 */
[----:B------:R-:W-:Y:S01]  /*2790*/  FMUL R91, R121, R91 ;  /* 0x0000005b795b7220 */ /* 0x000fe20000400000 */
        /* <DEDUP_REMOVED lines=30> */
[----:B------:R-:W-:Y:S01]  /*2980*/  SHF.R.U32.HI R155, RZ, 0x10, R133 ;  /* 0x00000010ff9b7819 */ /* 0x000fe20000011685 */
        /* <DEDUP_REMOVED lines=13> */
[--C-:B------:R-:W-:Y:S01]  /*2a60*/  SHF.R.U64 R147, R140, 0x10, R141.reuse ;  /* 0x000000108c937819 */ /* 0x100fe2000000128d */
[----:B------:R-:W-:Y:S01]  /*2a70*/  FMUL R172, R154, R172 ;  /* 0x000000ac9aac7220 */ /* 0x000fe20000400000 */
[----:B------:R-:W-:Y:S01]  /*2a80*/  MOV R140, R141 ;  /* 0x0000008d008c7202 */ /* 0x000fe20000000f00 */
[----:B------:R-:W-:Y:S01]  /*2a90*/  FADD R193, R193, R198 ;  /* 0x000000c6c1c17221 */ /* 0x000fe20000000000 */
[----:B------:R-:W-:Y:S01]  /*2aa0*/  SHF.R.U32.HI R160, RZ, 0x10, R141 ;  /* 0x00000010ffa07819 */ /* 0x000fe2000001168d */
[----:B------:R-:W-:Y:S01]  /*2ab0*/  FMUL R207, R121, R207 ;  /* 0x000000cf79cf7220 */ /* 0x000fe20000400000 */
[----:B------:R-:W-:Y:S01]  /*2ac0*/  MOV R141, R138 ;  /* 0x0000008a008d7202 */ /* 0x000fe20000000f00 */
[----:B------:R-:W-:Y:S01]  /*2ad0*/  FFMA R190, R206, R198, R191 ;  /* 0x000000c6cebe7223 */ /* 0x000fe200000000bf */
[----:B------:R-:W-:Y:S01]  /*2ae0*/  SHF.R.U64 R138, R138, 0x10, R139 ;  /* 0x000000108a8a7819 */ /* 0x000fe2000000128b */
[----:B------:R-:W-:Y:S01]  /*2af0*/  FADD R174, RZ, R113 ;  /* 0x00000071ffae7221 */ /* 0x000fe20000000000 */
[----:B------:R-:W-:Y:S01]  /*2b00*/  MOV R60, R139 ;  /* 0x0000008b003c7202 */ /* 0x000fe20000000f00 */
[----:B------:R-:W-:Y:S01]  /*2b10*/  FADD R192, R193, R172 ;  /* 0x000000acc1c07221 */ /* 0x000fe20000000000 */
[----:B------:R-:W-:Y:S01]  /*2b20*/  SHF.L.U32 R155, R155, 0x10, RZ ;  /* 0x000000109b9b7819 */ /* 0x000fe200000006ff */
[----:B------:R-:W-:Y:S01]  /*2b30*/  FMUL R208, R121, R208 ;  /* 0x000000d079d07220 */ /* 0x000fe20000400000 */
[----:B------:R-:W-:Y:S01]  /*2b40*/  SHF.R.U32.HI R139, RZ, 0x10, R139 ;  /* 0x00000010ff8b7819 */ /* 0x000fe2000001168b */
[----:B------:R-:W-:Y:S01]  /*2b50*/  FADD R162, RZ, R13 ;  /* 0x0000000dffa27221 */ /* 0x000fe20000000000 */
[----:B------:R-:W-:Y:S01]  /*2b60*/  SHF.L.U32 R156, R156, 0x10, RZ ;  /* 0x000000109c9c7819 */ /* 0x000fe200000006ff */
[----:B------:R-:W-:Y:S01]  /*2b70*/  FMUL R173, R155, R173 ;  /* 0x000000ad9bad7220 */ /* 0x000fe20000400000 */
[----:B------:R-:W-:Y:S01]  /*2b80*/  SHF.L.U32 R211, R139, 0x10, RZ ;  /* 0x000000108bd37819 */ /* 0x000fe200000006ff */
[----:B------:R-:W-:Y:S01]  /*2b90*/  FFMA R139, R207, R172, R190 ;  /* 0x000000accf8b7223 */ /* 0x000fe200000000be */
[----:B------:R-:W-:Y:S01]  /*2ba0*/  SHF.L.U32 R133, R133, 0x10, RZ ;  /* 0x0000001085857819 */ /* 0x000fe200000006ff */
[----:B------:R-:W-:Y:S01]  /*2bb0*/  FMUL R174, R156, R174 ;  /* 0x000000ae9cae7220 */ /* 0x000fe20000400000 */
[----:B------:R-:W-:Y:S01]  /*2bc0*/  FADD R191, R192, R173 ;  /* 0x000000adc0bf7221 */ /* 0x000fe20000000000 */
[----:B------:R-:W-:Y:S01]  /*2bd0*/  FMUL R64, R121, R64 ;  /* 0x0000004079407220 */ /* 0x000fe20000400000 */
[----:B------:R-:W-:Y:S01]  /*2be0*/  FFMA R139, R208, R173, R139 ;  /* 0x000000add08b7223 */ /* 0x000fe2000000008b */
[----:B------:R-:W-:Y:S01]  /*2bf0*/  SHF.L.U32 R146, R146, 0x10, RZ ;  /* 0x0000001092927819 */ /* 0x000fe200000006ff */
[----:B------:R-:W-:Y:S01]  /*2c00*/  FADD R163, RZ, R112 ;  /* 0x00000070ffa37221 */ /* 0x000fe20000000000 */
        /* <DEDUP_REMOVED lines=30> */
[----:B------:R-:W-:Y:S01]  /*2df0*/  SHF.L.U32 R165, R142, 0x10, RZ ;  /* 0x000000108ea57819 */ /* 0x000fe200000006ff */
        /* <DEDUP_REMOVED lines=22> */
[C---:B------:R-:W-:Y:S01]  /*2f60*/  FMUL R73, R121.reuse, R73 ;  /* 0x0000004979497220 */ /* 0x040fe20000400000 */
[----:B------:R-:W-:Y:S01]  /*2f70*/  FFMA R168, R72, R149, R171 ;  /* 0x0000009548a87223 */ /* 0x000fe200000000ab */
        /* <DEDUP_REMOVED lines=114> */
.L_x_4289:
[----:B------:R-:W-:Y:S01]  /*36a0*/  FADD R20, R252, R20 ;  /* 0x00000014fc147221 */ /* 0x000fe20000000000 */
[----:B------:R-:W-:Y:S01]  /*36b0*/  FADD R22, R251, R22 ;  /* 0x00000016fb167221 */ /* 0x000fe20000000000 */
[----:B------:R-:W2:Y:S01]  /*36c0*/  LDL.LU R252, [R1] ;  /* 0x0000000001fc7983 */ /* 0x000ea20000300800 */
[----:B------:R-:W-:Y:S01]  /*36d0*/  FADD R23, R250, R23 ;  /* 0x00000017fa177221 */ /* 0x000fe20000000000 */
[----:B------:R-:W-:Y:S02]  /*36e0*/  FADD R24, R249, R24 ;  /* 0x00000018f9187221 */ /* 0x000fe40000000000 */
[----:B------:R-:W3:Y:S01]  /*36f0*/  LDL.LU R251, [R1+0x20] ;  /* 0x0000200001fb7983 */ /* 0x000ee20000300800 */
[----:B------:R-:W-:Y:S01]  /*3700*/  FADD R25, R248, R25 ;  /* 0x00000019f8197221 */ /* 0x000fe20000000000 */
[----:B------:R-:W-:Y:S02]  /*3710*/  FADD R26, R247, R26 ;  /* 0x0000001af71a7221 */ /* 0x000fe40000000000 */
[----:B------:R-:W4:Y:S04]  /*3720*/  LDL.LU R250, [R1+0x1c] ;  /* 0x00001c0001fa7983 */ /* 0x000f280000300800 */
[----:B------:R-:W5:Y:S04]  /*3730*/  LDL.LU R249, [R1+0x18] ;  /* 0x0000180001f97983 */ /* 0x000f680000300800 */
[----:B------:R-:W5:Y:S04]  /*3740*/  LDL.LU R248, [R1+0x14] ;  /* 0x0000140001f87983 */ /* 0x000f680000300800 */
[----:B------:R-:W5:Y:S01]  /*3750*/  LDL.LU R247, [R1+0x38] ;  /* 0x0000380001f77983 */ /* 0x000f620000300800 */
[----:B------:R-:W-:Y:S01]  /*3760*/  FADD R27, R246, R27 ;  /* 0x0000001bf61b7221 */ /* 0x000fe20000000000 */
[----:B------:R-:W-:Y:S01]  /*3770*/  FADD R28, R245, R28 ;  /* 0x0000001cf51c7221 */ /* 0x000fe20000000000 */
[----:B------:R-:W-:Y:S01]  /*3780*/  FADD R29, R244, R29 ;  /* 0x0000001df41d7221 */ /* 0x000fe20000000000 */
[----:B------:R-:W5:Y:S01]  /*3790*/  LDL.LU R246, [R1+0x10] ;  /* 0x0000100001f67983 */ /* 0x000f620000300800 */
[----:B------:R-:W-:Y:S01]  /*37a0*/  FADD R30, R243, R30 ;  /* 0x0000001ef31e7221 */ /* 0x000fe20000000000 */
[----:B------:R-:W-:-:S02]  /*37b0*/  FADD R31, R242, R31 ;  /* 0x0000001ff21f7221 */ /* 0x000fc40000000000 */
        /* <DEDUP_REMOVED lines=8> */
[----:B------:R-:W5:Y:S04]  /*3840*/  LDL.LU R241, [R1+0x30] ;  /* 0x0000300001f17983 */ /* 0x000f680000300800 */
[----:B------:R-:W5:Y:S04]  /*3850*/  LDL.LU R240, [R1+0x2c] ;  /* 0x00002c0001f07983 */ /* 0x000f680000300800 */
[----:B------:R-:W5:Y:S04]  /*3860*/  LDL.LU R239, [R1+0x28] ;  /* 0x0000280001ef7983 */ /* 0x000f680000300800 */
[----:B------:R-:W5:Y:S01]  /*3870*/  LDL.LU R238, [R1+0x24] ;  /* 0x0000240001ee7983 */ /* 0x000f620000300800 */
[----:B------:R-:W-:Y:S01]  /*3880*/  FFMA R21, R0, R56, R21 ;  /* 0x0000003800157223 */ /* 0x000fe20000000015 */
[----:B------:R-:W-:Y:S01]  /*3890*/  FADD R93, R56, R93 ;  /* 0x0000005d385d7221 */ /* 0x000fe20000000000 */
        /* <DEDUP_REMOVED lines=44> */
[----:B---3--:R-:W-:Y:S01]  /*3b60*/  FADD R159, R159, R251 ;  /* 0x000000fb9f9f7221 */ /* 0x008fe20000000000 */
[----:B----4-:R-:W-:Y:S01]  /*3b70*/  FADD R161, R161, R250 ;  /* 0x000000faa1a17221 */ /* 0x010fe20000000000 */
[----:B-----5:R-:W-:Y:S01]  /*3b80*/  FADD R166, R166, R249 ;  /* 0x000000f9a6a67221 */ /* 0x020fe20000000000 */
[----:B------:R-:W-:Y:S01]  /*3b90*/  FADD R167, R167, R248 ;  /* 0x000000f8a7a77221 */ /* 0x000fe20000000000 */
[----:B------:R-:W-:Y:S02]  /*3ba0*/  FADD R140, R140, R247 ;  /* 0x000000f78c8c7221 */ /* 0x000fe40000000000 */
[----:B------:R-:W1:Y:S01]  /*3bb0*/  S2R R247, SR_TID.X ;  /* 0x0000000000f77919 */ /* 0x000e620000002100 */
[----:B------:R-:W-:Y:S01]  /*3bc0*/  FADD R81, R81, R246 ;  /* 0x000000f651517221 */ /* 0x000fe20000000000 */
[----:B------:R-:W-:Y:S01]  /*3bd0*/  FADD R165, R165, R245 ;  /* 0x000000f5a5a57221 */ /* 0x000fe20000000000 */
[----:B------:R-:W-:Y:S01]  /*3be0*/  FADD R63, R63, R244 ;  /* 0x000000f43f3f7221 */ /* 0x000fe20000000000 */
[----:B0-----:R-:W-:Y:S01]  /*3bf0*/  SHF.R.U32.HI R138, RZ, 0x5, R252 ;  /* 0x00000005ff8a7819 */ /* 0x001fe200000116fc */
[----:B------:R-:W-:-:S03]  /*3c00*/  FADD R80, R80, R243 ;  /* 0x000000f350507221 */ /* 0x000fc60000000000 */
[----:B------:R-:W-:Y:S01]  /*3c10*/  LOP3.LUT R58, R138, 0x7fffffc, RZ, 0xc0, !PT ;  /* 0x07fffffc8a3a7812 */ /* 0x000fe200078ec0ff */
[----:B------:R-:W-:-:S03]  /*3c20*/  FADD R160, R160, R242 ;  /* 0x000000f2a0a07221 */ /* 0x000fc60000000000 */
[----:B------:R-:W-:Y:S01]  /*3c30*/  @!P0 IADD3 R58, R58, 0x4, RZ ;  /* 0x000000043a3a8810 */ /* 0x000fe20007ffe0ff */
[----:B------:R-:W-:Y:S01]  /*3c40*/  FADD R157, R157, R241 ;  /* 0x000000f19d9d7221 */ /* 0x000fe20000000000 */
[----:B------:R-:W-:Y:S01]  /*3c50*/  FADD R147, R147, R240 ;  /* 0x000000f093937221 */ /* 0x000fe20000000000 */
[----:B------:R-:W-:Y:S01]  /*3c60*/  FADD R146, R146, R239 ;  /* 0x000000ef92927221 */ /* 0x000fe20000000000 */
[----:B-1----:R-:W-:Y:S01]  /*3c70*/  LOP3.LUT R247, R247, 0x1f, RZ, 0xc0, !PT ;  /* 0x0000001ff7f77812 */ /* 0x002fe200078ec0ff */
[----:B------:R-:W-:-:S03]  /*3c80*/  FADD R158, R158, R238 ;  /* 0x000000ee9e9e7221 */ /* 0x000fc60000000000 */
[----:B------:R-:W-:Y:S01]  /*3c90*/  ISETP.NE.AND P2, PT, R247, RZ, PT ;  /* 0x000000fff700720c */ /* 0x000fe20003f45270 */
[----:B------:R-:W-:-:S12]  /*3ca0*/  BRA.DIV UR4, `(.L_x_4290) ;  /* 0x0000001a04407947 */ /* 0x000fd8000b800000 */
        /* <DEDUP_REMOVED lines=15> */
[----:B------:R-:W-:Y:S04]  /*3da0*/  STL [R1], R56 ;  /* 0x0000003801007387 */ /* 0x000fe80000100800 */
        /* <DEDUP_REMOVED lines=15> */
[----:B------:R-:W1:Y:S01]  /*3ea0*/  SHFL.DOWN PT, R137, R145, 0x2, 0x1f ;  /* 0x08401f0091897f89 */ /* 0x000e6200000e0000 */
[----:B0-----:R-:W-:Y:S01]  /*3eb0*/  FADD R60, R152, R151 ;  /* 0x00000097983c7221 */ /* 0x001fe20000000000 */
[----:B-1----:R-:W-:-:S04]  /*3ec0*/  FADD R57, R145, R137 ;  /* 0x0000008991397221 */ /* 0x002fc80000000000 */
[----:B------:R0:W1:Y:S04]  /*3ed0*/  SHFL.DOWN PT, R141, R60, 0x1, 0x1f ;  /* 0x08201f003c8d7f89 */ /* 0x00006800000e0000 */
[----:B------:R0:W2:Y:S02]  /*3ee0*/  SHFL.DOWN PT, R137, R57, 0x1, 0x1f ;  /* 0x08201f0039897f89 */ /* 0x0000a400000e0000 */
.L_x_4306:
[----:B------:R-:W3:Y:S01]  /*3ef0*/  LDL R144, [R1+0x3c] ;  /* 0x00003c0001907983 */ /* 0x000ee20000100800 */
[----:B------:R-:W4:Y:S03]  /*3f00*/  LDC R136, c[0x0][0x210] ;  /* 0x00008400ff887b82 */ /* 0x000f260000000800 */
[----:B------:R-:W5:Y:S01]  /*3f10*/  LDL R131, [R1+0x40] ;  /* 0x0000400001837983 */ /* 0x000f620000100800 */
[----:B------:R-:W-:Y:S01]  /*3f20*/  LOP3.LUT R59, R138, 0x3, RZ, 0xc0, !PT ;  /* 0x000000038a3b7812 */ /* 0x000fe200078ec0ff */
[----:B------:R-:W1:Y:S03]  /*3f30*/  @!P2 S2R R63, SR_CgaCtaId ;  /* 0x00000000003fa919 */ /* 0x000e660000008800 */
[----:B------:R-:W-:Y:S02]  /*3f40*/  LOP3.LUT P1, RZ, R59, 0x1f, R252, 0xf8, !PT ;  /* 0x0000001f3bff7812 */ /* 0x000fe4000782f8fc */
[----:B------:R-:W-:-:S02]  /*3f50*/  LOP3.LUT R140, R100, 0x1, RZ, 0xc0, !PT ;  /* 0x00000001648c7812 */ /* 0x000fc400078ec0ff */
[----:B------:R-:W-:Y:S02]  /*3f60*/  @!P2 MOV R56, 0x400 ;  /* 0x000004000038a802 */ /* 0x000fe40000000f00 */
[----:B------:R-:W-:-:S07]  /*3f70*/  IADD3 R62, -R140, RZ, RZ ;  /* 0x000000ff8c3e7210 */ /* 0x000fce0007ffe1ff */
[----:B------:R-:W5:Y:S01]  /*3f80*/  @!P1 LDC.64 R80, c[0x0][0x240] ;  /* 0x00009000ff509b82 */ /* 0x000f620000000a00 */
[----:B----4-:R-:W-:Y:S02]  /*3f90*/  SHF.L.U32 R61, R136, 0x2, RZ ;  /* 0x00000002883d7819 */ /* 0x010fe400000006ff */
[----:B------:R-:W-:Y:S02]  /*3fa0*/  @!P2 IADD3 R59, R58, R59, RZ ;  /* 0x0000003b3a3ba210 */ /* 0x000fe40007ffe0ff */
[----:B------:R-:W-:Y:S01]  /*3fb0*/  LOP3.LUT R61, R62, R61, RZ, 0xc0, !PT ;  /* 0x0000003d3e3d7212 */ /* 0x000fe200078ec0ff */
[----:B0-2---:R-:W-:Y:S01]  /*3fc0*/  FADD R57, R57, R137 ;  /* 0x0000008939397221 */ /* 0x005fe20000000000 */
        /* <DEDUP_REMOVED lines=10> */
[----:B-----5:R-:W-:Y:S02]  /*4070*/  @!P1 IADD3 R60, P4, R131, R138, RZ ;  /* 0x0000008a833c9210 */ /* 0x020fe40007f9e0ff */
        /* <DEDUP_REMOVED lines=20> */
.L_x_4292:
[----:B------:R-:W-:Y:S05]  /*41c0*/  BSYNC B0 ;  /* 0x0000000000007941 */ /* 0x000fea0003800000 */
.L_x_4291:
        /* <DEDUP_REMOVED lines=19> */
.L_x_4294:
[----:B------:R-:W2:Y:S04]  /*4300*/  LDG.E.STRONG.GPU R58, desc[UR6][R56.64] ;  /* 0x00000006383a7981 */ /* 0x000ea8000c1ef900 */
[----:B--2---:R-:W-:Y:S01]  /*4310*/  CCTL.IVALL ;  /* 0x00000000ff00798f */ /* 0x004fe20002000000 */
[----:B------:R-:W-:Y:S05]  /*4320*/  YIELD ;  /* 0x0000000000007946 */ /* 0x000fea0003800000 */
[----:B------:R-:W-:-:S13]  /*4330*/  ISETP.NE.AND P1, PT, R58, R61, PT ;  /* 0x0000003d3a00720c */ /* 0x000fda0003f25270 */
[----:B------:R-:W-:Y:S05]  /*4340*/  @P1 BRA `(.L_x_4294) ;  /* 0xfffffffc00ec1947 */ /* 0x000fea000383ffff */
.L_x_4293:
        /* <DEDUP_REMOVED lines=37> */
[----:B------:R-:W-:Y:S01]  /*45a0*/  FMUL R59, R59, 5.4253472626442089677e-05 ;  /* 0x38638e393b3b7820 */ /* 0x000fe20000400000 */
[----:B------:R-:W-:-:S04]  /*45b0*/  FMUL R58, R58, 5.4253472626442089677e-05 ;  /* 0x38638e393a3a7820 */ /* 0x000fc80000400000 */
        /* <DEDUP_REMOVED lines=10> */
[----:B------:R-:W-:Y:S01]  /*4660*/  FFMA R83, R58, R86, R59 ;  /* 0x000000563a537223 */ /* 0x000fe2000000003b */
[----:B------:R-:W-:Y:S01]  /*4670*/  FADD R56, -R0, R87 ;  /* 0x0000005700387221 */ /* 0x000fe20000000100 */
[C-C-:B------:R-:W-:Y:S01]  /*4680*/  FFMA R89, R58.reuse, R89, R59.reuse ;  /* 0x000000593a597223 */ /* 0x140fe2000000003b */
[----:B------:R-:W0:Y:S01]  /*4690*/  LDC.64 R86, c[0x0][0x278] ;  /* 0x00009e00ff567b82 */ /* 0x000e220000000a00 */
        /* <DEDUP_REMOVED lines=47> */
[C---:B------:R-:W-:Y:S01]  /*4990*/  FMUL R57, R121.reuse, R88 ;  /* 0x0000005879397220 */ /* 0x040fe20000400000 */
[----:B------:R-:W-:Y:S01]  /*49a0*/  FMUL R56, R121, R56 ;  /* 0x0000003879387220 */ /* 0x000fe20000400000 */
[----:B------:R-:W-:Y:S01]  /*49b0*/  FADD R142, -R67, R142 ;  /* 0x0000008e438e7221 */ /* 0x000fe20000000100 */
[----:B------:R-:W-:Y:S01]  /*49c0*/  FADD R146, -R82, R185 ;  /* 0x000000b952927221 */ /* 0x000fe20000000100 */
[----:B------:R-:W-:Y:S01]  /*49d0*/  FADD R188, -R83, R188 ;  /* 0x000000bc53bc7221 */ /* 0x000fe20000000100 */
[----:B------:R-:W-:-:S04]  /*49e0*/  IMAD.WIDE.U32 R74, R124, 0x10, R86 ;  /* 0x000000107c4a7825 */ /* 0x000fc800078e0056 */
        /* <DEDUP_REMOVED lines=24> */
[----:B------:R0:W-:Y:S01]  /*4b70*/  STG.E.128 desc[UR6][R72.64], R56 ;  /* 0x0000003848007986 */ /* 0x0001e2000c101d06 */
[----:B------:R-:W-:Y:S01]  /*4b80*/  FADD R186, -R81, R186 ;  /* 0x000000ba51ba7221 */ /* 0x000fe20000000100 */
[----:B------:R-:W-:Y:S01]  /*4b90*/  FADD R152, -R152, R189 ;  /* 0x000000bd98987221 */ /* 0x000fe20000000100 */
[--C-:B------:R-:W-:Y:S01]  /*4ba0*/  IMAD.WIDE.U32 R76, R127, 0x10, R86.reuse ;  /* 0x000000107f4c7825 */ /* 0x100fe200078e0056 */
[----:B------:R1:W-:Y:S03]  /*4bb0*/  STG.E.128 desc[UR6][R74.64], R60 ;  /* 0x0000003c4a007986 */ /* 0x0003e6000c101d06 */
[--C-:B------:R-:W-:Y:S01]  /*4bc0*/  IMAD.WIDE.U32 R78, R128, 0x10, R86.reuse ;  /* 0x00000010804e7825 */ /* 0x100fe200078e0056 */
[----:B------:R2:W-:Y:S03]  /*4bd0*/  STG.E.128 desc[UR6][R82.64], R64 ;  /* 0x0000004052007986 */ /* 0x0005e6000c101d06 */
[--C-:B------:R-:W-:Y:S01]  /*4be0*/  IMAD.WIDE.U32 R80, R129, 0x10, R86.reuse ;  /* 0x0000001081507825 */ /* 0x100fe200078e0056 */
[----:B------:R3:W-:Y:S03]  /*4bf0*/  STG.E.128 desc[UR6][R84.64], R68 ;  /* 0x0000004454007986 */ /* 0x0007e6000c101d06 */
[----:B------:R-:W-:-:S04]  /*4c00*/  IMAD.WIDE.U32 R130, R130, 0x10, R86 ;  /* 0x0000001082827825 */ /* 0x000fc800078e0056 */
        /* <DEDUP_REMOVED lines=15> */
[----:B------:R-:W-:Y:S01]  /*4d00*/  FMUL R68, R121, R182 ;  /* 0x000000b679447220 */ /* 0x000fe20000400000 */
[----:B------:R-:W-:-:S04]  /*4d10*/  IMAD.WIDE.U32 R122, R122, 0x10, R86 ;  /* 0x000000107a7a7825 */ /* 0x000fc800078e0056 */
[C---:B------:R-:W-:Y:S01]  /*4d20*/  FMUL R75, R121.reuse, R152 ;  /* 0x00000098794b7220 */ /* 0x040fe20000400000 */
[C---:B------:R-:W-:Y:S01]  /*4d30*/  FMUL R74, R121.reuse, R188 ;  /* 0x000000bc794a7220 */ /* 0x040fe20000400000 */
[C---:B------:R-:W-:Y:S01]  /*4d40*/  FMUL R73, R121.reuse, R150 ;  /* 0x0000009679497220 */ /* 0x040fe20000400000 */
[----:B------:R-:W-:Y:S01]  /*4d50*/  FMUL R72, R121, R186 ;  /* 0x000000ba79487220 */ /* 0x000fe20000400000 */
[----:B------:R-:W-:Y:S01]  /*4d60*/  STG.E.128 desc[UR6][R76.64], R56 ;  /* 0x000000384c007986 */ /* 0x000fe2000c101d06 */
[----:B------:R-:W-:-:S03]  /*4d70*/  SEL R0, RZ, 0x1, P0 ;  /* 0x00000001ff007807 */ /* 0x000fc60000000000 */
[----:B------:R-:W-:Y:S04]  /*4d80*/  STG.E.128 desc[UR6][R78.64], R60 ;  /* 0x0000003c4e007986 */ /* 0x000fe8000c101d06 */
[----:B------:R-:W-:Y:S04]  /*4d90*/  STG.E.128 desc[UR6][R80.64], R64 ;  /* 0x0000004050007986 */ /* 0x000fe8000c101d06 */
[----:B------:R0:W-:Y:S04]  /*4da0*/  STG.E.128 desc[UR6][R130.64], R68 ;  /* 0x0000004482007986 */ /* 0x0001e8000c101d06 */
[----:B------:R1:W-:Y:S01]  /*4db0*/  STG.E.128 desc[UR6][R122.64], R72 ;  /* 0x000000487a007986 */ /* 0x0003e2000c101d06 */
[----:B0-----:R-:W-:Y:S01]  /*4dc0*/  PRMT R131, R0, 0x7610, R131 ;  /* 0x0000761000837816 */ /* 0x001fe20000000083 */
[----:B------:R-:W-:Y:S06]  /*4dd0*/  @!P1 BRA `(.L_x_4295) ;  /* 0xffffffbc00209947 */ /* 0x000fec000383ffff */
[----:B------:R-:W-:Y:S02]  /*4de0*/  MOV R19, R34 ;  /* 0x0000002200137202 */ /* 0x000fe40000000f00 */
[----:B------:R-:W-:Y:S02]  /*4df0*/  MOV R4, R21 ;  /* 0x0000001500047202 */ /* 0x000fe40000000f00 */
[----:B------:R-:W-:Y:S02]  /*4e00*/  MOV R18, R35 ;  /* 0x0000002300127202 */ /* 0x000fe40000000f00 */
[----:B------:R-:W-:Y:S02]  /*4e10*/  MOV R34, R51 ;  /* 0x0000003300227202 */ /* 0x000fe40000000f00 */
[----:B------:R-:W-:Y:S01]  /*4e20*/  MOV R5, R20 ;  /* 0x0000001400057202 */ /* 0x000fe20000000f00 */
[----:B------:R0:W5:Y:S01]  /*4e30*/  LDL.LU R51, [R1+0x24] ;  /* 0x0000240001337983 */ /* 0x0001620000300800 */
[----:B------:R-:W-:-:S02]  /*4e40*/  MOV R21, R36 ;  /* 0x0000002400157202 */ /* 0x000fc40000000f00 */
[----:B------:R-:W-:Y:S02]  /*4e50*/  MOV R35, R50 ;  /* 0x0000003200237202 */ /* 0x000fe40000000f00 */
[----:B------:R-:W-:Y:S01]  /*4e60*/  MOV R6, R23 ;  /* 0x0000001700067202 */ /* 0x000fe20000000f00 */
[----:B------:R0:W5:Y:S01]  /*4e70*/  LDL.LU R50, [R1+0x28] ;  /* 0x0000280001327983 */ /* 0x0001620000300800 */
        /* <DEDUP_REMOVED lines=16> */
[----:B------:R0:W5:Y:S01]  /*4f80*/  LDL.LU R62, [R1] ;  /* 0x00000000013e7983 */ /* 0x0001620000300800 */
        /* <DEDUP_REMOVED lines=44> */
[----:B0-----:R-:W-:-:S07]  /*5250*/  MOV R63, R225 ;  /* 0x000000e1003f7202 */ /* 0x001fce0000000f00 */
.L_x_4287:
[----:B------:R-:W0:Y:S01]  /*5260*/  S2R R2, SR_TID.X ;  /* 0x0000000000027919 */ /* 0x000e220000002100 */
[----:B------:R-:W2:Y:S01]  /*5270*/  LDC.64 R92, c[0x0][0x268] ;  /* 0x00009a00ff5c7b82 */ /* 0x000ea20000000a00 */
[----:B------:R-:W-:-:S07]  /*5280*/  SHF.L.U32 R3, R120, 0x7, RZ ;  /* 0x0000000778037819 */ /* 0x000fce00000006ff */
[----:B------:R-:W3:Y:S01]  /*5290*/  LDC.64 R94, c[0x0][0x270] ;  /* 0x00009c00ff5e7b82 */ /* 0x000ee20000000a00 */
[----:B0-----:R-:W-:-:S04]  /*52a0*/  LOP3.LUT R0, R2, 0x1f, RZ, 0xc0, !PT ;  /* 0x0000001f02007812 */ /* 0x001fc800078ec0ff */
[----:B------:R-:W-:-:S04]  /*52b0*/  LOP3.LUT R0, R3, 0x180, R0, 0xe2, !PT ;  /* 0x0000018003007812 */ /* 0x000fc800078ee200 */
[----:B------:R-:W-:-:S05]  /*52c0*/  LOP3.LUT R69, R0, 0x60, R2, 0xf8, !PT ;  /* 0x0000006000457812 */ /* 0x000fca00078ef802 */
[----:B------:R-:W-:-:S04]  /*52d0*/  IMAD R69, R132, 0x1200, R69 ;  /* 0x0000120084457824 */ /* 0x000fc800078e0245 */
[C-C-:B--2---:R-:W-:Y:S01]  /*52e0*/  IMAD.WIDE.U32 R2, R69.reuse, 0x10, R92.reuse ;  /* 0x0000001045027825 */ /* 0x144fe200078e005c */
[C---:B-1----:R-:W-:Y:S02]  /*52f0*/  IADD3 R75, R69.reuse, 0x200, RZ ;  /* 0x00000200454b7810 */ /* 0x042fe40007ffe0ff */
        /* <DEDUP_REMOVED lines=9> */
[C---:B------:R-:W-:Y:S01]  /*5390*/  IADD3 R109, R69.reuse, 0x1000, RZ ;  /* 0x00001000456d7810 */ /* 0x040fe20007ffe0ff */
[----:B---3--:R-:W-:-:S04]  /*53a0*/  IMAD.WIDE.U32 R68, R69, 0x10, R94 ;  /* 0x0000001045447825 */ /* 0x008fc800078e005e */
[----:B------:R-:W-:Y:S01]  /*53b0*/  IMAD.WIDE.U32 R76, R87, 0x10, R92 ;  /* 0x00000010574c7825 */ /* 0x000fe200078e005c */
[----:B------:R-:W-:Y:S03]  /*53c0*/  STG.E.128 desc[UR6][R68.64], R4 ;  /* 0x0000000444007986 */ /* 0x000fe6000c101d06 */
[--C-:B0-----:R-:W-:Y:S01]  /*53d0*/  IMAD.WIDE.U32 R2, R75, 0x10, R94.reuse ;  /* 0x000000104b027825 */ /* 0x101fe200078e005e */
[----:B------:R-:W-:Y:S03]  /*53e0*/  STG.E.128 desc[UR6][R70.64], R40 ;  /* 0x0000002846007986 */ /* 0x000fe6000c101d06 */
[----:B------:R-:W-:Y:S01]  /*53f0*/  IMAD.WIDE.U32 R64, R79, 0x10, R94 ;  /* 0x000000104f407825 */ /* 0x000fe200078e005e */
[----:B------:R-:W-:Y:S03]  /*5400*/  STG.E.128 desc[UR6][R2.64], R8 ;  /* 0x0000000802007986 */ /* 0x000fe6000c101d06 */
[C---:B------:R-:W-:Y:S01]  /*5410*/  IMAD.WIDE.U32 R66, R83.reuse, 0x10, R92 ;  /* 0x0000001053427825 */ /* 0x040fe200078e005c */
[----:B------:R-:W-:Y:S03]  /*5420*/  STG.E.128 desc[UR6][R72.64], R44 ;  /* 0x0000002c48007986 */ /* 0x000fe6000c101d06 */
[--C-:B------:R-:W-:Y:S01]  /*5430*/  IMAD.WIDE.U32 R74, R83, 0x10, R94.reuse ;  /* 0x00000010534a7825 */ /* 0x100fe200078e005e */
[----:B------:R-:W-:Y:S03]  /*5440*/  STG.E.128 desc[UR6][R64.64], R12 ;  /* 0x0000000c40007986 */ /* 0x000fe6000c101d06 */
[----:B------:R-:W-:Y:S01]  /*5450*/  IMAD.WIDE.U32 R78, R87, 0x10, R94 ;  /* 0x00000010574e7825 */ /* 0x000fe200078e005e */
[----:B-----5:R-:W-:Y:S03]  /*5460*/  STG.E.128 desc[UR6][R66.64], R48 ;  /* 0x0000003042007986 */ /* 0x020fe6000c101d06 */
        /* <DEDUP_REMOVED lines=20> */
.L_x_4290:
[----:B------:R-:W-:Y:S01]  /*55b0*/  HFMA2.MMA R132, -RZ, RZ, 0, 9.5367431640625e-07 ;  /* 0x00000010ff847435 */ /* 0x000fe200000001ff */
[----:B------:R-:W-:Y:S01]  /*55c0*/  MOV R131, R171 ;  /* 0x000000ab00837202 */ /* 0x000fe20000000f00 */
[----:B------:R0:W-:Y:S01]  /*55d0*/  STL [R1+0x24], R158 ;  /* 0x0000249e01007387 */ /* 0x0001e20000100800 */
[----:B------:R-:W-:Y:S02]  /*55e0*/  MOV R133, 0x1f ;  /* 0x0000001f00857802 */ /* 0x000fe40000000f00 */
[----:B------:R-:W-:Y:S01]  /*55f0*/  MOV R136, 0xffffffff ;  /* 0xffffffff00887802 */ /* 0x000fe20000000f00 */
[----:B------:R0:W-:Y:S01]  /*5600*/  STL [R1+0x28], R146 ;  /* 0x0000289201007387 */ /* 0x0001e20000100800 */
[----:B------:R-:W-:Y:S02]  /*5610*/  MOV R223, R59 ;  /* 0x0000003b00df7202 */ /* 0x000fe40000000f00 */
[----:B------:R-:W-:-:S07]  /*5620*/  MOV R224, R61 ;  /* 0x0000003d00e07202 */ /* 0x000fce0000000f00 */
[----:B0-----:R-:W-:Y:S05]  /*5630*/  WARPSYNC.COLLECTIVE R136, `(.L_x_4296) ;  /* 0x0000000088087348 */ /* 0x001fea0003c00000 */
[----:B------:R1:W2:Y:S02]  /*5640*/  SHFL.DOWN P1, R137, R131, R132, R133 ;  /* 0x0800008483897389 */ /* 0x0002a40000020085 */
[----:B012---:R-:W-:Y:S01]  /*5650*/  ENDCOLLECTIVE ;  /* 0x000000000000791b */ /* 0x007fe20003800000 */
.L_x_4296:
[----:B------:R-:W-:Y:S01]  /*5660*/  MOV R225, R62 ;  /* 0x0000003e00e17202 */ /* 0x000fe20000000f00 */
[----:B------:R0:W-:Y:S04]  /*5670*/  STL [R1+0x2c], R147 ;  /* 0x00002c9301007387 */ /* 0x0001e80000100800 */
[----:B------:R0:W-:Y:S04]  /*5680*/  STL [R1+0x30], R157 ;  /* 0x0000309d01007387 */ /* 0x0001e80000100800 */
[----:B------:R0:W-:Y:S01]  /*5690*/  STL [R1+0x34], R160 ;  /* 0x000034a001007387 */ /* 0x0001e20000100800 */
[----:B------:R-:W-:-:S03]  /*56a0*/  MOV R131, R168 ;  /* 0x000000a800837202 */ /* 0x000fc60000000f00 */
[----:B------:R0:W-:Y:S04]  /*56b0*/  STL [R1+0x38], R140 ;  /* 0x0000388c01007387 */ /* 0x0001e80000100800 */
[----:B------:R0:W-:Y:S01]  /*56c0*/  STL [R1], R56 ;  /* 0x0000003801007387 */ /* 0x0001e20000100800 */
[----:B------:R-:W-:-:S03]  /*56d0*/  MOV R60, R137 ;  /* 0x00000089003c7202 */ /* 0x000fc60000000f00 */
[----:B------:R0:W-:Y:S04]  /*56e0*/  STL [R1+0x4], R80 ;  /* 0x0000045001007387 */ /* 0x0001e80000100800 */
[----:B0-----:R-:W-:Y:S05]  /*56f0*/  WARPSYNC.COLLECTIVE R136, `(.L_x_4297) ;  /* 0x0000000088087348 */ /* 0x001fea0003c00000 */
[----:B------:R1:W2:Y:S02]  /*5700*/  SHFL.DOWN P1, R137, R131, R132, R133 ;  /* 0x0800008483897389 */ /* 0x0002a40000020085 */
[----:B012---:R-:W-:Y:S01]  /*5710*/  ENDCOLLECTIVE ;  /* 0x000000000000791b */ /* 0x007fe20003800000 */
.L_x_4297:
        /* <DEDUP_REMOVED lines=13> */
.L_x_4298:
[----:B------:R0:W-:Y:S01]  /*57f0*/  STL [R1+0x20], R159 ;  /* 0x0000209f01007387 */ /* 0x0001e20000100800 */
[----:B------:R-:W-:Y:S02]  /*5800*/  MOV R131, R57 ;  /* 0x0000003900837202 */ /* 0x000fe40000000f00 */
[----:B------:R-:W-:-:S07]  /*5810*/  MOV R141, R137 ;  /* 0x00000089008d7202 */ /* 0x000fce0000000f00 */
[----:B0-----:R-:W-:Y:S05]  /*5820*/  WARPSYNC.COLLECTIVE R136, `(.L_x_4299) ;  /* 0x0000000088087348 */ /* 0x001fea0003c00000 */
[----:B------:R1:W2:Y:S02]  /*5830*/  SHFL.DOWN P1, R137, R131, R132, R133 ;  /* 0x0800008483897389 */ /* 0x0002a40000020085 */
[----:B012---:R-:W-:Y:S01]  /*5840*/  ENDCOLLECTIVE ;  /* 0x000000000000791b */ /* 0x007fe20003800000 */
.L_x_4299:
[----:B------:R-:W-:Y:S01]  /*5850*/  FADD R141, R60, R141 ;  /* 0x0000008d3c8d7221 */ /* 0x000fe20000000000 */
[----:B------:R-:W-:-:S04]  /*5860*/  HFMA2.MMA R132, -RZ, RZ, 0, 2.384185791015625e-07 ;  /* 0x00000004ff847435 */ /* 0x000fc800000001ff */
[----:B------:R-:W-:Y:S01]  /*5870*/  MOV R131, R141 ;  /* 0x0000008d00837202 */ /* 0x000fe20000000f00 */
[----:B------:R-:W-:-:S07]  /*5880*/  FADD R144, R57, R137 ;  /* 0x0000008939907221 */ /* 0x000fce0000000000 */
[----:B------:R-:W-:Y:S05]  /*5890*/  WARPSYNC.COLLECTIVE R136, `(.L_x_4300) ;  /* 0x0000000088087348 */ /* 0x000fea0003c00000 */
[----:B------:R0:W1:Y:S02]  /*58a0*/  SHFL.DOWN P1, R137, R131, R132, R133 ;  /* 0x0800008483897389 */ /* 0x0000640000020085 */
[----:B01----:R-:W-:Y:S01]  /*58b0*/  ENDCOLLECTIVE ;  /* 0x000000000000791b */ /* 0x003fe20003800000 */
.L_x_4300:
[----:B------:R-:W-:Y:S02]  /*58c0*/  MOV R131, R144 ;  /* 0x0000009000837202 */ /* 0x000fe40000000f00 */
[----:B------:R-:W-:-:S07]  /*58d0*/  MOV R152, R137 ;  /* 0x0000008900987202 */ /* 0x000fce0000000f00 */
[----:B------:R-:W-:Y:S05]  /*58e0*/  WARPSYNC.COLLECTIVE R136, `(.L_x_4301) ;  /* 0x0000000088087348 */ /* 0x000fea0003c00000 */
[----:B------:R0:W1:Y:S02]  /*58f0*/  SHFL.DOWN P1, R137, R131, R132, R133 ;  /* 0x0800008483897389 */ /* 0x0000640000020085 */
[----:B01----:R-:W-:Y:S01]  /*5900*/  ENDCOLLECTIVE ;  /* 0x000000000000791b */ /* 0x003fe20003800000 */
.L_x_4301:
[----:B------:R-:W-:Y:S01]  /*5910*/  FADD R152, R141, R152 ;  /* 0x000000988d987221 */ /* 0x000fe20000000000 */
[----:B------:R-:W-:-:S04]  /*5920*/  HFMA2.MMA R132, -RZ, RZ, 0, 1.1920928955078125e-07 ;  /* 0x00000002ff847435 */ /* 0x000fc800000001ff */
[----:B------:R-:W-:Y:S01]  /*5930*/  MOV R131, R152 ;  /* 0x0000009800837202 */ /* 0x000fe20000000f00 */
[----:B------:R-:W-:-:S07]  /*5940*/  FADD R145, R144, R137 ;  /* 0x0000008990917221 */ /* 0x000fce0000000000 */
[----:B------:R-:W-:Y:S05]  /*5950*/  WARPSYNC.COLLECTIVE R136, `(.L_x_4302) ;  /* 0x0000000088087348 */ /* 0x000fea0003c00000 */
[----:B------:R0:W1:Y:S02]  /*5960*/  SHFL.DOWN P1, R137, R131, R132, R133 ;  /* 0x0800008483897389 */ /* 0x0000640000020085 */
[----:B01----:R-:W-:Y:S01]  /*5970*/  ENDCOLLECTIVE ;  /* 0x000000000000791b */ /* 0x003fe20003800000 */
.L_x_4302:
[----:B------:R-:W-:Y:S02]  /*5980*/  MOV R131, R145 ;  /* 0x0000009100837202 */ /* 0x000fe40000000f00 */
[----:B------:R-:W-:-:S07]  /*5990*/  MOV R151, R137 ;  /* 0x0000008900977202 */ /* 0x000fce0000000f00 */
[----:B------:R-:W-:Y:S05]  /*59a0*/  WARPSYNC.COLLECTIVE R136, `(.L_x_4303) ;  /* 0x0000000088087348 */ /* 0x000fea0003c00000 */
[----:B------:R0:W1:Y:S02]  /*59b0*/  SHFL.DOWN P1, R137, R131, R132, R133 ;  /* 0x0800008483897389 */ /* 0x0000640000020085 */
[----:B01----:R-:W-:Y:S01]  /*59c0*/  ENDCOLLECTIVE ;  /* 0x000000000000791b */ /* 0x003fe20003800000 */
.L_x_4303:
[----:B------:R-:W-:Y:S01]  /*59d0*/  FADD R60, R152, R151 ;  /* 0x00000097983c7221 */ /* 0x000fe20000000000 */
[----:B------:R-:W-:-:S04]  /*59e0*/  HFMA2.MMA R132, -RZ, RZ, 0, 5.9604644775390625e-08 ;  /* 0x00000001ff847435 */ /* 0x000fc800000001ff */
[----:B------:R-:W-:Y:S01]  /*59f0*/  MOV R131, R60 ;  /* 0x0000003c00837202 */ /* 0x000fe20000000f00 */
[----:B------:R-:W-:-:S07]  /*5a00*/  FADD R57, R145, R137 ;  /* 0x0000008991397221 */ /* 0x000fce0000000000 */
[----:B------:R-:W-:Y:S05]  /*5a10*/  WARPSYNC.COLLECTIVE R136, `(.L_x_4304) ;  /* 0x0000000088087348 */ /* 0x000fea0003c00000 */
[----:B------:R0:W1:Y:S02]  /*5a20*/  SHFL.DOWN P1, R137, R131, R132, R133 ;  /* 0x0800008483897389 */ /* 0x0000640000020085 */
[----:B01----:R-:W-:Y:S01]  /*5a30*/  ENDCOLLECTIVE ;  /* 0x000000000000791b */ /* 0x003fe20003800000 */
.L_x_4304:
[----:B------:R-:W-:Y:S02]  /*5a40*/  MOV R131, R57 ;  /* 0x0000003900837202 */ /* 0x000fe40000000f00 */
[----:B------:R-:W-:-:S07]  /*5a50*/  MOV R141, R137 ;  /* 0x00000089008d7202 */ /* 0x000fce0000000f00 */
[----:B------:R-:W-:Y:S05]  /*5a60*/  WARPSYNC.COLLECTIVE R136, `(.L_x_4305) ;  /* 0x0000000088087348 */ /* 0x000fea0003c00000 */
[----:B------:R0:W1:Y:S02]  /*5a70*/  SHFL.DOWN P1, R137, R131, R132, R133 ;  /* 0x0800008483897389 */ /* 0x0000640000020085 */
[----:B01----:R-:W-:Y:S01]  /*5a80*/  ENDCOLLECTIVE ;  /* 0x000000000000791b */ /* 0x003fe20003800000 */
.L_x_4305:
[----:B------:R-:W-:Y:S05]  /*5a90*/  BRA `(.L_x_4306) ;  /* 0xffffffe400147947 */ /* 0x000fea000383ffff */
.L_x_4307:
        /* <DEDUP_REMOVED lines=14> */
.L_x_7974:


//--------------------- .text._ZN18transformer_engine13normalization28ln_bwd_finalize_tuned_kernelINS0_22Kernel_traits_finalizeILj18432E13__nv_bfloat16S3_S3_fjLj1024ELj4ENS0_18Kernel_traits_baseILj18432ES3_S3_S3_fjLj1024EEEEEEEvNS0_20BackwardKernelParamsE --------------------------
	.section	.text._ZN18transformer_engine13normalization28ln_bwd_finalize_tuned_kernelINS0_22Kernel_traits_finalizeILj18432E13__nv_bfloat16S3_S3_fjLj1024ELj4ENS0_18Kernel_traits_baseILj18432ES3_S3_S3_fjLj1024EEEEEEEvNS0_20BackwardKernelParamsE,"ax",@progbits
	.align	128
        .global         _ZN18transformer_engine13normalization28ln_bwd_finalize_tuned_kernelINS0_22Kernel_traits_finalizeILj18432E13__nv_bfloat16S3_S3_fjLj1024ELj4ENS0_18Kernel_traits_baseILj18432ES3_S3_S3_fjLj1024EEEEEEEvNS0_20BackwardKernelParamsE
        .type           _ZN18transformer_engine13normalization28ln_bwd_finalize_tuned_kernelINS0_22Kernel_traits_finalizeILj18432E13__nv_bfloat16S3_S3_fjLj1024ELj4ENS0_18Kernel_traits_baseILj18432ES3_S3_S3_fjLj1024EEEEEEEvNS0_20BackwardKernelParamsE,@function
        .size           _ZN18transformer_engine13normalization28ln_bwd_finalize_tuned_kernelINS0_22Kernel_traits_finalizeILj18432E13__nv_bfloat16S3_S3_fjLj1024ELj4ENS0_18Kernel_traits_baseILj18432ES3_S3_S3_fjLj1024EEEEEEEvNS0_20BackwardKernelParamsE,(.L_x_7975 - _ZN18transformer_engine13normalization28ln_bwd_finalize_tuned_kernelINS0_22Kernel_traits_finalizeILj18432E13__nv_bfloat16S3_S3_fjLj1024ELj4ENS0_18Kernel_traits_baseILj18432ES3_S3_S3_fjLj1024EEEEEEEvNS0_20BackwardKernelParamsE)
        .other          _ZN18transformer_engine13normalization28ln_bwd_finalize_tuned_kernelINS0_22Kernel_traits_finalizeILj18432E13__nv_bfloat16S3_S3_fjLj1024ELj4ENS0_18Kernel_traits_baseILj18432ES3_S3_S3_fjLj1024EEEEEEEvNS0_20BackwardKernelParamsE,@"STO_CUDA_ENTRY STV_DEFAULT"
_ZN18transformer_engine13normalization28ln_bwd_finalize_tuned_kernelINS0_22Kernel_traits_finalizeILj18432E13__nv_bfloat16S3_S3_fjLj1024ELj4ENS0_18Kernel_traits_baseILj18432ES3_S3_S3_fjLj1024EEEEEEEvNS0_20BackwardKernelParamsE:
.text._ZN18transformer_engine13normalization28ln_bwd_finalize_tuned_kernelINS0_22Kernel_traits_finalizeILj18432E13__nv_bfloat16S3_S3_fjLj1024ELj4ENS0_18Kernel_traits_baseILj18432ES3_S3_S3_fjLj1024EEEEEEEvNS0_20BackwardKernelParamsE:
        /* <DEDUP_REMOVED lines=20> */
.L_x_4319:
        /* <DEDUP_REMOVED lines=28> */
.L_x_4312:
        /* <DEDUP_REMOVED lines=33> */
.L_x_4311:
[----:B------:R-:W-:Y:S05]  /*0510*/  BSYNC B1 ;  /* 0x0000000000017941 */ /* 0x000fea0003800000 */
.L_x_4310:
        /* <DEDUP_REMOVED lines=23> */
.L_x_4314:
[----:B------:R-:W-:Y:S05]  /*0690*/  BSYNC B1 ;  /* 0x0000000000017941 */ /* 0x000fea0003800000 */
.L_x_4313:
        /* <DEDUP_REMOVED lines=11> */
.L_x_4309:
[----:B------:R-:W-:Y:S05]  /*0750*/  BSYNC B0 ;  /* 0x0000000000007941 */ /* 0x000fea0003800000 */
.L_x_4308:
        /* <DEDUP_REMOVED lines=33> */
.L_x_4330:
[----:B------:R-:W-:Y:S01]  /*0970*/  @!P0 SHF.R.U32.HI R11, RZ, 0x3, R0 ;  /* 0x00000003ff0b8819 */ /* 0x000fe20000011600 */
[----:B--2---:R-:W-:Y:S01]  /*0980*/  FADD R13, R8, R13 ;  /* 0x0000000d080d7221 */ /* 0x004fe20000000000 */
[----:B-1----:R-:W-:Y:S02]  /*0990*/  FADD R9, R10, R9 ;  /* 0x000000090a097221 */ /* 0x002fe40000000000 */
[----:B0-----:R-:W-:-:S05]  /*09a0*/  @!P0 LOP3.LUT R8, R11, 0x1ffffffc, RZ, 0xc0, !PT ;  /* 0x1ffffffc0b088812 */ /* 0x001fca00078ec0ff */
[----:B------:R1:W-:Y:S04]  /*09b0*/  @!P0 STS [R8+UR4+0x2000], R13 ;  /* 0x0020000d08008988 */ /* 0x0003e80008000804 */
[----:B------:R1:W-:Y:S02]  /*09c0*/  @!P0 STS [R8+UR4+0x2080], R9 ;  /* 0x0020800908008988 */ /* 0x0003e40008000804 */
.L_x_4315:
        /* <DEDUP_REMOVED lines=18> */
.L_x_4318:
[----:B------:R-:W-:Y:S05]  /*0af0*/  BSYNC B0 ;  /* 0x0000000000007941 */ /* 0x000fea0003800000 */
.L_x_4317:
[C---:B------:R-:W-:Y:S02]  /*0b00*/  ISETP.GT.U32.AND P0, PT, R5.reuse, -0x4801, PT ;  /* 0xffffb7ff0500780c */ /* 0x040fe40003f04070 */
[----:B------:R-:W-:Y:S02]  /*0b10*/  IADD3 R5, R5, 0x4800, RZ ;  /* 0x0000480005057810 */ /* 0x000fe40007ffe0ff */
[----:B------:R-:W-:-:S09]  /*0b20*/  IADD3 R6, R6, 0x2400, RZ ;  /* 0x0000240006067810 */ /* 0x000fd20007ffe0ff */
[----:B------:R-:W-:Y:S05]  /*0b30*/  @P0 BRA `(.L_x_4319) ;  /* 0xfffffff400800947 */ /* 0x000fea000383ffff */
[----:B------:R-:W-:Y:S05]  /*0b40*/  EXIT ;  /* 0x000000000000794d */ /* 0x000fea0003800000 */
.L_x_4316:
[----:B------:R-:W-:Y:S01]  /*0b50*/  HFMA2.MMA R18, -RZ, RZ, 0, 5.9604644775390625e-08 ;  /* 0x00000001ff127435 */ /* 0x000fe200000001ff */
[----:B0-----:R-:W-:Y:S01]  /*0b60*/  IMAD.MOV.U32 R19, RZ, RZ, R10 ;  /* 0x000000ffff137224 */ /* 0x001fe200078e000a */
[----:B------:R-:W-:Y:S02]  /*0b70*/  MOV R21, 0x1f ;  /* 0x0000001f00157802 */ /* 0x000fe40000000f00 */
[----:B------:R-:W-:-:S07]  /*0b80*/  MOV R16, 0xffffffff ;  /* 0xffffffff00107802 */ /* 0x000fce0000000f00 */
[----:B-12---:R-:W-:Y:S05]  /*0b90*/  WARPSYNC.COLLECTIVE R16, `(.L_x_4320) ;  /* 0x0000000010087348 */ /* 0x006fea0003c00000 */
[----:B------:R0:W3:Y:S02]  /*0ba0*/  SHFL.BFLY P1, R17, R19, R18, R21 ;  /* 0x0c00001213117389 */ /* 0x0000e40000020015 */
[----:B0123--:R-:W-:Y:S01]  /*0bb0*/  ENDCOLLECTIVE ;  /* 0x000000000000791b */ /* 0x00ffe20003800000 */
.L_x_4320:
[----:B------:R-:W-:Y:S01]  /*0bc0*/  HFMA2.MMA R18, -RZ, RZ, 0, 1.1920928955078125e-07 ;  /* 0x00000002ff127435 */ /* 0x000fe200000001ff */
[----:B------:R-:W-:-:S04]  /*0bd0*/  IMAD.MOV.U32 R9, RZ, RZ, R17 ;  /* 0x000000ffff097224 */ /* 0x000fc800078e0011 */
[----:B------:R-:W-:-:S05]  /*0be0*/  FADD R9, R10, R9 ;  /* 0x000000090a097221 */ /* 0x000fca0000000000 */
[----:B------:R-:W-:-:S07]  /*0bf0*/  MOV R19, R9 ;  /* 0x0000000900137202 */ /* 0x000fce0000000f00 */
[----:B------:R-:W-:Y:S05]  /*0c00*/  WARPSYNC.COLLECTIVE R16, `(.L_x_4321) ;  /* 0x0000000010087348 */ /* 0x000fea0003c00000 */
[----:B------:R0:W1:Y:S02]  /*0c10*/  SHFL.BFLY P1, R17, R19, R18, R21 ;  /* 0x0c00001213117389 */ /* 0x0000640000020015 */
[----:B01----:R-:W-:Y:S01]  /*0c20*/  ENDCOLLECTIVE ;  /* 0x000000000000791b */ /* 0x003fe20003800000 */
.L_x_4321:
[----:B------:R-:W-:Y:S01]  /*0c30*/  HFMA2.MMA R18, -RZ, RZ, 0, 2.384185791015625e-07 ;  /* 0x00000004ff127435 */ /* 0x000fe200000001ff */
[----:B------:R-:W-:-:S05]  /*0c40*/  MOV R12, R17 ;  /* 0x00000011000c7202 */ /* 0x000fca0000000f00 */
[----:B------:R-:W-:-:S04]  /*0c50*/  FADD R12, R9, R12 ;  /* 0x0000000c090c7221 */ /* 0x000fc80000000000 */
[----:B------:R-:W-:-:S07]  /*0c60*/  IMAD.MOV.U32 R19, RZ, RZ, R12 ;  /* 0x000000ffff137224 */ /* 0x000fce00078e000c */
[----:B------:R-:W-:Y:S05]  /*0c70*/  WARPSYNC.COLLECTIVE R16, `(.L_x_4322) ;  /* 0x0000000010087348 */ /* 0x000fea0003c00000 */
[----:B------:R0:W1:Y:S02]  /*0c80*/  SHFL.BFLY P1, R17, R19, R18, R21 ;  /* 0x0c00001213117389 */ /* 0x0000640000020015 */
[----:B01----:R-:W-:Y:S01]  /*0c90*/  ENDCOLLECTIVE ;  /* 0x000000000000791b */ /* 0x003fe20003800000 */
.L_x_4322:
[----:B------:R-:W-:Y:S01]  /*0ca0*/  IMAD.MOV.U32 R18, RZ, RZ, 0x8 ;  /* 0x00000008ff127424 */ /* 0x000fe200078e00ff */
[----:B------:R-:W-:-:S05]  /*0cb0*/  MOV R11, R17 ;  /* 0x00000011000b7202 */ /* 0x000fca0000000f00 */
[----:B------:R-:W-:-:S05]  /*0cc0*/  FADD R11, R12, R11 ;  /* 0x0000000b0c0b7221 */ /* 0x000fca0000000000 */
[----:B------:R-:W-:-:S07]  /*0cd0*/  MOV R19, R11 ;  /* 0x0000000b00137202 */ /* 0x000fce0000000f00 */
[----:B------:R-:W-:Y:S05]  /*0ce0*/  WARPSYNC.COLLECTIVE R16, `(.L_x_4323) ;  /* 0x0000000010087348 */ /* 0x000fea0003c00000 */
[----:B------:R0:W1:Y:S02]  /*0cf0*/  SHFL.BFLY P1, R17, R19, R18, R21 ;  /* 0x0c00001213117389 */ /* 0x0000640000020015 */
[----:B01----:R-:W-:Y:S01]  /*0d00*/  ENDCOLLECTIVE ;  /* 0x000000000000791b */ /* 0x003fe20003800000 */
.L_x_4323:
[----:B------:R-:W-:Y:S01]  /*0d10*/  HFMA2.MMA R18, -RZ, RZ, 0, 9.5367431640625e-07 ;  /* 0x00000010ff127435 */ /* 0x000fe200000001ff */
[----:B------:R-:W-:-:S05]  /*0d20*/  MOV R10, R17 ;  /* 0x00000011000a7202 */ /* 0x000fca0000000f00 */
[----:B------:R-:W-:-:S05]  /*0d30*/  FADD R10, R11, R10 ;  /* 0x0000000a0b0a7221 */ /* 0x000fca0000000000 */
[----:B------:R-:W-:-:S07]  /*0d40*/  MOV R19, R10 ;  /* 0x0000000a00137202 */ /* 0x000fce0000000f00 */
[----:B------:R-:W-:Y:S05]  /*0d50*/  WARPSYNC.COLLECTIVE R16, `(.L_x_4324) ;  /* 0x0000000010087348 */ /* 0x000fea0003c00000 */
[----:B------:R0:W1:Y:S02]  /*0d60*/  SHFL.BFLY P1, R17, R19, R18, R21 ;  /* 0x0c00001213117389 */ /* 0x0000640000020015 */
[----:B01----:R-:W-:Y:S01]  /*0d70*/  ENDCOLLECTIVE ;  /* 0x000000000000791b */ /* 0x003fe20003800000 */
.L_x_4324:
[----:B------:R-:W-:Y:S01]  /*0d80*/  HFMA2.MMA R18, -RZ, RZ, 0, 5.9604644775390625e-08 ;  /* 0x00000001ff127435 */ /* 0x000fe200000001ff */
[----:B------:R-:W-:Y:S01]  /*0d90*/  MOV R19, R8 ;  /* 0x0000000800137202 */ /* 0x000fe20000000f00 */
[----:B------:R-:W-:-:S09]  /*0da0*/  IMAD.MOV.U32 R9, RZ, RZ, R17 ;  /* 0x000000ffff097224 */ /* 0x000fd200078e0011 */
[----:B------:R-:W-:Y:S05]  /*0db0*/  WARPSYNC.COLLECTIVE R16, `(.L_x_4325) ;  /* 0x0000000010087348 */ /* 0x000fea0003c00000 */
[----:B------:R0:W1:Y:S02]  /*0dc0*/  SHFL.BFLY P1, R17, R19, R18, R21 ;  /* 0x0c00001213117389 */ /* 0x0000640000020015 */
[----:B01----:R-:W-:Y:S01]  /*0dd0*/  ENDCOLLECTIVE ;  /* 0x000000000000791b */ /* 0x003fe20003800000 */
.L_x_4325:
[----:B------:R-:W-:Y:S01]  /*0de0*/  HFMA2.MMA R18, -RZ, RZ, 0, 1.1920928955078125e-07 ;  /* 0x00000002ff127435 */ /* 0x000fe200000001ff */
[----:B------:R-:W-:-:S05]  /*0df0*/  MOV R11, R17 ;  /* 0x00000011000b7202 */ /* 0x000fca0000000f00 */
[----:B------:R-:W-:-:S04]  /*0e00*/  FADD R13, R8, R11 ;  /* 0x0000000b080d7221 */ /* 0x000fc80000000000 */
[----:B------:R-:W-:-:S07]  /*0e10*/  IMAD.MOV.U32 R19, RZ, RZ, R13 ;  /* 0x000000ffff137224 */ /* 0x000fce00078e000d */
[----:B------:R-:W-:Y:S05]  /*0e20*/  WARPSYNC.COLLECTIVE R16, `(.L_x_4326) ;  /* 0x0000000010087348 */ /* 0x000fea0003c00000 */
[----:B------:R0:W1:Y:S02]  /*0e30*/  SHFL.BFLY P1, R17, R19, R18, R21 ;  /* 0x0c00001213117389 */ /* 0x0000640000020015 */
[----:B01----:R-:W-:Y:S01]  /*0e40*/  ENDCOLLECTIVE ;  /* 0x000000000000791b */ /* 0x003fe20003800000 */
.L_x_4326:
[----:B------:R-:W-:Y:S01]  /*0e50*/  IMAD.MOV.U32 R18, RZ, RZ, 0x4 ;  /* 0x00000004ff127424 */ /* 0x000fe200078e00ff */
[----:B------:R-:W-:-:S05]  /*0e60*/  MOV R14, R17 ;  /* 0x00000011000e7202 */ /* 0x000fca0000000f00 */
[----:B------:R-:W-:-:S05]  /*0e70*/  FADD R14, R13, R14 ;  /* 0x0000000e0d0e7221 */ /* 0x000fca0000000000 */
[----:B------:R-:W-:-:S07]  /*0e80*/  MOV R19, R14 ;  /* 0x0000000e00137202 */ /* 0x000fce0000000f00 */
[----:B------:R-:W-:Y:S05]  /*0e90*/  WARPSYNC.COLLECTIVE R16, `(.L_x_4327) ;  /* 0x0000000010087348 */ /* 0x000fea0003c00000 */
[----:B------:R0:W1:Y:S02]  /*0ea0*/  SHFL.BFLY P1, R17, R19, R18, R21 ;  /* 0x0c00001213117389 */ /* 0x0000640000020015 */
[----:B01----:R-:W-:Y:S01]  /*0eb0*/  ENDCOLLECTIVE ;  /* 0x000000000000791b */ /* 0x003fe20003800000 */
.L_x_4327:
[----:B------:R-:W-:Y:S01]  /*0ec0*/  HFMA2.MMA R18, -RZ, RZ, 0, 4.76837158203125e-07 ;  /* 0x00000008ff127435 */ /* 0x000fe200000001ff */
[----:B------:R-:W-:-:S05]  /*0ed0*/  MOV R15, R17 ;  /* 0x00000011000f7202 */ /* 0x000fca0000000f00 */
[----:B------:R-:W-:-:S05]  /*0ee0*/  FADD R15, R14, R15 ;  /* 0x0000000f0e0f7221 */ /* 0x000fca0000000000 */
[----:B------:R-:W-:-:S07]  /*0ef0*/  MOV R19, R15 ;  /* 0x0000000f00137202 */ /* 0x000fce0000000f00 */
[----:B------:R-:W-:Y:S05]  /*0f00*/  WARPSYNC.COLLECTIVE R16, `(.L_x_4328) ;  /* 0x0000000010087348 */ /* 0x000fea0003c00000 */
[----:B------:R0:W1:Y:S02]  /*0f10*/  SHFL.BFLY P1, R17, R19, R18, R21 ;  /* 0x0c00001213117389 */ /* 0x0000640000020015 */
[----:B01----:R-:W-:Y:S01]  /*0f20*/  ENDCOLLECTIVE ;  /* 0x000000000000791b */ /* 0x003fe20003800000 */
.L_x_4328:
[----:B------:R-:W-:Y:S01]  /*0f30*/  HFMA2.MMA R18, -RZ, RZ, 0, 9.5367431640625e-07 ;  /* 0x00000010ff127435 */ /* 0x000fe200000001ff */
[----:B------:R-:W-:-:S04]  /*0f40*/  IMAD.MOV.U32 R8, RZ, RZ, R17 ;  /* 0x000000ffff087224 */ /* 0x000fc800078e0011 */
[----:B------:R-:W-:-:S05]  /*0f50*/  FADD R8, R15, R8 ;  /* 0x000000080f087221 */ /* 0x000fca0000000000 */
[----:B------:R-:W-:-:S07]  /*0f60*/  MOV R19, R8 ;  /* 0x0000000800137202 */ /* 0x000fce0000000f00 */
[----:B------:R-:W-:Y:S05]  /*0f70*/  WARPSYNC.COLLECTIVE R16, `(.L_x_4329) ;  /* 0x0000000010087348 */ /* 0x000fea0003c00000 */
[----:B------:R0:W1:Y:S02]  /*0f80*/  SHFL.BFLY P1, R17, R19, R18, R21 ;  /* 0x0c00001213117389 */ /* 0x0000640000020015 */
[----:B01----:R-:W-:Y:S01]  /*0f90*/  ENDCOLLECTIVE ;  /* 0x000000000000791b */ /* 0x003fe20003800000 */
.L_x_4329:
[----:B------:R-:W-:Y:S01]  /*0fa0*/  MOV R13, R17 ;  /* 0x00000011000d7202 */ /* 0x000fe20000000f00 */
[----:B------:R-:W-:Y:S06]  /*0fb0*/  BRA `(.L_x_4330) ;  /* 0xfffffff8006c7947 */ /* 0x000fec000383ffff */
.L_x_4331:
        /* <DEDUP_REMOVED lines=12> */
.L_x_7975:


//--------------------- .text._ZN18transformer_engine13normalization19ln_bwd_tuned_kernelINS0_13Kernel_traitsI13__nv_bfloat16S3_S3_fjLj18432ELj4ELj1ELj4ELj8ENS0_18Kernel_traits_baseILj18432ES3_S3_S3_fjLj128EEEEEEEvNS0_20BackwardKernelParamsE --------------------------
	.section	.text._ZN18transformer_engine13normalization19ln_bwd_tuned_kernelINS0_13Kernel_traitsI13__nv_bfloat16S3_S3_fjLj18432ELj4ELj1ELj4ELj8ENS0_18Kernel_traits_baseILj18432ES3_S3_S3_fjLj128EEEEEEEvNS0_20BackwardKernelParamsE,"ax",@progbits
	.align	128
        .global         _ZN18transformer_engine13normalization19ln_bwd_tuned_kernelINS0_13Kernel_traitsI13__nv_bfloat16S3_S3_fjLj18432ELj4ELj1ELj4ELj8ENS0_18Kernel_traits_baseILj18432ES3_S3_S3_fjLj128EEEEEEEvNS0_20BackwardKernelParamsE
        .type           _ZN18transformer_engine13normalization19ln_bwd_tuned_kernelINS0_13Kernel_traitsI13__nv_bfloat16S3_S3_fjLj18432ELj4ELj1ELj4ELj8ENS0_18Kernel_traits_baseILj18432ES3_S3_S3_fjLj128EEEEEEEvNS0_20BackwardKernelParamsE,@function
        .size           _ZN18transformer_engine13normalization19ln_bwd_tuned_kernelINS0_13Kernel_traitsI13__nv_bfloat16S3_S3_fjLj18432ELj4ELj1ELj4ELj8ENS0_18Kernel_traits_baseILj18432ES3_S3_S3_fjLj128EEEEEEEvNS0_20BackwardKernelParamsE,(.L_x_7976 - _ZN18transformer_engine13normalization19ln_bwd_tuned_kernelINS0_13Kernel_traitsI13__nv_bfloat16S3_S3_fjLj18432ELj4ELj1ELj4ELj8ENS0_18Kernel_traits_baseILj18432ES3_S3_S3_fjLj128EEEEEEEvNS0_20BackwardKernelParamsE)
        .other          _ZN18transformer_engine13normalization19ln_bwd_tuned_kernelINS0_13Kernel_traitsI13__nv_bfloat16S3_S3_fjLj18432ELj4ELj1ELj4ELj8ENS0_18Kernel_traits_baseILj18432ES3_S3_S3_fjLj128EEEEEEEvNS0_20BackwardKernelParamsE,@"STO_CUDA_ENTRY STV_DEFAULT"
_ZN18transformer_engine13normalization19ln_bwd_tuned_kernelINS0_13Kernel_traitsI13__nv_bfloat16S3_S3_fjLj18432ELj4ELj1ELj4ELj8ENS0_18Kernel_traits_baseILj18432ES3_S3_S3_fjLj128EEEEEEEvNS0_20BackwardKernelParamsE:
.text._ZN18transformer_engine13normalization19ln_bwd_tuned_kernelINS0_13Kernel_traitsI13__nv_bfloat16S3_S3_fjLj18432ELj4ELj1ELj4ELj8ENS0_18Kernel_traits_baseILj18432ES3_S3_S3_fjLj128EEEEEEEvNS0_20BackwardKernelParamsE:
        /* <DEDUP_REMOVED lines=100> */
[----:B------:R0:W-:Y:S01]  /*0640*/  STL [R1], RZ ;  /* 0x000000ff01007387 */ /* 0x0001e20000100800 */
[----:B------:R-:W-:-:S02]  /*0650*/  CS2R R160, SRZ ;  /* 0x0000000000a07805 */ /* 0x000fc4000001ff00 */
[----:B------:R-:W-:Y:S02]  /*0660*/  CS2R R158, SRZ ;  /* 0x00000000009e7805 */ /* 0x000fe4000001ff00 */
[----:B------:R-:W-:Y:S01]  /*0670*/  CS2R R156, SRZ ;  /* 0x00000000009c7805 */ /* 0x000fe2000001ff00 */
[----:B------:R0:W-:Y:S01]  /*0680*/  STL [R1+0x38], RZ ;  /* 0x000038ff01007387 */ /* 0x0001e20000100800 */
[----:B------:R-:W-:-:S03]  /*0690*/  CS2R R154, SRZ ;  /* 0x00000000009a7805 */ /* 0x000fc6000001ff00 */
        /* <DEDUP_REMOVED lines=15> */
[----:B------:R-:W-:Y:S02]  /*0790*/  SHF.R.U32.HI R107, RZ, 0x10, R151 ;  /* 0x00000010ff6b7819 */ /* 0x000fe40000011697 */
[----:B------:R-:W-:Y:S02]  /*07a0*/  SHF.R.U32.HI R105, RZ, 0x10, R149 ;  /* 0x00000010ff697819 */ /* 0x000fe40000011695 */
[----:B------:R-:W-:-:S02]  /*07b0*/  SHF.R.U32.HI R103, RZ, 0x10, R147 ;  /* 0x00000010ff677819 */ /* 0x000fc40000011693 */
[----:B------:R-:W-:Y:S02]  /*07c0*/  SHF.R.U32.HI R101, RZ, 0x10, R145 ;  /* 0x00000010ff657819 */ /* 0x000fe40000011691 */
[----:B------:R-:W-:Y:S02]  /*07d0*/  SHF.R.U32.HI R99, RZ, 0x10, R143 ;  /* 0x00000010ff637819 */ /* 0x000fe4000001168f */
[C-C-:B------:R-:W-:Y:S02]  /*07e0*/  SHF.R.U64 R98, R140.reuse, 0x10, R141.reuse ;  /* 0x000000108c627819 */ /* 0x140fe4000000128d */
[----:B------:R-:W-:Y:S02]  /*07f0*/  SHF.L.U32 R142, R140, 0x10, RZ ;  /* 0x000000108c8e7819 */ /* 0x000fe400000006ff */
[----:B------:R-:W-:Y:S02]  /*0800*/  SHF.R.U32.HI R97, RZ, 0x10, R141 ;  /* 0x00000010ff617819 */ /* 0x000fe4000001168d */
[----:B------:R-:W-:-:S02]  /*0810*/  SHF.R.U64 R96, R138, 0x10, R139 ;  /* 0x000000108a607819 */ /* 0x000fc4000000128b */
[----:B------:R-:W-:Y:S02]  /*0820*/  SHF.R.U32.HI R95, RZ, 0x10, R139 ;  /* 0x00000010ff5f7819 */ /* 0x000fe4000001168b */
[--C-:B------:R-:W-:Y:S02]  /*0830*/  SHF.R.U64 R94, R136, 0x10, R137.reuse ;  /* 0x00000010885e7819 */ /* 0x100fe40000001289 */
[----:B------:R-:W-:Y:S02]  /*0840*/  SHF.R.U32.HI R93, RZ, 0x10, R137 ;  /* 0x00000010ff5d7819 */ /* 0x000fe40000011689 */
[--C-:B------:R-:W-:Y:S02]  /*0850*/  SHF.R.U64 R92, R134, 0x10, R135.reuse ;  /* 0x00000010865c7819 */ /* 0x100fe40000001287 */
[----:B------:R-:W-:Y:S02]  /*0860*/  SHF.R.U32.HI R91, RZ, 0x10, R135 ;  /* 0x00000010ff5b7819 */ /* 0x000fe40000011687 */
        /* <DEDUP_REMOVED lines=12> */
[----:B------:R-:W-:-:S02]  /*0930*/  MOV R134, R188 ;  /* 0x000000bc00867202 */ /* 0x000fc40000000f00 */
        /* <DEDUP_REMOVED lines=18> */
.L_x_4340:
[----:B0-----:R-:W0:Y:S01]  /*0a60*/  S2R R0, SR_TID.X ;  /* 0x0000000000007919 */ /* 0x001e220000002100 */
[----:B------:R-:W1:Y:S01]  /*0a70*/  S2UR UR4, SR_CTAID.X ;  /* 0x00000000000479c3 */ /* 0x000e620000002500 */
[----:B------:R-:W2:Y:S07]  /*0a80*/  S2R R2, SR_TID.X ;  /* 0x0000000000027919 */ /* 0x000eae0000002100 */
[----:B------:R-:W3:Y:S08]  /*0a90*/  LDC.64 R36, c[0x0][0x220] ;  /* 0x00008800ff247b82 */ /* 0x000ef00000000a00 */
[----:B------:R-:W4:Y:S01]  /*0aa0*/  LDC.64 R38, c[0x0][0x228] ;  /* 0x00008a00ff267b82 */ /* 0x000f220000000a00 */
[----:B-1----:R-:W-:-:S07]  /*0ab0*/  MOV R153, UR4 ;  /* 0x0000000400997c02 */ /* 0x002fce0008000f00 */
[----:B------:R-:W1:Y:S01]  /*0ac0*/  LDC.64 R6, c[0x0][0x230] ;  /* 0x00008c00ff067b82 */ /* 0x000e620000000a00 */
[----:B------:R-:W-:Y:S01]  /*0ad0*/  ULDC.U8 UR4, c[0x0][0x250] ;  /* 0x0000940000047ab9 */ /* 0x000fe20000000000 */
[----:B0-----:R-:W-:Y:S02]  /*0ae0*/  LOP3.LUT R3, R0, 0x1f, RZ, 0xc0, !PT ;  /* 0x0000001f00037812 */ /* 0x001fe400078ec0ff */
[----:B------:R-:W-:-:S04]  /*0af0*/  SHF.L.U32 R0, R153, 0x7, RZ ;  /* 0x0000000799007819 */ /* 0x000fc800000006ff */
[----:B------:R-:W0:Y:S01]  /*0b00*/  LDC.64 R20, c[0x0][0x258] ;  /* 0x00009600ff147b82 */ /* 0x000e220000000a00 */
[----:B------:R-:W-:Y:S01]  /*0b10*/  LOP3.LUT R0, R0, 0x180, R3, 0xe2, !PT ;  /* 0x0000018000007812 */ /* 0x000fe200078ee203 */
[----:B----4-:R-:W-:-:S03]  /*0b20*/  IMAD.WIDE R38, R134, 0x4, R38 ;  /* 0x0000000486267825 */ /* 0x010fc600078e0226 */
[----:B--2---:R-:W-:-:S05]  /*0b30*/  LOP3.LUT R3, R0, 0x60, R2, 0xf8, !PT ;  /* 0x0000006000037812 */ /* 0x004fca00078ef802 */
[C---:B------:R-:W-:Y:S01]  /*0b40*/  IMAD R90, R134.reuse, 0x1200, R3 ;  /* 0x00001200865a7824 */ /* 0x040fe200078e0203 */
[----:B------:R-:W2:Y:S01]  /*0b50*/  LDG.E R38, desc[UR6][R38.64] ;  /* 0x0000000626267981 */ /* 0x000ea2000c1e1900 */
[----:B-1----:R-:W-:-:S04]  /*0b60*/  IMAD.WIDE R6, R134, 0x4, R6 ;  /* 0x0000000486067825 */ /* 0x002fc800078e0206 */
[C---:B---3--:R-:W-:Y:S01]  /*0b70*/  IMAD.WIDE.U32 R4, R90.reuse, 0x8, R36 ;  /* 0x000000085a047825 */ /* 0x048fe200078e0024 */
[C---:B------:R-:W-:Y:S01]  /*0b80*/  IADD3 R88, R90.reuse, 0x200, RZ ;  /* 0x000002005a587810 */ /* 0x040fe20007ffe0ff */
[----:B------:R1:W3:Y:S04]  /*0b90*/  LDG.E R89, desc[UR6][R6.64] ;  /* 0x0000000606597981 */ /* 0x0002e8000c1e1900 */
[----:B------:R-:W4:Y:S01]  /*0ba0*/  LDG.E.64 R4, desc[UR6][R4.64] ;  /* 0x0000000604047981 */ /* 0x000f22000c1e1b00 */
[C---:B------:R-:W-:Y:S02]  /*0bb0*/  IADD3 R87, R90.reuse, 0x400, RZ ;  /* 0x000004005a577810 */ /* 0x040fe40007ffe0ff */
[C---:B------:R-:W-:Y:S02]  /*0bc0*/  IADD3 R86, R90.reuse, 0x600, RZ ;  /* 0x000006005a567810 */ /* 0x040fe40007ffe0ff */
[----:B------:R-:W-:-:S02]  /*0bd0*/  IADD3 R85, R90, 0x800, RZ ;  /* 0x000008005a557810 */ /* 0x000fc40007ffe0ff */
        /* <DEDUP_REMOVED lines=38> */
[----:B------:R-:W-:Y:S02]  /*0e40*/  ISETP.NE.AND P0, PT, RZ, UR4, PT ;  /* 0x00000004ff007c0c */ /* 0x000fe4000bf05270 */
[----:B----4-:R-:W-:-:S04]  /*0e50*/  MOV R0, R4 ;  /* 0x0000000400007202 */ /* 0x010fc80000000f00 */
[----:B------:R-:W-:-:S05]  /*0e60*/  SHF.L.U32 R39, R0, 0x10, RZ ;  /* 0x0000001000277819 */ /* 0x000fca00000006ff */
[----:B--2---:R-:W-:-:S04]  /*0e70*/  FADD R0, -R38, R39 ;  /* 0x0000002726007221 */ /* 0x004fc80000000100 */
[----:B---3--:R-:W-:Y:S01]  /*0e80*/  FMUL R0, R89, R0 ;  /* 0x0000000059007220 */ /* 0x008fe20000400000 */
[----:B------:R-:W-:Y:S06]  /*0e90*/  @!P0 BRA `(.L_x_4333) ;  /* 0x0000001800208947 */ /* 0x000fec0003800000 */
[----:B-----5:R-:W-:Y:S01]  /*0ea0*/  SHF.R.U32.HI R79, RZ, 0x10, R35 ;  /* 0x00000010ff4f7819 */ /* 0x020fe20000011623 */
[----:B------:R-:W-:Y:S01]  /*0eb0*/  FADD R80, R152, 1 ;  /* 0x3f80000098507421 */ /* 0x000fe20000000000 */
[----:B------:R-:W-:Y:S01]  /*0ec0*/  SHF.R.U64 R57, R4, 0x10, R5 ;  /* 0x0000001004397819 */ /* 0x000fe20000001205 */
[----:B------:R-:W-:Y:S01]  /*0ed0*/  FADD R78, R151, 1 ;  /* 0x3f800000974e7421 */ /* 0x000fe20000000000 */
[----:B------:R-:W-:Y:S01]  /*0ee0*/  MOV R197, R2 ;  /* 0x0000000200c57202 */ /* 0x000fe20000000f00 */
[----:B------:R-:W-:Y:S01]  /*0ef0*/  FADD R76, R150, 1 ;  /* 0x3f800000964c7421 */ /* 0x000fe20000000000 */
[----:B------:R-:W-:Y:S01]  /*0f00*/  SHF.R.U64 R130, R2, 0x10, R3 ;  /* 0x0000001002827819 */ /* 0x000fe20000001203 */
[----:B------:R-:W-:Y:S01]  /*0f10*/  FADD R74, R149, 1 ;  /* 0x3f800000954a7421 */ /* 0x000fe20000000000 */
[----:B------:R-:W-:Y:S01]  /*0f20*/  MOV R39, R36 ;  /* 0x0000002400277202 */ /* 0x000fe20000000f00 */
[----:B------:R-:W-:Y:S01]  /*0f30*/  FADD R72, R148, 1 ;  /* 0x3f80000094487421 */ /* 0x000fe20000000000 */
[--C-:B------:R-:W-:Y:S01]  /*0f40*/  SHF.R.U64 R41, R36, 0x10, R37.reuse ;  /* 0x0000001024297819 */ /* 0x100fe20000001225 */
[----:B------:R-:W-:Y:S01]  /*0f50*/  FADD R62, R147, 1 ;  /* 0x3f800000933e7421 */ /* 0x000fe20000000000 */
[----:B------:R-:W-:Y:S01]  /*0f60*/  MOV R2, R22 ;  /* 0x0000001600027202 */ /* 0x000fe20000000f00 */
[----:B------:R-:W-:Y:S01]  /*0f70*/  FADD R60, R146, 1 ;  /* 0x3f800000923c7421 */ /* 0x000fe20000000000 */
[----:B------:R-:W-:Y:S01]  /*0f80*/  SHF.L.U32 R79, R79, 0x10, RZ ;  /* 0x000000104f4f7819 */ /* 0x000fe200000006ff */
[----:B------:R-:W-:Y:S01]  /*0f90*/  FADD R58, R145, 1 ;  /* 0x3f800000913a7421 */ /* 0x000fe20000000000 */
[----:B------:R-:W-:Y:S01]  /*0fa0*/  MOV R36, R5 ;  /* 0x0000000500247202 */ /* 0x000fe20000000f00 */
[----:B------:R-:W-:Y:S01]  /*0fb0*/  FADD R56, R101, 1 ;  /* 0x3f80000065387421 */ /* 0x000fe20000000000 */
[----:B------:R-:W-:Y:S01]  /*0fc0*/  SHF.L.U32 R57, R57, 0x10, RZ ;  /* 0x0000001039397819 */ /* 0x000fe200000006ff */
[----:B------:R-:W-:Y:S01]  /*0fd0*/  FADD R54, R144, 1 ;  /* 0x3f80000090367421 */ /* 0x000fe20000000000 */
[----:B------:R-:W-:Y:S01]  /*0fe0*/  SHF.L.U32 R197, R197, 0x10, RZ ;  /* 0x00000010c5c57819 */ /* 0x000fe200000006ff */
[----:B------:R-:W-:Y:S01]  /*0ff0*/  FADD R52, R100, 1 ;  /* 0x3f80000064347421 */ /* 0x000fe20000000000 */
[----:B------:R-:W-:Y:S01]  /*1000*/  SHF.R.U32.HI R47, RZ, 0x10, R37 ;  /* 0x00000010ff2f7819 */ /* 0x000fe20000011625 */
[----:B------:R-:W-:Y:S01]  /*1010*/  FADD R57, -R38, R57 ;  /* 0x0000003926397221 */ /* 0x000fe20000000100 */
[----:B------:R-:W-:Y:S01]  /*1020*/  MOV R199, R3 ;  /* 0x0000000300c77202 */ /* 0x000fe20000000f00 */
[----:B------:R-:W-:Y:S01]  /*1030*/  FMUL R80, R80, R197 ;  /* 0x000000c550507220 */ /* 0x000fe20000400000 */
[----:B------:R-:W-:Y:S01]  /*1040*/  SHF.R.U32.HI R198, RZ, 0x10, R3 ;  /* 0x00000010ffc67819 */ /* 0x000fe20000011603 */
[----:B------:R-:W-:Y:S01]  /*1050*/  FMUL R57, R89, R57 ;  /* 0x0000003959397220 */ /* 0x000fe20000400000 */
[----:B------:R-:W-:Y:S01]  /*1060*/  MOV R3, R23 ;  /* 0x0000001700037202 */ /* 0x000fe20000000f00 */
[----:B------:R-:W-:Y:S01]  /*1070*/  FFMA R188, R0, R80, RZ ;  /* 0x0000005000bc7223 */ /* 0x000fe200000000ff */
[----:B------:R-:W-:Y:S01]  /*1080*/  MOV R216, R16 ;  /* 0x0000001000d87202 */ /* 0x000fe20000000f00 */
[----:B------:R-:W-:Y:S01]  /*1090*/  FADD R64, RZ, R80 ;  /* 0x00000050ff407221 */ /* 0x000fe20000000000 */
[----:B------:R-:W-:Y:S01]  /*10a0*/  SHF.R.U64 R215, R16, 0x10, R17 ;  /* 0x0000001010d77819 */ /* 0x000fe20000001211 */
[----:B------:R-:W-:Y:S01]  /*10b0*/  FADD R50, R143, 1 ;  /* 0x3f8000008f327421 */ /* 0x000fe20000000000 */
[----:B------:R-:W-:Y:S01]  /*10c0*/  MOV R16, R35 ;  /* 0x0000002300107202 */ /* 0x000fe20000000f00 */
[----:B------:R-:W-:Y:S01]  /*10d0*/  FADD R48, R99, 1 ;  /* 0x3f80000063307421 */ /* 0x000fe20000000000 */
[----:B------:R-:W-:Y:S01]  /*10e0*/  SHF.L.U32 R51, R2, 0x10, RZ ;  /* 0x0000001002337819 */ /* 0x000fe200000006ff */
[----:B------:R-:W-:Y:S01]  /*10f0*/  FADD R2, -R38, R79 ;  /* 0x0000004f26027221 */ /* 0x000fe20000000100 */
[----:B------:R-:W-:Y:S01]  /*1100*/  SHF.R.U32.HI R53, RZ, 0x10, R5 ;  /* 0x00000010ff357819 */ /* 0x000fe20000011605 */
[----:B------:R-:W-:Y:S01]  /*1110*/  FADD R79, R108, 1 ;  /* 0x3f8000006c4f7421 */ /* 0x000fe20000000000 */
[----:B------:R-:W-:Y:S01]  /*1120*/  MOV R69, R8 ;  /* 0x0000000800457202 */ /* 0x000fe20000000f00 */
[----:B------:R-:W-:Y:S01]  /*1130*/  FADD R51, -R38, R51 ;  /* 0x0000003326337221 */ /* 0x000fe20000000100 */
[----:B------:R-:W-:Y:S01]  /*1140*/  SHF.R.U64 R70, R8, 0x10, R9 ;  /* 0x0000001008467819 */ /* 0x000fe20000001209 */
[----:B------:R-:W-:Y:S01]  /*1150*/  FADD R46, R142, 1 ;  /* 0x3f8000008e2e7421 */ /* 0x000fe20000000000 */
[----:B------:R-:W-:Y:S01]  /*1160*/  SHF.R.U32.HI R65, RZ, 0x10, R33 ;  /* 0x00000010ff417819 */ /* 0x000fe20000011621 */
[C---:B------:R-:W-:Y:S01]  /*1170*/  FMUL R51, R89.reuse, R51 ;  /* 0x0000003359337220 */ /* 0x040fe20000400000 */
[----:B------:R-:W-:Y:S01]  /*1180*/  SHF.L.U32 R55, R36, 0x10, RZ ;  /* 0x0000001024377819 */ /* 0x000fe200000006ff */
[----:B------:R-:W-:Y:S01]  /*1190*/  FADD R36, R96, 1 ;  /* 0x3f80000060247421 */ /* 0x000fe20000000000 */
[----:B------:R-:W-:Y:S01]  /*11a0*/  SHF.L.U32 R130, R130, 0x10, RZ ;  /* 0x0000001082827819 */ /* 0x000fe200000006ff */
[----:B------:R-:W-:Y:S01]  /*11b0*/  FMUL R2, R89, R2 ;  /* 0x0000000259027220 */ /* 0x000fe20000400000 */
[----:B------:R-:W-:Y:S01]  /*11c0*/  MOV R8, R28 ;  /* 0x0000001c00087202 */ /* 0x000fe20000000f00 */
[----:B------:R-:W-:Y:S01]  /*11d0*/  FADD R55, -R38, R55 ;  /* 0x0000003726377221 */ /* 0x000fe20000000100 */
[----:B------:R-:W-:Y:S01]  /*11e0*/  SHF.L.U32 R47, R47, 0x10, RZ ;  /* 0x000000102f2f7819 */ /* 0x000fe200000006ff */
[----:B------:R-:W-:Y:S01]  /*11f0*/  FMUL R79, R79, R130 ;  /* 0x000000824f4f7220 */ /* 0x000fe20000400000 */
[----:B------:R-:W-:Y:S01]  /*1200*/  MOV R201, R6 ;  /* 0x0000000600c97202 */ /* 0x000fe20000000f00 */
[----:B------:R-:W-:Y:S01]  /*1210*/  FMUL R55, R89, R55 ;  /* 0x0000003759377220 */ /* 0x000fe20000400000 */
[----:B------:R-:W-:Y:S01]  /*1220*/  SHF.R.U64 R200, R6, 0x10, R7 ;  /* 0x0000001006c87819 */ /* 0x000fe20000001207 */
[----:B------:R-:W-:Y:S01]  /*1230*/  FFMA R188, R57, R79, R188 ;  /* 0x0000004f39bc7223 */ /* 0x000fe200000000bc */
[----:B------:R-:W-:Y:S01]  /*1240*/  SHF.L.U32 R3, R3, 0x10, RZ ;  /* 0x0000001003037819 */ /* 0x000fe200000006ff */
[----:B------:R-:W-:Y:S01]  /*1250*/  FMUL R252, R57, R130 ;  /* 0x0000008239fc7220 */ /* 0x000fe20000400000 */
[----:B------:R-:W-:-:S02]  /*1260*/  MOV R71, R7 ;  /* 0x0000000700477202 */ /* 0x000fc40000000f00 */
[----:B------:R-:W-:Y:S02]  /*1270*/  SHF.R.U32.HI R202, RZ, 0x10, R7 ;  /* 0x00000010ffca7819 */ /* 0x000fe40000011607 */
[----:B------:R-:W-:Y:S02]  /*1280*/  MOV R6, R26 ;  /* 0x0000001a00067202 */ /* 0x000fe40000000f00 */
[--C-:B------:R-:W-:Y:S02]  /*1290*/  SHF.R.U64 R42, R26, 0x10, R27.reuse ;  /* 0x000000101a2a7819 */ /* 0x100fe4000000121b */
[----:B------:R-:W-:Y:S01]  /*12a0*/  SHF.L.U32 R77, R16, 0x10, RZ ;  /* 0x00000010104d7819 */ /* 0x000fe200000006ff */
[----:B------:R-:W-:Y:S01]  /*12b0*/  FADD R16, R91, 1 ;  /* 0x3f8000005b107421 */ /* 0x000fe20000000000 */
[----:B------:R-:W-:Y:S02]  /*12c0*/  MOV R7, R27 ;  /* 0x0000001b00077202 */ /* 0x000fe40000000f00 */
[----:B------:R-:W-:-:S02]  /*12d0*/  SHF.R.U32.HI R26, RZ, 0x10, R27 ;  /* 0x00000010ff1a7819 */ /* 0x000fc4000001161b */
[----:B------:R-:W-:Y:S02]  /*12e0*/  SHF.L.U32 R53, R53, 0x10, RZ ;  /* 0x0000001035357819 */ /* 0x000fe400000006ff */
[----:B------:R-:W-:Y:S02]  /*12f0*/  SHF.L.U32 R65, R65, 0x10, RZ ;  /* 0x0000001041417819 */ /* 0x000fe400000006ff */
[----:B------:R-:W-:Y:S01]  /*1300*/  SHF.L.U32 R199, R199, 0x10, RZ ;  /* 0x00000010c7c77819 */ /* 0x000fe200000006ff */
[----:B------:R-:W-:Y:S01]  /*1310*/  FADD R53, -R38, R53 ;  /* 0x0000003526357221 */ /* 0x000fe20000000100 */
[----:B------:R-:W-:Y:S01]  /*1320*/  SHF.L.U32 R27, R8, 0x10, RZ ;  /* 0x00000010081b7819 */ /* 0x000fe200000006ff */
[----:B------:R-:W-:Y:S01]  /*1330*/  FADD R8, -R38, R47 ;  /* 0x0000002f26087221 */ /* 0x000fe20000000100 */
[----:B------:R-:W-:Y:S01]  /*1340*/  SHF.R.U64 R75, R34, 0x10, R35 ;  /* 0x00000010224b7819 */ /* 0x000fe20000001223 */
[----:B------:R-:W-:Y:S01]  /*1350*/  FADD R47, -R38, R3 ;  /* 0x00000003262f7221 */ /* 0x000fe20000000100 */
[----:B------:R-:W-:Y:S01]  /*1360*/  SHF.R.U64 R49, R22, 0x10, R23 ;  /* 0x0000001016317819 */ /* 0x000fe20000001217 */
[----:B------:R-:W-:Y:S01]  /*1370*/  FADD R3, -R38, R77 ;  /* 0x0000004d26037221 */ /* 0x000fe20000000100 */
[----:B------:R-:W-:Y:S01]  /*1380*/  SHF.L.U32 R35, R6, 0x10, RZ ;  /* 0x0000001006237819 */ /* 0x000fe200000006ff */
[----:B------:R-:W-:Y:S01]  /*1390*/  FADD R6, -R38, R65 ;  /* 0x0000004126067221 */ /* 0x000fe20000000100 */
[----:B------:R-:W-:Y:S01]  /*13a0*/  SHF.L.U32 R198, R198, 0x10, RZ ;  /* 0x00000010c6c67819 */ /* 0x000fe200000006ff */
[----:B------:R-:W-:Y:S01]  /*13b0*/  FADD R77, R107, 1 ;  /* 0x3f8000006b4d7421 */ /* 0x000fe20000000000 */
[----:B------:R-:W-:Y:S01]  /*13c0*/  FMUL R78, R78, R199 ;  /* 0x000000c74e4e7220 */ /* 0x000fe20000400000 */
[----:B------:R-:W-:Y:S01]  /*13d0*/  FADD R65, R64, R79 ;  /* 0x0000004f40417221 */ /* 0x000fe20000000000 */
[----:B------:R-:W-:Y:S01]  /*13e0*/  MOV R4, R24 ;  /* 0x0000001800047202 */ /* 0x000fe20000000f00 */
[----:B------:R-:W-:Y:S01]  /*13f0*/  FMUL R77, R77, R198 ;  /* 0x000000c64d4d7220 */ /* 0x000fe20000400000 */
[----:B------:R-:W-:Y:S01]  /*1400*/  SHF.L.U32 R75, R75, 0x10, RZ ;  /* 0x000000104b4b7819 */ /* 0x000fe200000006ff */
[----:B------:R-:W-:Y:S01]  /*1410*/  FMUL R53, R89, R53 ;  /* 0x0000003559357220 */ /* 0x000fe20000400000 */
[----:B------:R-:W-:Y:S01]  /*1420*/  SHF.L.U32 R49, R49, 0x10, RZ ;  /* 0x0000001031317819 */ /* 0x000fe200000006ff */
[----:B------:R-:W-:Y:S01]  /*1430*/  FFMA R188, R55, R78, R188 ;  /* 0x0000004e37bc7223 */ /* 0x000fe200000000bc */
[----:B------:R-:W-:Y:S01]  /*1440*/  SHF.L.U32 R201, R201, 0x10, RZ ;  /* 0x00000010c9c97819 */ /* 0x000fe200000006ff */
[----:B------:R-:W-:Y:S01]  /*1450*/  FADD R64, R65, R78 ;  /* 0x0000004e41407221 */ /* 0x000fe20000000000 */
[----:B------:R-:W-:Y:S01]  /*1460*/  MOV R5, R25 ;  /* 0x0000001900057202 */ /* 0x000fe20000000f00 */
[----:B------:R-:W-:Y:S01]  /*1470*/  FADD R49, -R38, R49 ;  /* 0x0000003126317221 */ /* 0x000fe20000000100 */
[--C-:B------:R-:W-:Y:S01]  /*1480*/  SHF.R.U64 R211, R14, 0x10, R15.reuse ;  /* 0x000000100ed37819 */ /* 0x100fe2000000120f */
[----:B------:R-:W-:Y:S01]  /*1490*/  FMUL R76, R76, R201 ;  /* 0x000000c94c4c7220 */ /* 0x000fe20000400000 */
[----:B------:R-:W-:Y:S01]  /*14a0*/  MOV R214, R15 ;  /* 0x0000000f00d67202 */ /* 0x000fe20000000f00 */
[----:B------:R-:W-:Y:S01]  /*14b0*/  FFMA R188, R53, R77, R188 ;  /* 0x0000004d35bc7223 */ /* 0x000fe200000000bc */
[----:B------:R-:W-:Y:S01]  /*14c0*/  SHF.R.U32.HI R213, RZ, 0x10, R15 ;  /* 0x00000010ffd57819 */ /* 0x000fe2000001160f */
[----:B------:R-:W-:Y:S01]  /*14d0*/  FADD R65, R64, R77 ;  /* 0x0000004d40417221 */ /* 0x000fe20000000000 */
[----:B------:R-:W-:Y:S01]  /*14e0*/  MOV R15, R34 ;  /* 0x00000022000f7202 */ /* 0x000fe20000000f00 */
[----:B------:R-:W-:Y:S01]  /*14f0*/  FMUL R49, R89, R49 ;  /* 0x0000003159317220 */ /* 0x000fe20000400000 */
[----:B------:R-:W-:Y:S01]  /*1500*/  SHF.L.U32 R43, R4, 0x10, RZ ;  /* 0x00000010042b7819 */ /* 0x000fe200000006ff */
[----:B------:R-:W-:Y:S01]  /*1510*/  FADD R4, -R38, R75 ;  /* 0x0000004b26047221 */ /* 0x000fe20000000100 */
[----:B------:R-:W-:Y:S01]  /*1520*/  SHF.R.U32.HI R45, RZ, 0x10, R23 ;  /* 0x00000010ff2d7819 */ /* 0x000fe20000011617 */
[----:B------:R-:W-:Y:S01]  /*1530*/  FADD R75, R106, 1 ;  /* 0x3f8000006a4b7421 */ /* 0x000fe20000000000 */
[----:B------:R-:W-:Y:S01]  /*1540*/  MOV R212, R14 ;  /* 0x0000000e00d47202 */ /* 0x000fe20000000f00 */
[----:B------:R-:W-:Y:S01]  /*1550*/  FFMA R188, R51, R76, R188 ;  /* 0x0000004c33bc7223 */ /* 0x000fe200000000bc */
[----:B------:R-:W-:Y:S01]  /*1560*/  SHF.L.U32 R200, R200, 0x10, RZ ;  /* 0x00000010c8c87819 */ /* 0x000fe200000006ff */
[----:B------:R-:W-:Y:S01]  /*1570*/  FADD R64, R65, R76 ;  /* 0x0000004c41407221 */ /* 0x000fe20000000000 */
[----:B------:R-:W-:Y:S01]  /*1580*/  MOV R14, R33 ;  /* 0x00000021000e7202 */ /* 0x000fe20000000f00 */
[----:B------:R-:W-:Y:S01]  /*1590*/  FMUL R47, R89, R47 ;  /* 0x0000002f592f7220 */ /* 0x000fe20000400000 */
[----:B------:R-:W-:Y:S01]  /*15a0*/  SHF.L.U32 R39, R39, 0x10, RZ ;  /* 0x0000001027277819 */ /* 0x000fe200000006ff */
[----:B------:R-:W-:Y:S01]  /*15b0*/  FMUL R75, R75, R200 ;  /* 0x000000c84b4b7220 */ /* 0x000fe20000400000 */
[----:B------:R-:W-:Y:S01]  /*15c0*/  SHF.L.U32 R5, R5, 0x10, RZ ;  /* 0x0000001005057819 */ /* 0x000fe200000006ff */
[----:B------:R-:W-:Y:S01]  /*15d0*/  FADD R43, -R38, R43 ;  /* 0x0000002b262b7221 */ /* 0x000fe20000000100 */
[----:B------:R-:W-:Y:S01]  /*15e0*/  SHF.L.U32 R73, R15, 0x10, RZ ;  /* 0x000000100f497819 */ /* 0x000fe200000006ff */
[----:B------:R-:W-:Y:S01]  /*15f0*/  FFMA R188, R49, R75, R188 ;  /* 0x0000004b31bc7223 */ /* 0x000fe200000000bc */
[----:B------:R-:W-:Y:S01]  /*1600*/  SHF.L.U32 R45, R45, 0x10, RZ ;  /* 0x000000102d2d7819 */ /* 0x000fe200000006ff */
[----:B------:R-:W-:Y:S01]  /*1610*/  FADD R65, R64, R75 ;  /* 0x0000004b40417221 */ /* 0x000fe20000000000 */
[----:B------:R-:W-:Y:S01]  /*1620*/  SHF.L.U32 R71, R71, 0x10, RZ ;  /* 0x0000001047477819 */ /* 0x000fe200000006ff */
[----:B------:R-:W-:Y:S01]  /*1630*/  FMUL R43, R89, R43 ;  /* 0x0000002b592b7220 */ /* 0x000fe20000400000 */
[----:B------:R-:W-:Y:S01]  /*1640*/  MOV R40, R37 ;  /* 0x0000002500287202 */ /* 0x000fe20000000f00 */
[----:B------:R-:W-:Y:S01]  /*1650*/  FADD R45, -R38, R45 ;  /* 0x0000002d262d7221 */ /* 0x000fe20000000100 */
[----:B------:R-:W-:Y:S01]  /*1660*/  SHF.L.U32 R63, R14, 0x10, RZ ;  /* 0x000000100e3f7819 */ /* 0x000fe200000006ff */
[----:B------:R-:W-:Y:S01]  /*1670*/  FADD R14, -R38, R39 ;  /* 0x00000027260e7221 */ /* 0x000fe20000000100 */
[----:B------:R-:W-:Y:S01]  /*1680*/  SHF.R.U64 R203, R10, 0x10, R11 ;  /* 0x000000100acb7819 */ /* 0x000fe2000000120b */
[C---:B------:R-:W-:Y:S01]  /*1690*/  FADD R39, -R38.reuse, R5 ;  /* 0x0000000526277221 */ /* 0x040fe20000000100 */
[----:B------:R-:W-:Y:S01]  /*16a0*/  MOV R206, R11 ;  /* 0x0000000b00ce7202 */ /* 0x000fe20000000f00 */
[----:B------:R-:W-:Y:S01]  /*16b0*/  FADD R5, -R38, R73 ;  /* 0x0000004926057221 */ /* 0x000fe20000000100 */
[----:B------:R-:W-:Y:S01]  /*16c0*/  SHF.R.U32.HI R205, RZ, 0x10, R11 ;  /* 0x00000010ffcd7819 */ /* 0x000fe2000001160b */
[----:B------:R-:W-:Y:S01]  /*16d0*/  FADD R73, R105, 1 ;  /* 0x3f80000069497421 */ /* 0x000fe20000000000 */
[--C-:B------:R-:W-:Y:S01]  /*16e0*/  SHF.R.U64 R207, R12, 0x10, R13.reuse ;  /* 0x000000100ccf7819 */ /* 0x100fe2000000120d */
[----:B------:R-:W-:Y:S01]  /*16f0*/  FMUL R74, R74, R71 ;  /* 0x000000474a4a7220 */ /* 0x000fe20000400000 */
[----:B------:R-:W-:Y:S01]  /*1700*/  MOV R210, R13 ;  /* 0x0000000d00d27202 */ /* 0x000fe20000000f00 */
[----:B------:R-:W-:Y:S01]  /*1710*/  FMUL R45, R89, R45 ;  /* 0x0000002d592d7220 */ /* 0x000fe20000400000 */
[----:B------:R-:W-:Y:S01]  /*1720*/  SHF.R.U32.HI R209, RZ, 0x10, R13 ;  /* 0x00000010ffd17819 */ /* 0x000fe2000001160d */
[----:B------:R-:W-:Y:S01]  /*1730*/  FFMA R188, R47, R74, R188 ;  /* 0x0000004a2fbc7223 */ /* 0x000fe200000000bc */
[----:B------:R-:W-:Y:S01]  /*1740*/  SHF.R.U64 R44, R24, 0x10, R25 ;  /* 0x00000010182c7819 */ /* 0x000fe20000001219 */
[----:B------:R-:W-:Y:S01]  /*1750*/  FADD R64, R65, R74 ;  /* 0x0000004a41407221 */ /* 0x000fe20000000000 */
[----:B------:R-:W-:Y:S01]  /*1760*/  MOV R204, R10 ;  /* 0x0000000a00cc7202 */ /* 0x000fe20000000f00 */
[C---:B------:R-:W-:Y:S01]  /*1770*/  FMUL R39, R89.reuse, R39 ;  /* 0x0000002759277220 */ /* 0x040fe20000400000 */
[----:B------:R-:W-:Y:S01]  /*1780*/  SHF.R.U64 R22, R30, 0x10, R31 ;  /* 0x000000101e167819 */ /* 0x000fe2000000121f */
[C---:B------:R-:W-:Y:S01]  /*1790*/  FADD R35, -R38.reuse, R35 ;  /* 0x0000002326237221 */ /* 0x040fe20000000100 */
[----:B------:R-:W-:Y:S01]  /*17a0*/  MOV R11, R31 ;  /* 0x0000001f000b7202 */ /* 0x000fe20000000f00 */
[----:B------:R-:W-:Y:S01]  /*17b0*/  FADD R27, -R38, R27 ;  /* 0x0000001b261b7221 */ /* 0x000fe20000000100 */
[----:B------:R-:W-:Y:S01]  /*17c0*/  SHF.R.U32.HI R13, RZ, 0x10, R31 ;  /* 0x00000010ff0d7819 */ /* 0x000fe2000001161f */
[C---:B------:R-:W-:Y:S01]  /*17d0*/  FMUL R35, R89.reuse, R35 ;  /* 0x0000002359237220 */ /* 0x040fe20000400000 */
[----:B------:R-:W-:Y:S01]  /*17e0*/  SHF.L.U32 R202, R202, 0x10, RZ ;  /* 0x00000010caca7819 */ /* 0x000fe200000006ff */
[----:B------:R-:W-:Y:S01]  /*17f0*/  FMUL R27, R89, R27 ;  /* 0x0000001b591b7220 */ /* 0x000fe20000400000 */
[----:B------:R-:W-:Y:S01]  /*1800*/  MOV R10, R30 ;  /* 0x0000001e000a7202 */ /* 0x000fe20000000f00 */
[----:B------:R-:W-:Y:S01]  /*1810*/  FADD R34, R139, 1 ;  /* 0x3f8000008b227421 */ /* 0x000fe20000000000 */
[----:B------:R-:W-:Y:S01]  /*1820*/  SHF.L.U32 R31, R40, 0x10, RZ ;  /* 0x00000010281f7819 */ /* 0x000fe200000006ff */
[----:B------:R-:W-:Y:S01]  /*1830*/  FMUL R73, R73, R202 ;  /* 0x000000ca49497220 */ /* 0x000fe20000400000 */
[----:B------:R-:W-:Y:S01]  /*1840*/  SHF.L.U32 R7, R7, 0x10, RZ ;  /* 0x0000001007077819 */ /* 0x000fe200000006ff */
[----:B------:R-:W-:Y:S01]  /*1850*/  FADD R40, R97, 1 ;  /* 0x3f80000061287421 */ /* 0x000fe20000000000 */
[----:B------:R-:W-:Y:S01]  /*1860*/  SHF.L.U32 R23, R41, 0x10, RZ ;  /* 0x0000001029177819 */ /* 0x000fe200000006ff */
[----:B------:R-:W-:Y:S01]  /*1870*/  FFMA R188, R45, R73, R188 ;  /* 0x000000492dbc7223 */ /* 0x000fe200000000bc */
[----:B------:R-:W-:Y:S01]  /*1880*/  SHF.R.U64 R219, R18, 0x10, R19 ;  /* 0x0000001012db7819 */ /* 0x000fe20000001213 */
[----:B------:R-:W-:Y:S01]  /*1890*/  FADD R65, R64, R73 ;  /* 0x0000004940417221 */ /* 0x000fe20000000000 */
[----:B------:R-:W-:Y:S01]  /*18a0*/  MOV R222, R19 ;  /* 0x0000001300de7202 */ /* 0x000fe20000000f00 */
[----:B------:R-:W-:Y:S01]  /*18b0*/  FADD R30, R138, 1 ;  /* 0x3f8000008a1e7421 */ /* 0x000fe20000000000 */
[----:B------:R-:W-:Y:S01]  /*18c0*/  SHF.R.U32.HI R221, RZ, 0x10, R19 ;  /* 0x00000010ffdd7819 */ /* 0x000fe20000011613 */
[----:B------:R-:W-:Y:S01]  /*18d0*/  FMUL R6, R89, R6 ;  /* 0x0000000659067220 */ /* 0x000fe20000400000 */
[----:B------:R-:W-:Y:S01]  /*18e0*/  SHF.L.U32 R41, R44, 0x10, RZ ;  /* 0x000000102c297819 */ /* 0x000fe200000006ff */
[----:B------:R-:W-:Y:S01]  /*18f0*/  FADD R44, R98, 1 ;  /* 0x3f800000622c7421 */ /* 0x000fe20000000000 */
[----:B------:R-:W-:Y:S01]  /*1900*/  SHF.L.U32 R69, R69, 0x10, RZ ;  /* 0x0000001045457819 */ /* 0x000fe200000006ff */
[C---:B------:R-:W-:Y:S01]  /*1910*/  FMUL R5, R89.reuse, R5 ;  /* 0x0000000559057220 */ /* 0x040fe20000400000 */
[----:B------:R-:W-:Y:S01]  /*1920*/  MOV R67, R9 ;  /* 0x0000000900437202 */ /* 0x000fe20000000f00 */
[----:B------:R-:W-:Y:S01]  /*1930*/  FADD R41, -R38, R41 ;  /* 0x0000002926297221 */ /* 0x000fe20000000100 */
[----:B------:R-:W-:Y:S01]  /*1940*/  SHF.R.U32.HI R68, RZ, 0x10, R9 ;  /* 0x00000010ff447819 */ /* 0x000fe20000011609 */
[----:B------:R-:W-:Y:S01]  /*1950*/  FMUL R72, R72, R69 ;  /* 0x0000004548487220 */ /* 0x000fe20000400000 */
[----:B------:R-:W-:Y:S01]  /*1960*/  SHF.L.U32 R19, R10, 0x10, RZ ;  /* 0x000000100a137819 */ /* 0x000fe200000006ff */
[C---:B------:R-:W-:Y:S01]  /*1970*/  FADD R10, -R38.reuse, R31 ;  /* 0x0000001f260a7221 */ /* 0x040fe20000000100 */
[----:B------:R-:W-:Y:S01]  /*1980*/  MOV R9, R29 ;  /* 0x0000001d00097202 */ /* 0x000fe20000000f00 */
[----:B------:R-:W-:Y:S01]  /*1990*/  FADD R31, -R38, R7 ;  /* 0x00000007261f7221 */ /* 0x000fe20000000100 */
[----:B------:R-:W-:Y:S01]  /*19a0*/  SHF.R.U64 R61, R32, 0x10, R33 ;  /* 0x00000010203d7819 */ /* 0x000fe20000001221 */
[----:B------:R-:W-:Y:S01]  /*19b0*/  FADD R7, -R38, R63 ;  /* 0x0000003f26077221 */ /* 0x000fe20000000100 */
[----:B------:R-:W-:Y:S01]  /*19c0*/  SHF.R.U32.HI R37, RZ, 0x10, R25 ;  /* 0x00000010ff257819 */ /* 0x000fe20000011619 */
[----:B------:R-:W-:Y:S01]  /*19d0*/  FADD R63, R104, 1 ;  /* 0x3f800000683f7421 */ /* 0x000fe20000000000 */
[----:B------:R-:W-:Y:S01]  /*19e0*/  MOV R208, R12 ;  /* 0x0000000c00d07202 */ /* 0x000fe20000000f00 */
[----:B------:R-:W-:Y:S01]  /*19f0*/  FMUL R41, R89, R41 ;  /* 0x0000002959297220 */ /* 0x000fe20000400000 */
[----:B------:R-:W-:Y:S01]  /*1a00*/  SHF.L.U32 R70, R70, 0x10, RZ ;  /* 0x0000001046467819 */ /* 0x000fe200000006ff */
[----:B------:R-:W-:Y:S01]  /*1a10*/  FFMA R188, R43, R72, R188 ;  /* 0x000000482bbc7223 */ /* 0x000fe200000000bc */
[----:B------:R-:W-:Y:S01]  /*1a20*/  MOV R12, R32 ;  /* 0x00000020000c7202 */ /* 0x000fe20000000f00 */
[----:B------:R-:W-:Y:S01]  /*1a30*/  FADD R64, R65, R72 ;  /* 0x0000004841407221 */ /* 0x000fe20000000000 */
[----:B------:R-:W-:Y:S01]  /*1a40*/  SHF.L.U32 R9, R9, 0x10, RZ ;  /* 0x0000001009097819 */ /* 0x000fe200000006ff */
[----:B------:R-:W-:Y:S01]  /*1a50*/  FMUL R63, R63, R70 ;  /* 0x000000463f3f7220 */ /* 0x000fe20000400000 */
[----:B------:R-:W-:Y:S01]  /*1a60*/  SHF.L.U32 R61, R61, 0x10, RZ ;  /* 0x000000103d3d7819 */ /* 0x000fe200000006ff */
[----:B------:R-:W-:Y:S01]  /*1a70*/  FMUL R31, R89, R31 ;  /* 0x0000001f591f7220 */ /* 0x000fe20000400000 */
[----:B------:R-:W-:Y:S01]  /*1a80*/  SHF.L.U32 R37, R37, 0x10, RZ ;  /* 0x0000001025257819 */ /* 0x000fe200000006ff */
[----:B------:R-:W-:Y:S01]  /*1a90*/  FFMA R188, R41, R63, R188 ;  /* 0x0000003f29bc7223 */ /* 0x000fe200000000bc */
[----:B------:R-:W-:Y:S01]  /*1aa0*/  SHF.L.U32 R67, R67, 0x10, RZ ;  /* 0x0000001043437819 */ /* 0x000fe200000006ff */
[----:B------:R-:W-:Y:S01]  /*1ab0*/  FADD R65, R64, R63 ;  /* 0x0000003f40417221 */ /* 0x000fe20000000000 */
[----:B------:R-:W-:Y:S01]  /*1ac0*/  SHF.L.U32 R59, R12, 0x10, RZ ;  /* 0x000000100c3b7819 */ /* 0x000fe200000006ff */
[C---:B------:R-:W-:Y:S01]  /*1ad0*/  FADD R12, -R38.reuse, R23 ;  /* 0x00000017260c7221 */ /* 0x040fe20000000100 */
[C---:B------:R-:W-:Y:S01]  /*1ae0*/  FADD R23, -R38.reuse, R9 ;  /* 0x0000000926177221 */ /* 0x040fe20000000100 */
[----:B------:R-:W-:Y:S01]  /*1af0*/  FADD R9, -R38, R61 ;  /* 0x0000003d26097221 */ /* 0x000fe20000000100 */
[----:B------:R-:W-:Y:S01]  /*1b00*/  SHF.L.U32 R68, R68, 0x10, RZ ;  /* 0x0000001044447819 */ /* 0x000fe200000006ff */
[----:B------:R-:W-:Y:S01]  /*1b10*/  FADD R37, -R38, R37 ;  /* 0x0000002526257221 */ /* 0x000fe20000000100 */
[----:B------:R-:W-:Y:S01]  /*1b20*/  FADD R61, R103, 1 ;  /* 0x3f800000673d7421 */ /* 0x000fe20000000000 */
[----:B------:R-:W-:Y:S01]  /*1b30*/  FMUL R62, R62, R67 ;  /* 0x000000433e3e7220 */ /* 0x000fe20000400000 */
[----:B------:R-:W-:Y:S01]  /*1b40*/  SHF.L.U32 R11, R11, 0x10, RZ ;  /* 0x000000100b0b7819 */ /* 0x000fe200000006ff */
[----:B------:R-:W-:Y:S01]  /*1b50*/  FMUL R37, R89, R37 ;  /* 0x0000002559257220 */ /* 0x000fe20000400000 */
[----:B------:R-:W-:Y:S01]  /*1b60*/  SHF.L.U32 R33, R42, 0x10, RZ ;  /* 0x000000102a217819 */ /* 0x000fe200000006ff */
[----:B------:R-:W-:Y:S01]  /*1b70*/  FMUL R61, R61, R68 ;  /* 0x000000443d3d7220 */ /* 0x000fe20000400000 */
[----:B------:R-:W-:Y:S01]  /*1b80*/  SHF.L.U32 R204, R204, 0x10, RZ ;  /* 0x00000010cccc7819 */ /* 0x000fe200000006ff */
[----:B------:R-:W-:Y:S01]  /*1b90*/  FFMA R188, R39, R62, R188 ;  /* 0x0000003e27bc7223 */ /* 0x000fe200000000bc */
[----:B------:R-:W-:Y:S01]  /*1ba0*/  FADD R64, R65, R62 ;  /* 0x0000003e41407221 */ /* 0x000fe20000000000 */
[C---:B------:R-:W-:Y:S01]  /*1bb0*/  FADD R15, -R38.reuse, R11 ;  /* 0x0000000b260f7221 */ /* 0x040fe20000000100 */
[C---:B------:R-:W-:Y:S01]  /*1bc0*/  FADD R11, -R38.reuse, R59 ;  /* 0x0000003b260b7221 */ /* 0x040fe20000000100 */
[----:B------:R-:W-:Y:S01]  /*1bd0*/  SHF.L.U32 R203, R203, 0x10, RZ ;  /* 0x00000010cbcb7819 */ /* 0x000fe200000006ff */
[----:B------:R-:W-:Y:S01]  /*1be0*/  FADD R33, -R38, R33 ;  /* 0x0000002126217221 */ /* 0x000fe20000000100 */
[----:B------:R-:W-:Y:S01]  /*1bf0*/  FADD R59, R102, 1 ;  /* 0x3f800000663b7421 */ /* 0x000fe20000000000 */
[----:B------:R-:W-:Y:S01]  /*1c00*/  FMUL R60, R60, R204 ;  /* 0x000000cc3c3c7220 */ /* 0x000fe20000400000 */
[----:B------:R-:W-:Y:S01]  /*1c10*/  FFMA R188, R37, R61, R188 ;  /* 0x0000003d25bc7223 */ /* 0x000fe200000000bc */
[----:B------:R-:W-:Y:S01]  /*1c20*/  FADD R65, R64, R61 ;  /* 0x0000003d40417221 */ /* 0x000fe20000000000 */
[--C-:B------:R-:W-:Y:S01]  /*1c30*/  SHF.R.U64 R25, R28, 0x10, R29.reuse ;  /* 0x000000101c197819 */ /* 0x100fe2000000121d */
        /* <DEDUP_REMOVED lines=8> */
[----:B------:R-:W-:Y:S01]  /*1cc0*/  FADD R29, -R38, R29 ;  /* 0x0000001d261d7221 */ /* 0x000fe20000000100 */
[----:B------:R-:W-:Y:S01]  /*1cd0*/  FFMA R188, R33, R59, R188 ;  /* 0x0000003b21bc7223 */ /* 0x000fe200000000bc */
[----:B------:R-:W-:Y:S01]  /*1ce0*/  FMUL R58, R58, R206 ;  /* 0x000000ce3a3a7220 */ /* 0x000fe20000400000 */
[----:B------:R-:W-:Y:S01]  /*1cf0*/  FADD R65, R64, R59 ;  /* 0x0000003b40417221 */ /* 0x000fe20000000000 */
[----:B------:R-:W-:Y:S01]  /*1d00*/  SHF.L.U32 R25, R25, 0x10, RZ ;  /* 0x0000001019197819 */ /* 0x000fe200000006ff */
[----:B------:R-:W-:Y:S01]  /*1d10*/  FMUL R56, R56, R205 ;  /* 0x000000cd38387220 */ /* 0x000fe20000400000 */
[----:B------:R-:W-:Y:S01]  /*1d20*/  SHF.L.U32 R208, R208, 0x10, RZ ;  /* 0x00000010d0d07819 */ /* 0x000fe200000006ff */
[----:B------:R-:W-:Y:S01]  /*1d30*/  FMUL R29, R89, R29 ;  /* 0x0000001d591d7220 */ /* 0x000fe20000400000 */
[----:B------:R-:W-:Y:S01]  /*1d40*/  FFMA R188, R31, R58, R188 ;  /* 0x0000003a1fbc7223 */ /* 0x000fe200000000bc */
[----:B------:R-:W-:Y:S01]  /*1d50*/  FADD R65, R65, R58 ;  /* 0x0000003a41417221 */ /* 0x000fe20000000000 */
[----:B------:R-:W-:Y:S01]  /*1d60*/  SHF.L.U32 R207, R207, 0x10, RZ ;  /* 0x00000010cfcf7819 */ /* 0x000fe200000006ff */
[----:B------:R-:W-:Y:S01]  /*1d70*/  FADD R25, -R38, R25 ;  /* 0x0000001926197221 */ /* 0x000fe20000000100 */
[----:B------:R-:W-:Y:S01]  /*1d80*/  FMUL R54, R54, R208 ;  /* 0x000000d036367220 */ /* 0x000fe20000400000 */
[----:B------:R-:W-:Y:S01]  /*1d90*/  FFMA R188, R29, R56, R188 ;  /* 0x000000381dbc7223 */ /* 0x000fe200000000bc */
[----:B------:R-:W-:Y:S01]  /*1da0*/  FADD R65, R65, R56 ;  /* 0x0000003841417221 */ /* 0x000fe20000000000 */
[--C-:B------:R-:W-:Y:S01]  /*1db0*/  SHF.R.U64 R223, R20, 0x10, R21.reuse ;  /* 0x0000001014df7819 */ /* 0x100fe20000001215 */
[----:B------:R-:W-:Y:S01]  /*1dc0*/  FMUL R52, R52, R207 ;  /* 0x000000cf34347220 */ /* 0x000fe20000400000 */
[----:B------:R-:W-:Y:S01]  /*1dd0*/  MOV R226, R21 ;  /* 0x0000001500e27202 */ /* 0x000fe20000000f00 */
[----:B------:R-:W-:Y:S01]  /*1de0*/  FMUL R25, R89, R25 ;  /* 0x0000001959197220 */ /* 0x000fe20000400000 */
[----:B------:R-:W-:Y:S01]  /*1df0*/  SHF.R.U32.HI R225, RZ, 0x10, R21 ;  /* 0x00000010ffe17819 */ /* 0x000fe20000011615 */
[----:B------:R-:W-:Y:S01]  /*1e00*/  FFMA R188, R27, R54, R188 ;  /* 0x000000361bbc7223 */ /* 0x000fe200000000bc */
[----:B------:R-:W-:Y:S01]  /*1e10*/  SHF.L.U32 R21, R24, 0x10, RZ ;  /* 0x0000001018157819 */ /* 0x000fe200000006ff */
[----:B------:R-:W-:Y:S01]  /*1e20*/  FADD R65, R65, R54 ;  /* 0x0000003641417221 */ /* 0x000fe20000000000 */
[----:B------:R-:W-:Y:S01]  /*1e30*/  SHF.L.U32 R210, R210, 0x10, RZ ;  /* 0x00000010d2d27819 */ /* 0x000fe200000006ff */
[----:B------:R-:W-:Y:S01]  /*1e40*/  FMUL R23, R89, R23 ;  /* 0x0000001759177220 */ /* 0x000fe20000400000 */
[----:B------:R-:W-:Y:S01]  /*1e50*/  SHF.L.U32 R209, R209, 0x10, RZ ;  /* 0x00000010d1d17819 */ /* 0x000fe200000006ff */
[----:B------:R-:W-:Y:S01]  /*1e60*/  FADD R21, -R38, R21 ;  /* 0x0000001526157221 */ /* 0x000fe20000000100 */
[----:B------:R-:W-:Y:S01]  /*1e70*/  FFMA R188, R25, R52, R188 ;  /* 0x0000003419bc7223 */ /* 0x000fe200000000bc */
[----:B------:R-:W-:Y:S01]  /*1e80*/  FMUL R50, R50, R210 ;  /* 0x000000d232327220 */ /* 0x000fe20000400000 */
[----:B------:R-:W-:Y:S01]  /*1e90*/  FADD R65, R65, R52 ;  /* 0x0000003441417221 */ /* 0x000fe20000000000 */
[----:B------:R-:W-:Y:S01]  /*1ea0*/  MOV R218, R17 ;  /* 0x0000001100da7202 */ /* 0x000fe20000000f00 */
[----:B------:R-:W-:Y:S01]  /*1eb0*/  FADD R19, -R38, R19 ;  /* 0x0000001326137221 */ /* 0x000fe20000000100 */
[----:B------:R-:W-:Y:S01]  /*1ec0*/  SHF.R.U32.HI R217, RZ, 0x10, R17 ;  /* 0x00000010ffd97819 */ /* 0x000fe20000011611 */
[----:B------:R-:W-:Y:S01]  /*1ed0*/  FMUL R48, R48, R209 ;  /* 0x000000d130307220 */ /* 0x000fe20000400000 */
[----:B------:R-:W-:Y:S01]  /*1ee0*/  SHF.L.U32 R17, R22, 0x10, RZ ;  /* 0x0000001016117819 */ /* 0x000fe200000006ff */
[----:B------:R-:W-:Y:S01]  /*1ef0*/  FMUL R21, R89, R21 ;  /* 0x0000001559157220 */ /* 0x000fe20000400000 */
[----:B------:R-:W-:Y:S01]  /*1f00*/  SHF.L.U32 R212, R212, 0x10, RZ ;  /* 0x00000010d4d47819 */ /* 0x000fe200000006ff */
[----:B------:R-:W-:Y:S01]  /*1f10*/  FFMA R188, R23, R50, R188 ;  /* 0x0000003217bc7223 */ /* 0x000fe200000000bc */
[----:B------:R-:W-:Y:S01]  /*1f20*/  FADD R65, R65, R50 ;  /* 0x0000003241417221 */ /* 0x000fe20000000000 */
[----:B------:R-:W-:Y:S01]  /*1f30*/  SHF.L.U32 R211, R211, 0x10, RZ ;  /* 0x00000010d3d37819 */ /* 0x000fe200000006ff */
[----:B------:R-:W-:Y:S01]  /*1f40*/  FADD R17, -R38, R17 ;  /* 0x0000001126117221 */ /* 0x000fe20000000100 */
[----:B------:R-:W-:Y:S01]  /*1f50*/  FMUL R46, R46, R212 ;  /* 0x000000d42e2e7220 */ /* 0x000fe20000400000 */
[----:B------:R-:W-:Y:S01]  /*1f60*/  FMUL R19, R89, R19 ;  /* 0x0000001359137220 */ /* 0x000fe20000400000 */
[----:B------:R-:W-:Y:S01]  /*1f70*/  FFMA R188, R21, R48, R188 ;  /* 0x0000003015bc7223 */ /* 0x000fe200000000bc */
[----:B------:R-:W-:Y:S01]  /*1f80*/  FADD R65, R65, R48 ;  /* 0x0000003041417221 */ /* 0x000fe20000000000 */
[----:B------:R-:W-:Y:S01]  /*1f90*/  SHF.L.U32 R13, R13, 0x10, RZ ;  /* 0x000000100d0d7819 */ /* 0x000fe200000006ff */
[----:B------:R-:W-:Y:S01]  /*1fa0*/  FADD R42, R141, 1 ;  /* 0x3f8000008d2a7421 */ /* 0x000fe20000000000 */
[----:B------:R-:W-:Y:S01]  /*1fb0*/  SHF.L.U32 R214, R214, 0x10, RZ ;  /* 0x00000010d6d67819 */ /* 0x000fe200000006ff */
[----:B------:R-:W-:Y:S01]  /*1fc0*/  FMUL R44, R44, R211 ;  /* 0x000000d32c2c7220 */ /* 0x000fe20000400000 */
[----:B------:R-:W-:Y:S01]  /*1fd0*/  FMUL R17, R89, R17 ;  /* 0x0000001159117220 */ /* 0x000fe20000400000 */
        /* <DEDUP_REMOVED lines=10> */
[----:B------:R-:W-:Y:S01]  /*2080*/  FMUL R40, R40, R213 ;  /* 0x000000d528287220 */ /* 0x000fe20000400000 */
[----:B------:R-:W-:Y:S01]  /*2090*/  FMUL R13, R89, R13 ;  /* 0x0000000d590d7220 */ /* 0x000fe20000400000 */
[----:B------:R-:W-:Y:S01]  /*20a0*/  FFMA R188, R15, R42, R188 ;  /* 0x0000002a0fbc7223 */ /* 0x000fe200000000bc */
[----:B------:R-:W-:Y:S01]  /*20b0*/  FADD R65, R65, R42 ;  /* 0x0000002a41417221 */ /* 0x000fe20000000000 */
[----:B------:R-:W-:Y:S01]  /*20c0*/  SHF.L.U32 R215, R215, 0x10, RZ ;  /* 0x00000010d7d77819 */ /* 0x000fe200000006ff */
        /* <DEDUP_REMOVED lines=9> */
[----:B------:R-:W-:Y:S01]  /*2160*/  MOV R220, R18 ;  /* 0x0000001200dc7202 */ /* 0x000fe20000000f00 */
[----:B------:R-:W-:Y:S01]  /*2170*/  FADD R32, R95, 1 ;  /* 0x3f8000005f207421 */ /* 0x000fe20000000000 */
[----:B------:R-:W-:Y:S01]  /*2180*/  SHF.L.U32 R217, R217, 0x10, RZ ;  /* 0x00000010d9d97819 */ /* 0x000fe200000006ff */
[----:B------:R-:W-:Y:S01]  /*2190*/  FMUL R34, R34, R218 ;  /* 0x000000da22227220 */ /* 0x000fe20000400000 */
[----:B------:R-:W-:Y:S01]  /*21a0*/  FMUL R7, R89, R7 ;  /* 0x0000000759077220 */ /* 0x000fe20000400000 */
[----:B------:R-:W-:Y:S01]  /*21b0*/  FFMA R188, R9, R36, R188 ;  /* 0x0000002409bc7223 */ /* 0x000fe200000000bc */
[----:B------:R-:W-:Y:S01]  /*21c0*/  FADD R65, R65, R36 ;  /* 0x0000002441417221 */ /* 0x000fe20000000000 */
[----:B------:R-:W-:Y:S01]  /*21d0*/  SHF.L.U32 R220, R220, 0x10, RZ ;  /* 0x00000010dcdc7819 */ /* 0x000fe200000006ff */
[----:B------:R-:W-:Y:S01]  /*21e0*/  FMUL R32, R32, R217 ;  /* 0x000000d920207220 */ /* 0x000fe20000400000 */
[----:B------:R-:W-:Y:S01]  /*21f0*/  FFMA R131, R7, R34, R188 ;  /* 0x0000002207837223 */ /* 0x000fe200000000bc */
[----:B------:R-:W-:Y:S01]  /*2200*/  FADD R65, R65, R34 ;  /* 0x0000002241417221 */ /* 0x000fe20000000000 */
[----:B------:R-:W-:Y:S01]  /*2210*/  SHF.L.U32 R219, R219, 0x10, RZ ;  /* 0x00000010dbdb7819 */ /* 0x000fe200000006ff */
[----:B------:R-:W-:Y:S01]  /*2220*/  FADD R28, R94, 1 ;  /* 0x3f8000005e1c7421 */ /* 0x000fe20000000000 */
        /* <DEDUP_REMOVED lines=38> */
[----:B------:R-:W-:Y:S01]  /*2490*/  FMUL R16, R16, R225 ;  /* 0x000000e110107220 */ /* 0x000fe20000400000 */
[----:B------:R-:W-:Y:S01]  /*24a0*/  FMUL R8, R89, R8 ;  /* 0x0000000859087220 */ /* 0x000fe20000400000 */
[----:B------:R-:W-:Y:S01]  /*24b0*/  FFMA R131, R10, R18, R131 ;  /* 0x000000120a837223 */ /* 0x000fe20000000083 */
[----:B------:R-:W-:Y:S01]  /*24c0*/  FADD R65, R65, R18 ;  /* 0x0000001241417221 */ /* 0x000fe20000000000 */
[----:B------:R-:W-:Y:S01]  /*24d0*/  FMUL R250, R55, R199 ;  /* 0x000000c737fa7220 */ /* 0x000fe20000400000 */
        /* <DEDUP_REMOVED lines=36> */
.L_x_4333:
[----:B-----5:R-:W-:Y:S01]  /*2720*/  MOV R43, R36 ;  /* 0x00000024002b7202 */ /* 0x020fe20000000f00 */
[----:B------:R-:W-:Y:S01]  /*2730*/  FADD R80, RZ, R152 ;  /* 0x00000098ff507221 */ /* 0x000fe20000000000 */
[----:B------:R-:W-:Y:S01]  /*2740*/  SHF.R.U64 R130, R2, 0x10, R3 ;  /* 0x0000001002827819 */ /* 0x000fe20000001203 */
[----:B------:R-:W-:Y:S01]  /*2750*/  FADD R78, RZ, R151 ;  /* 0x00000097ff4e7221 */ /* 0x000fe20000000000 */
[----:B------:R-:W-:Y:S01]  /*2760*/  MOV R199, R3 ;  /* 0x0000000300c77202 */ /* 0x000fe20000000f00 */
[----:B------:R-:W-:Y:S01]  /*2770*/  FADD R76, RZ, R150 ;  /* 0x00000096ff4c7221 */ /* 0x000fe20000000000 */
[----:B------:R-:W-:Y:S01]  /*2780*/  SHF.R.U32.HI R198, RZ, 0x10, R3 ;  /* 0x00000010ffc67819 */ /* 0x000fe20000011603 */
[----:B------:R-:W-:Y:S01]  /*2790*/  FADD R74, RZ, R149 ;  /* 0x00000095ff4a7221 */ /* 0x000fe20000000000 */
[----:B------:R-:W-:Y:S01]  /*27a0*/  SHF.R.U64 R3, R22, 0x10, R23 ;  /* 0x0000001016037819 */ /* 0x000fe20000001217 */
[----:B------:R-:W-:Y:S01]  /*27b0*/  FADD R72, RZ, R148 ;  /* 0x00000094ff487221 */ /* 0x000fe20000000000 */
[----:B------:R-:W-:Y:S01]  /*27c0*/  MOV R46, R35 ;  /* 0x00000023002e7202 */ /* 0x000fe20000000f00 */
[----:B------:R-:W-:Y:S01]  /*27d0*/  FADD R62, RZ, R147 ;  /* 0x00000093ff3e7221 */ /* 0x000fe20000000000 */
[----:B------:R-:W-:Y:S01]  /*27e0*/  SHF.R.U64 R4, R4, 0x10, R5 ;  /* 0x0000001004047819 */ /* 0x000fe20000001205 */
[----:B------:R-:W-:Y:S01]  /*27f0*/  FADD R60, RZ, R146 ;  /* 0x00000092ff3c7221 */ /* 0x000fe20000000000 */
[----:B------:R-:W-:Y:S01]  /*2800*/  MOV R197, R2 ;  /* 0x0000000200c57202 */ /* 0x000fe20000000f00 */
[----:B------:R-:W-:Y:S01]  /*2810*/  FADD R58, RZ, R145 ;  /* 0x00000091ff3a7221 */ /* 0x000fe20000000000 */
[----:B------:R-:W-:Y:S01]  /*2820*/  MOV R212, R14 ;  /* 0x0000000e00d47202 */ /* 0x000fe20000000f00 */
[----:B------:R-:W-:Y:S01]  /*2830*/  FADD R56, RZ, R101 ;  /* 0x00000065ff387221 */ /* 0x000fe20000000000 */
[----:B------:R-:W-:Y:S01]  /*2840*/  SHF.R.U64 R211, R14, 0x10, R15 ;  /* 0x000000100ed37819 */ /* 0x000fe2000000120f */
[----:B------:R-:W-:Y:S01]  /*2850*/  FADD R54, RZ, R144 ;  /* 0x00000090ff367221 */ /* 0x000fe20000000000 */
[----:B------:R-:W-:Y:S01]  /*2860*/  MOV R14, R32 ;  /* 0x00000020000e7202 */ /* 0x000fe20000000f00 */
[----:B------:R-:W-:Y:S01]  /*2870*/  FADD R52, RZ, R100 ;  /* 0x00000064ff347221 */ /* 0x000fe20000000000 */
[----:B------:R-:W-:-:S02]  /*2880*/  SHF.L.U32 R49, R43, 0x10, RZ ;  /* 0x000000102b317819 */ /* 0x000fc400000006ff */
[----:B------:R-:W-:Y:S02]  /*2890*/  SHF.L.U32 R3, R3, 0x10, RZ ;  /* 0x0000001003037819 */ /* 0x000fe400000006ff */
[----:B------:R-:W-:Y:S02]  /*28a0*/  SHF.R.U64 R45, R36, 0x10, R37 ;  /* 0x00000010242d7819 */ /* 0x000fe40000001225 */
[----:B------:R-:W-:Y:S01]  /*28b0*/  SHF.L.U32 R79, R46, 0x10, RZ ;  /* 0x000000102e4f7819 */ /* 0x000fe200000006ff */
[----:B------:R-:W-:Y:S01]  /*28c0*/  FADD R46, RZ, R142 ;  /* 0x0000008eff2e7221 */ /* 0x000fe20000000000 */
[----:B------:R-:W-:Y:S02]  /*28d0*/  MOV R36, R5 ;  /* 0x0000000500247202 */ /* 0x000fe40000000f00 */
[----:B------:R-:W-:Y:S02]  /*28e0*/  SHF.L.U32 R57, R4, 0x10, RZ ;  /* 0x0000001004397819 */ /* 0x000fe400000006ff */
[----:B------:R-:W-:-:S02]  /*28f0*/  SHF.L.U32 R197, R197, 0x10, RZ ;  /* 0x00000010c5c57819 */ /* 0x000fc400000006ff */
[----:B------:R-:W-:Y:S01]  /*2900*/  MOV R216, R16 ;  /* 0x0000001000d87202 */ /* 0x000fe20000000f00 */
[----:B------:R-:W-:Y:S01]  /*2910*/  FADD R57, -R38, R57 ;  /* 0x0000003926397221 */ /* 0x000fe20000000100 */
[----:B------:R-:W-:Y:S01]  /*2920*/  SHF.R.U64 R215, R16, 0x10, R17 ;  /* 0x0000001010d77819 */ /* 0x000fe20000001211 */
[----:B------:R-:W-:Y:S01]  /*2930*/  FMUL R80, R197, R80 ;  /* 0x00000050c5507220 */ /* 0x000fe20000400000 */
[----:B------:R-:W-:Y:S01]  /*2940*/  SHF.L.U32 R61, R14, 0x10, RZ ;  /* 0x000000100e3d7819 */ /* 0x000fe200000006ff */
[----:B------:R-:W-:Y:S01]  /*2950*/  FADD R14, -R38, R49 ;  /* 0x00000031260e7221 */ /* 0x000fe20000000100 */
[----:B------:R-:W-:Y:S01]  /*2960*/  SHF.R.U64 R200, R6, 0x10, R7 ;  /* 0x0000001006c87819 */ /* 0x000fe20000001207 */
[C---:B------:R-:W-:Y:S01]  /*2970*/  FADD R49, -R38.reuse, R3 ;  /* 0x0000000326317221 */ /* 0x040fe20000000100 */
[----:B------:R-:W-:Y:S01]  /*2980*/  MOV R71, R7 ;  /* 0x0000000700477202 */ /* 0x000fe20000000f00 */
[----:B------:R-:W-:Y:S01]  /*2990*/  FADD R3, -R38, R79 ;  /* 0x0000004f26037221 */ /* 0x000fe20000000100 */
[----:B------:R-:W-:Y:S01]  /*29a0*/  SHF.R.U32.HI R202, RZ, 0x10, R7 ;  /* 0x00000010ffca7819 */ /* 0x000fe20000011607 */
[----:B------:R-:W-:Y:S01]  /*29b0*/  FADD R79, RZ, R108 ;  /* 0x0000006cff4f7221 */ /* 0x000fe20000000000 */
[----:B------:R-:W-:Y:S01]  /*29c0*/  MOV R16, R34 ;  /* 0x0000002200107202 */ /* 0x000fe20000000f00 */
[C---:B------:R-:W-:Y:S01]  /*29d0*/  FMUL R57, R89.reuse, R57 ;  /* 0x0000003959397220 */ /* 0x040fe20000400000 */
[----:B------:R-:W-:Y:S01]  /*29e0*/  SHF.R.U64 R7, R24, 0x10, R25 ;  /* 0x0000001018077819 */ /* 0x000fe20000001219 */
[----:B------:R-:W-:Y:S01]  /*29f0*/  FFMA R188, R0, R80, RZ ;  /* 0x0000005000bc7223 */ /* 0x000fe200000000ff */
[----:B------:R-:W-:Y:S01]  /*2a00*/  SHF.R.U64 R34, R34, 0x10, R35 ;  /* 0x0000001022227819 */ /* 0x000fe20000001223 */
[----:B------:R-:W-:Y:S01]  /*2a10*/  FADD R64, RZ, R80 ;  /* 0x00000050ff407221 */ /* 0x000fe20000000000 */
[----:B------:R-:W-:Y:S01]  /*2a20*/  SHF.R.U32.HI R5, RZ, 0x10, R5 ;  /* 0x00000010ff057819 */ /* 0x000fe20000011605 */
[C---:B------:R-:W-:Y:S01]  /*2a30*/  FMUL R49, R89.reuse, R49 ;  /* 0x0000003159317220 */ /* 0x040fe20000400000 */
[----:B------:R-:W-:Y:S01]  /*2a40*/  MOV R44, R33 ;  /* 0x00000021002c7202 */ /* 0x000fe20000000f00 */
[C---:B------:R-:W-:Y:S01]  /*2a50*/  FMUL R3, R89.reuse, R3 ;  /* 0x0000000359037220 */ /* 0x040fe20000400000 */
[----:B------:R-:W-:Y:S01]  /*2a60*/  SHF.L.U32 R55, R36, 0x10, RZ ;  /* 0x0000001024377819 */ /* 0x000fe200000006ff */
[----:B------:R-:W-:Y:S01]  /*2a70*/  FADD R36, RZ, R96 ;  /* 0x00000060ff247221 */ /* 0x000fe20000000000 */
[----:B------:R-:W-:Y:S01]  /*2a80*/  SHF.L.U32 R130, R130, 0x10, RZ ;  /* 0x0000001082827819 */ /* 0x000fe200000006ff */
[C---:B------:R-:W-:Y:S01]  /*2a90*/  FMUL R14, R89.reuse, R14 ;  /* 0x0000000e590e7220 */ /* 0x040fe20000400000 */
[----:B------:R-:W-:Y:S01]  /*2aa0*/  MOV R208, R12 ;  /* 0x0000000c00d07202 */ /* 0x000fe20000000f00 */
[----:B------:R-:W-:Y:S01]  /*2ab0*/  FADD R55, -R38, R55 ;  /* 0x0000003726377221 */ /* 0x000fe20000000100 */
[----:B------:R-:W-:Y:S01]  /*2ac0*/  SHF.R.U64 R207, R12, 0x10, R13 ;  /* 0x000000100ccf7819 */ /* 0x000fe2000000120d */
[----:B------:R-:W-:Y:S01]  /*2ad0*/  FMUL R79, R130, R79 ;  /* 0x0000004f824f7220 */ /* 0x000fe20000400000 */
[----:B------:R-:W-:Y:S01]  /*2ae0*/  MOV R12, R30 ;  /* 0x0000001e000c7202 */ /* 0x000fe20000000f00 */
[----:B------:R-:W-:Y:S01]  /*2af0*/  FMUL R55, R89, R55 ;  /* 0x0000003759377220 */ /* 0x000fe20000400000 */
[----:B------:R-:W-:Y:S01]  /*2b00*/  MOV R41, R31 ;  /* 0x0000001f00297202 */ /* 0x000fe20000000f00 */
[----:B------:R-:W-:Y:S01]  /*2b10*/  FFMA R188, R57, R79, R188 ;  /* 0x0000004f39bc7223 */ /* 0x000fe200000000bc */
[----:B------:R-:W-:Y:S01]  /*2b20*/  SHF.L.U32 R53, R45, 0x10, RZ ;  /* 0x000000102d357819 */ /* 0x000fe200000006ff */
[----:B------:R-:W-:Y:S01]  /*2b30*/  FMUL R252, R57, R130 ;  /* 0x0000008239fc7220 */ /* 0x000fe20000400000 */
[----:B------:R-:W-:-:S02]  /*2b40*/  SHF.L.U32 R7, R7, 0x10, RZ ;  /* 0x0000001007077819 */ /* 0x000fc400000006ff */
[----:B------:R-:W-:Y:S01]  /*2b50*/  SHF.L.U32 R77, R34, 0x10, RZ ;  /* 0x00000010224d7819 */ /* 0x000fe200000006ff */
[----:B------:R-:W-:Y:S01]  /*2b60*/  FADD R34, RZ, R139 ;  /* 0x0000008bff227221 */ /* 0x000fe20000000000 */
[----:B------:R-:W-:Y:S02]  /*2b70*/  MOV R2, R22 ;  /* 0x0000001600027202 */ /* 0x000fe40000000f00 */
[----:B------:R-:W-:Y:S01]  /*2b80*/  SHF.L.U32 R5, R5, 0x10, RZ ;  /* 0x0000001005057819 */ /* 0x000fe200000006ff */
[----:B------:R-:W-:Y:S01]  /*2b90*/  FADD R4, -R38, R77 ;  /* 0x0000004d26047221 */ /* 0x000fe20000000100 */
[----:B------:R-:W-:Y:S01]  /*2ba0*/  SHF.L.U32 R65, R44, 0x10, RZ ;  /* 0x000000102c417819 */ /* 0x000fe200000006ff */
[----:B------:R-:W-:Y:S01]  /*2bb0*/  FADD R77, RZ, R107 ;  /* 0x0000006bff4d7221 */ /* 0x000fe20000000000 */
[----:B------:R-:W-:Y:S01]  /*2bc0*/  SHF.L.U32 R199, R199, 0x10, RZ ;  /* 0x00000010c7c77819 */ /* 0x000fe200000006ff */
[----:B------:R-:W-:Y:S01]  /*2bd0*/  FADD R44, RZ, R98 ;  /* 0x00000062ff2c7221 */ /* 0x000fe20000000000 */
[----:B------:R-:W-:Y:S01]  /*2be0*/  MOV R214, R15 ;  /* 0x0000000f00d67202 */ /* 0x000fe20000000f00 */
[----:B------:R-:W-:Y:S01]  /*2bf0*/  FMUL R4, R89, R4 ;  /* 0x0000000459047220 */ /* 0x000fe20000400000 */
[----:B------:R-:W-:Y:S01]  /*2c00*/  SHF.R.U32.HI R213, RZ, 0x10, R15 ;  /* 0x00000010ffd57819 */ /* 0x000fe2000001160f */
[----:B------:R-:W-:Y:S01]  /*2c10*/  FMUL R78, R199, R78 ;  /* 0x0000004ec74e7220 */ /* 0x000fe20000400000 */
[--C-:B------:R-:W-:Y:S01]  /*2c20*/  SHF.R.U64 R219, R18, 0x10, R19.reuse ;  /* 0x0000001012db7819 */ /* 0x100fe20000001213 */
[C---:B------:R-:W-:Y:S01]  /*2c30*/  FMUL R250, R55.reuse, R199 ;  /* 0x000000c737fa7220 */ /* 0x040fe20000400000 */
[----:B------:R-:W-:Y:S01]  /*2c40*/  MOV R222, R19 ;  /* 0x0000001300de7202 */ /* 0x000fe20000000f00 */
[----:B------:R-:W-:Y:S01]  /*2c50*/  FFMA R188, R55, R78, R188 ;  /* 0x0000004e37bc7223 */ /* 0x000fe200000000bc */
[----:B------:R-:W-:-:S02]  /*2c60*/  SHF.R.U32.HI R221, RZ, 0x10, R19 ;  /* 0x00000010ffdd7819 */ /* 0x000fc40000011613 */
[----:B------:R-:W-:Y:S01]  /*2c70*/  SHF.L.U32 R19, R12, 0x10, RZ ;  /* 0x000000100c137819 */ /* 0x000fe200000006ff */
[C---:B------:R-:W-:Y:S01]  /*2c80*/  FADD R12, -R38.reuse, R53 ;  /* 0x00000035260c7221 */ /* 0x040fe20000000100 */
[----:B------:R-:W-:Y:S01]  /*2c90*/  SHF.L.U32 R15, R41, 0x10, RZ ;  /* 0x00000010290f7819 */ /* 0x000fe200000006ff */
[C---:B------:R-:W-:Y:S01]  /*2ca0*/  FADD R41, -R38.reuse, R7 ;  /* 0x0000000726297221 */ /* 0x040fe20000000100 */
[----:B------:R-:W-:Y:S01]  /*2cb0*/  MOV R201, R6 ;  /* 0x0000000600c97202 */ /* 0x000fe20000000f00 */
[----:B------:R-:W-:Y:S01]  /*2cc0*/  FADD R53, -R38, R5 ;  /* 0x0000000526357221 */ /* 0x000fe20000000100 */
[----:B------:R-:W-:Y:S01]  /*2cd0*/  SHF.L.U32 R51, R2, 0x10, RZ ;  /* 0x0000001002337819 */ /* 0x000fe200000006ff */
[----:B------:R-:W-:Y:S01]  /*2ce0*/  FADD R7, -R38, R65 ;  /* 0x0000004126077221 */ /* 0x000fe20000000100 */
[----:B------:R-:W-:Y:S01]  /*2cf0*/  SHF.L.U32 R198, R198, 0x10, RZ ;  /* 0x00000010c6c67819 */ /* 0x000fe200000006ff */
[----:B------:R-:W-:Y:S01]  /*2d00*/  FADD R65, R64, R79 ;  /* 0x0000004f40417221 */ /* 0x000fe20000000000 */
[----:B------:R-:W-:Y:S01]  /*2d10*/  MOV R48, R37 ;  /* 0x0000002500307202 */ /* 0x000fe20000000f00 */
[----:B------:R-:W-:Y:S01]  /*2d20*/  FADD R51, -R38, R51 ;  /* 0x0000003326337221 */ /* 0x000fe20000000100 */
[----:B------:R-:W-:Y:S01]  /*2d30*/  SHF.R.U32.HI R50, RZ, 0x10, R37 ;  /* 0x00000010ff327819 */ /* 0x000fe20000011625 */
[----:B------:R-:W-:Y:S01]  /*2d40*/  FMUL R77, R198, R77 ;  /* 0x0000004dc64d7220 */ /* 0x000fe20000400000 */
[----:B------:R-:W-:Y:S01]  /*2d50*/  SHF.L.U32 R75, R16, 0x10, RZ ;  /* 0x00000010104b7819 */ /* 0x000fe200000006ff */
[----:B------:R-:W-:Y:S01]  /*2d60*/  FMUL R53, R89, R53 ;  /* 0x0000003559357220 */ /* 0x000fe20000400000 */
[----:B------:R-:W-:Y:S01]  /*2d70*/  MOV R37, R23 ;  /* 0x0000001700257202 */ /* 0x000fe20000000f00 */
[----:B------:R-:W-:Y:S01]  /*2d80*/  FADD R64, R65, R78 ;  /* 0x0000004e41407221 */ /* 0x000fe20000000000 */
[----:B------:R-:W-:Y:S01]  /*2d90*/  SHF.L.U32 R201, R201, 0x10, RZ ;  /* 0x00000010c9c97819 */ /* 0x000fe200000006ff */
[----:B------:R-:W-:Y:S01]  /*2da0*/  FADD R5, -R38, R75 ;  /* 0x0000004b26057221 */ /* 0x000fe20000000100 */
[--C-:B------:R-:W-:Y:S01]  /*2db0*/  SHF.R.U64 R32, R32, 0x10, R33.reuse ;  /* 0x0000001020207819 */ /* 0x100fe20000001221 */
[----:B------:R-:W-:Y:S01]  /*2dc0*/  FADD R75, RZ, R106 ;  /* 0x0000006aff4b7221 */ /* 0x000fe20000000000 */
[----:B------:R-:W-:Y:S01]  /*2dd0*/  SHF.R.U32.HI R33, RZ, 0x10, R33 ;  /* 0x00000010ff217819 */ /* 0x000fe20000011621 */
[----:B------:R-:W-:Y:S01]  /*2de0*/  FMUL R76, R201, R76 ;  /* 0x0000004cc94c7220 */ /* 0x000fe20000400000 */
[----:B------:R-:W-:Y:S01]  /*2df0*/  SHF.R.U32.HI R22, RZ, 0x10, R23 ;  /* 0x00000010ff167819 */ /* 0x000fe20000011617 */
[----:B------:R-:W-:Y:S01]  /*2e00*/  FMUL R51, R89, R51 ;  /* 0x0000003359337220 */ /* 0x000fe20000400000 */
[----:B------:R-:W-:Y:S01]  /*2e10*/  SHF.R.U32.HI R47, RZ, 0x10, R35 ;  /* 0x00000010ff2f7819 */ /* 0x000fe20000011623 */
[----:B------:R-:W-:Y:S01]  /*2e20*/  FFMA R188, R53, R77, R188 ;  /* 0x0000004d35bc7223 */ /* 0x000fe200000000bc */
[----:B------:R-:W-:Y:S01]  /*2e30*/  SHF.L.U32 R37, R37, 0x10, RZ ;  /* 0x0000001025257819 */ /* 0x000fe200000006ff */
[----:B------:R-:W-:Y:S01]  /*2e40*/  FADD R65, R64, R77 ;  /* 0x0000004d40417221 */ /* 0x000fe20000000000 */
        /* <DEDUP_REMOVED lines=9> */
[C---:B------:R-:W-:Y:S01]  /*2ee0*/  FADD R47, -R38.reuse, R37 ;  /* 0x00000025262f7221 */ /* 0x040fe20000000100 */
[----:B------:R-:W-:Y:S01]  /*2ef0*/  SHF.L.U32 R71, R71, 0x10, RZ ;  /* 0x0000001047477819 */ /* 0x000fe200000006ff */
[----:B------:R-:W-:Y:S01]  /*2f00*/  FADD R45, -R38, R45 ;  /* 0x0000002d262d7221 */ /* 0x000fe20000000100 */
[----:B------:R-:W-:Y:S01]  /*2f10*/  SHF.R.U32.HI R24, RZ, 0x10, R25 ;  /* 0x00000010ff187819 */ /* 0x000fe20000011619 */
[----:B------:R-:W-:Y:S01]  /*2f20*/  FMUL R47, R89, R47 ;  /* 0x0000002f592f7220 */ /* 0x000fe20000400000 */
[----:B------:R-:W-:Y:S01]  /*2f30*/  SHF.L.U32 R43, R6, 0x10, RZ ;  /* 0x00000010062b7819 */ /* 0x000fe200000006ff */
[----:B------:R-:W-:Y:S01]  /*2f40*/  FADD R6, -R38, R73 ;  /* 0x0000004926067221 */ /* 0x000fe20000000100 */
[----:B------:R-:W-:Y:S01]  /*2f50*/  MOV R69, R8 ;  /* 0x0000000800457202 */ /* 0x000fe20000000f00 */
[----:B------:R-:W-:Y:S01]  /*2f60*/  FADD R73, RZ, R105 ;  /* 0x00000069ff497221 */ /* 0x000fe20000000000 */
[----:B------:R-:W-:Y:S01]  /*2f70*/  SHF.L.U32 R202, R202, 0x10, RZ ;  /* 0x00000010caca7819 */ /* 0x000fe200000006ff */
[----:B------:R-:W-:Y:S01]  /*2f80*/  FMUL R74, R71, R74 ;  /* 0x0000004a474a7220 */ /* 0x000fe20000400000 */
[----:B------:R-:W-:Y:S01]  /*2f90*/  SHF.R.U64 R70, R8, 0x10, R9 ;  /* 0x0000001008467819 */ /* 0x000fe20000001209 */
[----:B------:R-:W-:Y:S01]  /*2fa0*/  FFMA R188, R49, R75, R188 ;  /* 0x0000004b31bc7223 */ /* 0x000fe200000000bc */
[----:B------:R-:W-:Y:S01]  /*2fb0*/  MOV R67, R9 ;  /* 0x0000000900437202 */ /* 0x000fe20000000f00 */
[----:B------:R-:W-:Y:S01]  /*2fc0*/  FADD R65, R64, R75 ;  /* 0x0000004b40417221 */ /* 0x000fe20000000000 */
[----:B------:R-:W-:Y:S01]  /*2fd0*/  SHF.R.U32.HI R68, RZ, 0x10, R9 ;  /* 0x00000010ff447819 */ /* 0x000fe20000011609 */
[----:B------:R-:W-:Y:S01]  /*2fe0*/  FADD R43, -R38, R43 ;  /* 0x0000002b262b7221 */ /* 0x000fe20000000100 */
[----:B------:R-:W-:Y:S01]  /*2ff0*/  SHF.L.U32 R9, R24, 0x10, RZ ;  /* 0x0000001018097819 */ /* 0x000fe200000006ff */
[----:B------:R-:W-:Y:S01]  /*3000*/  FMUL R73, R202, R73 ;  /* 0x00000049ca497220 */ /* 0x000fe20000400000 */
[----:B------:R-:W-:Y:S01]  /*3010*/  SHF.L.U32 R63, R32, 0x10, RZ ;  /* 0x00000010203f7819 */ /* 0x000fe200000006ff */
[----:B------:R-:W-:Y:S01]  /*3020*/  FMUL R45, R89, R45 ;  /* 0x0000002d592d7220 */ /* 0x000fe20000400000 */
[----:B------:R-:W-:Y:S01]  /*3030*/  MOV R23, R25 ;  /* 0x0000001900177202 */ /* 0x000fe20000000f00 */
[----:B------:R-:W-:Y:S01]  /*3040*/  FFMA R188, R47, R74, R188 ;  /* 0x0000004a2fbc7223 */ /* 0x000fe200000000bc */
[----:B------:R-:W-:Y:S01]  /*3050*/  SHF.L.U32 R69, R69, 0x10, RZ ;  /* 0x0000001045457819 */ /* 0x000fe200000006ff */
[----:B------:R-:W-:Y:S01]  /*3060*/  FADD R64, R65, R74 ;  /* 0x0000004a41407221 */ /* 0x000fe20000000000 */
[----:B------:R-:W-:Y:S01]  /*3070*/  SHF.R.U64 R25, R26, 0x10, R27 ;  /* 0x000000101a197819 */ /* 0x000fe2000000121b */
[----:B------:R-:W-:Y:S01]  /*3080*/  FADD R37, -R38, R9 ;  /* 0x0000000926257221 */ /* 0x000fe20000000100 */
[----:B------:R-:W-:Y:S01]  /*3090*/  SHF.R.U64 R203, R10, 0x10, R11 ;  /* 0x000000100acb7819 */ /* 0x000fe2000000120b */
[----:B------:R-:W-:Y:S01]  /*30a0*/  FADD R9, -R38, R63 ;  /* 0x0000003f26097221 */ /* 0x000fe20000000100 */
[----:B------:R-:W-:Y:S01]  /*30b0*/  MOV R206, R11 ;  /* 0x0000000b00ce7202 */ /* 0x000fe20000000f00 */
[----:B------:R-:W-:Y:S01]  /*30c0*/  FADD R63, RZ, R104 ;  /* 0x00000068ff3f7221 */ /* 0x000fe20000000000 */
[----:B------:R-:W-:Y:S01]  /*30d0*/  SHF.R.U32.HI R205, RZ, 0x10, R11 ;  /* 0x00000010ffcd7819 */ /* 0x000fe2000001160b */
[----:B------:R-:W-:Y:S01]  /*30e0*/  FMUL R72, R69, R72 ;  /* 0x0000004845487220 */ /* 0x000fe20000400000 */
[----:B------:R-:W-:Y:S01]  /*30f0*/  SHF.R.U64 R11, R28, 0x10, R29 ;  /* 0x000000101c0b7819 */ /* 0x000fe2000000121d */
[----:B------:R-:W-:Y:S01]  /*3100*/  FMUL R43, R89, R43 ;  /* 0x0000002b592b7220 */ /* 0x000fe20000400000 */
[----:B------:R-:W-:Y:S01]  /*3110*/  MOV R39, R27 ;  /* 0x0000001b00277202 */ /* 0x000fe20000000f00 */
[----:B------:R-:W-:Y:S01]  /*3120*/  FFMA R188, R45, R73, R188 ;  /* 0x000000492dbc7223 */ /* 0x000fe200000000bc */
[----:B------:R-:W-:Y:S01]  /*3130*/  SHF.L.U32 R23, R23, 0x10, RZ ;  /* 0x0000001017177819 */ /* 0x000fe200000006ff */
[----:B------:R-:W-:Y:S01]  /*3140*/  FADD R65, R64, R73 ;  /* 0x0000004940417221 */ /* 0x000fe20000000000 */
[----:B------:R-:W-:Y:S01]  /*3150*/  SHF.L.U32 R70, R70, 0x10, RZ ;  /* 0x0000001046467819 */ /* 0x000fe200000006ff */
[----:B------:R-:W-:Y:S01]  /*3160*/  FFMA R188, R43, R72, R188 ;  /* 0x000000482bbc7223 */ /* 0x000fe200000000bc */
[----:B------:R-:W-:Y:S01]  /*3170*/  SHF.L.U32 R25, R25, 0x10, RZ ;  /* 0x0000001019197819 */ /* 0x000fe200000006ff */
[----:B------:R-:W-:Y:S01]  /*3180*/  FADD R64, R65, R72 ;  /* 0x0000004841407221 */ /* 0x000fe20000000000 */
[----:B------:R-:W-:Y:S01]  /*3190*/  SHF.L.U32 R11, R11, 0x10, RZ ;  /* 0x000000100b0b7819 */ /* 0x000fe200000006ff */
[----:B------:R-:W-:Y:S01]  /*31a0*/  FMUL R63, R70, R63 ;  /* 0x0000003f463f7220 */ /* 0x000fe20000400000 */
[----:B------:R-:W-:Y:S01]  /*31b0*/  SHF.R.U64 R30, R30, 0x10, R31 ;  /* 0x000000101e1e7819 */ /* 0x000fe2000000121f */
[C---:B------:R-:W-:Y:S01]  /*31c0*/  FADD R33, -R38.reuse, R25 ;  /* 0x0000001926217221 */ /* 0x040fe20000000100 */
[----:B------:R-:W-:Y:S01]  /*31d0*/  SHF.R.U32.HI R42, RZ, 0x10, R31 ;  /* 0x00000010ff2a7819 */ /* 0x000fe2000001161f */
[C---:B------:R-:W-:Y:S01]  /*31e0*/  FADD R25, -R38.reuse, R11 ;  /* 0x0000000b26197221 */ /* 0x040fe20000000100 */
[----:B------:R-:W-:Y:S01]  /*31f0*/  MOV R8, R26 ;  /* 0x0000001a00087202 */ /* 0x000fe20000000f00 */
[C---:B------:R-:W-:Y:S01]  /*3200*/  FADD R11, -R38.reuse, R61 ;  /* 0x0000003d260b7221 */ /* 0x040fe20000000100 */
[----:B------:R-:W-:Y:S01]  /*3210*/  SHF.L.U32 R31, R39, 0x10, RZ ;  /* 0x00000010271f7819 */ /* 0x000fe200000006ff */
[----:B------:R-:W-:Y:S01]  /*3220*/  FADD R39, -R38, R23 ;  /* 0x0000001726277221 */ /* 0x000fe20000000100 */
[----:B------:R-:W-:Y:S01]  /*3230*/  SHF.L.U32 R67, R67, 0x10, RZ ;  /* 0x0000001043437819 */ /* 0x000fe200000006ff */
[----:B------:R-:W-:Y:S01]  /*3240*/  FADD R61, RZ, R103 ;  /* 0x00000067ff3d7221 */ /* 0x000fe20000000000 */
[----:B------:R-:W-:Y:S01]  /*3250*/  MOV R40, R29 ;  /* 0x0000001d00287202 */ /* 0x000fe20000000f00 */
[----:B------:R-:W-:Y:S01]  /*3260*/  FMUL R39, R89, R39 ;  /* 0x0000002759277220 */ /* 0x000fe20000400000 */
[----:B------:R-:W-:Y:S01]  /*3270*/  MOV R204, R10 ;  /* 0x0000000a00cc7202 */ /* 0x000fe20000000f00 */
[----:B------:R-:W-:Y:S01]  /*3280*/  FMUL R62, R67, R62 ;  /* 0x0000003e433e7220 */ /* 0x000fe20000400000 */
[----:B------:R-:W-:Y:S01]  /*3290*/  SHF.L.U32 R35, R8, 0x10, RZ ;  /* 0x0000001008237819 */ /* 0x000fe200000006ff */
[----:B------:R-:W-:Y:S01]  /*32a0*/  FFMA R188, R41, R63, R188 ;  /* 0x0000003f29bc7223 */ /* 0x000fe200000000bc */
        /* <DEDUP_REMOVED lines=10> */
[----:B------:R-:W-:Y:S01]  /*3350*/  SHF.L.U32 R204, R204, 0x10, RZ ;  /* 0x00000010cccc7819 */ /* 0x000fe200000006ff */
[----:B------:R-:W-:Y:S01]  /*3360*/  FADD R64, R65, R62 ;  /* 0x0000003e41407221 */ /* 0x000fe20000000000 */
[C---:B------:R-:W-:Y:S01]  /*3370*/  FADD R23, -R38.reuse, R13 ;  /* 0x0000000d26177221 */ /* 0x040fe20000000100 */
[----:B------:R-:W-:Y:S01]  /*3380*/  SHF.R.U32.HI R26, RZ, 0x10, R27 ;  /* 0x00000010ff1a7819 */ /* 0x000fe2000001161b */
[----:B------:R-:W-:Y:S01]  /*3390*/  FADD R13, -R38, R59 ;  /* 0x0000003b260d7221 */ /* 0x000fe20000000100 */
[----:B------:R-:W-:Y:S01]  /*33a0*/  SHF.L.U32 R203, R203, 0x10, RZ ;  /* 0x00000010cbcb7819 */ /* 0x000fe200000006ff */
[----:B------:R-:W-:Y:S01]  /*33b0*/  FADD R59, RZ, R102 ;  /* 0x00000066ff3b7221 */ /* 0x000fe20000000000 */
[----:B------:R-:W-:Y:S01]  /*33c0*/  FMUL R60, R204, R60 ;  /* 0x0000003ccc3c7220 */ /* 0x000fe20000400000 */
[----:B------:R-:W-:Y:S01]  /*33d0*/  FMUL R35, R89, R35 ;  /* 0x0000002359237220 */ /* 0x000fe20000400000 */
        /* <DEDUP_REMOVED lines=36> */
[----:B------:R-:W-:Y:S01]  /*3620*/  FADD R50, RZ, R143 ;  /* 0x0000008fff327221 */ /* 0x000fe20000000000 */
[----:B------:R-:W-:Y:S01]  /*3630*/  SHF.L.U32 R21, R28, 0x10, RZ ;  /* 0x000000101c157819 */ /* 0x000fe200000006ff */
[----:B------:R-:W-:Y:S01]  /*3640*/  FADD R65, R65, R54 ;  /* 0x0000003641417221 */ /* 0x000fe20000000000 */
[----:B------:R-:W-:Y:S01]  /*3650*/  SHF.L.U32 R210, R210, 0x10, RZ ;  /* 0x00000010d2d27819 */ /* 0x000fe200000006ff */
[----:B------:R-:W-:Y:S01]  /*3660*/  FMUL R23, R89, R23 ;  /* 0x0000001759177220 */ /* 0x000fe20000400000 */
[----:B------:R-:W-:Y:S01]  /*3670*/  SHF.L.U32 R189, R48, 0x10, RZ ;  /* 0x0000001030bd7819 */ /* 0x000fe200000006ff */
[----:B------:R-:W-:Y:S01]  /*3680*/  FADD R21, -R38, R21 ;  /* 0x0000001526157221 */ /* 0x000fe20000000100 */
[----:B------:R-:W-:Y:S01]  /*3690*/  SHF.L.U32 R209, R209, 0x10, RZ ;  /* 0x00000010d1d17819 */ /* 0x000fe200000006ff */
[----:B------:R-:W-:Y:S01]  /*36a0*/  FADD R48, RZ, R99 ;  /* 0x00000063ff307221 */ /* 0x000fe20000000000 */
[----:B------:R-:W-:Y:S01]  /*36b0*/  FMUL R50, R210, R50 ;  /* 0x00000032d2327220 */ /* 0x000fe20000400000 */
[----:B------:R-:W-:Y:S01]  /*36c0*/  FFMA R188, R25, R52, R188 ;  /* 0x0000003419bc7223 */ /* 0x000fe200000000bc */
        /* <DEDUP_REMOVED lines=17> */
[----:B------:R-:W-:Y:S01]  /*37e0*/  FADD R15, -R38, R15 ;  /* 0x0000000f260f7221 */ /* 0x000fe20000000100 */
[----:B------:R-:W-:Y:S01]  /*37f0*/  FADD R42, RZ, R141 ;  /* 0x0000008dff2a7221 */ /* 0x000fe20000000000 */
[----:B------:R-:W-:Y:S01]  /*3800*/  FMUL R44, R211, R44 ;  /* 0x0000002cd32c7220 */ /* 0x000fe20000400000 */
[----:B------:R-:W-:Y:S01]  /*3810*/  FMUL R17, R89, R17 ;  /* 0x0000001159117220 */ /* 0x000fe20000400000 */
[----:B------:R-:W-:Y:S01]  /*3820*/  FFMA R188, R19, R46, R188 ;  /* 0x0000002e13bc7223 */ /* 0x000fe200000000bc */
[----:B------:R-:W-:Y:S01]  /*3830*/  FADD R65, R65, R46 ;  /* 0x0000002e41417221 */ /* 0x000fe20000000000 */
[----:B------:R-:W-:Y:S01]  /*3840*/  SHF.L.U32 R213, R213, 0x10, RZ ;  /* 0x00000010d5d57819 */ /* 0x000fe200000006ff */
[----:B------:R-:W-:Y:S01]  /*3850*/  FADD R40, RZ, R97 ;  /* 0x00000061ff287221 */ /* 0x000fe20000000000 */
[----:B------:R-:W-:Y:S01]  /*3860*/  FMUL R42, R214, R42 ;  /* 0x0000002ad62a7220 */ /* 0x000fe20000400000 */
[----:B------:R-:W-:Y:S01]  /*3870*/  FMUL R15, R89, R15 ;  /* 0x0000000f590f7220 */ /* 0x000fe20000400000 */
[----:B------:R-:W-:Y:S01]  /*3880*/  FFMA R188, R17, R44, R188 ;  /* 0x0000002c11bc7223 */ /* 0x000fe200000000bc */
[----:B------:R-:W-:Y:S01]  /*3890*/  FADD R65, R65, R44 ;  /* 0x0000002c41417221 */ /* 0x000fe20000000000 */
[C---:B------:R-:W-:Y:S01]  /*38a0*/  FADD R10, -R38.reuse, R189 ;  /* 0x000000bd260a7221 */ /* 0x040fe20000000100 */
[C---:B------:R-:W-:Y:S01]  /*38b0*/  FADD R8, -R38.reuse, R191 ;  /* 0x000000bf26087221 */ /* 0x040fe20000000100 */
[----:B------:R-:W-:Y:S01]  /*38c0*/  FADD R2, -R38, R131 ;  /* 0x0000008326027221 */ /* 0x000fe20000000100 */
[----:B------:R-:W-:Y:S01]  /*38d0*/  SHF.L.U32 R216, R216, 0x10, RZ ;  /* 0x00000010d8d87819 */ /* 0x000fe200000006ff */
[----:B------:R-:W-:Y:S01]  /*38e0*/  FADD R38, RZ, R140 ;  /* 0x0000008cff267221 */ /* 0x000fe20000000000 */
        /* <DEDUP_REMOVED lines=15> */
[----:B------:R-:W-:Y:S01]  /*39e0*/  FADD R32, RZ, R95 ;  /* 0x0000005fff207221 */ /* 0x000fe20000000000 */
[----:B------:R-:W-:Y:S01]  /*39f0*/  SHF.L.U32 R217, R217, 0x10, RZ ;  /* 0x00000010d9d97819 */ /* 0x000fe200000006ff */
        /* <DEDUP_REMOVED lines=19> */
[----:B------:R-:W-:Y:S01]  /*3b30*/  FFMA R131, R5, R30, R64 ;  /* 0x0000001e05837223 */ /* 0x000fe20000000040 */
[----:B------:R-:W-:Y:S01]  /*3b40*/  FADD R65, R65, R30 ;  /* 0x0000001e41417221 */ /* 0x000fe20000000000 */
[----:B------:R-:W-:Y:S01]  /*3b50*/  MOV R224, R20 ;  /* 0x0000001400e07202 */ /* 0x000fe20000000f00 */
[----:B------:R-:W-:Y:S01]  /*3b60*/  FADD R24, RZ, R93 ;  /* 0x0000005dff187221 */ /* 0x000fe20000000000 */
[----:B------:R-:W-:Y:S01]  /*3b70*/  SHF.L.U32 R221, R221, 0x10, RZ ;  /* 0x00000010dddd7819 */ /* 0x000fe200000006ff */
        /* <DEDUP_REMOVED lines=65> */
.L_x_4334:
        /* <DEDUP_REMOVED lines=80> */
[----:B------:R-:W-:Y:S02]  /*4490*/  FFMA R202, R0, R197, R247 ;  /* 0x000000c500ca7223 */ /* 0x000fe400000000f7 */
        /* <DEDUP_REMOVED lines=50> */
.L_x_4351:
[----:B------:R-:W3:Y:S01]  /*47c0*/  LDL R195, [R1+0x3c] ;  /* 0x00003c0001c37983 */ /* 0x000ee20000100800 */
[----:B------:R-:W4:Y:S03]  /*47d0*/  LDC R189, c[0x0][0x210] ;  /* 0x00008400ffbd7b82 */ /* 0x000f260000000800 */
[----:B------:R-:W5:Y:S01]  /*47e0*/  LDL R190, [R1+0x40] ;  /* 0x0000400001be7983 */ /* 0x000f620000100800 */
[----:B------:R-:W-:Y:S01]  /*47f0*/  LOP3.LUT R201, R201, 0x3, RZ, 0xc0, !PT ;  /* 0x00000003c9c97812 */ /* 0x000fe200078ec0ff */
[----:B------:R-:W2:Y:S03]  /*4800*/  @!P2 S2R R71, SR_CgaCtaId ;  /* 0x000000000047a919 */ /* 0x000ea60000008800 */
[----:B------:R-:W-:Y:S02]  /*4810*/  LOP3.LUT P1, RZ, R201, 0x1f, R252, 0xf8, !PT ;  /* 0x0000001fc9ff7812 */ /* 0x000fe4000782f8fc */
[----:B------:R-:W-:-:S04]  /*4820*/  LOP3.LUT R194, R133, 0x1, RZ, 0xc0, !PT ;  /* 0x0000000185c27812 */ /* 0x000fc800078ec0ff */
[----:B------:R-:W-:-:S07]  /*4830*/  IADD3 R70, -R194, RZ, RZ ;  /* 0x000000ffc2467210 */ /* 0x000fce0007ffe1ff */
[----:B------:R-:W5:Y:S01]  /*4840*/  @!P1 LDC.64 R130, c[0x0][0x240] ;  /* 0x00009000ff829b82 */ /* 0x000f620000000a00 */
[----:B----4-:R-:W-:Y:S02]  /*4850*/  SHF.L.U32 R69, R189, 0x2, RZ ;  /* 0x00000002bd457819 */ /* 0x010fe400000006ff */
[----:B------:R-:W-:Y:S02]  /*4860*/  @!P2 MOV R68, 0x400 ;  /* 0x000004000044a802 */ /* 0x000fe40000000f00 */
[----:B------:R-:W-:Y:S02]  /*4870*/  LOP3.LUT R69, R70, R69, RZ, 0xc0, !PT ;  /* 0x0000004546457212 */ /* 0x000fe400078ec0ff */
[----:B------:R-:W-:Y:S01]  /*4880*/  @!P2 IADD3 R201, R66, R201, RZ ;  /* 0x000000c942c9a210 */ /* 0x000fe20007ffe0ff */
[----:B01----:R-:W-:Y:S01]  /*4890*/  FADD R64, R64, R67 ;  /* 0x0000004340407221 */ /* 0x003fe20000000000 */
[----:B--2---:R-:W-:Y:S01]  /*48a0*/  FADD R65, R65, R200 ;  /* 0x000000c841417221 */ /* 0x004fe20000000000 */
[----:B------:R-:W-:-:S04]  /*48b0*/  @!P2 LEA R68, R71, R68, 0x18 ;  /* 0x000000444744a211 */ /* 0x000fc800078ec0ff */
[----:B------:R-:W-:Y:S01]  /*48c0*/  @!P2 LEA R68, R201, R68, 0x3 ;  /* 0x00000044c944a211 */ /* 0x000fe200078e18ff */
        /* <DEDUP_REMOVED lines=9> */
[----:B------:R-:W-:Y:S02]  /*4960*/  @!P1 LEA R130, P2, R67, R130, 0x3 ;  /* 0x0000008243829211 */ /* 0x000fe400078418ff */
[----:B------:R-:W-:-:S04]  /*4970*/  @!P1 IADD3.X R70, RZ, R193, RZ, P4, !PT ;  /* 0x000000c1ff469210 */ /* 0x000fc800027fe4ff */
        /* <DEDUP_REMOVED lines=17> */
.L_x_4337:
[----:B------:R-:W-:Y:S05]  /*4a90*/  BSYNC B0 ;  /* 0x0000000000007941 */ /* 0x000fea0003800000 */
.L_x_4336:
        /* <DEDUP_REMOVED lines=19> */
.L_x_4339:
[----:B------:R-:W2:Y:S04]  /*4bd0*/  LDG.E.STRONG.GPU R66, desc[UR6][R64.64] ;  /* 0x0000000640427981 */ /* 0x000ea8000c1ef900 */
[----:B--2---:R-:W-:Y:S01]  /*4be0*/  CCTL.IVALL ;  /* 0x00000000ff00798f */ /* 0x004fe20002000000 */
[----:B------:R-:W-:Y:S05]  /*4bf0*/  YIELD ;  /* 0x0000000000007946 */ /* 0x000fea0003800000 */
[----:B------:R-:W-:-:S13]  /*4c00*/  ISETP.NE.AND P1, PT, R66, R69, PT ;  /* 0x000000454200720c */ /* 0x000fda0003f25270 */
[----:B------:R-:W-:Y:S05]  /*4c10*/  @P1 BRA `(.L_x_4339) ;  /* 0xfffffffc00ec1947 */ /* 0x000fea000383ffff */
.L_x_4338:
        /* <DEDUP_REMOVED lines=41> */
[--C-:B------:R-:W-:Y:S01]  /*4eb0*/  FFMA R69, R0, R67, R68.reuse ;  /* 0x0000004300457223 */ /* 0x100fe20000000044 */
[C-C-:B------:R-:W-:Y:S01]  /*4ec0*/  FFMA R0, R67.reuse, R57, R68.reuse ;  /* 0x0000003943007223 */ /* 0x140fe20000000044 */
[----:B------:R-:W-:Y:S01]  /*4ed0*/  FFMA R11, R67, R11, R68 ;  /* 0x0000000b430b7223 */ /* 0x000fe20000000044 */
[----:B------:R-:W-:Y:S01]  /*4ee0*/  FADD R76, -R51, R76 ;  /* 0x0000004c334c7221 */ /* 0x000fe20000000100 */
[----:B------:R-:W-:Y:S01]  /*4ef0*/  FADD R64, -R64, R75 ;  /* 0x0000004b40407221 */ /* 0x000fe20000000100 */
[C-C-:B------:R-:W-:Y:S01]  /*4f00*/  FFMA R43, R67.reuse, R43, R68.reuse ;  /* 0x0000002b432b7223 */ /* 0x140fe20000000044 */
[C-C-:B------:R-:W-:Y:S01]  /*4f10*/  FFMA R130, R67.reuse, R41, R68.reuse ;  /* 0x0000002943827223 */ /* 0x140fe20000000044 */
[----:B------:R-:W-:Y:S01]  /*4f20*/  FFMA R3, R67, R3, R68 ;  /* 0x0000000343037223 */ /* 0x000fe20000000044 */
[----:B------:R-:W-:Y:S01]  /*4f30*/  FADD R80, -R69, R80 ;  /* 0x0000005045507221 */ /* 0x000fe20000000100 */
[----:B------:R-:W-:Y:S01]  /*4f40*/  FADD R0, -R0, R79 ;  /* 0x0000004f00007221 */ /* 0x000fe20000000100 */
[----:B------:R-:W-:Y:S01]  /*4f50*/  FADD R38, -R11, R38 ;  /* 0x000000260b267221 */ /* 0x000fe20000000100 */
[--C-:B------:R-:W-:Y:S01]  /*4f60*/  FFMA R13, R67, R13, R68.reuse ;  /* 0x0000000d430d7223 */ /* 0x100fe20000000044 */
[C---:B------:R-:W-:Y:S01]  /*4f70*/  FMUL R76, R89.reuse, R76 ;  /* 0x0000004c594c7220 */ /* 0x040fe20000400000 */
[----:B------:R-:W-:Y:S01]  /*4f80*/  FMUL R11, R89, R64 ;  /* 0x00000040590b7220 */ /* 0x000fe20000400000 */
[----:B------:R-:W-:Y:S01]  /*4f90*/  FFMA R47, R67, R47, R68 ;  /* 0x0000002f432f7223 */ /* 0x000fe20000000044 */
        /* <DEDUP_REMOVED lines=8> */
[--C-:B------:R-:W-:Y:S01]  /*5020*/  FFMA R49, R67, R12, R68.reuse ;  /* 0x0000000c43317223 */ /* 0x100fe20000000044 */
[C---:B------:R-:W-:Y:S01]  /*5030*/  FMUL R80, R89.reuse, R80 ;  /* 0x0000005059507220 */ /* 0x040fe20000400000 */
[----:B------:R-:W-:Y:S01]  /*5040*/  FMUL R3, R89, R0 ;  /* 0x0000000059037220 */ /* 0x000fe20000400000 */
        /* <DEDUP_REMOVED lines=22> */
[C---:B------:R-:W-:Y:S01]  /*51b0*/  FMUL R72, R89.reuse, R72 ;  /* 0x0000004859487220 */ /* 0x040fe20000400000 */
[----:B------:R-:W-:Y:S01]  /*51c0*/  FMUL R13, R89, R130 ;  /* 0x00000082590d7220 */ /* 0x000fe20000400000 */
[----:B------:R-:W-:Y:S01]  /*51d0*/  F2FP.BF16.F32.PACK_AB R11, R11, R76 ;  /* 0x0000004c0b0b723e */ /* 0x000fe200000010ff */
        /* <DEDUP_REMOVED lines=25> */
[----:B------:R-:W-:Y:S01]  /*5370*/  F2FP.BF16.F32.PACK_AB R80, R3, R80 ;  /* 0x000000500350723e */ /* 0x000fe200000010ff */
[----:B------:R-:W-:Y:S01]  /*5380*/  FADD R16, -R67, R16 ;  /* 0x0000001043107221 */ /* 0x000fe20000000100 */
[----:B------:R-:W-:Y:S01]  /*5390*/  FMUL R74, R89, R74 ;  /* 0x0000004a594a7220 */ /* 0x000fe20000400000 */
[----:B------:R-:W-:Y:S01]  /*53a0*/  PRMT R8, R11, 0x7632, R8 ;  /* 0x000076320b087816 */ /* 0x000fe20000000008 */
[C---:B------:R-:W-:Y:S01]  /*53b0*/  FMUL R21, R89.reuse, R24 ;  /* 0x0000001859157220 */ /* 0x040fe20000400000 */
[----:B------:R-:W-:Y:S01]  /*53c0*/  FMUL R27, R89, R4 ;  /* 0x00000004591b7220 */ /* 0x000fe20000400000 */
        /* <DEDUP_REMOVED lines=27> */
[----:B------:R-:W-:Y:S01]  /*5580*/  PRMT R4, R80, 0x7632, R4 ;  /* 0x0000763250047816 */ /* 0x000fe20000000004 */
[----:B------:R-:W-:Y:S01]  /*5590*/  FMUL R89, R89, R16 ;  /* 0x0000001059597220 */ /* 0x000fe20000400000 */
[----:B------:R-:W-:-:S02]  /*55a0*/  PRMT R16, R11, 0x7610, R16 ;  /* 0x000076100b107816 */ /* 0x000fc40000000010 */
[----:B------:R-:W-:Y:S02]  /*55b0*/  LOP3.LUT R33, R8, 0xffff, RZ, 0xc0, !PT ;  /* 0x0000ffff08217812 */ /* 0x000fe400078ec0ff */
[----:B------:R-:W-:Y:S02]  /*55c0*/  F2FP.BF16.F32.PACK_AB R10, RZ, R74 ;  /* 0x0000004aff0a723e */ /* 0x000fe400000010ff */
[C---:B------:R-:W-:Y:S02]  /*55d0*/  PRMT R11, R13.reuse, 0x7632, R11 ;  /* 0x000076320d0b7816 */ /* 0x040fe4000000000b */
[----:B------:R-:W-:Y:S02]  /*55e0*/  PRMT R14, R13, 0x7610, R14 ;  /* 0x000076100d0e7816 */ /* 0x000fe4000000000e */
[----:B------:R-:W-:Y:S02]  /*55f0*/  PRMT R18, R80, 0x7610, R18 ;  /* 0x0000761050127816 */ /* 0x000fe40000000012 */
[----:B------:R-:W-:-:S02]  /*5600*/  LOP3.LUT R13, R4, 0xffff, RZ, 0xc0, !PT ;  /* 0x0000ffff040d7812 */ /* 0x000fc400078ec0ff */
[----:B------:R-:W-:Y:S02]  /*5610*/  F2FP.BF16.F32.PACK_AB R6, RZ, R78 ;  /* 0x0000004eff06723e */ /* 0x000fe400000010ff */
[----:B------:R-:W-:Y:S02]  /*5620*/  PRMT R16, R16, 0x5410, R33 ;  /* 0x0000541010107816 */ /* 0x000fe40000000021 */
[----:B------:R-:W-:Y:S02]  /*5630*/  LOP3.LUT R10, R10, 0xffff, RZ, 0xc0, !PT ;  /* 0x0000ffff0a0a7812 */ /* 0x000fe400078ec0ff */
[----:B------:R-:W-:Y:S02]  /*5640*/  LOP3.LUT R11, R11, 0xffff, RZ, 0xc0, !PT ;  /* 0x0000ffff0b0b7812 */ /* 0x000fe400078ec0ff */
[----:B------:R-:W-:Y:S02]  /*5650*/  SHF.L.U64.HI R33, R33, 0x10, RZ ;  /* 0x0000001021217819 */ /* 0x000fe400000102ff */
[----:B------:R-:W-:-:S02]  /*5660*/  F2FP.BF16.F32.PACK_AB R12, RZ, R62 ;  /* 0x0000003eff0c723e */ /* 0x000fc400000010ff */
[----:B------:R-:W-:Y:S02]  /*5670*/  PRMT R18, R18, 0x5410, R13 ;  /* 0x0000541012127816 */ /* 0x000fe4000000000d */
[----:B------:R-:W-:Y:S02]  /*5680*/  LOP3.LUT R6, R6, 0xffff, RZ, 0xc0, !PT ;  /* 0x0000ffff06067812 */ /* 0x000fe400078ec0ff */
[----:B------:R-:W-:Y:S02]  /*5690*/  SHF.L.U64.HI R13, R13, 0x10, RZ ;  /* 0x000000100d0d7819 */ /* 0x000fe400000102ff */
[----:B------:R-:W-:Y:S02]  /*56a0*/  PRMT R14, R14, 0x5410, R11 ;  /* 0x000054100e0e7816 */ /* 0x000fe4000000000b */
[----:B------:R-:W-:Y:S02]  /*56b0*/  LOP3.LUT R33, R10, 0xffff0000, R33, 0xf8, !PT ;  /* 0xffff00000a217812 */ /* 0x000fe400078ef821 */
[----:B------:R-:W-:-:S02]  /*56c0*/  LOP3.LUT R12, R12, 0xffff, RZ, 0xc0, !PT ;  /* 0x0000ffff0c0c7812 */ /* 0x000fc400078ec0ff */
[----:B------:R-:W-:Y:S02]  /*56d0*/  SHF.L.U64.HI R11, R11, 0x10, RZ ;  /* 0x000000100b0b7819 */ /* 0x000fe400000102ff */
[----:B------:R-:W-:Y:S02]  /*56e0*/  F2FP.BF16.F32.PACK_AB R10, R17, R54 ;  /* 0x00000036110a723e */ /* 0x000fe400000010ff */
[----:B------:R-:W-:Y:S02]  /*56f0*/  LOP3.LUT R28, R6, 0xffff0000, R13, 0xf8, !PT ;  /* 0xffff0000061c7812 */ /* 0x000fe400078ef80d */
[----:B------:R-:W-:Y:S02]  /*5700*/  F2FP.BF16.F32.PACK_AB R15, R15, R60 ;  /* 0x0000003c0f0f723e */ /* 0x000fe400000010ff */
[----:B------:R-:W-:Y:S02]  /*5710*/  F2FP.BF16.F32.PACK_AB R13, R19, R46 ;  /* 0x0000002e130d723e */ /* 0x000fe400000010ff */
[----:B------:R-:W-:-:S02]  /*5720*/  LOP3.LUT R40, R12, 0xffff0000, R11, 0xf8, !PT ;  /* 0xffff00000c287812 */ /* 0x000fc400078ef80b */
[----:B------:R-:W-:Y:S02]  /*5730*/  PRMT R8, R10, 0x7632, R8 ;  /* 0x000076320a087816 */ /* 0x000fe40000000008 */
[C---:B------:R-:W-:Y:S02]  /*5740*/  PRMT R4, R15.reuse, 0x7632, R4 ;  /* 0x000076320f047816 */ /* 0x040fe40000000004 */
[----:B------:R-:W-:Y:S02]  /*5750*/  PRMT R12, R15, 0x7610, R12 ;  /* 0x000076100f0c7816 */ /* 0x000fe4000000000c */
[----:B------:R-:W-:Y:S02]  /*5760*/  PRMT R15, R13, 0x7632, R15 ;  /* 0x000076320d0f7816 */ /* 0x000fe4000000000f */
[----:B------:R-:W-:Y:S02]  /*5770*/  F2FP.BF16.F32.PACK_AB R11, RZ, R50 ;  /* 0x00000032ff0b723e */ /* 0x000fe400000010ff */
[----:B------:R-:W-:-:S02]  /*5780*/  LOP3.LUT R19, R8, 0xffff, RZ, 0xc0, !PT ;  /* 0x0000ffff08137812 */ /* 0x000fc400078ec0ff */
[----:B------:R-:W-:Y:S02]  /*5790*/  LOP3.LUT R29, R4, 0xffff, RZ, 0xc0, !PT ;  /* 0x0000ffff041d7812 */ /* 0x000fe400078ec0ff */
[----:B------:R-:W-:Y:S02]  /*57a0*/  LOP3.LUT R4, R15, 0xffff, RZ, 0xc0, !PT ;  /* 0x0000ffff0f047812 */ /* 0x000fe400078ec0ff */
[----:B------:R-:W-:Y:S02]  /*57b0*/  F2FP.BF16.F32.PACK_AB R17, RZ, R42 ;  /* 0x0000002aff11723e */ /* 0x000fe400000010ff */
[----:B------:R-:W-:Y:S02]  /*57c0*/  LOP3.LUT R11, R11, 0xffff, RZ, 0xc0, !PT ;  /* 0x0000ffff0b0b7812 */ /* 0x000fe400078ec0ff */
[----:B------:R-:W-:Y:S02]  /*57d0*/  PRMT R10, R10, 0x5410, R19 ;  /* 0x000054100a0a7816 */ /* 0x000fe40000000013 */
[----:B------:R-:W-:-:S02]  /*57e0*/  SHF.L.U64.HI R32, R19, 0x10, RZ ;  /* 0x0000001013207819 */ /* 0x000fc400000102ff */
[----:B------:R-:W-:Y:S02]  /*57f0*/  F2FP.BF16.F32.PACK_AB R19, R27, R22 ;  /* 0x000000161b13723e */ /* 0x000fe400000010ff */
[----:B------:R-:W-:Y:S02]  /*5800*/  PRMT R8, R13, 0x5410, R4 ;  /* 0x000054100d087816 */ /* 0x000fe40000000004 */
[----:B------:R-:W-:Y:S02]  /*5810*/  LOP3.LUT R17, R17, 0xffff, RZ, 0xc0, !PT ;  /* 0x0000ffff11117812 */ /* 0x000fe400078ec0ff */
[----:B------:R-:W-:Y:S02]  /*5820*/  SHF.L.U64.HI R4, R4, 0x10, RZ ;  /* 0x0000001004047819 */ /* 0x000fe400000102ff */
[----:B------:R-:W-:Y:S02]  /*5830*/  LOP3.LUT R32, R11, 0xffff0000, R32, 0xf8, !PT ;  /* 0xffff00000b207812 */ /* 0x000fe400078ef820 */
[----:B------:R-:W-:-:S02]  /*5840*/  F2FP.BF16.F32.PACK_AB R11, RZ, R34 ;  /* 0x00000022ff0b723e */ /* 0x000fc400000010ff */
[----:B------:R-:W-:Y:S02]  /*5850*/  PRMT R22, R19, 0x7632, R22 ;  /* 0x0000763213167816 */ /* 0x000fe40000000016 */
[----:B------:R-:W-:Y:S02]  /*5860*/  F2FP.BF16.F32.PACK_AB R6, RZ, R58 ;  /* 0x0000003aff06723e */ /* 0x000fe400000010ff */
[----:B------:R-:W-:Y:S02]  /*5870*/  F2FP.BF16.F32.PACK_AB R27, RZ, R2 ;  /* 0x00000002ff1b723e */ /* 0x000fe400000010ff */
[----:B------:R-:W-:Y:S02]  /*5880*/  LOP3.LUT R31, R17, 0xffff0000, R4, 0xf8, !PT ;  /* 0xffff0000111f7812 */ /* 0x000fe400078ef804 */
[----:B------:R-:W-:Y:S02]  /*5890*/  F2FP.BF16.F32.PACK_AB R17, RZ, R26 ;  /* 0x0000001aff11723e */ /* 0x000fe400000010ff */
[----:B------:R-:W-:-:S02]  /*58a0*/  LOP3.LUT R26, R11, 0xffff, RZ, 0xc0, !PT ;  /* 0x0000ffff0b1a7812 */ /* 0x000fc400078ec0ff */
[----:B------:R-:W-:Y:S02]  /*58b0*/  LOP3.LUT R22, R22, 0xffff, RZ, 0xc0, !PT ;  /* 0x0000ffff16167812 */ /* 0x000fe400078ec0ff */
[----:B------:R-:W-:Y:S02]  /*58c0*/  LOP3.LUT R6, R6, 0xffff, RZ, 0xc0, !PT ;  /* 0x0000ffff06067812 */ /* 0x000fe400078ec0ff */
[----:B------:R-:W-:Y:S02]  /*58d0*/  SHF.L.U64.HI R15, R29, 0x10, RZ ;  /* 0x000000101d0f7819 */ /* 0x000fe400000102ff */
[----:B------:R-:W-:Y:S02]  /*58e0*/  PRMT R11, R27, 0x7610, R11 ;  /* 0x000076101b0b7816 */ /* 0x000fe4000000000b */
[----:B------:R-:W-:Y:S02]  /*58f0*/  PRMT R2, R19, 0x5410, R22 ;  /* 0x0000541013027816 */ /* 0x000fe40000000016 */
[----:B------:R-:W-:-:S02]  /*5900*/  PRMT R12, R12, 0x5410, R29 ;  /* 0x000054100c0c7816 */ /* 0x000fc4000000001d */
[----:B------:R-:W-:Y:S02]  /*5910*/  LOP3.LUT R36, R6, 0xffff0000, R15, 0xf8, !PT ;  /* 0xffff000006247812 */ /* 0x000fe400078ef80f */
[----:B------:R-:W-:Y:S02]  /*5920*/  PRMT R19, R28, 0x5410, R11 ;  /* 0x000054101c137816 */ /* 0x000fe4000000000b */
[----:B------:R-:W-:Y:S01]  /*5930*/  F2FP.BF16.F32.PACK_AB R6, R23, R38 ;  /* 0x000000261706723e */ /* 0x000fe200000010ff */
[----:B------:R-:W0:Y:S01]  /*5940*/  LDC.64 R28, c[0x0][0x278] ;  /* 0x00009e00ff1c7b82 */ /* 0x000e220000000a00 */
[----:B------:R-:W-:Y:S02]  /*5950*/  F2FP.BF16.F32.PACK_AB R13, R25, R30 ;  /* 0x0000001e190d723e */ /* 0x000fe400000010ff */
[----:B------:R-:W-:Y:S02]  /*5960*/  PRMT R4, R6, 0x7632, R4 ;  /* 0x0000763206047816 */ /* 0x000fe40000000004 */
[----:B------:R-:W-:-:S02]  /*5970*/  PRMT R15, R13, 0x7632, R15 ;  /* 0x000076320d0f7816 */ /* 0x000fc4000000000f */
[----:B------:R-:W-:Y:S02]  /*5980*/  LOP3.LUT R25, R4, 0xffff, RZ, 0xc0, !PT ;  /* 0x0000ffff04197812 */ /* 0x000fe400078ec0ff */
[----:B------:R-:W-:Y:S02]  /*5990*/  F2FP.BF16.F32.PACK_AB R23, RZ, R24 ;  /* 0x00000018ff17723e */ /* 0x000fe400000010ff */
[----:B------:R-:W-:Y:S02]  /*59a0*/  LOP3.LUT R24, R15, 0xffff, RZ, 0xc0, !PT ;  /* 0x0000ffff0f187812 */ /* 0x000fe400078ec0ff */
[----:B------:R-:W-:Y:S02]  /*59b0*/  SHF.L.U64.HI R15, R25, 0x10, RZ ;  /* 0x00000010190f7819 */ /* 0x000fe400000102ff */
[----:B------:R-:W-:Y:S02]  /*59c0*/  F2FP.BF16.F32.PACK_AB R3, RZ, R3 ;  /* 0x00000003ff03723e */ /* 0x000fe400000010ff */
[----:B------:R-:W-:-:S02]  /*59d0*/  PRMT R4, R13, 0x5410, R24 ;  /* 0x000054100d047816 */ /* 0x000fc40000000018 */
[----:B------:R-:W-:Y:S02]  /*59e0*/  LOP3.LUT R17, R17, 0xffff, RZ, 0xc0, !PT ;  /* 0x0000ffff11117812 */ /* 0x000fe400078ec0ff */
[----:B------:R-:W-:Y:S02]  /*59f0*/  LOP3.LUT R23, R23, 0xffff, RZ, 0xc0, !PT ;  /* 0x0000ffff17177812 */ /* 0x000fe400078ec0ff */
[----:B------:R-:W-:Y:S02]  /*5a00*/  SHF.L.U64.HI R24, R24, 0x10, RZ ;  /* 0x0000001018187819 */ /* 0x000fe400000102ff */
[----:B------:R-:W-:Y:S02]  /*5a10*/  SHF.L.U64.HI R22, R22, 0x10, RZ ;  /* 0x0000001016167819 */ /* 0x000fe400000102ff */
[----:B------:R-:W-:Y:S02]  /*5a20*/  LOP3.LUT R26, R26, 0xffff0000, R15, 0xf8, !PT ;  /* 0xffff00001a1a7812 */ /* 0x000fe400078ef80f */
[----:B------:R-:W-:-:S02]  /*5a30*/  F2FP.BF16.F32.PACK_AB R0, RZ, R0 ;  /* 0x00000000ff00723e */ /* 0x000fc400000010ff */
[----:B------:R-:W-:Y:S02]  /*5a40*/  PRMT R15, R40, 0x5410, R3 ;  /* 0x00005410280f7816 */ /* 0x000fe40000000003 */
[----:B------:R-:W-:Y:S02]  /*5a50*/  F2FP.BF16.F32.PACK_AB R5, RZ, R5 ;  /* 0x00000005ff05723e */ /* 0x000fe400000010ff */
[----:B------:R-:W-:Y:S02]  /*5a60*/  F2FP.BF16.F32.PACK_AB R3, RZ, R20 ;  /* 0x00000014ff03723e */ /* 0x000fe400000010ff */
[----:B------:R-:W-:Y:S02]  /*5a70*/  LOP3.LUT R24, R17, 0xffff0000, R24, 0xf8, !PT ;  /* 0xffff000011187812 */ /* 0x000fe400078ef818 */
[----:B------:R-:W-:Y:S02]  /*5a80*/  LOP3.LUT R23, R23, 0xffff0000, R22, 0xf8, !PT ;  /* 0xffff000017177812 */ /* 0x000fe400078ef816 */
[----:B------:R-:W-:Y:S01]  /*5a90*/  F2FP.BF16.F32.PACK_AB R20, RZ, R89 ;  /* 0x00000059ff14723e */ /* 0x000fe200000010ff */
[----:B0-----:R-:W-:Y:S01]  /*5aa0*/  IMAD.WIDE.U32 R88, R88, 0x8, R28 ;  /* 0x0000000858587825 */ /* 0x001fe200078e001c */
[----:B------:R-:W-:-:S02]  /*5ab0*/  PRMT R17, R33, 0x5410, R0 ;  /* 0x0000541021117816 */ /* 0x000fc40000000000 */
[----:B------:R-:W-:Y:S02]  /*5ac0*/  F2FP.BF16.F32.PACK_AB R0, RZ, R7 ;  /* 0x00000007ff00723e */ /* 0x000fe400000010ff */
[----:B------:R-:W-:Y:S02]  /*5ad0*/  PRMT R13, R36, 0x5410, R5 ;  /* 0x00005410240d7816 */ /* 0x000fe40000000005 */
[----:B------:R-:W-:Y:S01]  /*5ae0*/  PRMT R7, R26, 0x5410, R3 ;  /* 0x000054101a077816 */ /* 0x000fe20000000003 */
[----:B------:R-:W-:Y:S01]  /*5af0*/  IMAD.WIDE.U32 R26, R83, 0x8, R28 ;  /* 0x00000008531a7825 */ /* 0x000fe200078e001c */
[----:B------:R-:W-:Y:S02]  /*5b00*/  F2FP.BF16.F32.PACK_AB R5, RZ, R21 ;  /* 0x00000015ff05723e */ /* 0x000fe400000010ff */
[----:B------:R-:W-:Y:S01]  /*5b10*/  PRMT R3, R23, 0x5410, R20 ;  /* 0x0000541017037816 */ /* 0x000fe20000000014 */
[----:B------:R-:W-:Y:S01]  /*5b20*/  IMAD.WIDE.U32 R20, R90, 0x8, R28 ;  /* 0x000000085a147825 */ /* 0x000fe200078e001c */
[----:B------:R-:W-:-:S02]  /*5b30*/  F2FP.BF16.F32.PACK_AB R9, RZ, R9 ;  /* 0x00000009ff09723e */ /* 0x000fc400000010ff */
[----:B------:R-:W-:Y:S01]  /*5b40*/  PRMT R6, R6, 0x5410, R25 ;  /* 0x0000541006067816 */ /* 0x000fe20000000019 */
[----:B------:R-:W-:Y:S01]  /*5b50*/  IMAD.WIDE.U32 R22, R87, 0x8, R28 ;  /* 0x0000000857167825 */ /* 0x000fe200078e001c */
[----:B------:R-:W-:Y:S01]  /*5b60*/  PRMT R5, R24, 0x5410, R5 ;  /* 0x0000541018057816 */ /* 0x000fe20000000005 */
[----:B------:R0:W-:Y:S01]  /*5b70*/  STG.E.64 desc[UR6][R20.64], R18 ;  /* 0x0000001214007986 */ /* 0x0001e2000c101b06 */
[----:B------:R-:W-:Y:S01]  /*5b80*/  PRMT R11, R32, 0x5410, R9 ;  /* 0x00005410200b7816 */ /* 0x000fe20000000009 */
[----:B------:R-:W-:Y:S01]  /*5b90*/  IMAD.WIDE.U32 R86, R86, 0x8, R28 ;  /* 0x0000000856567825 */ /* 0x000fe200078e001c */
[----:B------:R-:W-:Y:S01]  /*5ba0*/  PRMT R9, R31, 0x5410, R0 ;  /* 0x000054101f097816 */ /* 0x000fe20000000000 */
[----:B------:R0:W-:Y:S01]  /*5bb0*/  STG.E.64 desc[UR6][R88.64], R16 ;  /* 0x0000001058007986 */ /* 0x0001e2000c101b06 */
[----:B------:R-:W-:Y:S01]  /*5bc0*/  SEL R66, RZ, 0x1, P0 ;  /* 0x00000001ff427807 */ /* 0x000fe20000000000 */
[--C-:B------:R-:W-:Y:S02]  /*5bd0*/  IMAD.WIDE.U32 R24, R85, 0x8, R28.reuse ;  /* 0x0000000855187825 */ /* 0x100fe400078e001c */
[----:B------:R0:W-:Y:S02]  /*5be0*/  STG.E.64 desc[UR6][R22.64], R14 ;  /* 0x0000000e16007986 */ /* 0x0001e4000c101b06 */
[----:B------:R-:W-:-:S02]  /*5bf0*/  IMAD.WIDE.U32 R84, R84, 0x8, R28 ;  /* 0x0000000854547825 */ /* 0x000fc400078e001c */
[----:B------:R0:W-:Y:S02]  /*5c00*/  STG.E.64 desc[UR6][R86.64], R12 ;  /* 0x0000000c56007986 */ /* 0x0001e4000c101b06 */
[--C-:B------:R-:W-:Y:S02]  /*5c10*/  IMAD.WIDE.U32 R82, R82, 0x8, R28.reuse ;  /* 0x0000000852527825 */ /* 0x100fe400078e001c */
[----:B------:R0:W-:Y:S02]  /*5c20*/  STG.E.64 desc[UR6][R24.64], R10 ;  /* 0x0000000a18007986 */ /* 0x0001e4000c101b06 */
[----:B------:R-:W-:Y:S02]  /*5c30*/  IMAD.WIDE.U32 R28, R81, 0x8, R28 ;  /* 0x00000008511c7825 */ /* 0x000fe400078e001c */
[----:B------:R0:W-:Y:S04]  /*5c40*/  STG.E.64 desc[UR6][R84.64], R8 ;  /* 0x0000000854007986 */ /* 0x0001e8000c101b06 */
[----:B------:R0:W-:Y:S04]  /*5c50*/  STG.E.64 desc[UR6][R26.64], R6 ;  /* 0x000000061a007986 */ /* 0x0001e8000c101b06 */
[----:B------:R0:W-:Y:S04]  /*5c60*/  STG.E.64 desc[UR6][R82.64], R4 ;  /* 0x0000000452007986 */ /* 0x0001e8000c101b06 */
[----:B------:R0:W-:Y:S01]  /*5c70*/  STG.E.64 desc[UR6][R28.64], R2 ;  /* 0x000000021c007986 */ /* 0x0001e2000c101b06 */
[----:B------:R-:W-:Y:S05]  /*5c80*/  @!P1 BRA `(.L_x_4340) ;  /* 0xffffffac00749947 */ /* 0x000fea000383ffff */
[----:B0-----:R0:W5:Y:S01]  /*5c90*/  LDL.LU R4, [R1+0xc] ;  /* 0x00000c0001047983 */ /* 0x0011620000300800 */
[----:B------:R-:W-:Y:S02]  /*5ca0*/  MOV R6, R156 ;  /* 0x0000009c00067202 */ /* 0x000fe40000000f00 */
[----:B------:R-:W-:Y:S01]  /*5cb0*/  MOV R5, R154 ;  /* 0x0000009a00057202 */ /* 0x000fe20000000f00 */
[----:B------:R0:W5:Y:S01]  /*5cc0*/  LDL.LU R34, [R1+0x28] ;  /* 0x0000280001227983 */ /* 0x0001620000300800 */
[----:B------:R-:W-:-:S03]  /*5cd0*/  MOV R156, R158 ;  /* 0x0000009e009c7202 */ /* 0x000fc60000000f00 */
        /* <DEDUP_REMOVED lines=8> */
[----:B------:R0:W5:Y:S01]  /*5d60*/  LDL.LU R42, [R1] ;  /* 0x00000000012a7983 */ /* 0x0001620000300800 */
        /* <DEDUP_REMOVED lines=11> */
[----:B------:R0:W5:Y:S04]  /*5e20*/  LDL.LU R76, [R1+0x1c] ;  /* 0x00001c00014c7983 */ /* 0x0001680000300800 */
[----:B------:R0:W5:Y:S04]  /*5e30*/  LDL.LU R77, [R1+0x20] ;  /* 0x00002000014d7983 */ /* 0x0001680000300800 */
[----:B------:R0:W5:Y:S01]  /*5e40*/  LDL.LU R178, [R1+0x24] ;  /* 0x0000240001b27983 */ /* 0x0001620000300800 */
        /* <DEDUP_REMOVED lines=30> */
[----:B0-----:R-:W-:-:S07]  /*6030*/  MOV R133, R196 ;  /* 0x000000c400857202 */ /* 0x001fce0000000f00 */
.L_x_4332:
[----:B------:R-:W0:Y:S01]  /*6040*/  S2R R2, SR_TID.X ;  /* 0x0000000000027919 */ /* 0x000e220000002100 */
        /* <DEDUP_REMOVED lines=19> */
[----:B--2---:R-:W-:-:S04]  /*6180*/  IMAD.WIDE.U32 R44, R45, 0x10, R74 ;  /* 0x000000102d2c7825 */ /* 0x004fc800078e004a */
[----:B------:R-:W-:Y:S01]  /*6190*/  IMAD.WIDE.U32 R52, R59, 0x10, R72 ;  /* 0x000000103b347825 */ /* 0x000fe200078e0048 */
[----:B-----5:R-:W-:Y:S03]  /*61a0*/  STG.E.128 desc[UR6][R44.64], R4 ;  /* 0x000000042c007986 */ /* 0x020fe6000c101d06 */
[--C-:B0-----:R-:W-:Y:S01]  /*61b0*/  IMAD.WIDE.U32 R2, R51, 0x10, R74.reuse ;  /* 0x0000001033027825 */ /* 0x101fe200078e004a */
        /* <DEDUP_REMOVED lines=29> */
.L_x_4335:
[----:B------:R-:W-:Y:S01]  /*6390*/  HFMA2.MMA R197, -RZ, RZ, 0, 9.5367431640625e-07 ;  /* 0x00000010ffc57435 */ /* 0x000fe200000001ff */
[----:B------:R-:W-:Y:S01]  /*63a0*/  MOV R196, R65 ;  /* 0x0000004100c47202 */ /* 0x000fe20000000f00 */
[----:B------:R0:W-:Y:S01]  /*63b0*/  STL [R1+0xc], R202 ;  /* 0x00000cca01007387 */ /* 0x0001e20000100800 */
[----:B------:R-:W-:Y:S02]  /*63c0*/  MOV R198, 0x1f ;  /* 0x0000001f00c67802 */ /* 0x000fe40000000f00 */
[----:B------:R-:W-:Y:S01]  /*63d0*/  MOV R199, 0xffffffff ;  /* 0xffffffff00c77802 */ /* 0x000fe20000000f00 */
[----:B------:R0:W-:Y:S06]  /*63e0*/  STL [R1+0x28], R67 ;  /* 0x0000284301007387 */ /* 0x0001ec0000100800 */
[----:B0-----:R-:W-:Y:S05]  /*63f0*/  WARPSYNC.COLLECTIVE R199, `(.L_x_4341) ;  /* 0x00000000c7087348 */ /* 0x001fea0003c00000 */
[----:B------:R1:W2:Y:S02]  /*6400*/  SHFL.DOWN P1, R200, R196, R197, R198 ;  /* 0x080000c5c4c87389 */ /* 0x0002a400000200c6 */
[----:B012---:R-:W-:Y:S01]  /*6410*/  ENDCOLLECTIVE ;  /* 0x000000000000791b */ /* 0x007fe20003800000 */
.L_x_4341:
        /* <DEDUP_REMOVED lines=11> */
.L_x_4342:
        /* <DEDUP_REMOVED lines=13> */
.L_x_4343:
[----:B------:R0:W-:Y:S01]  /*65a0*/  STL [R1+0x24], R195 ;  /* 0x000024c301007387 */ /* 0x0001e20000100800 */
[----:B------:R-:W-:Y:S02]  /*65b0*/  MOV R196, R203 ;  /* 0x000000cb00c47202 */ /* 0x000fe40000000f00 */
[----:B------:R-:W-:-:S07]  /*65c0*/  MOV R205, R200 ;  /* 0x000000c800cd7202 */ /* 0x000fce0000000f00 */
[----:B0-----:R-:W-:Y:S05]  /*65d0*/  WARPSYNC.COLLECTIVE R199, `(.L_x_4344) ;  /* 0x00000000c7087348 */ /* 0x001fea0003c00000 */
[----:B------:R1:W2:Y:S02]  /*65e0*/  SHFL.DOWN P1, R200, R196, R197, R198 ;  /* 0x080000c5c4c87389 */ /* 0x0002a400000200c6 */
[----:B012---:R-:W-:Y:S01]  /*65f0*/  ENDCOLLECTIVE ;  /* 0x000000000000791b */ /* 0x007fe20003800000 */
.L_x_4344:
[----:B------:R-:W-:Y:S01]  /*6600*/  FADD R205, R204, R205 ;  /* 0x000000cdcccd7221 */ /* 0x000fe20000000000 */
[----:B------:R-:W-:-:S04]  /*6610*/  HFMA2.MMA R197, -RZ, RZ, 0, 2.384185791015625e-07 ;  /* 0x00000004ffc57435 */ /* 0x000fc800000001ff */
[----:B------:R-:W-:Y:S01]  /*6620*/  MOV R196, R205 ;  /* 0x000000cd00c47202 */ /* 0x000fe20000000f00 */
[----:B------:R-:W-:-:S07]  /*6630*/  FADD R206, R203, R200 ;  /* 0x000000c8cbce7221 */ /* 0x000fce0000000000 */
[----:B------:R-:W-:Y:S05]  /*6640*/  WARPSYNC.COLLECTIVE R199, `(.L_x_4345) ;  /* 0x00000000c7087348 */ /* 0x000fea0003c00000 */
[----:B------:R0:W1:Y:S02]  /*6650*/  SHFL.DOWN P1, R200, R196, R197, R198 ;  /* 0x080000c5c4c87389 */ /* 0x00006400000200c6 */
[----:B01----:R-:W-:Y:S01]  /*6660*/  ENDCOLLECTIVE ;  /* 0x000000000000791b */ /* 0x003fe20003800000 */
.L_x_4345:
[----:B------:R-:W-:Y:S02]  /*6670*/  MOV R196, R206 ;  /* 0x000000ce00c47202 */ /* 0x000fe40000000f00 */
[----:B------:R-:W-:-:S07]  /*6680*/  MOV R208, R200 ;  /* 0x000000c800d07202 */ /* 0x000fce0000000f00 */
[----:B------:R-:W-:Y:S05]  /*6690*/  WARPSYNC.COLLECTIVE R199, `(.L_x_4346) ;  /* 0x00000000c7087348 */ /* 0x000fea0003c00000 */
[----:B------:R0:W1:Y:S02]  /*66a0*/  SHFL.DOWN P1, R200, R196, R197, R198 ;  /* 0x080000c5c4c87389 */ /* 0x00006400000200c6 */
[----:B01----:R-:W-:Y:S01]  /*66b0*/  ENDCOLLECTIVE ;  /* 0x000000000000791b */ /* 0x003fe20003800000 */
.L_x_4346:
[----:B------:R-:W-:Y:S01]  /*66c0*/  FADD R208, R205, R208 ;  /* 0x000000d0cdd07221 */ /* 0x000fe20000000000 */
[----:B------:R-:W-:-:S04]  /*66d0*/  HFMA2.MMA R197, -RZ, RZ, 0, 1.1920928955078125e-07 ;  /* 0x00000002ffc57435 */ /* 0x000fc800000001ff */
[----:B------:R-:W-:Y:S01]  /*66e0*/  MOV R196, R208 ;  /* 0x000000d000c47202 */ /* 0x000fe20000000f00 */
[----:B------:R-:W-:-:S07]  /*66f0*/  FADD R207, R206, R200 ;  /* 0x000000c8cecf7221 */ /* 0x000fce0000000000 */
[----:B------:R-:W-:Y:S05]  /*6700*/  WARPSYNC.COLLECTIVE R199, `(.L_x_4347) ;  /* 0x00000000c7087348 */ /* 0x000fea0003c00000 */
[----:B------:R0:W1:Y:S02]  /*6710*/  SHFL.DOWN P1, R200, R196, R197, R198 ;  /* 0x080000c5c4c87389 */ /* 0x00006400000200c6 */
[----:B01----:R-:W-:Y:S01]  /*6720*/  ENDCOLLECTIVE ;  /* 0x000000000000791b */ /* 0x003fe20003800000 */
.L_x_4347:
[----:B------:R-:W-:Y:S02]  /*6730*/  MOV R196, R207 ;  /* 0x000000cf00c47202 */ /* 0x000fe40000000f00 */
[----:B------:R-:W-:-:S07]  /*6740*/  MOV R65, R200 ;  /* 0x000000c800417202 */ /* 0x000fce0000000f00 */
[----:B------:R-:W-:Y:S05]  /*6750*/  WARPSYNC.COLLECTIVE R199, `(.L_x_4348) ;  /* 0x00000000c7087348 */ /* 0x000fea0003c00000 */
[----:B------:R0:W1:Y:S02]  /*6760*/  SHFL.DOWN P1, R200, R196, R197, R198 ;  /* 0x080000c5c4c87389 */ /* 0x00006400000200c6 */
[----:B01----:R-:W-:Y:S01]  /*6770*/  ENDCOLLECTIVE ;  /* 0x000000000000791b */ /* 0x003fe20003800000 */
.L_x_4348:
[----:B------:R-:W-:Y:S01]  /*6780*/  FADD R64, R208, R65 ;  /* 0x00000041d0407221 */ /* 0x000fe20000000000 */
[----:B------:R-:W-:-:S04]  /*6790*/  HFMA2.MMA R197, -RZ, RZ, 0, 5.9604644775390625e-08 ;  /* 0x00000001ffc57435 */ /* 0x000fc800000001ff */
[----:B------:R-:W-:Y:S01]  /*67a0*/  MOV R196, R64 ;  /* 0x0000004000c47202 */ /* 0x000fe20000000f00 */
[----:B------:R-:W-:-:S07]  /*67b0*/  FADD R65, R207, R200 ;  /* 0x000000c8cf417221 */ /* 0x000fce0000000000 */
[----:B------:R-:W-:Y:S05]  /*67c0*/  WARPSYNC.COLLECTIVE R199, `(.L_x_4349) ;  /* 0x00000000c7087348 */ /* 0x000fea0003c00000 */
[----:B------:R0:W1:Y:S02]  /*67d0*/  SHFL.DOWN P1, R200, R196, R197, R198 ;  /* 0x080000c5c4c87389 */ /* 0x00006400000200c6 */
[----:B01----:R-:W-:Y:S01]  /*67e0*/  ENDCOLLECTIVE ;  /* 0x000000000000791b */ /* 0x003fe20003800000 */
.L_x_4349:
[----:B------:R-:W-:Y:S02]  /*67f0*/  MOV R196, R65 ;  /* 0x0000004100c47202 */ /* 0x000fe40000000f00 */
[----:B------:R-:W-:-:S07]  /*6800*/  MOV R67, R200 ;  /* 0x000000c800437202 */ /* 0x000fce0000000f00 */
[----:B------:R-:W-:Y:S05]  /*6810*/  WARPSYNC.COLLECTIVE R199, `(.L_x_4350) ;  /* 0x00000000c7087348 */ /* 0x000fea0003c00000 */
[----:B------:R0:W1:Y:S02]  /*6820*/  SHFL.DOWN P1, R200, R196, R197, R198 ;  /* 0x080000c5c4c87389 */ /* 0x00006400000200c6 */
[----:B01----:R-:W-:Y:S01]  /*6830*/  ENDCOLLECTIVE ;  /* 0x000000000000791b */ /* 0x003fe20003800000 */
.L_x_4350:
[----:B------:R-:W-:Y:S01]  /*6840*/  MOV R196, R130 ;  /* 0x0000008200c47202 */ /* 0x000fe20000000f00 */
[----:B------:R-:W-:Y:S06]  /*6850*/  BRA `(.L_x_4351) ;  /* 0xffffffdc00d87947 */ /* 0x000fec000383ffff */
.L_x_4352:
        /* <DEDUP_REMOVED lines=10> */
.L_x_7976:


//--------------------- .text._ZN18transformer_engine13normalization28ln_bwd_finalize_tuned_kernelINS0_22Kernel_traits_finalizeILj18432E6__halffS3_fjLj1024ELj4ENS0_18Kernel_traits_baseILj18432ES3_fS3_fjLj1024EEEEEEEvNS0_20BackwardKernelParamsE --------------------------
	.section	.text._ZN18transformer_engine13normalization28ln_bwd_finalize_tuned_kernelINS0_22Kernel_traits_finalizeILj18432E6__halffS3_fjLj1024ELj4ENS0_18Kernel_traits_baseILj18432ES3_fS3_fjLj1024EEEEEEEvNS0_20BackwardKernelParamsE,"ax",@progbits
	.align	128
        .global         _ZN18transformer_engine13normalization28ln_bwd_finalize_tuned_kernelINS0_22Kernel_traits_finalizeILj18432E6__halffS3_fjLj1024ELj4ENS0_18Kernel_traits_baseILj18432ES3_fS3_fjLj1024EEEEEEEvNS0_20BackwardKernelParamsE
        .type           _ZN18transformer_engine13normalization28ln_bwd_finalize_tuned_kernelINS0_22Kernel_traits_finalizeILj18432E6__halffS3_fjLj1024ELj4ENS0_18Kernel_traits_baseILj18432ES3_fS3_fjLj1024EEEEEEEvNS0_20BackwardKernelParamsE,@function
        .size           _ZN18transformer_engine13normalization28ln_bwd_finalize_tuned_kernelINS0_22Kernel_traits_finalizeILj18432E6__halffS3_fjLj1024ELj4ENS0_18Kernel_traits_baseILj18432ES3_fS3_fjLj1024EEEEEEEvNS0_20BackwardKernelParamsE,(.L_x_7977 - _ZN18transformer_engine13normalization28ln_bwd_finalize_tuned_kernelINS0_22Kernel_traits_finalizeILj18432E6__halffS3_fjLj1024ELj4ENS0_18Kernel_traits_baseILj18432ES3_fS3_fjLj1024EEEEEEEvNS0_20BackwardKernelParamsE)
        .other          _ZN18transformer_engine13normalization28ln_bwd_finalize_tuned_kernelINS0_22Kernel_traits_finalizeILj18432E6__halffS3_fjLj1024ELj4ENS0_18Kernel_traits_baseILj18432ES3_fS3_fjLj1024EEEEEEEvNS0_20BackwardKernelParamsE,@"STO_CUDA_ENTRY STV_DEFAULT"
_ZN18transformer_engine13normalization28ln_bwd_finalize_tuned_kernelINS0_22Kernel_traits_finalizeILj18432E6__halffS3_fjLj1024ELj4ENS0_18Kernel_traits_baseILj18432ES3_fS3_fjLj1024EEEEEEEvNS0_20BackwardKernelParamsE:
.text._ZN18transformer_engine13normalization28ln_bwd_finalize_tuned_kernelINS0_22Kernel_traits_finalizeILj18432E6__halffS3_fjLj1024ELj4ENS0_18Kernel_traits_baseILj18432ES3_fS3_fjLj1024EEEEEEEvNS0_20BackwardKernelParamsE:
        /* <DEDUP_REMOVED lines=20> */
.L_x_4364:
        /* <DEDUP_REMOVED lines=28> */
.L_x_4357:
        /* <DEDUP_REMOVED lines=33> */
.L_x_4356:
[----:B------:R-:W-:Y:S05]  /*0510*/  BSYNC B1 ;  /* 0x0000000000017941 */ /* 0x000fea0003800000 */
.L_x_4355:
        /* <DEDUP_REMOVED lines=23> */
.L_x_4359:
[----:B------:R-:W-:Y:S05]  /*0690*/  BSYNC B1 ;  /* 0x0000000000017941 */ /* 0x000fea0003800000 */
.L_x_4358:
        /* <DEDUP_REMOVED lines=11> */
.L_x_4354:
[----:B------:R-:W-:Y:S05]  /*0750*/  BSYNC B0 ;  /* 0x0000000000007941 */ /* 0x000fea0003800000 */
.L_x_4353:
        /* <DEDUP_REMOVED lines=33> */
.L_x_4375:
[----:B------:R-:W-:Y:S01]  /*0970*/  @!P0 SHF.R.U32.HI R11, RZ, 0x3, R0 ;  /* 0x00000003ff0b8819 */ /* 0x000fe20000011600 */
[----:B--2---:R-:W-:Y:S01]  /*0980*/  FADD R13, R8, R13 ;  /* 0x0000000d080d7221 */ /* 0x004fe20000000000 */
[----:B-1----:R-:W-:Y:S02]  /*0990*/  FADD R9, R10, R9 ;  /* 0x000000090a097221 */ /* 0x002fe40000000000 */
[----:B0-----:R-:W-:-:S05]  /*09a0*/  @!P0 LOP3.LUT R8, R11, 0x1ffffffc, RZ, 0xc0, !PT ;  /* 0x1ffffffc0b088812 */ /* 0x001fca00078ec0ff */
[----:B------:R1:W-:Y:S04]  /*09b0*/  @!P0 STS [R8+UR4+0x2000], R13 ;  /* 0x0020000d08008988 */ /* 0x0003e80008000804 */
[----:B------:R1:W-:Y:S02]  /*09c0*/  @!P0 STS [R8+UR4+0x2080], R9 ;  /* 0x0020800908008988 */ /* 0x0003e40008000804 */
.L_x_4360:
        /* <DEDUP_REMOVED lines=18> */
.L_x_4363:
[----:B------:R-:W-:Y:S05]  /*0af0*/  BSYNC B0 ;  /* 0x0000000000007941 */ /* 0x000fea0003800000 */
.L_x_4362:
[C---:B------:R-:W-:Y:S02]  /*0b00*/  ISETP.GT.U32.AND P0, PT, R5.reuse, -0x4801, PT ;  /* 0xffffb7ff0500780c */ /* 0x040fe40003f04070 */
[----:B------:R-:W-:Y:S02]  /*0b10*/  IADD3 R5, R5, 0x4800, RZ ;  /* 0x0000480005057810 */ /* 0x000fe40007ffe0ff */
[----:B------:R-:W-:-:S09]  /*0b20*/  IADD3 R6, R6, 0x2400, RZ ;  /* 0x0000240006067810 */ /* 0x000fd20007ffe0ff */
[----:B------:R-:W-:Y:S05]  /*0b30*/  @P0 BRA `(.L_x_4364) ;  /* 0xfffffff400800947 */ /* 0x000fea000383ffff */
[----:B------:R-:W-:Y:S05]  /*0b40*/  EXIT ;  /* 0x000000000000794d */ /* 0x000fea0003800000 */
.L_x_4361:
[----:B------:R-:W-:Y:S01]  /*0b50*/  HFMA2.MMA R18, -RZ, RZ, 0, 5.9604644775390625e-08 ;  /* 0x00000001ff127435 */ /* 0x000fe200000001ff */
[----:B0-----:R-:W-:Y:S01]  /*0b60*/  IMAD.MOV.U32 R19, RZ, RZ, R10 ;  /* 0x000000ffff137224 */ /* 0x001fe200078e000a */
[----:B------:R-:W-:Y:S02]  /*0b70*/  MOV R21, 0x1f ;  /* 0x0000001f00157802 */ /* 0x000fe40000000f00 */
[----:B------:R-:W-:-:S07]  /*0b80*/  MOV R16, 0xffffffff ;  /* 0xffffffff00107802 */ /* 0x000fce0000000f00 */
[----:B-12---:R-:W-:Y:S05]  /*0b90*/  WARPSYNC.COLLECTIVE R16, `(.L_x_4365) ;  /* 0x0000000010087348 */ /* 0x006fea0003c00000 */
[----:B------:R0:W3:Y:S02]  /*0ba0*/  SHFL.BFLY P1, R17, R19, R18, R21 ;  /* 0x0c00001213117389 */ /* 0x0000e40000020015 */
[----:B0123--:R-:W-:Y:S01]  /*0bb0*/  ENDCOLLECTIVE ;  /* 0x000000000000791b */ /* 0x00ffe20003800000 */
.L_x_4365:
[----:B------:R-:W-:Y:S01]  /*0bc0*/  HFMA2.MMA R18, -RZ, RZ, 0, 1.1920928955078125e-07 ;  /* 0x00000002ff127435 */ /* 0x000fe200000001ff */
[----:B------:R-:W-:-:S04]  /*0bd0*/  IMAD.MOV.U32 R9, RZ, RZ, R17 ;  /* 0x000000ffff097224 */ /* 0x000fc800078e0011 */
[----:B------:R-:W-:-:S05]  /*0be0*/  FADD R9, R10, R9 ;  /* 0x000000090a097221 */ /* 0x000fca0000000000 */
[----:B------:R-:W-:-:S07]  /*0bf0*/  MOV R19, R9 ;  /* 0x0000000900137202 */ /* 0x000fce0000000f00 */
[----:B------:R-:W-:Y:S05]  /*0c00*/  WARPSYNC.COLLECTIVE R16, `(.L_x_4366) ;  /* 0x0000000010087348 */ /* 0x000fea0003c00000 */
[----:B------:R0:W1:Y:S02]  /*0c10*/  SHFL.BFLY P1, R17, R19, R18, R21 ;  /* 0x0c00001213117389 */ /* 0x0000640000020015 */
[----:B01----:R-:W-:Y:S01]  /*0c20*/  ENDCOLLECTIVE ;  /* 0x000000000000791b */ /* 0x003fe20003800000 */
.L_x_4366:
[----:B------:R-:W-:Y:S01]  /*0c30*/  HFMA2.MMA R18, -RZ, RZ, 0, 2.384185791015625e-07 ;  /* 0x00000004ff127435 */ /* 0x000fe200000001ff */
[----:B------:R-:W-:-:S05]  /*0c40*/  MOV R12, R17 ;  /* 0x00000011000c7202 */ /* 0x000fca0000000f00 */
[----:B------:R-:W-:-:S04]  /*0c50*/  FADD R12, R9, R12 ;  /* 0x0000000c090c7221 */ /* 0x000fc80000000000 */
[----:B------:R-:W-:-:S07]  /*0c60*/  IMAD.MOV.U32 R19, RZ, RZ, R12 ;  /* 0x000000ffff137224 */ /* 0x000fce00078e000c */
[----:B------:R-:W-:Y:S05]  /*0c70*/  WARPSYNC.COLLECTIVE R16, `(.L_x_4367) ;  /* 0x0000000010087348 */ /* 0x000fea0003c00000 */
[----:B------:R0:W1:Y:S02]  /*0c80*/  SHFL.BFLY P1, R17, R19, R18, R21 ;  /* 0x0c00001213117389 */ /* 0x0000640000020015 */
[----:B01----:R-:W-:Y:S01]  /*0c90*/  ENDCOLLECTIVE ;  /* 0x000000000000791b */ /* 0x003fe20003800000 */
.L_x_4367:
[----:B------:R-:W-:Y:S01]  /*0ca0*/  IMAD.MOV.U32 R18, RZ, RZ, 0x8 ;  /* 0x00000008ff127424 */ /* 0x000fe200078e00ff */
[----:B------:R-:W-:-:S05]  /*0cb0*/  MOV R11, R17 ;  /* 0x00000011000b7202 */ /* 0x000fca0000000f00 */
[----:B------:R-:W-:-:S05]  /*0cc0*/  FADD R11, R12, R11 ;  /* 0x0000000b0c0b7221 */ /* 0x000fca0000000000 */
[----:B------:R-:W-:-:S07]  /*0cd0*/  MOV R19, R11 ;  /* 0x0000000b00137202 */ /* 0x000fce0000000f00 */
[----:B------:R-:W-:Y:S05]  /*0ce0*/  WARPSYNC.COLLECTIVE R16, `(.L_x_4368) ;  /* 0x0000000010087348 */ /* 0x000fea0003c00000 */
[----:B------:R0:W1:Y:S02]  /*0cf0*/  SHFL.BFLY P1, R17, R19, R18, R21 ;  /* 0x0c00001213117389 */ /* 0x0000640000020015 */
[----:B01----:R-:W-:Y:S01]  /*0d00*/  ENDCOLLECTIVE ;  /* 0x000000000000791b */ /* 0x003fe20003800000 */
.L_x_4368:
[----:B------:R-:W-:Y:S01]  /*0d10*/  HFMA2.MMA R18, -RZ, RZ, 0, 9.5367431640625e-07 ;  /* 0x00000010ff127435 */ /* 0x000fe200000001ff */
[----:B------:R-:W-:-:S05]  /*0d20*/  MOV R10, R17 ;  /* 0x00000011000a7202 */ /* 0x000fca0000000f00 */
[----:B------:R-:W-:-:S05]  /*0d30*/  FADD R10, R11, R10 ;  /* 0x0000000a0b0a7221 */ /* 0x000fca0000000000 */
[----:B------:R-:W-:-:S07]  /*0d40*/  MOV R19, R10 ;  /* 0x0000000a00137202 */ /* 0x000fce0000000f00 */
[----:B------:R-:W-:Y:S05]  /*0d50*/  WARPSYNC.COLLECTIVE R16, `(.L_x_4369) ;  /* 0x0000000010087348 */ /* 0x000fea0003c00000 */
[----:B------:R0:W1:Y:S02]  /*0d60*/  SHFL.BFLY P1, R17, R19, R18, R21 ;  /* 0x0c00001213117389 */ /* 0x0000640000020015 */
[----:B01----:R-:W-:Y:S01]  /*0d70*/  ENDCOLLECTIVE ;  /* 0x000000000000791b */ /* 0x003fe20003800000 */
.L_x_4369:
[----:B------:R-:W-:Y:S01]  /*0d80*/  HFMA2.MMA R18, -RZ, RZ, 0, 5.9604644775390625e-08 ;  /* 0x00000001ff127435 */ /* 0x000fe200000001ff */
[----:B------:R-:W-:Y:S01]  /*0d90*/  MOV R19, R8 ;  /* 0x0000000800137202 */ /* 0x000fe20000000f00 */
[----:B------:R-:W-:-:S09]  /*0da0*/  IMAD.MOV.U32 R9, RZ, RZ, R17 ;  /* 0x000000ffff097224 */ /* 0x000fd200078e0011 */
[----:B------:R-:W-:Y:S05]  /*0db0*/  WARPSYNC.COLLECTIVE R16, `(.L_x_4370) ;  /* 0x0000000010087348 */ /* 0x000fea0003c00000 */
[----:B------:R0:W1:Y:S02]  /*0dc0*/  SHFL.BFLY P1, R17, R19, R18, R21 ;  /* 0x0c00001213117389 */ /* 0x0000640000020015 */
[----:B01----:R-:W-:Y:S01]  /*0dd0*/  ENDCOLLECTIVE ;  /* 0x000000000000791b */ /* 0x003fe20003800000 */
.L_x_4370:
[----:B------:R-:W-:Y:S01]  /*0de0*/  HFMA2.MMA R18, -RZ, RZ, 0, 1.1920928955078125e-07 ;  /* 0x00000002ff127435 */ /* 0x000fe200000001ff */
[----:B------:R-:W-:-:S05]  /*0df0*/  MOV R11, R17 ;  /* 0x00000011000b7202 */ /* 0x000fca0000000f00 */
[----:B------:R-:W-:-:S04]  /*0e00*/  FADD R13, R8, R11 ;  /* 0x0000000b080d7221 */ /* 0x000fc80000000000 */
[----:B------:R-:W-:-:S07]  /*0e10*/  IMAD.MOV.U32 R19, RZ, RZ, R13 ;  /* 0x000000ffff137224 */ /* 0x000fce00078e000d */
[----:B------:R-:W-:Y:S05]  /*0e20*/  WARPSYNC.COLLECTIVE R16, `(.L_x_4371) ;  /* 0x0000000010087348 */ /* 0x000fea0003c00000 */
[----:B------:R0:W1:Y:S02]  /*0e30*/  SHFL.BFLY P1, R17, R19, R18, R21 ;  /* 0x0c00001213117389 */ /* 0x0000640000020015 */
[----:B01----:R-:W-:Y:S01]  /*0e40*/  ENDCOLLECTIVE ;  /* 0x000000000000791b */ /* 0x003fe20003800000 */
.L_x_4371:
[----:B------:R-:W-:Y:S01]  /*0e50*/  IMAD.MOV.U32 R18, RZ, RZ, 0x4 ;  /* 0x00000004ff127424 */ /* 0x000fe200078e00ff */
[----:B------:R-:W-:-:S05]  /*0e60*/  MOV R14, R17 ;  /* 0x00000011000e7202 */ /* 0x000fca0000000f00 */
[----:B------:R-:W-:-:S05]  /*0e70*/  FADD R14, R13, R14 ;  /* 0x0000000e0d0e7221 */ /* 0x000fca0000000000 */
[----:B------:R-:W-:-:S07]  /*0e80*/  MOV R19, R14 ;  /* 0x0000000e00137202 */ /* 0x000fce0000000f00 */
[----:B------:R-:W-:Y:S05]  /*0e90*/  WARPSYNC.COLLECTIVE R16, `(.L_x_4372) ;  /* 0x0000000010087348 */ /* 0x000fea0003c00000 */
[----:B------:R0:W1:Y:S02]  /*0ea0*/  SHFL.BFLY P1, R17, R19, R18, R21 ;  /* 0x0c00001213117389 */ /* 0x0000640000020015 */
[----:B01----:R-:W-:Y:S01]  /*0eb0*/  ENDCOLLECTIVE ;  /* 0x000000000000791b */ /* 0x003fe20003800000 */
.L_x_4372:
[----:B------:R-:W-:Y:S01]  /*0ec0*/  HFMA2.MMA R18, -RZ, RZ, 0, 4.76837158203125e-07 ;  /* 0x00000008ff127435 */ /* 0x000fe200000001ff */
[----:B------:R-:W-:-:S05]  /*0ed0*/  MOV R15, R17 ;  /* 0x00000011000f7202 */ /* 0x000fca0000000f00 */
[----:B------:R-:W-:-:S05]  /*0ee0*/  FADD R15, R14, R15 ;  /* 0x0000000f0e0f7221 */ /* 0x000fca0000000000 */
[----:B------:R-:W-:-:S07]  /*0ef0*/  MOV R19, R15 ;  /* 0x0000000f00137202 */ /* 0x000fce0000000f00 */
[----:B------:R-:W-:Y:S05]  /*0f00*/  WARPSYNC.COLLECTIVE R16, `(.L_x_4373) ;  /* 0x0000000010087348 */ /* 0x000fea0003c00000 */
[----:B------:R0:W1:Y:S02]  /*0f10*/  SHFL.BFLY P1, R17, R19, R18, R21 ;  /* 0x0c00001213117389 */ /* 0x0000640000020015 */
[----:B01----:R-:W-:Y:S01]  /*0f20*/  ENDCOLLECTIVE ;  /* 0x000000000000791b */ /* 0x003fe20003800000 */
.L_x_4373:
[----:B------:R-:W-:Y:S01]  /*0f30*/  HFMA2.MMA R18, -RZ, RZ, 0, 9.5367431640625e-07 ;  /* 0x00000010ff127435 */ /* 0x000fe200000001ff */
[----:B------:R-:W-:-:S04]  /*0f40*/  IMAD.MOV.U32 R8, RZ, RZ, R17 ;  /* 0x000000ffff087224 */ /* 0x000fc800078e0011 */
[----:B------:R-:W-:-:S05]  /*0f50*/  FADD R8, R15, R8 ;  /* 0x000000080f087221 */ /* 0x000fca0000000000 */
[----:B------:R-:W-:-:S07]  /*0f60*/  MOV R19, R8 ;  /* 0x0000000800137202 */ /* 0x000fce0000000f00 */
[----:B------:R-:W-:Y:S05]  /*0f70*/  WARPSYNC.COLLECTIVE R16, `(.L_x_4374) ;  /* 0x0000000010087348 */ /* 0x000fea0003c00000 */
[----:B------:R0:W1:Y:S02]  /*0f80*/  SHFL.BFLY P1, R17, R19, R18, R21 ;  /* 0x0c00001213117389 */ /* 0x0000640000020015 */
[----:B01----:R-:W-:Y:S01]  /*0f90*/  ENDCOLLECTIVE ;  /* 0x000000000000791b */ /* 0x003fe20003800000 */
.L_x_4374:
[----:B------:R-:W-:Y:S01]  /*0fa0*/  MOV R13, R17 ;  /* 0x00000011000d7202 */ /* 0x000fe20000000f00 */
[----:B------:R-:W-:Y:S06]  /*0fb0*/  BRA `(.L_x_4375) ;  /* 0xfffffff8006c7947 */ /* 0x000fec000383ffff */
.L_x_4376:
        /* <DEDUP_REMOVED lines=12> */
.L_x_7977:


//--------------------- .text._ZN18transformer_engine13normalization19ln_bwd_tuned_kernelINS0_13Kernel_traitsI6__halffS3_fjLj18432ELj4ELj1ELj4ELj16ENS0_18Kernel_traits_baseILj18432ES3_fS3_fjLj128EEEEEEEvNS0_20BackwardKernelParamsE --------------------------
	.section	.text._ZN18transformer_engine13normalization19ln_bwd_tuned_kernelINS0_13Kernel_traitsI6__halffS3_fjLj18432ELj4ELj1ELj4ELj16ENS0_18Kernel_traits_baseILj18432ES3_fS3_fjLj128EEEEEEEvNS0_20BackwardKernelParamsE,"ax",@progbits
	.align	128
        .global         _ZN18transformer_engine13normalization19ln_bwd_tuned_kernelINS0_13Kernel_traitsI6__halffS3_fjLj18432ELj4ELj1ELj4ELj16ENS0_18Kernel_traits_baseILj18432ES3_fS3_fjLj128EEEEEEEvNS0_20BackwardKernelParamsE
        .type           _ZN18transformer_engine13normalization19ln_bwd_tuned_kernelINS0_13Kernel_traitsI6__halffS3_fjLj18432ELj4ELj1ELj4ELj16ENS0_18Kernel_traits_baseILj18432ES3_fS3_fjLj128EEEEEEEvNS0_20BackwardKernelParamsE,@function
        .size           _ZN18transformer_engine13normalization19ln_bwd_tuned_kernelINS0_13Kernel_traitsI6__halffS3_fjLj18432ELj4ELj1ELj4ELj16ENS0_18Kernel_traits_baseILj18432ES3_fS3_fjLj128EEEEEEEvNS0_20BackwardKernelParamsE,(.L_x_7978 - _ZN18transformer_engine13normalization19ln_bwd_tuned_kernelINS0_13Kernel_traitsI6__halffS3_fjLj18432ELj4ELj1ELj4ELj16ENS0_18Kernel_traits_baseILj18432ES3_fS3_fjLj128EEEEEEEvNS0_20BackwardKernelParamsE)
        .other          _ZN18transformer_engine13normalization19ln_bwd_tuned_kernelINS0_13Kernel_traitsI6__halffS3_fjLj18432ELj4ELj1ELj4ELj16ENS0_18Kernel_traits_baseILj18432ES3_fS3_fjLj128EEEEEEEvNS0_20BackwardKernelParamsE,@"STO_CUDA_ENTRY STV_DEFAULT"
_ZN18transformer_engine13normalization19ln_bwd_tuned_kernelINS0_13Kernel_traitsI6__halffS3_fjLj18432ELj4ELj1ELj4ELj16ENS0_18Kernel_traits_baseILj18432ES3_fS3_fjLj128EEEEEEEvNS0_20BackwardKernelParamsE:
.text._ZN18transformer_engine13normalization19ln_bwd_tuned_kernelINS0_13Kernel_traitsI6__halffS3_fjLj18432ELj4ELj1ELj4ELj16ENS0_18Kernel_traits_baseILj18432ES3_fS3_fjLj128EEEEEEEvNS0_20BackwardKernelParamsE:
        /* <DEDUP_REMOVED lines=143> */
[----:B------:R-:W-:-:S02]  /*08f0*/  CS2R R28, SRZ ;  /* 0x00000000001c7805 */ /* 0x000fc4000001ff00 */
[----:B------:R-:W-:Y:S02]  /*0900*/  CS2R R26, SRZ ;  /* 0x00000000001a7805 */ /* 0x000fe4000001ff00 */
[----:B------:R-:W-:Y:S02]  /*0910*/  CS2R R24, SRZ ;  /* 0x0000000000187805 */ /* 0x000fe4000001ff00 */
[----:B------:R-:W-:Y:S02]  /*0920*/  CS2R R22, SRZ ;  /* 0x0000000000167805 */ /* 0x000fe4000001ff00 */
[----:B------:R-:W-:Y:S01]  /*0930*/  CS2R R20, SRZ ;  /* 0x0000000000147805 */ /* 0x000fe2000001ff00 */
        /* <DEDUP_REMOVED lines=17> */
[----:B0-----:R-:W-:-:S07]  /*0a50*/  HADD2.F32 R2, -RZ, R2.H0_H0 ;  /* 0x20000002ff027230 */ /* 0x001fce0000004100 */
.L_x_4385:
        /* <DEDUP_REMOVED lines=77> */
[----:B------:R-:W-:Y:S01]  /*0f30*/  SHF.R.U32.HI R171, RZ, 0x10, R135 ;  /* 0x00000010ffab7819 */ /* 0x000fe20000011687 */
[----:B------:R-:W-:Y:S01]  /*0f40*/  FMUL R135, R121, R57 ;  /* 0x0000003979877220 */ /* 0x000fe20000400000 */
[----:B------:R-:W-:Y:S01]  /*0f50*/  MOV R136, R137 ;  /* 0x0000008900887202 */ /* 0x000fe20000000f00 */
[----:B------:R-:W-:-:S02]  /*0f60*/  HADD2.F32 R57, -RZ, R88.H0_H0 ;  /* 0x20000058ff397230 */ /* 0x000fc40000004100 */
[--C-:B------:R-:W-:Y:S01]  /*0f70*/  FADD R58, R58, -R151.reuse ;  /* 0x800000973a3a7221 */ /* 0x100fe20000000000 */
[----:B------:R-:W-:Y:S01]  /*0f80*/  FADD R211, R19, 1 ;  /* 0x3f80000013d37421 */ /* 0x000fe20000000000 */
[----:B------:R-:W-:Y:S01]  /*0f90*/  FMUL R87, R214, R56 ;  /* 0x00000038d6577220 */ /* 0x000fe20000400000 */
[----:B------:R-:W-:Y:S01]  /*0fa0*/  FADD R89, R89, -R151 ;  /* 0x8000009759597221 */ /* 0x000fe20000000000 */
[----:B------:R-:W-:Y:S01]  /*0fb0*/  SHF.R.U32.HI R137, RZ, 0x10, R137 ;  /* 0x00000010ff897819 */ /* 0x000fe20000011689 */
[----:B------:R-:W-:Y:S01]  /*0fc0*/  FADD R60, R60, -R151 ;  /* 0x800000973c3c7221 */ /* 0x000fe20000000000 */
[----:B------:R-:W-:Y:S01]  /*0fd0*/  MOV R163, R142 ;  /* 0x0000008e00a37202 */ /* 0x000fe20000000f00 */
[C---:B------:R-:W-:Y:S01]  /*0fe0*/  FMUL R169, R121.reuse, R59 ;  /* 0x0000003b79a97220 */ /* 0x040fe20000400000 */
[--C-:B------:R-:W-:Y:S01]  /*0ff0*/  SHF.R.U64 R142, R142, 0x10, R143.reuse ;  /* 0x000000108e8e7819 */ /* 0x100fe2000000128f */
[----:B------:R-:W-:Y:S01]  /*1000*/  HADD2.F32 R136, -RZ, R136.H0_H0 ;  /* 0x20000088ff887230 */ /* 0x000fe20000004100 */
[----:B------:R-:W-:Y:S01]  /*1010*/  MOV R164, R143 ;  /* 0x0000008f00a47202 */ /* 0x000fe20000000f00 */
[----:B------:R-:W-:Y:S01]  /*1020*/  FADD R205, R118, 1 ;  /* 0x3f80000076cd7421 */ /* 0x000fe20000000000 */
[----:B------:R-:W-:Y:S01]  /*1030*/  SHF.R.U32.HI R165, RZ, 0x10, R143 ;  /* 0x00000010ffa57819 */ /* 0x000fe2000001168f */
[----:B------:R-:W-:Y:S01]  /*1040*/  FMUL R143, R121, R58 ;  /* 0x0000003a798f7220 */ /* 0x000fe20000400000 */
[----:B------:R-:W-:Y:S01]  /*1050*/  FMUL R88, R211, R57 ;  /* 0x00000039d3587220 */ /* 0x000fe20000400000 */
[----:B------:R-:W-:Y:S01]  /*1060*/  FADD R59, RZ, R87 ;  /* 0x00000057ff3b7221 */ /* 0x000fe20000000000 */
        /* <DEDUP_REMOVED lines=28> */
[C---:B------:R-:W-:Y:S01]  /*1230*/  FMUL R89, R121.reuse, R89 ;  /* 0x0000005979597220 */ /* 0x040fe20000400000 */
[----:B------:R-:W-:Y:S01]  /*1240*/  FFMA R58, R0, R87, RZ ;  /* 0x00000057003a7223 */ /* 0x000fe200000000ff */
[----:B------:R-:W-:Y:S01]  /*1250*/  MOV R151, R144 ;  /* 0x0000009000977202 */ /* 0x000fe20000000f00 */
[----:B------:R-:W-:Y:S01]  /*1260*/  FMUL R170, R121, R60 ;  /* 0x0000003c79aa7220 */ /* 0x000fe20000400000 */
[----:B------:R-:W-:-:S02]  /*1270*/  HADD2.F32 R137, -RZ, R137.H0_H0 ;  /* 0x20000089ff897230 */ /* 0x000fc40000004100 */
[----:B------:R-:W-:Y:S01]  /*1280*/  FADD R204, R18, 1 ;  /* 0x3f80000012cc7421 */ /* 0x000fe20000000000 */
[----:B------:R-:W-:Y:S01]  /*1290*/  FMUL R205, R205, R136 ;  /* 0x00000088cdcd7220 */ /* 0x000fe20000400000 */
[----:B------:R-:W-:Y:S01]  /*12a0*/  FADD R60, R59, R88 ;  /* 0x000000583b3c7221 */ /* 0x000fe20000000000 */
[----:B------:R-:W-:Y:S01]  /*12b0*/  FMUL R90, R121, R90 ;  /* 0x0000005a795a7220 */ /* 0x000fe20000400000 */
[----:B------:R-:W-:Y:S01]  /*12c0*/  FFMA R59, R89, R88, R58 ;  /* 0x00000058593b7223 */ /* 0x000fe2000000003a */
[----:B------:R-:W-:Y:S01]  /*12d0*/  SHF.R.U64 R144, R144, 0x10, R145 ;  /* 0x0000001090907819 */ /* 0x000fe20000001291 */
[----:B------:R-:W-:Y:S01]  /*12e0*/  FMUL R206, R121, R61 ;  /* 0x0000003d79ce7220 */ /* 0x000fe20000400000 */
[----:B------:R-:W-:Y:S02]  /*12f0*/  HADD2.F32 R151, -RZ, R151.H0_H0 ;  /* 0x20000097ff977230 */ /* 0x000fe40000004100 */
[----:B------:R-:W-:Y:S01]  /*1300*/  FADD R203, R117, 1 ;  /* 0x3f80000075cb7421 */ /* 0x000fe20000000000 */
[----:B------:R-:W-:Y:S01]  /*1310*/  FMUL R204, R204, R137 ;  /* 0x00000089cccc7220 */ /* 0x000fe20000400000 */
[----:B------:R-:W-:Y:S01]  /*1320*/  FADD R61, R60, R205 ;  /* 0x000000cd3c3d7221 */ /* 0x000fe20000000000 */
[----:B------:R-:W-:Y:S01]  /*1330*/  FMUL R91, R121, R91 ;  /* 0x0000005b795b7220 */ /* 0x000fe20000400000 */
        /* <DEDUP_REMOVED lines=20> */
[----:B------:R-:W-:Y:S02]  /*1480*/  HADD2.F32 R153, -RZ, R153.H0_H0 ;  /* 0x20000099ff997230 */ /* 0x000fe40000004100 */
[----:B------:R-:W-:Y:S01]  /*1490*/  FADD R199, R115, 1 ;  /* 0x3f80000073c77421 */ /* 0x000fe20000000000 */
[----:B------:R-:W-:Y:S01]  /*14a0*/  FMUL R200, R200, R145 ;  /* 0x00000091c8c87220 */ /* 0x000fe20000400000 */
[----:B------:R-:W-:Y:S01]  /*14b0*/  FADD R59, R60, R201 ;  /* 0x000000c93c3b7221 */ /* 0x000fe20000000000 */
[----:B------:R-:W-:Y:S01]  /*14c0*/  FFMA R58, R143, R201, R58 ;  /* 0x000000c98f3a7223 */ /* 0x000fe2000000003a */
[----:B------:R-:W-:Y:S01]  /*14d0*/  MOV R154, R133 ;  /* 0x00000085009a7202 */ /* 0x000fe20000000f00 */
[----:B------:R-:W-:Y:S01]  /*14e0*/  FMUL R207, R121, R62 ;  /* 0x0000003e79cf7220 */ /* 0x000fe20000400000 */
        /* <DEDUP_REMOVED lines=18> */
[--C-:B------:R-:W-:Y:S01]  /*1610*/  SHF.R.U64 R133, R146, 0x10, R147.reuse ;  /* 0x0000001092857819 */ /* 0x100fe20000001293 */
[----:B------:R-:W-:Y:S02]  /*1620*/  HADD2.F32 R156, -RZ, R156.H0_H0 ;  /* 0x2000009cff9c7230 */ /* 0x000fe40000004100 */
[----:B------:R-:W-:Y:S01]  /*1630*/  FADD R174, R113, 1 ;  /* 0x3f80000071ae7421 */ /* 0x000fe20000000000 */
[----:B------:R-:W-:Y:S01]  /*1640*/  FMUL R173, R173, R155 ;  /* 0x0000009badad7220 */ /* 0x000fe20000400000 */
[----:B------:R-:W-:Y:S01]  /*1650*/  FADD R62, R63, R172 ;  /* 0x000000ac3f3e7221 */ /* 0x000fe20000000000 */
[----:B------:R-:W-:Y:S01]  /*1660*/  MOV R146, R147 ;  /* 0x0000009300927202 */ /* 0x000fe20000000f00 */
[----:B------:R-:W-:Y:S01]  /*1670*/  FFMA R63, R207, R172, R58 ;  /* 0x000000accf3f7223 */ /* 0x000fe2000000003a */
[----:B------:R-:W-:Y:S01]  /*1680*/  SHF.R.U32.HI R158, RZ, 0x10, R147 ;  /* 0x00000010ff9e7819 */ /* 0x000fe20000011693 */
[----:B------:R-:W-:Y:S01]  /*1690*/  FMUL R210, R121, R81 ;  /* 0x0000005179d27220 */ /* 0x000fe20000400000 */
[----:B------:R-:W-:Y:S01]  /*16a0*/  MOV R157, R140 ;  /* 0x0000008c009d7202 */ /* 0x000fe20000000f00 */
[----:B------:R-:W-:Y:S01]  /*16b0*/  HADD2.F32 R133, -RZ, R133.H0_H0 ;  /* 0x20000085ff857230 */ /* 0x000fe20000004100 */
[----:B------:R-:W-:Y:S01]  /*16c0*/  SHF.R.U64 R147, R140, 0x10, R141 ;  /* 0x000000108c937819 */ /* 0x000fe2000000128d */
[----:B------:R-:W-:Y:S01]  /*16d0*/  FADD R175, R13, 1 ;  /* 0x3f8000000daf7421 */ /* 0x000fe20000000000 */
[----:B------:R-:W-:Y:S01]  /*16e0*/  MOV R162, R149 ;  /* 0x0000009500a27202 */ /* 0x000fe20000000f00 */
[----:B------:R-:W-:Y:S01]  /*16f0*/  FMUL R174, R174, R156 ;  /* 0x0000009caeae7220 */ /* 0x000fe20000400000 */
[----:B------:R-:W-:Y:S01]  /*1700*/  MOV R140, R141 ;  /* 0x0000008d008c7202 */ /* 0x000fe20000000f00 */
[----:B------:R-:W-:Y:S01]  /*1710*/  FADD R81, R62, R173 ;  /* 0x000000ad3e517221 */ /* 0x000fe20000000000 */
[----:B------:R-:W-:Y:S01]  /*1720*/  SHF.R.U32.HI R160, RZ, 0x10, R141 ;  /* 0x00000010ffa07819 */ /* 0x000fe2000001168d */
[C---:B------:R-:W-:Y:S01]  /*1730*/  FMUL R64, R121.reuse, R64 ;  /* 0x0000004079407220 */ /* 0x040fe20000400000 */
[----:B------:R-:W-:Y:S01]  /*1740*/  MOV R141, R138 ;  /* 0x0000008a008d7202 */ /* 0x000fe20000000f00 */
[----:B------:R-:W-:Y:S01]  /*1750*/  FFMA R63, R208, R173, R63 ;  /* 0x000000add03f7223 */ /* 0x000fe2000000003f */
[--C-:B------:R-:W-:Y:S01]  /*1760*/  SHF.R.U64 R138, R138, 0x10, R139.reuse ;  /* 0x000000108a8a7819 */ /* 0x100fe2000000128b */
[----:B------:R-:W-:Y:S01]  /*1770*/  HADD2.F32 R146, -RZ, R146.H0_H0 ;  /* 0x20000092ff927230 */ /* 0x000fe20000004100 */
[----:B------:R-:W-:Y:S01]  /*1780*/  MOV R159, R139 ;  /* 0x0000008b009f7202 */ /* 0x000fe20000000f00 */
[----:B------:R-:W-:Y:S01]  /*1790*/  HADD2.F32 R58, -RZ, R162.H0_H0 ;  /* 0x200000a2ff3a7230 */ /* 0x000fe20000004100 */
[----:B------:R-:W-:Y:S01]  /*17a0*/  MOV R161, R148 ;  /* 0x0000009400a17202 */ /* 0x000fe20000000f00 */
[----:B------:R-:W-:Y:S01]  /*17b0*/  FADD R176, R112, 1 ;  /* 0x3f80000070b07421 */ /* 0x000fe20000000000 */
[----:B------:R-:W-:Y:S01]  /*17c0*/  SHF.R.U32.HI R139, RZ, 0x10, R139 ;  /* 0x00000010ff8b7819 */ /* 0x000fe2000001168b */
[----:B------:R-:W-:Y:S01]  /*17d0*/  FMUL R209, R121, R80 ;  /* 0x0000005079d17220 */ /* 0x000fe20000400000 */
[----:B------:R-:W-:Y:S01]  /*17e0*/  SHF.R.U64 R148, R148, 0x10, R149 ;  /* 0x0000001094947819 */ /* 0x000fe20000001295 */
[----:B------:R-:W-:Y:S01]  /*17f0*/  FMUL R162, R175, R133 ;  /* 0x00000085afa27220 */ /* 0x000fe20000400000 */
[----:B------:R-:W-:Y:S01]  /*1800*/  FADD R81, R81, R174 ;  /* 0x000000ae51517221 */ /* 0x000fe20000000000 */
[----:B------:R-:W-:Y:S01]  /*1810*/  FMUL R65, R121, R65 ;  /* 0x0000004179417220 */ /* 0x000fe20000400000 */
[----:B------:R-:W-:Y:S01]  /*1820*/  FFMA R80, R64, R174, R63 ;  /* 0x000000ae40507223 */ /* 0x000fe2000000003f */
[----:B------:R-:W-:-:S02]  /*1830*/  HADD2.F32 R158, -RZ, R158.H0_H0 ;  /* 0x2000009eff9e7230 */ /* 0x000fc40000004100 */
[----:B------:R-:W-:Y:S01]  /*1840*/  FADD R177, R12, 1 ;  /* 0x3f8000000cb17421 */ /* 0x000fe20000000000 */
[----:B------:R-:W-:Y:S02]  /*1850*/  HADD2.F32 R211, -RZ, R139.H0_H0 ;  /* 0x2000008bffd37230 */ /* 0x000fe40000004100 */
[----:B------:R-:W-:Y:S01]  /*1860*/  FMUL R139, R176, R146 ;  /* 0x00000092b08b7220 */ /* 0x000fe20000400000 */
[----:B------:R-:W-:Y:S02]  /*1870*/  HADD2.F32 R59, -RZ, R148.H0_H0 ;  /* 0x20000094ff3b7230 */ /* 0x000fe40000004100 */
[----:B------:R-:W-:Y:S01]  /*1880*/  FADD R148, R81, R162 ;  /* 0x000000a251947221 */ /* 0x000fe20000000000 */
[----:B------:R-:W-:Y:S01]  /*1890*/  FMUL R66, R121, R66 ;  /* 0x0000004279427220 */ /* 0x000fe20000400000 */
[----:B------:R-:W-:Y:S01]  /*18a0*/  FFMA R81, R65, R162, R80 ;  /* 0x000000a241517223 */ /* 0x000fe20000000050 */
[----:B------:R-:W-:Y:S01]  /*18b0*/  SHF.R.U32.HI R149, RZ, 0x10, R149 ;  /* 0x00000010ff957819 */ /* 0x000fe20000011695 */
[----:B------:R-:W-:-:S02]  /*18c0*/  HADD2.F32 R157, -RZ, R157.H0_H0 ;  /* 0x2000009dff9d7230 */ /* 0x000fc40000004100 */
[----:B------:R-:W-:Y:S01]  /*18d0*/  FADD R178, R111, 1 ;  /* 0x3f8000006fb27421 */ /* 0x000fe20000000000 */
[----:B------:R-:W-:Y:S02]  /*18e0*/  HADD2.F32 R63, -RZ, R163.H0_H0 ;  /* 0x200000a3ff3f7230 */ /* 0x000fe40000004100 */
[----:B------:R-:W-:Y:S01]  /*18f0*/  FMUL R163, R177, R158 ;  /* 0x0000009eb1a37220 */ /* 0x000fe20000400000 */
[----:B------:R-:W-:Y:S01]  /*1900*/  FADD R148, R148, R139 ;  /* 0x0000008b94947221 */ /* 0x000fe20000000000 */
[----:B------:R-:W-:Y:S01]  /*1910*/  FMUL R67, R121, R67 ;  /* 0x0000004379437220 */ /* 0x000fe20000400000 */
[----:B------:R-:W-:Y:S01]  /*1920*/  FFMA R176, R66, R139, R81 ;  /* 0x0000008b42b07223 */ /* 0x000fe20000000051 */
[----:B------:R-:W-:Y:S02]  /*1930*/  HADD2.F32 R147, -RZ, R147.H0_H0 ;  /* 0x20000093ff937230 */ /* 0x000fe40000004100 */
[----:B------:R-:W-:Y:S01]  /*1940*/  FADD R179, R11, 1 ;  /* 0x3f8000000bb37421 */ /* 0x000fe20000000000 */
[----:B------:R-:W-:-:S02]  /*1950*/  HADD2.F32 R62, -RZ, R149.H0_H0 ;  /* 0x20000095ff3e7230 */ /* 0x000fc40000004100 */
[----:B------:R-:W-:Y:S01]  /*1960*/  FMUL R214, R178, R157 ;  /* 0x0000009db2d67220 */ /* 0x000fe20000400000 */
[----:B------:R-:W-:Y:S02]  /*1970*/  HADD2.F32 R60, -RZ, R159.H0_H0 ;  /* 0x2000009fff3c7230 */ /* 0x000fe40000004100 */
[----:B------:R-:W-:Y:S01]  /*1980*/  FADD R149, R148, R163 ;  /* 0x000000a394957221 */ /* 0x000fe20000000000 */
[----:B------:R-:W-:Y:S01]  /*1990*/  FMUL R68, R121, R68 ;  /* 0x0000004479447220 */ /* 0x000fe20000400000 */
[----:B------:R-:W-:Y:S01]  /*19a0*/  FFMA R159, R67, R163, R176 ;  /* 0x000000a3439f7223 */ /* 0x000fe200000000b0 */
[----:B------:R-:W-:Y:S02]  /*19b0*/  HADD2.F32 R140, -RZ, R140.H0_H0 ;  /* 0x2000008cff8c7230 */ /* 0x000fe40000004100 */
[----:B------:R-:W-:Y:S01]  /*19c0*/  FADD R180, R110, 1 ;  /* 0x3f8000006eb47421 */ /* 0x000fe20000000000 */
[----:B------:R-:W-:Y:S02]  /*19d0*/  HADD2.F32 R81, -RZ, R164.H0_H0 ;  /* 0x200000a4ff517230 */ /* 0x000fe40000004100 */
        /* <DEDUP_REMOVED lines=15> */
[----:B------:R-:W-:Y:S01]  /*1ad0*/  FADD R161, R149, R142 ;  /* 0x0000008e95a17221 */ /* 0x000fe20000000000 */
[----:B------:R-:W-:Y:S01]  /*1ae0*/  FMUL R71, R121, R71 ;  /* 0x0000004779477220 */ /* 0x000fe20000400000 */
[----:B------:R-:W-:Y:S01]  /*1af0*/  FFMA R176, R70, R142, R159 ;  /* 0x0000008e46b07223 */ /* 0x000fe2000000009f */
[----:B------:R-:W-:Y:S02]  /*1b00*/  HADD2.F32 R138, -RZ, R138.H0_H0 ;  /* 0x2000008aff8a7230 */ /* 0x000fe40000004100 */
[----:B------:R-:W-:Y:S01]  /*1b10*/  FADD R183, R9, 1 ;  /* 0x3f80000009b77421 */ /* 0x000fe20000000000 */
[----:B------:R-:W-:Y:S01]  /*1b20*/  FMUL R149, R182, R141 ;  /* 0x0000008db6957220 */ /* 0x000fe20000400000 */
[----:B------:R-:W-:Y:S01]  /*1b30*/  FADD R178, R161, R148 ;  /* 0x00000094a1b27221 */ /* 0x000fe20000000000 */
[----:B------:R-:W-:Y:S01]  /*1b40*/  FMUL R72, R121, R72 ;  /* 0x0000004879487220 */ /* 0x000fe20000400000 */
[----:B------:R-:W-:Y:S01]  /*1b50*/  FFMA R161, R71, R148, R176 ;  /* 0x0000009447a17223 */ /* 0x000fe200000000b0 */
[----:B------:R-:W-:Y:S01]  /*1b60*/  FADD R184, R108, 1 ;  /* 0x3f8000006cb87421 */ /* 0x000fe20000000000 */
[----:B------:R-:W-:-:S02]  /*1b70*/  HADD2.F32 R159, -RZ, R168.H0_H0 ;  /* 0x200000a8ff9f7230 */ /* 0x000fc40000004100 */
[----:B------:R-:W-:Y:S01]  /*1b80*/  FMUL R175, R183, R138 ;  /* 0x0000008ab7af7220 */ /* 0x000fe20000400000 */
[----:B------:R-:W-:Y:S01]  /*1b90*/  FADD R178, R178, R149 ;  /* 0x00000095b2b27221 */ /* 0x000fe20000000000 */
[C---:B------:R-:W-:Y:S01]  /*1ba0*/  FMUL R73, R121.reuse, R73 ;  /* 0x0000004979497220 */ /* 0x040fe20000400000 */
        /* <DEDUP_REMOVED lines=39> */
[----:B------:R-:W-:-:S02]  /*1e20*/  HADD2.F32 R165, -RZ, R165.H0_H0 ;  /* 0x200000a5ffa57230 */ /* 0x000fc40000004100 */
[----:B------:R-:W-:Y:S01]  /*1e30*/  FFMA R171, R209, R182, R190 ;  /* 0x000000b6d1ab7223 */ /* 0x000fe200000000be */
[----:B------:R-:W-:Y:S01]  /*1e40*/  FADD R193, R4, 1 ;  /* 0x3f80000004c17421 */ /* 0x000fe20000000000 */
        /* <DEDUP_REMOVED lines=10> */
[----:B------:R-:W-:-:S02]  /*1ef0*/  HADD2.F32 R167, -RZ, R167.H0_H0 ;  /* 0x200000a7ffa77230 */ /* 0x000fc40000004100 */
        /* <DEDUP_REMOVED lines=57> */
.L_x_4378:
        /* <DEDUP_REMOVED lines=8> */
[----:B------:R-:W-:Y:S01]  /*2310*/  HADD2.F32 R56, -RZ, R56.H0_H0 ;  /* 0x20000038ff387230 */ /* 0x000fe20000004100 */
[----:B------:R-:W-:Y:S01]  /*2320*/  SHF.R.U64 R59, R148, 0x10, R149 ;  /* 0x00000010943b7819 */ /* 0x000fe20000001295 */
[----:B------:R-:W-:Y:S01]  /*2330*/  FADD R192, RZ, R119 ;  /* 0x00000077ffc07221 */ /* 0x000fe20000000000 */
[----:B------:R-:W-:Y:S01]  /*2340*/  MOV R58, R149 ;  /* 0x00000095003a7202 */ /* 0x000fe20000000f00 */
[----:B------:R-:W-:Y:S01]  /*2350*/  HADD2.F32 R57, -RZ, R57.H0_H0 ;  /* 0x20000039ff397230 */ /* 0x000fe20000004100 */
        /* <DEDUP_REMOVED lines=8> */
[----:B------:R-:W-:Y:S01]  /*23e0*/  MOV R136, R137 ;  /* 0x0000008900887202 */ /* 0x000fe20000000f00 */
[----:B------:R-:W-:Y:S01]  /*23f0*/  FADD R191, RZ, R19 ;  /* 0x00000013ffbf7221 */ /* 0x000fe20000000000 */
[----:B------:R-:W-:Y:S01]  /*2400*/  FMUL R150, R121, R87 ;  /* 0x0000005779967220 */ /* 0x000fe20000400000 */
[--C-:B------:R-:W-:Y:S01]  /*2410*/  FADD R190, R60, -R151.reuse ;  /* 0x800000973cbe7221 */ /* 0x100fe20000000000 */
[--C-:B------:R-:W-:Y:S01]  /*2420*/  FADD R210, R81, -R151.reuse ;  /* 0x8000009751d27221 */ /* 0x100fe20000000000 */
[----:B------:R-:W-:Y:S01]  /*2430*/  MOV R61, R148 ;  /* 0x00000094003d7202 */ /* 0x000fe20000000f00 */
[----:B------:R-:W-:Y:S01]  /*2440*/  FMUL R87, R56, R192 ;  /* 0x000000c038577220 */ /* 0x000fe20000400000 */
[----:B------:R-:W-:Y:S01]  /*2450*/  MOV R63, R142 ;  /* 0x0000008e003f7202 */ /* 0x000fe20000000f00 */
[----:B------:R-:W-:Y:S01]  /*2460*/  FADD R89, R89, -R151 ;  /* 0x8000009759597221 */ /* 0x000fe20000000000 */
[--C-:B------:R-:W-:Y:S01]  /*2470*/  SHF.R.U64 R80, R142, 0x10, R143.reuse ;  /* 0x000000108e507819 */ /* 0x100fe2000000128f */
[----:B------:R-:W-:Y:S01]  /*2480*/  HADD2.F32 R136, -RZ, R136.H0_H0 ;  /* 0x20000088ff887230 */ /* 0x000fe20000004100 */
[----:B------:R-:W-:Y:S01]  /*2490*/  MOV R81, R143 ;  /* 0x0000008f00517202 */ /* 0x000fe20000000f00 */
[----:B------:R-:W-:Y:S01]  /*24a0*/  FADD R205, RZ, R118 ;  /* 0x00000076ffcd7221 */ /* 0x000fe20000000000 */
[----:B------:R-:W-:Y:S01]  /*24b0*/  SHF.R.U32.HI R142, RZ, 0x10, R143 ;  /* 0x00000010ff8e7819 */ /* 0x000fe2000001168f */
[C---:B------:R-:W-:Y:S01]  /*24c0*/  FMUL R143, R121.reuse, R169 ;  /* 0x000000a9798f7220 */ /* 0x040fe20000400000 */
[----:B------:R-:W-:Y:S01]  /*24d0*/  MOV R148, R134 ;  /* 0x0000008600947202 */ /* 0x000fe20000000f00 */
[C---:B------:R-:W-:Y:S01]  /*24e0*/  FMUL R134, R121.reuse, R88 ;  /* 0x0000005879867220 */ /* 0x040fe20000400000 */
[----:B------:R-:W-:Y:S01]  /*24f0*/  SHF.R.U32.HI R137, RZ, 0x10, R137 ;  /* 0x00000010ff897819 */ /* 0x000fe20000011689 */
[----:B------:R-:W-:Y:S01]  /*2500*/  FMUL R169, R121, R170 ;  /* 0x000000aa79a97220 */ /* 0x000fe20000400000 */
        /* <DEDUP_REMOVED lines=26> */
[----:B------:R-:W-:Y:S01]  /*26b0*/  FMUL R89, R121, R89 ;  /* 0x0000005979597220 */ /* 0x000fe20000400000 */
[----:B------:R-:W-:Y:S01]  /*26c0*/  FFMA R190, R0, R87, RZ ;  /* 0x0000005700be7223 */ /* 0x000fe200000000ff */
[----:B------:R-:W-:Y:S01]  /*26d0*/  MOV R151, R144 ;  /* 0x0000009000977202 */ /* 0x000fe20000000f00 */
[----:B------:R-:W-:-:S02]  /*26e0*/  HADD2.F32 R137, -RZ, R137.H0_H0 ;  /* 0x20000089ff897230 */ /* 0x000fc40000004100 */
[----:B------:R-:W-:Y:S01]  /*26f0*/  FADD R204, RZ, R18 ;  /* 0x00000012ffcc7221 */ /* 0x000fe20000000000 */
[----:B------:R-:W-:Y:S01]  /*2700*/  FMUL R205, R136, R205 ;  /* 0x000000cd88cd7220 */ /* 0x000fe20000400000 */
[----:B------:R-:W-:Y:S01]  /*2710*/  FADD R192, R191, R88 ;  /* 0x00000058bfc07221 */ /* 0x000fe20000000000 */
[----:B------:R-:W-:Y:S01]  /*2720*/  FMUL R90, R121, R90 ;  /* 0x0000005a795a7220 */ /* 0x000fe20000400000 */
[----:B------:R-:W-:Y:S01]  /*2730*/  FFMA R191, R89, R88, R190 ;  /* 0x0000005859bf7223 */ /* 0x000fe200000000be */
[----:B------:R-:W-:Y:S01]  /*2740*/  SHF.R.U64 R144, R144, 0x10, R145 ;  /* 0x0000001090907819 */ /* 0x000fe20000001291 */
[----:B------:R-:W-:Y:S02]  /*2750*/  HADD2.F32 R151, -RZ, R151.H0_H0 ;  /* 0x20000097ff977230 */ /* 0x000fe40000004100 */
[----:B------:R-:W-:Y:S01]  /*2760*/  FADD R203, RZ, R117 ;  /* 0x00000075ffcb7221 */ /* 0x000fe20000000000 */
[----:B------:R-:W-:Y:S01]  /*2770*/  FMUL R204, R137, R204 ;  /* 0x000000cc89cc7220 */ /* 0x000fe20000400000 */
[----:B------:R-:W-:Y:S01]  /*2780*/  FADD R193, R192, R205 ;  /* 0x000000cdc0c17221 */ /* 0x000fe20000000000 */
[----:B------:R-:W-:Y:S01]  /*2790*/  FMUL R91, R121, R91 ;  /* 0x0000005b795b7220 */ /* 0x000fe20000400000 */
        /* <DEDUP_REMOVED lines=30> */
[----:B------:R-:W-:Y:S01]  /*2980*/  FADD R192, R191, R200 ;  /* 0x000000c8bfc07221 */ /* 0x000fe20000000000 */
[----:B------:R-:W-:Y:S01]  /*2990*/  MOV R156, R146 ;  /* 0x00000092009c7202 */ /* 0x000fe20000000f00 */
[----:B------:R-:W-:Y:S01]  /*29a0*/  FFMA R191, R169, R200, R190 ;  /* 0x000000c8a9bf7223 */ /* 0x000fe200000000be */
[--C-:B------:R-:W-:Y:S01]  /*29b0*/  SHF.R.U64 R133, R146, 0x10, R147.reuse ;  /* 0x0000001092857819 */ /* 0x100fe20000001293 */
[----:B------:R-:W-:Y:S01]  /*29c0*/  HADD2.F32 R154, -RZ, R154.H0_H0 ;  /* 0x2000009aff9a7230 */ /* 0x000fe20000004100 */
[----:B------:R-:W-:Y:S01]  /*29d0*/  MOV R146, R147 ;  /* 0x0000009300927202 */ /* 0x000fe20000000f00 */
[----:B------:R-:W-:Y:S01]  /*29e0*/  FADD R172, RZ, R114 ;  /* 0x00000072ffac7221 */ /* 0x000fe20000000000 */
[----:B------:R-:W-:Y:S01]  /*29f0*/  SHF.R.U32.HI R158, RZ, 0x10, R147 ;  /* 0x00000010ff9e7819 */ /* 0x000fe20000011693 */
[----:B------:R-:W-:Y:S01]  /*2a00*/  FMUL R198, R132, R198 ;  /* 0x000000c684c67220 */ /* 0x000fe20000400000 */
[----:B------:R-:W-:Y:S01]  /*2a10*/  MOV R157, R140 ;  /* 0x0000008c009d7202 */ /* 0x000fe20000000f00 */
[----:B------:R-:W-:Y:S01]  /*2a20*/  FADD R193, R192, R199 ;  /* 0x000000c7c0c17221 */ /* 0x000fe20000000000 */
[----:B------:R-:W-:Y:S01]  /*2a30*/  SHF.R.U64 R147, R140, 0x10, R141 ;  /* 0x000000108c937819 */ /* 0x000fe2000000128d */
[----:B------:R-:W-:Y:S01]  /*2a40*/  FMUL R206, R121, R206 ;  /* 0x000000ce79ce7220 */ /* 0x000fe20000400000 */
        /* <DEDUP_REMOVED lines=12> */
[----:B------:R-:W-:Y:S01]  /*2b10*/  FFMA R190, R206, R198, R191 ;  /* 0x000000c6cebe7223 */ /* 0x000fe200000000bf */
[----:B------:R-:W-:-:S02]  /*2b20*/  HADD2.F32 R156, -RZ, R156.H0_H0 ;  /* 0x2000009cff9c7230 */ /* 0x000fc40000004100 */
[----:B------:R-:W-:Y:S01]  /*2b30*/  FADD R174, RZ, R113 ;  /* 0x00000071ffae7221 */ /* 0x000fe20000000000 */
[----:B------:R-:W-:Y:S02]  /*2b40*/  HADD2.F32 R211, -RZ, R139.H0_H0 ;  /* 0x2000008bffd37230 */ /* 0x000fe40000004100 */
        /* <DEDUP_REMOVED lines=8> */
[----:B------:R-:W-:Y:S01]  /*2bd0*/  FMUL R64, R121, R64 ;  /* 0x0000004079407220 */ /* 0x000fe20000400000 */
[----:B------:R-:W-:Y:S01]  /*2be0*/  FFMA R139, R208, R173, R139 ;  /* 0x000000add08b7223 */ /* 0x000fe2000000008b */
[----:B------:R-:W-:-:S02]  /*2bf0*/  HADD2.F32 R146, -RZ, R146.H0_H0 ;  /* 0x20000092ff927230 */ /* 0x000fc40000004100 */
        /* <DEDUP_REMOVED lines=18> */
[----:B------:R-:W-:Y:S01]  /*2d20*/  FMUL R214, R157, R165 ;  /* 0x000000a59dd67220 */ /* 0x000fe20000400000 */
[----:B------:R-:W-:Y:S01]  /*2d30*/  FADD R166, RZ, R11 ;  /* 0x0000000bffa67221 */ /* 0x000fe20000000000 */
        /* <DEDUP_REMOVED lines=11> */
[----:B------:R-:W-:Y:S02]  /*2df0*/  HADD2.F32 R165, -RZ, R142.H0_H0 ;  /* 0x2000008effa57230 */ /* 0x000fe40000004100 */
[----:B------:R-:W-:Y:S01]  /*2e00*/  FMUL R142, R140, R167 ;  /* 0x000000a78c8e7220 */ /* 0x000fe20000400000 */
[----:B------:R-:W-:Y:S01]  /*2e10*/  FADD R193, R193, R164 ;  /* 0x000000a4c1c17221 */ /* 0x000fe20000000000 */
        /* <DEDUP_REMOVED lines=11> */
[----:B------:R-:W-:-:S02]  /*2ed0*/  HADD2.F32 R167, -RZ, R149.H0_H0 ;  /* 0x20000095ffa77230 */ /* 0x000fc40000004100 */
        /* <DEDUP_REMOVED lines=31> */
[C---:B------:R-:W-:Y:S01]  /*30d0*/  FMUL R77, R121.reuse, R77 ;  /* 0x0000004d794d7220 */ /* 0x040fe20000400000 */
        /* <DEDUP_REMOVED lines=92> */
.L_x_4379:
        /* <DEDUP_REMOVED lines=133> */
.L_x_4396:
        /* <DEDUP_REMOVED lines=45> */
.L_x_4382:
[----:B------:R-:W-:Y:S05]  /*41c0*/  BSYNC B0 ;  /* 0x0000000000007941 */ /* 0x000fea0003800000 */
.L_x_4381:
        /* <DEDUP_REMOVED lines=19> */
.L_x_4384:
[----:B------:R-:W2:Y:S04]  /*4300*/  LDG.E.STRONG.GPU R58, desc[UR6][R56.64] ;  /* 0x00000006383a7981 */ /* 0x000ea8000c1ef900 */
[----:B--2---:R-:W-:Y:S01]  /*4310*/  CCTL.IVALL ;  /* 0x00000000ff00798f */ /* 0x004fe20002000000 */
[----:B------:R-:W-:Y:S05]  /*4320*/  YIELD ;  /* 0x0000000000007946 */ /* 0x000fea0003800000 */
[----:B------:R-:W-:-:S13]  /*4330*/  ISETP.NE.AND P1, PT, R58, R61, PT ;  /* 0x0000003d3a00720c */ /* 0x000fda0003f25270 */
[----:B------:R-:W-:Y:S05]  /*4340*/  @P1 BRA `(.L_x_4384) ;  /* 0xfffffffc00ec1947 */ /* 0x000fea000383ffff */
.L_x_4383:
        /* <DEDUP_REMOVED lines=241> */
.L_x_4377:
        /* <DEDUP_REMOVED lines=53> */
.L_x_4380:
        /* <DEDUP_REMOVED lines=11> */
.L_x_4386:
        /* <DEDUP_REMOVED lines=12> */
.L_x_4387:
        /* <DEDUP_REMOVED lines=13> */
.L_x_4388:
[----:B------:R0:W-:Y:S01]  /*57f0*/  STL [R1+0x20], R159 ;  /* 0x0000209f01007387 */ /* 0x0001e20000100800 */
[----:B------:R-:W-:Y:S02]  /*5800*/  MOV R131, R57 ;  /* 0x0000003900837202 */ /* 0x000fe40000000f00 */
[----:B------:R-:W-:-:S07]  /*5810*/  MOV R141, R137 ;  /* 0x00000089008d7202 */ /* 0x000fce0000000f00 */
[----:B0-----:R-:W-:Y:S05]  /*5820*/  WARPSYNC.COLLECTIVE R136, `(.L_x_4389) ;  /* 0x0000000088087348 */ /* 0x001fea0003c00000 */
[----:B------:R1:W2:Y:S02]  /*5830*/  SHFL.DOWN P1, R137, R131, R132, R133 ;  /* 0x0800008483897389 */ /* 0x0002a40000020085 */
[----:B012---:R-:W-:Y:S01]  /*5840*/  ENDCOLLECTIVE ;  /* 0x000000000000791b */ /* 0x007fe20003800000 */
.L_x_4389:
[----:B------:R-:W-:Y:S01]  /*5850*/  FADD R141, R60, R141 ;  /* 0x0000008d3c8d7221 */ /* 0x000fe20000000000 */
[----:B------:R-:W-:-:S04]  /*5860*/  HFMA2.MMA R132, -RZ, RZ, 0, 2.384185791015625e-07 ;  /* 0x00000004ff847435 */ /* 0x000fc800000001ff */
[----:B------:R-:W-:Y:S01]  /*5870*/  MOV R131, R141 ;  /* 0x0000008d00837202 */ /* 0x000fe20000000f00 */
[----:B------:R-:W-:-:S07]  /*5880*/  FADD R144, R57, R137 ;  /* 0x0000008939907221 */ /* 0x000fce0000000000 */
[----:B------:R-:W-:Y:S05]  /*5890*/  WARPSYNC.COLLECTIVE R136, `(.L_x_4390) ;  /* 0x0000000088087348 */ /* 0x000fea0003c00000 */
[----:B------:R0:W1:Y:S02]  /*58a0*/  SHFL.DOWN P1, R137, R131, R132, R133 ;  /* 0x0800008483897389 */ /* 0x0000640000020085 */
[----:B01----:R-:W-:Y:S01]  /*58b0*/  ENDCOLLECTIVE ;  /* 0x000000000000791b */ /* 0x003fe20003800000 */
.L_x_4390:
[----:B------:R-:W-:Y:S02]  /*58c0*/  MOV R131, R144 ;  /* 0x0000009000837202 */ /* 0x000fe40000000f00 */
[----:B------:R-:W-:-:S07]  /*58d0*/  MOV R152, R137 ;  /* 0x0000008900987202 */ /* 0x000fce0000000f00 */
[----:B------:R-:W-:Y:S05]  /*58e0*/  WARPSYNC.COLLECTIVE R136, `(.L_x_4391) ;  /* 0x0000000088087348 */ /* 0x000fea0003c00000 */
[----:B------:R0:W1:Y:S02]  /*58f0*/  SHFL.DOWN P1, R137, R131, R132, R133 ;  /* 0x0800008483897389 */ /* 0x0000640000020085 */
[----:B01----:R-:W-:Y:S01]  /*5900*/  ENDCOLLECTIVE ;  /* 0x000000000000791b */ /* 0x003fe20003800000 */
.L_x_4391:
[----:B------:R-:W-:Y:S01]  /*5910*/  FADD R152, R141, R152 ;  /* 0x000000988d987221 */ /* 0x000fe20000000000 */
[----:B------:R-:W-:-:S04]  /*5920*/  HFMA2.MMA R132, -RZ, RZ, 0, 1.1920928955078125e-07 ;  /* 0x00000002ff847435 */ /* 0x000fc800000001ff */
[----:B------:R-:W-:Y:S01]  /*5930*/  MOV R131, R152 ;  /* 0x0000009800837202 */ /* 0x000fe20000000f00 */
[----:B------:R-:W-:-:S07]  /*5940*/  FADD R145, R144, R137 ;  /* 0x0000008990917221 */ /* 0x000fce0000000000 */
[----:B------:R-:W-:Y:S05]  /*5950*/  WARPSYNC.COLLECTIVE R136, `(.L_x_4392) ;  /* 0x0000000088087348 */ /* 0x000fea0003c00000 */
[----:B------:R0:W1:Y:S02]  /*5960*/  SHFL.DOWN P1, R137, R131, R132, R133 ;  /* 0x0800008483897389 */ /* 0x0000640000020085 */
[----:B01----:R-:W-:Y:S01]  /*5970*/  ENDCOLLECTIVE ;  /* 0x000000000000791b */ /* 0x003fe20003800000 */
.L_x_4392:
[----:B------:R-:W-:Y:S02]  /*5980*/  MOV R131, R145 ;  /* 0x0000009100837202 */ /* 0x000fe40000000f00 */
[----:B------:R-:W-:-:S07]  /*5990*/  MOV R151, R137 ;  /* 0x0000008900977202 */ /* 0x000fce0000000f00 */
[----:B------:R-:W-:Y:S05]  /*59a0*/  WARPSYNC.COLLECTIVE R136, `(.L_x_4393) ;  /* 0x0000000088087348 */ /* 0x000fea0003c00000 */
[----:B------:R0:W1:Y:S02]  /*59b0*/  SHFL.DOWN P1, R137, R131, R132, R133 ;  /* 0x0800008483897389 */ /* 0x0000640000020085 */
[----:B01----:R-:W-:Y:S01]  /*59c0*/  ENDCOLLECTIVE ;  /* 0x000000000000791b */ /* 0x003fe20003800000 */
.L_x_4393:
[----:B------:R-:W-:Y:S01]  /*59d0*/  FADD R60, R152, R151 ;  /* 0x00000097983c7221 */ /* 0x000fe20000000000 */
[----:B------:R-:W-:-:S04]  /*59e0*/  HFMA2.MMA R132, -RZ, RZ, 0, 5.9604644775390625e-08 ;  /* 0x00000001ff847435 */ /* 0x000fc800000001ff */
[----:B------:R-:W-:Y:S01]  /*59f0*/  MOV R131, R60 ;  /* 0x0000003c00837202 */ /* 0x000fe20000000f00 */
[----:B------:R-:W-:-:S07]  /*5a00*/  FADD R57, R145, R137 ;  /* 0x0000008991397221 */ /* 0x000fce0000000000 */
[----:B------:R-:W-:Y:S05]  /*5a10*/  WARPSYNC.COLLECTIVE R136, `(.L_x_4394) ;  /* 0x0000000088087348 */ /* 0x000fea0003c00000 */
[----:B------:R0:W1:Y:S02]  /*5a20*/  SHFL.DOWN P1, R137, R131, R132, R133 ;  /* 0x0800008483897389 */ /* 0x0000640000020085 */
[----:B01----:R-:W-:Y:S01]  /*5a30*/  ENDCOLLECTIVE ;  /* 0x000000000000791b */ /* 0x003fe20003800000 */
.L_x_4394:
[----:B------:R-:W-:Y:S02]  /*5a40*/  MOV R131, R57 ;  /* 0x0000003900837202 */ /* 0x000fe40000000f00 */
[----:B------:R-:W-:-:S07]  /*5a50*/  MOV R141, R137 ;  /* 0x00000089008d7202 */ /* 0x000fce0000000f00 */
[----:B------:R-:W-:Y:S05]  /*5a60*/  WARPSYNC.COLLECTIVE R136, `(.L_x_4395) ;  /* 0x0000000088087348 */ /* 0x000fea0003c00000 */
[----:B------:R0:W1:Y:S02]  /*5a70*/  SHFL.DOWN P1, R137, R131, R132, R133 ;  /* 0x0800008483897389 */ /* 0x0000640000020085 */
[----:B01----:R-:W-:Y:S01]  /*5a80*/  ENDCOLLECTIVE ;  /* 0x000000000000791b */ /* 0x003fe20003800000 */
.L_x_4395:
[----:B------:R-:W-:Y:S05]  /*5a90*/  BRA `(.L_x_4396) ;  /* 0xffffffe400147947 */ /* 0x000fea000383ffff */
.L_x_4397:
        /* <DEDUP_REMOVED lines=14> */
.L_x_7978:


//--------------------- .text._ZN18transformer_engine13normalization28ln_bwd_finalize_tuned_kernelINS0_22Kernel_traits_finalizeILj18432E6__halfS3_S3_fjLj1024ELj4ENS0_18Kernel_traits_baseILj18432ES3_S3_S3_fjLj1024EEEEEEEvNS0_20BackwardKernelParamsE --------------------------
	.section	.text._ZN18transformer_engine13normalization28ln_bwd_finalize_tuned_kernelINS0_22Kernel_traits_finalizeILj18432E6__halfS3_S3_fjLj1024ELj4ENS0_18Kernel_traits_baseILj18432ES3_S3_S3_fjLj1024EEEEEEEvNS0_20BackwardKernelParamsE,"ax",@progbits
	.align	128
        .global         _ZN18transformer_engine13normalization28ln_bwd_finalize_tuned_kernelINS0_22Kernel_traits_finalizeILj18432E6__halfS3_S3_fjLj1024ELj4ENS0_18Kernel_traits_baseILj18432ES3_S3_S3_fjLj1024EEEEEEEvNS0_20BackwardKernelParamsE
        .type           _ZN18transformer_engine13normalization28ln_bwd_finalize_tuned_kernelINS0_22Kernel_traits_finalizeILj18432E6__halfS3_S3_fjLj1024ELj4ENS0_18Kernel_traits_baseILj18432ES3_S3_S3_fjLj1024EEEEEEEvNS0_20BackwardKernelParamsE,@function
        .size           _ZN18transformer_engine13normalization28ln_bwd_finalize_tuned_kernelINS0_22Kernel_traits_finalizeILj18432E6__halfS3_S3_fjLj1024ELj4ENS0_18Kernel_traits_baseILj18432ES3_S3_S3_fjLj1024EEEEEEEvNS0_20BackwardKernelParamsE,(.L_x_7979 - _ZN18transformer_engine13normalization28ln_bwd_finalize_tuned_kernelINS0_22Kernel_traits_finalizeILj18432E6__halfS3_S3_fjLj1024ELj4ENS0_18Kernel_traits_baseILj18432ES3_S3_S3_fjLj1024EEEEEEEvNS0_20BackwardKernelParamsE)
        .other          _ZN18transformer_engine13normalization28ln_bwd_finalize_tuned_kernelINS0_22Kernel_traits_finalizeILj18432E6__halfS3_S3_fjLj1024ELj4ENS0_18Kernel_traits_baseILj18432ES3_S3_S3_fjLj1024EEEEEEEvNS0_20BackwardKernelParamsE,@"STO_CUDA_ENTRY STV_DEFAULT"
_ZN18transformer_engine13normalization28ln_bwd_finalize_tuned_kernelINS0_22Kernel_traits_finalizeILj18432E6__halfS3_S3_fjLj1024ELj4ENS0_18Kernel_traits_baseILj18432ES3_S3_S3_fjLj1024EEEEEEEvNS0_20BackwardKernelParamsE:
.text._ZN18transformer_engine13normalization28ln_bwd_finalize_tuned_kernelINS0_22Kernel_traits_finalizeILj18432E6__halfS3_S3_fjLj1024ELj4ENS0_18Kernel_traits_baseILj18432ES3_S3_S3_fjLj1024EEEEEEEvNS0_20BackwardKernelParamsE:
        /* <DEDUP_REMOVED lines=20> */
.L_x_4409:
        /* <DEDUP_REMOVED lines=28> */
.L_x_4402:
        /* <DEDUP_REMOVED lines=33> */
.L_x_4401:
[----:B------:R-:W-:Y:S05]  /*0510*/  BSYNC B1 ;  /* 0x0000000000017941 */ /* 0x000fea0003800000 */
.L_x_4400:
        /* <DEDUP_REMOVED lines=23> */
.L_x_4404:
[----:B------:R-:W-:Y:S05]  /*0690*/  BSYNC B1 ;  /* 0x0000000000017941 */ /* 0x000fea0003800000 */
.L_x_4403:
        /* <DEDUP_REMOVED lines=11> */
.L_x_4399:
[----:B------:R-:W-:Y:S05]  /*0750*/  BSYNC B0 ;  /* 0x0000000000007941 */ /* 0x000fea0003800000 */
.L_x_4398:
        /* <DEDUP_REMOVED lines=33> */
.L_x_4420:
[----:B------:R-:W-:Y:S01]  /*0970*/  @!P0 SHF.R.U32.HI R11, RZ, 0x3, R0 ;  /* 0x00000003ff0b8819 */ /* 0x000fe20000011600 */
[----:B--2---:R-:W-:Y:S01]  /*0980*/  FADD R13, R8, R13 ;  /* 0x0000000d080d7221 */ /* 0x004fe20000000000 */
[----:B-1----:R-:W-:Y:S02]  /*0990*/  FADD R9, R10, R9 ;  /* 0x000000090a097221 */ /* 0x002fe40000000000 */
[----:B0-----:R-:W-:-:S05]  /*09a0*/  @!P0 LOP3.LUT R8, R11, 0x1ffffffc, RZ, 0xc0, !PT ;  /* 0x1ffffffc0b088812 */ /* 0x001fca00078ec0ff */
[----:B------:R1:W-:Y:S04]  /*09b0*/  @!P0 STS [R8+UR4+0x2000], R13 ;  /* 0x0020000d08008988 */ /* 0x0003e80008000804 */
[----:B------:R1:W-:Y:S02]  /*09c0*/  @!P0 STS [R8+UR4+0x2080], R9 ;  /* 0x0020800908008988 */ /* 0x0003e40008000804 */
.L_x_4405:
        /* <DEDUP_REMOVED lines=18> */
.L_x_4408:
[----:B------:R-:W-:Y:S05]  /*0af0*/  BSYNC B0 ;  /* 0x0000000000007941 */ /* 0x000fea0003800000 */
.L_x_4407:
[C---:B------:R-:W-:Y:S02]  /*0b00*/  ISETP.GT.U32.AND P0, PT, R5.reuse, -0x4801, PT ;  /* 0xffffb7ff0500780c */ /* 0x040fe40003f04070 */
[----:B------:R-:W-:Y:S02]  /*0b10*/  IADD3 R5, R5, 0x4800, RZ ;  /* 0x0000480005057810 */ /* 0x000fe40007ffe0ff */
[----:B------:R-:W-:-:S09]  /*0b20*/  IADD3 R6, R6, 0x2400, RZ ;  /* 0x0000240006067810 */ /* 0x000fd20007ffe0ff */
[----:B------:R-:W-:Y:S05]  /*0b30*/  @P0 BRA `(.L_x_4409) ;  /* 0xfffffff400800947 */ /* 0x000fea000383ffff */
[----:B------:R-:W-:Y:S05]  /*0b40*/  EXIT ;  /* 0x000000000000794d */ /* 0x000fea0003800000 */
.L_x_4406:
[----:B------:R-:W-:Y:S01]  /*0b50*/  HFMA2.MMA R18, -RZ, RZ, 0, 5.9604644775390625e-08 ;  /* 0x00000001ff127435 */ /* 0x000fe200000001ff */
[----:B0-----:R-:W-:Y:S01]  /*0b60*/  IMAD.MOV.U32 R19, RZ, RZ, R10 ;  /* 0x000000ffff137224 */ /* 0x001fe200078e000a */
[----:B------:R-:W-:Y:S02]  /*0b70*/  MOV R21, 0x1f ;  /* 0x0000001f00157802 */ /* 0x000fe40000000f00 */
[----:B------:R-:W-:-:S07]  /*0b80*/  MOV R16, 0xffffffff ;  /* 0xffffffff00107802 */ /* 0x000fce0000000f00 */
[----:B-12---:R-:W-:Y:S05]  /*0b90*/  WARPSYNC.COLLECTIVE R16, `(.L_x_4410) ;  /* 0x0000000010087348 */ /* 0x006fea0003c00000 */
[----:B------:R0:W3:Y:S02]  /*0ba0*/  SHFL.BFLY P1, R17, R19, R18, R21 ;  /* 0x0c00001213117389 */ /* 0x0000e40000020015 */
[----:B0123--:R-:W-:Y:S01]  /*0bb0*/  ENDCOLLECTIVE ;  /* 0x000000000000791b */ /* 0x00ffe20003800000 */
.L_x_4410:
[----:B------:R-:W-:Y:S01]  /*0bc0*/  HFMA2.MMA R18, -RZ, RZ, 0, 1.1920928955078125e-07 ;  /* 0x00000002ff127435 */ /* 0x000fe200000001ff */
[----:B------:R-:W-:-:S04]  /*0bd0*/  IMAD.MOV.U32 R9, RZ, RZ, R17 ;  /* 0x000000ffff097224 */ /* 0x000fc800078e0011 */
[----:B------:R-:W-:-:S05]  /*0be0*/  FADD R9, R10, R9 ;  /* 0x000000090a097221 */ /* 0x000fca0000000000 */
[----:B------:R-:W-:-:S07]  /*0bf0*/  MOV R19, R9 ;  /* 0x0000000900137202 */ /* 0x000fce0000000f00 */
[----:B------:R-:W-:Y:S05]  /*0c00*/  WARPSYNC.COLLECTIVE R16, `(.L_x_4411) ;  /* 0x0000000010087348 */ /* 0x000fea0003c00000 */
[----:B------:R0:W1:Y:S02]  /*0c10*/  SHFL.BFLY P1, R17, R19, R18, R21 ;  /* 0x0c00001213117389 */ /* 0x0000640000020015 */
[----:B01----:R-:W-:Y:S01]  /*0c20*/  ENDCOLLECTIVE ;  /* 0x000000000000791b */ /* 0x003fe20003800000 */
.L_x_4411:
[----:B------:R-:W-:Y:S01]  /*0c30*/  HFMA2.MMA R18, -RZ, RZ, 0, 2.384185791015625e-07 ;  /* 0x00000004ff127435 */ /* 0x000fe200000001ff */
[----:B------:R-:W-:-:S05]  /*0c40*/  MOV R12, R17 ;  /* 0x00000011000c7202 */ /* 0x000fca0000000f00 */
[----:B------:R-:W-:-:S04]  /*0c50*/  FADD R12, R9, R12 ;  /* 0x0000000c090c7221 */ /* 0x000fc80000000000 */
[----:B------:R-:W-:-:S07]  /*0c60*/  IMAD.MOV.U32 R19, RZ, RZ, R12 ;  /* 0x000000ffff137224 */ /* 0x000fce00078e000c */
[----:B------:R-:W-:Y:S05]  /*0c70*/  WARPSYNC.COLLECTIVE R16, `(.L_x_4412) ;  /* 0x0000000010087348 */ /* 0x000fea0003c00000 */
[----:B------:R0:W1:Y:S02]  /*0c80*/  SHFL.BFLY P1, R17, R19, R18, R21 ;  /* 0x0c00001213117389 */ /* 0x0000640000020015 */
[----:B01----:R-:W-:Y:S01]  /*0c90*/  ENDCOLLECTIVE ;  /* 0x000000000000791b */ /* 0x003fe20003800000 */
.L_x_4412:
[----:B------:R-:W-:Y:S01]  /*0ca0*/  IMAD.MOV.U32 R18, RZ, RZ, 0x8 ;  /* 0x00000008ff127424 */ /* 0x000fe200078e00ff */
[----:B------:R-:W-:-:S05]  /*0cb0*/  MOV R11, R17 ;  /* 0x00000011000b7202 */ /* 0x000fca0000000f00 */
[----:B------:R-:W-:-:S05]  /*0cc0*/  FADD R11, R12, R11 ;  /* 0x0000000b0c0b7221 */ /* 0x000fca0000000000 */
[----:B------:R-:W-:-:S07]  /*0cd0*/  MOV R19, R11 ;  /* 0x0000000b00137202 */ /* 0x000fce0000000f00 */
[----:B------:R-:W-:Y:S05]  /*0ce0*/  WARPSYNC.COLLECTIVE R16, `(.L_x_4413) ;  /* 0x0000000010087348 */ /* 0x000fea0003c00000 */
[----:B------:R0:W1:Y:S02]  /*0cf0*/  SHFL.BFLY P1, R17, R19, R18, R21 ;  /* 0x0c00001213117389 */ /* 0x0000640000020015 */
[----:B01----:R-:W-:Y:S01]  /*0d00*/  ENDCOLLECTIVE ;  /* 0x000000000000791b */ /* 0x003fe20003800000 */
.L_x_4413:
[----:B------:R-:W-:Y:S01]  /*0d10*/  HFMA2.MMA R18, -RZ, RZ, 0, 9.5367431640625e-07 ;  /* 0x00000010ff127435 */ /* 0x000fe200000001ff */
[----:B------:R-:W-:-:S05]  /*0d20*/  MOV R10, R17 ;  /* 0x00000011000a7202 */ /* 0x000fca0000000f00 */
[----:B------:R-:W-:-:S05]  /*0d30*/  FADD R10, R11, R10 ;  /* 0x0000000a0b0a7221 */ /* 0x000fca0000000000 */
[----:B------:R-:W-:-:S07]  /*0d40*/  MOV R19, R10 ;  /* 0x0000000a00137202 */ /* 0x000fce0000000f00 */
[----:B------:R-:W-:Y:S05]  /*0d50*/  WARPSYNC.COLLECTIVE R16, `(.L_x_4414) ;  /* 0x0000000010087348 */ /* 0x000fea0003c00000 */
[----:B------:R0:W1:Y:S02]  /*0d60*/  SHFL.BFLY P1, R17, R19, R18, R21 ;  /* 0x0c00001213117389 */ /* 0x0000640000020015 */
[----:B01----:R-:W-:Y:S01]  /*0d70*/  ENDCOLLECTIVE ;  /* 0x000000000000791b */ /* 0x003fe20003800000 */
.L_x_4414:
[----:B------:R-:W-:Y:S01]  /*0d80*/  HFMA2.MMA R18, -RZ, RZ, 0, 5.9604644775390625e-08 ;  /* 0x00000001ff127435 */ /* 0x000fe200000001ff */
[----:B------:R-:W-:Y:S01]  /*0d90*/  MOV R19, R8 ;  /* 0x0000000800137202 */ /* 0x000fe20000000f00 */
[----:B------:R-:W-:-:S09]  /*0da0*/  IMAD.MOV.U32 R9, RZ, RZ, R17 ;  /* 0x000000ffff097224 */ /* 0x000fd200078e0011 */
[----:B------:R-:W-:Y:S05]  /*0db0*/  WARPSYNC.COLLECTIVE R16, `(.L_x_4415) ;  /* 0x0000000010087348 */ /* 0x000fea0003c00000 */
[----:B------:R0:W1:Y:S02]  /*0dc0*/  SHFL.BFLY P1, R17, R19, R18, R21 ;  /* 0x0c00001213117389 */ /* 0x0000640000020015 */
[----:B01----:R-:W-:Y:S01]  /*0dd0*/  ENDCOLLECTIVE ;  /* 0x000000000000791b */ /* 0x003fe20003800000 */
.L_x_4415:
[----:B------:R-:W-:Y:S01]  /*0de0*/  HFMA2.MMA R18, -RZ, RZ, 0, 1.1920928955078125e-07 ;  /* 0x00000002ff127435 */ /* 0x000fe200000001ff */
[----:B------:R-:W-:-:S05]  /*0df0*/  MOV R11, R17 ;  /* 0x00000011000b7202 */ /* 0x000fca0000000f00 */
[----:B------:R-:W-:-:S04]  /*0e00*/  FADD R13, R8, R11 ;  /* 0x0000000b080d7221 */ /* 0x000fc80000000000 */
[----:B------:R-:W-:-:S07]  /*0e10*/  IMAD.MOV.U32 R19, RZ, RZ, R13 ;  /* 0x000000ffff137224 */ /* 0x000fce00078e000d */
[----:B------:R-:W-:Y:S05]  /*0e20*/  WARPSYNC.COLLECTIVE R16, `(.L_x_4416) ;  /* 0x0000000010087348 */ /* 0x000fea0003c00000 */
[----:B------:R0:W1:Y:S02]  /*0e30*/  SHFL.BFLY P1, R17, R19, R18, R21 ;  /* 0x0c00001213117389 */ /* 0x0000640000020015 */
[----:B01----:R-:W-:Y:S01]  /*0e40*/  ENDCOLLECTIVE ;  /* 0x000000000000791b */ /* 0x003fe20003800000 */
.L_x_4416:
[----:B------:R-:W-:Y:S01]  /*0e50*/  IMAD.MOV.U32 R18, RZ, RZ, 0x4 ;  /* 0x00000004ff127424 */ /* 0x000fe200078e00ff */
[----:B------:R-:W-:-:S05]  /*0e60*/  MOV R14, R17 ;  /* 0x00000011000e7202 */ /* 0x000fca0000000f00 */
[----:B------:R-:W-:-:S05]  /*0e70*/  FADD R14, R13, R14 ;  /* 0x0000000e0d0e7221 */ /* 0x000fca0000000000 */
[----:B------:R-:W-:-:S07]  /*0e80*/  MOV R19, R14 ;  /* 0x0000000e00137202 */ /* 0x000fce0000000f00 */
[----:B------:R-:W-:Y:S05]  /*0e90*/  WARPSYNC.COLLECTIVE R16, `(.L_x_4417) ;  /* 0x0000000010087348 */ /* 0x000fea0003c00000 */
[----:B------:R0:W1:Y:S02]  /*0ea0*/  SHFL.BFLY P1, R17, R19, R18, R21 ;  /* 0x0c00001213117389 */ /* 0x0000640000020015 */
[----:B01----:R-:W-:Y:S01]  /*0eb0*/  ENDCOLLECTIVE ;  /* 0x000000000000791b */ /* 0x003fe20003800000 */
.L_x_4417:
[----:B------:R-:W-:Y:S01]  /*0ec0*/  HFMA2.MMA R18, -RZ, RZ, 0, 4.76837158203125e-07 ;  /* 0x00000008ff127435 */ /* 0x000fe200000001ff */
[----:B------:R-:W-:-:S05]  /*0ed0*/  MOV R15, R17 ;  /* 0x00000011000f7202 */ /* 0x000fca0000000f00 */
[----:B------:R-:W-:-:S05]  /*0ee0*/  FADD R15, R14, R15 ;  /* 0x0000000f0e0f7221 */ /* 0x000fca0000000000 */
[----:B------:R-:W-:-:S07]  /*0ef0*/  MOV R19, R15 ;  /* 0x0000000f00137202 */ /* 0x000fce0000000f00 */
[----:B------:R-:W-:Y:S05]  /*0f00*/  WARPSYNC.COLLECTIVE R16, `(.L_x_4418) ;  /* 0x0000000010087348 */ /* 0x000fea0003c00000 */
[----:B------:R0:W1:Y:S02]  /*0f10*/  SHFL.BFLY P1, R17, R19, R18, R21 ;  /* 0x0c00001213117389 */ /* 0x0000640000020015 */
[----:B01----:R-:W-:Y:S01]  /*0f20*/  ENDCOLLECTIVE ;  /* 0x000000000000791b */ /* 0x003fe20003800000 */
.L_x_4418:
[----:B------:R-:W-:Y:S01]  /*0f30*/  HFMA2.MMA R18, -RZ, RZ, 0, 9.5367431640625e-07 ;  /* 0x00000010ff127435 */ /* 0x000fe200000001ff */
[----:B------:R-:W-:-:S04]  /*0f40*/  IMAD.MOV.U32 R8, RZ, RZ, R17 ;  /* 0x000000ffff087224 */ /* 0x000fc800078e0011 */
[----:B------:R-:W-:-:S05]  /*0f50*/  FADD R8, R15, R8 ;  /* 0x000000080f087221 */ /* 0x000fca0000000000 */
[----:B------:R-:W-:-:S07]  /*0f60*/  MOV R19, R8 ;  /* 0x0000000800137202 */ /* 0x000fce0000000f00 */
[----:B------:R-:W-:Y:S05]  /*0f70*/  WARPSYNC.COLLECTIVE R16, `(.L_x_4419) ;  /* 0x0000000010087348 */ /* 0x000fea0003c00000 */
[----:B------:R0:W1:Y:S02]  /*0f80*/  SHFL.BFLY P1, R17, R19, R18, R21 ;  /* 0x0c00001213117389 */ /* 0x0000640000020015 */
[----:B01----:R-:W-:Y:S01]  /*0f90*/  ENDCOLLECTIVE ;  /* 0x000000000000791b */ /* 0x003fe20003800000 */
.L_x_4419:
[----:B------:R-:W-:Y:S01]  /*0fa0*/  MOV R13, R17 ;  /* 0x00000011000d7202 */ /* 0x000fe20000000f00 */
[----:B------:R-:W-:Y:S06]  /*0fb0*/  BRA `(.L_x_4420) ;  /* 0xfffffff8006c7947 */ /* 0x000fec000383ffff */
.L_x_4421:
        /* <DEDUP_REMOVED lines=12> */
.L_x_7979:


//--------------------- .text._ZN18transformer_engine13normalization19ln_bwd_tuned_kernelINS0_13Kernel_traitsI6__halfS3_S3_fjLj18432ELj4ELj1ELj4ELj8ENS0_18Kernel_traits_baseILj18432ES3_S3_S3_fjLj128EEEEEEEvNS0_20BackwardKernelParamsE --------------------------
	.section	.text._ZN18transformer_engine13normalization19ln_bwd_tuned_kernelINS0_13Kernel_traitsI6__halfS3_S3_fjLj18432ELj4ELj1ELj4ELj8ENS0_18Kernel_traits_baseILj18432ES3_S3_S3_fjLj128EEEEEEEvNS0_20BackwardKernelParamsE,"ax",@progbits
	.align	128
        .global         _ZN18transformer_engine13normalization19ln_bwd_tuned_kernelINS0_13Kernel_traitsI6__halfS3_S3_fjLj18432ELj4ELj1ELj4ELj8ENS0_18Kernel_traits_baseILj18432ES3_S3_S3_fjLj128EEEEEEEvNS0_20BackwardKernelParamsE
        .type           _ZN18transformer_engine13normalization19ln_bwd_tuned_kernelINS0_13Kernel_traitsI6__halfS3_S3_fjLj18432ELj4ELj1ELj4ELj8ENS0_18Kernel_traits_baseILj18432ES3_S3_S3_fjLj128EEEEEEEvNS0_20BackwardKernelParamsE,@function
        .size           _ZN18transformer_engine13normalization19ln_bwd_tuned_kernelINS0_13Kernel_traitsI6__halfS3_S3_fjLj18432ELj4ELj1ELj4ELj8ENS0_18Kernel_traits_baseILj18432ES3_S3_S3_fjLj128EEEEEEEvNS0_20BackwardKernelParamsE,(.L_x_7980 - _ZN18transformer_engine13normalization19ln_bwd_tuned_kernelINS0_13Kernel_traitsI6__halfS3_S3_fjLj18432ELj4ELj1ELj4ELj8ENS0_18Kernel_traits_baseILj18432ES3_S3_S3_fjLj128EEEEEEEvNS0_20BackwardKernelParamsE)
        .other          _ZN18transformer_engine13normalization19ln_bwd_tuned_kernelINS0_13Kernel_traitsI6__halfS3_S3_fjLj18432ELj4ELj1ELj4ELj8ENS0_18Kernel_traits_baseILj18432ES3_S3_S3_fjLj128EEEEEEEvNS0_20BackwardKernelParamsE,@"STO_CUDA_ENTRY STV_DEFAULT"
_ZN18transformer_engine13normalization19ln_bwd_tuned_kernelINS0_13Kernel_traitsI6__halfS3_S3_fjLj18432ELj4ELj1ELj4ELj8ENS0_18Kernel_traits_baseILj18432ES3_S3_S3_fjLj128EEEEEEEvNS0_20BackwardKernelParamsE:
.text._ZN18transformer_engine13normalization19ln_bwd_tuned_kernelINS0_13Kernel_traitsI6__halfS3_S3_fjLj18432ELj4ELj1ELj4ELj8ENS0_18Kernel_traits_baseILj18432ES3_S3_S3_fjLj128EEEEEEEvNS0_20BackwardKernelParamsE:
        /* <DEDUP_REMOVED lines=165> */
[----:B0-----:R-:W-:-:S07]  /*0a50*/  HADD2.F32 R91, -RZ, R91.H0_H0 ;  /* 0x2000005bff5b7230 */ /* 0x001fce0000004100 */
.L_x_4430:
        /* <DEDUP_REMOVED lines=63> */
[----:B----4-:R-:W-:-:S05]  /*0e50*/  MOV R0, R4 ;  /* 0x0000000400007202 */ /* 0x010fca0000000f00 */
[----:B------:R-:W-:-:S05]  /*0e60*/  HADD2.F32 R39, -RZ, R0.H0_H0 ;  /* 0x20000000ff277230 */ /* 0x000fca0000004100 */
        /* <DEDUP_REMOVED lines=8> */
[----:B------:R-:W-:Y:S01]  /*0ef0*/  HADD2.F32 R79, -RZ, R79.H0_H0 ;  /* 0x2000004fff4f7230 */ /* 0x000fe20000004100 */
[----:B------:R-:W-:Y:S01]  /*0f00*/  SHF.R.U64 R130, R2, 0x10, R3 ;  /* 0x0000001002827819 */ /* 0x000fe20000001203 */
[----:B------:R-:W-:Y:S01]  /*0f10*/  HADD2.F32 R57, -RZ, R57.H0_H0 ;  /* 0x20000039ff397230 */ /* 0x000fe20000004100 */
[----:B------:R-:W-:Y:S01]  /*0f20*/  MOV R39, R36 ;  /* 0x0000002400277202 */ /* 0x000fe20000000f00 */
[----:B------:R-:W-:Y:S01]  /*0f30*/  HADD2.F32 R197, -RZ, R197.H0_H0 ;  /* 0x200000c5ffc57230 */ /* 0x000fe20000004100 */
[----:B------:R-:W-:Y:S01]  /*0f40*/  SHF.R.U64 R41, R36, 0x10, R37 ;  /* 0x0000001024297819 */ /* 0x000fe20000001225 */
[----:B------:R-:W-:Y:S01]  /*0f50*/  HADD2.F32 R130, -RZ, R130.H0_H0 ;  /* 0x20000082ff827230 */ /* 0x000fe20000004100 */
[----:B------:R-:W-:Y:S01]  /*0f60*/  MOV R2, R22 ;  /* 0x0000001600027202 */ /* 0x000fe20000000f00 */
[----:B------:R-:W-:Y:S01]  /*0f70*/  FADD R57, -R38, R57 ;  /* 0x0000003926397221 */ /* 0x000fe20000000100 */
[----:B------:R-:W-:Y:S01]  /*0f80*/  MOV R36, R5 ;  /* 0x0000000500247202 */ /* 0x000fe20000000f00 */
[----:B------:R-:W-:Y:S01]  /*0f90*/  FMUL R80, R80, R197 ;  /* 0x000000c550507220 */ /* 0x000fe20000400000 */
[----:B------:R-:W-:Y:S01]  /*0fa0*/  SHF.R.U32.HI R47, RZ, 0x10, R37 ;  /* 0x00000010ff2f7819 */ /* 0x000fe20000011625 */
[----:B------:R-:W-:Y:S01]  /*0fb0*/  HADD2.F32 R51, -RZ, R2.H0_H0 ;  /* 0x20000002ff337230 */ /* 0x000fe20000004100 */
[----:B------:R-:W-:Y:S01]  /*0fc0*/  MOV R199, R3 ;  /* 0x0000000300c77202 */ /* 0x000fe20000000f00 */
[----:B------:R-:W-:Y:S01]  /*0fd0*/  HADD2.F32 R55, -RZ, R36.H0_H0 ;  /* 0x20000024ff377230 */ /* 0x000fe20000004100 */
[----:B------:R-:W-:Y:S01]  /*0fe0*/  SHF.R.U32.HI R198, RZ, 0x10, R3 ;  /* 0x00000010ffc67819 */ /* 0x000fe20000011603 */
[----:B------:R-:W-:Y:S01]  /*0ff0*/  FADD R2, -R38, R79 ;  /* 0x0000004f26027221 */ /* 0x000fe20000000100 */
[----:B------:R-:W-:Y:S01]  /*1000*/  MOV R3, R23 ;  /* 0x0000001700037202 */ /* 0x000fe20000000f00 */
[----:B------:R-:W-:Y:S01]  /*1010*/  HADD2.F32 R47, -RZ, R47.H0_H0 ;  /* 0x2000002fff2f7230 */ /* 0x000fe20000004100 */
[----:B------:R-:W-:Y:S01]  /*1020*/  MOV R216, R16 ;  /* 0x0000001000d87202 */ /* 0x000fe20000000f00 */
[----:B------:R-:W-:Y:S01]  /*1030*/  FADD R79, R108, 1 ;  /* 0x3f8000006c4f7421 */ /* 0x000fe20000000000 */
[----:B------:R-:W-:Y:S01]  /*1040*/  SHF.R.U64 R215, R16, 0x10, R17 ;  /* 0x0000001010d77819 */ /* 0x000fe20000001211 */
[----:B------:R-:W-:Y:S01]  /*1050*/  HADD2.F32 R3, -RZ, R3.H0_H0 ;  /* 0x20000003ff037230 */ /* 0x000fe20000004100 */
[----:B------:R-:W-:Y:S01]  /*1060*/  MOV R16, R35 ;  /* 0x0000002300107202 */ /* 0x000fe20000000f00 */
[----:B------:R-:W-:Y:S01]  /*1070*/  HADD2.F32 R199, -RZ, R199.H0_H0 ;  /* 0x200000c7ffc77230 */ /* 0x000fe20000004100 */
[----:B------:R-:W-:Y:S01]  /*1080*/  SHF.R.U32.HI R53, RZ, 0x10, R5 ;  /* 0x00000010ff357819 */ /* 0x000fe20000011605 */
[----:B------:R-:W-:Y:S01]  /*1090*/  FADD R55, -R38, R55 ;  /* 0x0000003726377221 */ /* 0x000fe20000000100 */
[----:B------:R-:W-:Y:S01]  /*10a0*/  MOV R69, R8 ;  /* 0x0000000800457202 */ /* 0x000fe20000000f00 */
[----:B------:R-:W-:Y:S01]  /*10b0*/  HADD2.F32 R77, -RZ, R16.H0_H0 ;  /* 0x20000010ff4d7230 */ /* 0x000fe20000004100 */
[----:B------:R-:W-:Y:S01]  /*10c0*/  SHF.R.U64 R70, R8, 0x10, R9 ;  /* 0x0000001008467819 */ /* 0x000fe20000001209 */
[----:B------:R-:W-:Y:S01]  /*10d0*/  HADD2.F32 R53, -RZ, R53.H0_H0 ;  /* 0x20000035ff357230 */ /* 0x000fe20000004100 */
[----:B------:R-:W-:Y:S01]  /*10e0*/  SHF.R.U32.HI R65, RZ, 0x10, R33 ;  /* 0x00000010ff417819 */ /* 0x000fe20000011621 */
[----:B------:R-:W-:Y:S01]  /*10f0*/  FMUL R79, R79, R130 ;  /* 0x000000824f4f7220 */ /* 0x000fe20000400000 */
[----:B------:R-:W-:Y:S01]  /*1100*/  MOV R8, R28 ;  /* 0x0000001c00087202 */ /* 0x000fe20000000f00 */
[C---:B------:R-:W-:Y:S01]  /*1110*/  FMUL R57, R89.reuse, R57 ;  /* 0x0000003959397220 */ /* 0x040fe20000400000 */
[----:B------:R-:W-:Y:S01]  /*1120*/  MOV R201, R6 ;  /* 0x0000000600c97202 */ /* 0x000fe20000000f00 */
[----:B------:R-:W-:Y:S01]  /*1130*/  HADD2.F32 R65, -RZ, R65.H0_H0 ;  /* 0x20000041ff417230 */ /* 0x000fe20000004100 */
[--C-:B------:R-:W-:Y:S01]  /*1140*/  SHF.R.U64 R200, R6, 0x10, R7.reuse ;  /* 0x0000001006c87819 */ /* 0x100fe20000001207 */
[----:B------:R-:W-:Y:S01]  /*1150*/  FFMA R188, R0, R80, RZ ;  /* 0x0000005000bc7223 */ /* 0x000fe200000000ff */
[----:B------:R-:W-:Y:S01]  /*1160*/  MOV R71, R7 ;  /* 0x0000000700477202 */ /* 0x000fe20000000f00 */
[----:B------:R-:W-:Y:S01]  /*1170*/  FADD R64, RZ, R80 ;  /* 0x00000050ff407221 */ /* 0x000fe20000000000 */
[----:B------:R-:W-:Y:S01]  /*1180*/  SHF.R.U32.HI R202, RZ, 0x10, R7 ;  /* 0x00000010ffca7819 */ /* 0x000fe20000011607 */
[----:B------:R-:W-:Y:S01]  /*1190*/  HADD2.F32 R198, -RZ, R198.H0_H0 ;  /* 0x200000c6ffc67230 */ /* 0x000fe20000004100 */
[----:B------:R-:W-:Y:S01]  /*11a0*/  MOV R6, R26 ;  /* 0x0000001a00067202 */ /* 0x000fe20000000f00 */
[----:B------:R-:W-:Y:S01]  /*11b0*/  FADD R53, -R38, R53 ;  /* 0x0000003526357221 */ /* 0x000fe20000000100 */
[--C-:B------:R-:W-:Y:S01]  /*11c0*/  SHF.R.U64 R42, R26, 0x10, R27.reuse ;  /* 0x000000101a2a7819 */ /* 0x100fe2000000121b */
[----:B------:R-:W-:Y:S01]  /*11d0*/  FMUL R78, R78, R199 ;  /* 0x000000c74e4e7220 */ /* 0x000fe20000400000 */
[----:B------:R-:W-:Y:S01]  /*11e0*/  MOV R7, R27 ;  /* 0x0000001b00077202 */ /* 0x000fe20000000f00 */
[----:B------:R-:W-:Y:S01]  /*11f0*/  FMUL R55, R89, R55 ;  /* 0x0000003759377220 */ /* 0x000fe20000400000 */
[----:B------:R-:W-:Y:S01]  /*1200*/  SHF.R.U32.HI R26, RZ, 0x10, R27 ;  /* 0x00000010ff1a7819 */ /* 0x000fe2000001161b */
[----:B------:R-:W-:Y:S01]  /*1210*/  HADD2.F32 R27, -RZ, R8.H0_H0 ;  /* 0x20000008ff1b7230 */ /* 0x000fe20000004100 */
[----:B------:R-:W-:Y:S01]  /*1220*/  SHF.R.U64 R75, R34, 0x10, R35 ;  /* 0x00000010224b7819 */ /* 0x000fe20000001223 */
[----:B------:R-:W-:Y:S01]  /*1230*/  FADD R8, -R38, R47 ;  /* 0x0000002f26087221 */ /* 0x000fe20000000100 */
[----:B------:R-:W-:Y:S01]  /*1240*/  SHF.R.U64 R49, R22, 0x10, R23 ;  /* 0x0000001016317819 */ /* 0x000fe20000001217 */
[----:B------:R-:W-:Y:S01]  /*1250*/  FADD R47, -R38, R3 ;  /* 0x00000003262f7221 */ /* 0x000fe20000000100 */
[----:B------:R-:W-:-:S02]  /*1260*/  HADD2.F32 R35, -RZ, R6.H0_H0 ;  /* 0x20000006ff237230 */ /* 0x000fc40000004100 */
[C---:B------:R-:W-:Y:S01]  /*1270*/  FADD R3, -R38.reuse, R77 ;  /* 0x0000004d26037221 */ /* 0x040fe20000000100 */
[----:B------:R-:W-:Y:S01]  /*1280*/  FADD R6, -R38, R65 ;  /* 0x0000004126067221 */ /* 0x000fe20000000100 */
[----:B------:R-:W-:Y:S01]  /*1290*/  FADD R77, R107, 1 ;  /* 0x3f8000006b4d7421 */ /* 0x000fe20000000000 */
[----:B------:R-:W-:Y:S01]  /*12a0*/  FFMA R188, R57, R79, R188 ;  /* 0x0000004f39bc7223 */ /* 0x000fe200000000bc */
[----:B------:R-:W-:Y:S01]  /*12b0*/  MOV R4, R24 ;  /* 0x0000001800047202 */ /* 0x000fe20000000f00 */
[----:B------:R-:W-:Y:S01]  /*12c0*/  FADD R65, R64, R79 ;  /* 0x0000004f40417221 */ /* 0x000fe20000000000 */
[----:B------:R-:W-:Y:S01]  /*12d0*/  HADD2.F32 R75, -RZ, R75.H0_H0 ;  /* 0x2000004bff4b7230 */ /* 0x000fe20000004100 */
[----:B------:R-:W-:Y:S01]  /*12e0*/  MOV R5, R25 ;  /* 0x0000001900057202 */ /* 0x000fe20000000f00 */
[----:B------:R-:W-:Y:S01]  /*12f0*/  HADD2.F32 R49, -RZ, R49.H0_H0 ;  /* 0x20000031ff317230 */ /* 0x000fe20000004100 */
[----:B------:R-:W-:Y:S01]  /*1300*/  SHF.R.U64 R211, R14, 0x10, R15 ;  /* 0x000000100ed37819 */ /* 0x000fe2000000120f */
[----:B------:R-:W-:Y:S01]  /*1310*/  HADD2.F32 R201, -RZ, R201.H0_H0 ;  /* 0x200000c9ffc97230 */ /* 0x000fe20000004100 */
[----:B------:R-:W-:Y:S01]  /*1320*/  MOV R214, R15 ;  /* 0x0000000f00d67202 */ /* 0x000fe20000000f00 */
[----:B------:R-:W-:Y:S01]  /*1330*/  FADD R51, -R38, R51 ;  /* 0x0000003326337221 */ /* 0x000fe20000000100 */
[----:B------:R-:W-:Y:S01]  /*1340*/  SHF.R.U32.HI R213, RZ, 0x10, R15 ;  /* 0x00000010ffd57819 */ /* 0x000fe2000001160f */
[----:B------:R-:W-:Y:S01]  /*1350*/  FADD R76, R150, 1 ;  /* 0x3f800000964c7421 */ /* 0x000fe20000000000 */
[----:B------:R-:W-:Y:S01]  /*1360*/  FMUL R77, R77, R198 ;  /* 0x000000c64d4d7220 */ /* 0x000fe20000400000 */
[----:B------:R-:W-:Y:S01]  /*1370*/  FMUL R53, R89, R53 ;  /* 0x0000003559357220 */ /* 0x000fe20000400000 */
[----:B------:R-:W-:Y:S01]  /*1380*/  FFMA R188, R55, R78, R188 ;  /* 0x0000004e37bc7223 */ /* 0x000fe200000000bc */
[----:B------:R-:W-:Y:S01]  /*1390*/  MOV R15, R34 ;  /* 0x00000022000f7202 */ /* 0x000fe20000000f00 */
[----:B------:R-:W-:Y:S01]  /*13a0*/  FADD R64, R65, R78 ;  /* 0x0000004e41407221 */ /* 0x000fe20000000000 */
[----:B------:R-:W-:Y:S01]  /*13b0*/  SHF.R.U32.HI R45, RZ, 0x10, R23 ;  /* 0x00000010ff2d7819 */ /* 0x000fe20000011617 */
[----:B------:R-:W-:Y:S01]  /*13c0*/  HADD2.F32 R43, -RZ, R4.H0_H0 ;  /* 0x20000004ff2b7230 */ /* 0x000fe20000004100 */
[----:B------:R-:W-:Y:S01]  /*13d0*/  MOV R212, R14 ;  /* 0x0000000e00d47202 */ /* 0x000fe20000000f00 */
[----:B------:R-:W-:Y:S01]  /*13e0*/  FADD R4, -R38, R75 ;  /* 0x0000004b26047221 */ /* 0x000fe20000000100 */
[----:B------:R-:W-:Y:S01]  /*13f0*/  MOV R14, R33 ;  /* 0x00000021000e7202 */ /* 0x000fe20000000f00 */
[----:B------:R-:W-:-:S02]  /*1400*/  HADD2.F32 R200, -RZ, R200.H0_H0 ;  /* 0x200000c8ffc87230 */ /* 0x000fc40000004100 */
[----:B------:R-:W-:Y:S01]  /*1410*/  FADD R49, -R38, R49 ;  /* 0x0000003126317221 */ /* 0x000fe20000000100 */
[----:B------:R-:W-:Y:S02]  /*1420*/  HADD2.F32 R39, -RZ, R39.H0_H0 ;  /* 0x20000027ff277230 */ /* 0x000fe40000004100 */
[----:B------:R-:W-:Y:S01]  /*1430*/  FADD R75, R106, 1 ;  /* 0x3f8000006a4b7421 */ /* 0x000fe20000000000 */
[----:B------:R-:W-:Y:S01]  /*1440*/  FMUL R76, R76, R201 ;  /* 0x000000c94c4c7220 */ /* 0x000fe20000400000 */
[----:B------:R-:W-:Y:S01]  /*1450*/  FMUL R51, R89, R51 ;  /* 0x0000003359337220 */ /* 0x000fe20000400000 */
[----:B------:R-:W-:Y:S01]  /*1460*/  FFMA R188, R53, R77, R188 ;  /* 0x0000004d35bc7223 */ /* 0x000fe200000000bc */
[----:B------:R-:W-:Y:S02]  /*1470*/  HADD2.F32 R5, -RZ, R5.H0_H0 ;  /* 0x20000005ff057230 */ /* 0x000fe40000004100 */
[----:B------:R-:W-:Y:S01]  /*1480*/  FADD R65, R64, R77 ;  /* 0x0000004d40417221 */ /* 0x000fe20000000000 */
[----:B------:R-:W-:Y:S01]  /*1490*/  HADD2.F32 R73, -RZ, R15.H0_H0 ;  /* 0x2000000fff497230 */ /* 0x000fe20000004100 */
[----:B------:R-:W-:Y:S01]  /*14a0*/  MOV R40, R37 ;  /* 0x0000002500287202 */ /* 0x000fe20000000f00 */
[----:B------:R-:W-:-:S02]  /*14b0*/  HADD2.F32 R45, -RZ, R45.H0_H0 ;  /* 0x2000002dff2d7230 */ /* 0x000fc40000004100 */
[----:B------:R-:W-:Y:S01]  /*14c0*/  FADD R74, R149, 1 ;  /* 0x3f800000954a7421 */ /* 0x000fe20000000000 */
[----:B------:R-:W-:Y:S02]  /*14d0*/  HADD2.F32 R71, -RZ, R71.H0_H0 ;  /* 0x20000047ff477230 */ /* 0x000fe40000004100 */
[----:B------:R-:W-:Y:S01]  /*14e0*/  FMUL R75, R75, R200 ;  /* 0x000000c84b4b7220 */ /* 0x000fe20000400000 */
[----:B------:R-:W-:Y:S02]  /*14f0*/  HADD2.F32 R63, -RZ, R14.H0_H0 ;  /* 0x2000000eff3f7230 */ /* 0x000fe40000004100 */
[----:B------:R-:W-:Y:S01]  /*1500*/  FMUL R49, R89, R49 ;  /* 0x0000003159317220 */ /* 0x000fe20000400000 */
[----:B------:R-:W-:Y:S01]  /*1510*/  FFMA R188, R51, R76, R188 ;  /* 0x0000004c33bc7223 */ /* 0x000fe200000000bc */
[----:B------:R-:W-:Y:S01]  /*1520*/  FADD R14, -R38, R39 ;  /* 0x00000027260e7221 */ /* 0x000fe20000000100 */
[----:B------:R-:W-:Y:S01]  /*1530*/  FADD R64, R65, R76 ;  /* 0x0000004c41407221 */ /* 0x000fe20000000000 */
[----:B------:R-:W-:Y:S01]  /*1540*/  SHF.R.U64 R44, R24, 0x10, R25 ;  /* 0x00000010182c7819 */ /* 0x000fe20000001219 */
[C---:B------:R-:W-:Y:S01]  /*1550*/  FADD R39, -R38.reuse, R5 ;  /* 0x0000000526277221 */ /* 0x040fe20000000100 */
[----:B------:R-:W-:Y:S01]  /*1560*/  MOV R204, R10 ;  /* 0x0000000a00cc7202 */ /* 0x000fe20000000f00 */
[----:B------:R-:W-:Y:S01]  /*1570*/  FADD R5, -R38, R73 ;  /* 0x0000004926057221 */ /* 0x000fe20000000100 */
[----:B------:R-:W-:Y:S01]  /*1580*/  SHF.R.U64 R203, R10, 0x10, R11 ;  /* 0x000000100acb7819 */ /* 0x000fe2000000120b */
[----:B------:R-:W-:Y:S01]  /*1590*/  HADD2.F32 R202, -RZ, R202.H0_H0 ;  /* 0x200000caffca7230 */ /* 0x000fe20000004100 */
        /* <DEDUP_REMOVED lines=10> */
[----:B------:R-:W-:Y:S01]  /*1640*/  MOV R10, R30 ;  /* 0x0000001e000a7202 */ /* 0x000fe20000000f00 */
[----:B------:R-:W-:Y:S01]  /*1650*/  HADD2.F32 R7, -RZ, R7.H0_H0 ;  /* 0x20000007ff077230 */ /* 0x000fe20000004100 */
[----:B------:R-:W-:Y:S01]  /*1660*/  SHF.R.U64 R22, R30, 0x10, R31 ;  /* 0x000000101e167819 */ /* 0x000fe2000000121f */
[----:B------:R-:W-:Y:S01]  /*1670*/  FADD R65, R64, R75 ;  /* 0x0000004b40417221 */ /* 0x000fe20000000000 */
[----:B------:R-:W-:Y:S01]  /*1680*/  MOV R11, R31 ;  /* 0x0000001f000b7202 */ /* 0x000fe20000000f00 */
[----:B------:R-:W-:Y:S01]  /*1690*/  HADD2.F32 R23, -RZ, R41.H0_H0 ;  /* 0x20000029ff177230 */ /* 0x000fe20000004100 */
[----:B------:R-:W-:Y:S01]  /*16a0*/  SHF.R.U32.HI R13, RZ, 0x10, R31 ;  /* 0x00000010ff0d7819 */ /* 0x000fe2000001161f */
[----:B------:R-:W-:Y:S01]  /*16b0*/  HADD2.F32 R31, -RZ, R40.H0_H0 ;  /* 0x20000028ff1f7230 */ /* 0x000fe20000004100 */
[----:B------:R-:W-:Y:S01]  /*16c0*/  MOV R67, R9 ;  /* 0x0000000900437202 */ /* 0x000fe20000000f00 */
[----:B------:R-:W-:Y:S01]  /*16d0*/  HADD2.F32 R41, -RZ, R44.H0_H0 ;  /* 0x2000002cff297230 */ /* 0x000fe20000004100 */
[----:B------:R-:W-:Y:S01]  /*16e0*/  SHF.R.U32.HI R68, RZ, 0x10, R9 ;  /* 0x00000010ff447819 */ /* 0x000fe20000011609 */
[----:B------:R-:W-:Y:S01]  /*16f0*/  HADD2.F32 R69, -RZ, R69.H0_H0 ;  /* 0x20000045ff457230 */ /* 0x000fe20000004100 */
[----:B------:R-:W-:Y:S01]  /*1700*/  SHF.R.U64 R219, R18, 0x10, R19 ;  /* 0x0000001012db7819 */ /* 0x000fe20000001213 */
[----:B------:R-:W-:Y:S01]  /*1710*/  FADD R43, -R38, R43 ;  /* 0x0000002b262b7221 */ /* 0x000fe20000000100 */
[----:B------:R-:W-:Y:S01]  /*1720*/  MOV R222, R19 ;  /* 0x0000001300de7202 */ /* 0x000fe20000000f00 */
[----:B------:R-:W-:Y:S01]  /*1730*/  FADD R72, R148, 1 ;  /* 0x3f80000094487421 */ /* 0x000fe20000000000 */
[----:B------:R-:W-:Y:S01]  /*1740*/  SHF.R.U32.HI R221, RZ, 0x10, R19 ;  /* 0x00000010ffdd7819 */ /* 0x000fe20000011613 */
[----:B------:R-:W-:Y:S01]  /*1750*/  HADD2.F32 R19, -RZ, R10.H0_H0 ;  /* 0x2000000aff137230 */ /* 0x000fe20000004100 */
[----:B------:R-:W-:Y:S01]  /*1760*/  MOV R9, R29 ;  /* 0x0000001d00097202 */ /* 0x000fe20000000f00 */
[----:B------:R-:W-:Y:S01]  /*1770*/  FMUL R73, R73, R202 ;  /* 0x000000ca49497220 */ /* 0x000fe20000400000 */
[----:B------:R-:W-:Y:S01]  /*1780*/  FMUL R45, R89, R45 ;  /* 0x0000002d592d7220 */ /* 0x000fe20000400000 */
[----:B------:R-:W-:Y:S01]  /*1790*/  FFMA R188, R47, R74, R188 ;  /* 0x0000004a2fbc7223 */ /* 0x000fe200000000bc */
[----:B------:R-:W-:Y:S01]  /*17a0*/  SHF.R.U64 R61, R32, 0x10, R33 ;  /* 0x00000010203d7819 */ /* 0x000fe20000001221 */
[C---:B------:R-:W-:Y:S01]  /*17b0*/  FADD R10, -R38.reuse, R31 ;  /* 0x0000001f260a7221 */ /* 0x040fe20000000100 */
[----:B------:R-:W-:Y:S01]  /*17c0*/  FADD R64, R65, R74 ;  /* 0x0000004a41407221 */ /* 0x000fe20000000000 */
[----:B------:R-:W-:Y:S01]  /*17d0*/  SHF.R.U32.HI R37, RZ, 0x10, R25 ;  /* 0x00000010ff257819 */ /* 0x000fe20000011619 */
[C---:B------:R-:W-:Y:S01]  /*17e0*/  FADD R31, -R38.reuse, R7 ;  /* 0x00000007261f7221 */ /* 0x040fe20000000100 */
[----:B------:R-:W-:Y:S01]  /*17f0*/  MOV R208, R12 ;  /* 0x0000000c00d07202 */ /* 0x000fe20000000f00 */
[----:B------:R-:W-:Y:S01]  /*1800*/  FADD R7, -R38, R63 ;  /* 0x0000003f26077221 */ /* 0x000fe20000000100 */
[----:B------:R-:W-:Y:S01]  /*1810*/  MOV R12, R32 ;  /* 0x00000020000c7202 */ /* 0x000fe20000000f00 */
[----:B------:R-:W-:-:S02]  /*1820*/  HADD2.F32 R70, -RZ, R70.H0_H0 ;  /* 0x20000046ff467230 */ /* 0x000fc40000004100 */
[----:B------:R-:W-:Y:S01]  /*1830*/  FADD R41, -R38, R41 ;  /* 0x0000002926297221 */ /* 0x000fe20000000100 */
[----:B------:R-:W-:Y:S01]  /*1840*/  FADD R63, R104, 1 ;  /* 0x3f800000683f7421 */ /* 0x000fe20000000000 */
[----:B------:R-:W-:Y:S01]  /*1850*/  FMUL R72, R72, R69 ;  /* 0x0000004548487220 */ /* 0x000fe20000400000 */
[----:B------:R-:W-:Y:S01]  /*1860*/  FMUL R43, R89, R43 ;  /* 0x0000002b592b7220 */ /* 0x000fe20000400000 */
[----:B------:R-:W-:Y:S01]  /*1870*/  FFMA R188, R45, R73, R188 ;  /* 0x000000492dbc7223 */ /* 0x000fe200000000bc */
[----:B------:R-:W-:Y:S02]  /*1880*/  HADD2.F32 R9, -RZ, R9.H0_H0 ;  /* 0x20000009ff097230 */ /* 0x000fe40000004100 */
[----:B------:R-:W-:Y:S01]  /*1890*/  FADD R65, R64, R73 ;  /* 0x0000004940417221 */ /* 0x000fe20000000000 */
[----:B------:R-:W-:Y:S02]  /*18a0*/  HADD2.F32 R61, -RZ, R61.H0_H0 ;  /* 0x2000003dff3d7230 */ /* 0x000fe40000004100 */
[----:B------:R-:W-:Y:S01]  /*18b0*/  FADD R62, R147, 1 ;  /* 0x3f800000933e7421 */ /* 0x000fe20000000000 */
[----:B------:R-:W-:-:S02]  /*18c0*/  HADD2.F32 R37, -RZ, R37.H0_H0 ;  /* 0x20000025ff257230 */ /* 0x000fc40000004100 */
[----:B------:R-:W-:Y:S01]  /*18d0*/  FMUL R63, R63, R70 ;  /* 0x000000463f3f7220 */ /* 0x000fe20000400000 */
[----:B------:R-:W-:Y:S02]  /*18e0*/  HADD2.F32 R67, -RZ, R67.H0_H0 ;  /* 0x20000043ff437230 */ /* 0x000fe40000004100 */
[----:B------:R-:W-:Y:S01]  /*18f0*/  FMUL R41, R89, R41 ;  /* 0x0000002959297220 */ /* 0x000fe20000400000 */
[----:B------:R-:W-:Y:S02]  /*1900*/  HADD2.F32 R59, -RZ, R12.H0_H0 ;  /* 0x2000000cff3b7230 */ /* 0x000fe40000004100 */
[----:B------:R-:W-:Y:S01]  /*1910*/  FFMA R188, R43, R72, R188 ;  /* 0x000000482bbc7223 */ /* 0x000fe200000000bc */
[C---:B------:R-:W-:Y:S01]  /*1920*/  FADD R12, -R38.reuse, R23 ;  /* 0x00000017260c7221 */ /* 0x040fe20000000100 */
[----:B------:R-:W-:Y:S01]  /*1930*/  FADD R64, R65, R72 ;  /* 0x0000004841407221 */ /* 0x000fe20000000000 */
[C---:B------:R-:W-:Y:S01]  /*1940*/  FADD R23, -R38.reuse, R9 ;  /* 0x0000000926177221 */ /* 0x040fe20000000100 */
[----:B------:R-:W-:Y:S01]  /*1950*/  FADD R9, -R38, R61 ;  /* 0x0000003d26097221 */ /* 0x000fe20000000100 */
        /* <DEDUP_REMOVED lines=9> */
[----:B------:R-:W-:Y:S01]  /*19f0*/  FADD R35, -R38, R35 ;  /* 0x0000002326237221 */ /* 0x000fe20000000100 */
[----:B------:R-:W-:-:S02]  /*1a00*/  HADD2.F32 R204, -RZ, R204.H0_H0 ;  /* 0x200000ccffcc7230 */ /* 0x000fc40000004100 */
[----:B------:R-:W-:Y:S01]  /*1a10*/  FADD R60, R146, 1 ;  /* 0x3f800000923c7421 */ /* 0x000fe20000000000 */
[----:B------:R-:W-:Y:S01]  /*1a20*/  FMUL R61, R61, R68 ;  /* 0x000000443d3d7220 */ /* 0x000fe20000400000 */
[----:B------:R-:W-:Y:S01]  /*1a30*/  FMUL R37, R89, R37 ;  /* 0x0000002559257220 */ /* 0x000fe20000400000 */
[----:B------:R-:W-:Y:S01]  /*1a40*/  FFMA R188, R39, R62, R188 ;  /* 0x0000003e27bc7223 */ /* 0x000fe200000000bc */
[----:B------:R-:W-:Y:S01]  /*1a50*/  FADD R64, R65, R62 ;  /* 0x0000003e41407221 */ /* 0x000fe20000000000 */
[C---:B------:R-:W-:Y:S01]  /*1a60*/  FADD R15, -R38.reuse, R11 ;  /* 0x0000000b260f7221 */ /* 0x040fe20000000100 */
[C---:B------:R-:W-:Y:S01]  /*1a70*/  FADD R11, -R38.reuse, R59 ;  /* 0x0000003b260b7221 */ /* 0x040fe20000000100 */
[----:B------:R-:W-:Y:S02]  /*1a80*/  HADD2.F32 R203, -RZ, R203.H0_H0 ;  /* 0x200000cbffcb7230 */ /* 0x000fe40000004100 */
[----:B------:R-:W-:Y:S01]  /*1a90*/  FADD R33, -R38, R33 ;  /* 0x0000002126217221 */ /* 0x000fe20000000100 */
[----:B------:R-:W-:Y:S01]  /*1aa0*/  FADD R59, R102, 1 ;  /* 0x3f800000663b7421 */ /* 0x000fe20000000000 */
[----:B------:R-:W-:Y:S01]  /*1ab0*/  FMUL R60, R60, R204 ;  /* 0x000000cc3c3c7220 */ /* 0x000fe20000400000 */
[----:B------:R-:W-:Y:S01]  /*1ac0*/  FMUL R35, R89, R35 ;  /* 0x0000002359237220 */ /* 0x000fe20000400000 */
[----:B------:R-:W-:Y:S01]  /*1ad0*/  FFMA R188, R37, R61, R188 ;  /* 0x0000003d25bc7223 */ /* 0x000fe200000000bc */
[----:B------:R-:W-:Y:S01]  /*1ae0*/  FADD R65, R64, R61 ;  /* 0x0000003d40417221 */ /* 0x000fe20000000000 */
[--C-:B------:R-:W-:Y:S01]  /*1af0*/  SHF.R.U64 R25, R28, 0x10, R29.reuse ;  /* 0x000000101c197819 */ /* 0x100fe2000000121d */
[----:B------:R-:W-:Y:S01]  /*1b00*/  HADD2.F32 R206, -RZ, R206.H0_H0 ;  /* 0x200000ceffce7230 */ /* 0x000fe20000004100 */
[----:B------:R-:W-:Y:S01]  /*1b10*/  SHF.R.U32.HI R24, RZ, 0x10, R29 ;  /* 0x00000010ff187819 */ /* 0x000fe2000001161d */
[----:B------:R-:W-:-:S02]  /*1b20*/  HADD2.F32 R29, -RZ, R26.H0_H0 ;  /* 0x2000001aff1d7230 */ /* 0x000fc40000004100 */
[----:B------:R-:W-:Y:S01]  /*1b30*/  FADD R58, R145, 1 ;  /* 0x3f800000913a7421 */ /* 0x000fe20000000000 */
[----:B------:R-:W-:Y:S01]  /*1b40*/  FMUL R59, R59, R203 ;  /* 0x000000cb3b3b7220 */ /* 0x000fe20000400000 */
[----:B------:R-:W-:Y:S01]  /*1b50*/  FMUL R33, R89, R33 ;  /* 0x0000002159217220 */ /* 0x000fe20000400000 */
[----:B------:R-:W-:Y:S01]  /*1b60*/  FFMA R188, R35, R60, R188 ;  /* 0x0000003c23bc7223 */ /* 0x000fe200000000bc */
[----:B------:R-:W-:Y:S01]  /*1b70*/  FADD R64, R65, R60 ;  /* 0x0000003c41407221 */ /* 0x000fe20000000000 */
[----:B------:R-:W-:Y:S02]  /*1b80*/  HADD2.F32 R205, -RZ, R205.H0_H0 ;  /* 0x200000cdffcd7230 */ /* 0x000fe40000004100 */
[----:B------:R-:W-:Y:S01]  /*1b90*/  FADD R29, -R38, R29 ;  /* 0x0000001d261d7221 */ /* 0x000fe20000000100 */
[----:B------:R-:W-:Y:S01]  /*1ba0*/  FADD R56, R101, 1 ;  /* 0x3f80000065387421 */ /* 0x000fe20000000000 */
[----:B------:R-:W-:Y:S01]  /*1bb0*/  FMUL R58, R58, R206 ;  /* 0x000000ce3a3a7220 */ /* 0x000fe20000400000 */
[----:B------:R-:W-:Y:S01]  /*1bc0*/  FMUL R31, R89, R31 ;  /* 0x0000001f591f7220 */ /* 0x000fe20000400000 */
[----:B------:R-:W-:Y:S01]  /*1bd0*/  FFMA R188, R33, R59, R188 ;  /* 0x0000003b21bc7223 */ /* 0x000fe200000000bc */
[----:B------:R-:W-:Y:S01]  /*1be0*/  FADD R65, R64, R59 ;  /* 0x0000003b40417221 */ /* 0x000fe20000000000 */
[----:B------:R-:W-:-:S02]  /*1bf0*/  HADD2.F32 R25, -RZ, R25.H0_H0 ;  /* 0x20000019ff197230 */ /* 0x000fc40000004100 */
[----:B------:R-:W-:Y:S01]  /*1c00*/  FADD R27, -R38, R27 ;  /* 0x0000001b261b7221 */ /* 0x000fe20000000100 */
[----:B------:R-:W-:Y:S02]  /*1c10*/  HADD2.F32 R208, -RZ, R208.H0_H0 ;  /* 0x200000d0ffd07230 */ /* 0x000fe40000004100 */
        /* <DEDUP_REMOVED lines=14> */
[----:B------:R-:W-:Y:S01]  /*1d00*/  MOV R226, R21 ;  /* 0x0000001500e27202 */ /* 0x000fe20000000f00 */
[----:B------:R-:W-:Y:S01]  /*1d10*/  FADD R50, R143, 1 ;  /* 0x3f8000008f327421 */ /* 0x000fe20000000000 */
[----:B------:R-:W-:Y:S01]  /*1d20*/  SHF.R.U32.HI R225, RZ, 0x10, R21 ;  /* 0x00000010ffe17819 */ /* 0x000fe20000011615 */
[----:B------:R-:W-:-:S02]  /*1d30*/  HADD2.F32 R21, -RZ, R24.H0_H0 ;  /* 0x20000018ff157230 */ /* 0x000fc40000004100 */
        /* <DEDUP_REMOVED lines=11> */
[----:B------:R-:W-:Y:S01]  /*1df0*/  MOV R218, R17 ;  /* 0x0000001100da7202 */ /* 0x000fe20000000f00 */
[----:B------:R-:W-:Y:S01]  /*1e00*/  HADD2.F32 R212, -RZ, R212.H0_H0 ;  /* 0x200000d4ffd47230 */ /* 0x000fe20000004100 */
[----:B------:R-:W-:Y:S01]  /*1e10*/  SHF.R.U32.HI R217, RZ, 0x10, R17 ;  /* 0x00000010ffd97819 */ /* 0x000fe20000011611 */
[----:B------:R-:W-:-:S02]  /*1e20*/  HADD2.F32 R17, -RZ, R22.H0_H0 ;  /* 0x20000016ff117230 */ /* 0x000fc40000004100 */
[----:B------:R-:W-:Y:S01]  /*1e30*/  FADD R19, -R38, R19 ;  /* 0x0000001326137221 */ /* 0x000fe20000000100 */
        /* <DEDUP_REMOVED lines=13> */
[----:B------:R-:W-:Y:S01]  /*1f10*/  FADD R42, R141, 1 ;  /* 0x3f8000008d2a7421 */ /* 0x000fe20000000000 */
[----:B------:R-:W-:Y:S02]  /*1f20*/  HADD2.F32 R214, -RZ, R214.H0_H0 ;  /* 0x200000d6ffd67230 */ /* 0x000fe40000004100 */
        /* <DEDUP_REMOVED lines=13> */
[----:B------:R-:W-:Y:S01]  /*2000*/  FMUL R40, R40, R213 ;  /* 0x000000d528287220 */ /* 0x000fe20000400000 */
[----:B------:R-:W-:Y:S01]  /*2010*/  FMUL R13, R89, R13 ;  /* 0x0000000d590d7220 */ /* 0x000fe20000400000 */
[----:B------:R-:W-:Y:S01]  /*2020*/  FFMA R188, R15, R42, R188 ;  /* 0x0000002a0fbc7223 */ /* 0x000fe200000000bc */
[----:B------:R-:W-:Y:S01]  /*2030*/  FADD R65, R65, R42 ;  /* 0x0000002a41417221 */ /* 0x000fe20000000000 */
[----:B------:R-:W-:Y:S02]  /*2040*/  HADD2.F32 R215, -RZ, R215.H0_H0 ;  /* 0x200000d7ffd77230 */ /* 0x000fe40000004100 */
        /* <DEDUP_REMOVED lines=11> */
[----:B------:R-:W-:Y:S01]  /*2100*/  MOV R220, R18 ;  /* 0x0000001200dc7202 */ /* 0x000fe20000000f00 */
        /* <DEDUP_REMOVED lines=97> */
.L_x_4423:
[----:B-----5:R-:W-:Y:S01]  /*2720*/  MOV R43, R36 ;  /* 0x00000024002b7202 */ /* 0x020fe20000000f00 */
[----:B------:R-:W-:Y:S01]  /*2730*/  FADD R80, RZ, R152 ;  /* 0x00000098ff507221 */ /* 0x000fe20000000000 */
[----:B------:R-:W-:Y:S01]  /*2740*/  SHF.R.U64 R130, R2, 0x10, R3 ;  /* 0x0000001002827819 */ /* 0x000fe20000001203 */
[----:B------:R-:W-:Y:S01]  /*2750*/  FADD R78, RZ, R151 ;  /* 0x00000097ff4e7221 */ /* 0x000fe20000000000 */
[----:B------:R-:W-:Y:S01]  /*2760*/  MOV R199, R3 ;  /* 0x0000000300c77202 */ /* 0x000fe20000000f00 */
[----:B------:R-:W-:Y:S01]  /*2770*/  HADD2.F32 R49, -RZ, R43.H0_H0 ;  /* 0x2000002bff317230 */ /* 0x000fe20000004100 */
[----:B------:R-:W-:Y:S01]  /*2780*/  SHF.R.U32.HI R198, RZ, 0x10, R3 ;  /* 0x00000010ffc67819 */ /* 0x000fe20000011603 */
        /* <DEDUP_REMOVED lines=8> */
[----:B------:R-:W-:Y:S01]  /*2810*/  HADD2.F32 R79, -RZ, R46.H0_H0 ;  /* 0x2000002eff4f7230 */ /* 0x000fe20000004100 */
[----:B------:R-:W-:Y:S01]  /*2820*/  MOV R212, R14 ;  /* 0x0000000e00d47202 */ /* 0x000fe20000000f00 */
[----:B------:R-:W-:Y:S01]  /*2830*/  HADD2.F32 R57, -RZ, R4.H0_H0 ;  /* 0x20000004ff397230 */ /* 0x000fe20000004100 */
[----:B------:R-:W-:Y:S01]  /*2840*/  SHF.R.U64 R211, R14, 0x10, R15 ;  /* 0x000000100ed37819 */ /* 0x000fe2000000120f */
[----:B------:R-:W-:Y:S01]  /*2850*/  HADD2.F32 R197, -RZ, R197.H0_H0 ;  /* 0x200000c5ffc57230 */ /* 0x000fe20000004100 */
[----:B------:R-:W-:Y:S01]  /*2860*/  MOV R14, R32 ;  /* 0x00000020000e7202 */ /* 0x000fe20000000f00 */
[----:B------:R-:W-:Y:S01]  /*2870*/  FMUL R78, R199, R78 ;  /* 0x0000004ec74e7220 */ /* 0x000fe20000400000 */
[----:B------:R-:W-:Y:S01]  /*2880*/  SHF.R.U64 R45, R36, 0x10, R37 ;  /* 0x00000010242d7819 */ /* 0x000fe20000001225 */
[C---:B------:R-:W-:Y:S01]  /*2890*/  FADD R57, -R38.reuse, R57 ;  /* 0x0000003926397221 */ /* 0x040fe20000000100 */
[----:B------:R-:W-:Y:S01]  /*28a0*/  MOV R36, R5 ;  /* 0x0000000500247202 */ /* 0x000fe20000000f00 */
[----:B------:R-:W-:Y:S01]  /*28b0*/  HADD2.F32 R61, -RZ, R14.H0_H0 ;  /* 0x2000000eff3d7230 */ /* 0x000fe20000004100 */
[----:B------:R-:W-:Y:S01]  /*28c0*/  MOV R216, R16 ;  /* 0x0000001000d87202 */ /* 0x000fe20000000f00 */
[----:B------:R-:W-:Y:S01]  /*28d0*/  FADD R14, -R38, R49 ;  /* 0x00000031260e7221 */ /* 0x000fe20000000100 */
[----:B------:R-:W-:Y:S01]  /*28e0*/  SHF.R.U64 R215, R16, 0x10, R17 ;  /* 0x0000001010d77819 */ /* 0x000fe20000001211 */
[----:B------:R-:W-:Y:S01]  /*28f0*/  FADD R49, -R38, R3 ;  /* 0x0000000326317221 */ /* 0x000fe20000000100 */
[----:B------:R-:W-:Y:S01]  /*2900*/  SHF.R.U64 R200, R6, 0x10, R7 ;  /* 0x0000001006c87819 */ /* 0x000fe20000001207 */
[----:B------:R-:W-:Y:S01]  /*2910*/  HADD2.F32 R55, -RZ, R36.H0_H0 ;  /* 0x20000024ff377230 */ /* 0x000fe20000004100 */
[----:B------:R-:W-:Y:S01]  /*2920*/  MOV R71, R7 ;  /* 0x0000000700477202 */ /* 0x000fe20000000f00 */
[----:B------:R-:W-:Y:S01]  /*2930*/  FADD R3, -R38, R79 ;  /* 0x0000004f26037221 */ /* 0x000fe20000000100 */
[----:B------:R-:W-:Y:S01]  /*2940*/  SHF.R.U32.HI R202, RZ, 0x10, R7 ;  /* 0x00000010ffca7819 */ /* 0x000fe20000011607 */
[----:B------:R-:W-:Y:S01]  /*2950*/  FADD R79, RZ, R108 ;  /* 0x0000006cff4f7221 */ /* 0x000fe20000000000 */
[----:B------:R-:W-:Y:S01]  /*2960*/  MOV R16, R34 ;  /* 0x0000002200107202 */ /* 0x000fe20000000f00 */
[----:B------:R-:W-:Y:S01]  /*2970*/  FMUL R80, R197, R80 ;  /* 0x00000050c5507220 */ /* 0x000fe20000400000 */
[----:B------:R-:W-:Y:S01]  /*2980*/  SHF.R.U64 R7, R24, 0x10, R25 ;  /* 0x0000001018077819 */ /* 0x000fe20000001219 */
[----:B------:R-:W-:Y:S01]  /*2990*/  HADD2.F32 R53, -RZ, R45.H0_H0 ;  /* 0x2000002dff357230 */ /* 0x000fe20000004100 */
[----:B------:R-:W-:Y:S01]  /*29a0*/  SHF.R.U64 R34, R34, 0x10, R35 ;  /* 0x0000001022227819 */ /* 0x000fe20000001223 */
[----:B------:R-:W-:Y:S01]  /*29b0*/  FADD R55, -R38, R55 ;  /* 0x0000003726377221 */ /* 0x000fe20000000100 */
[----:B------:R-:W-:Y:S01]  /*29c0*/  SHF.R.U32.HI R5, RZ, 0x10, R5 ;  /* 0x00000010ff057819 */ /* 0x000fe20000011605 */
        /* <DEDUP_REMOVED lines=9> */
[----:B------:R-:W-:Y:S01]  /*2a60*/  MOV R41, R31 ;  /* 0x0000001f00297202 */ /* 0x000fe20000000f00 */
[C---:B------:R-:W-:Y:S01]  /*2a70*/  FMUL R57, R89.reuse, R57 ;  /* 0x0000003959397220 */ /* 0x040fe20000400000 */
[----:B------:R-:W-:Y:S01]  /*2a80*/  MOV R2, R22 ;  /* 0x0000001600027202 */ /* 0x000fe20000000f00 */
[----:B------:R-:W-:Y:S01]  /*2a90*/  FFMA R188, R0, R80, RZ ;  /* 0x0000005000bc7223 */ /* 0x000fe200000000ff */
[----:B------:R-:W-:Y:S01]  /*2aa0*/  MOV R214, R15 ;  /* 0x0000000f00d67202 */ /* 0x000fe20000000f00 */
[----:B------:R-:W-:Y:S01]  /*2ab0*/  FADD R64, RZ, R80 ;  /* 0x00000050ff407221 */ /* 0x000fe20000000000 */
[----:B------:R-:W-:Y:S01]  /*2ac0*/  SHF.R.U32.HI R213, RZ, 0x10, R15 ;  /* 0x00000010ffd57819 */ /* 0x000fe2000001160f */
[----:B------:R-:W-:Y:S01]  /*2ad0*/  HADD2.F32 R15, -RZ, R41.H0_H0 ;  /* 0x20000029ff0f7230 */ /* 0x000fe20000004100 */
[----:B------:R-:W-:Y:S01]  /*2ae0*/  SHF.R.U64 R219, R18, 0x10, R19 ;  /* 0x0000001012db7819 */ /* 0x000fe20000001213 */
[----:B------:R-:W-:Y:S01]  /*2af0*/  HADD2.F32 R51, -RZ, R2.H0_H0 ;  /* 0x20000002ff337230 */ /* 0x000fe20000004100 */
[----:B------:R-:W-:Y:S01]  /*2b00*/  MOV R222, R19 ;  /* 0x0000001300de7202 */ /* 0x000fe20000000f00 */
[C---:B------:R-:W-:Y:S01]  /*2b10*/  FADD R41, -R38.reuse, R7 ;  /* 0x0000000726297221 */ /* 0x040fe20000000100 */
[----:B------:R-:W-:Y:S01]  /*2b20*/  SHF.R.U32.HI R221, RZ, 0x10, R19 ;  /* 0x00000010ffdd7819 */ /* 0x000fe20000011613 */
[----:B------:R-:W-:Y:S01]  /*2b30*/  HADD2.F32 R19, -RZ, R12.H0_H0 ;  /* 0x2000000cff137230 */ /* 0x000fe20000004100 */
[----:B------:R-:W-:Y:S01]  /*2b40*/  MOV R201, R6 ;  /* 0x0000000600c97202 */ /* 0x000fe20000000f00 */
[C---:B------:R-:W-:Y:S01]  /*2b50*/  FADD R12, -R38.reuse, R53 ;  /* 0x00000035260c7221 */ /* 0x040fe20000000100 */
[C---:B------:R-:W-:Y:S01]  /*2b60*/  FADD R4, -R38.reuse, R77 ;  /* 0x0000004d26047221 */ /* 0x040fe20000000100 */
[C---:B------:R-:W-:Y:S01]  /*2b70*/  FADD R53, -R38.reuse, R5 ;  /* 0x0000000526357221 */ /* 0x040fe20000000100 */
[----:B------:R-:W-:Y:S01]  /*2b80*/  FADD R7, -R38, R65 ;  /* 0x0000004126077221 */ /* 0x000fe20000000100 */
[----:B------:R-:W-:Y:S01]  /*2b90*/  FADD R77, RZ, R107 ;  /* 0x0000006bff4d7221 */ /* 0x000fe20000000000 */
[----:B------:R-:W-:Y:S01]  /*2ba0*/  FMUL R55, R89, R55 ;  /* 0x0000003759377220 */ /* 0x000fe20000400000 */
[----:B------:R-:W-:Y:S01]  /*2bb0*/  FFMA R188, R57, R79, R188 ;  /* 0x0000004f39bc7223 */ /* 0x000fe200000000bc */
[----:B------:R-:W-:Y:S01]  /*2bc0*/  MOV R48, R37 ;  /* 0x0000002500307202 */ /* 0x000fe20000000f00 */
[----:B------:R-:W-:Y:S01]  /*2bd0*/  FADD R65, R64, R79 ;  /* 0x0000004f40417221 */ /* 0x000fe20000000000 */
[----:B------:R-:W-:Y:S01]  /*2be0*/  SHF.R.U32.HI R50, RZ, 0x10, R37 ;  /* 0x00000010ff327819 */ /* 0x000fe20000011625 */
[----:B------:R-:W-:Y:S01]  /*2bf0*/  HADD2.F32 R75, -RZ, R16.H0_H0 ;  /* 0x20000010ff4b7230 */ /* 0x000fe20000004100 */
[----:B------:R-:W-:Y:S01]  /*2c00*/  MOV R37, R23 ;  /* 0x0000001700257202 */ /* 0x000fe20000000f00 */
[----:B------:R-:W-:Y:S01]  /*2c10*/  HADD2.F32 R201, -RZ, R201.H0_H0 ;  /* 0x200000c9ffc97230 */ /* 0x000fe20000004100 */
[----:B------:R-:W-:Y:S01]  /*2c20*/  SHF.R.U64 R32, R32, 0x10, R33 ;  /* 0x0000001020207819 */ /* 0x000fe20000001221 */
[----:B------:R-:W-:Y:S01]  /*2c30*/  FADD R51, -R38, R51 ;  /* 0x0000003326337221 */ /* 0x000fe20000000100 */
[----:B------:R-:W-:Y:S01]  /*2c40*/  FADD R76, RZ, R150 ;  /* 0x00000096ff4c7221 */ /* 0x000fe20000000000 */
[----:B------:R-:W-:Y:S01]  /*2c50*/  FMUL R77, R198, R77 ;  /* 0x0000004dc64d7220 */ /* 0x000fe20000400000 */
[----:B------:R-:W-:Y:S01]  /*2c60*/  FMUL R53, R89, R53 ;  /* 0x0000003559357220 */ /* 0x000fe20000400000 */
[----:B------:R-:W-:Y:S01]  /*2c70*/  FFMA R188, R55, R78, R188 ;  /* 0x0000004e37bc7223 */ /* 0x000fe200000000bc */
[----:B------:R-:W-:Y:S01]  /*2c80*/  SHF.R.U32.HI R33, RZ, 0x10, R33 ;  /* 0x00000010ff217819 */ /* 0x000fe20000011621 */
[----:B------:R-:W-:Y:S01]  /*2c90*/  FADD R64, R65, R78 ;  /* 0x0000004e41407221 */ /* 0x000fe20000000000 */
[----:B------:R-:W-:Y:S01]  /*2ca0*/  SHF.R.U32.HI R22, RZ, 0x10, R23 ;  /* 0x00000010ff167819 */ /* 0x000fe20000011617 */
[----:B------:R-:W-:Y:S01]  /*2cb0*/  HADD2.F32 R37, -RZ, R37.H0_H0 ;  /* 0x20000025ff257230 */ /* 0x000fe20000004100 */
[----:B------:R-:W-:Y:S01]  /*2cc0*/  SHF.R.U32.HI R47, RZ, 0x10, R35 ;  /* 0x00000010ff2f7819 */ /* 0x000fe20000011623 */
[----:B------:R-:W-:Y:S01]  /*2cd0*/  FADD R5, -R38, R75 ;  /* 0x0000004b26057221 */ /* 0x000fe20000000100 */
[----:B------:R-:W-:-:S02]  /*2ce0*/  HADD2.F32 R200, -RZ, R200.H0_H0 ;  /* 0x200000c8ffc87230 */ /* 0x000fc40000004100 */
[----:B------:R-:W-:Y:S01]  /*2cf0*/  FADD R75, RZ, R106 ;  /* 0x0000006aff4b7221 */ /* 0x000fe20000000000 */
[----:B------:R-:W-:Y:S01]  /*2d00*/  FMUL R76, R201, R76 ;  /* 0x0000004cc94c7220 */ /* 0x000fe20000400000 */
[----:B------:R-:W-:Y:S01]  /*2d10*/  FMUL R51, R89, R51 ;  /* 0x0000003359337220 */ /* 0x000fe20000400000 */
[----:B------:R-:W-:Y:S01]  /*2d20*/  FFMA R188, R53, R77, R188 ;  /* 0x0000004d35bc7223 */ /* 0x000fe200000000bc */
[----:B------:R-:W-:Y:S01]  /*2d30*/  MOV R6, R24 ;  /* 0x0000001800067202 */ /* 0x000fe20000000f00 */
[----:B------:R-:W-:Y:S01]  /*2d40*/  FADD R65, R64, R77 ;  /* 0x0000004d40417221 */ /* 0x000fe20000000000 */
[----:B------:R-:W-:Y:S01]  /*2d50*/  HADD2.F32 R73, -RZ, R33.H0_H0 ;  /* 0x20000021ff497230 */ /* 0x000fe20000004100 */
[----:B------:R-:W-:Y:S01]  /*2d60*/  SHF.R.U32.HI R24, RZ, 0x10, R25 ;  /* 0x00000010ff187819 */ /* 0x000fe20000011619 */
[----:B------:R-:W-:Y:S02]  /*2d70*/  HADD2.F32 R45, -RZ, R22.H0_H0 ;  /* 0x20000016ff2d7230 */ /* 0x000fe40000004100 */
[----:B------:R-:W-:Y:S01]  /*2d80*/  FADD R74, RZ, R149 ;  /* 0x00000095ff4a7221 */ /* 0x000fe20000000000 */
[----:B------:R-:W-:-:S02]  /*2d90*/  HADD2.F32 R131, -RZ, R47.H0_H0 ;  /* 0x2000002fff837230 */ /* 0x000fc40000004100 */
[----:B------:R-:W-:Y:S01]  /*2da0*/  FADD R47, -R38, R37 ;  /* 0x00000025262f7221 */ /* 0x000fe20000000100 */
[----:B------:R-:W-:Y:S02]  /*2db0*/  HADD2.F32 R71, -RZ, R71.H0_H0 ;  /* 0x20000047ff477230 */ /* 0x000fe40000004100 */
[----:B------:R-:W-:Y:S01]  /*2dc0*/  FMUL R75, R200, R75 ;  /* 0x0000004bc84b7220 */ /* 0x000fe20000400000 */
[----:B------:R-:W-:Y:S01]  /*2dd0*/  FMUL R49, R89, R49 ;  /* 0x0000003159317220 */ /* 0x000fe20000400000 */
[----:B------:R-:W-:Y:S01]  /*2de0*/  FFMA R188, R51, R76, R188 ;  /* 0x0000004c33bc7223 */ /* 0x000fe200000000bc */
[----:B------:R-:W-:Y:S01]  /*2df0*/  FADD R64, R65, R76 ;  /* 0x0000004c41407221 */ /* 0x000fe20000000000 */
[----:B------:R-:W-:Y:S01]  /*2e00*/  MOV R69, R8 ;  /* 0x0000000800457202 */ /* 0x000fe20000000f00 */
[----:B------:R-:W-:Y:S02]  /*2e10*/  HADD2.F32 R43, -RZ, R6.H0_H0 ;  /* 0x20000006ff2b7230 */ /* 0x000fe40000004100 */
[----:B------:R-:W-:Y:S01]  /*2e20*/  FADD R6, -R38, R73 ;  /* 0x0000004926067221 */ /* 0x000fe20000000100 */
[----:B------:R-:W-:Y:S01]  /*2e30*/  HADD2.F32 R202, -RZ, R202.H0_H0 ;  /* 0x200000caffca7230 */ /* 0x000fe20000004100 */
[----:B------:R-:W-:Y:S01]  /*2e40*/  SHF.R.U64 R70, R8, 0x10, R9 ;  /* 0x0000001008467819 */ /* 0x000fe20000001209 */
[----:B------:R-:W-:Y:S01]  /*2e50*/  FADD R45, -R38, R45 ;  /* 0x0000002d262d7221 */ /* 0x000fe20000000100 */
[----:B------:R-:W-:Y:S01]  /*2e60*/  MOV R67, R9 ;  /* 0x0000000900437202 */ /* 0x000fe20000000f00 */
[----:B------:R-:W-:Y:S01]  /*2e70*/  FADD R73, RZ, R105 ;  /* 0x00000069ff497221 */ /* 0x000fe20000000000 */
[----:B------:R-:W-:Y:S01]  /*2e80*/  SHF.R.U32.HI R68, RZ, 0x10, R9 ;  /* 0x00000010ff447819 */ /* 0x000fe20000011609 */
[----:B------:R-:W-:Y:S01]  /*2e90*/  FMUL R74, R71, R74 ;  /* 0x0000004a474a7220 */ /* 0x000fe20000400000 */
[----:B------:R-:W-:Y:S01]  /*2ea0*/  FMUL R47, R89, R47 ;  /* 0x0000002f592f7220 */ /* 0x000fe20000400000 */
[----:B------:R-:W-:Y:S01]  /*2eb0*/  FFMA R188, R49, R75, R188 ;  /* 0x0000004b31bc7223 */ /* 0x000fe200000000bc */
[----:B------:R-:W-:-:S02]  /*2ec0*/  HADD2.F32 R9, -RZ, R24.H0_H0 ;  /* 0x20000018ff097230 */ /* 0x000fc40000004100 */
[----:B------:R-:W-:Y:S01]  /*2ed0*/  FADD R65, R64, R75 ;  /* 0x0000004b40417221 */ /* 0x000fe20000000000 */
[----:B------:R-:W-:Y:S01]  /*2ee0*/  MOV R23, R25 ;  /* 0x0000001900177202 */ /* 0x000fe20000000f00 */
[----:B------:R-:W-:Y:S01]  /*2ef0*/  HADD2.F32 R63, -RZ, R32.H0_H0 ;  /* 0x20000020ff3f7230 */ /* 0x000fe20000004100 */
[----:B------:R-:W-:Y:S01]  /*2f00*/  SHF.R.U64 R25, R26, 0x10, R27 ;  /* 0x000000101a197819 */ /* 0x000fe2000000121b */
[----:B------:R-:W-:Y:S01]  /*2f10*/  HADD2.F32 R69, -RZ, R69.H0_H0 ;  /* 0x20000045ff457230 */ /* 0x000fe20000004100 */
        /* <DEDUP_REMOVED lines=8> */
[----:B------:R-:W-:Y:S01]  /*2fa0*/  FFMA R188, R47, R74, R188 ;  /* 0x0000004a2fbc7223 */ /* 0x000fe200000000bc */
[----:B------:R-:W-:Y:S01]  /*2fb0*/  FADD R64, R65, R74 ;  /* 0x0000004a41407221 */ /* 0x000fe20000000000 */
[----:B------:R-:W-:Y:S01]  /*2fc0*/  MOV R39, R27 ;  /* 0x0000001b00277202 */ /* 0x000fe20000000f00 */
[----:B------:R-:W-:Y:S01]  /*2fd0*/  FADD R37, -R38, R9 ;  /* 0x0000000926257221 */ /* 0x000fe20000000100 */
[----:B------:R-:W-:-:S02]  /*2fe0*/  HADD2.F32 R23, -RZ, R23.H0_H0 ;  /* 0x20000017ff177230 */ /* 0x000fc40000004100 */
[----:B------:R-:W-:Y:S01]  /*2ff0*/  FADD R9, -R38, R63 ;  /* 0x0000003f26097221 */ /* 0x000fe20000000100 */
[----:B------:R-:W-:Y:S02]  /*3000*/  HADD2.F32 R70, -RZ, R70.H0_H0 ;  /* 0x20000046ff467230 */ /* 0x000fe40000004100 */
[----:B------:R-:W-:Y:S01]  /*3010*/  FADD R63, RZ, R104 ;  /* 0x00000068ff3f7221 */ /* 0x000fe20000000000 */
[----:B------:R-:W-:Y:S02]  /*3020*/  HADD2.F32 R25, -RZ, R25.H0_H0 ;  /* 0x20000019ff197230 */ /* 0x000fe40000004100 */
[----:B------:R-:W-:Y:S01]  /*3030*/  FMUL R72, R69, R72 ;  /* 0x0000004845487220 */ /* 0x000fe20000400000 */
[----:B------:R-:W-:Y:S01]  /*3040*/  FMUL R43, R89, R43 ;  /* 0x0000002b592b7220 */ /* 0x000fe20000400000 */
[----:B------:R-:W-:Y:S01]  /*3050*/  FFMA R188, R45, R73, R188 ;  /* 0x000000492dbc7223 */ /* 0x000fe200000000bc */
[----:B------:R-:W-:Y:S02]  /*3060*/  HADD2.F32 R11, -RZ, R11.H0_H0 ;  /* 0x2000000bff0b7230 */ /* 0x000fe40000004100 */
[----:B------:R-:W-:Y:S01]  /*3070*/  FADD R65, R64, R73 ;  /* 0x0000004940417221 */ /* 0x000fe20000000000 */
[----:B------:R-:W-:Y:S01]  /*3080*/  MOV R8, R26 ;  /* 0x0000001a00087202 */ /* 0x000fe20000000f00 */
[----:B------:R-:W-:Y:S01]  /*3090*/  HADD2.F32 R67, -RZ, R67.H0_H0 ;  /* 0x20000043ff437230 */ /* 0x000fe20000004100 */
[----:B------:R-:W-:Y:S01]  /*30a0*/  SHF.R.U64 R30, R30, 0x10, R31 ;  /* 0x000000101e1e7819 */ /* 0x000fe2000000121f */
[----:B------:R-:W-:Y:S01]  /*30b0*/  FADD R62, RZ, R147 ;  /* 0x00000093ff3e7221 */ /* 0x000fe20000000000 */
[----:B------:R-:W-:Y:S01]  /*30c0*/  SHF.R.U32.HI R42, RZ, 0x10, R31 ;  /* 0x00000010ff2a7819 */ /* 0x000fe2000001161f */
[----:B------:R-:W-:Y:S01]  /*30d0*/  HADD2.F32 R31, -RZ, R39.H0_H0 ;  /* 0x20000027ff1f7230 */ /* 0x000fe20000004100 */
[----:B------:R-:W-:Y:S01]  /*30e0*/  MOV R40, R29 ;  /* 0x0000001d00287202 */ /* 0x000fe20000000f00 */
[----:B------:R-:W-:Y:S01]  /*30f0*/  FADD R39, -R38, R23 ;  /* 0x0000001726277221 */ /* 0x000fe20000000100 */
[----:B------:R-:W-:Y:S01]  /*3100*/  FMUL R63, R70, R63 ;  /* 0x0000003f463f7220 */ /* 0x000fe20000400000 */
[----:B------:R-:W-:Y:S01]  /*3110*/  FMUL R41, R89, R41 ;  /* 0x0000002959297220 */ /* 0x000fe20000400000 */
[----:B------:R-:W-:Y:S01]  /*3120*/  FFMA R188, R43, R72, R188 ;  /* 0x000000482bbc7223 */ /* 0x000fe200000000bc */
[C---:B------:R-:W-:Y:S01]  /*3130*/  FADD R33, -R38.reuse, R25 ;  /* 0x0000001926217221 */ /* 0x040fe20000000100 */
[----:B------:R-:W-:Y:S01]  /*3140*/  FADD R64, R65, R72 ;  /* 0x0000004841407221 */ /* 0x000fe20000000000 */
[----:B------:R-:W-:Y:S01]  /*3150*/  MOV R204, R10 ;  /* 0x0000000a00cc7202 */ /* 0x000fe20000000f00 */
[----:B------:R-:W-:Y:S01]  /*3160*/  FADD R25, -R38, R11 ;  /* 0x0000000b26197221 */ /* 0x000fe20000000100 */
[----:B------:R-:W-:-:S02]  /*3170*/  HADD2.F32 R35, -RZ, R8.H0_H0 ;  /* 0x20000008ff237230 */ /* 0x000fc40000004100 */
[----:B------:R-:W-:Y:S01]  /*3180*/  FADD R11, -R38, R61 ;  /* 0x0000003d260b7221 */ /* 0x000fe20000000100 */
[----:B------:R-:W-:Y:S01]  /*3190*/  HADD2.F32 R68, -RZ, R68.H0_H0 ;  /* 0x20000044ff447230 */ /* 0x000fe20000004100 */
[----:B------:R-:W-:Y:S01]  /*31a0*/  MOV R210, R13 ;  /* 0x0000000d00d27202 */ /* 0x000fe20000000f00 */
[----:B------:R-:W-:Y:S01]  /*31b0*/  FADD R61, RZ, R103 ;  /* 0x00000067ff3d7221 */ /* 0x000fe20000000000 */
[----:B------:R-:W-:Y:S01]  /*31c0*/  SHF.R.U32.HI R209, RZ, 0x10, R13 ;  /* 0x00000010ffd17819 */ /* 0x000fe2000001160d */
[----:B------:R-:W-:Y:S01]  /*31d0*/  FMUL R62, R67, R62 ;  /* 0x0000003e433e7220 */ /* 0x000fe20000400000 */
[----:B------:R-:W-:Y:S01]  /*31e0*/  FMUL R39, R89, R39 ;  /* 0x0000002759277220 */ /* 0x000fe20000400000 */
[----:B------:R-:W-:Y:S01]  /*31f0*/  FFMA R188, R41, R63, R188 ;  /* 0x0000003f29bc7223 */ /* 0x000fe200000000bc */
[----:B------:R-:W-:Y:S02]  /*3200*/  HADD2.F32 R13, -RZ, R40.H0_H0 ;  /* 0x20000028ff0d7230 */ /* 0x000fe40000004100 */
[----:B------:R-:W-:Y:S01]  /*3210*/  FADD R65, R64, R63 ;  /* 0x0000003f40417221 */ /* 0x000fe20000000000 */
[----:B------:R-:W-:-:S02]  /*3220*/  HADD2.F32 R59, -RZ, R42.H0_H0 ;  /* 0x2000002aff3b7230 */ /* 0x000fc40000004100 */
[----:B------:R-:W-:Y:S01]  /*3230*/  FADD R35, -R38, R35 ;  /* 0x0000002326237221 */ /* 0x000fe20000000100 */
[----:B------:R-:W-:Y:S02]  /*3240*/  HADD2.F32 R204, -RZ, R204.H0_H0 ;  /* 0x200000ccffcc7230 */ /* 0x000fe40000004100 */
[----:B------:R-:W-:Y:S01]  /*3250*/  FADD R60, RZ, R146 ;  /* 0x00000092ff3c7221 */ /* 0x000fe20000000000 */
[----:B------:R-:W-:Y:S01]  /*3260*/  FMUL R61, R68, R61 ;  /* 0x0000003d443d7220 */ /* 0x000fe20000400000 */
[----:B------:R-:W-:Y:S01]  /*3270*/  FMUL R37, R89, R37 ;  /* 0x0000002559257220 */ /* 0x000fe20000400000 */
[----:B------:R-:W-:Y:S01]  /*3280*/  FFMA R188, R39, R62, R188 ;  /* 0x0000003e27bc7223 */ /* 0x000fe200000000bc */
[----:B------:R-:W-:Y:S01]  /*3290*/  FADD R64, R65, R62 ;  /* 0x0000003e41407221 */ /* 0x000fe20000000000 */
[----:B------:R-:W-:Y:S01]  /*32a0*/  SHF.R.U32.HI R26, RZ, 0x10, R27 ;  /* 0x00000010ff1a7819 */ /* 0x000fe2000001161b */
[C---:B------:R-:W-:Y:S01]  /*32b0*/  FADD R23, -R38.reuse, R13 ;  /* 0x0000000d26177221 */ /* 0x040fe20000000100 */
        /* <DEDUP_REMOVED lines=8> */
[----:B------:R-:W-:Y:S01]  /*3340*/  SHF.R.U32.HI R28, RZ, 0x10, R29 ;  /* 0x00000010ff1c7819 */ /* 0x000fe2000001161d */
[----:B------:R-:W-:Y:S02]  /*3350*/  HADD2.F32 R29, -RZ, R26.H0_H0 ;  /* 0x2000001aff1d7230 */ /* 0x000fe40000004100 */
[----:B------:R-:W-:Y:S01]  /*3360*/  FADD R31, -R38, R31 ;  /* 0x0000001f261f7221 */ /* 0x000fe20000000100 */
[----:B------:R-:W-:-:S02]  /*3370*/  HADD2.F32 R206, -RZ, R206.H0_H0 ;  /* 0x200000ceffce7230 */ /* 0x000fc40000004100 */
[----:B------:R-:W-:Y:S01]  /*3380*/  FADD R58, RZ, R145 ;  /* 0x00000091ff3a7221 */ /* 0x000fe20000000000 */
[----:B------:R-:W-:Y:S01]  /*3390*/  FMUL R59, R203, R59 ;  /* 0x0000003bcb3b7220 */ /* 0x000fe20000400000 */
[----:B------:R-:W-:Y:S01]  /*33a0*/  FMUL R33, R89, R33 ;  /* 0x0000002159217220 */ /* 0x000fe20000400000 */
[----:B------:R-:W-:Y:S01]  /*33b0*/  FFMA R188, R35, R60, R188 ;  /* 0x0000003c23bc7223 */ /* 0x000fe200000000bc */
[----:B------:R-:W-:Y:S01]  /*33c0*/  FADD R64, R65, R60 ;  /* 0x0000003c41407221 */ /* 0x000fe20000000000 */
[----:B------:R-:W-:Y:S02]  /*33d0*/  HADD2.F32 R27, -RZ, R10.H0_H0 ;  /* 0x2000000aff1b7230 */ /* 0x000fe40000004100 */
[----:B------:R-:W-:Y:S01]  /*33e0*/  FADD R29, -R38, R29 ;  /* 0x0000001d261d7221 */ /* 0x000fe20000000100 */
[----:B------:R-:W-:Y:S02]  /*33f0*/  HADD2.F32 R205, -RZ, R205.H0_H0 ;  /* 0x200000cdffcd7230 */ /* 0x000fe40000004100 */
[----:B------:R-:W-:Y:S01]  /*3400*/  FADD R56, RZ, R101 ;  /* 0x00000065ff387221 */ /* 0x000fe20000000000 */
[----:B------:R-:W-:Y:S01]  /*3410*/  FMUL R58, R206, R58 ;  /* 0x0000003ace3a7220 */ /* 0x000fe20000400000 */
[----:B------:R-:W-:Y:S01]  /*3420*/  FMUL R31, R89, R31 ;  /* 0x0000001f591f7220 */ /* 0x000fe20000400000 */
[----:B------:R-:W-:Y:S01]  /*3430*/  FFMA R188, R33, R59, R188 ;  /* 0x0000003b21bc7223 */ /* 0x000fe200000000bc */
[----:B------:R-:W-:Y:S01]  /*3440*/  FADD R65, R64, R59 ;  /* 0x0000003b40417221 */ /* 0x000fe20000000000 */
[----:B------:R-:W-:-:S02]  /*3450*/  HADD2.F32 R208, -RZ, R208.H0_H0 ;  /* 0x200000d0ffd07230 */ /* 0x000fc40000004100 */
[----:B------:R-:W-:Y:S01]  /*3460*/  FADD R27, -R38, R27 ;  /* 0x0000001b261b7221 */ /* 0x000fe20000000100 */
[----:B------:R-:W-:Y:S01]  /*3470*/  FADD R54, RZ, R144 ;  /* 0x00000090ff367221 */ /* 0x000fe20000000000 */
[----:B------:R-:W-:Y:S01]  /*3480*/  FMUL R56, R205, R56 ;  /* 0x00000038cd387220 */ /* 0x000fe20000400000 */
[----:B------:R-:W-:Y:S01]  /*3490*/  FMUL R29, R89, R29 ;  /* 0x0000001d591d7220 */ /* 0x000fe20000400000 */
[----:B------:R-:W-:Y:S01]  /*34a0*/  FFMA R188, R31, R58, R188 ;  /* 0x0000003a1fbc7223 */ /* 0x000fe200000000bc */
[----:B------:R-:W-:Y:S01]  /*34b0*/  FADD R65, R65, R58 ;  /* 0x0000003a41417221 */ /* 0x000fe20000000000 */
[----:B------:R-:W-:Y:S02]  /*34c0*/  HADD2.F32 R207, -RZ, R207.H0_H0 ;  /* 0x200000cfffcf7230 */ /* 0x000fe40000004100 */
[----:B------:R-:W-:Y:S01]  /*34d0*/  FADD R52, RZ, R100 ;  /* 0x00000064ff347221 */ /* 0x000fe20000000000 */
[----:B------:R-:W-:Y:S01]  /*34e0*/  FMUL R54, R208, R54 ;  /* 0x00000036d0367220 */ /* 0x000fe20000400000 */
[----:B------:R-:W-:Y:S01]  /*34f0*/  FMUL R27, R89, R27 ;  /* 0x0000001b591b7220 */ /* 0x000fe20000400000 */
[----:B------:R-:W-:Y:S01]  /*3500*/  FFMA R188, R29, R56, R188 ;  /* 0x000000381dbc7223 */ /* 0x000fe200000000bc */
[----:B------:R-:W-:Y:S01]  /*3510*/  FADD R65, R65, R56 ;  /* 0x0000003841417221 */ /* 0x000fe20000000000 */
[--C-:B------:R-:W-:Y:S01]  /*3520*/  SHF.R.U64 R223, R20, 0x10, R21.reuse ;  /* 0x0000001014df7819 */ /* 0x100fe20000001215 */
[----:B------:R-:W-:Y:S01]  /*3530*/  HADD2.F32 R191, -RZ, R50.H0_H0 ;  /* 0x20000032ffbf7230 */ /* 0x000fe20000004100 */
[----:B------:R-:W-:Y:S01]  /*3540*/  MOV R226, R21 ;  /* 0x0000001500e27202 */ /* 0x000fe20000000f00 */
[----:B------:R-:W-:Y:S01]  /*3550*/  HADD2.F32 R210, -RZ, R210.H0_H0 ;  /* 0x200000d2ffd27230 */ /* 0x000fe20000004100 */
[----:B------:R-:W-:Y:S01]  /*3560*/  SHF.R.U32.HI R225, RZ, 0x10, R21 ;  /* 0x00000010ffe17819 */ /* 0x000fe20000011615 */
        /* <DEDUP_REMOVED lines=18> */
[C---:B------:R-:W-:Y:S01]  /*3690*/  FADD R19, -R38.reuse, R19 ;  /* 0x0000001326137221 */ /* 0x040fe20000000100 */
[----:B------:R-:W-:Y:S01]  /*36a0*/  FADD R46, RZ, R142 ;  /* 0x0000008eff2e7221 */ /* 0x000fe20000000000 */
[----:B------:R-:W-:Y:S01]  /*36b0*/  FMUL R48, R209, R48 ;  /* 0x00000030d1307220 */ /* 0x000fe20000400000 */
[----:B------:R-:W-:Y:S01]  /*36c0*/  FMUL R21, R89, R21 ;  /* 0x0000001559157220 */ /* 0x000fe20000400000 */
[----:B------:R-:W-:Y:S01]  /*36d0*/  FFMA R188, R23, R50, R188 ;  /* 0x0000003217bc7223 */ /* 0x000fe200000000bc */
[----:B------:R-:W-:Y:S01]  /*36e0*/  FADD R65, R65, R50 ;  /* 0x0000003241417221 */ /* 0x000fe20000000000 */
[----:B------:R-:W-:Y:S02]  /*36f0*/  HADD2.F32 R211, -RZ, R211.H0_H0 ;  /* 0x200000d3ffd37230 */ /* 0x000fe40000004100 */
[----:B------:R-:W-:Y:S01]  /*3700*/  FADD R17, -R38, R17 ;  /* 0x0000001126117221 */ /* 0x000fe20000000100 */
        /* <DEDUP_REMOVED lines=33> */
[----:B------:R-:W-:-:S02]  /*3920*/  HADD2.F32 R218, -RZ, R218.H0_H0 ;  /* 0x200000daffda7230 */ /* 0x000fc40000004100 */
[----:B------:R-:W-:Y:S01]  /*3930*/  FADD R34, RZ, R139 ;  /* 0x0000008bff227221 */ /* 0x000fe20000000000 */
[----:B------:R-:W-:Y:S01]  /*3940*/  FMUL R36, R215, R36 ;  /* 0x00000024d7247220 */ /* 0x000fe20000400000 */
[----:B------:R-:W-:Y:S01]  /*3950*/  FMUL R9, R89, R9 ;  /* 0x0000000959097220 */ /* 0x000fe20000400000 */
[----:B------:R-:W-:Y:S01]  /*3960*/  FFMA R188, R11, R38, R188 ;  /* 0x000000260bbc7223 */ /* 0x000fe200000000bc */
[----:B------:R-:W-:Y:S01]  /*3970*/  FADD R65, R65, R38 ;  /* 0x0000002641417221 */ /* 0x000fe20000000000 */
[----:B------:R-:W-:Y:S01]  /*3980*/  MOV R220, R18 ;  /* 0x0000001200dc7202 */ /* 0x000fe20000000f00 */
        /* <DEDUP_REMOVED lines=96> */
.L_x_4424:
        /* <DEDUP_REMOVED lines=131> */
.L_x_4441:
        /* <DEDUP_REMOVED lines=45> */
.L_x_4427:
[----:B------:R-:W-:Y:S05]  /*4a90*/  BSYNC B0 ;  /* 0x0000000000007941 */ /* 0x000fea0003800000 */
.L_x_4426:
        /* <DEDUP_REMOVED lines=19> */
.L_x_4429:
[----:B------:R-:W2:Y:S04]  /*4bd0*/  LDG.E.STRONG.GPU R66, desc[UR6][R64.64] ;  /* 0x0000000640427981 */ /* 0x000ea8000c1ef900 */
[----:B--2---:R-:W-:Y:S01]  /*4be0*/  CCTL.IVALL ;  /* 0x00000000ff00798f */ /* 0x004fe20002000000 */
[----:B------:R-:W-:Y:S05]  /*4bf0*/  YIELD ;  /* 0x0000000000007946 */ /* 0x000fea0003800000 */
[----:B------:R-:W-:-:S13]  /*4c00*/  ISETP.NE.AND P1, PT, R66, R69, PT ;  /* 0x000000454200720c */ /* 0x000fda0003f25270 */
[----:B------:R-:W-:Y:S05]  /*4c10*/  @P1 BRA `(.L_x_4429) ;  /* 0xfffffffc00ec1947 */ /* 0x000fea000383ffff */
.L_x_4428:
        /* <DEDUP_REMOVED lines=91> */
[----:B------:R-:W-:Y:S01]  /*51d0*/  F2FP.F16.F32.PACK_AB R11, R11, R76 ;  /* 0x0000004c0b0b723e */ /* 0x000fe200000000ff */
        /* <DEDUP_REMOVED lines=25> */
[----:B------:R-:W-:Y:S01]  /*5370*/  F2FP.F16.F32.PACK_AB R80, R3, R80 ;  /* 0x000000500350723e */ /* 0x000fe200000000ff */
[----:B------:R-:W-:Y:S01]  /*5380*/  FADD R16, -R67, R16 ;  /* 0x0000001043107221 */ /* 0x000fe20000000100 */
[----:B------:R-:W-:Y:S01]  /*5390*/  FMUL R74, R89, R74 ;  /* 0x0000004a594a7220 */ /* 0x000fe20000400000 */
[----:B------:R-:W-:Y:S01]  /*53a0*/  PRMT R8, R11, 0x7632, R8 ;  /* 0x000076320b087816 */ /* 0x000fe20000000008 */
[C---:B------:R-:W-:Y:S01]  /*53b0*/  FMUL R21, R89.reuse, R24 ;  /* 0x0000001859157220 */ /* 0x040fe20000400000 */
[----:B------:R-:W-:Y:S01]  /*53c0*/  FMUL R27, R89, R4 ;  /* 0x00000004591b7220 */ /* 0x000fe20000400000 */
        /* <DEDUP_REMOVED lines=31> */
[----:B------:R-:W-:Y:S02]  /*55c0*/  F2FP.F16.F32.PACK_AB R10, RZ, R74 ;  /* 0x0000004aff0a723e */ /* 0x000fe400000000ff */
[C---:B------:R-:W-:Y:S02]  /*55d0*/  PRMT R11, R13.reuse, 0x7632, R11 ;  /* 0x000076320d0b7816 */ /* 0x040fe4000000000b */
[----:B------:R-:W-:Y:S02]  /*55e0*/  PRMT R14, R13, 0x7610, R14 ;  /* 0x000076100d0e7816 */ /* 0x000fe4000000000e */
[----:B------:R-:W-:Y:S02]  /*55f0*/  PRMT R18, R80, 0x7610, R18 ;  /* 0x0000761050127816 */ /* 0x000fe40000000012 */
[----:B------:R-:W-:-:S02]  /*5600*/  LOP3.LUT R13, R4, 0xffff, RZ, 0xc0, !PT ;  /* 0x0000ffff040d7812 */ /* 0x000fc400078ec0ff */
[----:B------:R-:W-:Y:S02]  /*5610*/  F2FP.F16.F32.PACK_AB R6, RZ, R78 ;  /* 0x0000004eff06723e */ /* 0x000fe400000000ff */
[----:B------:R-:W-:Y:S02]  /*5620*/  PRMT R16, R16, 0x5410, R33 ;  /* 0x0000541010107816 */ /* 0x000fe40000000021 */
[----:B------:R-:W-:Y:S02]  /*5630*/  LOP3.LUT R10, R10, 0xffff, RZ, 0xc0, !PT ;  /* 0x0000ffff0a0a7812 */ /* 0x000fe400078ec0ff */
[----:B------:R-:W-:Y:S02]  /*5640*/  LOP3.LUT R11, R11, 0xffff, RZ, 0xc0, !PT ;  /* 0x0000ffff0b0b7812 */ /* 0x000fe400078ec0ff */
[----:B------:R-:W-:Y:S02]  /*5650*/  SHF.L.U64.HI R33, R33, 0x10, RZ ;  /* 0x0000001021217819 */ /* 0x000fe400000102ff */
[----:B------:R-:W-:-:S02]  /*5660*/  F2FP.F16.F32.PACK_AB R12, RZ, R62 ;  /* 0x0000003eff0c723e */ /* 0x000fc400000000ff */
[----:B------:R-:W-:Y:S02]  /*5670*/  PRMT R18, R18, 0x5410, R13 ;  /* 0x0000541012127816 */ /* 0x000fe4000000000d */
[----:B------:R-:W-:Y:S02]  /*5680*/  LOP3.LUT R6, R6, 0xffff, RZ, 0xc0, !PT ;  /* 0x0000ffff06067812 */ /* 0x000fe400078ec0ff */
[----:B------:R-:W-:Y:S02]  /*5690*/  SHF.L.U64.HI R13, R13, 0x10, RZ ;  /* 0x000000100d0d7819 */ /* 0x000fe400000102ff */
[----:B------:R-:W-:Y:S02]  /*56a0*/  PRMT R14, R14, 0x5410, R11 ;  /* 0x000054100e0e7816 */ /* 0x000fe4000000000b */
[----:B------:R-:W-:Y:S02]  /*56b0*/  LOP3.LUT R33, R10, 0xffff0000, R33, 0xf8, !PT ;  /* 0xffff00000a217812 */ /* 0x000fe400078ef821 */
[----:B------:R-:W-:-:S02]  /*56c0*/  LOP3.LUT R12, R12, 0xffff, RZ, 0xc0, !PT ;  /* 0x0000ffff0c0c7812 */ /* 0x000fc400078ec0ff */
[----:B------:R-:W-:Y:S02]  /*56d0*/  SHF.L.U64.HI R11, R11, 0x10, RZ ;  /* 0x000000100b0b7819 */ /* 0x000fe400000102ff */
[----:B------:R-:W-:Y:S02]  /*56e0*/  F2FP.F16.F32.PACK_AB R10, R17, R54 ;  /* 0x00000036110a723e */ /* 0x000fe400000000ff */
[----:B------:R-:W-:Y:S02]  /*56f0*/  LOP3.LUT R28, R6, 0xffff0000, R13, 0xf8, !PT ;  /* 0xffff0000061c7812 */ /* 0x000fe400078ef80d */
[----:B------:R-:W-:Y:S02]  /*5700*/  F2FP.F16.F32.PACK_AB R15, R15, R60 ;  /* 0x0000003c0f0f723e */ /* 0x000fe400000000ff */
[----:B------:R-:W-:Y:S02]  /*5710*/  F2FP.F16.F32.PACK_AB R13, R19, R46 ;  /* 0x0000002e130d723e */ /* 0x000fe400000000ff */
[----:B------:R-:W-:-:S02]  /*5720*/  LOP3.LUT R40, R12, 0xffff0000, R11, 0xf8, !PT ;  /* 0xffff00000c287812 */ /* 0x000fc400078ef80b */
[----:B------:R-:W-:Y:S02]  /*5730*/  PRMT R8, R10, 0x7632, R8 ;  /* 0x000076320a087816 */ /* 0x000fe40000000008 */
[C---:B------:R-:W-:Y:S02]  /*5740*/  PRMT R4, R15.reuse, 0x7632, R4 ;  /* 0x000076320f047816 */ /* 0x040fe40000000004 */
[----:B------:R-:W-:Y:S02]  /*5750*/  PRMT R12, R15, 0x7610, R12 ;  /* 0x000076100f0c7816 */ /* 0x000fe4000000000c */
[----:B------:R-:W-:Y:S02]  /*5760*/  PRMT R15, R13, 0x7632, R15 ;  /* 0x000076320d0f7816 */ /* 0x000fe4000000000f */
[----:B------:R-:W-:Y:S02]  /*5770*/  F2FP.F16.F32.PACK_AB R11, RZ, R50 ;  /* 0x00000032ff0b723e */ /* 0x000fe400000000ff */
[----:B------:R-:W-:-:S02]  /*5780*/  LOP3.LUT R19, R8, 0xffff, RZ, 0xc0, !PT ;  /* 0x0000ffff08137812 */ /* 0x000fc400078ec0ff */
[----:B------:R-:W-:Y:S02]  /*5790*/  LOP3.LUT R29, R4, 0xffff, RZ, 0xc0, !PT ;  /* 0x0000ffff041d7812 */ /* 0x000fe400078ec0ff */
[----:B------:R-:W-:Y:S02]  /*57a0*/  LOP3.LUT R4, R15, 0xffff, RZ, 0xc0, !PT ;  /* 0x0000ffff0f047812 */ /* 0x000fe400078ec0ff */
[----:B------:R-:W-:Y:S02]  /*57b0*/  F2FP.F16.F32.PACK_AB R17, RZ, R42 ;  /* 0x0000002aff11723e */ /* 0x000fe400000000ff */
[----:B------:R-:W-:Y:S02]  /*57c0*/  LOP3.LUT R11, R11, 0xffff, RZ, 0xc0, !PT ;  /* 0x0000ffff0b0b7812 */ /* 0x000fe400078ec0ff */
[----:B------:R-:W-:Y:S02]  /*57d0*/  PRMT R10, R10, 0x5410, R19 ;  /* 0x000054100a0a7816 */ /* 0x000fe40000000013 */
[----:B------:R-:W-:-:S02]  /*57e0*/  SHF.L.U64.HI R32, R19, 0x10, RZ ;  /* 0x0000001013207819 */ /* 0x000fc400000102ff */
[----:B------:R-:W-:Y:S02]  /*57f0*/  F2FP.F16.F32.PACK_AB R19, R27, R22 ;  /* 0x000000161b13723e */ /* 0x000fe400000000ff */
[----:B------:R-:W-:Y:S02]  /*5800*/  PRMT R8, R13, 0x5410, R4 ;  /* 0x000054100d087816 */ /* 0x000fe40000000004 */
[----:B------:R-:W-:Y:S02]  /*5810*/  LOP3.LUT R17, R17, 0xffff, RZ, 0xc0, !PT ;  /* 0x0000ffff11117812 */ /* 0x000fe400078ec0ff */
[----:B------:R-:W-:Y:S02]  /*5820*/  SHF.L.U64.HI R4, R4, 0x10, RZ ;  /* 0x0000001004047819 */ /* 0x000fe400000102ff */
[----:B------:R-:W-:Y:S02]  /*5830*/  LOP3.LUT R32, R11, 0xffff0000, R32, 0xf8, !PT ;  /* 0xffff00000b207812 */ /* 0x000fe400078ef820 */
[----:B------:R-:W-:-:S02]  /*5840*/  F2FP.F16.F32.PACK_AB R11, RZ, R34 ;  /* 0x00000022ff0b723e */ /* 0x000fc400000000ff */
[----:B------:R-:W-:Y:S02]  /*5850*/  PRMT R22, R19, 0x7632, R22 ;  /* 0x0000763213167816 */ /* 0x000fe40000000016 */
[----:B------:R-:W-:Y:S02]  /*5860*/  F2FP.F16.F32.PACK_AB R6, RZ, R58 ;  /* 0x0000003aff06723e */ /* 0x000fe400000000ff */
[----:B------:R-:W-:Y:S02]  /*5870*/  F2FP.F16.F32.PACK_AB R27, RZ, R2 ;  /* 0x00000002ff1b723e */ /* 0x000fe400000000ff */
[----:B------:R-:W-:Y:S02]  /*5880*/  LOP3.LUT R31, R17, 0xffff0000, R4, 0xf8, !PT ;  /* 0xffff0000111f7812 */ /* 0x000fe400078ef804 */
[----:B------:R-:W-:Y:S02]  /*5890*/  F2FP.F16.F32.PACK_AB R17, RZ, R26 ;  /* 0x0000001aff11723e */ /* 0x000fe400000000ff */
        /* <DEDUP_REMOVED lines=9> */
[----:B------:R-:W-:Y:S01]  /*5930*/  F2FP.F16.F32.PACK_AB R6, R23, R38 ;  /* 0x000000261706723e */ /* 0x000fe200000000ff */
[----:B------:R-:W0:Y:S01]  /*5940*/  LDC.64 R28, c[0x0][0x278] ;  /* 0x00009e00ff1c7b82 */ /* 0x000e220000000a00 */
[----:B------:R-:W-:Y:S02]  /*5950*/  F2FP.F16.F32.PACK_AB R13, R25, R30 ;  /* 0x0000001e190d723e */ /* 0x000fe400000000ff */
[----:B------:R-:W-:Y:S02]  /*5960*/  PRMT R4, R6, 0x7632, R4 ;  /* 0x0000763206047816 */ /* 0x000fe40000000004 */
[----:B------:R-:W-:-:S02]  /*5970*/  PRMT R15, R13, 0x7632, R15 ;  /* 0x000076320d0f7816 */ /* 0x000fc4000000000f */
[----:B------:R-:W-:Y:S02]  /*5980*/  LOP3.LUT R25, R4, 0xffff, RZ, 0xc0, !PT ;  /* 0x0000ffff04197812 */ /* 0x000fe400078ec0ff */
[----:B------:R-:W-:Y:S02]  /*5990*/  F2FP.F16.F32.PACK_AB R23, RZ, R24 ;  /* 0x00000018ff17723e */ /* 0x000fe400000000ff */
[----:B------:R-:W-:Y:S02]  /*59a0*/  LOP3.LUT R24, R15, 0xffff, RZ, 0xc0, !PT ;  /* 0x0000ffff0f187812 */ /* 0x000fe400078ec0ff */
[----:B------:R-:W-:Y:S02]  /*59b0*/  SHF.L.U64.HI R15, R25, 0x10, RZ ;  /* 0x00000010190f7819 */ /* 0x000fe400000102ff */
[----:B------:R-:W-:Y:S02]  /*59c0*/  F2FP.F16.F32.PACK_AB R3, RZ, R3 ;  /* 0x00000003ff03723e */ /* 0x000fe400000000ff */
[----:B------:R-:W-:-:S02]  /*59d0*/  PRMT R4, R13, 0x5410, R24 ;  /* 0x000054100d047816 */ /* 0x000fc40000000018 */
[----:B------:R-:W-:Y:S02]  /*59e0*/  LOP3.LUT R17, R17, 0xffff, RZ, 0xc0, !PT ;  /* 0x0000ffff11117812 */ /* 0x000fe400078ec0ff */
[----:B------:R-:W-:Y:S02]  /*59f0*/  LOP3.LUT R23, R23, 0xffff, RZ, 0xc0, !PT ;  /* 0x0000ffff17177812 */ /* 0x000fe400078ec0ff */
[----:B------:R-:W-:Y:S02]  /*5a00*/  SHF.L.U64.HI R24, R24, 0x10, RZ ;  /* 0x0000001018187819 */ /* 0x000fe400000102ff */
[----:B------:R-:W-:Y:S02]  /*5a10*/  SHF.L.U64.HI R22, R22, 0x10, RZ ;  /* 0x0000001016167819 */ /* 0x000fe400000102ff */
[----:B------:R-:W-:Y:S02]  /*5a20*/  LOP3.LUT R26, R26, 0xffff0000, R15, 0xf8, !PT ;  /* 0xffff00001a1a7812 */ /* 0x000fe400078ef80f */
[----:B------:R-:W-:-:S02]  /*5a30*/  F2FP.F16.F32.PACK_AB R0, RZ, R0 ;  /* 0x00000000ff00723e */ /* 0x000fc400000000ff */
[----:B------:R-:W-:Y:S02]  /*5a40*/  PRMT R15, R40, 0x5410, R3 ;  /* 0x00005410280f7816 */ /* 0x000fe40000000003 */
[----:B------:R-:W-:Y:S02]  /*5a50*/  F2FP.F16.F32.PACK_AB R5, RZ, R5 ;  /* 0x00000005ff05723e */ /* 0x000fe400000000ff */
[----:B------:R-:W-:Y:S02]  /*5a60*/  F2FP.F16.F32.PACK_AB R3, RZ, R20 ;  /* 0x00000014ff03723e */ /* 0x000fe400000000ff */
[----:B------:R-:W-:Y:S02]  /*5a70*/  LOP3.LUT R24, R17, 0xffff0000, R24, 0xf8, !PT ;  /* 0xffff000011187812 */ /* 0x000fe400078ef818 */
[----:B------:R-:W-:Y:S02]  /*5a80*/  LOP3.LUT R23, R23, 0xffff0000, R22, 0xf8, !PT ;  /* 0xffff000017177812 */ /* 0x000fe400078ef816 */
[----:B------:R-:W-:Y:S01]  /*5a90*/  F2FP.F16.F32.PACK_AB R20, RZ, R89 ;  /* 0x00000059ff14723e */ /* 0x000fe200000000ff */
[----:B0-----:R-:W-:Y:S01]  /*5aa0*/  IMAD.WIDE.U32 R88, R88, 0x8, R28 ;  /* 0x0000000858587825 */ /* 0x001fe200078e001c */
[----:B------:R-:W-:-:S02]  /*5ab0*/  PRMT R17, R33, 0x5410, R0 ;  /* 0x0000541021117816 */ /* 0x000fc40000000000 */
[----:B------:R-:W-:Y:S02]  /*5ac0*/  F2FP.F16.F32.PACK_AB R0, RZ, R7 ;  /* 0x00000007ff00723e */ /* 0x000fe400000000ff */
[----:B------:R-:W-:Y:S02]  /*5ad0*/  PRMT R13, R36, 0x5410, R5 ;  /* 0x00005410240d7816 */ /* 0x000fe40000000005 */
[----:B------:R-:W-:Y:S01]  /*5ae0*/  PRMT R7, R26, 0x5410, R3 ;  /* 0x000054101a077816 */ /* 0x000fe20000000003 */
[----:B------:R-:W-:Y:S01]  /*5af0*/  IMAD.WIDE.U32 R26, R83, 0x8, R28 ;  /* 0x00000008531a7825 */ /* 0x000fe200078e001c */
[----:B------:R-:W-:Y:S02]  /*5b00*/  F2FP.F16.F32.PACK_AB R5, RZ, R21 ;  /* 0x00000015ff05723e */ /* 0x000fe400000000ff */
[----:B------:R-:W-:Y:S01]  /*5b10*/  PRMT R3, R23, 0x5410, R20 ;  /* 0x0000541017037816 */ /* 0x000fe20000000014 */
[----:B------:R-:W-:Y:S01]  /*5b20*/  IMAD.WIDE.U32 R20, R90, 0x8, R28 ;  /* 0x000000085a147825 */ /* 0x000fe200078e001c */
[----:B------:R-:W-:-:S02]  /*5b30*/  F2FP.F16.F32.PACK_AB R9, RZ, R9 ;  /* 0x00000009ff09723e */ /* 0x000fc400000000ff */
        /* <DEDUP_REMOVED lines=80> */
.L_x_4422:
        /* <DEDUP_REMOVED lines=53> */
.L_x_4425:
        /* <DEDUP_REMOVED lines=9> */
.L_x_4431:
        /* <DEDUP_REMOVED lines=11> */
.L_x_4432:
        /* <DEDUP_REMOVED lines=13> */
.L_x_4433:
[----:B------:R0:W-:Y:S01]  /*65a0*/  STL [R1+0x24], R195 ;  /* 0x000024c301007387 */ /* 0x0001e20000100800 */
[----:B------:R-:W-:Y:S02]  /*65b0*/  MOV R196, R203 ;  /* 0x000000cb00c47202 */ /* 0x000fe40000000f00 */
[----:B------:R-:W-:-:S07]  /*65c0*/  MOV R205, R200 ;  /* 0x000000c800cd7202 */ /* 0x000fce0000000f00 */
[----:B0-----:R-:W-:Y:S05]  /*65d0*/  WARPSYNC.COLLECTIVE R199, `(.L_x_4434) ;  /* 0x00000000c7087348 */ /* 0x001fea0003c00000 */
[----:B------:R1:W2:Y:S02]  /*65e0*/  SHFL.DOWN P1, R200, R196, R197, R198 ;  /* 0x080000c5c4c87389 */ /* 0x0002a400000200c6 */
[----:B012---:R-:W-:Y:S01]  /*65f0*/  ENDCOLLECTIVE ;  /* 0x000000000000791b */ /* 0x007fe20003800000 */
.L_x_4434:
[----:B------:R-:W-:Y:S01]  /*6600*/  FADD R205, R204, R205 ;  /* 0x000000cdcccd7221 */ /* 0x000fe20000000000 */
[----:B------:R-:W-:-:S04]  /*6610*/  HFMA2.MMA R197, -RZ, RZ, 0, 2.384185791015625e-07 ;  /* 0x00000004ffc57435 */ /* 0x000fc800000001ff */
[----:B------:R-:W-:Y:S01]  /*6620*/  MOV R196, R205 ;  /* 0x000000cd00c47202 */ /* 0x000fe20000000f00 */
[----:B------:R-:W-:-:S07]  /*6630*/  FADD R206, R203, R200 ;  /* 0x000000c8cbce7221 */ /* 0x000fce0000000000 */
[----:B------:R-:W-:Y:S05]  /*6640*/  WARPSYNC.COLLECTIVE R199, `(.L_x_4435) ;  /* 0x00000000c7087348 */ /* 0x000fea0003c00000 */
[----:B------:R0:W1:Y:S02]  /*6650*/  SHFL.DOWN P1, R200, R196, R197, R198 ;  /* 0x080000c5c4c87389 */ /* 0x00006400000200c6 */
[----:B01----:R-:W-:Y:S01]  /*6660*/  ENDCOLLECTIVE ;  /* 0x000000000000791b */ /* 0x003fe20003800000 */
.L_x_4435:
[----:B------:R-:W-:Y:S02]  /*6670*/  MOV R196, R206 ;  /* 0x000000ce00c47202 */ /* 0x000fe40000000f00 */
[----:B------:R-:W-:-:S07]  /*6680*/  MOV R208, R200 ;  /* 0x000000c800d07202 */ /* 0x000fce0000000f00 */
[----:B------:R-:W-:Y:S05]  /*6690*/  WARPSYNC.COLLECTIVE R199, `(.L_x_4436) ;  /* 0x00000000c7087348 */ /* 0x000fea0003c00000 */
[----:B------:R0:W1:Y:S02]  /*66a0*/  SHFL.DOWN P1, R200, R196, R197, R198 ;  /* 0x080000c5c4c87389 */ /* 0x00006400000200c6 */
[----:B01----:R-:W-:Y:S01]  /*66b0*/  ENDCOLLECTIVE ;  /* 0x000000000000791b */ /* 0x003fe20003800000 */
.L_x_4436:
[----:B------:R-:W-:Y:S01]  /*66c0*/  FADD R208, R205, R208 ;  /* 0x000000d0cdd07221 */ /* 0x000fe20000000000 */
[----:B------:R-:W-:-:S04]  /*66d0*/  HFMA2.MMA R197, -RZ, RZ, 0, 1.1920928955078125e-07 ;  /* 0x00000002ffc57435 */ /* 0x000fc800000001ff */
[----:B------:R-:W-:Y:S01]  /*66e0*/  MOV R196, R208 ;  /* 0x000000d000c47202 */ /* 0x000fe20000000f00 */
[----:B------:R-:W-:-:S07]  /*66f0*/  FADD R207, R206, R200 ;  /* 0x000000c8cecf7221 */ /* 0x000fce0000000000 */
[----:B------:R-:W-:Y:S05]  /*6700*/  WARPSYNC.COLLECTIVE R199, `(.L_x_4437) ;  /* 0x00000000c7087348 */ /* 0x000fea0003c00000 */
[----:B------:R0:W1:Y:S02]  /*6710*/  SHFL.DOWN P1, R200, R196, R197, R198 ;  /* 0x080000c5c4c87389 */ /* 0x00006400000200c6 */
[----:B01----:R-:W-:Y:S01]  /*6720*/  ENDCOLLECTIVE ;  /* 0x000000000000791b */ /* 0x003fe20003800000 */
.L_x_4437:
[----:B------:R-:W-:Y:S02]  /*6730*/  MOV R196, R207 ;  /* 0x000000cf00c47202 */ /* 0x000fe40000000f00 */
[----:B------:R-:W-:-:S07]  /*6740*/  MOV R65, R200 ;  /* 0x000000c800417202 */ /* 0x000fce0000000f00 */
[----:B------:R-:W-:Y:S05]  /*6750*/  WARPSYNC.COLLECTIVE R199, `(.L_x_4438) ;  /* 0x00000000c7087348 */ /* 0x000fea0003c00000 */
[----:B------:R0:W1:Y:S02]  /*6760*/  SHFL.DOWN P1, R200, R196, R197, R198 ;  /* 0x080000c5c4c87389 */ /* 0x00006400000200c6 */
[----:B01----:R-:W-:Y:S01]  /*6770*/  ENDCOLLECTIVE ;  /* 0x000000000000791b */ /* 0x003fe20003800000 */
.L_x_4438:
[----:B------:R-:W-:Y:S01]  /*6780*/  FADD R64, R208, R65 ;  /* 0x00000041d0407221 */ /* 0x000fe20000000000 */
[----:B------:R-:W-:-:S04]  /*6790*/  HFMA2.MMA R197, -RZ, RZ, 0, 5.9604644775390625e-08 ;  /* 0x00000001ffc57435 */ /* 0x000fc800000001ff */
[----:B------:R-:W-:Y:S01]  /*67a0*/  MOV R196, R64 ;  /* 0x0000004000c47202 */ /* 0x000fe20000000f00 */
[----:B------:R-:W-:-:S07]  /*67b0*/  FADD R65, R207, R200 ;  /* 0x000000c8cf417221 */ /* 0x000fce0000000000 */
[----:B------:R-:W-:Y:S05]  /*67c0*/  WARPSYNC.COLLECTIVE R199, `(.L_x_4439) ;  /* 0x00000000c7087348 */ /* 0x000fea0003c00000 */
[----:B------:R0:W1:Y:S02]  /*67d0*/  SHFL.DOWN P1, R200, R196, R197, R198 ;  /* 0x080000c5c4c87389 */ /* 0x00006400000200c6 */
[----:B01----:R-:W-:Y:S01]  /*67e0*/  ENDCOLLECTIVE ;  /* 0x000000000000791b */ /* 0x003fe20003800000 */
.L_x_4439:
[----:B------:R-:W-:Y:S02]  /*67f0*/  MOV R196, R65 ;  /* 0x0000004100c47202 */ /* 0x000fe40000000f00 */
[----:B------:R-:W-:-:S07]  /*6800*/  MOV R67, R200 ;  /* 0x000000c800437202 */ /* 0x000fce0000000f00 */
[----:B------:R-:W-:Y:S05]  /*6810*/  WARPSYNC.COLLECTIVE R199, `(.L_x_4440) ;  /* 0x00000000c7087348 */ /* 0x000fea0003c00000 */
[----:B------:R0:W1:Y:S02]  /*6820*/  SHFL.DOWN P1, R200, R196, R197, R198 ;  /* 0x080000c5c4c87389 */ /* 0x00006400000200c6 */
[----:B01----:R-:W-:Y:S01]  /*6830*/  ENDCOLLECTIVE ;  /* 0x000000000000791b */ /* 0x003fe20003800000 */
.L_x_4440:
[----:B------:R-:W-:Y:S01]  /*6840*/  MOV R196, R130 ;  /* 0x0000008200c47202 */ /* 0x000fe20000000f00 */
[----:B------:R-:W-:Y:S06]  /*6850*/  BRA `(.L_x_4441) ;  /* 0xffffffdc00d87947 */ /* 0x000fec000383ffff */
.L_x_4442:
        /* <DEDUP_REMOVED lines=10> */
.L_x_7980:


//--------------------- .text._ZN18transformer_engine13normalization28ln_bwd_finalize_tuned_kernelINS0_22Kernel_traits_finalizeILj18432EffffjLj1024ELj4ENS0_18Kernel_traits_baseILj18432EffffjLj1024EEEEEEEvNS0_20BackwardKernelParamsE --------------------------
	.section	.text._ZN18transformer_engine13normalization28ln_bwd_finalize_tuned_kernelINS0_22Kernel_traits_finalizeILj18432EffffjLj1024ELj4ENS0_18Kernel_traits_baseILj18432EffffjLj1024EEEEEEEvNS0_20BackwardKernelParamsE,"ax",@progbits
	.align	128
        .global         _ZN18transformer_engine13normalization28ln_bwd_finalize_tuned_kernelINS0_22Kernel_traits_finalizeILj18432EffffjLj1024ELj4ENS0_18Kernel_traits_baseILj18432EffffjLj1024EEEEEEEvNS0_20BackwardKernelParamsE
        .type           _ZN18transformer_engine13normalization28ln_bwd_finalize_tuned_kernelINS0_22Kernel_traits_finalizeILj18432EffffjLj1024ELj4ENS0_18Kernel_traits_baseILj18432EffffjLj1024EEEEEEEvNS0_20BackwardKernelParamsE,@function
        .size           _ZN18transformer_engine13normalization28ln_bwd_finalize_tuned_kernelINS0_22Kernel_traits_finalizeILj18432EffffjLj1024ELj4ENS0_18Kernel_traits_baseILj18432EffffjLj1024EEEEEEEvNS0_20BackwardKernelParamsE,(.L_x_7981 - _ZN18transformer_engine13normalization28ln_bwd_finalize_tuned_kernelINS0_22Kernel_traits_finalizeILj18432EffffjLj1024ELj4ENS0_18Kernel_traits_baseILj18432EffffjLj1024EEEEEEEvNS0_20BackwardKernelParamsE)
        .other          _ZN18transformer_engine13normalization28ln_bwd_finalize_tuned_kernelINS0_22Kernel_traits_finalizeILj18432EffffjLj1024ELj4ENS0_18Kernel_traits_baseILj18432EffffjLj1024EEEEEEEvNS0_20BackwardKernelParamsE,@"STO_CUDA_ENTRY STV_DEFAULT"
_ZN18transformer_engine13normalization28ln_bwd_finalize_tuned_kernelINS0_22Kernel_traits_finalizeILj18432EffffjLj1024ELj4ENS0_18Kernel_traits_baseILj18432EffffjLj1024EEEEEEEvNS0_20BackwardKernelParamsE:
.text._ZN18transformer_engine13normalization28ln_bwd_finalize_tuned_kernelINS0_22Kernel_traits_finalizeILj18432EffffjLj1024ELj4ENS0_18Kernel_traits_baseILj18432EffffjLj1024EEEEEEEvNS0_20BackwardKernelParamsE:
        /* <DEDUP_REMOVED lines=20> */
.L_x_4454:
        /* <DEDUP_REMOVED lines=28> */
.L_x_4447:
        /* <DEDUP_REMOVED lines=33> */
.L_x_4446:
[----:B------:R-:W-:Y:S05]  /*0510*/  BSYNC B1 ;  /* 0x0000000000017941 */ /* 0x000fea0003800000 */
.L_x_4445:
        /* <DEDUP_REMOVED lines=23> */
.L_x_4449:
[----:B------:R-:W-:Y:S05]  /*0690*/  BSYNC B1 ;  /* 0x0000000000017941 */ /* 0x000fea0003800000 */
.L_x_4448:
        /* <DEDUP_REMOVED lines=11> */
.L_x_4444:
[----:B------:R-:W-:Y:S05]  /*0750*/  BSYNC B0 ;  /* 0x0000000000007941 */ /* 0x000fea0003800000 */
.L_x_4443:
        /* <DEDUP_REMOVED lines=33> */
.L_x_4465:
[----:B------:R-:W-:Y:S01]  /*0970*/  @!P0 SHF.R.U32.HI R11, RZ, 0x3, R0 ;  /* 0x00000003ff0b8819 */ /* 0x000fe20000011600 */
[----:B--2---:R-:W-:Y:S01]  /*0980*/  FADD R13, R8, R13 ;  /* 0x0000000d080d7221 */ /* 0x004fe20000000000 */
[----:B-1----:R-:W-:Y:S02]  /*0990*/  FADD R9, R10, R9 ;  /* 0x000000090a097221 */ /* 0x002fe40000000000 */
[----:B0-----:R-:W-:-:S05]  /*09a0*/  @!P0 LOP3.LUT R8, R11, 0x1ffffffc, RZ, 0xc0, !PT ;  /* 0x1ffffffc0b088812 */ /* 0x001fca00078ec0ff */
[----:B------:R1:W-:Y:S04]  /*09b0*/  @!P0 STS [R8+UR4+0x2000], R13 ;  /* 0x0020000d08008988 */ /* 0x0003e80008000804 */
[----:B------:R1:W-:Y:S02]  /*09c0*/  @!P0 STS [R8+UR4+0x2080], R9 ;  /* 0x0020800908008988 */ /* 0x0003e40008000804 */
.L_x_4450:
        /* <DEDUP_REMOVED lines=16> */
.L_x_4453:
[----:B------:R-:W-:Y:S05]  /*0ad0*/  BSYNC B0 ;  /* 0x0000000000007941 */ /* 0x000fea0003800000 */
.L_x_4452:
[C---:B------:R-:W-:Y:S02]  /*0ae0*/  ISETP.GT.U32.AND P0, PT, R5.reuse, -0x4801, PT ;  /* 0xffffb7ff0500780c */ /* 0x040fe40003f04070 */
[----:B------:R-:W-:Y:S02]  /*0af0*/  IADD3 R5, R5, 0x4800, RZ ;  /* 0x0000480005057810 */ /* 0x000fe40007ffe0ff */
[----:B------:R-:W-:-:S09]  /*0b00*/  IADD3 R6, R6, 0x2400, RZ ;  /* 0x0000240006067810 */ /* 0x000fd20007ffe0ff */
[----:B------:R-:W-:Y:S05]  /*0b10*/  @P0 BRA `(.L_x_4454) ;  /* 0xfffffff400880947 */ /* 0x000fea000383ffff */
[----:B------:R-:W-:Y:S05]  /*0b20*/  EXIT ;  /* 0x000000000000794d */ /* 0x000fea0003800000 */
.L_x_4451:
[----:B------:R-:W-:Y:S01]  /*0b30*/  HFMA2.MMA R18, -RZ, RZ, 0, 5.9604644775390625e-08 ;  /* 0x00000001ff127435 */ /* 0x000fe200000001ff */
[----:B0-----:R-:W-:Y:S01]  /*0b40*/  IMAD.MOV.U32 R19, RZ, RZ, R10 ;  /* 0x000000ffff137224 */ /* 0x001fe200078e000a */
[----:B------:R-:W-:Y:S02]  /*0b50*/  MOV R21, 0x1f ;  /* 0x0000001f00157802 */ /* 0x000fe40000000f00 */
[----:B------:R-:W-:-:S07]  /*0b60*/  MOV R16, 0xffffffff ;  /* 0xffffffff00107802 */ /* 0x000fce0000000f00 */
[----:B-12---:R-:W-:Y:S05]  /*0b70*/  WARPSYNC.COLLECTIVE R16, `(.L_x_4455) ;  /* 0x0000000010087348 */ /* 0x006fea0003c00000 */
[----:B------:R0:W3:Y:S02]  /*0b80*/  SHFL.BFLY P1, R17, R19, R18, R21 ;  /* 0x0c00001213117389 */ /* 0x0000e40000020015 */
[----:B0123--:R-:W-:Y:S01]  /*0b90*/  ENDCOLLECTIVE ;  /* 0x000000000000791b */ /* 0x00ffe20003800000 */
.L_x_4455:
[----:B------:R-:W-:Y:S01]  /*0ba0*/  HFMA2.MMA R18, -RZ, RZ, 0, 1.1920928955078125e-07 ;  /* 0x00000002ff127435 */ /* 0x000fe200000001ff */
[----:B------:R-:W-:-:S04]  /*0bb0*/  IMAD.MOV.U32 R9, RZ, RZ, R17 ;  /* 0x000000ffff097224 */ /* 0x000fc800078e0011 */
[----:B------:R-:W-:-:S05]  /*0bc0*/  FADD R9, R10, R9 ;  /* 0x000000090a097221 */ /* 0x000fca0000000000 */
[----:B------:R-:W-:-:S07]  /*0bd0*/  MOV R19, R9 ;  /* 0x0000000900137202 */ /* 0x000fce0000000f00 */
[----:B------:R-:W-:Y:S05]  /*0be0*/  WARPSYNC.COLLECTIVE R16, `(.L_x_4456) ;  /* 0x0000000010087348 */ /* 0x000fea0003c00000 */
[----:B------:R0:W1:Y:S02]  /*0bf0*/  SHFL.BFLY P1, R17, R19, R18, R21 ;  /* 0x0c00001213117389 */ /* 0x0000640000020015 */
[----:B01----:R-:W-:Y:S01]  /*0c00*/  ENDCOLLECTIVE ;  /* 0x000000000000791b */ /* 0x003fe20003800000 */
.L_x_4456:
[----:B------:R-:W-:Y:S01]  /*0c10*/  HFMA2.MMA R18, -RZ, RZ, 0, 2.384185791015625e-07 ;  /* 0x00000004ff127435 */ /* 0x000fe200000001ff */
[----:B------:R-:W-:-:S05]  /*0c20*/  MOV R12, R17 ;  /* 0x00000011000c7202 */ /* 0x000fca0000000f00 */
[----:B------:R-:W-:-:S04]  /*0c30*/  FADD R12, R9, R12 ;  /* 0x0000000c090c7221 */ /* 0x000fc80000000000 */
[----:B------:R-:W-:-:S07]  /*0c40*/  IMAD.MOV.U32 R19, RZ, RZ, R12 ;  /* 0x000000ffff137224 */ /* 0x000fce00078e000c */
[----:B------:R-:W-:Y:S05]  /*0c50*/  WARPSYNC.COLLECTIVE R16, `(.L_x_4457) ;  /* 0x0000000010087348 */ /* 0x000fea0003c00000 */
[----:B------:R0:W1:Y:S02]  /*0c60*/  SHFL.BFLY P1, R17, R19, R18, R21 ;  /* 0x0c00001213117389 */ /* 0x0000640000020015 */
[----:B01----:R-:W-:Y:S01]  /*0c70*/  ENDCOLLECTIVE ;  /* 0x000000000000791b */ /* 0x003fe20003800000 */
.L_x_4457:
[----:B------:R-:W-:Y:S01]  /*0c80*/  IMAD.MOV.U32 R18, RZ, RZ, 0x8 ;  /* 0x00000008ff127424 */ /* 0x000fe200078e00ff */
[----:B------:R-:W-:-:S05]  /*0c90*/  MOV R11, R17 ;  /* 0x00000011000b7202 */ /* 0x000fca0000000f00 */
[----:B------:R-:W-:-:S05]  /*0ca0*/  FADD R11, R12, R11 ;  /* 0x0000000b0c0b7221 */ /* 0x000fca0000000000 */
[----:B------:R-:W-:-:S07]  /*0cb0*/  MOV R19, R11 ;  /* 0x0000000b00137202 */ /* 0x000fce0000000f00 */
[----:B------:R-:W-:Y:S05]  /*0cc0*/  WARPSYNC.COLLECTIVE R16, `(.L_x_4458) ;  /* 0x0000000010087348 */ /* 0x000fea0003c00000 */
[----:B------:R0:W1:Y:S02]  /*0cd0*/  SHFL.BFLY P1, R17, R19, R18, R21 ;  /* 0x0c00001213117389 */ /* 0x0000640000020015 */
[----:B01----:R-:W-:Y:S01]  /*0ce0*/  ENDCOLLECTIVE ;  /* 0x000000000000791b */ /* 0x003fe20003800000 */
.L_x_4458:
[----:B------:R-:W-:Y:S01]  /*0cf0*/  HFMA2.MMA R18, -RZ, RZ, 0, 9.5367431640625e-07 ;  /* 0x00000010ff127435 */ /* 0x000fe200000001ff */
[----:B------:R-:W-:-:S05]  /*0d00*/  MOV R10, R17 ;  /* 0x00000011000a7202 */ /* 0x000fca0000000f00 */
[----:B------:R-:W-:-:S05]  /*0d10*/  FADD R10, R11, R10 ;  /* 0x0000000a0b0a7221 */ /* 0x000fca0000000000 */
[----:B------:R-:W-:-:S07]  /*0d20*/  MOV R19, R10 ;  /* 0x0000000a00137202 */ /* 0x000fce0000000f00 */
[----:B------:R-:W-:Y:S05]  /*0d30*/  WARPSYNC.COLLECTIVE R16, `(.L_x_4459) ;  /* 0x0000000010087348 */ /* 0x000fea0003c00000 */
[----:B------:R0:W1:Y:S02]  /*0d40*/  SHFL.BFLY P1, R17, R19, R18, R21 ;  /* 0x0c00001213117389 */ /* 0x0000640000020015 */
[----:B01----:R-:W-:Y:S01]  /*0d50*/  ENDCOLLECTIVE ;  /* 0x000000000000791b */ /* 0x003fe20003800000 */
.L_x_4459:
[----:B------:R-:W-:Y:S01]  /*0d60*/  HFMA2.MMA R18, -RZ, RZ, 0, 5.9604644775390625e-08 ;  /* 0x00000001ff127435 */ /* 0x000fe200000001ff */
[----:B------:R-:W-:Y:S01]  /*0d70*/  MOV R19, R8 ;  /* 0x0000000800137202 */ /* 0x000fe20000000f00 */
[----:B------:R-:W-:-:S09]  /*0d80*/  IMAD.MOV.U32 R9, RZ, RZ, R17 ;  /* 0x000000ffff097224 */ /* 0x000fd200078e0011 */
[----:B------:R-:W-:Y:S05]  /*0d90*/  WARPSYNC.COLLECTIVE R16, `(.L_x_4460) ;  /* 0x0000000010087348 */ /* 0x000fea0003c00000 */
[----:B------:R0:W1:Y:S02]  /*0da0*/  SHFL.BFLY P1, R17, R19, R18, R21 ;  /* 0x0c00001213117389 */ /* 0x0000640000020015 */
[----:B01----:R-:W-:Y:S01]  /*0db0*/  ENDCOLLECTIVE ;  /* 0x000000000000791b */ /* 0x003fe20003800000 */
.L_x_4460:
[----:B------:R-:W-:Y:S01]  /*0dc0*/  HFMA2.MMA R18, -RZ, RZ, 0, 1.1920928955078125e-07 ;  /* 0x00000002ff127435 */ /* 0x000fe200000001ff */
[----:B------:R-:W-:-:S05]  /*0dd0*/  MOV R11, R17 ;  /* 0x00000011000b7202 */ /* 0x000fca0000000f00 */
[----:B------:R-:W-:-:S04]  /*0de0*/  FADD R13, R8, R11 ;  /* 0x0000000b080d7221 */ /* 0x000fc80000000000 */
[----:B------:R-:W-:-:S07]  /*0df0*/  IMAD.MOV.U32 R19, RZ, RZ, R13 ;  /* 0x000000ffff137224 */ /* 0x000fce00078e000d */
[----:B------:R-:W-:Y:S05]  /*0e00*/  WARPSYNC.COLLECTIVE R16, `(.L_x_4461) ;  /* 0x0000000010087348 */ /* 0x000fea0003c00000 */
[----:B------:R0:W1:Y:S02]  /*0e10*/  SHFL.BFLY P1, R17, R19, R18, R21 ;  /* 0x0c00001213117389 */ /* 0x0000640000020015 */
[----:B01----:R-:W-:Y:S01]  /*0e20*/  ENDCOLLECTIVE ;  /* 0x000000000000791b */ /* 0x003fe20003800000 */
.L_x_4461:
[----:B------:R-:W-:Y:S01]  /*0e30*/  IMAD.MOV.U32 R18, RZ, RZ, 0x4 ;  /* 0x00000004ff127424 */ /* 0x000fe200078e00ff */
[----:B------:R-:W-:-:S05]  /*0e40*/  MOV R14, R17 ;  /* 0x00000011000e7202 */ /* 0x000fca0000000f00 */
[----:B------:R-:W-:-:S05]  /*0e50*/  FADD R14, R13, R14 ;  /* 0x0000000e0d0e7221 */ /* 0x000fca0000000000 */
[----:B------:R-:W-:-:S07]  /*0e60*/  MOV R19, R14 ;  /* 0x0000000e00137202 */ /* 0x000fce0000000f00 */
[----:B------:R-:W-:Y:S05]  /*0e70*/  WARPSYNC.COLLECTIVE R16, `(.L_x_4462) ;  /* 0x0000000010087348 */ /* 0x000fea0003c00000 */
[----:B------:R0:W1:Y:S02]  /*0e80*/  SHFL.BFLY P1, R17, R19, R18, R21 ;  /* 0x0c00001213117389 */ /* 0x0000640000020015 */
[----:B01----:R-:W-:Y:S01]  /*0e90*/  ENDCOLLECTIVE ;  /* 0x000000000000791b */ /* 0x003fe20003800000 */
.L_x_4462:
[----:B------:R-:W-:Y:S01]  /*0ea0*/  HFMA2.MMA R18, -RZ, RZ, 0, 4.76837158203125e-07 ;  /* 0x00000008ff127435 */ /* 0x000fe200000001ff */
[----:B------:R-:W-:-:S05]  /*0eb0*/  MOV R15, R17 ;  /* 0x00000011000f7202 */ /* 0x000fca0000000f00 */
[----:B------:R-:W-:-:S05]  /*0ec0*/  FADD R15, R14, R15 ;  /* 0x0000000f0e0f7221 */ /* 0x000fca0000000000 */
[----:B------:R-:W-:-:S07]  /*0ed0*/  MOV R19, R15 ;  /* 0x0000000f00137202 */ /* 0x000fce0000000f00 */
[----:B------:R-:W-:Y:S05]  /*0ee0*/  WARPSYNC.COLLECTIVE R16, `(.L_x_4463) ;  /* 0x0000000010087348 */ /* 0x000fea0003c00000 */
[----:B------:R0:W1:Y:S02]  /*0ef0*/  SHFL.BFLY P1, R17, R19, R18, R21 ;  /* 0x0c00001213117389 */ /* 0x0000640000020015 */
[----:B01----:R-:W-:Y:S01]  /*0f00*/  ENDCOLLECTIVE ;  /* 0x000000000000791b */ /* 0x003fe20003800000 */
.L_x_4463:
[----:B------:R-:W-:Y:S01]  /*0f10*/  HFMA2.MMA R18, -RZ, RZ, 0, 9.5367431640625e-07 ;  /* 0x00000010ff127435 */ /* 0x000fe200000001ff */
[----:B------:R-:W-:-:S04]  /*0f20*/  IMAD.MOV.U32 R8, RZ, RZ, R17 ;  /* 0x000000ffff087224 */ /* 0x000fc800078e0011 */
[----:B------:R-:W-:-:S05]  /*0f30*/  FADD R8, R15, R8 ;  /* 0x000000080f087221 */ /* 0x000fca0000000000 */
[----:B------:R-:W-:-:S07]  /*0f40*/  MOV R19, R8 ;  /* 0x0000000800137202 */ /* 0x000fce0000000f00 */
[----:B------:R-:W-:Y:S05]  /*0f50*/  WARPSYNC.COLLECTIVE R16, `(.L_x_4464) ;  /* 0x0000000010087348 */ /* 0x000fea0003c00000 */
[----:B------:R0:W1:Y:S02]  /*0f60*/  SHFL.BFLY P1, R17, R19, R18, R21 ;  /* 0x0c00001213117389 */ /* 0x0000640000020015 */
[----:B01----:R-:W-:Y:S01]  /*0f70*/  ENDCOLLECTIVE ;  /* 0x000000000000791b */ /* 0x003fe20003800000 */
.L_x_4464:
[----:B------:R-:W-:Y:S01]  /*0f80*/  MOV R13, R17 ;  /* 0x00000011000d7202 */ /* 0x000fe20000000f00 */
[----:B------:R-:W-:Y:S06]  /*0f90*/  BRA `(.L_x_4465) ;  /* 0xfffffff800747947 */ /* 0x000fec000383ffff */
.L_x_4466:
        /* <DEDUP_REMOVED lines=14> */
.L_x_7981:


//--------------------- .text._ZN18transformer_engine13normalization19ln_bwd_tuned_kernelINS0_13Kernel_traitsIffffjLj18432ELj4ELj1ELj4ELj16ENS0_18Kernel_traits_baseILj18432EffffjLj128EEEEEEEvNS0_20BackwardKernelParamsE --------------------------
	.section	.text._ZN18transformer_engine13normalization19ln_bwd_tuned_kernelINS0_13Kernel_traitsIffffjLj18432ELj4ELj1ELj4ELj16ENS0_18Kernel_traits_baseILj18432EffffjLj128EEEEEEEvNS0_20BackwardKernelParamsE,"ax",@progbits
	.align	128
        .global         _ZN18transformer_engine13normalization19ln_bwd_tuned_kernelINS0_13Kernel_traitsIffffjLj18432ELj4ELj1ELj4ELj16ENS0_18Kernel_traits_baseILj18432EffffjLj128EEEEEEEvNS0_20BackwardKernelParamsE
        .type           _ZN18transformer_engine13normalization19ln_bwd_tuned_kernelINS0_13Kernel_traitsIffffjLj18432ELj4ELj1ELj4ELj16ENS0_18Kernel_traits_baseILj18432EffffjLj128EEEEEEEvNS0_20BackwardKernelParamsE,@function
        .size           _ZN18transformer_engine13normalization19ln_bwd_tuned_kernelINS0_13Kernel_traitsIffffjLj18432ELj4ELj1ELj4ELj16ENS0_18Kernel_traits_baseILj18432EffffjLj128EEEEEEEvNS0_20BackwardKernelParamsE,(.L_x_7982 - _ZN18transformer_engine13normalization19ln_bwd_tuned_kernelINS0_13Kernel_traitsIffffjLj18432ELj4ELj1ELj4ELj16ENS0_18Kernel_traits_baseILj18432EffffjLj128EEEEEEEvNS0_20BackwardKernelParamsE)
        .other          _ZN18transformer_engine13normalization19ln_bwd_tuned_kernelINS0_13Kernel_traitsIffffjLj18432ELj4ELj1ELj4ELj16ENS0_18Kernel_traits_baseILj18432EffffjLj128EEEEEEEvNS0_20BackwardKernelParamsE,@"STO_CUDA_ENTRY STV_DEFAULT"
_ZN18transformer_engine13normalization19ln_bwd_tuned_kernelINS0_13Kernel_traitsIffffjLj18432ELj4ELj1ELj4ELj16ENS0_18Kernel_traits_baseILj18432EffffjLj128EEEEEEEvNS0_20BackwardKernelParamsE:
.text._ZN18transformer_engine13normalization19ln_bwd_tuned_kernelINS0_13Kernel_traitsIffffjLj18432ELj4ELj1ELj4ELj16ENS0_18Kernel_traits_baseILj18432EffffjLj128EEEEEEEvNS0_20BackwardKernelParamsE:
        /* <DEDUP_REMOVED lines=117> */
[----:B------:R1:W-:Y:S04]  /*0750*/  STL [R1], RZ ;  /* 0x000000ff01007387 */ /* 0x0003e80000100800 */
.L_x_4475:
        /* <DEDUP_REMOVED lines=10> */
[----:B------:R-:W1:Y:S01]  /*0800*/  LDG.E R180, desc[UR6][R180.64] ;  /* 0x00000006b4b47981 */ /* 0x000e62000c1e1900 */
[C---:B--2---:R-:W-:Y:S01]  /*0810*/  IMAD.WIDE.U32 R140, R73.reuse, 0x10, R104 ;  /* 0x00000010498c7825 */ /* 0x044fe200078e0068 */
[C---:B------:R-:W-:Y:S02]  /*0820*/  IADD3 R121, R73.reuse, 0x800, RZ ;  /* 0x0000080049797810 */ /* 0x040fe40007ffe0ff */
[C---:B------:R-:W-:Y:S02]  /*0830*/  IADD3 R125, R73.reuse, 0xa00, RZ ;  /* 0x00000a00497d7810 */ /* 0x040fe40007ffe0ff */
[C---:B------:R-:W-:Y:S02]  /*0840*/  IADD3 R129, R73.reuse, 0xc00, RZ ;  /* 0x00000c0049817810 */ /* 0x040fe40007ffe0ff */
[C---:B------:R-:W-:Y:S01]  /*0850*/  IADD3 R133, R73.reuse, 0xe00, RZ ;  /* 0x00000e0049857810 */ /* 0x040fe20007ffe0ff */
[----:B---3--:R-:W-:Y:S01]  /*0860*/  IMAD.WIDE R74, R176, 0x4, R74 ;  /* 0x00000004b04a7825 */ /* 0x008fe200078e024a */
[----:B------:R-:W-:Y:S01]  /*0870*/  IADD3 R79, R73, 0x1000, RZ ;  /* 0x00001000494f7810 */ /* 0x000fe20007ffe0ff */
[----:B------:R-:W1:Y:S02]  /*0880*/  LDG.E.128 R140, desc[UR6][R140.64] ;  /* 0x000000068c8c7981 */ /* 0x000e64000c1e1d00 */
[----:B------:R-:W-:-:S02]  /*0890*/  IMAD.WIDE.U32 R76, R109, 0x10, R104 ;  /* 0x000000106d4c7825 */ /* 0x000fc400078e0068 */
[----:B------:R-:W2:Y:S02]  /*08a0*/  LDG.E R177, desc[UR6][R74.64] ;  /* 0x000000064ab17981 */ /* 0x000ea4000c1e1900 */
[----:B------:R-:W-:-:S04]  /*08b0*/  IMAD.WIDE.U32 R80, R113, 0x10, R104 ;  /* 0x0000001071507825 */ /* 0x000fc800078e0068 */
[--C-:B------:R-:W-:Y:S02]  /*08c0*/  IMAD.WIDE.U32 R84, R117, 0x10, R104.reuse ;  /* 0x0000001075547825 */ /* 0x100fe400078e0068 */
[----:B-----5:R-:W5:Y:S02]  /*08d0*/  LDG.E.128 R80, desc[UR6][R80.64] ;  /* 0x0000000650507981 */ /* 0x020f64000c1e1d00 */
        /* <DEDUP_REMOVED lines=8> */
[--C-:B----4-:R-:W-:Y:S02]  /*0960*/  IMAD.WIDE.U32 R72, R73, 0x10, R136.reuse ;  /* 0x0000001049487825 */ /* 0x110fe400078e0088 */
        /* <DEDUP_REMOVED lines=15> */
[C---:B------:R-:W-:Y:S02]  /*0a60*/  IMAD.WIDE.U32 R104, R79.reuse, 0x10, R104 ;  /* 0x000000104f687825 */ /* 0x040fe400078e0068 */
[----:B------:R-:W5:Y:S02]  /*0a70*/  LDG.E.128 R132, desc[UR6][R132.64] ;  /* 0x0000000684847981 */ /* 0x000f64000c1e1d00 */
[----:B------:R-:W-:Y:S02]  /*0a80*/  IMAD.WIDE.U32 R136, R79, 0x10, R136 ;  /* 0x000000104f887825 */ /* 0x000fe400078e0088 */
[----:B------:R-:W5:Y:S04]  /*0a90*/  LDG.E.128 R76, desc[UR6][R76.64] ;  /* 0x000000064c4c7981 */ /* 0x000f68000c1e1d00 */
[----:B------:R-:W5:Y:S04]  /*0aa0*/  LDG.E.128 R104, desc[UR6][R104.64] ;  /* 0x0000000668687981 */ /* 0x000f68000c1e1d00 */
[----:B------:R-:W5:Y:S01]  /*0ab0*/  LDG.E.128 R136, desc[UR6][R136.64] ;  /* 0x0000000688887981 */ /* 0x000f62000c1e1d00 */
[----:B------:R-:W-:Y:S01]  /*0ac0*/  ISETP.NE.AND P0, PT, RZ, UR4, PT ;  /* 0x00000004ff007c0c */ /* 0x000fe2000bf05270 */
[----:B-1----:R-:W-:-:S04]  /*0ad0*/  FADD R0, R140, -R180 ;  /* 0x800000b48c007221 */ /* 0x002fc80000000000 */
[----:B--2---:R-:W-:-:S08]  /*0ae0*/  FMUL R0, R0, R177 ;  /* 0x000000b100007220 */ /* 0x004fd00000400000 */
        /* <DEDUP_REMOVED lines=11> */
[----:B------:R-:W-:Y:S01]  /*0ba0*/  FMUL R213, R177, R213 ;  /* 0x000000d5b1d57220 */ /* 0x000fe20000400000 */
[--C-:B------:R-:W-:Y:S01]  /*0bb0*/  FADD R183, R96, -R180.reuse ;  /* 0x800000b460b77221 */ /* 0x100fe20000000000 */
[--C-:B------:R-:W-:Y:S01]  /*0bc0*/  FADD R96, R106, -R180.reuse ;  /* 0x800000b46a607221 */ /* 0x100fe20000000000 */
[--C-:B------:R-:W-:Y:S01]  /*0bd0*/  FADD R143, R143, -R180.reuse ;  /* 0x800000b48f8f7221 */ /* 0x100fe20000000000 */
[C---:B------:R-:W-:Y:S01]  /*0be0*/  FMUL R212, R177.reuse, R212 ;  /* 0x000000d4b1d47220 */ /* 0x040fe20000400000 */
[--C-:B------:R-:W-:Y:S01]  /*0bf0*/  FADD R210, R76, -R180.reuse ;  /* 0x800000b44cd27221 */ /* 0x100fe20000000000 */
[----:B------:R-:W-:Y:S01]  /*0c00*/  FADD R227, R68, 1 ;  /* 0x3f80000044e37421 */ /* 0x000fe20000000000 */
[----:B------:R-:W-:Y:S01]  /*0c10*/  FMUL R211, R177, R143 ;  /* 0x0000008fb1d37220 */ /* 0x000fe20000400000 */
[--C-:B------:R-:W-:Y:S01]  /*0c20*/  FADD R209, R77, -R180.reuse ;  /* 0x800000b44dd17221 */ /* 0x100fe20000000000 */
        /* <DEDUP_REMOVED lines=12> */
[C---:B------:R-:W-:Y:S01]  /*0cf0*/  FMUL R206, R177.reuse, R206 ;  /* 0x000000ceb1ce7220 */ /* 0x040fe20000400000 */
[--C-:B------:R-:W-:Y:S01]  /*0d00*/  FADD R204, R82, -R180.reuse ;  /* 0x800000b452cc7221 */ /* 0x100fe20000000000 */
[----:B------:R-:W-:Y:S01]  /*0d10*/  FADD R221, R66, 1 ;  /* 0x3f80000042dd7421 */ /* 0x000fe20000000000 */
[----:B------:R-:W-:Y:S01]  /*0d20*/  FMUL R205, R177, R205 ;  /* 0x000000cdb1cd7220 */ /* 0x000fe20000400000 */
[--C-:B------:R-:W-:Y:S01]  /*0d30*/  FADD R203, R83, -R180.reuse ;  /* 0x800000b453cb7221 */ /* 0x100fe20000000000 */
        /* <DEDUP_REMOVED lines=25> */
[----:B------:R-:W-:Y:S01]  /*0ed0*/  FADD R104, R61, 1 ;  /* 0x3f8000003d687421 */ /* 0x000fe20000000000 */
[C---:B------:R-:W-:Y:S01]  /*0ee0*/  FMUL R202, R177.reuse, R202 ;  /* 0x000000cab1ca7220 */ /* 0x040fe20000400000 */
        /* <DEDUP_REMOVED lines=96> */
[----:B------:R-:W-:Y:S01]  /*14f0*/  FMUL R223, R135, R102 ;  /* 0x0000006687df7220 */ /* 0x000fe20000400000 */
[----:B---3--:R-:W-:Y:S01]  /*1500*/  FMUL R216, R186, R73 ;  /* 0x00000049bad87220 */ /* 0x008fe20000400000 */
        /* <DEDUP_REMOVED lines=87> */
[----:B------:R-:W-:Y:S01]  /*1a80*/  FMUL R79, R139, R94 ;  /* 0x0000005e8b4f7220 */ /* 0x000fe20000400000 */
[----:B------:R-:W-:Y:S06]  /*1a90*/  BRA `(.L_x_4469) ;  /* 0x0000000c00e47947 */ /* 0x000fec0003800000 */
.L_x_4468:
        /* <DEDUP_REMOVED lines=15> */
[----:B------:R-:W-:Y:S01]  /*1b90*/  FADD R210, R76, -R180 ;  /* 0x800000b44cd27221 */ /* 0x000fe20000000000 */
[----:B------:R-:W-:Y:S01]  /*1ba0*/  FADD R227, RZ, R68 ;  /* 0x00000044ffe37221 */ /* 0x000fe20000000000 */
        /* <DEDUP_REMOVED lines=10> */
[--C-:B------:R-:W-:Y:S01]  /*1c50*/  FADD R206, R80, -R180.reuse ;  /* 0x800000b450ce7221 */ /* 0x100fe20000000000 */
[--C-:B------:R-:W-:Y:S01]  /*1c60*/  FADD R205, R81, -R180.reuse ;  /* 0x800000b451cd7221 */ /* 0x100fe20000000000 */
[----:B------:R-:W-:Y:S01]  /*1c70*/  FMUL R190, R111, R190 ;  /* 0x000000be6fbe7220 */ /* 0x000fe20000400000 */
[----:B------:R-:W-:Y:S01]  /*1c80*/  FADD R186, RZ, R65 ;  /* 0x00000041ffba7221 */ /* 0x000fe20000000000 */
[C---:B------:R-:W-:Y:S01]  /*1c90*/  FMUL R206, R177.reuse, R206 ;  /* 0x000000ceb1ce7220 */ /* 0x040fe20000400000 */
[--C-:B------:R-:W-:Y:S01]  /*1ca0*/  FADD R204, R82, -R180.reuse ;  /* 0x800000b452cc7221 */ /* 0x100fe20000000000 */
[----:B------:R-:W-:Y:S01]  /*1cb0*/  FMUL R205, R177, R205 ;  /* 0x000000cdb1cd7220 */ /* 0x000fe20000400000 */
[----:B------:R-:W-:Y:S01]  /*1cc0*/  FMUL R186, R113, R186 ;  /* 0x000000ba71ba7220 */ /* 0x000fe20000400000 */
[--C-:B------:R-:W-:Y:S01]  /*1cd0*/  FADD R203, R83, -R180.reuse ;  /* 0x800000b453cb7221 */ /* 0x100fe20000000000 */
[----:B------:R-:W-:Y:S01]  /*1ce0*/  FADD R182, RZ, R67 ;  /* 0x00000043ffb67221 */ /* 0x000fe20000000000 */
        /* <DEDUP_REMOVED lines=122> */
[----:B---3--:R-:W-:-:S03]  /*2490*/  FMUL R216, R223, R73 ;  /* 0x00000049dfd87220 */ /* 0x008fc60000400000 */
[----:B------:R-:W-:Y:S01]  /*24a0*/  FADD R79, RZ, R217 ;  /* 0x000000d9ff4f7221 */ /* 0x000fe20000000000 */
[----:B------:R-:W-:Y:S01]  /*24b0*/  FFMA R78, R0, R217, RZ ;  /* 0x000000d9004e7223 */ /* 0x000fe200000000ff */
[----:B------:R-:W-:Y:S01]  /*24c0*/  FADD R223, RZ, R64 ;  /* 0x00000040ffdf7221 */ /* 0x000fe20000000000 */
[----:B----4-:R-:W-:Y:S01]  /*24d0*/  FMUL R215, R220, R74 ;  /* 0x0000004adcd77220 */ /* 0x010fe20000400000 */
[----:B------:R-:W-:Y:S01]  /*24e0*/  FADD R106, R79, R216 ;  /* 0x000000d84f6a7221 */ /* 0x000fe20000000000 */
[----:B------:R-:W-:Y:S01]  /*24f0*/  FFMA R79, R213, R216, R78 ;  /* 0x000000d8d54f7223 */ /* 0x000fe2000000004e */
        /* <DEDUP_REMOVED lines=82> */
[----:B------:R-:W-:-:S07]  /*2a20*/  FMUL R79, R139, R94 ;  /* 0x0000005e8b4f7220 */ /* 0x000fce0000400000 */
.L_x_4469:
[----:B------:R-:W-:Y:S01]  /*2a30*/  FADD R172, R251, R172 ;  /* 0x000000acfbac7221 */ /* 0x000fe20000000000 */
[----:B------:R-:W-:Y:S01]  /*2a40*/  FADD R173, R250, R173 ;  /* 0x000000adfaad7221 */ /* 0x000fe20000000000 */
[----:B------:R-:W2:Y:S01]  /*2a50*/  LDL.LU R251, [R1+0x4] ;  /* 0x0000040001fb7983 */ /* 0x000ea20000300800 */
[----:B------:R-:W-:-:S03]  /*2a60*/  FADD R170, R252, R170 ;  /* 0x000000aafcaa7221 */ /* 0x000fc60000000000 */
[----:B------:R-:W3:Y:S01]  /*2a70*/  LDL.LU R250, [R1] ;  /* 0x0000000001fa7983 */ /* 0x000ee20000300800 */
[----:B------:R-:W-:Y:S01]  /*2a80*/  FADD R174, R249, R174 ;  /* 0x000000aef9ae7221 */ /* 0x000fe20000000000 */
[----:B------:R-:W0:Y:S01]  /*2a90*/  S2R R252, SR_TID.X ;  /* 0x0000000000fc7919 */ /* 0x000e220000002100 */
[----:B------:R-:W1:Y:S01]  /*2aa0*/  S2R R249, SR_TID.X ;  /* 0x0000000000f97919 */ /* 0x000e620000002100 */
[----:B------:R-:W-:Y:S01]  /*2ab0*/  LOP3.LUT P0, RZ, R178, 0xff, RZ, 0xc0, !PT ;  /* 0x000000ffb2ff7812 */ /* 0x000fe2000780c0ff */
[----:B------:R-:W-:Y:S01]  /*2ac0*/  FADD R34, R109, R34 ;  /* 0x000000226d227221 */ /* 0x000fe20000000000 */
        /* <DEDUP_REMOVED lines=18> */
[----:B0-----:R-:W-:-:S02]  /*2bf0*/  SHF.R.U32.HI R109, RZ, 0x5, R252 ;  /* 0x00000005ff6d7819 */ /* 0x001fc400000116fc */
[----:B-1----:R-:W-:Y:S02]  /*2c00*/  LOP3.LUT R249, R249, 0x1f, RZ, 0xc0, !PT ;  /* 0x0000001ff9f97812 */ /* 0x002fe400078ec0ff */
        /* <DEDUP_REMOVED lines=17> */
[C---:B------:R-:W-:Y:S01]  /*2d20*/  FFMA R171, R72.reuse, R0, R171 ;  /* 0x0000000048ab7223 */ /* 0x040fe200000000ab */
        /* <DEDUP_REMOVED lines=32> */
[----:B------:R-:W-:Y:S01]  /*2f30*/  @!P0 IADD3 R74, R74, 0x4, RZ ;  /* 0x000000044a4a8810 */ /* 0x000fe20007ffe0ff */
[----:B--2---:R-:W-:Y:S01]  /*2f40*/  FADD R138, R138, R251 ;  /* 0x000000fb8a8a7221 */ /* 0x004fe20000000000 */
[----:B---3--:R-:W-:Y:S01]  /*2f50*/  FADD R139, R139, R250 ;  /* 0x000000fa8b8b7221 */ /* 0x008fe20000000000 */
[----:B------:R-:W-:Y:S07]  /*2f60*/  BRA.DIV UR4, `(.L_x_4470) ;  /* 0x0000001a041c7947 */ /* 0x000fee000b800000 */
[----:B------:R-:W0:Y:S01]  /*2f70*/  SHFL.DOWN PT, R72, R77, 0x10, 0x1f ;  /* 0x0a001f004d487f89 */ /* 0x000e2200000e0000 */
[----:B------:R-:W-:Y:S02]  /*2f80*/  MOV R218, R137 ;  /* 0x0000008900da7202 */ /* 0x000fe40000000f00 */
[----:B------:R-:W-:Y:S01]  /*2f90*/  MOV R219, R136 ;  /* 0x0000008800db7202 */ /* 0x000fe20000000f00 */
[----:B------:R-:W1:Y:S04]  /*2fa0*/  SHFL.DOWN PT, R110, R76, 0x10, 0x1f ;  /* 0x0a001f004c6e7f89 */ /* 0x000e6800000e0000 */
[----:B------:R-:W-:Y:S04]  /*2fb0*/  STL [R1], R139 ;  /* 0x0000008b01007387 */ /* 0x000fe80000100800 */
[----:B------:R-:W-:Y:S01]  /*2fc0*/  STL [R1+0x4], R138 ;  /* 0x0000048a01007387 */ /* 0x000fe20000100800 */
        /* <DEDUP_REMOVED lines=16> */
.L_x_4486:
[----:B------:R-:W3:Y:S01]  /*30d0*/  S2R R117, SR_CTAID.X ;  /* 0x0000000000757919 */ /* 0x000ee20000002500 */
[----:B------:R-:W4:Y:S01]  /*30e0*/  LDC R111, c[0x0][0x210] ;  /* 0x00008400ff6f7b82 */ /* 0x000f220000000800 */
[----:B------:R-:W-:Y:S01]  /*30f0*/  LOP3.LUT R75, R109, 0x3, RZ, 0xc0, !PT ;  /* 0x000000036d4b7812 */ /* 0x000fe200078ec0ff */
[----:B01----:R-:W-:Y:S01]  /*3100*/  FADD R72, R72, R77 ;  /* 0x0000004d48487221 */ /* 0x003fe20000000000 */
[----:B------:R-:W0:Y:S01]  /*3110*/  @!P2 S2R R113, SR_CgaCtaId ;  /* 0x000000000071a919 */ /* 0x000e220000008800 */
[----:B------:R-:W-:Y:S01]  /*3120*/  LOP3.LUT R116, R175, 0x1, RZ, 0xc0, !PT ;  /* 0x00000001af747812 */ /* 0x000fe200078ec0ff */
[----:B--2---:R-:W-:Y:S01]  /*3130*/  FADD R73, R73, R76 ;  /* 0x0000004c49497221 */ /* 0x004fe20000000000 */
[----:B------:R-:W-:Y:S01]  /*3140*/  LOP3.LUT P1, RZ, R75, 0x1f, R252, 0xf8, !PT ;  /* 0x0000001f4bff7812 */ /* 0x000fe2000782f8fc */
[----:B------:R-:W1:Y:S01]  /*3150*/  S2R R115, SR_CTAID.X ;  /* 0x0000000000737919 */ /* 0x000e620000002500 */
[----:B------:R-:W-:Y:S01]  /*3160*/  IADD3 R112, -R116, RZ, RZ ;  /* 0x000000ff74707210 */ /* 0x000fe20007ffe1ff */
[----:B------:R-:W-:Y:S05]  /*3170*/  WARPSYNC.ALL ;  /* 0x0000000000007948 */ /* 0x000fea0003800000 */
[----:B------:R-:W-:Y:S01]  /*3180*/  @!P2 MOV R78, 0x400 ;  /* 0x00000400004ea802 */ /* 0x000fe20000000f00 */
[----:B------:R-:W-:Y:S01]  /*3190*/  BSSY B0, `(.L_x_4471) ;  /* 0x0000023000007945 */ /* 0x000fe20003800000 */
[----:B------:R-:W-:-:S03]  /*31a0*/  @!P2 IADD3 R75, R74, R75, RZ ;  /* 0x0000004b4a4ba210 */ /* 0x000fc60007ffe0ff */
[----:B------:R-:W2:Y:S01]  /*31b0*/  @!P1 LDC.64 R108, c[0x0][0x240] ;  /* 0x00009000ff6c9b82 */ /* 0x000ea20000000a00 */
[----:B----4-:R-:W-:-:S04]  /*31c0*/  SHF.L.U32 R79, R111, 0x2, RZ ;  /* 0x000000026f4f7819 */ /* 0x010fc800000006ff */
[----:B------:R-:W-:Y:S02]  /*31d0*/  LOP3.LUT R79, R112, R79, RZ, 0xc0, !PT ;  /* 0x0000004f704f7212 */ /* 0x000fe400078ec0ff */
[----:B---3--:R-:W-:-:S04]  /*31e0*/  SHF.R.U32.HI R117, RZ, 0x2, R117 ;  /* 0x00000002ff757819 */ /* 0x008fc80000011675 */
[----:B------:R-:W-:Y:S02]  /*31f0*/  LEA.HI R110, R252, R117, RZ, 0x19 ;  /* 0x00000075fc6e7211 */ /* 0x000fe400078fc8ff */
[----:B0-----:R-:W-:Y:S02]  /*3200*/  @!P2 LEA R78, R113, R78, 0x18 ;  /* 0x0000004e714ea211 */ /* 0x001fe400078ec0ff */
[----:B------:R-:W-:Y:S02]  /*3210*/  SHF.L.U32 R112, R110, 0x2, RZ ;  /* 0x000000026e707819 */ /* 0x000fe400000006ff */
[----:B-1----:R-:W-:Y:S02]  /*3220*/  LOP3.LUT R115, R115, 0x3, RZ, 0xc0, !PT ;  /* 0x0000000373737812 */ /* 0x002fe400078ec0ff */
[----:B------:R-:W-:Y:S02]  /*3230*/  IADD3 R114, P3, R79, R112, RZ ;  /* 0x000000704f727210 */ /* 0x000fe40007f7e0ff */
[----:B------:R-:W-:-:S02]  /*3240*/  @!P2 LEA R75, R75, R78, 0x3 ;  /* 0x0000004e4b4ba211 */ /* 0x000fc400078e18ff */
[----:B------:R-:W-:Y:S02]  /*3250*/  CS2R R78, SRZ ;  /* 0x00000000004e7805 */ /* 0x000fe4000001ff00 */
[----:B------:R-:W-:Y:S02]  /*3260*/  @!P1 IADD3 R76, P4, R115, R114, RZ ;  /* 0x00000072734c9210 */ /* 0x000fe40007f9e0ff */
[----:B------:R-:W-:Y:S01]  /*3270*/  IADD3.X R115, RZ, RZ, RZ, P3, !PT ;  /* 0x000000ffff737210 */ /* 0x000fe20001ffe4ff */
[----:B------:R0:W-:Y:S01]  /*3280*/  @!P2 STS.64 [R75], R72 ;  /* 0x000000484b00a388 */ /* 0x0001e20000000a00 */
[----:B------:R-:W-:Y:S02]  /*3290*/  BAR.SYNC.DEFER_BLOCKING 0x0 ;  /* 0x0000000000007b1d */ /* 0x000fe40000010000 */
[----:B------:R-:W-:Y:S02]  /*32a0*/  @!P1 IADD3.X R77, RZ, R115, RZ, P4, !PT ;  /* 0x00000073ff4d9210 */ /* 0x000fe400027fe4ff */
[----:B--2---:R-:W-:-:S04]  /*32b0*/  @!P1 LEA R108, P2, R76, R108, 0x3 ;  /* 0x0000006c4c6c9211 */ /* 0x004fc800078418ff */
[----:B------:R-:W-:Y:S01]  /*32c0*/  @!P1 LEA.HI.X R109, R76, R109, R77, 0x3, P2 ;  /* 0x0000006d4c6d9211 */ /* 0x000fe200010f1c4d */
[----:B------:R-:W-:Y:S08]  /*32d0*/  @P1 BRA `(.L_x_4472) ;  /* 0x0000000000381947 */ /* 0x000ff00003800000 */
[----:B------:R-:W1:Y:S01]  /*32e0*/  S2UR UR5, SR_CgaCtaId ;  /* 0x00000000000579c3 */ /* 0x000e620000008800 */
[----:B------:R-:W-:Y:S02]  /*32f0*/  UMOV UR4, 0x400 ;  /* 0x0000040000047882 */ /* 0x000fe40000000000 */
[----:B-1----:R-:W-:-:S06]  /*3300*/  ULEA UR4, UR5, UR4, 0x18 ;  /* 0x0000000405047291 */ /* 0x002fcc000f8ec03f */
[----:B------:R-:W-:-:S05]  /*3310*/  LEA R112, R74, UR4, 0x3 ;  /* 0x000000044a707c11 */ /* 0x000fca000f8e18ff */
        /* <DEDUP_REMOVED lines=10> */
.L_x_4472:
[----:B------:R-:W-:Y:S05]  /*33c0*/  BSYNC B0 ;  /* 0x0000000000007941 */ /* 0x000fea0003800000 */
.L_x_4471:
[----:B------:R1:W-:Y:S01]  /*33d0*/  @!P1 STG.E.64 desc[UR6][R108.64], R78 ;  /* 0x0000004e6c009986 */ /* 0x0003e2000c101b06 */
[----:B------:R-:W-:-:S13]  /*33e0*/  ISETP.NE.AND P1, PT, R252, RZ, PT ;  /* 0x000000fffc00720c */ /* 0x000fda0003f25270 */
[----:B-1----:R-:W-:Y:S05]  /*33f0*/  @P1 BRA `(.L_x_4473) ;  /* 0x0000000000541947 */ /* 0x002fea0003800000 */
[----:B------:R-:W-:Y:S01]  /*3400*/  ISETP.NE.AND P1, PT, R116, RZ, PT ;  /* 0x000000ff7400720c */ /* 0x000fe20003f25270 */
[----:B0-----:R-:W-:Y:S01]  /*3410*/  HFMA2.MMA R75, -RZ, RZ, 0, 5.9604644775390625e-08 ;  /* 0x00000001ff4b7435 */ /* 0x001fe200000001ff */
        /* <DEDUP_REMOVED lines=14> */
.L_x_4474:
[----:B------:R-:W2:Y:S04]  /*3500*/  LDG.E.STRONG.GPU R74, desc[UR6][R72.64] ;  /* 0x00000006484a7981 */ /* 0x000ea8000c1ef900 */
[----:B--2---:R-:W-:Y:S01]  /*3510*/  CCTL.IVALL ;  /* 0x00000000ff00798f */ /* 0x004fe20002000000 */
[----:B------:R-:W-:Y:S05]  /*3520*/  YIELD ;  /* 0x0000000000007946 */ /* 0x000fea0003800000 */
[----:B------:R-:W-:-:S13]  /*3530*/  ISETP.NE.AND P1, PT, R74, R77, PT ;  /* 0x0000004d4a00720c */ /* 0x000fda0003f25270 */
[----:B------:R-:W-:Y:S05]  /*3540*/  @P1 BRA `(.L_x_4474) ;  /* 0xfffffffc00ec1947 */ /* 0x000fea000383ffff */
.L_x_4473:
        /* <DEDUP_REMOVED lines=107> */
[----:B------:R-:W-:Y:S01]  /*3c00*/  IADD3 R101, R89, 0xa00, RZ ;  /* 0x00000a0059657810 */ /* 0x000fe20007ffe0ff */
[----:B------:R-:W-:Y:S01]  /*3c10*/  FMUL R75, R177, R214 ;  /* 0x000000d6b14b7220 */ /* 0x000fe20000400000 */
[----:B------:R-:W-:Y:S01]  /*3c20*/  IADD3 R99, R89, 0xc00, RZ ;  /* 0x00000c0059637810 */ /* 0x000fe20007ffe0ff */
[----:B------:R-:W-:Y:S01]  /*3c30*/  FMUL R74, R177, R74 ;  /* 0x0000004ab14a7220 */ /* 0x000fe20000400000 */
[----:B------:R-:W-:Y:S01]  /*3c40*/  IADD3 R97, R89, 0xe00, RZ ;  /* 0x00000e0059617810 */ /* 0x000fe20007ffe0ff */
[----:B------:R-:W-:Y:S01]  /*3c50*/  FMUL R73, R177, R216 ;  /* 0x000000d8b1497220 */ /* 0x000fe20000400000 */
[C---:B------:R-:W-:Y:S01]  /*3c60*/  IADD3 R107, R89.reuse, 0x1000, RZ ;  /* 0x00001000596b7810 */ /* 0x040fe20007ffe0ff */
[----:B0-----:R-:W-:-:S04]  /*3c70*/  IMAD.WIDE.U32 R88, R89, 0x10, R94 ;  /* 0x0000001059587825 */ /* 0x001fc800078e005e */
        /* <DEDUP_REMOVED lines=24> */
[----:B------:R0:W-:Y:S01]  /*3e00*/  STG.E.128 desc[UR6][R88.64], R72 ;  /* 0x0000004858007986 */ /* 0x0001e2000c101d06 */
[--C-:B------:R-:W-:Y:S01]  /*3e10*/  IMAD.WIDE.U32 R92, R93, 0x10, R94.reuse ;  /* 0x000000105d5c7825 */ /* 0x100fe200078e005e */
[----:B------:R-:W-:Y:S02]  /*3e20*/  IADD3 R176, R176, R111, RZ ;  /* 0x0000006fb0b07210 */ /* 0x000fe40007ffe0ff */
[----:B------:R1:W-:Y:S01]  /*3e30*/  STG.E.128 desc[UR6][R90.64], R76 ;  /* 0x0000004c5a007986 */ /* 0x0003e2000c101d06 */
[----:B------:R-:W-:Y:S01]  /*3e40*/  IMAD.WIDE.U32 R100, R101, 0x10, R94 ;  /* 0x0000001065647825 */ /* 0x000fe200078e005e */
[----:B------:R-:W-:-:S02]  /*3e50*/  ISETP.GE.AND P1, PT, R176, UR4, PT ;  /* 0x00000004b0007c0c */ /* 0x000fc4000bf26270 */
[----:B------:R2:W-:Y:S01]  /*3e60*/  STG.E.128 desc[UR6][R102.64], R80 ;  /* 0x0000005066007986 */ /* 0x0005e2000c101d06 */
[----:B------:R-:W-:-:S03]  /*3e70*/  IMAD.WIDE.U32 R98, R99, 0x10, R94 ;  /* 0x0000001063627825 */ /* 0x000fc600078e005e */
[----:B------:R3:W-:Y:S01]  /*3e80*/  STG.E.128 desc[UR6][R104.64], R84 ;  /* 0x0000005468007986 */ /* 0x0007e2000c101d06 */
[----:B------:R-:W-:-:S04]  /*3e90*/  IMAD.WIDE.U32 R96, R97, 0x10, R94 ;  /* 0x0000001061607825 */ /* 0x000fc800078e005e */
        /* <DEDUP_REMOVED lines=28> */
[----:B------:R1:W5:Y:S01]  /*4060*/  LDL.LU R103, [R1] ;  /* 0x0000000001677983 */ /* 0x0003620000300800 */
[----:B------:R-:W-:Y:S02]  /*4070*/  MOV R47, R4 ;  /* 0x00000004002f7202 */ /* 0x000fe40000000f00 */
[----:B------:R-:W-:Y:S01]  /*4080*/  MOV R46, R5 ;  /* 0x00000005002e7202 */ /* 0x000fe20000000f00 */
[----:B------:R1:W5:Y:S01]  /*4090*/  LDL.LU R102, [R1+0x4] ;  /* 0x0000040001667983 */ /* 0x0003620000300800 */
        /* <DEDUP_REMOVED lines=66> */
[----:B0-----:R-:W-:Y:S02]  /*44c0*/  MOV R101, R218 ;  /* 0x000000da00657202 */ /* 0x001fe40000000f00 */
[----:B-1----:R-:W-:-:S07]  /*44d0*/  MOV R100, R219 ;  /* 0x000000db00647202 */ /* 0x002fce0000000f00 */
.L_x_4467:
        /* <DEDUP_REMOVED lines=18> */
[----:B------:R-:W-:Y:S03]  /*4600*/  STG.E.128 desc[UR6][R74.64], R28 ;  /* 0x0000001c4a007986 */ /* 0x000fe6000c101d06 */
[----:B------:R-:W-:-:S04]  /*4610*/  IMAD.WIDE.U32 R84, R95, 0x10, R96 ;  /* 0x000000105f547825 */ /* 0x000fc800078e0060 */
[----:B0-----:R-:W-:-:S04]  /*4620*/  IMAD.WIDE.U32 R2, R79, 0x10, R98 ;  /* 0x000000104f027825 */ /* 0x001fc800078e0062 */
[----:B------:R-:W-:Y:S01]  /*4630*/  IMAD.WIDE.U32 R56, R83, 0x10, R98 ;  /* 0x0000001053387825 */ /* 0x000fe200078e0062 */
        /* <DEDUP_REMOVED lines=23> */
[----:B-----5:R-:W-:Y:S04]  /*47b0*/  STG.E.128 desc[UR6][R96.64], R100 ;  /* 0x0000006460007986 */ /* 0x020fe8000c101d06 */
[----:B------:R-:W-:Y:S01]  /*47c0*/  STG.E.128 desc[UR6][R98.64], R24 ;  /* 0x0000001862007986 */ /* 0x000fe2000c101d06 */
[----:B------:R-:W-:Y:S05]  /*47d0*/  EXIT ;  /* 0x000000000000794d */ /* 0x000fea0003800000 */
.L_x_4470:
[----:B------:R-:W-:Y:S01]  /*47e0*/  HFMA2.MMA R78, -RZ, RZ, 0, 9.5367431640625e-07 ;  /* 0x00000010ff4e7435 */ /* 0x000fe200000001ff */
[----:B------:R-:W-:Y:S01]  /*47f0*/  MOV R75, R77 ;  /* 0x0000004d004b7202 */ /* 0x000fe20000000f00 */
[----:B------:R0:W-:Y:S01]  /*4800*/  STL [R1], R139 ;  /* 0x0000008b01007387 */ /* 0x0001e20000100800 */
        /* <DEDUP_REMOVED lines=8> */
.L_x_4476:
[----:B------:R-:W-:Y:S02]  /*4890*/  MOV R75, R76 ;  /* 0x0000004c004b7202 */ /* 0x000fe40000000f00 */
[----:B------:R-:W-:-:S07]  /*48a0*/  MOV R72, R110 ;  /* 0x0000006e00487202 */ /* 0x000fce0000000f00 */
[----:B------:R-:W-:Y:S05]  /*48b0*/  WARPSYNC.COLLECTIVE R108, `(.L_x_4477) ;  /* 0x000000006c087348 */ /* 0x000fea0003c00000 */
[----:B------:R0:W1:Y:S02]  /*48c0*/  SHFL.DOWN P1, R110, R75, R78, R79 ;  /* 0x0800004e4b6e7389 */ /* 0x000064000002004f */
[----:B01----:R-:W-:Y:S01]  /*48d0*/  ENDCOLLECTIVE ;  /* 0x000000000000791b */ /* 0x003fe20003800000 */
.L_x_4477:
[----:B------:R-:W-:Y:S01]  /*48e0*/  FADD R72, R72, R77 ;  /* 0x0000004d48487221 */ /* 0x000fe20000000000 */
[----:B------:R-:W-:-:S04]  /*48f0*/  HFMA2.MMA R78, -RZ, RZ, 0, 4.76837158203125e-07 ;  /* 0x00000008ff4e7435 */ /* 0x000fc800000001ff */
[----:B------:R-:W-:Y:S01]  /*4900*/  MOV R75, R72 ;  /* 0x00000048004b7202 */ /* 0x000fe20000000f00 */
[----:B------:R-:W-:-:S07]  /*4910*/  FADD R73, R110, R76 ;  /* 0x0000004c6e497221 */ /* 0x000fce0000000000 */
[----:B------:R-:W-:Y:S05]  /*4920*/  WARPSYNC.COLLECTIVE R108, `(.L_x_4478) ;  /* 0x000000006c087348 */ /* 0x000fea0003c00000 */
[----:B------:R0:W1:Y:S02]  /*4930*/  SHFL.DOWN P1, R110, R75, R78, R79 ;  /* 0x0800004e4b6e7389 */ /* 0x000064000002004f */
[----:B01----:R-:W-:Y:S01]  /*4940*/  ENDCOLLECTIVE ;  /* 0x000000000000791b */ /* 0x003fe20003800000 */
.L_x_4478:
[----:B------:R-:W-:Y:S02]  /*4950*/  MOV R75, R73 ;  /* 0x00000049004b7202 */ /* 0x000fe40000000f00 */
[----:B------:R-:W-:-:S07]  /*4960*/  MOV R111, R110 ;  /* 0x0000006e006f7202 */ /* 0x000fce0000000f00 */
[----:B------:R-:W-:Y:S05]  /*4970*/  WARPSYNC.COLLECTIVE R108, `(.L_x_4479) ;  /* 0x000000006c087348 */ /* 0x000fea0003c00000 */
[----:B------:R0:W1:Y:S02]  /*4980*/  SHFL.DOWN P1, R110, R75, R78, R79 ;  /* 0x0800004e4b6e7389 */ /* 0x000064000002004f */
[----:B01----:R-:W-:Y:S01]  /*4990*/  ENDCOLLECTIVE ;  /* 0x000000000000791b */ /* 0x003fe20003800000 */
.L_x_4479:
[----:B------:R-:W-:Y:S01]  /*49a0*/  FADD R111, R72, R111 ;  /* 0x0000006f486f7221 */ /* 0x000fe20000000000 */
[----:B------:R-:W-:-:S04]  /*49b0*/  HFMA2.MMA R78, -RZ, RZ, 0, 2.384185791015625e-07 ;  /* 0x00000004ff4e7435 */ /* 0x000fc800000001ff */
[----:B------:R-:W-:Y:S01]  /*49c0*/  MOV R75, R111 ;  /* 0x0000006f004b7202 */ /* 0x000fe20000000f00 */
[----:B------:R-:W-:-:S07]  /*49d0*/  FADD R112, R73, R110 ;  /* 0x0000006e49707221 */ /* 0x000fce0000000000 */
[----:B------:R-:W-:Y:S05]  /*49e0*/  WARPSYNC.COLLECTIVE R108, `(.L_x_4480) ;  /* 0x000000006c087348 */ /* 0x000fea0003c00000 */
[----:B------:R0:W1:Y:S02]  /*49f0*/  SHFL.DOWN P1, R110, R75, R78, R79 ;  /* 0x0800004e4b6e7389 */ /* 0x000064000002004f */
[----:B01----:R-:W-:Y:S01]  /*4a00*/  ENDCOLLECTIVE ;  /* 0x000000000000791b */ /* 0x003fe20003800000 */
.L_x_4480:
[----:B------:R-:W-:Y:S02]  /*4a10*/  MOV R75, R112 ;  /* 0x00000070004b7202 */ /* 0x000fe40000000f00 */
[----:B------:R-:W-:-:S07]  /*4a20*/  MOV R114, R110 ;  /* 0x0000006e00727202 */ /* 0x000fce0000000f00 */
[----:B------:R-:W-:Y:S05]  /*4a30*/  WARPSYNC.COLLECTIVE R108, `(.L_x_4481) ;  /* 0x000000006c087348 */ /* 0x000fea0003c00000 */
[----:B------:R0:W1:Y:S02]  /*4a40*/  SHFL.DOWN P1, R110, R75, R78, R79 ;  /* 0x0800004e4b6e7389 */ /* 0x000064000002004f */
[----:B01----:R-:W-:Y:S01]  /*4a50*/  ENDCOLLECTIVE ;  /* 0x000000000000791b */ /* 0x003fe20003800000 */
.L_x_4481:
[----:B------:R-:W-:Y:S01]  /*4a60*/  FADD R114, R111, R114 ;  /* 0x000000726f727221 */ /* 0x000fe20000000000 */
[----:B------:R-:W-:-:S04]  /*4a70*/  HFMA2.MMA R78, -RZ, RZ, 0, 1.1920928955078125e-07 ;  /* 0x00000002ff4e7435 */ /* 0x000fc800000001ff */
[----:B------:R-:W-:Y:S01]  /*4a80*/  MOV R75, R114 ;  /* 0x00000072004b7202 */ /* 0x000fe20000000f00 */
[----:B------:R-:W-:-:S07]  /*4a90*/  FADD R77, R112, R110 ;  /* 0x0000006e704d7221 */ /* 0x000fce0000000000 */
[----:B------:R-:W-:Y:S05]  /*4aa0*/  WARPSYNC.COLLECTIVE R108, `(.L_x_4482) ;  /* 0x000000006c087348 */ /* 0x000fea0003c00000 */
[----:B------:R0:W1:Y:S02]  /*4ab0*/  SHFL.DOWN P1, R110, R75, R78, R79 ;  /* 0x0800004e4b6e7389 */ /* 0x000064000002004f */
[----:B01----:R-:W-:Y:S01]  /*4ac0*/  ENDCOLLECTIVE ;  /* 0x000000000000791b */ /* 0x003fe20003800000 */
.L_x_4482:
[----:B------:R-:W-:Y:S02]  /*4ad0*/  MOV R75, R77 ;  /* 0x0000004d004b7202 */ /* 0x000fe40000000f00 */
[----:B------:R-:W-:-:S07]  /*4ae0*/  MOV R113, R110 ;  /* 0x0000006e00717202 */ /* 0x000fce0000000f00 */
[----:B------:R-:W-:Y:S05]  /*4af0*/  WARPSYNC.COLLECTIVE R108, `(.L_x_4483) ;  /* 0x000000006c087348 */ /* 0x000fea0003c00000 */
[----:B------:R0:W1:Y:S02]  /*4b00*/  SHFL.DOWN P1, R110, R75, R78, R79 ;  /* 0x0800004e4b6e7389 */ /* 0x000064000002004f */
[----:B01----:R-:W-:Y:S01]  /*4b10*/  ENDCOLLECTIVE ;  /* 0x000000000000791b */ /* 0x003fe20003800000 */
.L_x_4483:
[----:B------:R-:W-:Y:S01]  /*4b20*/  FADD R72, R114, R113 ;  /* 0x0000007172487221 */ /* 0x000fe20000000000 */
[----:B------:R-:W-:-:S04]  /*4b30*/  HFMA2.MMA R78, -RZ, RZ, 0, 5.9604644775390625e-08 ;  /* 0x00000001ff4e7435 */ /* 0x000fc800000001ff */
[----:B------:R-:W-:Y:S01]  /*4b40*/  MOV R75, R72 ;  /* 0x00000048004b7202 */ /* 0x000fe20000000f00 */
[----:B------:R-:W-:-:S07]  /*4b50*/  FADD R73, R77, R110 ;  /* 0x0000006e4d497221 */ /* 0x000fce0000000000 */
[----:B------:R-:W-:Y:S05]  /*4b60*/  WARPSYNC.COLLECTIVE R108, `(.L_x_4484) ;  /* 0x000000006c087348 */ /* 0x000fea0003c00000 */
[----:B------:R0:W1:Y:S02]  /*4b70*/  SHFL.DOWN P1, R110, R75, R78, R79 ;  /* 0x0800004e4b6e7389 */ /* 0x000064000002004f */
[----:B01----:R-:W-:Y:S01]  /*4b80*/  ENDCOLLECTIVE ;  /* 0x000000000000791b */ /* 0x003fe20003800000 */
.L_x_4484:
[----:B------:R-:W-:Y:S02]  /*4b90*/  MOV R75, R73 ;  /* 0x00000049004b7202 */ /* 0x000fe40000000f00 */
[----:B------:R-:W-:-:S07]  /*4ba0*/  MOV R77, R110 ;  /* 0x0000006e004d7202 */ /* 0x000fce0000000f00 */
[----:B------:R-:W-:Y:S05]  /*4bb0*/  WARPSYNC.COLLECTIVE R108, `(.L_x_4485) ;  /* 0x000000006c087348 */ /* 0x000fea0003c00000 */
[----:B------:R0:W1:Y:S02]  /*4bc0*/  SHFL.DOWN P1, R110, R75, R78, R79 ;  /* 0x0800004e4b6e7389 */ /* 0x000064000002004f */
[----:B01----:R-:W-:Y:S01]  /*4bd0*/  ENDCOLLECTIVE ;  /* 0x000000000000791b */ /* 0x003fe20003800000 */
.L_x_4485:
[----:B------:R-:W-:Y:S01]  /*4be0*/  MOV R76, R110 ;  /* 0x0000006e004c7202 */ /* 0x000fe20000000f00 */
[----:B------:R-:W-:Y:S06]  /*4bf0*/  BRA `(.L_x_4486) ;  /* 0xffffffe400347947 */ /* 0x000fec000383ffff */
.L_x_4487:
        /* <DEDUP_REMOVED lines=16> */
.L_x_7982:


//--------------------- .text._ZN18transformer_engine13normalization28ln_bwd_finalize_tuned_kernelINS0_22Kernel_traits_finalizeILj16384E13__nv_bfloat16fS3_fjLj1024ELj4ENS0_18Kernel_traits_baseILj16384ES3_fS3_fjLj1024EEEEEEEvNS0_20BackwardKernelParamsE --------------------------
	.section	.text._ZN18transformer_engine13normalization28ln_bwd_finalize_tuned_kernelINS0_22Kernel_traits_finalizeILj16384E13__nv_bfloat16fS3_fjLj1024ELj4ENS0_18Kernel_traits_baseILj16384ES3_fS3_fjLj1024EEEEEEEvNS0_20BackwardKernelParamsE,"ax",@progbits
	.align	128
        .global         _ZN18transformer_engine13normalization28ln_bwd_finalize_tuned_kernelINS0_22Kernel_traits_finalizeILj16384E13__nv_bfloat16fS3_fjLj1024ELj4ENS0_18Kernel_traits_baseILj16384ES3_fS3_fjLj1024EEEEEEEvNS0_20BackwardKernelParamsE
        .type           _ZN18transformer_engine13normalization28ln_bwd_finalize_tuned_kernelINS0_22Kernel_traits_finalizeILj16384E13__nv_bfloat16fS3_fjLj1024ELj4ENS0_18Kernel_traits_baseILj16384ES3_fS3_fjLj1024EEEEEEEvNS0_20BackwardKernelParamsE,@function
        .size           _ZN18transformer_engine13normalization28ln_bwd_finalize_tuned_kernelINS0_22Kernel_traits_finalizeILj16384E13__nv_bfloat16fS3_fjLj1024ELj4ENS0_18Kernel_traits_baseILj16384ES3_fS3_fjLj1024EEEEEEEvNS0_20BackwardKernelParamsE,(.L_x_7983 - _ZN18transformer_engine13normalization28ln_bwd_finalize_tuned_kernelINS0_22Kernel_traits_finalizeILj16384E13__nv_bfloat16fS3_fjLj1024ELj4ENS0_18Kernel_traits_baseILj16384ES3_fS3_fjLj1024EEEEEEEvNS0_20BackwardKernelParamsE)
        .other          _ZN18transformer_engine13normalization28ln_bwd_finalize_tuned_kernelINS0_22Kernel_traits_finalizeILj16384E13__nv_bfloat16fS3_fjLj1024ELj4ENS0_18Kernel_traits_baseILj16384ES3_fS3_fjLj1024EEEEEEEvNS0_20BackwardKernelParamsE,@"STO_CUDA_ENTRY STV_DEFAULT"
_ZN18transformer_engine13normalization28ln_bwd_finalize_tuned_kernelINS0_22Kernel_traits_finalizeILj16384E13__nv_bfloat16fS3_fjLj1024ELj4ENS0_18Kernel_traits_baseILj16384ES3_fS3_fjLj1024EEEEEEEvNS0_20BackwardKernelParamsE:
.text._ZN18transformer_engine13normalization28ln_bwd_finalize_tuned_kernelINS0_22Kernel_traits_finalizeILj16384E13__nv_bfloat16fS3_fjLj1024ELj4ENS0_18Kernel_traits_baseILj16384ES3_fS3_fjLj1024EEEEEEEvNS0_20BackwardKernelParamsE:
        /* <DEDUP_REMOVED lines=20> */
.L_x_4499:
        /* <DEDUP_REMOVED lines=28> */
.L_x_4492:
        /* <DEDUP_REMOVED lines=33> */
.L_x_4491:
[----:B------:R-:W-:Y:S05]  /*0510*/  BSYNC B1 ;  /* 0x0000000000017941 */ /* 0x000fea0003800000 */
.L_x_4490:
        /* <DEDUP_REMOVED lines=23> */
.L_x_4494:
[----:B------:R-:W-:Y:S05]  /*0690*/  BSYNC B1 ;  /* 0x0000000000017941 */ /* 0x000fea0003800000 */
.L_x_4493:
        /* <DEDUP_REMOVED lines=11> */
.L_x_4489:
[----:B------:R-:W-:Y:S05]  /*0750*/  BSYNC B0 ;  /* 0x0000000000007941 */ /* 0x000fea0003800000 */
.L_x_4488:
        /* <DEDUP_REMOVED lines=33> */
.L_x_4510:
[----:B------:R-:W-:Y:S01]  /*0970*/  @!P0 SHF.R.U32.HI R11, RZ, 0x3, R0 ;  /* 0x00000003ff0b8819 */ /* 0x000fe20000011600 */
[----:B--2---:R-:W-:Y:S01]  /*0980*/  FADD R13, R8, R13 ;  /* 0x0000000d080d7221 */ /* 0x004fe20000000000 */
[----:B-1----:R-:W-:Y:S02]  /*0990*/  FADD R9, R10, R9 ;  /* 0x000000090a097221 */ /* 0x002fe40000000000 */
[----:B0-----:R-:W-:-:S05]  /*09a0*/  @!P0 LOP3.LUT R8, R11, 0x1ffffffc, RZ, 0xc0, !PT ;  /* 0x1ffffffc0b088812 */ /* 0x001fca00078ec0ff */
[----:B------:R1:W-:Y:S04]  /*09b0*/  @!P0 STS [R8+UR4+0x2000], R13 ;  /* 0x0020000d08008988 */ /* 0x0003e80008000804 */
[----:B------:R1:W-:Y:S02]  /*09c0*/  @!P0 STS [R8+UR4+0x2080], R9 ;  /* 0x0020800908008988 */ /* 0x0003e40008000804 */
.L_x_4495:
        /* <DEDUP_REMOVED lines=18> */
.L_x_4498:
[----:B------:R-:W-:Y:S05]  /*0af0*/  BSYNC B0 ;  /* 0x0000000000007941 */ /* 0x000fea0003800000 */
.L_x_4497:
[C---:B------:R-:W-:Y:S01]  /*0b00*/  ISETP.GT.U32.AND P0, PT, R5.reuse, -0x4001, PT ;  /* 0xffffbfff0500780c */ /* 0x040fe20003f04070 */
[----:B------:R-:W-:Y:S01]  /*0b10*/  VIADD R5, R5, 0x4000 ;  /* 0x0000400005057836 */ /* 0x000fe20000000000 */
[----:B------:R-:W-:-:S11]  /*0b20*/  IADD3 R6, R6, 0x2000, RZ ;  /* 0x0000200006067810 */ /* 0x000fd60007ffe0ff */
[----:B------:R-:W-:Y:S05]  /*0b30*/  @P0 BRA `(.L_x_4499) ;  /* 0xfffffff400800947 */ /* 0x000fea000383ffff */
[----:B------:R-:W-:Y:S05]  /*0b40*/  EXIT ;  /* 0x000000000000794d */ /* 0x000fea0003800000 */
.L_x_4496:
[----:B------:R-:W-:Y:S01]  /*0b50*/  HFMA2.MMA R21, -RZ, RZ, 0, 1.847743988037109375e-06 ;  /* 0x0000001fff157435 */ /* 0x000fe200000001ff */
[----:B0-----:R-:W-:Y:S01]  /*0b60*/  MOV R19, R10 ;  /* 0x0000000a00137202 */ /* 0x001fe20000000f00 */
[----:B------:R-:W-:Y:S01]  /*0b70*/  IMAD.MOV.U32 R18, RZ, RZ, 0x1 ;  /* 0x00000001ff127424 */ /* 0x000fe200078e00ff */
[----:B------:R-:W-:-:S08]  /*0b80*/  MOV R16, 0xffffffff ;  /* 0xffffffff00107802 */ /* 0x000fd00000000f00 */
[----:B-12---:R-:W-:Y:S05]  /*0b90*/  WARPSYNC.COLLECTIVE R16, `(.L_x_4500) ;  /* 0x0000000010087348 */ /* 0x006fea0003c00000 */
[----:B------:R0:W3:Y:S02]  /*0ba0*/  SHFL.BFLY P1, R17, R19, R18, R21 ;  /* 0x0c00001213117389 */ /* 0x0000e40000020015 */
[----:B0123--:R-:W-:Y:S01]  /*0bb0*/  ENDCOLLECTIVE ;  /* 0x000000000000791b */ /* 0x00ffe20003800000 */
.L_x_4500:
[----:B------:R-:W-:Y:S01]  /*0bc0*/  HFMA2.MMA R18, -RZ, RZ, 0, 1.1920928955078125e-07 ;  /* 0x00000002ff127435 */ /* 0x000fe200000001ff */
[----:B------:R-:W-:-:S04]  /*0bd0*/  IMAD.MOV.U32 R9, RZ, RZ, R17 ;  /* 0x000000ffff097224 */ /* 0x000fc800078e0011 */
[----:B------:R-:W-:-:S05]  /*0be0*/  FADD R9, R10, R9 ;  /* 0x000000090a097221 */ /* 0x000fca0000000000 */
[----:B------:R-:W-:-:S07]  /*0bf0*/  MOV R19, R9 ;  /* 0x0000000900137202 */ /* 0x000fce0000000f00 */
[----:B------:R-:W-:Y:S05]  /*0c00*/  WARPSYNC.COLLECTIVE R16, `(.L_x_4501) ;  /* 0x0000000010087348 */ /* 0x000fea0003c00000 */
[----:B------:R0:W1:Y:S02]  /*0c10*/  SHFL.BFLY P1, R17, R19, R18, R21 ;  /* 0x0c00001213117389 */ /* 0x0000640000020015 */
[----:B01----:R-:W-:Y:S01]  /*0c20*/  ENDCOLLECTIVE ;  /* 0x000000000000791b */ /* 0x003fe20003800000 */
.L_x_4501:
[----:B------:R-:W-:Y:S01]  /*0c30*/  HFMA2.MMA R18, -RZ, RZ, 0, 2.384185791015625e-07 ;  /* 0x00000004ff127435 */ /* 0x000fe200000001ff */
[----:B------:R-:W-:-:S04]  /*0c40*/  IMAD.MOV.U32 R12, RZ, RZ, R17 ;  /* 0x000000ffff0c7224 */ /* 0x000fc800078e0011 */
[----:B------:R-:W-:-:S05]  /*0c50*/  FADD R12, R9, R12 ;  /* 0x0000000c090c7221 */ /* 0x000fca0000000000 */
[----:B------:R-:W-:-:S07]  /*0c60*/  MOV R19, R12 ;  /* 0x0000000c00137202 */ /* 0x000fce0000000f00 */
[----:B------:R-:W-:Y:S05]  /*0c70*/  WARPSYNC.COLLECTIVE R16, `(.L_x_4502) ;  /* 0x0000000010087348 */ /* 0x000fea0003c00000 */
[----:B------:R0:W1:Y:S02]  /*0c80*/  SHFL.BFLY P1, R17, R19, R18, R21 ;  /* 0x0c00001213117389 */ /* 0x0000640000020015 */
[----:B01----:R-:W-:Y:S01]  /*0c90*/  ENDCOLLECTIVE ;  /* 0x000000000000791b */ /* 0x003fe20003800000 */
.L_x_4502:
[----:B------:R-:W-:Y:S01]  /*0ca0*/  HFMA2.MMA R18, -RZ, RZ, 0, 4.76837158203125e-07 ;  /* 0x00000008ff127435 */ /* 0x000fe200000001ff */
[----:B------:R-:W-:-:S04]  /*0cb0*/  IMAD.MOV.U32 R11, RZ, RZ, R17 ;  /* 0x000000ffff0b7224 */ /* 0x000fc800078e0011 */
[----:B------:R-:W-:-:S05]  /*0cc0*/  FADD R11, R12, R11 ;  /* 0x0000000b0c0b7221 */ /* 0x000fca0000000000 */
[----:B------:R-:W-:-:S07]  /*0cd0*/  MOV R19, R11 ;  /* 0x0000000b00137202 */ /* 0x000fce0000000f00 */
[----:B------:R-:W-:Y:S05]  /*0ce0*/  WARPSYNC.COLLECTIVE R16, `(.L_x_4503) ;  /* 0x0000000010087348 */ /* 0x000fea0003c00000 */
[----:B------:R0:W1:Y:S02]  /*0cf0*/  SHFL.BFLY P1, R17, R19, R18, R21 ;  /* 0x0c00001213117389 */ /* 0x0000640000020015 */
[----:B01----:R-:W-:Y:S01]  /*0d00*/  ENDCOLLECTIVE ;  /* 0x000000000000791b */ /* 0x003fe20003800000 */
.L_x_4503:
[----:B------:R-:W-:Y:S01]  /*0d10*/  HFMA2.MMA R18, -RZ, RZ, 0, 9.5367431640625e-07 ;  /* 0x00000010ff127435 */ /* 0x000fe200000001ff */
[----:B------:R-:W-:-:S04]  /*0d20*/  IMAD.MOV.U32 R10, RZ, RZ, R17 ;  /* 0x000000ffff0a7224 */ /* 0x000fc800078e0011 */
[----:B------:R-:W-:-:S05]  /*0d30*/  FADD R10, R11, R10 ;  /* 0x0000000a0b0a7221 */ /* 0x000fca0000000000 */
[----:B------:R-:W-:-:S07]  /*0d40*/  MOV R19, R10 ;  /* 0x0000000a00137202 */ /* 0x000fce0000000f00 */
[----:B------:R-:W-:Y:S05]  /*0d50*/  WARPSYNC.COLLECTIVE R16, `(.L_x_4504) ;  /* 0x0000000010087348 */ /* 0x000fea0003c00000 */
[----:B------:R0:W1:Y:S02]  /*0d60*/  SHFL.BFLY P1, R17, R19, R18, R21 ;  /* 0x0c00001213117389 */ /* 0x0000640000020015 */
[----:B01----:R-:W-:Y:S01]  /*0d70*/  ENDCOLLECTIVE ;  /* 0x000000000000791b */ /* 0x003fe20003800000 */
.L_x_4504:
[----:B------:R-:W-:Y:S01]  /*0d80*/  HFMA2.MMA R18, -RZ, RZ, 0, 5.9604644775390625e-08 ;  /* 0x00000001ff127435 */ /* 0x000fe200000001ff */
[----:B------:R-:W-:Y:S01]  /*0d90*/  MOV R19, R8 ;  /* 0x0000000800137202 */ /* 0x000fe20000000f00 */
[----:B------:R-:W-:-:S09]  /*0da0*/  IMAD.MOV.U32 R9, RZ, RZ, R17 ;  /* 0x000000ffff097224 */ /* 0x000fd200078e0011 */
[----:B------:R-:W-:Y:S05]  /*0db0*/  WARPSYNC.COLLECTIVE R16, `(.L_x_4505) ;  /* 0x0000000010087348 */ /* 0x000fea0003c00000 */
[----:B------:R0:W1:Y:S02]  /*0dc0*/  SHFL.BFLY P1, R17, R19, R18, R21 ;  /* 0x0c00001213117389 */ /* 0x0000640000020015 */
[----:B01----:R-:W-:Y:S01]  /*0dd0*/  ENDCOLLECTIVE ;  /* 0x000000000000791b */ /* 0x003fe20003800000 */
.L_x_4505:
[----:B------:R-:W-:Y:S01]  /*0de0*/  HFMA2.MMA R18, -RZ, RZ, 0, 1.1920928955078125e-07 ;  /* 0x00000002ff127435 */ /* 0x000fe200000001ff */
[----:B------:R-:W-:-:S04]  /*0df0*/  IMAD.MOV.U32 R11, RZ, RZ, R17 ;  /* 0x000000ffff0b7224 */ /* 0x000fc800078e0011 */
[----:B------:R-:W-:-:S05]  /*0e00*/  FADD R13, R8, R11 ;  /* 0x0000000b080d7221 */ /* 0x000fca0000000000 */
[----:B------:R-:W-:-:S07]  /*0e10*/  MOV R19, R13 ;  /* 0x0000000d00137202 */ /* 0x000fce0000000f00 */
[----:B------:R-:W-:Y:S05]  /*0e20*/  WARPSYNC.COLLECTIVE R16, `(.L_x_4506) ;  /* 0x0000000010087348 */ /* 0x000fea0003c00000 */
[----:B------:R0:W1:Y:S02]  /*0e30*/  SHFL.BFLY P1, R17, R19, R18, R21 ;  /* 0x0c00001213117389 */ /* 0x0000640000020015 */
[----:B01----:R-:W-:Y:S01]  /*0e40*/  ENDCOLLECTIVE ;  /* 0x000000000000791b */ /* 0x003fe20003800000 */
.L_x_4506:
[----:B------:R-:W-:Y:S01]  /*0e50*/  HFMA2.MMA R18, -RZ, RZ, 0, 2.384185791015625e-07 ;  /* 0x00000004ff127435 */ /* 0x000fe200000001ff */
[----:B------:R-:W-:-:S04]  /*0e60*/  IMAD.MOV.U32 R14, RZ, RZ, R17 ;  /* 0x000000ffff0e7224 */ /* 0x000fc800078e0011 */
[----:B------:R-:W-:-:S05]  /*0e70*/  FADD R14, R13, R14 ;  /* 0x0000000e0d0e7221 */ /* 0x000fca0000000000 */
[----:B------:R-:W-:-:S07]  /*0e80*/  MOV R19, R14 ;  /* 0x0000000e00137202 */ /* 0x000fce0000000f00 */
[----:B------:R-:W-:Y:S05]  /*0e90*/  WARPSYNC.COLLECTIVE R16, `(.L_x_4507) ;  /* 0x0000000010087348 */ /* 0x000fea0003c00000 */
[----:B------:R0:W1:Y:S02]  /*0ea0*/  SHFL.BFLY P1, R17, R19, R18, R21 ;  /* 0x0c00001213117389 */ /* 0x0000640000020015 */
[----:B01----:R-:W-:Y:S01]  /*0eb0*/  ENDCOLLECTIVE ;  /* 0x000000000000791b */ /* 0x003fe20003800000 */
.L_x_4507:
[----:B------:R-:W-:Y:S01]  /*0ec0*/  HFMA2.MMA R18, -RZ, RZ, 0, 4.76837158203125e-07 ;  /* 0x00000008ff127435 */ /* 0x000fe200000001ff */
[----:B------:R-:W-:-:S04]  /*0ed0*/  IMAD.MOV.U32 R15, RZ, RZ, R17 ;  /* 0x000000ffff0f7224 */ /* 0x000fc800078e0011 */
[----:B------:R-:W-:-:S05]  /*0ee0*/  FADD R15, R14, R15 ;  /* 0x0000000f0e0f7221 */ /* 0x000fca0000000000 */
[----:B------:R-:W-:-:S07]  /*0ef0*/  MOV R19, R15 ;  /* 0x0000000f00137202 */ /* 0x000fce0000000f00 */
[----:B------:R-:W-:Y:S05]  /*0f00*/  WARPSYNC.COLLECTIVE R16, `(.L_x_4508) ;  /* 0x0000000010087348 */ /* 0x000fea0003c00000 */
[----:B------:R0:W1:Y:S02]  /*0f10*/  SHFL.BFLY P1, R17, R19, R18, R21 ;  /* 0x0c00001213117389 */ /* 0x0000640000020015 */
[----:B01----:R-:W-:Y:S01]  /*0f20*/  ENDCOLLECTIVE ;  /* 0x000000000000791b */ /* 0x003fe20003800000 */
.L_x_4508:
[----:B------:R-:W-:Y:S01]  /*0f30*/  HFMA2.MMA R18, -RZ, RZ, 0, 9.5367431640625e-07 ;  /* 0x00000010ff127435 */ /* 0x000fe200000001ff */
[----:B------:R-:W-:-:S04]  /*0f40*/  IMAD.MOV.U32 R8, RZ, RZ, R17 ;  /* 0x000000ffff087224 */ /* 0x000fc800078e0011 */
[----:B------:R-:W-:-:S05]  /*0f50*/  FADD R8, R15, R8 ;  /* 0x000000080f087221 */ /* 0x000fca0000000000 */
[----:B------:R-:W-:-:S07]  /*0f60*/  MOV R19, R8 ;  /* 0x0000000800137202 */ /* 0x000fce0000000f00 */
[----:B------:R-:W-:Y:S05]  /*0f70*/  WARPSYNC.COLLECTIVE R16, `(.L_x_4509) ;  /* 0x0000000010087348 */ /* 0x000fea0003c00000 */
[----:B------:R0:W1:Y:S02]  /*0f80*/  SHFL.BFLY P1, R17, R19, R18, R21 ;  /* 0x0c00001213117389 */ /* 0x0000640000020015 */
[----:B01----:R-:W-:Y:S01]  /*0f90*/  ENDCOLLECTIVE ;  /* 0x000000000000791b */ /* 0x003fe20003800000 */
.L_x_4509:
[----:B------:R-:W-:Y:S01]  /*0fa0*/  MOV R13, R17 ;  /* 0x00000011000d7202 */ /* 0x000fe20000000f00 */
[----:B------:R-:W-:Y:S06]  /*0fb0*/  BRA `(.L_x_4510) ;  /* 0xfffffff8006c7947 */ /* 0x000fec000383ffff */
.L_x_4511:
        /* <DEDUP_REMOVED lines=12> */
.L_x_7983:


//--------------------- .text._ZN18transformer_engine13normalization19ln_bwd_tuned_kernelINS0_13Kernel_traitsI13__nv_bfloat16fS3_fjLj16384ELj4ELj1ELj4ELj16ENS0_18Kernel_traits_baseILj16384ES3_fS3_fjLj128EEEEEEEvNS0_20BackwardKernelParamsE --------------------------
	.section	.text._ZN18transformer_engine13normalization19ln_bwd_tuned_kernelINS0_13Kernel_traitsI13__nv_bfloat16fS3_fjLj16384ELj4ELj1ELj4ELj16ENS0_18Kernel_traits_baseILj16384ES3_fS3_fjLj128EEEEEEEvNS0_20BackwardKernelParamsE,"ax",@progbits
	.align	128
        .global         _ZN18transformer_engine13normalization19ln_bwd_tuned_kernelINS0_13Kernel_traitsI13__nv_bfloat16fS3_fjLj16384ELj4ELj1ELj4ELj16ENS0_18Kernel_traits_baseILj16384ES3_fS3_fjLj128EEEEEEEvNS0_20BackwardKernelParamsE
        .type           _ZN18transformer_engine13normalization19ln_bwd_tuned_kernelINS0_13Kernel_traitsI13__nv_bfloat16fS3_fjLj16384ELj4ELj1ELj4ELj16ENS0_18Kernel_traits_baseILj16384ES3_fS3_fjLj128EEEEEEEvNS0_20BackwardKernelParamsE,@function
        .size           _ZN18transformer_engine13normalization19ln_bwd_tuned_kernelINS0_13Kernel_traitsI13__nv_bfloat16fS3_fjLj16384ELj4ELj1ELj4ELj16ENS0_18Kernel_traits_baseILj16384ES3_fS3_fjLj128EEEEEEEvNS0_20BackwardKernelParamsE,(.L_x_7984 - _ZN18transformer_engine13normalization19ln_bwd_tuned_kernelINS0_13Kernel_traitsI13__nv_bfloat16fS3_fjLj16384ELj4ELj1ELj4ELj16ENS0_18Kernel_traits_baseILj16384ES3_fS3_fjLj128EEEEEEEvNS0_20BackwardKernelParamsE)
        .other          _ZN18transformer_engine13normalization19ln_bwd_tuned_kernelINS0_13Kernel_traitsI13__nv_bfloat16fS3_fjLj16384ELj4ELj1ELj4ELj16ENS0_18Kernel_traits_baseILj16384ES3_fS3_fjLj128EEEEEEEvNS0_20BackwardKernelParamsE,@"STO_CUDA_ENTRY STV_DEFAULT"
_ZN18transformer_engine13normalization19ln_bwd_tuned_kernelINS0_13Kernel_traitsI13__nv_bfloat16fS3_fjLj16384ELj4ELj1ELj4ELj16ENS0_18Kernel_traits_baseILj16384ES3_fS3_fjLj128EEEEEEEvNS0_20BackwardKernelParamsE:
.text._ZN18transformer_engine13normalization19ln_bwd_tuned_kernelINS0_13Kernel_traitsI13__nv_bfloat16fS3_fjLj16384ELj4ELj1ELj4ELj16ENS0_18Kernel_traits_baseILj16384ES3_fS3_fjLj128EEEEEEEvNS0_20BackwardKernelParamsE:
        /* <DEDUP_REMOVED lines=95> */
[C---:B--2---:R-:W-:Y:S02]  /*05f0*/  SHF.L.U32 R5, R150.reuse, 0x10, RZ ;  /* 0x0000001096057819 */ /* 0x044fe400000006ff */
[----:B------:R-:W-:-:S02]  /*0600*/  SHF.R.U64 R16, R150, 0x10, R151 ;  /* 0x0000001096107819 */ /* 0x000fc40000001297 */
        /* <DEDUP_REMOVED lines=79> */
.L_x_4518:
        /* <DEDUP_REMOVED lines=16> */
[C---:B------:R-:W-:Y:S02]  /*0c00*/  IADD3 R161, R167.reuse, 0x600, RZ ;  /* 0x00000600a7a17810 */ /* 0x040fe40007ffe0ff */
[----:B------:R-:W-:-:S02]  /*0c10*/  LOP3.LUT R47, R167, 0x800, RZ, 0xfc, !PT ;  /* 0x00000800a72f7812 */ /* 0x000fc400078efcff */
[C---:B------:R-:W-:Y:S02]  /*0c20*/  IADD3 R165, R167.reuse, 0x200, RZ ;  /* 0x00000200a7a57810 */ /* 0x040fe40007ffe0ff */
[----:B------:R-:W-:Y:S01]  /*0c30*/  IADD3 R157, R167, 0xc00, RZ ;  /* 0x00000c00a79d7810 */ /* 0x000fe20007ffe0ff */
[--C-:B------:R-:W-:Y:S01]  /*0c40*/  IMAD.WIDE.U32 R24, R159, 0x10, R32.reuse ;  /* 0x000000109f187825 */ /* 0x100fe200078e0020 */
[----:B------:R-:W-:Y:S01]  /*0c50*/  IADD3 R155, R167, 0xe00, RZ ;  /* 0x00000e00a79b7810 */ /* 0x000fe20007ffe0ff */
[----:B------:R-:W4:Y:S02]  /*0c60*/  LDG.E.128 R4, desc[UR6][R4.64] ;  /* 0x0000000604047981 */ /* 0x000f24000c1e1d00 */
[----:B------:R-:W-:Y:S02]  /*0c70*/  IMAD.WIDE.U32 R12, R163, 0x10, R32 ;  /* 0x00000010a30c7825 */ /* 0x000fe400078e0020 */
[----:B------:R-:W2:Y:S02]  /*0c80*/  LDG.E.128 R24, desc[UR6][R24.64] ;  /* 0x0000000618187981 */ /* 0x000ea4000c1e1d00 */
[----:B0-----:R-:W-:-:S02]  /*0c90*/  IMAD.WIDE.U32 R2, R167, 0x8, R38 ;  /* 0x00000008a7027825 */ /* 0x001fc400078e0026 */
[----:B------:R-:W5:Y:S02]  /*0ca0*/  LDG.E.128 R12, desc[UR6][R12.64] ;  /* 0x000000060c0c7981 */ /* 0x000f64000c1e1d00 */
[--C-:B------:R-:W-:Y:S02]  /*0cb0*/  IMAD.WIDE.U32 R16, R161, 0x10, R32.reuse ;  /* 0x00000010a1107825 */ /* 0x100fe400078e0020 */
[----:B------:R-:W5:Y:S02]  /*0cc0*/  LDG.E.64 R2, desc[UR6][R2.64] ;  /* 0x0000000602027981 */ /* 0x000f64000c1e1b00 */
        /* <DEDUP_REMOVED lines=18> */
[----:B---3--:R-:W-:Y:S02]  /*0df0*/  IMAD.WIDE R40, R121, 0x4, R40 ;  /* 0x0000000479287825 */ /* 0x008fe400078e0228 */
[----:B------:R-:W3:Y:S02]  /*0e00*/  LDG.E.64 R38, desc[UR6][R38.64] ;  /* 0x0000000626267981 */ /* 0x000ee4000c1e1b00 */
[----:B------:R-:W-:-:S02]  /*0e10*/  IMAD.WIDE.U32 R28, R157, 0x10, R32 ;  /* 0x000000109d1c7825 */ /* 0x000fc400078e0020 */
[----:B------:R-:W3:Y:S02]  /*0e20*/  LDG.E R40, desc[UR6][R40.64] ;  /* 0x0000000628287981 */ /* 0x000ee4000c1e1900 */
[----:B------:R-:W-:Y:S02]  /*0e30*/  IMAD.WIDE.U32 R32, R155, 0x10, R32 ;  /* 0x000000109b207825 */ /* 0x000fe400078e0020 */
[----:B------:R-:W3:Y:S04]  /*0e40*/  LDG.E.128 R28, desc[UR6][R28.64] ;  /* 0x000000061c1c7981 */ /* 0x000ee8000c1e1d00 */
[----:B------:R-:W3:Y:S01]  /*0e50*/  LDG.E.128 R32, desc[UR6][R32.64] ;  /* 0x0000000620207981 */ /* 0x000ee2000c1e1d00 */
[----:B------:R-:W-:Y:S01]  /*0e60*/  LOP3.LUT P0, RZ, R0, 0xff, RZ, 0xc0, !PT ;  /* 0x000000ff00ff7812 */ /* 0x000fe2000780c0ff */
[----:B------:R-:W-:Y:S01]  /*0e70*/  UMOV UR4, 0xffffffff ;  /* 0xffffffff00047882 */ /* 0x000fe20000000000 */
[----:B------:R-:W-:Y:S01]  /*0e80*/  ISETP.NE.AND P2, PT, R153, RZ, PT ;  /* 0x000000ff9900720c */ /* 0x000fe20003f45270 */
[--C-:B----4-:R-:W-:Y:S01]  /*0e90*/  FADD R199, R5, -R156.reuse ;  /* 0x8000009c05c77221 */ /* 0x110fe20000000000 */
[----:B------:R-:W-:Y:S01]  /*0ea0*/  FADD R197, R4, -R156 ;  /* 0x8000009c04c57221 */ /* 0x000fe20000000000 */
[C---:B--2---:R-:W-:Y:S01]  /*0eb0*/  FADD R179, -R156.reuse, R26 ;  /* 0x0000001a9cb37221 */ /* 0x044fe20000000100 */
[C---:B------:R-:W-:Y:S01]  /*0ec0*/  FADD R169, -R156.reuse, R25 ;  /* 0x000000199ca97221 */ /* 0x040fe20000000100 */
[C---:B-----5:R-:W-:Y:S01]  /*0ed0*/  FADD R217, -R156.reuse, R14 ;  /* 0x0000000e9cd97221 */ /* 0x060fe20000000100 */
[----:B------:R-:W-:Y:S01]  /*0ee0*/  FADD R213, -R156, R12 ;  /* 0x0000000c9cd57221 */ /* 0x000fe20000000100 */
[----:B------:R-:W-:-:S02]  /*0ef0*/  SHF.R.U64 R26, R2, 0x10, R3 ;  /* 0x00000010021a7819 */ /* 0x000fc40000001203 */
[----:B------:R-:W-:Y:S01]  /*0f00*/  SHF.L.U32 R14, R2, 0x10, RZ ;  /* 0x00000010020e7819 */ /* 0x000fe200000006ff */
[C---:B------:R-:W-:Y:S01]  /*0f10*/  FADD R191, -R156.reuse, R16 ;  /* 0x000000109cbf7221 */ /* 0x040fe20000000100 */
[----:B------:R-:W-:Y:S01]  /*0f20*/  SHF.L.U32 R16, R3, 0x10, RZ ;  /* 0x0000001003107819 */ /* 0x000fe200000006ff */
[C---:B------:R-:W-:Y:S01]  /*0f30*/  FADD R219, -R156.reuse, R15 ;  /* 0x0000000f9cdb7221 */ /* 0x040fe20000000100 */
[----:B------:R-:W-:Y:S01]  /*0f40*/  SHF.R.U32.HI R25, RZ, 0x10, R3 ;  /* 0x00000010ff197819 */ /* 0x000fe20000011603 */
[C---:B------:R-:W-:Y:S01]  /*0f50*/  FADD R15, -R156.reuse, R20 ;  /* 0x000000149c0f7221 */ /* 0x040fe20000000100 */
[----:B------:R-:W-:Y:S01]  /*0f60*/  FADD R205, -R156, R8 ;  /* 0x000000089ccd7221 */ /* 0x000fe20000000100 */
[--C-:B------:R-:W-:Y:S01]  /*0f70*/  FADD R201, R6, -R156.reuse ;  /* 0x8000009c06c97221 */ /* 0x100fe20000000000 */
[----:B------:R-:W-:Y:S01]  /*0f80*/  FADD R203, R7, -R156 ;  /* 0x8000009c07cb7221 */ /* 0x000fe20000000000 */
[----:B------:R-:W-:Y:S02]  /*0f90*/  SHF.R.U64 R160, R42, 0x10, R43 ;  /* 0x000000102aa07819 */ /* 0x000fe4000000122b */
[----:B------:R-:W-:-:S02]  /*0fa0*/  SHF.L.U32 R20, R43, 0x10, RZ ;  /* 0x000000102b147819 */ /* 0x000fc400000006ff */
[----:B------:R-:W-:Y:S01]  /*0fb0*/  SHF.R.U32.HI R158, RZ, 0x10, R43 ;  /* 0x00000010ff9e7819 */ /* 0x000fe2000001162b */
[----:B------:R-:W-:Y:S01]  /*0fc0*/  FMUL R43, R152, R14 ;  /* 0x0000000e982b7220 */ /* 0x000fe20000400000 */
[--C-:B------:R-:W-:Y:S02]  /*0fd0*/  SHF.R.U64 R170, R48, 0x10, R49.reuse ;  /* 0x0000001030aa7819 */ /* 0x100fe40000001231 */
[----:B------:R-:W-:Y:S02]  /*0fe0*/  SHF.L.U32 R12, R49, 0x10, RZ ;  /* 0x00000010310c7819 */ /* 0x000fe400000006ff */
[----:B------:R-:W-:Y:S02]  /*0ff0*/  SHF.R.U32.HI R172, RZ, 0x10, R49 ;  /* 0x00000010ffac7819 */ /* 0x000fe40000011631 */
[----:B---3--:R-:W-:Y:S02]  /*1000*/  SHF.R.U64 R8, R38, 0x10, R39 ;  /* 0x0000001026087819 */ /* 0x008fe40000001227 */
[----:B------:R-:W-:-:S02]  /*1010*/  SHF.L.U32 R4, R39, 0x10, RZ ;  /* 0x0000001027047819 */ /* 0x000fc400000006ff */
[----:B------:R-:W-:Y:S01]  /*1020*/  SHF.R.U32.HI R3, RZ, 0x10, R39 ;  /* 0x00000010ff037819 */ /* 0x000fe20000011627 */
[----:B------:R-:W-:Y:S01]  /*1030*/  FMUL R49, R40, R199 ;  /* 0x000000c728317220 */ /* 0x000fe20000400000 */
[----:B------:R-:W-:Y:S01]  /*1040*/  SHF.L.U32 R39, R26, 0x10, RZ ;  /* 0x000000101a277819 */ /* 0x000fe200000006ff */
[----:B------:R-:W-:Y:S01]  /*1050*/  FMUL R0, R197, R40 ;  /* 0x00000028c5007220 */ /* 0x000fe20000400000 */
[----:B------:R-:W-:Y:S01]  /*1060*/  FADD R176, RZ, R43 ;  /* 0x0000002bffb07221 */ /* 0x000fe20000000000 */
[----:B------:R-:W-:Y:S02]  /*1070*/  FADD R207, -R156, R9 ;  /* 0x000000099ccf7221 */ /* 0x000fe40000000100 */
[-C--:B------:R-:W-:Y:S01]  /*1080*/  FFMA R116, R49, R39.reuse, R116 ;  /* 0x0000002731747223 */ /* 0x080fe20000000074 */
[----:B------:R-:W-:Y:S01]  /*1090*/  FADD R115, R39, R115 ;  /* 0x0000007327737221 */ /* 0x000fe20000000000 */
[----:B------:R-:W-:Y:S01]  /*10a0*/  FMUL R39, R136, R39 ;  /* 0x0000002788277220 */ /* 0x000fe20000400000 */
[C---:B------:R-:W-:Y:S01]  /*10b0*/  FADD R211, -R156.reuse, R11 ;  /* 0x0000000b9cd37221 */ /* 0x040fe20000000100 */
[C---:B------:R-:W-:Y:S01]  /*10c0*/  FADD R215, -R156.reuse, R13 ;  /* 0x0000000d9cd77221 */ /* 0x040fe20000000100 */
[----:B------:R-:W-:Y:S01]  /*10d0*/  FADD R195, -R156, R19 ;  /* 0x000000139cc37221 */ /* 0x000fe20000000100 */
[----:B------:R-:W-:Y:S01]  /*10e0*/  FFMA R178, R0, R43, RZ ;  /* 0x0000002b00b27223 */ /* 0x000fe200000000ff */
        /* <DEDUP_REMOVED lines=17> */
[----:B------:R-:W-:Y:S01]  /*1200*/  FFMA R119, R0, R14, R119 ;  /* 0x0000000e00777223 */ /* 0x000fe20000000077 */
[C---:B------:R-:W-:Y:S01]  /*1210*/  SHF.L.U32 R221, R44.reuse, 0x10, RZ ;  /* 0x000000102cdd7819 */ /* 0x040fe200000006ff */
[----:B------:R-:W-:Y:S01]  /*1220*/  FMUL R41, R151, R16 ;  /* 0x0000001097297220 */ /* 0x000fe20000400000 */
[----:B------:R-:W-:Y:S01]  /*1230*/  SHF.R.U64 R156, R44, 0x10, R45 ;  /* 0x000000102c9c7819 */ /* 0x000fe2000000122d */
[----:B------:R-:W-:Y:S01]  /*1240*/  FADD R176, R176, R39 ;  /* 0x00000027b0b07221 */ /* 0x000fe20000000000 */
[----:B------:R-:W-:Y:S01]  /*1250*/  SHF.L.U32 R14, R25, 0x10, RZ ;  /* 0x00000010190e7819 */ /* 0x000fe200000006ff */
[----:B------:R-:W-:Y:S01]  /*1260*/  FFMA R178, R49, R39, R178 ;  /* 0x0000002731b27223 */ /* 0x000fe200000000b2 */
[----:B------:R-:W-:-:S02]  /*1270*/  SHF.R.U64 R166, R46, 0x10, R47 ;  /* 0x000000102ea67819 */ /* 0x000fc4000000122f */
[----:B------:R-:W-:Y:S02]  /*1280*/  SHF.L.U32 R44, R47, 0x10, RZ ;  /* 0x000000102f2c7819 */ /* 0x000fe400000006ff */
[----:B------:R-:W-:Y:S01]  /*1290*/  SHF.R.U32.HI R168, RZ, 0x10, R47 ;  /* 0x00000010ffa87819 */ /* 0x000fe2000001162f */
[----:B------:R-:W-:Y:S01]  /*12a0*/  FMUL R47, R40, R201 ;  /* 0x000000c9282f7220 */ /* 0x000fe20000400000 */
[----:B------:R-:W-:Y:S01]  /*12b0*/  SHF.L.U32 R23, R36, 0x10, RZ ;  /* 0x0000001024177819 */ /* 0x000fe200000006ff */
[----:B------:R-:W-:Y:S01]  /*12c0*/  FADD R176, R176, R41 ;  /* 0x00000029b0b07221 */ /* 0x000fe20000000000 */
[--C-:B------:R-:W-:Y:S02]  /*12d0*/  SHF.R.U64 R24, R36, 0x10, R37.reuse ;  /* 0x0000001024187819 */ /* 0x100fe40000001225 */
[----:B------:R-:W-:Y:S02]  /*12e0*/  SHF.L.U32 R18, R37, 0x10, RZ ;  /* 0x0000001025127819 */ /* 0x000fe400000006ff */
[----:B------:R-:W-:Y:S01]  /*12f0*/  SHF.R.U32.HI R164, RZ, 0x10, R37 ;  /* 0x00000010ffa47819 */ /* 0x000fe20000011625 */
[----:B------:R-:W-:Y:S01]  /*1300*/  FMUL R37, R135, R14 ;  /* 0x0000000e87257220 */ /* 0x000fe20000400000 */
[----:B------:R-:W-:Y:S01]  /*1310*/  SHF.L.U32 R22, R45, 0x10, RZ ;  /* 0x000000102d167819 */ /* 0x000fe200000006ff */
[----:B------:R-:W-:Y:S01]  /*1320*/  FFMA R178, R47, R41, R178 ;  /* 0x000000292fb27223 */ /* 0x000fe200000000b2 */
[----:B------:R-:W-:Y:S01]  /*1330*/  SHF.R.U32.HI R162, RZ, 0x10, R45 ;  /* 0x00000010ffa27819 */ /* 0x000fe2000001162d */
[----:B------:R-:W-:Y:S01]  /*1340*/  FMUL R45, R40, R203 ;  /* 0x000000cb282d7220 */ /* 0x000fe20000400000 */
[----:B------:R-:W-:-:S02]  /*1350*/  SHF.L.U32 R185, R50, 0x10, RZ ;  /* 0x0000001032b97819 */ /* 0x000fc400000006ff */
[----:B------:R-:W-:Y:S01]  /*1360*/  SHF.R.U64 R174, R50, 0x10, R51 ;  /* 0x0000001032ae7819 */ /* 0x000fe20000001233 */
[C---:B------:R-:W-:Y:S01]  /*1370*/  FMUL R50, R40.reuse, R175 ;  /* 0x000000af28327220 */ /* 0x040fe20000400000 */
[----:B------:R-:W-:Y:S01]  /*1380*/  FMUL R175, R40, R177 ;  /* 0x000000b128af7220 */ /* 0x000fe20000400000 */
[----:B------:R-:W-:Y:S01]  /*1390*/  SHF.L.U32 R197, R24, 0x10, RZ ;  /* 0x0000001018c57819 */ /* 0x000fe200000006ff */
[----:B------:R-:W-:Y:S01]  /*13a0*/  FMUL R34, R150, R23 ;  /* 0x0000001796227220 */ /* 0x000fe20000400000 */
[----:B------:R-:W-:Y:S01]  /*13b0*/  FADD R177, R176, R37 ;  /* 0x00000025b0b17221 */ /* 0x000fe20000000000 */
[C---:B------:R-:W-:Y:S01]  /*13c0*/  FMUL R35, R40.reuse, R205 ;  /* 0x000000cd28237220 */ /* 0x040fe20000400000 */
[----:B------:R-:W-:Y:S01]  /*13d0*/  FFMA R178, R45, R37, R178 ;  /* 0x000000252db27223 */ /* 0x000fe200000000b2 */
[----:B------:R-:W-:Y:S02]  /*13e0*/  SHF.L.U32 R10, R51, 0x10, RZ ;  /* 0x00000010330a7819 */ /* 0x000fe400000006ff */
[----:B------:R-:W-:Y:S01]  /*13f0*/  SHF.R.U32.HI R32, RZ, 0x10, R51 ;  /* 0x00000010ff207819 */ /* 0x000fe20000011633 */
[----:B------:R-:W-:Y:S01]  /*1400*/  FMUL R51, R40, R169 ;  /* 0x000000a928337220 */ /* 0x000fe20000400000 */
[----:B------:R-:W-:Y:S01]  /*1410*/  SHF.L.U32 R27, R42, 0x10, RZ ;  /* 0x000000102a1b7819 */ /* 0x000fe200000006ff */
[C---:B------:R-:W-:Y:S01]  /*1420*/  FMUL R169, R40.reuse, R181 ;  /* 0x000000b528a97220 */ /* 0x040fe20000400000 */
[----:B------:R-:W-:Y:S01]  /*1430*/  FADD R176, R177, R34 ;  /* 0x00000022b1b07221 */ /* 0x000fe20000000000 */
[----:B------:R-:W-:Y:S01]  /*1440*/  FMUL R42, R40, R207 ;  /* 0x000000cf282a7220 */ /* 0x000fe20000400000 */
[----:B------:R-:W-:Y:S01]  /*1450*/  FMUL R181, R134, R197 ;  /* 0x000000c586b57220 */ /* 0x000fe20000400000 */
[----:B------:R-:W-:Y:S01]  /*1460*/  FFMA R177, R35, R34, R178 ;  /* 0x0000002223b17223 */ /* 0x000fe200000000b2 */
[----:B------:R-:W-:Y:S01]  /*1470*/  SHF.L.U32 R189, R48, 0x10, RZ ;  /* 0x0000001030bd7819 */ /* 0x000fe200000006ff */
[----:B------:R-:W-:Y:S01]  /*1480*/  FMUL R48, R40, R171 ;  /* 0x000000ab28307220 */ /* 0x000fe20000400000 */
[----:B------:R-:W-:Y:S01]  /*1490*/  SHF.L.U32 R183, R38, 0x10, RZ ;  /* 0x0000001026b77819 */ /* 0x000fe200000006ff */
[----:B------:R-:W-:Y:S01]  /*14a0*/  FMUL R38, R40, R209 ;  /* 0x000000d128267220 */ /* 0x000fe20000400000 */
[----:B------:R-:W-:Y:S01]  /*14b0*/  SHF.L.U32 R164, R164, 0x10, RZ ;  /* 0x00000010a4a47819 */ /* 0x000fe200000006ff */
        /* <DEDUP_REMOVED lines=8> */
[-C--:B------:R-:W-:Y:S01]  /*1540*/  FFMA R69, R48, R185.reuse, R69 ;  /* 0x000000b930457223 */ /* 0x080fe20000000045 */
[----:B------:R-:W-:Y:S01]  /*1550*/  FMUL R173, R140, R185 ;  /* 0x000000b98cad7220 */ /* 0x000fe20000400000 */
[----:B------:R-:W-:Y:S01]  /*1560*/  FMUL R36, R40, R211 ;  /* 0x000000d328247220 */ /* 0x000fe20000400000 */
[----:B------:R-:W-:Y:S01]  /*1570*/  FMUL R179, R133, R164 ;  /* 0x000000a485b37220 */ /* 0x000fe20000400000 */
[----:B------:R-:W-:Y:S01]  /*1580*/  FADD R176, R176, R33 ;  /* 0x00000021b0b07221 */ /* 0x000fe20000000000 */
[----:B------:R-:W-:Y:S01]  /*1590*/  FFMA R185, R38, R33, R177 ;  /* 0x0000002126b97223 */ /* 0x000fe200000000b1 */
[----:B------:R-:W-:Y:S01]  /*15a0*/  FMUL R28, R40, R217 ;  /* 0x000000d9281c7220 */ /* 0x000fe20000400000 */
[----:B------:R-:W-:Y:S01]  /*15b0*/  SHF.L.U32 R160, R160, 0x10, RZ ;  /* 0x00000010a0a07819 */ /* 0x000fe200000006ff */
[----:B------:R-:W-:Y:S01]  /*15c0*/  FMUL R31, R40, R215 ;  /* 0x000000d7281f7220 */ /* 0x000fe20000400000 */
[----:B------:R-:W-:Y:S01]  /*15d0*/  FADD R78, R27, R78 ;  /* 0x0000004e1b4e7221 */ /* 0x000fe20000000000 */
[-C--:B------:R-:W-:Y:S01]  /*15e0*/  FFMA R53, R30, R27.reuse, R53 ;  /* 0x0000001b1e357223 */ /* 0x080fe20000000035 */
        /* <DEDUP_REMOVED lines=8> */
[C---:B------:R-:W-:Y:S01]  /*1670*/  FMUL R20, R40.reuse, R19 ;  /* 0x0000001328147220 */ /* 0x040fe20000400000 */
[----:B------:R-:W-:Y:S01]  /*1680*/  FMUL R19, R40, R187 ;  /* 0x000000bb28137220 */ /* 0x000fe20000400000 */
[----:B------:R-:W-:Y:S01]  /*1690*/  FADD R96, R10, R96 ;  /* 0x000000600a607221 */ /* 0x000fe20000000000 */
[-C--:B------:R-:W-:Y:S01]  /*16a0*/  FFMA R71, R50, R10.reuse, R71 ;  /* 0x0000000a32477223 */ /* 0x080fe20000000047 */
        /* <DEDUP_REMOVED lines=8> */
[----:B------:R-:W-:Y:S01]  /*1730*/  FADD R187, R187, R160 ;  /* 0x000000a0bbbb7221 */ /* 0x000fe20000000000 */
[----:B------:R-:W-:-:S02]  /*1740*/  FFMA R185, R31, R160, R10 ;  /* 0x000000a01fb97223 */ /* 0x000fc4000000000a */
[-C--:B------:R-:W-:Y:S01]  /*1750*/  FFMA R54, R29, R158.reuse, R54 ;  /* 0x0000009e1d367223 */ /* 0x080fe20000000036 */
[----:B------:R-:W-:Y:S01]  /*1760*/  FADD R79, R158, R79 ;  /* 0x0000004f9e4f7221 */ /* 0x000fe20000000000 */
[----:B------:R-:W-:Y:S01]  /*1770*/  FMUL R158, R131, R158 ;  /* 0x0000009e839e7220 */ /* 0x000fe20000400000 */
[----:B------:R-:W-:Y:S01]  /*1780*/  FADD R187, R187, R18 ;  /* 0x00000012bbbb7221 */ /* 0x000fe20000000000 */
[----:B------:R-:W-:Y:S01]  /*1790*/  FFMA R10, R28, R18, R185 ;  /* 0x000000121c0a7223 */ /* 0x000fe200000000b9 */
[----:B------:R-:W-:Y:S01]  /*17a0*/  SHF.L.U32 R156, R156, 0x10, RZ ;  /* 0x000000109c9c7819 */ /* 0x000fe200000006ff */
[----:B------:R-:W-:Y:S01]  /*17b0*/  FMUL R25, R40, R17 ;  /* 0x0000001128197220 */ /* 0x000fe20000400000 */
[----:B------:R-:W-:Y:S01]  /*17c0*/  FFMA R103, R36, R164, R103 ;  /* 0x000000a424677223 */ /* 0x000fe20000000067 */
[----:B------:R-:W-:Y:S01]  /*17d0*/  FADD R76, R164, R76 ;  /* 0x0000004ca44c7221 */ /* 0x000fe20000000000 */
        /* <DEDUP_REMOVED lines=10> */
[----:B------:R-:W-:Y:S01]  /*1880*/  FFMA R110, R35, R23, R110 ;  /* 0x00000017236e7223 */ /* 0x000fe2000000006e */
[----:B------:R-:W-:Y:S01]  /*1890*/  SHF.L.U32 R162, R162, 0x10, RZ ;  /* 0x00000010a2a27819 */ /* 0x000fe200000006ff */
[----:B------:R-:W-:Y:S01]  /*18a0*/  FADD R113, R16, R113 ;  /* 0x0000007110717221 */ /* 0x000fe20000000000 */
[----:B------:R-:W-:Y:S01]  /*18b0*/  FFMA R114, R47, R16, R114 ;  /* 0x000000102f727223 */ /* 0x000fe20000000072 */
        /* <DEDUP_REMOVED lines=24> */
[----:B------:R-:W-:Y:S01]  /*1a40*/  SHF.L.U32 R168, R168, 0x10, RZ ;  /* 0x00000010a8a87819 */ /* 0x000fe200000006ff */
[----:B------:R-:W-:Y:S01]  /*1a50*/  FFMA R112, R45, R14, R112 ;  /* 0x0000000e2d707223 */ /* 0x000fe20000000070 */
[----:B------:R-:W-:Y:S01]  /*1a60*/  FADD R111, R14, R111 ;  /* 0x0000006f0e6f7221 */ /* 0x000fe20000000000 */
        /* <DEDUP_REMOVED lines=41> */
[----:B------:R-:W-:Y:S02]  /*1d00*/  SHF.L.U32 R32, R32, 0x10, RZ ;  /* 0x0000001020207819 */ /* 0x000fe400000006ff */
[----:B------:R-:W-:Y:S01]  /*1d10*/  FADD R178, R9, R174 ;  /* 0x000000ae09b27221 */ /* 0x000fe20000000000 */
[----:B------:R-:W-:Y:S01]  /*1d20*/  FFMA R3, R171, R174, R10 ;  /* 0x000000aeab037223 */ /* 0x000fe2000000000a */
[----:B------:R-:W-:Y:S01]  /*1d30*/  FMUL R180, R40, R7 ;  /* 0x0000000728b47220 */ /* 0x000fe20000400000 */
[-C--:B------:R-:W-:Y:S01]  /*1d40*/  FMUL R176, R123, R32.reuse ;  /* 0x000000207bb07220 */ /* 0x080fe20000400000 */
[----:B------:R-:W-:Y:S01]  /*1d50*/  FADD R7, R178, R177 ;  /* 0x000000b1b2077221 */ /* 0x000fe20000000000 */
[----:B------:R-:W-:Y:S01]  /*1d60*/  FFMA R10, R50, R177, R3 ;  /* 0x000000b1320a7223 */ /* 0x000fe20000000003 */
[----:B------:R-:W-:Y:S01]  /*1d70*/  SHF.L.U32 R8, R8, 0x10, RZ ;  /* 0x0000001008087819 */ /* 0x000fe200000006ff */
[----:B------:R-:W-:Y:S01]  /*1d80*/  FADD R98, R183, R98 ;  /* 0x00000062b7627221 */ /* 0x000fe20000000000 */
[-C--:B------:R-:W-:Y:S01]  /*1d90*/  FFMA R73, R164, R183.reuse, R73 ;  /* 0x000000b7a4497223 */ /* 0x080fe20000000049 */
[----:B------:R-:W-:Y:S01]  /*1da0*/  FFMA R70, R175, R32, R70 ;  /* 0x00000020af467223 */ /* 0x000fe20000000046 */
        /* <DEDUP_REMOVED lines=19> */
[-C--:B------:R-:W-:Y:S01]  /*1ee0*/  FMUL R182, R120, R184.reuse ;  /* 0x000000b878b67220 */ /* 0x080fe20000400000 */
        /* <DEDUP_REMOVED lines=32> */
.L_x_4529:
        /* <DEDUP_REMOVED lines=20> */
[----:B------:R-:W-:-:S02]  /*2230*/  CS2R R10, SRZ ;  /* 0x00000000000a7805 */ /* 0x000fc4000001ff00 */
[----:B------:R-:W-:Y:S02]  /*2240*/  @!P1 IADD3 R7, P4, R154, R188, RZ ;  /* 0x000000bc9a079210 */ /* 0x000fe40007f9e0ff */
        /* <DEDUP_REMOVED lines=21> */
.L_x_4515:
[----:B------:R-:W-:Y:S05]  /*23a0*/  BSYNC B0 ;  /* 0x0000000000007941 */ /* 0x000fea0003800000 */
.L_x_4514:
        /* <DEDUP_REMOVED lines=19> */
.L_x_4517:
[----:B------:R-:W2:Y:S04]  /*24e0*/  LDG.E.STRONG.GPU R4, desc[UR6][R2.64] ;  /* 0x0000000602047981 */ /* 0x000ea8000c1ef900 */
[----:B--2---:R-:W-:Y:S01]  /*24f0*/  CCTL.IVALL ;  /* 0x00000000ff00798f */ /* 0x004fe20002000000 */
[----:B------:R-:W-:Y:S05]  /*2500*/  YIELD ;  /* 0x0000000000007946 */ /* 0x000fea0003800000 */
[----:B------:R-:W-:-:S13]  /*2510*/  ISETP.NE.AND P1, PT, R4, R7, PT ;  /* 0x000000070400720c */ /* 0x000fda0003f25270 */
[----:B------:R-:W-:Y:S05]  /*2520*/  @P1 BRA `(.L_x_4517) ;  /* 0xfffffffc00ec1947 */ /* 0x000fea000383ffff */
.L_x_4516:
        /* <DEDUP_REMOVED lines=35> */
[----:B------:R-:W-:Y:S01]  /*2760*/  FMUL R5, R5, 6.103515625e-05 ;  /* 0x3880000005057820 */ /* 0x000fe20000400000 */
[----:B------:R-:W-:-:S04]  /*2770*/  FMUL R4, R4, 6.103515625e-05 ;  /* 0x3880000004047820 */ /* 0x000fc80000400000 */
        /* <DEDUP_REMOVED lines=167> */
.L_x_4512:
        /* <DEDUP_REMOVED lines=48> */
.L_x_4513:
[----:B------:R-:W-:Y:S01]  /*34f0*/  HFMA2.MMA R188, -RZ, RZ, 0, 9.5367431640625e-07 ;  /* 0x00000010ffbc7435 */ /* 0x000fe200000001ff */
[----:B------:R-:W-:Y:S02]  /*3500*/  MOV R186, R5 ;  /* 0x0000000500ba7202 */ /* 0x000fe40000000f00 */
[----:B------:R-:W-:Y:S02]  /*3510*/  MOV R191, 0x1f ;  /* 0x0000001f00bf7802 */ /* 0x000fe40000000f00 */
[----:B------:R-:W-:-:S07]  /*3520*/  MOV R11, 0xffffffff ;  /* 0xffffffff000b7802 */ /* 0x000fce0000000f00 */
[----:B------:R-:W-:Y:S05]  /*3530*/  WARPSYNC.COLLECTIVE R11, `(.L_x_4519) ;  /* 0x000000000b087348 */ /* 0x000fea0003c00000 */
[----:B------:R0:W1:Y:S02]  /*3540*/  SHFL.DOWN P1, R184, R186, R188, R191 ;  /* 0x080000bcbab87389 */ /* 0x00006400000200bf */
[----:B01----:R-:W-:Y:S01]  /*3550*/  ENDCOLLECTIVE ;  /* 0x000000000000791b */ /* 0x003fe20003800000 */
.L_x_4519:
[----:B------:R-:W-:Y:S02]  /*3560*/  MOV R186, R3 ;  /* 0x0000000300ba7202 */ /* 0x000fe40000000f00 */
[----:B------:R-:W-:-:S07]  /*3570*/  MOV R4, R184 ;  /* 0x000000b800047202 */ /* 0x000fce0000000f00 */
[----:B------:R-:W-:Y:S05]  /*3580*/  WARPSYNC.COLLECTIVE R11, `(.L_x_4520) ;  /* 0x000000000b087348 */ /* 0x000fea0003c00000 */
[----:B------:R0:W1:Y:S02]  /*3590*/  SHFL.DOWN P1, R184, R186, R188, R191 ;  /* 0x080000bcbab87389 */ /* 0x00006400000200bf */
[----:B01----:R-:W-:Y:S01]  /*35a0*/  ENDCOLLECTIVE ;  /* 0x000000000000791b */ /* 0x003fe20003800000 */
.L_x_4520:
[----:B------:R-:W-:Y:S01]  /*35b0*/  FADD R4, R5, R4 ;  /* 0x0000000405047221 */ /* 0x000fe20000000000 */
[----:B------:R-:W-:-:S04]  /*35c0*/  HFMA2.MMA R188, -RZ, RZ, 0, 4.76837158203125e-07 ;  /* 0x00000008ffbc7435 */ /* 0x000fc800000001ff */
[----:B------:R-:W-:Y:S02]  /*35d0*/  MOV R186, R4 ;  /* 0x0000000400ba7202 */ /* 0x000fe40000000f00 */
[----:B------:R-:W-:-:S07]  /*35e0*/  MOV R8, R184 ;  /* 0x000000b800087202 */ /* 0x000fce0000000f00 */
[----:B------:R-:W-:Y:S05]  /*35f0*/  WARPSYNC.COLLECTIVE R11, `(.L_x_4521) ;  /* 0x000000000b087348 */ /* 0x000fea0003c00000 */
[----:B------:R0:W1:Y:S02]  /*3600*/  SHFL.DOWN P1, R184, R186, R188, R191 ;  /* 0x080000bcbab87389 */ /* 0x00006400000200bf */
[----:B01----:R-:W-:Y:S01]  /*3610*/  ENDCOLLECTIVE ;  /* 0x000000000000791b */ /* 0x003fe20003800000 */
.L_x_4521:
[----:B------:R-:W-:-:S05]  /*3620*/  FADD R8, R3, R8 ;  /* 0x0000000803087221 */ /* 0x000fca0000000000 */
[----:B------:R-:W-:Y:S02]  /*3630*/  MOV R186, R8 ;  /* 0x0000000800ba7202 */ /* 0x000fe40000000f00 */
[----:B------:R-:W-:-:S07]  /*3640*/  MOV R7, R184 ;  /* 0x000000b800077202 */ /* 0x000fce0000000f00 */
[----:B------:R-:W-:Y:S05]  /*3650*/  WARPSYNC.COLLECTIVE R11, `(.L_x_4522) ;  /* 0x000000000b087348 */ /* 0x000fea0003c00000 */
[----:B------:R0:W1:Y:S02]  /*3660*/  SHFL.DOWN P1, R184, R186, R188, R191 ;  /* 0x080000bcbab87389 */ /* 0x00006400000200bf */
[----:B01----:R-:W-:Y:S01]  /*3670*/  ENDCOLLECTIVE ;  /* 0x000000000000791b */ /* 0x003fe20003800000 */
.L_x_4522:
[----:B------:R-:W-:Y:S01]  /*3680*/  FADD R7, R4, R7 ;  /* 0x0000000704077221 */ /* 0x000fe20000000000 */
[----:B------:R-:W-:-:S04]  /*3690*/  HFMA2.MMA R188, -RZ, RZ, 0, 2.384185791015625e-07 ;  /* 0x00000004ffbc7435 */ /* 0x000fc800000001ff */
[----:B------:R-:W-:Y:S02]  /*36a0*/  MOV R186, R7 ;  /* 0x0000000700ba7202 */ /* 0x000fe40000000f00 */
[----:B------:R-:W-:-:S07]  /*36b0*/  MOV R9, R184 ;  /* 0x000000b800097202 */ /* 0x000fce0000000f00 */
[----:B------:R-:W-:Y:S05]  /*36c0*/  WARPSYNC.COLLECTIVE R11, `(.L_x_4523) ;  /* 0x000000000b087348 */ /* 0x000fea0003c00000 */
[----:B------:R0:W1:Y:S02]  /*36d0*/  SHFL.DOWN P1, R184, R186, R188, R191 ;  /* 0x080000bcbab87389 */ /* 0x00006400000200bf */
[----:B01----:R-:W-:Y:S01]  /*36e0*/  ENDCOLLECTIVE ;  /* 0x000000000000791b */ /* 0x003fe20003800000 */
.L_x_4523:
[----:B------:R-:W-:-:S05]  /*36f0*/  FADD R9, R8, R9 ;  /* 0x0000000908097221 */ /* 0x000fca0000000000 */
[----:B------:R-:W-:Y:S02]  /*3700*/  MOV R186, R9 ;  /* 0x0000000900ba7202 */ /* 0x000fe40000000f00 */
[----:B------:R-:W-:-:S07]  /*3710*/  MOV R10, R184 ;  /* 0x000000b8000a7202 */ /* 0x000fce0000000f00 */
[----:B------:R-:W-:Y:S05]  /*3720*/  WARPSYNC.COLLECTIVE R11, `(.L_x_4524) ;  /* 0x000000000b087348 */ /* 0x000fea0003c00000 */
[----:B------:R0:W1:Y:S02]  /*3730*/  SHFL.DOWN P1, R184, R186, R188, R191 ;  /* 0x080000bcbab87389 */ /* 0x00006400000200bf */
[----:B01----:R-:W-:Y:S01]  /*3740*/  ENDCOLLECTIVE ;  /* 0x000000000000791b */ /* 0x003fe20003800000 */
.L_x_4524:
[----:B------:R-:W-:Y:S01]  /*3750*/  FADD R10, R7, R10 ;  /* 0x0000000a070a7221 */ /* 0x000fe20000000000 */
[----:B------:R-:W-:-:S04]  /*3760*/  HFMA2.MMA R188, -RZ, RZ, 0, 1.1920928955078125e-07 ;  /* 0x00000002ffbc7435 */ /* 0x000fc800000001ff */
[----:B------:R-:W-:Y:S02]  /*3770*/  MOV R186, R10 ;  /* 0x0000000a00ba7202 */ /* 0x000fe40000000f00 */
[----:B------:R-:W-:-:S07]  /*3780*/  MOV R32, R184 ;  /* 0x000000b800207202 */ /* 0x000fce0000000f00 */
[----:B------:R-:W-:Y:S05]  /*3790*/  WARPSYNC.COLLECTIVE R11, `(.L_x_4525) ;  /* 0x000000000b087348 */ /* 0x000fea0003c00000 */
[----:B------:R0:W1:Y:S02]  /*37a0*/  SHFL.DOWN P1, R184, R186, R188, R191 ;  /* 0x080000bcbab87389 */ /* 0x00006400000200bf */
[----:B01----:R-:W-:Y:S01]  /*37b0*/  ENDCOLLECTIVE ;  /* 0x000000000000791b */ /* 0x003fe20003800000 */
.L_x_4525:
[----:B------:R-:W-:-:S05]  /*37c0*/  FADD R32, R9, R32 ;  /* 0x0000002009207221 */ /* 0x000fca0000000000 */
[----:B------:R-:W-:Y:S02]  /*37d0*/  MOV R186, R32 ;  /* 0x0000002000ba7202 */ /* 0x000fe40000000f00 */
[----:B------:R-:W-:-:S07]  /*37e0*/  MOV R3, R184 ;  /* 0x000000b800037202 */ /* 0x000fce0000000f00 */
[----:B------:R-:W-:Y:S05]  /*37f0*/  WARPSYNC.COLLECTIVE R11, `(.L_x_4526) ;  /* 0x000000000b087348 */ /* 0x000fea0003c00000 */
[----:B------:R0:W1:Y:S02]  /*3800*/  SHFL.DOWN P1, R184, R186, R188, R191 ;  /* 0x080000bcbab87389 */ /* 0x00006400000200bf */
[----:B01----:R-:W-:Y:S01]  /*3810*/  ENDCOLLECTIVE ;  /* 0x000000000000791b */ /* 0x003fe20003800000 */
.L_x_4526:
[----:B------:R-:W-:Y:S01]  /*3820*/  FADD R4, R10, R3 ;  /* 0x000000030a047221 */ /* 0x000fe20000000000 */
[----:B------:R-:W-:-:S04]  /*3830*/  HFMA2.MMA R188, -RZ, RZ, 0, 5.9604644775390625e-08 ;  /* 0x00000001ffbc7435 */ /* 0x000fc800000001ff */
[----:B------:R-:W-:Y:S02]  /*3840*/  MOV R186, R4 ;  /* 0x0000000400ba7202 */ /* 0x000fe40000000f00 */
[----:B------:R-:W-:-:S07]  /*3850*/  MOV R5, R184 ;  /* 0x000000b800057202 */ /* 0x000fce0000000f00 */
[----:B------:R-:W-:Y:S05]  /*3860*/  WARPSYNC.COLLECTIVE R11, `(.L_x_4527) ;  /* 0x000000000b087348 */ /* 0x000fea0003c00000 */
[----:B------:R0:W1:Y:S02]  /*3870*/  SHFL.DOWN P1, R184, R186, R188, R191 ;  /* 0x080000bcbab87389 */ /* 0x00006400000200bf */
[----:B01----:R-:W-:Y:S01]  /*3880*/  ENDCOLLECTIVE ;  /* 0x000000000000791b */ /* 0x003fe20003800000 */
.L_x_4527:
[----:B------:R-:W-:-:S05]  /*3890*/  FADD R5, R32, R5 ;  /* 0x0000000520057221 */ /* 0x000fca0000000000 */
[----:B------:R-:W-:Y:S02]  /*38a0*/  MOV R186, R5 ;  /* 0x0000000500ba7202 */ /* 0x000fe40000000f00 */
[----:B------:R-:W-:-:S07]  /*38b0*/  MOV R7, R184 ;  /* 0x000000b800077202 */ /* 0x000fce0000000f00 */
[----:B------:R-:W-:Y:S05]  /*38c0*/  WARPSYNC.COLLECTIVE R11, `(.L_x_4528) ;  /* 0x000000000b087348 */ /* 0x000fea0003c00000 */
[----:B------:R0:W1:Y:S02]  /*38d0*/  SHFL.DOWN P1, R184, R186, R188, R191 ;  /* 0x080000bcbab87389 */ /* 0x00006400000200bf */
[----:B01----:R-:W-:Y:S01]  /*38e0*/  ENDCOLLECTIVE ;  /* 0x000000000000791b */ /* 0x003fe20003800000 */
.L_x_4528:
[----:B------:R-:W-:Y:S01]  /*38f0*/  MOV R8, R184 ;  /* 0x000000b800087202 */ /* 0x000fe20000000f00 */
[----:B------:R-:W-:Y:S06]  /*3900*/  BRA `(.L_x_4529) ;  /* 0xffffffe400f87947 */ /* 0x000fec000383ffff */
.L_x_4530:
        /* <DEDUP_REMOVED lines=15> */
.L_x_7984:


//--------------------- .text._ZN18transformer_engine13normalization28ln_bwd_finalize_tuned_kernelINS0_22Kernel_traits_finalizeILj16384E13__nv_bfloat16S3_S3_fjLj1024ELj4ENS0_18Kernel_traits_baseILj16384ES3_S3_S3_fjLj1024EEEEEEEvNS0_20BackwardKernelParamsE --------------------------
	.section	.text._ZN18transformer_engine13normalization28ln_bwd_finalize_tuned_kernelINS0_22Kernel_traits_finalizeILj16384E13__nv_bfloat16S3_S3_fjLj1024ELj4ENS0_18Kernel_traits_baseILj16384ES3_S3_S3_fjLj1024EEEEEEEvNS0_20BackwardKernelParamsE,"ax",@progbits
	.align	128
        .global         _ZN18transformer_engine13normalization28ln_bwd_finalize_tuned_kernelINS0_22Kernel_traits_finalizeILj16384E13__nv_bfloat16S3_S3_fjLj1024ELj4ENS0_18Kernel_traits_baseILj16384ES3_S3_S3_fjLj1024EEEEEEEvNS0_20BackwardKernelParamsE
        .type           _ZN18transformer_engine13normalization28ln_bwd_finalize_tuned_kernelINS0_22Kernel_traits_finalizeILj16384E13__nv_bfloat16S3_S3_fjLj1024ELj4ENS0_18Kernel_traits_baseILj16384ES3_S3_S3_fjLj1024EEEEEEEvNS0_20BackwardKernelParamsE,@function
        .size           _ZN18transformer_engine13normalization28ln_bwd_finalize_tuned_kernelINS0_22Kernel_traits_finalizeILj16384E13__nv_bfloat16S3_S3_fjLj1024ELj4ENS0_18Kernel_traits_baseILj16384ES3_S3_S3_fjLj1024EEEEEEEvNS0_20BackwardKernelParamsE,(.L_x_7985 - _ZN18transformer_engine13normalization28ln_bwd_finalize_tuned_kernelINS0_22Kernel_traits_finalizeILj16384E13__nv_bfloat16S3_S3_fjLj1024ELj4ENS0_18Kernel_traits_baseILj16384ES3_S3_S3_fjLj1024EEEEEEEvNS0_20BackwardKernelParamsE)
        .other          _ZN18transformer_engine13normalization28ln_bwd_finalize_tuned_kernelINS0_22Kernel_traits_finalizeILj16384E13__nv_bfloat16S3_S3_fjLj1024ELj4ENS0_18Kernel_traits_baseILj16384ES3_S3_S3_fjLj1024EEEEEEEvNS0_20BackwardKernelParamsE,@"STO_CUDA_ENTRY STV_DEFAULT"
_ZN18transformer_engine13normalization28ln_bwd_finalize_tuned_kernelINS0_22Kernel_traits_finalizeILj16384E13__nv_bfloat16S3_S3_fjLj1024ELj4ENS0_18Kernel_traits_baseILj16384ES3_S3_S3_fjLj1024EEEEEEEvNS0_20BackwardKernelParamsE:
.text._ZN18transformer_engine13normalization28ln_bwd_finalize_tuned_kernelINS0_22Kernel_traits_finalizeILj16384E13__nv_bfloat16S3_S3_fjLj1024ELj4ENS0_18Kernel_traits_baseILj16384ES3_S3_S3_fjLj1024EEEEEEEvNS0_20BackwardKernelParamsE:
        /* <DEDUP_REMOVED lines=20> */
.L_x_4542:
        /* <DEDUP_REMOVED lines=28> */
.L_x_4535:
        /* <DEDUP_REMOVED lines=33> */
.L_x_4534:
[----:B------:R-:W-:Y:S05]  /*0510*/  BSYNC B1 ;  /* 0x0000000000017941 */ /* 0x000fea0003800000 */
.L_x_4533:
        /* <DEDUP_REMOVED lines=23> */
.L_x_4537:
[----:B------:R-:W-:Y:S05]  /*0690*/  BSYNC B1 ;  /* 0x0000000000017941 */ /* 0x000fea0003800000 */
.L_x_4536:
        /* <DEDUP_REMOVED lines=11> */
.L_x_4532:
[----:B------:R-:W-:Y:S05]  /*0750*/  BSYNC B0 ;  /* 0x0000000000007941 */ /* 0x000fea0003800000 */
.L_x_4531:
        /* <DEDUP_REMOVED lines=33> */
.L_x_4553:
[----:B------:R-:W-:Y:S01]  /*0970*/  @!P0 SHF.R.U32.HI R11, RZ, 0x3, R0 ;  /* 0x00000003ff0b8819 */ /* 0x000fe20000011600 */
[----:B--2---:R-:W-:Y:S01]  /*0980*/  FADD R13, R8, R13 ;  /* 0x0000000d080d7221 */ /* 0x004fe20000000000 */
[----:B-1----:R-:W-:Y:S02]  /*0990*/  FADD R9, R10, R9 ;  /* 0x000000090a097221 */ /* 0x002fe40000000000 */
[----:B0-----:R-:W-:-:S05]  /*09a0*/  @!P0 LOP3.LUT R8, R11, 0x1ffffffc, RZ, 0xc0, !PT ;  /* 0x1ffffffc0b088812 */ /* 0x001fca00078ec0ff */
[----:B------:R1:W-:Y:S04]  /*09b0*/  @!P0 STS [R8+UR4+0x2000], R13 ;  /* 0x0020000d08008988 */ /* 0x0003e80008000804 */
[----:B------:R1:W-:Y:S02]  /*09c0*/  @!P0 STS [R8+UR4+0x2080], R9 ;  /* 0x0020800908008988 */ /* 0x0003e40008000804 */
.L_x_4538:
        /* <DEDUP_REMOVED lines=18> */
.L_x_4541:
[----:B------:R-:W-:Y:S05]  /*0af0*/  BSYNC B0 ;  /* 0x0000000000007941 */ /* 0x000fea0003800000 */
.L_x_4540:
[C---:B------:R-:W-:Y:S01]  /*0b00*/  ISETP.GT.U32.AND P0, PT, R5.reuse, -0x4001, PT ;  /* 0xffffbfff0500780c */ /* 0x040fe20003f04070 */
[----:B------:R-:W-:Y:S01]  /*0b10*/  VIADD R5, R5, 0x4000 ;  /* 0x0000400005057836 */ /* 0x000fe20000000000 */
[----:B------:R-:W-:-:S11]  /*0b20*/  IADD3 R6, R6, 0x2000, RZ ;  /* 0x0000200006067810 */ /* 0x000fd60007ffe0ff */
[----:B------:R-:W-:Y:S05]  /*0b30*/  @P0 BRA `(.L_x_4542) ;  /* 0xfffffff400800947 */ /* 0x000fea000383ffff */
[----:B------:R-:W-:Y:S05]  /*0b40*/  EXIT ;  /* 0x000000000000794d */ /* 0x000fea0003800000 */
.L_x_4539:
[----:B------:R-:W-:Y:S01]  /*0b50*/  HFMA2.MMA R21, -RZ, RZ, 0, 1.847743988037109375e-06 ;  /* 0x0000001fff157435 */ /* 0x000fe200000001ff */
[----:B0-----:R-:W-:Y:S01]  /*0b60*/  MOV R19, R10 ;  /* 0x0000000a00137202 */ /* 0x001fe20000000f00 */
[----:B------:R-:W-:Y:S01]  /*0b70*/  IMAD.MOV.U32 R18, RZ, RZ, 0x1 ;  /* 0x00000001ff127424 */ /* 0x000fe200078e00ff */
[----:B------:R-:W-:-:S08]  /*0b80*/  MOV R16, 0xffffffff ;  /* 0xffffffff00107802 */ /* 0x000fd00000000f00 */
[----:B-12---:R-:W-:Y:S05]  /*0b90*/  WARPSYNC.COLLECTIVE R16, `(.L_x_4543) ;  /* 0x0000000010087348 */ /* 0x006fea0003c00000 */
[----:B------:R0:W3:Y:S02]  /*0ba0*/  SHFL.BFLY P1, R17, R19, R18, R21 ;  /* 0x0c00001213117389 */ /* 0x0000e40000020015 */
[----:B0123--:R-:W-:Y:S01]  /*0bb0*/  ENDCOLLECTIVE ;  /* 0x000000000000791b */ /* 0x00ffe20003800000 */
.L_x_4543:
[----:B------:R-:W-:Y:S01]  /*0bc0*/  HFMA2.MMA R18, -RZ, RZ, 0, 1.1920928955078125e-07 ;  /* 0x00000002ff127435 */ /* 0x000fe200000001ff */
[----:B------:R-:W-:-:S04]  /*0bd0*/  IMAD.MOV.U32 R9, RZ, RZ, R17 ;  /* 0x000000ffff097224 */ /* 0x000fc800078e0011 */
[----:B------:R-:W-:-:S05]  /*0be0*/  FADD R9, R10, R9 ;  /* 0x000000090a097221 */ /* 0x000fca0000000000 */
[----:B------:R-:W-:-:S07]  /*0bf0*/  MOV R19, R9 ;  /* 0x0000000900137202 */ /* 0x000fce0000000f00 */
[----:B------:R-:W-:Y:S05]  /*0c00*/  WARPSYNC.COLLECTIVE R16, `(.L_x_4544) ;  /* 0x0000000010087348 */ /* 0x000fea0003c00000 */
[----:B------:R0:W1:Y:S02]  /*0c10*/  SHFL.BFLY P1, R17, R19, R18, R21 ;  /* 0x0c00001213117389 */ /* 0x0000640000020015 */
[----:B01----:R-:W-:Y:S01]  /*0c20*/  ENDCOLLECTIVE ;  /* 0x000000000000791b */ /* 0x003fe20003800000 */
.L_x_4544:
[----:B------:R-:W-:Y:S01]  /*0c30*/  HFMA2.MMA R18, -RZ, RZ, 0, 2.384185791015625e-07 ;  /* 0x00000004ff127435 */ /* 0x000fe200000001ff */
[----:B------:R-:W-:-:S04]  /*0c40*/  IMAD.MOV.U32 R12, RZ, RZ, R17 ;  /* 0x000000ffff0c7224 */ /* 0x000fc800078e0011 */
[----:B------:R-:W-:-:S05]  /*0c50*/  FADD R12, R9, R12 ;  /* 0x0000000c090c7221 */ /* 0x000fca0000000000 */
[----:B------:R-:W-:-:S07]  /*0c60*/  MOV R19, R12 ;  /* 0x0000000c00137202 */ /* 0x000fce0000000f00 */
[----:B------:R-:W-:Y:S05]  /*0c70*/  WARPSYNC.COLLECTIVE R16, `(.L_x_4545) ;  /* 0x0000000010087348 */ /* 0x000fea0003c00000 */
[----:B------:R0:W1:Y:S02]  /*0c80*/  SHFL.BFLY P1, R17, R19, R18, R21 ;  /* 0x0c00001213117389 */ /* 0x0000640000020015 */
[----:B01----:R-:W-:Y:S01]  /*0c90*/  ENDCOLLECTIVE ;  /* 0x000000000000791b */ /* 0x003fe20003800000 */
.L_x_4545:
[----:B------:R-:W-:Y:S01]  /*0ca0*/  HFMA2.MMA R18, -RZ, RZ, 0, 4.76837158203125e-07 ;  /* 0x00000008ff127435 */ /* 0x000fe200000001ff */
[----:B------:R-:W-:-:S04]  /*0cb0*/  IMAD.MOV.U32 R11, RZ, RZ, R17 ;  /* 0x000000ffff0b7224 */ /* 0x000fc800078e0011 */
[----:B------:R-:W-:-:S05]  /*0cc0*/  FADD R11, R12, R11 ;  /* 0x0000000b0c0b7221 */ /* 0x000fca0000000000 */
[----:B------:R-:W-:-:S07]  /*0cd0*/  MOV R19, R11 ;  /* 0x0000000b00137202 */ /* 0x000fce0000000f00 */
[----:B------:R-:W-:Y:S05]  /*0ce0*/  WARPSYNC.COLLECTIVE R16, `(.L_x_4546) ;  /* 0x0000000010087348 */ /* 0x000fea0003c00000 */
[----:B------:R0:W1:Y:S02]  /*0cf0*/  SHFL.BFLY P1, R17, R19, R18, R21 ;  /* 0x0c00001213117389 */ /* 0x0000640000020015 */
[----:B01----:R-:W-:Y:S01]  /*0d00*/  ENDCOLLECTIVE ;  /* 0x000000000000791b */ /* 0x003fe20003800000 */
.L_x_4546:
[----:B------:R-:W-:Y:S01]  /*0d10*/  HFMA2.MMA R18, -RZ, RZ, 0, 9.5367431640625e-07 ;  /* 0x00000010ff127435 */ /* 0x000fe200000001ff */
[----:B------:R-:W-:-:S04]  /*0d20*/  IMAD.MOV.U32 R10, RZ, RZ, R17 ;  /* 0x000000ffff0a7224 */ /* 0x000fc800078e0011 */
[----:B------:R-:W-:-:S05]  /*0d30*/  FADD R10, R11, R10 ;  /* 0x0000000a0b0a7221 */ /* 0x000fca0000000000 */
[----:B------:R-:W-:-:S07]  /*0d40*/  MOV R19, R10 ;  /* 0x0000000a00137202 */ /* 0x000fce0000000f00 */
[----:B------:R-:W-:Y:S05]  /*0d50*/  WARPSYNC.COLLECTIVE R16, `(.L_x_4547) ;  /* 0x0000000010087348 */ /* 0x000fea0003c00000 */
[----:B------:R0:W1:Y:S02]  /*0d60*/  SHFL.BFLY P1, R17, R19, R18, R21 ;  /* 0x0c00001213117389 */ /* 0x0000640000020015 */
[----:B01----:R-:W-:Y:S01]  /*0d70*/  ENDCOLLECTIVE ;  /* 0x000000000000791b */ /* 0x003fe20003800000 */
.L_x_4547:
[----:B------:R-:W-:Y:S01]  /*0d80*/  HFMA2.MMA R18, -RZ, RZ, 0, 5.9604644775390625e-08 ;  /* 0x00000001ff127435 */ /* 0x000fe200000001ff */
[----:B------:R-:W-:Y:S01]  /*0d90*/  MOV R19, R8 ;  /* 0x0000000800137202 */ /* 0x000fe20000000f00 */
[----:B------:R-:W-:-:S09]  /*0da0*/  IMAD.MOV.U32 R9, RZ, RZ, R17 ;  /* 0x000000ffff097224 */ /* 0x000fd200078e0011 */
[----:B------:R-:W-:Y:S05]  /*0db0*/  WARPSYNC.COLLECTIVE R16, `(.L_x_4548) ;  /* 0x0000000010087348 */ /* 0x000fea0003c00000 */
[----:B------:R0:W1:Y:S02]  /*0dc0*/  SHFL.BFLY P1, R17, R19, R18, R21 ;  /* 0x0c00001213117389 */ /* 0x0000640000020015 */
[----:B01----:R-:W-:Y:S01]  /*0dd0*/  ENDCOLLECTIVE ;  /* 0x000000000000791b */ /* 0x003fe20003800000 */
.L_x_4548:
[----:B------:R-:W-:Y:S01]  /*0de0*/  HFMA2.MMA R18, -RZ, RZ, 0, 1.1920928955078125e-07 ;  /* 0x00000002ff127435 */ /* 0x000fe200000001ff */
[----:B------:R-:W-:-:S04]  /*0df0*/  IMAD.MOV.U32 R11, RZ, RZ, R17 ;  /* 0x000000ffff0b7224 */ /* 0x000fc800078e0011 */
[----:B------:R-:W-:-:S05]  /*0e00*/  FADD R13, R8, R11 ;  /* 0x0000000b080d7221 */ /* 0x000fca0000000000 */
[----:B------:R-:W-:-:S07]  /*0e10*/  MOV R19, R13 ;  /* 0x0000000d00137202 */ /* 0x000fce0000000f00 */
[----:B------:R-:W-:Y:S05]  /*0e20*/  WARPSYNC.COLLECTIVE R16, `(.L_x_4549) ;  /* 0x0000000010087348 */ /* 0x000fea0003c00000 */
[----:B------:R0:W1:Y:S02]  /*0e30*/  SHFL.BFLY P1, R17, R19, R18, R21 ;  /* 0x0c00001213117389 */ /* 0x0000640000020015 */
[----:B01----:R-:W-:Y:S01]  /*0e40*/  ENDCOLLECTIVE ;  /* 0x000000000000791b */ /* 0x003fe20003800000 */
.L_x_4549:
[----:B------:R-:W-:Y:S01]  /*0e50*/  HFMA2.MMA R18, -RZ, RZ, 0, 2.384185791015625e-07 ;  /* 0x00000004ff127435 */ /* 0x000fe200000001ff */
[----:B------:R-:W-:-:S04]  /*0e60*/  IMAD.MOV.U32 R14, RZ, RZ, R17 ;  /* 0x000000ffff0e7224 */ /* 0x000fc800078e0011 */
[----:B------:R-:W-:-:S05]  /*0e70*/  FADD R14, R13, R14 ;  /* 0x0000000e0d0e7221 */ /* 0x000fca0000000000 */
[----:B------:R-:W-:-:S07]  /*0e80*/  MOV R19, R14 ;  /* 0x0000000e00137202 */ /* 0x000fce0000000f00 */
[----:B------:R-:W-:Y:S05]  /*0e90*/  WARPSYNC.COLLECTIVE R16, `(.L_x_4550) ;  /* 0x0000000010087348 */ /* 0x000fea0003c00000 */
[----:B------:R0:W1:Y:S02]  /*0ea0*/  SHFL.BFLY P1, R17, R19, R18, R21 ;  /* 0x0c00001213117389 */ /* 0x0000640000020015 */
[----:B01----:R-:W-:Y:S01]  /*0eb0*/  ENDCOLLECTIVE ;  /* 0x000000000000791b */ /* 0x003fe20003800000 */
.L_x_4550:
[----:B------:R-:W-:Y:S01]  /*0ec0*/  HFMA2.MMA R18, -RZ, RZ, 0, 4.76837158203125e-07 ;  /* 0x00000008ff127435 */ /* 0x000fe200000001ff */
[----:B------:R-:W-:-:S04]  /*0ed0*/  IMAD.MOV.U32 R15, RZ, RZ, R17 ;  /* 0x000000ffff0f7224 */ /* 0x000fc800078e0011 */
[----:B------:R-:W-:-:S05]  /*0ee0*/  FADD R15, R14, R15 ;  /* 0x0000000f0e0f7221 */ /* 0x000fca0000000000 */
[----:B------:R-:W-:-:S07]  /*0ef0*/  MOV R19, R15 ;  /* 0x0000000f00137202 */ /* 0x000fce0000000f00 */
[----:B------:R-:W-:Y:S05]  /*0f00*/  WARPSYNC.COLLECTIVE R16, `(.L_x_4551) ;  /* 0x0000000010087348 */ /* 0x000fea0003c00000 */
[----:B------:R0:W1:Y:S02]  /*0f10*/  SHFL.BFLY P1, R17, R19, R18, R21 ;  /* 0x0c00001213117389 */ /* 0x0000640000020015 */
[----:B01----:R-:W-:Y:S01]  /*0f20*/  ENDCOLLECTIVE ;  /* 0x000000000000791b */ /* 0x003fe20003800000 */
.L_x_4551:
[----:B------:R-:W-:Y:S01]  /*0f30*/  HFMA2.MMA R18, -RZ, RZ, 0, 9.5367431640625e-07 ;  /* 0x00000010ff127435 */ /* 0x000fe200000001ff */
[----:B------:R-:W-:-:S04]  /*0f40*/  IMAD.MOV.U32 R8, RZ, RZ, R17 ;  /* 0x000000ffff087224 */ /* 0x000fc800078e0011 */
[----:B------:R-:W-:-:S05]  /*0f50*/  FADD R8, R15, R8 ;  /* 0x000000080f087221 */ /* 0x000fca0000000000 */
[----:B------:R-:W-:-:S07]  /*0f60*/  MOV R19, R8 ;  /* 0x0000000800137202 */ /* 0x000fce0000000f00 */
[----:B------:R-:W-:Y:S05]  /*0f70*/  WARPSYNC.COLLECTIVE R16, `(.L_x_4552) ;  /* 0x0000000010087348 */ /* 0x000fea0003c00000 */
[----:B------:R0:W1:Y:S02]  /*0f80*/  SHFL.BFLY P1, R17, R19, R18, R21 ;  /* 0x0c00001213117389 */ /* 0x0000640000020015 */
[----:B01----:R-:W-:Y:S01]  /*0f90*/  ENDCOLLECTIVE ;  /* 0x000000000000791b */ /* 0x003fe20003800000 */
.L_x_4552:
[----:B------:R-:W-:Y:S01]  /*0fa0*/  MOV R13, R17 ;  /* 0x00000011000d7202 */ /* 0x000fe20000000f00 */
[----:B------:R-:W-:Y:S06]  /*0fb0*/  BRA `(.L_x_4553) ;  /* 0xfffffff8006c7947 */ /* 0x000fec000383ffff */
.L_x_4554:
        /* <DEDUP_REMOVED lines=12> */
.L_x_7985:


//--------------------- .text._ZN18transformer_engine13normalization19ln_bwd_tuned_kernelINS0_13Kernel_traitsI13__nv_bfloat16S3_S3_fjLj16384ELj4ELj1ELj4ELj16ENS0_18Kernel_traits_baseILj16384ES3_S3_S3_fjLj128EEEEEEEvNS0_20BackwardKernelParamsE --------------------------
	.section	.text._ZN18transformer_engine13normalization19ln_bwd_tuned_kernelINS0_13Kernel_traitsI13__nv_bfloat16S3_S3_fjLj16384ELj4ELj1ELj4ELj16ENS0_18Kernel_traits_baseILj16384ES3_S3_S3_fjLj128EEEEEEEvNS0_20BackwardKernelParamsE,"ax",@progbits
	.align	128
        .global         _ZN18transformer_engine13normalization19ln_bwd_tuned_kernelINS0_13Kernel_traitsI13__nv_bfloat16S3_S3_fjLj16384ELj4ELj1ELj4ELj16ENS0_18Kernel_traits_baseILj16384ES3_S3_S3_fjLj128EEEEEEEvNS0_20BackwardKernelParamsE
        .type           _ZN18transformer_engine13normalization19ln_bwd_tuned_kernelINS0_13Kernel_traitsI13__nv_bfloat16S3_S3_fjLj16384ELj4ELj1ELj4ELj16ENS0_18Kernel_traits_baseILj16384ES3_S3_S3_fjLj128EEEEEEEvNS0_20BackwardKernelParamsE,@function
        .size           _ZN18transformer_engine13normalization19ln_bwd_tuned_kernelINS0_13Kernel_traitsI13__nv_bfloat16S3_S3_fjLj16384ELj4ELj1ELj4ELj16ENS0_18Kernel_traits_baseILj16384ES3_S3_S3_fjLj128EEEEEEEvNS0_20BackwardKernelParamsE,(.L_x_7986 - _ZN18transformer_engine13normalization19ln_bwd_tuned_kernelINS0_13Kernel_traitsI13__nv_bfloat16S3_S3_fjLj16384ELj4ELj1ELj4ELj16ENS0_18Kernel_traits_baseILj16384ES3_S3_S3_fjLj128EEEEEEEvNS0_20BackwardKernelParamsE)
        .other          _ZN18transformer_engine13normalization19ln_bwd_tuned_kernelINS0_13Kernel_traitsI13__nv_bfloat16S3_S3_fjLj16384ELj4ELj1ELj4ELj16ENS0_18Kernel_traits_baseILj16384ES3_S3_S3_fjLj128EEEEEEEvNS0_20BackwardKernelParamsE,@"STO_CUDA_ENTRY STV_DEFAULT"
_ZN18transformer_engine13normalization19ln_bwd_tuned_kernelINS0_13Kernel_traitsI13__nv_bfloat16S3_S3_fjLj16384ELj4ELj1ELj4ELj16ENS0_18Kernel_traits_baseILj16384ES3_S3_S3_fjLj128EEEEEEEvNS0_20BackwardKernelParamsE:
.text._ZN18transformer_engine13normalization19ln_bwd_tuned_kernelINS0_13Kernel_traitsI13__nv_bfloat16S3_S3_fjLj16384ELj4ELj1ELj4ELj16ENS0_18Kernel_traits_baseILj16384ES3_S3_S3_fjLj128EEEEEEEvNS0_20BackwardKernelParamsE:
        /* <DEDUP_REMOVED lines=171> */
.L_x_4561:
        /* <DEDUP_REMOVED lines=18> */
[----:B------:R-:W-:Y:S02]  /*0bd0*/  IMAD.WIDE.U32 R28, R142, 0x10, R28 ;  /* 0x000000108e1c7825 */ /* 0x000fe400078e001c */
[----:B------:R-:W2:Y:S02]  /*0be0*/  LDG.E R0, desc[UR6][R146.64] ;  /* 0x0000000692007981 */ /* 0x000ea4000c1e1900 */
[----:B------:R-:W-:-:S02]  /*0bf0*/  IMAD.WIDE.U32 R16, R140, 0x10, R2 ;  /* 0x000000108c107825 */ /* 0x000fc400078e0002 */
[----:B------:R-:W2:Y:S02]  /*0c00*/  LDG.E.128 R28, desc[UR6][R28.64] ;  /* 0x000000061c1c7981 */ /* 0x000ea4000c1e1d00 */
[----:B------:R-:W-:Y:S02]  /*0c10*/  IMAD.WIDE.U32 R24, R141, 0x10, R2 ;  /* 0x000000108d187825 */ /* 0x000fe400078e0002 */
[----:B------:R-:W2:Y:S04]  /*0c20*/  LDG.E.128 R16, desc[UR6][R16.64] ;  /* 0x0000000610107981 */ /* 0x000ea8000c1e1d00 */
[----:B------:R-:W2:Y:S01]  /*0c30*/  LDG.E.128 R24, desc[UR6][R24.64] ;  /* 0x0000000618187981 */ /* 0x000ea2000c1e1d00 */
[----:B---3--:R-:W-:-:S04]  /*0c40*/  IMAD.WIDE R144, R101, 0x4, R144 ;  /* 0x0000000465907825 */ /* 0x008fc800078e0290 */
[----:B------:R-:W-:Y:S01]  /*0c50*/  IMAD.WIDE.U32 R32, R142, 0x10, R2 ;  /* 0x000000108e207825 */ /* 0x000fe200078e0002 */
[----:B------:R0:W3:Y:S05]  /*0c60*/  LDG.E R143, desc[UR6][R144.64] ;  /* 0x00000006908f7981 */ /* 0x0000ea000c1e1900 */
[----:B------:R-:W3:Y:S01]  /*0c70*/  LDG.E.128 R32, desc[UR6][R32.64] ;  /* 0x0000000620207981 */ /* 0x000ee2000c1e1d00 */
[----:B------:R-:W-:Y:S01]  /*0c80*/  LOP3.LUT P0, RZ, R148, 0xff, RZ, 0xc0, !PT ;  /* 0x000000ff94ff7812 */ /* 0x000fe2000780c0ff */
[----:B------:R-:W-:Y:S01]  /*0c90*/  UMOV UR4, 0xffffffff ;  /* 0xffffffff00047882 */ /* 0x000fe20000000000 */
[----:B------:R-:W-:Y:S02]  /*0ca0*/  ISETP.NE.AND P2, PT, R135, RZ, PT ;  /* 0x000000ff8700720c */ /* 0x000fe40003f45270 */
[----:B----4-:R-:W-:-:S02]  /*0cb0*/  PRMT R2, R4, 0x7632, R2 ;  /* 0x0000763204027816 */ /* 0x010fc40000000002 */
[----:B------:R-:W-:Y:S02]  /*0cc0*/  SHF.L.U32 R3, R4, 0x10, RZ ;  /* 0x0000001004037819 */ /* 0x000fe400000006ff */
[C---:B------:R-:W-:Y:S02]  /*0cd0*/  PRMT R4, R5.reuse, 0x7632, R4 ;  /* 0x0000763205047816 */ /* 0x040fe40000000004 */
[----:B------:R-:W-:Y:S02]  /*0ce0*/  SHF.L.U32 R5, R5, 0x10, RZ ;  /* 0x0000001005057819 */ /* 0x000fe400000006ff */
[C---:B------:R-:W-:Y:S02]  /*0cf0*/  PRMT R152, R6.reuse, 0x7632, R152 ;  /* 0x0000763206987816 */ /* 0x040fe40000000098 */
[----:B------:R-:W-:Y:S02]  /*0d00*/  PRMT R154, R7, 0x7632, R154 ;  /* 0x00007632079a7816 */ /* 0x000fe4000000009a */
[----:B------:R-:W-:-:S02]  /*0d10*/  SHF.L.U32 R153, R6, 0x10, RZ ;  /* 0x0000001006997819 */ /* 0x000fc400000006ff */
[----:B------:R-:W-:Y:S02]  /*0d20*/  SHF.L.U32 R155, R7, 0x10, RZ ;  /* 0x00000010079b7819 */ /* 0x000fe400000006ff */
[----:B-----5:R-:W-:Y:S01]  /*0d30*/  PRMT R148, R8, 0x7632, R148 ;  /* 0x0000763208947816 */ /* 0x020fe20000000094 */
[----:B--2---:R-:W-:Y:S01]  /*0d40*/  FADD R6, -R0, R3 ;  /* 0x0000000300067221 */ /* 0x004fe20000000100 */
[----:B------:R-:W-:Y:S01]  /*0d50*/  SHF.L.U32 R157, R8, 0x10, RZ ;  /* 0x00000010089d7819 */ /* 0x000fe200000006ff */
[----:B------:R-:W-:Y:S01]  /*0d60*/  FADD R150, -R0, R5 ;  /* 0x0000000500967221 */ /* 0x000fe20000000100 */
        /* <DEDUP_REMOVED lines=9> */
[C---:B0-----:R-:W-:Y:S02]  /*0e00*/  PRMT R145, R10.reuse, 0x7632, R145 ;  /* 0x000076320a917816 */ /* 0x041fe40000000091 */
        /* <DEDUP_REMOVED lines=8> */
[----:B------:R-:W-:Y:S02]  /*0e90*/  PRMT R158, R21, 0x7632, R158 ;  /* 0x00007632159e7816 */ /* 0x000fe4000000009e */
[----:B------:R-:W-:Y:S02]  /*0ea0*/  PRMT R160, R22, 0x7632, R160 ;  /* 0x0000763216a07816 */ /* 0x000fe400000000a0 */
[----:B------:R-:W-:-:S02]  /*0eb0*/  PRMT R164, R28, 0x7632, R164 ;  /* 0x000076321ca47816 */ /* 0x000fc400000000a4 */
[----:B------:R-:W-:Y:S02]  /*0ec0*/  PRMT R166, R29, 0x7632, R166 ;  /* 0x000076321da67816 */ /* 0x000fe400000000a6 */
[----:B------:R-:W-:Y:S02]  /*0ed0*/  PRMT R30, R31, 0x7632, R30 ;  /* 0x000076321f1e7816 */ /* 0x000fe4000000001e */
[C---:B------:R-:W-:Y:S02]  /*0ee0*/  PRMT R144, R11.reuse, 0x7632, R144 ;  /* 0x000076320b907816 */ /* 0x040fe40000000090 */
[----:B------:R-:W-:Y:S02]  /*0ef0*/  SHF.L.U32 R147, R11, 0x10, RZ ;  /* 0x000000100b937819 */ /* 0x000fe400000006ff */
[C---:B------:R-:W-:Y:S02]  /*0f00*/  PRMT R169, R16.reuse, 0x7632, R169 ;  /* 0x0000763210a97816 */ /* 0x040fe400000000a9 */
[----:B------:R-:W-:Y:S01]  /*0f10*/  SHF.L.U32 R182, R16, 0x10, RZ ;  /* 0x0000001010b67819 */ /* 0x000fe200000006ff */
[C---:B------:R-:W-:Y:S01]  /*0f20*/  FADD R194, -R0.reuse, R153 ;  /* 0x0000009900c27221 */ /* 0x040fe20000000100 */
[C---:B------:R-:W-:Y:S01]  /*0f30*/  PRMT R146, R9.reuse, 0x7632, R146 ;  /* 0x0000763209927816 */ /* 0x040fe20000000092 */
[C---:B------:R-:W-:Y:S01]  /*0f40*/  FADD R198, -R0.reuse, R155 ;  /* 0x0000009b00c67221 */ /* 0x040fe20000000100 */
        /* <DEDUP_REMOVED lines=8> */
[----:B------:R-:W-:-:S02]  /*0fd0*/  PRMT R11, R26, 0x7632, R11 ;  /* 0x000076321a0b7816 */ /* 0x000fc4000000000b */
[----:B------:R-:W-:Y:S01]  /*0fe0*/  SHF.L.U32 R16, R26, 0x10, RZ ;  /* 0x000000101a107819 */ /* 0x000fe200000006ff */
[----:B------:R-:W-:Y:S01]  /*0ff0*/  FADD R26, -R0, R163 ;  /* 0x000000a3001a7221 */ /* 0x000fe20000000100 */
[----:B------:R-:W-:Y:S01]  /*1000*/  SHF.L.U32 R183, R28, 0x10, RZ ;  /* 0x000000101cb77819 */ /* 0x000fe200000006ff */
[----:B------:R-:W-:Y:S01]  /*1010*/  FADD R28, -R0, R3 ;  /* 0x00000003001c7221 */ /* 0x000fe20000000100 */
        /* <DEDUP_REMOVED lines=45> */
[----:B---3--:R-:W-:Y:S01]  /*12f0*/  FMUL R0, R143, R6 ;  /* 0x000000068f007220 */ /* 0x008fe20000400000 */
[----:B------:R-:W-:Y:S01]  /*1300*/  SHF.L.U32 R30, R148, 0x10, RZ ;  /* 0x00000010941e7819 */ /* 0x000fe200000006ff */
[----:B------:R-:W-:Y:S01]  /*1310*/  FADD R138, R157, R138 ;  /* 0x0000008a9d8a7221 */ /* 0x000fe20000000000 */
[----:B------:R-:W-:Y:S01]  /*1320*/  PRMT R159, R33, 0x7632, R159 ;  /* 0x00007632219f7816 */ /* 0x000fe2000000009f */
[-C--:B------:R-:W-:Y:S01]  /*1330*/  FFMA R137, R0, R157.reuse, R137 ;  /* 0x0000009d00897223 */ /* 0x080fe20000000089 */
[----:B------:R-:W-:Y:S01]  /*1340*/  FMUL R157, R133, R157 ;  /* 0x0000009d859d7220 */ /* 0x000fe20000400000 */
[----:B------:R-:W-:Y:S01]  /*1350*/  PRMT R5, R35, 0x7632, R5 ;  /* 0x0000763223057816 */ /* 0x000fe20000000005 */
[----:B------:R-:W-:Y:S01]  /*1360*/  FMUL R155, R143, R150 ;  /* 0x000000968f9b7220 */ /* 0x000fe20000400000 */
[----:B------:R-:W-:Y:S01]  /*1370*/  SHF.L.U32 R3, R35, 0x10, RZ ;  /* 0x0000001023037819 */ /* 0x000fe200000006ff */
[----:B------:R-:W-:Y:S01]  /*1380*/  FADD R171, RZ, R157 ;  /* 0x0000009dffab7221 */ /* 0x000fe20000000000 */
[----:B------:R-:W-:Y:S01]  /*1390*/  SHF.L.U32 R35, R146, 0x10, RZ ;  /* 0x0000001092237819 */ /* 0x000fe200000006ff */
[----:B------:R-:W-:Y:S01]  /*13a0*/  FMUL R146, R143, R192 ;  /* 0x000000c08f927220 */ /* 0x000fe20000400000 */
[----:B------:R-:W-:Y:S01]  /*13b0*/  SHF.L.U32 R23, R144, 0x10, RZ ;  /* 0x0000001090177819 */ /* 0x000fe200000006ff */
[----:B------:R-:W-:Y:S01]  /*13c0*/  FMUL R144, R117, R30 ;  /* 0x0000001e75907220 */ /* 0x000fe20000400000 */
[----:B------:R-:W-:Y:S01]  /*13d0*/  FMUL R29, R143, R24 ;  /* 0x000000188f1d7220 */ /* 0x000fe20000400000 */
[----:B------:R-:W-:Y:S01]  /*13e0*/  SHF.L.U32 R179, R159, 0x10, RZ ;  /* 0x000000109fb37819 */ /* 0x000fe200000006ff */
[----:B------:R-:W-:Y:S01]  /*13f0*/  FMUL R148, R143, R28 ;  /* 0x0000001c8f947220 */ /* 0x000fe20000400000 */
[----:B------:R-:W-:Y:S01]  /*1400*/  SHF.L.U32 R192, R169, 0x10, RZ ;  /* 0x00000010a9c07819 */ /* 0x000fe200000006ff */
[----:B------:R-:W-:Y:S01]  /*1410*/  FFMA R159, R0, R157, RZ ;  /* 0x0000009d009f7223 */ /* 0x000fe200000000ff */
[----:B------:R-:W-:Y:S01]  /*1420*/  SHF.L.U32 R169, R13, 0x10, RZ ;  /* 0x000000100da97819 */ /* 0x000fe200000006ff */
        /* <DEDUP_REMOVED lines=13> */
[----:B------:R-:W-:Y:S01]  /*1500*/  SHF.L.U32 R175, R161, 0x10, RZ ;  /* 0x00000010a1af7819 */ /* 0x000fe200000006ff */
[----:B------:R-:W-:Y:S01]  /*1510*/  FADD R176, R176, R151 ;  /* 0x00000097b0b07221 */ /* 0x000fe20000000000 */
[C---:B------:R-:W-:Y:S01]  /*1520*/  PRMT R163, R32.reuse, 0x7632, R163 ;  /* 0x0000763220a37816 */ /* 0x040fe200000000a3 */
[----:B------:R-:W-:Y:S01]  /*1530*/  FFMA R161, R155, R151, R178 ;  /* 0x000000979ba17223 */ /* 0x000fe200000000b2 */
[----:B------:R-:W-:Y:S01]  /*1540*/  SHF.L.U32 R14, R32, 0x10, RZ ;  /* 0x00000010200e7819 */ /* 0x000fe200000006ff */
[----:B------:R-:W-:Y:S01]  /*1550*/  FADD R94, R149, R94 ;  /* 0x0000005e955e7221 */ /* 0x000fe20000000000 */
[----:B------:R-:W-:Y:S01]  /*1560*/  SHF.L.U32 R32, R145, 0x10, RZ ;  /* 0x0000001091207819 */ /* 0x000fe200000006ff */
        /* <DEDUP_REMOVED lines=19> */
[----:B------:R-:W-:Y:S01]  /*16a0*/  SHF.L.U32 R177, R163, 0x10, RZ ;  /* 0x00000010a3b17819 */ /* 0x000fe200000006ff */
[----:B------:R-:W-:Y:S01]  /*16b0*/  FADD R158, R161, R32 ;  /* 0x00000020a19e7221 */ /* 0x000fe20000000000 */
[----:B------:R-:W-:Y:S01]  /*16c0*/  FFMA R163, R145, R32, R178 ;  /* 0x0000002091a37223 */ /* 0x000fe200000000b2 */
[----:B------:R-:W-:Y:S01]  /*16d0*/  FADD R97, R30, R97 ;  /* 0x000000611e617221 */ /* 0x000fe20000000000 */
[----:B------:R-:W-:Y:S01]  /*16e0*/  FFMA R99, R148, R30, R99 ;  /* 0x0000001e94637223 */ /* 0x000fe20000000063 */
[----:B------:R-:W-:Y:S01]  /*16f0*/  PRMT R7, R34, 0x7632, R7 ;  /* 0x0000763222077816 */ /* 0x000fe20000000007 */
        /* <DEDUP_REMOVED lines=28> */
[----:B------:R-:W-:Y:S01]  /*18c0*/  PRMT R17, R19, 0x7632, R17 ;  /* 0x0000763213117816 */ /* 0x000fe20000000011 */
[----:B------:R-:W-:Y:S01]  /*18d0*/  FMUL R158, R111, R175 ;  /* 0x000000af6f9e7220 */ /* 0x000fe20000400000 */
[----:B------:R-:W-:Y:S01]  /*18e0*/  SHF.L.U32 R19, R19, 0x10, RZ ;  /* 0x0000001013137819 */ /* 0x000fe200000006ff */
[----:B------:R-:W-:Y:S01]  /*18f0*/  FADD R173, R173, R24 ;  /* 0x00000018adad7221 */ /* 0x000fe20000000000 */
[----:B------:R-:W-:Y:S01]  /*1900*/  FADD R61, R165, R61 ;  /* 0x0000003da53d7221 */ /* 0x000fe20000000000 */
[----:B------:R-:W-:Y:S01]  /*1910*/  FFMA R38, R31, R165, R38 ;  /* 0x000000a51f267223 */ /* 0x000fe20000000026 */
[----:B------:R-:W-:Y:S01]  /*1920*/  FMUL R160, R143, R160 ;  /* 0x000000a08fa07220 */ /* 0x000fe20000400000 */
[----:B------:R-:W-:Y:S01]  /*1930*/  FFMA R171, R29, R24, R176 ;  /* 0x000000181dab7223 */ /* 0x000fe200000000b0 */
[----:B------:R-:W-:Y:S01]  /*1940*/  SHF.L.U32 R165, R17, 0x10, RZ ;  /* 0x0000001011a57819 */ /* 0x000fe200000006ff */
[C---:B------:R-:W-:Y:S01]  /*1950*/  FMUL R25, R143.reuse, R22 ;  /* 0x000000168f197220 */ /* 0x040fe20000400000 */
        /* <DEDUP_REMOVED lines=70> */
[----:B------:R-:W-:Y:S01]  /*1dc0*/  FADD R62, R175, R62 ;  /* 0x0000003eaf3e7221 */ /* 0x000fe20000000000 */
[----:B------:R-:W-:Y:S01]  /*1dd0*/  FFMA R39, R160, R175, R39 ;  /* 0x000000afa0277223 */ /* 0x000fe20000000027 */
        /* <DEDUP_REMOVED lines=67> */
.L_x_4572:
        /* <DEDUP_REMOVED lines=43> */
.L_x_4558:
[----:B------:R-:W-:Y:S05]  /*24c0*/  BSYNC B0 ;  /* 0x0000000000007941 */ /* 0x000fea0003800000 */
.L_x_4557:
        /* <DEDUP_REMOVED lines=19> */
.L_x_4560:
[----:B------:R-:W2:Y:S04]  /*2600*/  LDG.E.STRONG.GPU R4, desc[UR6][R2.64] ;  /* 0x0000000602047981 */ /* 0x000ea8000c1ef900 */
[----:B--2---:R-:W-:Y:S01]  /*2610*/  CCTL.IVALL ;  /* 0x00000000ff00798f */ /* 0x004fe20002000000 */
[----:B------:R-:W-:Y:S05]  /*2620*/  YIELD ;  /* 0x0000000000007946 */ /* 0x000fea0003800000 */
[----:B------:R-:W-:-:S13]  /*2630*/  ISETP.NE.AND P1, PT, R4, R7, PT ;  /* 0x000000070400720c */ /* 0x000fda0003f25270 */
[----:B------:R-:W-:Y:S05]  /*2640*/  @P1 BRA `(.L_x_4560) ;  /* 0xfffffffc00ec1947 */ /* 0x000fea000383ffff */
.L_x_4559:
        /* <DEDUP_REMOVED lines=222> */
.L_x_4555:
        /* <DEDUP_REMOVED lines=37> */
.L_x_4556:
[----:B------:R-:W-:Y:S01]  /*3680*/  HFMA2.MMA R185, -RZ, RZ, 0, 9.5367431640625e-07 ;  /* 0x00000010ffb97435 */ /* 0x000fe200000001ff */
[----:B------:R-:W-:Y:S02]  /*3690*/  MOV R186, R4 ;  /* 0x0000000400ba7202 */ /* 0x000fe40000000f00 */
[----:B------:R-:W-:Y:S02]  /*36a0*/  MOV R188, 0x1f ;  /* 0x0000001f00bc7802 */ /* 0x000fe40000000f00 */
[----:B------:R-:W-:-:S07]  /*36b0*/  MOV R11, 0xffffffff ;  /* 0xffffffff000b7802 */ /* 0x000fce0000000f00 */
[----:B------:R-:W-:Y:S05]  /*36c0*/  WARPSYNC.COLLECTIVE R11, `(.L_x_4562) ;  /* 0x000000000b087348 */ /* 0x000fea0003c00000 */
[----:B------:R0:W1:Y:S02]  /*36d0*/  SHFL.DOWN P1, R184, R186, R185, R188 ;  /* 0x080000b9bab87389 */ /* 0x00006400000200bc */
[----:B01----:R-:W-:Y:S01]  /*36e0*/  ENDCOLLECTIVE ;  /* 0x000000000000791b */ /* 0x003fe20003800000 */
.L_x_4562:
[----:B------:R-:W-:Y:S02]  /*36f0*/  MOV R186, R8 ;  /* 0x0000000800ba7202 */ /* 0x000fe40000000f00 */
[----:B------:R-:W-:-:S07]  /*3700*/  MOV R3, R184 ;  /* 0x000000b800037202 */ /* 0x000fce0000000f00 */
[----:B------:R-:W-:Y:S05]  /*3710*/  WARPSYNC.COLLECTIVE R11, `(.L_x_4563) ;  /* 0x000000000b087348 */ /* 0x000fea0003c00000 */
[----:B------:R0:W1:Y:S02]  /*3720*/  SHFL.DOWN P1, R184, R186, R185, R188 ;  /* 0x080000b9bab87389 */ /* 0x00006400000200bc */
[----:B01----:R-:W-:Y:S01]  /*3730*/  ENDCOLLECTIVE ;  /* 0x000000000000791b */ /* 0x003fe20003800000 */
.L_x_4563:
[----:B------:R-:W-:Y:S01]  /*3740*/  FADD R3, R4, R3 ;  /* 0x0000000304037221 */ /* 0x000fe20000000000 */
[----:B------:R-:W-:-:S04]  /*3750*/  HFMA2.MMA R185, -RZ, RZ, 0, 4.76837158203125e-07 ;  /* 0x00000008ffb97435 */ /* 0x000fc800000001ff */
[----:B------:R-:W-:Y:S02]  /*3760*/  MOV R186, R3 ;  /* 0x0000000300ba7202 */ /* 0x000fe40000000f00 */
[----:B------:R-:W-:-:S07]  /*3770*/  MOV R5, R184 ;  /* 0x000000b800057202 */ /* 0x000fce0000000f00 */
[----:B------:R-:W-:Y:S05]  /*3780*/  WARPSYNC.COLLECTIVE R11, `(.L_x_4564) ;  /* 0x000000000b087348 */ /* 0x000fea0003c00000 */
[----:B------:R0:W1:Y:S02]  /*3790*/  SHFL.DOWN P1, R184, R186, R185, R188 ;  /* 0x080000b9bab87389 */ /* 0x00006400000200bc */
[----:B01----:R-:W-:Y:S01]  /*37a0*/  ENDCOLLECTIVE ;  /* 0x000000000000791b */ /* 0x003fe20003800000 */
.L_x_4564:
[----:B------:R-:W-:-:S05]  /*37b0*/  FADD R5, R8, R5 ;  /* 0x0000000508057221 */ /* 0x000fca0000000000 */
[----:B------:R-:W-:Y:S02]  /*37c0*/  MOV R186, R5 ;  /* 0x0000000500ba7202 */ /* 0x000fe40000000f00 */
[----:B------:R-:W-:-:S07]  /*37d0*/  MOV R10, R184 ;  /* 0x000000b8000a7202 */ /* 0x000fce0000000f00 */
[----:B------:R-:W-:Y:S05]  /*37e0*/  WARPSYNC.COLLECTIVE R11, `(.L_x_4565) ;  /* 0x000000000b087348 */ /* 0x000fea0003c00000 */
[----:B------:R0:W1:Y:S02]  /*37f0*/  SHFL.DOWN P1, R184, R186, R185, R188 ;  /* 0x080000b9bab87389 */ /* 0x00006400000200bc */
[----:B01----:R-:W-:Y:S01]  /*3800*/  ENDCOLLECTIVE ;  /* 0x000000000000791b */ /* 0x003fe20003800000 */
.L_x_4565:
[----:B------:R-:W-:Y:S01]  /*3810*/  FADD R10, R3, R10 ;  /* 0x0000000a030a7221 */ /* 0x000fe20000000000 */
[----:B------:R-:W-:-:S04]  /*3820*/  HFMA2.MMA R185, -RZ, RZ, 0, 2.384185791015625e-07 ;  /* 0x00000004ffb97435 */ /* 0x000fc800000001ff */
[----:B------:R-:W-:Y:S02]  /*3830*/  MOV R186, R10 ;  /* 0x0000000a00ba7202 */ /* 0x000fe40000000f00 */
[----:B------:R-:W-:-:S07]  /*3840*/  MOV R182, R184 ;  /* 0x000000b800b67202 */ /* 0x000fce0000000f00 */
[----:B------:R-:W-:Y:S05]  /*3850*/  WARPSYNC.COLLECTIVE R11, `(.L_x_4566) ;  /* 0x000000000b087348 */ /* 0x000fea0003c00000 */
[----:B------:R0:W1:Y:S02]  /*3860*/  SHFL.DOWN P1, R184, R186, R185, R188 ;  /* 0x080000b9bab87389 */ /* 0x00006400000200bc */
[----:B01----:R-:W-:Y:S01]  /*3870*/  ENDCOLLECTIVE ;  /* 0x000000000000791b */ /* 0x003fe20003800000 */
.L_x_4566:
[----:B------:R-:W-:-:S05]  /*3880*/  FADD R182, R5, R182 ;  /* 0x000000b605b67221 */ /* 0x000fca0000000000 */
[----:B------:R-:W-:Y:S02]  /*3890*/  MOV R186, R182 ;  /* 0x000000b600ba7202 */ /* 0x000fe40000000f00 */
[----:B------:R-:W-:-:S07]  /*38a0*/  MOV R7, R184 ;  /* 0x000000b800077202 */ /* 0x000fce0000000f00 */
[----:B------:R-:W-:Y:S05]  /*38b0*/  WARPSYNC.COLLECTIVE R11, `(.L_x_4567) ;  /* 0x000000000b087348 */ /* 0x000fea0003c00000 */
[----:B------:R0:W1:Y:S02]  /*38c0*/  SHFL.DOWN P1, R184, R186, R185, R188 ;  /* 0x080000b9bab87389 */ /* 0x00006400000200bc */
[----:B01----:R-:W-:Y:S01]  /*38d0*/  ENDCOLLECTIVE ;  /* 0x000000000000791b */ /* 0x003fe20003800000 */
.L_x_4567:
[----:B------:R-:W-:Y:S01]  /*38e0*/  FADD R7, R10, R7 ;  /* 0x000000070a077221 */ /* 0x000fe20000000000 */
[----:B------:R-:W-:-:S04]  /*38f0*/  HFMA2.MMA R185, -RZ, RZ, 0, 1.1920928955078125e-07 ;  /* 0x00000002ffb97435 */ /* 0x000fc800000001ff */
[----:B------:R-:W-:Y:S02]  /*3900*/  MOV R186, R7 ;  /* 0x0000000700ba7202 */ /* 0x000fe40000000f00 */
[----:B------:R-:W-:-:S07]  /*3910*/  MOV R9, R184 ;  /* 0x000000b800097202 */ /* 0x000fce0000000f00 */
[----:B------:R-:W-:Y:S05]  /*3920*/  WARPSYNC.COLLECTIVE R11, `(.L_x_4568) ;  /* 0x000000000b087348 */ /* 0x000fea0003c00000 */
[----:B------:R0:W1:Y:S02]  /*3930*/  SHFL.DOWN P1, R184, R186, R185, R188 ;  /* 0x080000b9bab87389 */ /* 0x00006400000200bc */
[----:B01----:R-:W-:Y:S01]  /*3940*/  ENDCOLLECTIVE ;  /* 0x000000000000791b */ /* 0x003fe20003800000 */
.L_x_4568:
[----:B------:R-:W-:-:S05]  /*3950*/  FADD R9, R182, R9 ;  /* 0x00000009b6097221 */ /* 0x000fca0000000000 */
[----:B------:R-:W-:Y:S02]  /*3960*/  MOV R186, R9 ;  /* 0x0000000900ba7202 */ /* 0x000fe40000000f00 */
[----:B------:R-:W-:-:S07]  /*3970*/  MOV R4, R184 ;  /* 0x000000b800047202 */ /* 0x000fce0000000f00 */
[----:B------:R-:W-:Y:S05]  /*3980*/  WARPSYNC.COLLECTIVE R11, `(.L_x_4569) ;  /* 0x000000000b087348 */ /* 0x000fea0003c00000 */
[----:B------:R0:W1:Y:S02]  /*3990*/  SHFL.DOWN P1, R184, R186, R185, R188 ;  /* 0x080000b9bab87389 */ /* 0x00006400000200bc */
[----:B01----:R-:W-:Y:S01]  /*39a0*/  ENDCOLLECTIVE ;  /* 0x000000000000791b */ /* 0x003fe20003800000 */
.L_x_4569:
[----:B------:R-:W-:Y:S01]  /*39b0*/  FADD R4, R7, R4 ;  /* 0x0000000407047221 */ /* 0x000fe20000000000 */
[----:B------:R-:W-:-:S04]  /*39c0*/  HFMA2.MMA R185, -RZ, RZ, 0, 5.9604644775390625e-08 ;  /* 0x00000001ffb97435 */ /* 0x000fc800000001ff */
[----:B------:R-:W-:Y:S02]  /*39d0*/  MOV R186, R4 ;  /* 0x0000000400ba7202 */ /* 0x000fe40000000f00 */
[----:B------:R-:W-:-:S07]  /*39e0*/  MOV R8, R184 ;  /* 0x000000b800087202 */ /* 0x000fce0000000f00 */
[----:B------:R-:W-:Y:S05]  /*39f0*/  WARPSYNC.COLLECTIVE R11, `(.L_x_4570) ;  /* 0x000000000b087348 */ /* 0x000fea0003c00000 */
[----:B------:R0:W1:Y:S02]  /*3a00*/  SHFL.DOWN P1, R184, R186, R185, R188 ;  /* 0x080000b9bab87389 */ /* 0x00006400000200bc */
[----:B01----:R-:W-:Y:S01]  /*3a10*/  ENDCOLLECTIVE ;  /* 0x000000000000791b */ /* 0x003fe20003800000 */
.L_x_4570:
[----:B------:R-:W-:-:S05]  /*3a20*/  FADD R5, R9, R8 ;  /* 0x0000000809057221 */ /* 0x000fca0000000000 */
[----:B------:R-:W-:Y:S02]  /*3a30*/  MOV R186, R5 ;  /* 0x0000000500ba7202 */ /* 0x000fe40000000f00 */
[----:B------:R-:W-:-:S07]  /*3a40*/  MOV R7, R184 ;  /* 0x000000b800077202 */ /* 0x000fce0000000f00 */
[----:B------:R-:W-:Y:S05]  /*3a50*/  WARPSYNC.COLLECTIVE R11, `(.L_x_4571) ;  /* 0x000000000b087348 */ /* 0x000fea0003c00000 */
[----:B------:R0:W1:Y:S02]  /*3a60*/  SHFL.DOWN P1, R184, R186, R185, R188 ;  /* 0x080000b9bab87389 */ /* 0x00006400000200bc */
[----:B01----:R-:W-:Y:S01]  /*3a70*/  ENDCOLLECTIVE ;  /* 0x000000000000791b */ /* 0x003fe20003800000 */
.L_x_4571:
[----:B------:R-:W-:Y:S01]  /*3a80*/  MOV R8, R184 ;  /* 0x000000b800087202 */ /* 0x000fe20000000f00 */
[----:B------:R-:W-:Y:S06]  /*3a90*/  BRA `(.L_x_4572) ;  /* 0xffffffe400dc7947 */ /* 0x000fec000383ffff */
.L_x_4573:
        /* <DEDUP_REMOVED lines=14> */
.L_x_7986:


//--------------------- .text._ZN18transformer_engine13normalization28ln_bwd_finalize_tuned_kernelINS0_22Kernel_traits_finalizeILj16384E6__halffS3_fjLj1024ELj4ENS0_18Kernel_traits_baseILj16384ES3_fS3_fjLj1024EEEEEEEvNS0_20BackwardKernelParamsE --------------------------
	.section	.text._ZN18transformer_engine13normalization28ln_bwd_finalize_tuned_kernelINS0_22Kernel_traits_finalizeILj16384E6__halffS3_fjLj1024ELj4ENS0_18Kernel_traits_baseILj16384ES3_fS3_fjLj1024EEEEEEEvNS0_20BackwardKernelParamsE,"ax",@progbits
	.align	128
        .global         _ZN18transformer_engine13normalization28ln_bwd_finalize_tuned_kernelINS0_22Kernel_traits_finalizeILj16384E6__halffS3_fjLj1024ELj4ENS0_18Kernel_traits_baseILj16384ES3_fS3_fjLj1024EEEEEEEvNS0_20BackwardKernelParamsE
        .type           _ZN18transformer_engine13normalization28ln_bwd_finalize_tuned_kernelINS0_22Kernel_traits_finalizeILj16384E6__halffS3_fjLj1024ELj4ENS0_18Kernel_traits_baseILj16384ES3_fS3_fjLj1024EEEEEEEvNS0_20BackwardKernelParamsE,@function
        .size           _ZN18transformer_engine13normalization28ln_bwd_finalize_tuned_kernelINS0_22Kernel_traits_finalizeILj16384E6__halffS3_fjLj1024ELj4ENS0_18Kernel_traits_baseILj16384ES3_fS3_fjLj1024EEEEEEEvNS0_20BackwardKernelParamsE,(.L_x_7987 - _ZN18transformer_engine13normalization28ln_bwd_finalize_tuned_kernelINS0_22Kernel_traits_finalizeILj16384E6__halffS3_fjLj1024ELj4ENS0_18Kernel_traits_baseILj16384ES3_fS3_fjLj1024EEEEEEEvNS0_20BackwardKernelParamsE)
        .other          _ZN18transformer_engine13normalization28ln_bwd_finalize_tuned_kernelINS0_22Kernel_traits_finalizeILj16384E6__halffS3_fjLj1024ELj4ENS0_18Kernel_traits_baseILj16384ES3_fS3_fjLj1024EEEEEEEvNS0_20BackwardKernelParamsE,@"STO_CUDA_ENTRY STV_DEFAULT"
_ZN18transformer_engine13normalization28ln_bwd_finalize_tuned_kernelINS0_22Kernel_traits_finalizeILj16384E6__halffS3_fjLj1024ELj4ENS0_18Kernel_traits_baseILj16384ES3_fS3_fjLj1024EEEEEEEvNS0_20BackwardKernelParamsE:
.text._ZN18transformer_engine13normalization28ln_bwd_finalize_tuned_kernelINS0_22Kernel_traits_finalizeILj16384E6__halffS3_fjLj1024ELj4ENS0_18Kernel_traits_baseILj16384ES3_fS3_fjLj1024EEEEEEEvNS0_20BackwardKernelParamsE:
        /* <DEDUP_REMOVED lines=20> */
.L_x_4585:
        /* <DEDUP_REMOVED lines=28> */
.L_x_4578:
        /* <DEDUP_REMOVED lines=33> */
.L_x_4577:
[----:B------:R-:W-:Y:S05]  /*0510*/  BSYNC B1 ;  /* 0x0000000000017941 */ /* 0x000fea0003800000 */
.L_x_4576:
        /* <DEDUP_REMOVED lines=23> */
.L_x_4580:
[----:B------:R-:W-:Y:S05]  /*0690*/  BSYNC B1 ;  /* 0x0000000000017941 */ /* 0x000fea0003800000 */
.L_x_4579:
        /* <DEDUP_REMOVED lines=11> */
.L_x_4575:
[----:B------:R-:W-:Y:S05]  /*0750*/  BSYNC B0 ;  /* 0x0000000000007941 */ /* 0x000fea0003800000 */
.L_x_4574:
        /* <DEDUP_REMOVED lines=33> */
.L_x_4596:
[----:B------:R-:W-:Y:S01]  /*0970*/  @!P0 SHF.R.U32.HI R11, RZ, 0x3, R0 ;  /* 0x00000003ff0b8819 */ /* 0x000fe20000011600 */
[----:B--2---:R-:W-:Y:S01]  /*0980*/  FADD R13, R8, R13 ;  /* 0x0000000d080d7221 */ /* 0x004fe20000000000 */
[----:B-1----:R-:W-:Y:S02]  /*0990*/  FADD R9, R10, R9 ;  /* 0x000000090a097221 */ /* 0x002fe40000000000 */
[----:B0-----:R-:W-:-:S05]  /*09a0*/  @!P0 LOP3.LUT R8, R11, 0x1ffffffc, RZ, 0xc0, !PT ;  /* 0x1ffffffc0b088812 */ /* 0x001fca00078ec0ff */
[----:B------:R1:W-:Y:S04]  /*09b0*/  @!P0 STS [R8+UR4+0x2000], R13 ;  /* 0x0020000d08008988 */ /* 0x0003e80008000804 */
[----:B------:R1:W-:Y:S02]  /*09c0*/  @!P0 STS [R8+UR4+0x2080], R9 ;  /* 0x0020800908008988 */ /* 0x0003e40008000804 */
.L_x_4581:
        /* <DEDUP_REMOVED lines=18> */
.L_x_4584:
[----:B------:R-:W-:Y:S05]  /*0af0*/  BSYNC B0 ;  /* 0x0000000000007941 */ /* 0x000fea0003800000 */
.L_x_4583:
[C---:B------:R-:W-:Y:S01]  /*0b00*/  ISETP.GT.U32.AND P0, PT, R5.reuse, -0x4001, PT ;  /* 0xffffbfff0500780c */ /* 0x040fe20003f04070 */
[----:B------:R-:W-:Y:S01]  /*0b10*/  VIADD R5, R5, 0x4000 ;  /* 0x0000400005057836 */ /* 0x000fe20000000000 */
[----:B------:R-:W-:-:S11]  /*0b20*/  IADD3 R6, R6, 0x2000, RZ ;  /* 0x0000200006067810 */ /* 0x000fd60007ffe0ff */
[----:B------:R-:W-:Y:S05]  /*0b30*/  @P0 BRA `(.L_x_4585) ;  /* 0xfffffff400800947 */ /* 0x000fea000383ffff */
[----:B------:R-:W-:Y:S05]  /*0b40*/  EXIT ;  /* 0x000000000000794d */ /* 0x000fea0003800000 */
.L_x_4582:
[----:B------:R-:W-:Y:S01]  /*0b50*/  HFMA2.MMA R21, -RZ, RZ, 0, 1.847743988037109375e-06 ;  /* 0x0000001fff157435 */ /* 0x000fe200000001ff */
[----:B0-----:R-:W-:Y:S01]  /*0b60*/  MOV R19, R10 ;  /* 0x0000000a00137202 */ /* 0x001fe20000000f00 */
[----:B------:R-:W-:Y:S01]  /*0b70*/  IMAD.MOV.U32 R18, RZ, RZ, 0x1 ;  /* 0x00000001ff127424 */ /* 0x000fe200078e00ff */
[----:B------:R-:W-:-:S08]  /*0b80*/  MOV R16, 0xffffffff ;  /* 0xffffffff00107802 */ /* 0x000fd00000000f00 */
[----:B-12---:R-:W-:Y:S05]  /*0b90*/  WARPSYNC.COLLECTIVE R16, `(.L_x_4586) ;  /* 0x0000000010087348 */ /* 0x006fea0003c00000 */
[----:B------:R0:W3:Y:S02]  /*0ba0*/  SHFL.BFLY P1, R17, R19, R18, R21 ;  /* 0x0c00001213117389 */ /* 0x0000e40000020015 */
[----:B0123--:R-:W-:Y:S01]  /*0bb0*/  ENDCOLLECTIVE ;  /* 0x000000000000791b */ /* 0x00ffe20003800000 */
.L_x_4586:
[----:B------:R-:W-:Y:S01]  /*0bc0*/  HFMA2.MMA R18, -RZ, RZ, 0, 1.1920928955078125e-07 ;  /* 0x00000002ff127435 */ /* 0x000fe200000001ff */
[----:B------:R-:W-:-:S04]  /*0bd0*/  IMAD.MOV.U32 R9, RZ, RZ, R17 ;  /* 0x000000ffff097224 */ /* 0x000fc800078e0011 */
[----:B------:R-:W-:-:S05]  /*0be0*/  FADD R9, R10, R9 ;  /* 0x000000090a097221 */ /* 0x000fca0000000000 */
[----:B------:R-:W-:-:S07]  /*0bf0*/  MOV R19, R9 ;  /* 0x0000000900137202 */ /* 0x000fce0000000f00 */
[----:B------:R-:W-:Y:S05]  /*0c00*/  WARPSYNC.COLLECTIVE R16, `(.L_x_4587) ;  /* 0x0000000010087348 */ /* 0x000fea0003c00000 */
[----:B------:R0:W1:Y:S02]  /*0c10*/  SHFL.BFLY P1, R17, R19, R18, R21 ;  /* 0x0c00001213117389 */ /* 0x0000640000020015 */
[----:B01----:R-:W-:Y:S01]  /*0c20*/  ENDCOLLECTIVE ;  /* 0x000000000000791b */ /* 0x003fe20003800000 */
.L_x_4587:
[----:B------:R-:W-:Y:S01]  /*0c30*/  HFMA2.MMA R18, -RZ, RZ, 0, 2.384185791015625e-07 ;  /* 0x00000004ff127435 */ /* 0x000fe200000001ff */
[----:B------:R-:W-:-:S04]  /*0c40*/  IMAD.MOV.U32 R12, RZ, RZ, R17 ;  /* 0x000000ffff0c7224 */ /* 0x000fc800078e0011 */
[----:B------:R-:W-:-:S05]  /*0c50*/  FADD R12, R9, R12 ;  /* 0x0000000c090c7221 */ /* 0x000fca0000000000 */
[----:B------:R-:W-:-:S07]  /*0c60*/  MOV R19, R12 ;  /* 0x0000000c00137202 */ /* 0x000fce0000000f00 */
[----:B------:R-:W-:Y:S05]  /*0c70*/  WARPSYNC.COLLECTIVE R16, `(.L_x_4588) ;  /* 0x0000000010087348 */ /* 0x000fea0003c00000 */
[----:B------:R0:W1:Y:S02]  /*0c80*/  SHFL.BFLY P1, R17, R19, R18, R21 ;  /* 0x0c00001213117389 */ /* 0x0000640000020015 */
[----:B01----:R-:W-:Y:S01]  /*0c90*/  ENDCOLLECTIVE ;  /* 0x000000000000791b */ /* 0x003fe20003800000 */
.L_x_4588:
[----:B------:R-:W-:Y:S01]  /*0ca0*/  HFMA2.MMA R18, -RZ, RZ, 0, 4.76837158203125e-07 ;  /* 0x00000008ff127435 */ /* 0x000fe200000001ff */
[----:B------:R-:W-:-:S04]  /*0cb0*/  IMAD.MOV.U32 R11, RZ, RZ, R17 ;  /* 0x000000ffff0b7224 */ /* 0x000fc800078e0011 */
[----:B------:R-:W-:-:S05]  /*0cc0*/  FADD R11, R12, R11 ;  /* 0x0000000b0c0b7221 */ /* 0x000fca0000000000 */
[----:B------:R-:W-:-:S07]  /*0cd0*/  MOV R19, R11 ;  /* 0x0000000b00137202 */ /* 0x000fce0000000f00 */
[----:B------:R-:W-:Y:S05]  /*0ce0*/  WARPSYNC.COLLECTIVE R16, `(.L_x_4589) ;  /* 0x0000000010087348 */ /* 0x000fea0003c00000 */
[----:B------:R0:W1:Y:S02]  /*0cf0*/  SHFL.BFLY P1, R17, R19, R18, R21 ;  /* 0x0c00001213117389 */ /* 0x0000640000020015 */
[----:B01----:R-:W-:Y:S01]  /*0d00*/  ENDCOLLECTIVE ;  /* 0x000000000000791b */ /* 0x003fe20003800000 */
.L_x_4589:
[----:B------:R-:W-:Y:S01]  /*0d10*/  HFMA2.MMA R18, -RZ, RZ, 0, 9.5367431640625e-07 ;  /* 0x00000010ff127435 */ /* 0x000fe200000001ff */
[----:B------:R-:W-:-:S04]  /*0d20*/  IMAD.MOV.U32 R10, RZ, RZ, R17 ;  /* 0x000000ffff0a7224 */ /* 0x000fc800078e0011 */
[----:B------:R-:W-:-:S05]  /*0d30*/  FADD R10, R11, R10 ;  /* 0x0000000a0b0a7221 */ /* 0x000fca0000000000 */
[----:B------:R-:W-:-:S07]  /*0d40*/  MOV R19, R10 ;  /* 0x0000000a00137202 */ /* 0x000fce0000000f00 */
[----:B------:R-:W-:Y:S05]  /*0d50*/  WARPSYNC.COLLECTIVE R16, `(.L_x_4590) ;  /* 0x0000000010087348 */ /* 0x000fea0003c00000 */
[----:B------:R0:W1:Y:S02]  /*0d60*/  SHFL.BFLY P1, R17, R19, R18, R21 ;  /* 0x0c00001213117389 */ /* 0x0000640000020015 */
[----:B01----:R-:W-:Y:S01]  /*0d70*/  ENDCOLLECTIVE ;  /* 0x000000000000791b */ /* 0x003fe20003800000 */
.L_x_4590:
[----:B------:R-:W-:Y:S01]  /*0d80*/  HFMA2.MMA R18, -RZ, RZ, 0, 5.9604644775390625e-08 ;  /* 0x00000001ff127435 */ /* 0x000fe200000001ff */
[----:B------:R-:W-:Y:S01]  /*0d90*/  MOV R19, R8 ;  /* 0x0000000800137202 */ /* 0x000fe20000000f00 */
[----:B------:R-:W-:-:S09]  /*0da0*/  IMAD.MOV.U32 R9, RZ, RZ, R17 ;  /* 0x000000ffff097224 */ /* 0x000fd200078e0011 */
[----:B------:R-:W-:Y:S05]  /*0db0*/  WARPSYNC.COLLECTIVE R16, `(.L_x_4591) ;  /* 0x0000000010087348 */ /* 0x000fea0003c00000 */
[----:B------:R0:W1:Y:S02]  /*0dc0*/  SHFL.BFLY P1, R17, R19, R18, R21 ;  /* 0x0c00001213117389 */ /* 0x0000640000020015 */
[----:B01----:R-:W-:Y:S01]  /*0dd0*/  ENDCOLLECTIVE ;  /* 0x000000000000791b */ /* 0x003fe20003800000 */
.L_x_4591:
[----:B------:R-:W-:Y:S01]  /*0de0*/  HFMA2.MMA R18, -RZ, RZ, 0, 1.1920928955078125e-07 ;  /* 0x00000002ff127435 */ /* 0x000fe200000001ff */
[----:B------:R-:W-:-:S04]  /*0df0*/  IMAD.MOV.U32 R11, RZ, RZ, R17 ;  /* 0x000000ffff0b7224 */ /* 0x000fc800078e0011 */
[----:B------:R-:W-:-:S05]  /*0e00*/  FADD R13, R8, R11 ;  /* 0x0000000b080d7221 */ /* 0x000fca0000000000 */
[----:B------:R-:W-:-:S07]  /*0e10*/  MOV R19, R13 ;  /* 0x0000000d00137202 */ /* 0x000fce0000000f00 */
[----:B------:R-:W-:Y:S05]  /*0e20*/  WARPSYNC.COLLECTIVE R16, `(.L_x_4592) ;  /* 0x0000000010087348 */ /* 0x000fea0003c00000 */
[----:B------:R0:W1:Y:S02]  /*0e30*/  SHFL.BFLY P1, R17, R19, R18, R21 ;  /* 0x0c00001213117389 */ /* 0x0000640000020015 */
[----:B01----:R-:W-:Y:S01]  /*0e40*/  ENDCOLLECTIVE ;  /* 0x000000000000791b */ /* 0x003fe20003800000 */
.L_x_4592:
[----:B------:R-:W-:Y:S01]  /*0e50*/  HFMA2.MMA R18, -RZ, RZ, 0, 2.384185791015625e-07 ;  /* 0x00000004ff127435 */ /* 0x000fe200000001ff */
[----:B------:R-:W-:-:S04]  /*0e60*/  IMAD.MOV.U32 R14, RZ, RZ, R17 ;  /* 0x000000ffff0e7224 */ /* 0x000fc800078e0011 */
[----:B------:R-:W-:-:S05]  /*0e70*/  FADD R14, R13, R14 ;  /* 0x0000000e0d0e7221 */ /* 0x000fca0000000000 */
[----:B------:R-:W-:-:S07]  /*0e80*/  MOV R19, R14 ;  /* 0x0000000e00137202 */ /* 0x000fce0000000f00 */
[----:B------:R-:W-:Y:S05]  /*0e90*/  WARPSYNC.COLLECTIVE R16, `(.L_x_4593) ;  /* 0x0000000010087348 */ /* 0x000fea0003c00000 */
[----:B------:R0:W1:Y:S02]  /*0ea0*/  SHFL.BFLY P1, R17, R19, R18, R21 ;  /* 0x0c00001213117389 */ /* 0x0000640000020015 */
[----:B01----:R-:W-:Y:S01]  /*0eb0*/  ENDCOLLECTIVE ;  /* 0x000000000000791b */ /* 0x003fe20003800000 */
.L_x_4593:
[----:B------:R-:W-:Y:S01]  /*0ec0*/  HFMA2.MMA R18, -RZ, RZ, 0, 4.76837158203125e-07 ;  /* 0x00000008ff127435 */ /* 0x000fe200000001ff */
[----:B------:R-:W-:-:S04]  /*0ed0*/  IMAD.MOV.U32 R15, RZ, RZ, R17 ;  /* 0x000000ffff0f7224 */ /* 0x000fc800078e0011 */
[----:B------:R-:W-:-:S05]  /*0ee0*/  FADD R15, R14, R15 ;  /* 0x0000000f0e0f7221 */ /* 0x000fca0000000000 */
[----:B------:R-:W-:-:S07]  /*0ef0*/  MOV R19, R15 ;  /* 0x0000000f00137202 */ /* 0x000fce0000000f00 */
[----:B------:R-:W-:Y:S05]  /*0f00*/  WARPSYNC.COLLECTIVE R16, `(.L_x_4594) ;  /* 0x0000000010087348 */ /* 0x000fea0003c00000 */
[----:B------:R0:W1:Y:S02]  /*0f10*/  SHFL.BFLY P1, R17, R19, R18, R21 ;  /* 0x0c00001213117389 */ /* 0x0000640000020015 */
[----:B01----:R-:W-:Y:S01]  /*0f20*/  ENDCOLLECTIVE ;  /* 0x000000000000791b */ /* 0x003fe20003800000 */
.L_x_4594:
[----:B------:R-:W-:Y:S01]  /*0f30*/  HFMA2.MMA R18, -RZ, RZ, 0, 9.5367431640625e-07 ;  /* 0x00000010ff127435 */ /* 0x000fe200000001ff */
[----:B------:R-:W-:-:S04]  /*0f40*/  IMAD.MOV.U32 R8, RZ, RZ, R17 ;  /* 0x000000ffff087224 */ /* 0x000fc800078e0011 */
[----:B------:R-:W-:-:S05]  /*0f50*/  FADD R8, R15, R8 ;  /* 0x000000080f087221 */ /* 0x000fca0000000000 */
[----:B------:R-:W-:-:S07]  /*0f60*/  MOV R19, R8 ;  /* 0x0000000800137202 */ /* 0x000fce0000000f00 */
[----:B------:R-:W-:Y:S05]  /*0f70*/  WARPSYNC.COLLECTIVE R16, `(.L_x_4595) ;  /* 0x0000000010087348 */ /* 0x000fea0003c00000 */
[----:B------:R0:W1:Y:S02]  /*0f80*/  SHFL.BFLY P1, R17, R19, R18, R21 ;  /* 0x0c00001213117389 */ /* 0x0000640000020015 */
[----:B01----:R-:W-:Y:S01]  /*0f90*/  ENDCOLLECTIVE ;  /* 0x000000000000791b */ /* 0x003fe20003800000 */
.L_x_4595:
[----:B------:R-:W-:Y:S01]  /*0fa0*/  MOV R13, R17 ;  /* 0x00000011000d7202 */ /* 0x000fe20000000f00 */
[----:B------:R-:W-:Y:S06]  /*0fb0*/  BRA `(.L_x_4596) ;  /* 0xfffffff8006c7947 */ /* 0x000fec000383ffff */
.L_x_4597:
        /* <DEDUP_REMOVED lines=12> */
.L_x_7987:


//--------------------- .text._ZN18transformer_engine13normalization19ln_bwd_tuned_kernelINS0_13Kernel_traitsI6__halffS3_fjLj16384ELj4ELj1ELj4ELj16ENS0_18Kernel_traits_baseILj16384ES3_fS3_fjLj128EEEEEEEvNS0_20BackwardKernelParamsE --------------------------
	.section	.text._ZN18transformer_engine13normalization19ln_bwd_tuned_kernelINS0_13Kernel_traitsI6__halffS3_fjLj16384ELj4ELj1ELj4ELj16ENS0_18Kernel_traits_baseILj16384ES3_fS3_fjLj128EEEEEEEvNS0_20BackwardKernelParamsE,"ax",@progbits
	.align	128
        .global         _ZN18transformer_engine13normalization19ln_bwd_tuned_kernelINS0_13Kernel_traitsI6__halffS3_fjLj16384ELj4ELj1ELj4ELj16ENS0_18Kernel_traits_baseILj16384ES3_fS3_fjLj128EEEEEEEvNS0_20BackwardKernelParamsE
        .type           _ZN18transformer_engine13normalization19ln_bwd_tuned_kernelINS0_13Kernel_traitsI6__halffS3_fjLj16384ELj4ELj1ELj4ELj16ENS0_18Kernel_traits_baseILj16384ES3_fS3_fjLj128EEEEEEEvNS0_20BackwardKernelParamsE,@function
        .size           _ZN18transformer_engine13normalization19ln_bwd_tuned_kernelINS0_13Kernel_traitsI6__halffS3_fjLj16384ELj4ELj1ELj4ELj16ENS0_18Kernel_traits_baseILj16384ES3_fS3_fjLj128EEEEEEEvNS0_20BackwardKernelParamsE,(.L_x_7988 - _ZN18transformer_engine13normalization19ln_bwd_tuned_kernelINS0_13Kernel_traitsI6__halffS3_fjLj16384ELj4ELj1ELj4ELj16ENS0_18Kernel_traits_baseILj16384ES3_fS3_fjLj128EEEEEEEvNS0_20BackwardKernelParamsE)
        .other          _ZN18transformer_engine13normalization19ln_bwd_tuned_kernelINS0_13Kernel_traitsI6__halffS3_fjLj16384ELj4ELj1ELj4ELj16ENS0_18Kernel_traits_baseILj16384ES3_fS3_fjLj128EEEEEEEvNS0_20BackwardKernelParamsE,@"STO_CUDA_ENTRY STV_DEFAULT"
_ZN18transformer_engine13normalization19ln_bwd_tuned_kernelINS0_13Kernel_traitsI6__halffS3_fjLj16384ELj4ELj1ELj4ELj16ENS0_18Kernel_traits_baseILj16384ES3_fS3_fjLj128EEEEEEEvNS0_20BackwardKernelParamsE:
.text._ZN18transformer_engine13normalization19ln_bwd_tuned_kernelINS0_13Kernel_traitsI6__halffS3_fjLj16384ELj4ELj1ELj4ELj16ENS0_18Kernel_traits_baseILj16384ES3_fS3_fjLj128EEEEEEEvNS0_20BackwardKernelParamsE:
        /* <DEDUP_REMOVED lines=95> */
[----:B--2---:R-:W-:Y:S01]  /*05f0*/  HADD2.F32 R5, -RZ, R150.H0_H0 ;  /* 0x20000096ff057230 */ /* 0x004fe20000004100 */
[--C-:B------:R-:W-:Y:S02]  /*0600*/  SHF.R.U64 R16, R150, 0x10, R151.reuse ;  /* 0x0000001096107819 */ /* 0x100fe40000001297 */
        /* <DEDUP_REMOVED lines=79> */
.L_x_4604:
        /* <DEDUP_REMOVED lines=14> */
[C-C-:B--2---:R-:W-:Y:S01]  /*0be0*/  IMAD.WIDE.U32 R4, R167.reuse, 0x10, R32.reuse ;  /* 0x00000010a7047825 */ /* 0x144fe200078e0020 */
[C---:B------:R-:W-:Y:S02]  /*0bf0*/  IADD3 R163, R167.reuse, 0x400, RZ ;  /* 0x00000400a7a37810 */ /* 0x040fe40007ffe0ff */
[C---:B------:R-:W-:Y:S02]  /*0c00*/  IADD3 R161, R167.reuse, 0x600, RZ ;  /* 0x00000600a7a17810 */ /* 0x040fe40007ffe0ff */
[----:B------:R-:W-:Y:S01]  /*0c10*/  LOP3.LUT R47, R167, 0x800, RZ, 0xfc, !PT ;  /* 0x00000800a72f7812 */ /* 0x000fe200078efcff */
[----:B------:R-:W-:Y:S01]  /*0c20*/  IMAD.WIDE.U32 R24, R159, 0x10, R32 ;  /* 0x000000109f187825 */ /* 0x000fe200078e0020 */
[C---:B------:R-:W-:Y:S01]  /*0c30*/  IADD3 R165, R167.reuse, 0x200, RZ ;  /* 0x00000200a7a57810 */ /* 0x040fe20007ffe0ff */
[----:B------:R-:W4:Y:S01]  /*0c40*/  LDG.E.128 R4, desc[UR6][R4.64] ;  /* 0x0000000604047981 */ /* 0x000f22000c1e1d00 */
[C---:B------:R-:W-:Y:S01]  /*0c50*/  IADD3 R157, R167.reuse, 0xc00, RZ ;  /* 0x00000c00a79d7810 */ /* 0x040fe20007ffe0ff */
[C---:B0-----:R-:W-:Y:S01]  /*0c60*/  IMAD.WIDE.U32 R2, R167.reuse, 0x8, R38 ;  /* 0x00000008a7027825 */ /* 0x041fe200078e0026 */
[----:B------:R-:W-:Y:S01]  /*0c70*/  IADD3 R155, R167, 0xe00, RZ ;  /* 0x00000e00a79b7810 */ /* 0x000fe20007ffe0ff */
[----:B------:R-:W2:Y:S02]  /*0c80*/  LDG.E.128 R24, desc[UR6][R24.64] ;  /* 0x0000000618187981 */ /* 0x000ea4000c1e1d00 */
[----:B------:R-:W-:-:S02]  /*0c90*/  IMAD.WIDE.U32 R12, R163, 0x10, R32 ;  /* 0x00000010a30c7825 */ /* 0x000fc400078e0020 */
        /* <DEDUP_REMOVED lines=31> */
[----:B----4-:R-:W-:Y:S01]  /*0e90*/  FADD R199, R5, -R156 ;  /* 0x8000009c05c77221 */ /* 0x010fe20000000000 */
[C---:B--2---:R-:W-:Y:S01]  /*0ea0*/  FADD R179, -R156.reuse, R26 ;  /* 0x0000001a9cb37221 */ /* 0x044fe20000000100 */
[----:B------:R-:W-:Y:S01]  /*0eb0*/  FADD R169, -R156, R25 ;  /* 0x000000199ca97221 */ /* 0x000fe20000000100 */
[--C-:B-----5:R-:W-:Y:S01]  /*0ec0*/  SHF.R.U64 R26, R2, 0x10, R3.reuse ;  /* 0x00000010021a7819 */ /* 0x120fe20000001203 */
[----:B------:R-:W-:Y:S01]  /*0ed0*/  FADD R197, R4, -R156 ;  /* 0x8000009c04c57221 */ /* 0x000fe20000000000 */
[----:B------:R-:W-:Y:S01]  /*0ee0*/  SHF.R.U32.HI R25, RZ, 0x10, R3 ;  /* 0x00000010ff197819 */ /* 0x000fe20000011603 */
[----:B------:R-:W-:Y:S01]  /*0ef0*/  FADD R217, -R156, R14 ;  /* 0x0000000e9cd97221 */ /* 0x000fe20000000100 */
[----:B------:R-:W-:-:S02]  /*0f00*/  HADD2.F32 R14, -RZ, R2.H0_H0 ;  /* 0x20000002ff0e7230 */ /* 0x000fc40000004100 */
[C---:B------:R-:W-:Y:S01]  /*0f10*/  FADD R213, -R156.reuse, R12 ;  /* 0x0000000c9cd57221 */ /* 0x040fe20000000100 */
[C---:B------:R-:W-:Y:S01]  /*0f20*/  FADD R191, -R156.reuse, R16 ;  /* 0x000000109cbf7221 */ /* 0x040fe20000000100 */
[----:B------:R-:W-:Y:S02]  /*0f30*/  HADD2.F32 R16, -RZ, R3.H0_H0 ;  /* 0x20000003ff107230 */ /* 0x000fe40000004100 */
[C---:B------:R-:W-:Y:S01]  /*0f40*/  FADD R219, -R156.reuse, R15 ;  /* 0x0000000f9cdb7221 */ /* 0x040fe20000000100 */
[C---:B------:R-:W-:Y:S01]  /*0f50*/  FADD R15, -R156.reuse, R20 ;  /* 0x000000149c0f7221 */ /* 0x040fe20000000100 */
[----:B------:R-:W-:Y:S01]  /*0f60*/  FADD R205, -R156, R8 ;  /* 0x000000089ccd7221 */ /* 0x000fe20000000100 */
[--C-:B------:R-:W-:Y:S01]  /*0f70*/  FADD R201, R6, -R156.reuse ;  /* 0x8000009c06c97221 */ /* 0x100fe20000000000 */
[----:B------:R-:W-:Y:S01]  /*0f80*/  FADD R203, R7, -R156 ;  /* 0x8000009c07cb7221 */ /* 0x000fe20000000000 */
[--C-:B------:R-:W-:Y:S01]  /*0f90*/  SHF.R.U64 R160, R42, 0x10, R43.reuse ;  /* 0x000000102aa07819 */ /* 0x100fe2000000122b */
[----:B------:R-:W-:Y:S01]  /*0fa0*/  HADD2.F32 R20, -RZ, R43.H0_H0 ;  /* 0x2000002bff147230 */ /* 0x000fe20000004100 */
[----:B------:R-:W-:Y:S01]  /*0fb0*/  SHF.R.U32.HI R158, RZ, 0x10, R43 ;  /* 0x00000010ff9e7819 */ /* 0x000fe2000001162b */
[----:B------:R-:W-:Y:S01]  /*0fc0*/  FMUL R43, R152, R14 ;  /* 0x0000000e982b7220 */ /* 0x000fe20000400000 */
[C---:B------:R-:W-:Y:S01]  /*0fd0*/  FADD R207, -R156.reuse, R9 ;  /* 0x000000099ccf7221 */ /* 0x040fe20000000100 */
[----:B------:R-:W-:Y:S01]  /*0fe0*/  FADD R211, -R156, R11 ;  /* 0x0000000b9cd37221 */ /* 0x000fe20000000100 */
[--C-:B------:R-:W-:Y:S01]  /*0ff0*/  SHF.R.U64 R170, R48, 0x10, R49.reuse ;  /* 0x0000001030aa7819 */ /* 0x100fe20000001231 */
[----:B------:R-:W-:Y:S01]  /*1000*/  HADD2.F32 R12, -RZ, R49.H0_H0 ;  /* 0x20000031ff0c7230 */ /* 0x000fe20000004100 */
[----:B------:R-:W-:-:S02]  /*1010*/  SHF.R.U32.HI R172, RZ, 0x10, R49 ;  /* 0x00000010ffac7819 */ /* 0x000fc40000011631 */
[--C-:B---3--:R-:W-:Y:S01]  /*1020*/  SHF.R.U64 R8, R38, 0x10, R39.reuse ;  /* 0x0000001026087819 */ /* 0x108fe20000001227 */
[----:B------:R-:W-:Y:S01]  /*1030*/  HADD2.F32 R4, -RZ, R39.H0_H0 ;  /* 0x20000027ff047230 */ /* 0x000fe20000004100 */
[----:B------:R-:W-:Y:S01]  /*1040*/  SHF.R.U32.HI R3, RZ, 0x10, R39 ;  /* 0x00000010ff037819 */ /* 0x000fe20000011627 */
[----:B------:R-:W-:Y:S02]  /*1050*/  HADD2.F32 R39, -RZ, R26.H0_H0 ;  /* 0x2000001aff277230 */ /* 0x000fe40000004100 */
[----:B------:R-:W-:Y:S01]  /*1060*/  FMUL R49, R40, R199 ;  /* 0x000000c728317220 */ /* 0x000fe20000400000 */
[----:B------:R-:W-:Y:S01]  /*1070*/  FMUL R0, R197, R40 ;  /* 0x00000028c5007220 */ /* 0x000fe20000400000 */
[----:B------:R-:W-:Y:S02]  /*1080*/  FADD R176, RZ, R43 ;  /* 0x0000002bffb07221 */ /* 0x000fe40000000000 */
[-C--:B------:R-:W-:Y:S01]  /*1090*/  FFMA R116, R49, R39.reuse, R116 ;  /* 0x0000002731747223 */ /* 0x080fe20000000074 */
[----:B------:R-:W-:Y:S01]  /*10a0*/  FADD R115, R39, R115 ;  /* 0x0000007327737221 */ /* 0x000fe20000000000 */
[----:B------:R-:W-:Y:S01]  /*10b0*/  FMUL R39, R136, R39 ;  /* 0x0000002788277220 */ /* 0x000fe20000400000 */
        /* <DEDUP_REMOVED lines=21> */
[----:B------:R-:W-:Y:S01]  /*1210*/  HADD2.F32 R221, -RZ, R44.H0_H0 ;  /* 0x2000002cffdd7230 */ /* 0x000fe20000004100 */
[----:B------:R-:W-:Y:S01]  /*1220*/  SHF.R.U64 R156, R44, 0x10, R45 ;  /* 0x000000102c9c7819 */ /* 0x000fe2000000122d */
[----:B------:R-:W-:Y:S01]  /*1230*/  HADD2.F32 R14, -RZ, R25.H0_H0 ;  /* 0x20000019ff0e7230 */ /* 0x000fe20000004100 */
[--C-:B------:R-:W-:Y:S01]  /*1240*/  SHF.R.U64 R166, R46, 0x10, R47.reuse ;  /* 0x000000102ea67819 */ /* 0x100fe2000000122f */
[----:B------:R-:W-:Y:S01]  /*1250*/  HADD2.F32 R44, -RZ, R47.H0_H0 ;  /* 0x2000002fff2c7230 */ /* 0x000fe20000004100 */
[----:B------:R-:W-:Y:S01]  /*1260*/  SHF.R.U32.HI R168, RZ, 0x10, R47 ;  /* 0x00000010ffa87819 */ /* 0x000fe2000001162f */
[----:B------:R-:W-:Y:S01]  /*1270*/  FMUL R41, R151, R16 ;  /* 0x0000001097297220 */ /* 0x000fe20000400000 */
[----:B------:R-:W-:Y:S01]  /*1280*/  FADD R176, R176, R39 ;  /* 0x00000027b0b07221 */ /* 0x000fe20000000000 */
[----:B------:R-:W-:Y:S01]  /*1290*/  FMUL R47, R40, R201 ;  /* 0x000000c9282f7220 */ /* 0x000fe20000400000 */
[----:B------:R-:W-:Y:S01]  /*12a0*/  FFMA R178, R49, R39, R178 ;  /* 0x0000002731b27223 */ /* 0x000fe200000000b2 */
[----:B------:R-:W-:Y:S01]  /*12b0*/  HADD2.F32 R23, -RZ, R36.H0_H0 ;  /* 0x20000024ff177230 */ /* 0x000fe20000004100 */
[--C-:B------:R-:W-:Y:S01]  /*12c0*/  SHF.R.U64 R24, R36, 0x10, R37.reuse ;  /* 0x0000001024187819 */ /* 0x100fe20000001225 */
[----:B------:R-:W-:Y:S01]  /*12d0*/  HADD2.F32 R18, -RZ, R37.H0_H0 ;  /* 0x20000025ff127230 */ /* 0x000fe20000004100 */
[----:B------:R-:W-:Y:S01]  /*12e0*/  SHF.R.U32.HI R164, RZ, 0x10, R37 ;  /* 0x00000010ffa47819 */ /* 0x000fe20000011625 */
[----:B------:R-:W-:Y:S01]  /*12f0*/  HADD2.F32 R22, -RZ, R45.H0_H0 ;  /* 0x2000002dff167230 */ /* 0x000fe20000004100 */
[----:B------:R-:W-:Y:S01]  /*1300*/  SHF.R.U32.HI R162, RZ, 0x10, R45 ;  /* 0x00000010ffa27819 */ /* 0x000fe2000001162d */
[----:B------:R-:W-:Y:S01]  /*1310*/  FMUL R37, R135, R14 ;  /* 0x0000000e87257220 */ /* 0x000fe20000400000 */
[----:B------:R-:W-:Y:S01]  /*1320*/  FADD R176, R176, R41 ;  /* 0x00000029b0b07221 */ /* 0x000fe20000000000 */
[----:B------:R-:W-:Y:S01]  /*1330*/  HADD2.F32 R185, -RZ, R50.H0_H0 ;  /* 0x20000032ffb97230 */ /* 0x000fe20000004100 */
[----:B------:R-:W-:Y:S01]  /*1340*/  SHF.R.U64 R174, R50, 0x10, R51 ;  /* 0x0000001032ae7819 */ /* 0x000fe20000001233 */
[C---:B------:R-:W-:Y:S01]  /*1350*/  FMUL R45, R40.reuse, R203 ;  /* 0x000000cb282d7220 */ /* 0x040fe20000400000 */
[----:B------:R-:W-:Y:S01]  /*1360*/  FFMA R178, R47, R41, R178 ;  /* 0x000000292fb27223 */ /* 0x000fe200000000b2 */
[C---:B------:R-:W-:Y:S01]  /*1370*/  FMUL R50, R40.reuse, R175 ;  /* 0x000000af28327220 */ /* 0x040fe20000400000 */
[----:B------:R-:W-:Y:S01]  /*1380*/  FMUL R175, R40, R177 ;  /* 0x000000b128af7220 */ /* 0x000fe20000400000 */
[----:B------:R-:W-:-:S02]  /*1390*/  HADD2.F32 R197, -RZ, R24.H0_H0 ;  /* 0x20000018ffc57230 */ /* 0x000fc40000004100 */
[----:B------:R-:W-:Y:S01]  /*13a0*/  FMUL R34, R150, R23 ;  /* 0x0000001796227220 */ /* 0x000fe20000400000 */
[----:B------:R-:W-:Y:S01]  /*13b0*/  FADD R177, R176, R37 ;  /* 0x00000025b0b17221 */ /* 0x000fe20000000000 */
[C---:B------:R-:W-:Y:S01]  /*13c0*/  FMUL R35, R40.reuse, R205 ;  /* 0x000000cd28237220 */ /* 0x040fe20000400000 */
[----:B------:R-:W-:Y:S01]  /*13d0*/  FFMA R178, R45, R37, R178 ;  /* 0x000000252db27223 */ /* 0x000fe200000000b2 */
[----:B------:R-:W-:Y:S01]  /*13e0*/  HADD2.F32 R10, -RZ, R51.H0_H0 ;  /* 0x20000033ff0a7230 */ /* 0x000fe20000004100 */
[----:B------:R-:W-:Y:S01]  /*13f0*/  SHF.R.U32.HI R32, RZ, 0x10, R51 ;  /* 0x00000010ff207819 */ /* 0x000fe20000011633 */
[C---:B------:R-:W-:Y:S01]  /*1400*/  FMUL R51, R40.reuse, R169 ;  /* 0x000000a928337220 */ /* 0x040fe20000400000 */
[----:B------:R-:W-:Y:S02]  /*1410*/  HADD2.F32 R27, -RZ, R42.H0_H0 ;  /* 0x2000002aff1b7230 */ /* 0x000fe40000004100 */
[C---:B------:R-:W-:Y:S01]  /*1420*/  FMUL R169, R40.reuse, R181 ;  /* 0x000000b528a97220 */ /* 0x040fe20000400000 */
[----:B------:R-:W-:Y:S01]  /*1430*/  FADD R176, R177, R34 ;  /* 0x00000022b1b07221 */ /* 0x000fe20000000000 */
[----:B------:R-:W-:Y:S01]  /*1440*/  FMUL R42, R40, R207 ;  /* 0x000000cf282a7220 */ /* 0x000fe20000400000 */
[----:B------:R-:W-:Y:S01]  /*1450*/  FMUL R181, R134, R197 ;  /* 0x000000c586b57220 */ /* 0x000fe20000400000 */
[----:B------:R-:W-:Y:S01]  /*1460*/  FFMA R177, R35, R34, R178 ;  /* 0x0000002223b17223 */ /* 0x000fe200000000b2 */
[----:B------:R-:W-:-:S02]  /*1470*/  HADD2.F32 R189, -RZ, R48.H0_H0 ;  /* 0x20000030ffbd7230 */ /* 0x000fc40000004100 */
[C---:B------:R-:W-:Y:S01]  /*1480*/  FMUL R48, R40.reuse, R171 ;  /* 0x000000ab28307220 */ /* 0x040fe20000400000 */
[----:B------:R-:W-:Y:S02]  /*1490*/  HADD2.F32 R183, -RZ, R38.H0_H0 ;  /* 0x20000026ffb77230 */ /* 0x000fe40000004100 */
[----:B------:R-:W-:Y:S01]  /*14a0*/  FMUL R38, R40, R209 ;  /* 0x000000d128267220 */ /* 0x000fe20000400000 */
[----:B------:R-:W-:Y:S02]  /*14b0*/  HADD2.F32 R164, -RZ, R164.H0_H0 ;  /* 0x200000a4ffa47230 */ /* 0x000fe40000004100 */
[----:B------:R-:W-:Y:S01]  /*14c0*/  FMUL R33, R149, R18 ;  /* 0x0000001295217220 */ /* 0x000fe20000400000 */
[----:B------:R-:W-:Y:S01]  /*14d0*/  FADD R176, R176, R181 ;  /* 0x000000b5b0b07221 */ /* 0x000fe20000000000 */
[----:B------:R-:W-:Y:S01]  /*14e0*/  FFMA R177, R42, R181, R177 ;  /* 0x000000b52ab17223 */ /* 0x000fe200000000b1 */
[----:B------:R-:W-:Y:S02]  /*14f0*/  HADD2.F32 R223, -RZ, R46.H0_H0 ;  /* 0x2000002effdf7230 */ /* 0x000fe40000004100 */
        /* <DEDUP_REMOVED lines=11> */
[----:B------:R-:W-:-:S02]  /*15b0*/  HADD2.F32 R160, -RZ, R160.H0_H0 ;  /* 0x200000a0ffa07230 */ /* 0x000fc40000004100 */
        /* <DEDUP_REMOVED lines=23> */
[----:B------:R-:W-:Y:S01]  /*1730*/  FADD R187, R187, R160 ;  /* 0x000000a0bbbb7221 */ /* 0x000fe20000000000 */
[----:B------:R-:W-:Y:S02]  /*1740*/  FFMA R185, R31, R160, R10 ;  /* 0x000000a01fb97223 */ /* 0x000fe4000000000a */
[-C--:B------:R-:W-:Y:S01]  /*1750*/  FFMA R54, R29, R158.reuse, R54 ;  /* 0x0000009e1d367223 */ /* 0x080fe20000000036 */
[----:B------:R-:W-:Y:S01]  /*1760*/  FADD R79, R158, R79 ;  /* 0x0000004f9e4f7221 */ /* 0x000fe20000000000 */
[----:B------:R-:W-:Y:S01]  /*1770*/  FMUL R158, R131, R158 ;  /* 0x0000009e839e7220 */ /* 0x000fe20000400000 */
[----:B------:R-:W-:Y:S01]  /*1780*/  FADD R187, R187, R18 ;  /* 0x00000012bbbb7221 */ /* 0x000fe20000000000 */
[----:B------:R-:W-:Y:S01]  /*1790*/  FFMA R10, R28, R18, R185 ;  /* 0x000000121c0a7223 */ /* 0x000fe200000000b9 */
[----:B------:R-:W-:Y:S02]  /*17a0*/  HADD2.F32 R156, -RZ, R156.H0_H0 ;  /* 0x2000009cff9c7230 */ /* 0x000fe40000004100 */
        /* <DEDUP_REMOVED lines=14> */
[----:B------:R-:W-:-:S02]  /*1890*/  HADD2.F32 R162, -RZ, R162.H0_H0 ;  /* 0x200000a2ffa27230 */ /* 0x000fc40000004100 */
        /* <DEDUP_REMOVED lines=70> */
[----:B------:R-:W-:Y:S02]  /*1d00*/  HADD2.F32 R32, -RZ, R32.H0_H0 ;  /* 0x20000020ff207230 */ /* 0x000fe40000004100 */
[----:B------:R-:W-:Y:S01]  /*1d10*/  FADD R178, R9, R174 ;  /* 0x000000ae09b27221 */ /* 0x000fe20000000000 */
[----:B------:R-:W-:Y:S01]  /*1d20*/  FFMA R3, R171, R174, R10 ;  /* 0x000000aeab037223 */ /* 0x000fe2000000000a */
[----:B------:R-:W-:Y:S01]  /*1d30*/  FMUL R180, R40, R7 ;  /* 0x0000000728b47220 */ /* 0x000fe20000400000 */
[----:B------:R-:W-:Y:S01]  /*1d40*/  FMUL R176, R123, R32 ;  /* 0x000000207bb07220 */ /* 0x000fe20000400000 */
[----:B------:R-:W-:Y:S01]  /*1d50*/  FADD R7, R178, R177 ;  /* 0x000000b1b2077221 */ /* 0x000fe20000000000 */
[----:B------:R-:W-:Y:S01]  /*1d60*/  FFMA R10, R50, R177, R3 ;  /* 0x000000b1320a7223 */ /* 0x000fe20000000003 */
[----:B------:R-:W-:-:S02]  /*1d70*/  HADD2.F32 R8, -RZ, R8.H0_H0 ;  /* 0x20000008ff087230 */ /* 0x000fc40000004100 */
        /* <DEDUP_REMOVED lines=55> */
.L_x_4615:
        /* <DEDUP_REMOVED lines=43> */
.L_x_4601:
[----:B------:R-:W-:Y:S05]  /*23a0*/  BSYNC B0 ;  /* 0x0000000000007941 */ /* 0x000fea0003800000 */
.L_x_4600:
        /* <DEDUP_REMOVED lines=19> */
.L_x_4603:
[----:B------:R-:W2:Y:S04]  /*24e0*/  LDG.E.STRONG.GPU R4, desc[UR6][R2.64] ;  /* 0x0000000602047981 */ /* 0x000ea8000c1ef900 */
[----:B--2---:R-:W-:Y:S01]  /*24f0*/  CCTL.IVALL ;  /* 0x00000000ff00798f */ /* 0x004fe20002000000 */
[----:B------:R-:W-:Y:S05]  /*2500*/  YIELD ;  /* 0x0000000000007946 */ /* 0x000fea0003800000 */
[----:B------:R-:W-:-:S13]  /*2510*/  ISETP.NE.AND P1, PT, R4, R7, PT ;  /* 0x000000070400720c */ /* 0x000fda0003f25270 */
[----:B------:R-:W-:Y:S05]  /*2520*/  @P1 BRA `(.L_x_4603) ;  /* 0xfffffffc00ec1947 */ /* 0x000fea000383ffff */
.L_x_4602:
        /* <DEDUP_REMOVED lines=204> */
.L_x_4598:
        /* <DEDUP_REMOVED lines=48> */
.L_x_4599:
[----:B------:R-:W-:Y:S01]  /*34f0*/  HFMA2.MMA R188, -RZ, RZ, 0, 9.5367431640625e-07 ;  /* 0x00000010ffbc7435 */ /* 0x000fe200000001ff */
[----:B------:R-:W-:Y:S02]  /*3500*/  MOV R186, R5 ;  /* 0x0000000500ba7202 */ /* 0x000fe40000000f00 */
[----:B------:R-:W-:Y:S02]  /*3510*/  MOV R191, 0x1f ;  /* 0x0000001f00bf7802 */ /* 0x000fe40000000f00 */
[----:B------:R-:W-:-:S07]  /*3520*/  MOV R11, 0xffffffff ;  /* 0xffffffff000b7802 */ /* 0x000fce0000000f00 */
[----:B------:R-:W-:Y:S05]  /*3530*/  WARPSYNC.COLLECTIVE R11, `(.L_x_4605) ;  /* 0x000000000b087348 */ /* 0x000fea0003c00000 */
[----:B------:R0:W1:Y:S02]  /*3540*/  SHFL.DOWN P1, R184, R186, R188, R191 ;  /* 0x080000bcbab87389 */ /* 0x00006400000200bf */
[----:B01----:R-:W-:Y:S01]  /*3550*/  ENDCOLLECTIVE ;  /* 0x000000000000791b */ /* 0x003fe20003800000 */
.L_x_4605:
[----:B------:R-:W-:Y:S02]  /*3560*/  MOV R186, R3 ;  /* 0x0000000300ba7202 */ /* 0x000fe40000000f00 */
[----:B------:R-:W-:-:S07]  /*3570*/  MOV R4, R184 ;  /* 0x000000b800047202 */ /* 0x000fce0000000f00 */
[----:B------:R-:W-:Y:S05]  /*3580*/  WARPSYNC.COLLECTIVE R11, `(.L_x_4606) ;  /* 0x000000000b087348 */ /* 0x000fea0003c00000 */
[----:B------:R0:W1:Y:S02]  /*3590*/  SHFL.DOWN P1, R184, R186, R188, R191 ;  /* 0x080000bcbab87389 */ /* 0x00006400000200bf */
[----:B01----:R-:W-:Y:S01]  /*35a0*/  ENDCOLLECTIVE ;  /* 0x000000000000791b */ /* 0x003fe20003800000 */
.L_x_4606:
[----:B------:R-:W-:Y:S01]  /*35b0*/  FADD R4, R5, R4 ;  /* 0x0000000405047221 */ /* 0x000fe20000000000 */
[----:B------:R-:W-:-:S04]  /*35c0*/  HFMA2.MMA R188, -RZ, RZ, 0, 4.76837158203125e-07 ;  /* 0x00000008ffbc7435 */ /* 0x000fc800000001ff */
[----:B------:R-:W-:Y:S02]  /*35d0*/  MOV R186, R4 ;  /* 0x0000000400ba7202 */ /* 0x000fe40000000f00 */
[----:B------:R-:W-:-:S07]  /*35e0*/  MOV R8, R184 ;  /* 0x000000b800087202 */ /* 0x000fce0000000f00 */
[----:B------:R-:W-:Y:S05]  /*35f0*/  WARPSYNC.COLLECTIVE R11, `(.L_x_4607) ;  /* 0x000000000b087348 */ /* 0x000fea0003c00000 */
[----:B------:R0:W1:Y:S02]  /*3600*/  SHFL.DOWN P1, R184, R186, R188, R191 ;  /* 0x080000bcbab87389 */ /* 0x00006400000200bf */
[----:B01----:R-:W-:Y:S01]  /*3610*/  ENDCOLLECTIVE ;  /* 0x000000000000791b */ /* 0x003fe20003800000 */
.L_x_4607:
[----:B------:R-:W-:-:S05]  /*3620*/  FADD R8, R3, R8 ;  /* 0x0000000803087221 */ /* 0x000fca0000000000 */
[----:B------:R-:W-:Y:S02]  /*3630*/  MOV R186, R8 ;  /* 0x0000000800ba7202 */ /* 0x000fe40000000f00 */
[----:B------:R-:W-:-:S07]  /*3640*/  MOV R7, R184 ;  /* 0x000000b800077202 */ /* 0x000fce0000000f00 */
[----:B------:R-:W-:Y:S05]  /*3650*/  WARPSYNC.COLLECTIVE R11, `(.L_x_4608) ;  /* 0x000000000b087348 */ /* 0x000fea0003c00000 */
[----:B------:R0:W1:Y:S02]  /*3660*/  SHFL.DOWN P1, R184, R186, R188, R191 ;  /* 0x080000bcbab87389 */ /* 0x00006400000200bf */
[----:B01----:R-:W-:Y:S01]  /*3670*/  ENDCOLLECTIVE ;  /* 0x000000000000791b */ /* 0x003fe20003800000 */
.L_x_4608:
[----:B------:R-:W-:Y:S01]  /*3680*/  FADD R7, R4, R7 ;  /* 0x0000000704077221 */ /* 0x000fe20000000000 */
[----:B------:R-:W-:-:S04]  /*3690*/  HFMA2.MMA R188, -RZ, RZ, 0, 2.384185791015625e-07 ;  /* 0x00000004ffbc7435 */ /* 0x000fc800000001ff */
[----:B------:R-:W-:Y:S02]  /*36a0*/  MOV R186, R7 ;  /* 0x0000000700ba7202 */ /* 0x000fe40000000f00 */
[----:B------:R-:W-:-:S07]  /*36b0*/  MOV R9, R184 ;  /* 0x000000b800097202 */ /* 0x000fce0000000f00 */
[----:B------:R-:W-:Y:S05]  /*36c0*/  WARPSYNC.COLLECTIVE R11, `(.L_x_4609) ;  /* 0x000000000b087348 */ /* 0x000fea0003c00000 */
[----:B------:R0:W1:Y:S02]  /*36d0*/  SHFL.DOWN P1, R184, R186, R188, R191 ;  /* 0x080000bcbab87389 */ /* 0x00006400000200bf */
[----:B01----:R-:W-:Y:S01]  /*36e0*/  ENDCOLLECTIVE ;  /* 0x000000000000791b */ /* 0x003fe20003800000 */
.L_x_4609:
[----:B------:R-:W-:-:S05]  /*36f0*/  FADD R9, R8, R9 ;  /* 0x0000000908097221 */ /* 0x000fca0000000000 */
[----:B------:R-:W-:Y:S02]  /*3700*/  MOV R186, R9 ;  /* 0x0000000900ba7202 */ /* 0x000fe40000000f00 */
[----:B------:R-:W-:-:S07]  /*3710*/  MOV R10, R184 ;  /* 0x000000b8000a7202 */ /* 0x000fce0000000f00 */
[----:B------:R-:W-:Y:S05]  /*3720*/  WARPSYNC.COLLECTIVE R11, `(.L_x_4610) ;  /* 0x000000000b087348 */ /* 0x000fea0003c00000 */
[----:B------:R0:W1:Y:S02]  /*3730*/  SHFL.DOWN P1, R184, R186, R188, R191 ;  /* 0x080000bcbab87389 */ /* 0x00006400000200bf */
[----:B01----:R-:W-:Y:S01]  /*3740*/  ENDCOLLECTIVE ;  /* 0x000000000000791b */ /* 0x003fe20003800000 */
.L_x_4610:
[----:B------:R-:W-:Y:S01]  /*3750*/  FADD R10, R7, R10 ;  /* 0x0000000a070a7221 */ /* 0x000fe20000000000 */
[----:B------:R-:W-:-:S04]  /*3760*/  HFMA2.MMA R188, -RZ, RZ, 0, 1.1920928955078125e-07 ;  /* 0x00000002ffbc7435 */ /* 0x000fc800000001ff */
[----:B------:R-:W-:Y:S02]  /*3770*/  MOV R186, R10 ;  /* 0x0000000a00ba7202 */ /* 0x000fe40000000f00 */
[----:B------:R-:W-:-:S07]  /*3780*/  MOV R32, R184 ;  /* 0x000000b800207202 */ /* 0x000fce0000000f00 */
[----:B------:R-:W-:Y:S05]  /*3790*/  WARPSYNC.COLLECTIVE R11, `(.L_x_4611) ;  /* 0x000000000b087348 */ /* 0x000fea0003c00000 */
[----:B------:R0:W1:Y:S02]  /*37a0*/  SHFL.DOWN P1, R184, R186, R188, R191 ;  /* 0x080000bcbab87389 */ /* 0x00006400000200bf */
[----:B01----:R-:W-:Y:S01]  /*37b0*/  ENDCOLLECTIVE ;  /* 0x000000000000791b */ /* 0x003fe20003800000 */
.L_x_4611:
[----:B------:R-:W-:-:S05]  /*37c0*/  FADD R32, R9, R32 ;  /* 0x0000002009207221 */ /* 0x000fca0000000000 */
[----:B------:R-:W-:Y:S02]  /*37d0*/  MOV R186, R32 ;  /* 0x0000002000ba7202 */ /* 0x000fe40000000f00 */
[----:B------:R-:W-:-:S07]  /*37e0*/  MOV R3, R184 ;  /* 0x000000b800037202 */ /* 0x000fce0000000f00 */
[----:B------:R-:W-:Y:S05]  /*37f0*/  WARPSYNC.COLLECTIVE R11, `(.L_x_4612) ;  /* 0x000000000b087348 */ /* 0x000fea0003c00000 */
[----:B------:R0:W1:Y:S02]  /*3800*/  SHFL.DOWN P1, R184, R186, R188, R191 ;  /* 0x080000bcbab87389 */ /* 0x00006400000200bf */
[----:B01----:R-:W-:Y:S01]  /*3810*/  ENDCOLLECTIVE ;  /* 0x000000000000791b */ /* 0x003fe20003800000 */
.L_x_4612:
[----:B------:R-:W-:Y:S01]  /*3820*/  FADD R4, R10, R3 ;  /* 0x000000030a047221 */ /* 0x000fe20000000000 */
[----:B------:R-:W-:-:S04]  /*3830*/  HFMA2.MMA R188, -RZ, RZ, 0, 5.9604644775390625e-08 ;  /* 0x00000001ffbc7435 */ /* 0x000fc800000001ff */
[----:B------:R-:W-:Y:S02]  /*3840*/  MOV R186, R4 ;  /* 0x0000000400ba7202 */ /* 0x000fe40000000f00 */
[----:B------:R-:W-:-:S07]  /*3850*/  MOV R5, R184 ;  /* 0x000000b800057202 */ /* 0x000fce0000000f00 */
[----:B------:R-:W-:Y:S05]  /*3860*/  WARPSYNC.COLLECTIVE R11, `(.L_x_4613) ;  /* 0x000000000b087348 */ /* 0x000fea0003c00000 */
[----:B------:R0:W1:Y:S02]  /*3870*/  SHFL.DOWN P1, R184, R186, R188, R191 ;  /* 0x080000bcbab87389 */ /* 0x00006400000200bf */
[----:B01----:R-:W-:Y:S01]  /*3880*/  ENDCOLLECTIVE ;  /* 0x000000000000791b */ /* 0x003fe20003800000 */
.L_x_4613:
[----:B------:R-:W-:-:S05]  /*3890*/  FADD R5, R32, R5 ;  /* 0x0000000520057221 */ /* 0x000fca0000000000 */
[----:B------:R-:W-:Y:S02]  /*38a0*/  MOV R186, R5 ;  /* 0x0000000500ba7202 */ /* 0x000fe40000000f00 */
[----:B------:R-:W-:-:S07]  /*38b0*/  MOV R7, R184 ;  /* 0x000000b800077202 */ /* 0x000fce0000000f00 */
[----:B------:R-:W-:Y:S05]  /*38c0*/  WARPSYNC.COLLECTIVE R11, `(.L_x_4614) ;  /* 0x000000000b087348 */ /* 0x000fea0003c00000 */
[----:B------:R0:W1:Y:S02]  /*38d0*/  SHFL.DOWN P1, R184, R186, R188, R191 ;  /* 0x080000bcbab87389 */ /* 0x00006400000200bf */
[----:B01----:R-:W-:Y:S01]  /*38e0*/  ENDCOLLECTIVE ;  /* 0x000000000000791b */ /* 0x003fe20003800000 */
.L_x_4614:
[----:B------:R-:W-:Y:S01]  /*38f0*/  MOV R8, R184 ;  /* 0x000000b800087202 */ /* 0x000fe20000000f00 */
[----:B------:R-:W-:Y:S06]  /*3900*/  BRA `(.L_x_4615) ;  /* 0xffffffe400f87947 */ /* 0x000fec000383ffff */
.L_x_4616:
        /* <DEDUP_REMOVED lines=15> */
.L_x_7988:


//--------------------- .text._ZN18transformer_engine13normalization28ln_bwd_finalize_tuned_kernelINS0_22Kernel_traits_finalizeILj16384E6__halfS3_S3_fjLj1024ELj4ENS0_18Kernel_traits_baseILj16384ES3_S3_S3_fjLj1024EEEEEEEvNS0_20BackwardKernelParamsE --------------------------
	.section	.text._ZN18transformer_engine13normalization28ln_bwd_finalize_tuned_kernelINS0_22Kernel_traits_finalizeILj16384E6__halfS3_S3_fjLj1024ELj4ENS0_18Kernel_traits_baseILj16384ES3_S3_S3_fjLj1024EEEEEEEvNS0_20BackwardKernelParamsE,"ax",@progbits
	.align	128
        .global         _ZN18transformer_engine13normalization28ln_bwd_finalize_tuned_kernelINS0_22Kernel_traits_finalizeILj16384E6__halfS3_S3_fjLj1024ELj4ENS0_18Kernel_traits_baseILj16384ES3_S3_S3_fjLj1024EEEEEEEvNS0_20BackwardKernelParamsE
        .type           _ZN18transformer_engine13normalization28ln_bwd_finalize_tuned_kernelINS0_22Kernel_traits_finalizeILj16384E6__halfS3_S3_fjLj1024ELj4ENS0_18Kernel_traits_baseILj16384ES3_S3_S3_fjLj1024EEEEEEEvNS0_20BackwardKernelParamsE,@function
        .size           _ZN18transformer_engine13normalization28ln_bwd_finalize_tuned_kernelINS0_22Kernel_traits_finalizeILj16384E6__halfS3_S3_fjLj1024ELj4ENS0_18Kernel_traits_baseILj16384ES3_S3_S3_fjLj1024EEEEEEEvNS0_20BackwardKernelParamsE,(.L_x_7989 - _ZN18transformer_engine13normalization28ln_bwd_finalize_tuned_kernelINS0_22Kernel_traits_finalizeILj16384E6__halfS3_S3_fjLj1024ELj4ENS0_18Kernel_traits_baseILj16384ES3_S3_S3_fjLj1024EEEEEEEvNS0_20BackwardKernelParamsE)
        .other          _ZN18transformer_engine13normalization28ln_bwd_finalize_tuned_kernelINS0_22Kernel_traits_finalizeILj16384E6__halfS3_S3_fjLj1024ELj4ENS0_18Kernel_traits_baseILj16384ES3_S3_S3_fjLj1024EEEEEEEvNS0_20BackwardKernelParamsE,@"STO_CUDA_ENTRY STV_DEFAULT"
_ZN18transformer_engine13normalization28ln_bwd_finalize_tuned_kernelINS0_22Kernel_traits_finalizeILj16384E6__halfS3_S3_fjLj1024ELj4ENS0_18Kernel_traits_baseILj16384ES3_S3_S3_fjLj1024EEEEEEEvNS0_20BackwardKernelParamsE:
.text._ZN18transformer_engine13normalization28ln_bwd_finalize_tuned_kernelINS0_22Kernel_traits_finalizeILj16384E6__halfS3_S3_fjLj1024ELj4ENS0_18Kernel_traits_baseILj16384ES3_S3_S3_fjLj1024EEEEEEEvNS0_20BackwardKernelParamsE:
        /* <DEDUP_REMOVED lines=20> */
.L_x_4628:
        /* <DEDUP_REMOVED lines=28> */
.L_x_4621:
        /* <DEDUP_REMOVED lines=33> */
.L_x_4620:
[----:B------:R-:W-:Y:S05]  /*0510*/  BSYNC B1 ;  /* 0x0000000000017941 */ /* 0x000fea0003800000 */
.L_x_4619:
        /* <DEDUP_REMOVED lines=23> */
.L_x_4623:
[----:B------:R-:W-:Y:S05]  /*0690*/  BSYNC B1 ;  /* 0x0000000000017941 */ /* 0x000fea0003800000 */
.L_x_4622:
        /* <DEDUP_REMOVED lines=11> */
.L_x_4618:
[----:B------:R-:W-:Y:S05]  /*0750*/  BSYNC B0 ;  /* 0x0000000000007941 */ /* 0x000fea0003800000 */
.L_x_4617:
        /* <DEDUP_REMOVED lines=33> */
.L_x_4639:
[----:B------:R-:W-:Y:S01]  /*0970*/  @!P0 SHF.R.U32.HI R11, RZ, 0x3, R0 ;  /* 0x00000003ff0b8819 */ /* 0x000fe20000011600 */
[----:B--2---:R-:W-:Y:S01]  /*0980*/  FADD R13, R8, R13 ;  /* 0x0000000d080d7221 */ /* 0x004fe20000000000 */
[----:B-1----:R-:W-:Y:S02]  /*0990*/  FADD R9, R10, R9 ;  /* 0x000000090a097221 */ /* 0x002fe40000000000 */
[----:B0-----:R-:W-:-:S05]  /*09a0*/  @!P0 LOP3.LUT R8, R11, 0x1ffffffc, RZ, 0xc0, !PT ;  /* 0x1ffffffc0b088812 */ /* 0x001fca00078ec0ff */
[----:B------:R1:W-:Y:S04]  /*09b0*/  @!P0 STS [R8+UR4+0x2000], R13 ;  /* 0x0020000d08008988 */ /* 0x0003e80008000804 */
[----:B------:R1:W-:Y:S02]  /*09c0*/  @!P0 STS [R8+UR4+0x2080], R9 ;  /* 0x0020800908008988 */ /* 0x0003e40008000804 */
.L_x_4624:
        /* <DEDUP_REMOVED lines=18> */
.L_x_4627:
[----:B------:R-:W-:Y:S05]  /*0af0*/  BSYNC B0 ;  /* 0x0000000000007941 */ /* 0x000fea0003800000 */
.L_x_4626:
[C---:B------:R-:W-:Y:S01]  /*0b00*/  ISETP.GT.U32.AND P0, PT, R5.reuse, -0x4001, PT ;  /* 0xffffbfff0500780c */ /* 0x040fe20003f04070 */
[----:B------:R-:W-:Y:S01]  /*0b10*/  VIADD R5, R5, 0x4000 ;  /* 0x0000400005057836 */ /* 0x000fe20000000000 */
[----:B------:R-:W-:-:S11]  /*0b20*/  IADD3 R6, R6, 0x2000, RZ ;  /* 0x0000200006067810 */ /* 0x000fd60007ffe0ff */
[----:B------:R-:W-:Y:S05]  /*0b30*/  @P0 BRA `(.L_x_4628) ;  /* 0xfffffff400800947 */ /* 0x000fea000383ffff */
[----:B------:R-:W-:Y:S05]  /*0b40*/  EXIT ;  /* 0x000000000000794d */ /* 0x000fea0003800000 */
.L_x_4625:
[----:B------:R-:W-:Y:S01]  /*0b50*/  HFMA2.MMA R21, -RZ, RZ, 0, 1.847743988037109375e-06 ;  /* 0x0000001fff157435 */ /* 0x000fe200000001ff */
[----:B0-----:R-:W-:Y:S01]  /*0b60*/  MOV R19, R10 ;  /* 0x0000000a00137202 */ /* 0x001fe20000000f00 */
[----:B------:R-:W-:Y:S01]  /*0b70*/  IMAD.MOV.U32 R18, RZ, RZ, 0x1 ;  /* 0x00000001ff127424 */ /* 0x000fe200078e00ff */
[----:B------:R-:W-:-:S08]  /*0b80*/  MOV R16, 0xffffffff ;  /* 0xffffffff00107802 */ /* 0x000fd00000000f00 */
[----:B-12---:R-:W-:Y:S05]  /*0b90*/  WARPSYNC.COLLECTIVE R16, `(.L_x_4629) ;  /* 0x0000000010087348 */ /* 0x006fea0003c00000 */
[----:B------:R0:W3:Y:S02]  /*0ba0*/  SHFL.BFLY P1, R17, R19, R18, R21 ;  /* 0x0c00001213117389 */ /* 0x0000e40000020015 */
[----:B0123--:R-:W-:Y:S01]  /*0bb0*/  ENDCOLLECTIVE ;  /* 0x000000000000791b */ /* 0x00ffe20003800000 */
.L_x_4629:
[----:B------:R-:W-:Y:S01]  /*0bc0*/  HFMA2.MMA R18, -RZ, RZ, 0, 1.1920928955078125e-07 ;  /* 0x00000002ff127435 */ /* 0x000fe200000001ff */
[----:B------:R-:W-:-:S04]  /*0bd0*/  IMAD.MOV.U32 R9, RZ, RZ, R17 ;  /* 0x000000ffff097224 */ /* 0x000fc800078e0011 */
[----:B------:R-:W-:-:S05]  /*0be0*/  FADD R9, R10, R9 ;  /* 0x000000090a097221 */ /* 0x000fca0000000000 */
[----:B------:R-:W-:-:S07]  /*0bf0*/  MOV R19, R9 ;  /* 0x0000000900137202 */ /* 0x000fce0000000f00 */
[----:B------:R-:W-:Y:S05]  /*0c00*/  WARPSYNC.COLLECTIVE R16, `(.L_x_4630) ;  /* 0x0000000010087348 */ /* 0x000fea0003c00000 */
[----:B------:R0:W1:Y:S02]  /*0c10*/  SHFL.BFLY P1, R17, R19, R18, R21 ;  /* 0x0c00001213117389 */ /* 0x0000640000020015 */
[----:B01----:R-:W-:Y:S01]  /*0c20*/  ENDCOLLECTIVE ;  /* 0x000000000000791b */ /* 0x003fe20003800000 */
.L_x_4630:
[----:B------:R-:W-:Y:S01]  /*0c30*/  HFMA2.MMA R18, -RZ, RZ, 0, 2.384185791015625e-07 ;  /* 0x00000004ff127435 */ /* 0x000fe200000001ff */
[----:B------:R-:W-:-:S04]  /*0c40*/  IMAD.MOV.U32 R12, RZ, RZ, R17 ;  /* 0x000000ffff0c7224 */ /* 0x000fc800078e0011 */
[----:B------:R-:W-:-:S05]  /*0c50*/  FADD R12, R9, R12 ;  /* 0x0000000c090c7221 */ /* 0x000fca0000000000 */
[----:B------:R-:W-:-:S07]  /*0c60*/  MOV R19, R12 ;  /* 0x0000000c00137202 */ /* 0x000fce0000000f00 */
[----:B------:R-:W-:Y:S05]  /*0c70*/  WARPSYNC.COLLECTIVE R16, `(.L_x_4631) ;  /* 0x0000000010087348 */ /* 0x000fea0003c00000 */
[----:B------:R0:W1:Y:S02]  /*0c80*/  SHFL.BFLY P1, R17, R19, R18, R21 ;  /* 0x0c00001213117389 */ /* 0x0000640000020015 */
[----:B01----:R-:W-:Y:S01]  /*0c90*/  ENDCOLLECTIVE ;  /* 0x000000000000791b */ /* 0x003fe20003800000 */
.L_x_4631:
[----:B------:R-:W-:Y:S01]  /*0ca0*/  HFMA2.MMA R18, -RZ, RZ, 0, 4.76837158203125e-07 ;  /* 0x00000008ff127435 */ /* 0x000fe200000001ff */
[----:B------:R-:W-:-:S04]  /*0cb0*/  IMAD.MOV.U32 R11, RZ, RZ, R17 ;  /* 0x000000ffff0b7224 */ /* 0x000fc800078e0011 */
[----:B------:R-:W-:-:S05]  /*0cc0*/  FADD R11, R12, R11 ;  /* 0x0000000b0c0b7221 */ /* 0x000fca0000000000 */
[----:B------:R-:W-:-:S07]  /*0cd0*/  MOV R19, R11 ;  /* 0x0000000b00137202 */ /* 0x000fce0000000f00 */
[----:B------:R-:W-:Y:S05]  /*0ce0*/  WARPSYNC.COLLECTIVE R16, `(.L_x_4632) ;  /* 0x0000000010087348 */ /* 0x000fea0003c00000 */
[----:B------:R0:W1:Y:S02]  /*0cf0*/  SHFL.BFLY P1, R17, R19, R18, R21 ;  /* 0x0c00001213117389 */ /* 0x0000640000020015 */
[----:B01----:R-:W-:Y:S01]  /*0d00*/  ENDCOLLECTIVE ;  /* 0x000000000000791b */ /* 0x003fe20003800000 */
.L_x_4632:
[----:B------:R-:W-:Y:S01]  /*0d10*/  HFMA2.MMA R18, -RZ, RZ, 0, 9.5367431640625e-07 ;  /* 0x00000010ff127435 */ /* 0x000fe200000001ff */
[----:B------:R-:W-:-:S04]  /*0d20*/  IMAD.MOV.U32 R10, RZ, RZ, R17 ;  /* 0x000000ffff0a7224 */ /* 0x000fc800078e0011 */
[----:B------:R-:W-:-:S05]  /*0d30*/  FADD R10, R11, R10 ;  /* 0x0000000a0b0a7221 */ /* 0x000fca0000000000 */
[----:B------:R-:W-:-:S07]  /*0d40*/  MOV R19, R10 ;  /* 0x0000000a00137202 */ /* 0x000fce0000000f00 */
[----:B------:R-:W-:Y:S05]  /*0d50*/  WARPSYNC.COLLECTIVE R16, `(.L_x_4633) ;  /* 0x0000000010087348 */ /* 0x000fea0003c00000 */
[----:B------:R0:W1:Y:S02]  /*0d60*/  SHFL.BFLY P1, R17, R19, R18, R21 ;  /* 0x0c00001213117389 */ /* 0x0000640000020015 */
[----:B01----:R-:W-:Y:S01]  /*0d70*/  ENDCOLLECTIVE ;  /* 0x000000000000791b */ /* 0x003fe20003800000 */
.L_x_4633:
[----:B------:R-:W-:Y:S01]  /*0d80*/  HFMA2.MMA R18, -RZ, RZ, 0, 5.9604644775390625e-08 ;  /* 0x00000001ff127435 */ /* 0x000fe200000001ff */
[----:B------:R-:W-:Y:S01]  /*0d90*/  MOV R19, R8 ;  /* 0x0000000800137202 */ /* 0x000fe20000000f00 */
[----:B------:R-:W-:-:S09]  /*0da0*/  IMAD.MOV.U32 R9, RZ, RZ, R17 ;  /* 0x000000ffff097224 */ /* 0x000fd200078e0011 */
[----:B------:R-:W-:Y:S05]  /*0db0*/  WARPSYNC.COLLECTIVE R16, `(.L_x_4634) ;  /* 0x0000000010087348 */ /* 0x000fea0003c00000 */
[----:B------:R0:W1:Y:S02]  /*0dc0*/  SHFL.BFLY P1, R17, R19, R18, R21 ;  /* 0x0c00001213117389 */ /* 0x0000640000020015 */
[----:B01----:R-:W-:Y:S01]  /*0dd0*/  ENDCOLLECTIVE ;  /* 0x000000000000791b */ /* 0x003fe20003800000 */
.L_x_4634:
[----:B------:R-:W-:Y:S01]  /*0de0*/  HFMA2.MMA R18, -RZ, RZ, 0, 1.1920928955078125e-07 ;  /* 0x00000002ff127435 */ /* 0x000fe200000001ff */
[----:B------:R-:W-:-:S04]  /*0df0*/  IMAD.MOV.U32 R11, RZ, RZ, R17 ;  /* 0x000000ffff0b7224 */ /* 0x000fc800078e0011 */
[----:B------:R-:W-:-:S05]  /*0e00*/  FADD R13, R8, R11 ;  /* 0x0000000b080d7221 */ /* 0x000fca0000000000 */
[----:B------:R-:W-:-:S07]  /*0e10*/  MOV R19, R13 ;  /* 0x0000000d00137202 */ /* 0x000fce0000000f00 */
[----:B------:R-:W-:Y:S05]  /*0e20*/  WARPSYNC.COLLECTIVE R16, `(.L_x_4635) ;  /* 0x0000000010087348 */ /* 0x000fea0003c00000 */
[----:B------:R0:W1:Y:S02]  /*0e30*/  SHFL.BFLY P1, R17, R19, R18, R21 ;  /* 0x0c00001213117389 */ /* 0x0000640000020015 */
[----:B01----:R-:W-:Y:S01]  /*0e40*/  ENDCOLLECTIVE ;  /* 0x000000000000791b */ /* 0x003fe20003800000 */
.L_x_4635:
[----:B------:R-:W-:Y:S01]  /*0e50*/  HFMA2.MMA R18, -RZ, RZ, 0, 2.384185791015625e-07 ;  /* 0x00000004ff127435 */ /* 0x000fe200000001ff */
[----:B------:R-:W-:-:S04]  /*0e60*/  IMAD.MOV.U32 R14, RZ, RZ, R17 ;  /* 0x000000ffff0e7224 */ /* 0x000fc800078e0011 */
[----:B------:R-:W-:-:S05]  /*0e70*/  FADD R14, R13, R14 ;  /* 0x0000000e0d0e7221 */ /* 0x000fca0000000000 */
[----:B------:R-:W-:-:S07]  /*0e80*/  MOV R19, R14 ;  /* 0x0000000e00137202 */ /* 0x000fce0000000f00 */
[----:B------:R-:W-:Y:S05]  /*0e90*/  WARPSYNC.COLLECTIVE R16, `(.L_x_4636) ;  /* 0x0000000010087348 */ /* 0x000fea0003c00000 */
[----:B------:R0:W1:Y:S02]  /*0ea0*/  SHFL.BFLY P1, R17, R19, R18, R21 ;  /* 0x0c00001213117389 */ /* 0x0000640000020015 */
[----:B01----:R-:W-:Y:S01]  /*0eb0*/  ENDCOLLECTIVE ;  /* 0x000000000000791b */ /* 0x003fe20003800000 */
.L_x_4636:
[----:B------:R-:W-:Y:S01]  /*0ec0*/  HFMA2.MMA R18, -RZ, RZ, 0, 4.76837158203125e-07 ;  /* 0x00000008ff127435 */ /* 0x000fe200000001ff */
[----:B------:R-:W-:-:S04]  /*0ed0*/  IMAD.MOV.U32 R15, RZ, RZ, R17 ;  /* 0x000000ffff0f7224 */ /* 0x000fc800078e0011 */
[----:B------:R-:W-:-:S05]  /*0ee0*/  FADD R15, R14, R15 ;  /* 0x0000000f0e0f7221 */ /* 0x000fca0000000000 */
[----:B------:R-:W-:-:S07]  /*0ef0*/  MOV R19, R15 ;  /* 0x0000000f00137202 */ /* 0x000fce0000000f00 */
[----:B------:R-:W-:Y:S05]  /*0f00*/  WARPSYNC.COLLECTIVE R16, `(.L_x_4637) ;  /* 0x0000000010087348 */ /* 0x000fea0003c00000 */
[----:B------:R0:W1:Y:S02]  /*0f10*/  SHFL.BFLY P1, R17, R19, R18, R21 ;  /* 0x0c00001213117389 */ /* 0x0000640000020015 */
[----:B01----:R-:W-:Y:S01]  /*0f20*/  ENDCOLLECTIVE ;  /* 0x000000000000791b */ /* 0x003fe20003800000 */
.L_x_4637:
[----:B------:R-:W-:Y:S01]  /*0f30*/  HFMA2.MMA R18, -RZ, RZ, 0, 9.5367431640625e-07 ;  /* 0x00000010ff127435 */ /* 0x000fe200000001ff */
[----:B------:R-:W-:-:S04]  /*0f40*/  IMAD.MOV.U32 R8, RZ, RZ, R17 ;  /* 0x000000ffff087224 */ /* 0x000fc800078e0011 */
[----:B------:R-:W-:-:S05]  /*0f50*/  FADD R8, R15, R8 ;  /* 0x000000080f087221 */ /* 0x000fca0000000000 */
[----:B------:R-:W-:-:S07]  /*0f60*/  MOV R19, R8 ;  /* 0x0000000800137202 */ /* 0x000fce0000000f00 */
[----:B------:R-:W-:Y:S05]  /*0f70*/  WARPSYNC.COLLECTIVE R16, `(.L_x_4638) ;  /* 0x0000000010087348 */ /* 0x000fea0003c00000 */
[----:B------:R0:W1:Y:S02]  /*0f80*/  SHFL.BFLY P1, R17, R19, R18, R21 ;  /* 0x0c00001213117389 */ /* 0x0000640000020015 */
[----:B01----:R-:W-:Y:S01]  /*0f90*/  ENDCOLLECTIVE ;  /* 0x000000000000791b */ /* 0x003fe20003800000 */
.L_x_4638:
[----:B------:R-:W-:Y:S01]  /*0fa0*/  MOV R13, R17 ;  /* 0x00000011000d7202 */ /* 0x000fe20000000f00 */
[----:B------:R-:W-:Y:S06]  /*0fb0*/  BRA `(.L_x_4639) ;  /* 0xfffffff8006c7947 */ /* 0x000fec000383ffff */
.L_x_4640:
        /* <DEDUP_REMOVED lines=12> */
.L_x_7989:


//--------------------- .text._ZN18transformer_engine13normalization19ln_bwd_tuned_kernelINS0_13Kernel_traitsI6__halfS3_S3_fjLj16384ELj4ELj1ELj4ELj16ENS0_18Kernel_traits_baseILj16384ES3_S3_S3_fjLj128EEEEEEEvNS0_20BackwardKernelParamsE --------------------------
	.section	.text._ZN18transformer_engine13normalization19ln_bwd_tuned_kernelINS0_13Kernel_traitsI6__halfS3_S3_fjLj16384ELj4ELj1ELj4ELj16ENS0_18Kernel_traits_baseILj16384ES3_S3_S3_fjLj128EEEEEEEvNS0_20BackwardKernelParamsE,"ax",@progbits
	.align	128
        .global         _ZN18transformer_engine13normalization19ln_bwd_tuned_kernelINS0_13Kernel_traitsI6__halfS3_S3_fjLj16384ELj4ELj1ELj4ELj16ENS0_18Kernel_traits_baseILj16384ES3_S3_S3_fjLj128EEEEEEEvNS0_20BackwardKernelParamsE
        .type           _ZN18transformer_engine13normalization19ln_bwd_tuned_kernelINS0_13Kernel_traitsI6__halfS3_S3_fjLj16384ELj4ELj1ELj4ELj16ENS0_18Kernel_traits_baseILj16384ES3_S3_S3_fjLj128EEEEEEEvNS0_20BackwardKernelParamsE,@function
        .size           _ZN18transformer_engine13normalization19ln_bwd_tuned_kernelINS0_13Kernel_traitsI6__halfS3_S3_fjLj16384ELj4ELj1ELj4ELj16ENS0_18Kernel_traits_baseILj16384ES3_S3_S3_fjLj128EEEEEEEvNS0_20BackwardKernelParamsE,(.L_x_7990 - _ZN18transformer_engine13normalization19ln_bwd_tuned_kernelINS0_13Kernel_traitsI6__halfS3_S3_fjLj16384ELj4ELj1ELj4ELj16ENS0_18Kernel_traits_baseILj16384ES3_S3_S3_fjLj128EEEEEEEvNS0_20BackwardKernelParamsE)
        .other          _ZN18transformer_engine13normalization19ln_bwd_tuned_kernelINS0_13Kernel_traitsI6__halfS3_S3_fjLj16384ELj4ELj1ELj4ELj16ENS0_18Kernel_traits_baseILj16384ES3_S3_S3_fjLj128EEEEEEEvNS0_20BackwardKernelParamsE,@"STO_CUDA_ENTRY STV_DEFAULT"
_ZN18transformer_engine13normalization19ln_bwd_tuned_kernelINS0_13Kernel_traitsI6__halfS3_S3_fjLj16384ELj4ELj1ELj4ELj16ENS0_18Kernel_traits_baseILj16384ES3_S3_S3_fjLj128EEEEEEEvNS0_20BackwardKernelParamsE:
.text._ZN18transformer_engine13normalization19ln_bwd_tuned_kernelINS0_13Kernel_traitsI6__halfS3_S3_fjLj16384ELj4ELj1ELj4ELj16ENS0_18Kernel_traits_baseILj16384ES3_S3_S3_fjLj128EEEEEEEvNS0_20BackwardKernelParamsE:
        /* <DEDUP_REMOVED lines=152> */
[C---:B------:R-:W-:Y:S02]  /*0980*/  FADD R105, R104.reuse, R105 ;  /* 0x0000006968697221 */ /* 0x040fe40000000000 */
[----:B------:R-:W-:-:S07]  /*0990*/  FADD R104, R104, R19 ;  /* 0x0000001368687221 */ /* 0x000fce0000000000 */
.L_x_4647:
[----:B0-----:R-:W0:Y:S01]  /*09a0*/  LDC.64 R28, c[0x0][0x220] ;  /* 0x00008800ff1c7b82 */ /* 0x001e220000000a00 */
[----:B------:R-:W-:-:S04]  /*09b0*/  SHF.L.U32 R143, R103, 0xb, RZ ;  /* 0x0000000b678f7819 */ /* 0x000fc800000006ff */
[----:B------:R-:W-:-:S03]  /*09c0*/  LOP3.LUT R143, R143, R136, RZ, 0xfc, !PT ;  /* 0x000000888f8f7212 */ /* 0x000fc600078efcff */
[----:B------:R-:W1:Y:S08]  /*09d0*/  LDC.64 R32, c[0x0][0x228] ;  /* 0x00008a00ff207b82 */ /* 0x000e700000000a00 */
[----:B------:R-:W2:Y:S08]  /*09e0*/  LDC.64 R2, c[0x0][0x258] ;  /* 0x00009600ff027b82 */ /* 0x000eb00000000a00 */
[----:B------:R-:W3:Y:S01]  /*09f0*/  LDC.64 R144, c[0x0][0x230] ;  /* 0x00008c00ff907b82 */ /* 0x000ee20000000a00 */
[C---:B0-----:R-:W-:Y:S01]  /*0a00*/  IMAD.WIDE.U32 R4, R143.reuse, 0x10, R28 ;  /* 0x000000108f047825 */ /* 0x041fe200078e001c */
[----:B------:R-:W-:-:S02]  /*0a10*/  IADD3 R142, R143, 0x200, RZ ;  /* 0x000002008f8e7810 */ /* 0x000fc40007ffe0ff */
[----:B------:R-:W-:-:S03]  /*0a20*/  IADD3 R141, R143, 0x400, RZ ;  /* 0x000004008f8d7810 */ /* 0x000fc60007ffe0ff */
[----:B------:R-:W-:Y:S01]  /*0a30*/  IMAD.WIDE.U32 R12, R142, 0x10, R28 ;  /* 0x000000108e0c7825 */ /* 0x000fe200078e001c */
[----:B------:R-:W4:Y:S03]  /*0a40*/  LDG.E.128 R4, desc[UR6][R4.64] ;  /* 0x0000000604047981 */ /* 0x000f26000c1e1d00 */
[----:B-1----:R-:W-:Y:S02]  /*0a50*/  IMAD.WIDE R146, R103, 0x4, R32 ;  /* 0x0000000467927825 */ /* 0x002fe400078e0220 */
[----:B------:R-:W5:Y:S02]  /*0a60*/  LDG.E.128 R12, desc[UR6][R12.64] ;  /* 0x000000060c0c7981 */ /* 0x000f64000c1e1d00 */
[----:B------:R-:W-:Y:S02]  /*0a70*/  IMAD.WIDE.U32 R20, R141, 0x10, R28 ;  /* 0x000000108d147825 */ /* 0x000fe400078e001c */
[----:B------:R-:W5:Y:S02]  /*0a80*/  LDG.E R146, desc[UR6][R146.64] ;  /* 0x0000000692927981 */ /* 0x000f64000c1e1900 */
[----:B--2---:R-:W-:-:S02]  /*0a90*/  IMAD.WIDE.U32 R8, R143, 0x10, R2 ;  /* 0x000000108f087825 */ /* 0x004fc400078e0002 */
[----:B------:R-:W2:Y:S02]  /*0aa0*/  LDG.E.128 R20, desc[UR6][R20.64] ;  /* 0x0000000614147981 */ /* 0x000ea4000c1e1d00 */
[----:B------:R-:W-:Y:S02]  /*0ab0*/  IMAD.WIDE.U32 R16, R142, 0x10, R2 ;  /* 0x000000108e107825 */ /* 0x000fe400078e0002 */
[----:B------:R-:W2:Y:S02]  /*0ac0*/  LDG.E.128 R8, desc[UR6][R8.64] ;  /* 0x0000000608087981 */ /* 0x000ea4000c1e1d00 */
[----:B---3--:R-:W-:Y:S02]  /*0ad0*/  IMAD.WIDE R144, R103, 0x4, R144 ;  /* 0x0000000467907825 */ /* 0x008fe400078e0290 */
[----:B------:R-:W3:Y:S04]  /*0ae0*/  LDG.E.128 R16, desc[UR6][R16.64] ;  /* 0x0000000610107981 */ /* 0x000ee8000c1e1d00 */
[----:B------:R0:W3:Y:S01]  /*0af0*/  LDG.E R139, desc[UR6][R144.64] ;  /* 0x00000006908b7981 */ /* 0x0000e2000c1e1900 */
[----:B------:R-:W-:Y:S01]  /*0b00*/  IADD3 R140, R143, 0x600, RZ ;  /* 0x000006008f8c7810 */ /* 0x000fe20007ffe0ff */
[----:B------:R-:W-:-:S04]  /*0b10*/  IMAD.WIDE.U32 R24, R141, 0x10, R2 ;  /* 0x000000108d187825 */ /* 0x000fc800078e0002 */
[C---:B------:R-:W-:Y:S02]  /*0b20*/  IMAD.WIDE.U32 R28, R140.reuse, 0x10, R28 ;  /* 0x000000108c1c7825 */ /* 0x040fe400078e001c */
        /* <DEDUP_REMOVED lines=9> */
[----:B------:R-:W-:Y:S02]  /*0bc0*/  HADD2.F32 R151, -RZ, R5.H0_H0 ;  /* 0x20000005ff977230 */ /* 0x000fe40000004100 */
[----:B------:R-:W-:Y:S02]  /*0bd0*/  HADD2.F32 R149, -RZ, R4.H1_H1 ;  /* 0x30000004ff957230 */ /* 0x000fe40000004100 */
[----:B-----5:R-:W-:Y:S02]  /*0be0*/  HADD2.F32 R191, -RZ, R15.H0_H0 ;  /* 0x2000000fffbf7230 */ /* 0x020fe40000004100 */
[----:B------:R-:W-:Y:S01]  /*0bf0*/  FADD R0, -R146, R3 ;  /* 0x0000000392007221 */ /* 0x000fe20000000100 */
[----:B------:R-:W-:-:S02]  /*0c00*/  HADD2.F32 R177, -RZ, R7.H0_H0 ;  /* 0x20000007ffb17230 */ /* 0x000fc40000004100 */
[C---:B------:R-:W-:Y:S01]  /*0c10*/  FADD R156, -R146.reuse, R151 ;  /* 0x00000097929c7221 */ /* 0x040fe20000000100 */
[--C-:B--2---:R-:W-:Y:S02]  /*0c20*/  HADD2.F32 R203, -RZ, R23.reuse.H0_H0 ;  /* 0x20000017ffcb7230 */ /* 0x104fe40000004100 */
[C---:B------:R-:W-:Y:S01]  /*0c30*/  FADD R158, -R146.reuse, R149 ;  /* 0x00000095929e7221 */ /* 0x040fe20000000100 */
[----:B------:R-:W-:Y:S02]  /*0c40*/  HADD2.F32 R23, -RZ, R23.H1_H1 ;  /* 0x30000017ff177230 */ /* 0x000fe40000004100 */
[----:B------:R-:W-:Y:S02]  /*0c50*/  HADD2.F32 R155, -RZ, R8.H0_H0 ;  /* 0x20000008ff9b7230 */ /* 0x000fe40000004100 */
[----:B------:R-:W-:Y:S01]  /*0c60*/  FADD R200, -R146, R191 ;  /* 0x000000bf92c87221 */ /* 0x000fe20000000100 */
[--C-:B0-----:R-:W-:Y:S02]  /*0c70*/  HADD2.F32 R144, -RZ, R11.reuse.H0_H0 ;  /* 0x2000000bff907230 */ /* 0x101fe40000004100 */
[----:B------:R-:W-:-:S02]  /*0c80*/  HADD2.F32 R171, -RZ, R11.H1_H1 ;  /* 0x3000000bffab7230 */ /* 0x000fc40000004100 */
[----:B------:R-:W-:Y:S02]  /*0c90*/  HADD2.F32 R193, -RZ, R15.H1_H1 ;  /* 0x3000000fffc17230 */ /* 0x000fe40000004100 */
[C---:B---3--:R-:W-:Y:S01]  /*0ca0*/  FMUL R0, R139.reuse, R0 ;  /* 0x000000008b007220 */ /* 0x048fe20000400000 */
[--C-:B------:R-:W-:Y:S02]  /*0cb0*/  HADD2.F32 R148, -RZ, R9.reuse.H0_H0 ;  /* 0x20000009ff947230 */ /* 0x100fe40000004100 */
[----:B------:R-:W-:Y:S02]  /*0cc0*/  HADD2.F32 R175, -RZ, R9.H1_H1 ;  /* 0x30000009ffaf7230 */ /* 0x000fe40000004100 */
[--C-:B------:R-:W-:Y:S02]  /*0cd0*/  HADD2.F32 R15, -RZ, R18.reuse.H0_H0 ;  /* 0x20000012ff0f7230 */ /* 0x100fe40000004100 */
[----:B------:R-:W-:Y:S02]  /*0ce0*/  HADD2.F32 R11, -RZ, R18.H1_H1 ;  /* 0x30000012ff0b7230 */ /* 0x000fe40000004100 */
[----:B------:R-:W-:Y:S01]  /*0cf0*/  FMUL R156, R139, R156 ;  /* 0x0000009c8b9c7220 */ /* 0x000fe20000400000 */
[----:B------:R-:W-:-:S02]  /*0d00*/  HADD2.F32 R9, -RZ, R19.H0_H0 ;  /* 0x20000013ff097230 */ /* 0x000fc40000004100 */
[----:B------:R-:W-:Y:S02]  /*0d10*/  HADD2.F32 R18, -RZ, R19.H1_H1 ;  /* 0x30000013ff127230 */ /* 0x000fe40000004100 */
[C---:B------:R-:W-:Y:S01]  /*0d20*/  FADD R166, -R146.reuse, R23 ;  /* 0x0000001792a67221 */ /* 0x040fe20000000100 */
[----:B------:R-:W-:Y:S02]  /*0d30*/  HADD2.F32 R153, -RZ, R8.H1_H1 ;  /* 0x30000008ff997230 */ /* 0x000fe40000004100 */
[----:B------:R-:W-:Y:S01]  /*0d40*/  FADD R100, R155, R100 ;  /* 0x000000649b647221 */ /* 0x000fe20000000000 */
[--C-:B------:R-:W-:Y:S02]  /*0d50*/  HADD2.F32 R19, -RZ, R20.reuse.H0_H0 ;  /* 0x20000014ff137230 */ /* 0x100fe40000004100 */
[----:B------:R-:W-:Y:S01]  /*0d60*/  FMUL R158, R139, R158 ;  /* 0x0000009e8b9e7220 */ /* 0x000fe20000400000 */
[----:B------:R-:W-:Y:S02]  /*0d70*/  HADD2.F32 R195, -RZ, R20.H1_H1 ;  /* 0x30000014ffc37230 */ /* 0x000fe40000004100 */
[----:B------:R-:W-:Y:S01]  /*0d80*/  FADD R20, -R146, R177 ;  /* 0x000000b192147221 */ /* 0x000fe20000000100 */
[-C--:B------:R-:W-:Y:S01]  /*0d90*/  FFMA R101, R0, R155.reuse, R101 ;  /* 0x0000009b00657223 */ /* 0x080fe20000000065 */
[----:B------:R-:W-:Y:S01]  /*0da0*/  FMUL R155, R135, R155 ;  /* 0x0000009b879b7220 */ /* 0x000fe20000400000 */
[----:B------:R-:W-:Y:S01]  /*0db0*/  FMUL R23, R139, R200 ;  /* 0x000000c88b177220 */ /* 0x000fe20000400000 */
[----:B------:R-:W-:-:S02]  /*0dc0*/  HADD2.F32 R169, -RZ, R6.H0_H0 ;  /* 0x20000006ffa97230 */ /* 0x000fc40000004100 */
[----:B------:R-:W-:Y:S01]  /*0dd0*/  FADD R96, R148, R96 ;  /* 0x0000006094607221 */ /* 0x000fe20000000000 */
[-C--:B------:R-:W-:Y:S01]  /*0de0*/  FFMA R97, R156, R148.reuse, R97 ;  /* 0x000000949c617223 */ /* 0x080fe20000000061 */
[----:B------:R-:W-:Y:S01]  /*0df0*/  FMUL R151, R133, R148 ;  /* 0x0000009485977220 */ /* 0x000fe20000400000 */
[----:B------:R-:W-:Y:S01]  /*0e00*/  FADD R98, R153, R98 ;  /* 0x0000006299627221 */ /* 0x000fe20000000000 */
[-C--:B------:R-:W-:Y:S01]  /*0e10*/  FFMA R99, R158, R153.reuse, R99 ;  /* 0x000000999e637223 */ /* 0x080fe20000000063 */
[----:B------:R-:W-:Y:S01]  /*0e20*/  FMUL R148, R139, R20 ;  /* 0x000000148b947220 */ /* 0x000fe20000400000 */
[----:B------:R-:W-:Y:S02]  /*0e30*/  HADD2.F32 R5, -RZ, R5.H1_H1 ;  /* 0x30000005ff057230 */ /* 0x000fe40000004100 */
[----:B------:R-:W-:Y:S01]  /*0e40*/  FMUL R153, R134, R153 ;  /* 0x0000009986997220 */ /* 0x000fe20000400000 */
[----:B------:R-:W-:Y:S01]  /*0e50*/  FADD R192, RZ, R155 ;  /* 0x0000009bffc07221 */ /* 0x000fe20000000000 */
[----:B------:R-:W-:Y:S01]  /*0e60*/  FADD R54, R9, R54 ;  /* 0x0000003609367221 */ /* 0x000fe20000000000 */
[-C--:B------:R-:W-:Y:S01]  /*0e70*/  FFMA R78, R23, R9.reuse, R78 ;  /* 0x00000009174e7223 */ /* 0x080fe2000000004e */
[----:B------:R-:W-:Y:S01]  /*0e80*/  FMUL R20, R121, R9 ;  /* 0x0000000979147220 */ /* 0x000fe20000400000 */
[----:B------:R-:W-:Y:S01]  /*0e90*/  FFMA R9, R0, R155, RZ ;  /* 0x0000009b00097223 */ /* 0x000fe200000000ff */
[----:B------:R-:W-:-:S02]  /*0ea0*/  HADD2.F32 R173, -RZ, R6.H1_H1 ;  /* 0x30000006ffad7230 */ /* 0x000fc40000004100 */
[----:B------:R-:W-:Y:S01]  /*0eb0*/  FADD R152, -R146, R169 ;  /* 0x000000a992987221 */ /* 0x000fe20000000100 */
[----:B------:R-:W-:Y:S01]  /*0ec0*/  FADD R192, R192, R153 ;  /* 0x00000099c0c07221 */ /* 0x000fe20000000000 */
[----:B------:R-:W-:Y:S02]  /*0ed0*/  HADD2.F32 R179, -RZ, R12.H0_H0 ;  /* 0x2000000cffb37230 */ /* 0x000fe40000004100 */
[----:B------:R-:W-:Y:S01]  /*0ee0*/  FADD R154, -R146, R5 ;  /* 0x00000005929a7221 */ /* 0x000fe20000000100 */
[----:B------:R-:W-:Y:S01]  /*0ef0*/  FFMA R9, R158, R153, R9 ;  /* 0x000000999e097223 */ /* 0x000fe20000000009 */
[----:B------:R-:W-:Y:S02]  /*0f00*/  HADD2.F32 R147, -RZ, R10.H0_H0 ;  /* 0x2000000aff937230 */ /* 0x000fe40000004100 */
[----:B------:R-:W-:Y:S01]  /*0f10*/  FADD R150, -R146, R173 ;  /* 0x000000ad92967221 */ /* 0x000fe20000000100 */
[----:B------:R-:W-:Y:S02]  /*0f20*/  HADD2.F32 R189, -RZ, R14.H1_H1 ;  /* 0x3000000effbd7230 */ /* 0x000fe40000004100 */
[----:B------:R-:W-:Y:S01]  /*0f30*/  FMUL R152, R139, R152 ;  /* 0x000000988b987220 */ /* 0x000fe20000400000 */
[----:B------:R-:W-:-:S02]  /*0f40*/  HADD2.F32 R7, -RZ, R7.H1_H1 ;  /* 0x30000007ff077230 */ /* 0x000fc40000004100 */
[----:B------:R-:W-:Y:S01]  /*0f50*/  FMUL R149, R132, R175 ;  /* 0x000000af84957220 */ /* 0x000fe20000400000 */
[----:B------:R-:W-:Y:S01]  /*0f60*/  FADD R192, R192, R151 ;  /* 0x00000097c0c07221 */ /* 0x000fe20000000000 */
[----:B------:R-:W-:Y:S02]  /*0f70*/  HADD2.F32 R187, -RZ, R14.H0_H0 ;  /* 0x2000000effbb7230 */ /* 0x000fe40000004100 */
[----:B------:R-:W-:Y:S01]  /*0f80*/  FMUL R154, R139, R154 ;  /* 0x0000009a8b9a7220 */ /* 0x000fe20000400000 */
[--C-:B------:R-:W-:Y:S02]  /*0f90*/  HADD2.F32 R167, -RZ, R16.reuse.H0_H0 ;  /* 0x20000010ffa77230 */ /* 0x100fe40000004100 */
[----:B------:R-:W-:Y:S01]  /*0fa0*/  FFMA R9, R156, R151, R9 ;  /* 0x000000979c097223 */ /* 0x000fe20000000009 */
[----:B------:R-:W-:Y:S02]  /*0fb0*/  HADD2.F32 R163, -RZ, R16.H1_H1 ;  /* 0x30000010ffa37230 */ /* 0x000fe40000004100 */
[----:B------:R-:W-:-:S02]  /*0fc0*/  HADD2.F32 R160, -RZ, R26.H0_H0 ;  /* 0x2000001affa07230 */ /* 0x000fc40000004100 */
[----:B------:R-:W-:Y:S02]  /*0fd0*/  HADD2.F32 R161, -RZ, R26.H1_H1 ;  /* 0x3000001affa17230 */ /* 0x000fe40000004100 */
[C---:B------:R-:W-:Y:S01]  /*0fe0*/  FADD R26, -R146.reuse, R179 ;  /* 0x000000b3921a7221 */ /* 0x040fe20000000100 */
[----:B------:R-:W-:Y:S02]  /*0ff0*/  HADD2.F32 R145, -RZ, R10.H1_H1 ;  /* 0x3000000aff917230 */ /* 0x000fe40000004100 */
[----:B------:R-:W-:Y:S01]  /*1000*/  FADD R198, -R146, R189 ;  /* 0x000000bd92c67221 */ /* 0x000fe20000000100 */
[--C-:B------:R-:W-:Y:S02]  /*1010*/  HADD2.F32 R159, -RZ, R17.reuse.H0_H0 ;  /* 0x20000011ff9f7230 */ /* 0x100fe40000004100 */
[----:B------:R-:W-:Y:S01]  /*1020*/  FADD R92, R147, R92 ;  /* 0x0000005c935c7221 */ /* 0x000fe20000000000 */
[----:B------:R-:W-:Y:S02]  /*1030*/  HADD2.F32 R16, -RZ, R17.H1_H1 ;  /* 0x30000011ff107230 */ /* 0x000fe40000004100 */
[----:B------:R-:W-:Y:S01]  /*1040*/  FMUL R150, R139, R150 ;  /* 0x000000968b967220 */ /* 0x000fe20000400000 */
[----:B------:R-:W-:-:S02]  /*1050*/  HADD2.F32 R17, -RZ, R24.H0_H0 ;  /* 0x20000018ff117230 */ /* 0x000fc40000004100 */
[-C--:B------:R-:W-:Y:S01]  /*1060*/  FFMA R93, R152, R147.reuse, R93 ;  /* 0x00000093985d7223 */ /* 0x080fe2000000005d */
[----:B------:R-:W-:Y:S02]  /*1070*/  HADD2.F32 R14, -RZ, R24.H1_H1 ;  /* 0x30000018ff0e7230 */ /* 0x000fe40000004100 */
[----:B------:R-:W-:Y:S01]  /*1080*/  FADD R24, -R146, R7 ;  /* 0x0000000792187221 */ /* 0x000fe20000000100 */
[--C-:B------:R-:W-:Y:S02]  /*1090*/  HADD2.F32 R164, -RZ, R27.reuse.H0_H0 ;  /* 0x2000001bffa47230 */ /* 0x100fe40000004100 */
[----:B------:R-:W-:Y:S01]  /*10a0*/  FMUL R147, R131, R147 ;  /* 0x0000009383937220 */ /* 0x000fe20000400000 */
[----:B------:R-:W-:Y:S02]  /*10b0*/  HADD2.F32 R165, -RZ, R27.H1_H1 ;  /* 0x3000001bffa57230 */ /* 0x000fe40000004100 */
[----:B------:R-:W-:Y:S01]  /*10c0*/  FADD R192, R192, R149 ;  /* 0x00000095c0c07221 */ /* 0x000fe20000000000 */
[----:B------:R-:W-:-:S02]  /*10d0*/  HADD2.F32 R197, -RZ, R21.H0_H0 ;  /* 0x20000015ffc57230 */ /* 0x000fc40000004100 */
[----:B------:R-:W-:Y:S01]  /*10e0*/  FFMA R9, R154, R149, R9 ;  /* 0x000000959a097223 */ /* 0x000fe20000000009 */
[----:B------:R-:W-:Y:S02]  /*10f0*/  HADD2.F32 R27, -RZ, R28.H1_H1 ;  /* 0x3000001cff1b7230 */ /* 0x000fe40000004100 */
[----:B------:R-:W-:Y:S01]  /*1100*/  FADD R196, -R146, R187 ;  /* 0x000000bb92c47221 */ /* 0x000fe20000000100 */
[--C-:B------:R-:W-:Y:S02]  /*1110*/  HADD2.F32 R183, -RZ, R13.reuse.H0_H0 ;  /* 0x2000000dffb77230 */ /* 0x100fe40000004100 */
[----:B------:R-:W-:Y:S02]  /*1120*/  HADD2.F32 R185, -RZ, R13.H1_H1 ;  /* 0x3000000dffb97230 */ /* 0x000fe40000004100 */
[----:B------:R-:W-:Y:S02]  /*1130*/  HADD2.F32 R21, -RZ, R21.H1_H1 ;  /* 0x30000015ff157230 */ /* 0x000fe40000004100 */
[----:B------:R-:W-:-:S02]  /*1140*/  HADD2.F32 R7, -RZ, R33.H0_H0 ;  /* 0x20000021ff077230 */ /* 0x000fc40000004100 */
[----:B------:R-:W-:Y:S02]  /*1150*/  HADD2.F32 R173, -RZ, R33.H1_H1 ;  /* 0x30000021ffad7230 */ /* 0x000fe40000004100 */
[----:B------:R-:W-:Y:S01]  /*1160*/  FMUL R33, R139, R26 ;  /* 0x0000001a8b217220 */ /* 0x000fe20000400000 */
[--C-:B------:R-:W-:Y:S02]  /*1170*/  HADD2.F32 R13, -RZ, R25.reuse.H0_H0 ;  /* 0x20000019ff0d7230 */ /* 0x100fe40000004100 */
[----:B------:R-:W-:Y:S01]  /*1180*/  FADD R90, R145, R90 ;  /* 0x0000005a915a7221 */ /* 0x000fe20000000000 */
[----:B------:R-:W-:Y:S02]  /*1190*/  HADD2.F32 R157, -RZ, R25.H1_H1 ;  /* 0x30000019ff9d7230 */ /* 0x000fe40000004100 */
[----:B------:R-:W-:Y:S01]  /*11a0*/  FFMA R91, R150, R145, R91 ;  /* 0x00000091965b7223 */ /* 0x000fe2000000005b */
[----:B------:R-:W-:Y:S02]  /*11b0*/  HADD2.F32 R205, -RZ, R29.H0_H0 ;  /* 0x2000001dffcd7230 */ /* 0x000fe40000004100 */
[----:B------:R-:W-:Y:S01]  /*11c0*/  FMUL R26, R139, R198 ;  /* 0x000000c68b1a7220 */ /* 0x000fe20000400000 */
[----:B------:R-:W-:-:S02]  /*11d0*/  HADD2.F32 R211, -RZ, R31.H0_H0 ;  /* 0x2000001fffd37230 */ /* 0x000fc40000004100 */
[----:B------:R-:W-:Y:S01]  /*11e0*/  FMUL R145, R130, R145 ;  /* 0x0000009182917220 */ /* 0x000fe20000400000 */
[----:B------:R-:W-:Y:S02]  /*11f0*/  HADD2.F32 R181, -RZ, R12.H1_H1 ;  /* 0x3000000cffb57230 */ /* 0x000fe40000004100 */
[----:B------:R-:W-:Y:S01]  /*1200*/  FADD R192, R192, R147 ;  /* 0x00000093c0c07221 */ /* 0x000fe20000000000 */
[--C-:B------:R-:W-:Y:S02]  /*1210*/  HADD2.F32 R199, -RZ, R22.reuse.H0_H0 ;  /* 0x20000016ffc77230 */ /* 0x100fe40000004100 */
[----:B------:R-:W-:Y:S02]  /*1220*/  HADD2.F32 R201, -RZ, R22.H1_H1 ;  /* 0x30000016ffc97230 */ /* 0x000fe40000004100 */
[----:B------:R-:W-:Y:S02]  /*1230*/  HADD2.F32 R25, -RZ, R28.H0_H0 ;  /* 0x2000001cff197230 */ /* 0x000fe40000004100 */
[----:B------:R-:W-:-:S02]  /*1240*/  HADD2.F32 R29, -RZ, R29.H1_H1 ;  /* 0x3000001dff1d7230 */ /* 0x000fc40000004100 */
[--C-:B------:R-:W-:Y:S02]  /*1250*/  HADD2.F32 R207, -RZ, R30.reuse.H0_H0 ;  /* 0x2000001effcf7230 */ /* 0x100fe40000004100 */
[----:B------:R-:W-:Y:S02]  /*1260*/  HADD2.F32 R209, -RZ, R30.H1_H1 ;  /* 0x3000001effd17230 */ /* 0x000fe40000004100 */
[----:B------:R-:W-:Y:S02]  /*1270*/  HADD2.F32 R31, -RZ, R31.H1_H1 ;  /* 0x3000001fff1f7230 */ /* 0x000fe40000004100 */
[----:B------:R-:W-:Y:S01]  /*1280*/  FADD R170, -R146, R27 ;  /* 0x0000001b92aa7221 */ /* 0x000fe20000000100 */
[----:B------:R-:W-:Y:S01]  /*1290*/  FFMA R9, R152, R147, R9 ;  /* 0x0000009398097223 */ /* 0x000fe20000000009 */
[C---:B------:R-:W-:Y:S01]  /*12a0*/  FADD R12, -R146.reuse, R21 ;  /* 0x00000015920c7221 */ /* 0x040fe20000000100 */
[----:B------:R-:W-:Y:S01]  /*12b0*/  FMUL R27, R139, R196 ;  /* 0x000000c48b1b7220 */ /* 0x000fe20000400000 */
[C---:B------:R-:W-:Y:S01]  /*12c0*/  FADD R30, -R146.reuse, R183 ;  /* 0x000000b7921e7221 */ /* 0x040fe20000000100 */
[----:B------:R-:W-:Y:S01]  /*12d0*/  FADD R186, -R146, R197 ;  /* 0x000000c592ba7221 */ /* 0x000fe20000000100 */
[----:B------:R-:W-:Y:S01]  /*12e0*/  FADD R88, R144, R88 ;  /* 0x0000005890587221 */ /* 0x000fe20000000000 */
[-C--:B------:R-:W-:Y:S01]  /*12f0*/  FFMA R89, R148, R144.reuse, R89 ;  /* 0x0000009094597223 */ /* 0x080fe20000000059 */
        /* <DEDUP_REMOVED lines=20> */
[----:B------:R-:W-:Y:S01]  /*1440*/  FMUL R146, R139, R24 ;  /* 0x000000188b927220 */ /* 0x000fe20000400000 */
[----:B------:R-:W-:Y:S01]  /*1450*/  FFMA R9, R150, R145, R9 ;  /* 0x0000009196097223 */ /* 0x000fe20000000009 */
[----:B------:R-:W-:Y:S01]  /*1460*/  FADD R56, R15, R56 ;  /* 0x000000380f387221 */ /* 0x000fe20000000000 */
[-C--:B------:R-:W-:Y:S01]  /*1470*/  FFMA R80, R27, R15.reuse, R80 ;  /* 0x0000000f1b507223 */ /* 0x080fe20000000050 */
[----:B------:R-:W-:Y:S01]  /*1480*/  FMUL R24, R123, R15 ;  /* 0x0000000f7b187220 */ /* 0x000fe20000400000 */
[----:B------:R-:W-:-:S02]  /*1490*/  HADD2.F32 R3, -RZ, R35.H0_H0 ;  /* 0x20000023ff037230 */ /* 0x000fc40000004100 */
[C---:B------:R-:W-:Y:S01]  /*14a0*/  FMUL R31, R139.reuse, R30 ;  /* 0x0000001e8b1f7220 */ /* 0x040fe20000400000 */
[----:B------:R-:W-:Y:S02]  /*14b0*/  HADD2.F32 R10, -RZ, R35.H1_H1 ;  /* 0x30000023ff0a7230 */ /* 0x000fe40000004100 */
[----:B------:R-:W-:Y:S01]  /*14c0*/  FMUL R15, R139, R186 ;  /* 0x000000ba8b0f7220 */ /* 0x000fe20000400000 */
[----:B------:R-:W-:Y:S01]  /*14d0*/  FMUL R35, R128, R171 ;  /* 0x000000ab80237220 */ /* 0x000fe20000400000 */
[----:B------:R-:W-:Y:S01]  /*14e0*/  FADD R186, R11, R144 ;  /* 0x000000900bba7221 */ /* 0x000fe20000000000 */
[--C-:B------:R-:W-:Y:S02]  /*14f0*/  HADD2.F32 R5, -RZ, R34.reuse.H0_H0 ;  /* 0x20000022ff057230 */ /* 0x100fe40000004100 */
[----:B------:R-:W-:Y:S01]  /*1500*/  FFMA R9, R148, R144, R9 ;  /* 0x0000009094097223 */ /* 0x000fe20000000009 */
[----:B------:R-:W-:Y:S02]  /*1510*/  HADD2.F32 R177, -RZ, R34.H1_H1 ;  /* 0x30000022ffb17230 */ /* 0x000fe40000004100 */
[----:B------:R-:W-:Y:S01]  /*1520*/  FMUL R34, R139, R28 ;  /* 0x0000001c8b227220 */ /* 0x000fe20000400000 */
[----:B------:R-:W-:-:S02]  /*1530*/  HADD2.F32 R168, -RZ, R32.H0_H0 ;  /* 0x20000020ffa87230 */ /* 0x000fc40000004100 */
[----:B------:R-:W-:Y:S01]  /*1540*/  FADD R58, R159, R58 ;  /* 0x0000003a9f3a7221 */ /* 0x000fe20000000000 */
[----:B------:R-:W-:Y:S02]  /*1550*/  HADD2.F32 R169, -RZ, R32.H1_H1 ;  /* 0x30000020ffa97230 */ /* 0x000fe40000004100 */
[-C--:B------:R-:W-:Y:S01]  /*1560*/  FFMA R82, R31, R159.reuse, R82 ;  /* 0x0000009f1f527223 */ /* 0x080fe20000000052 */
[----:B------:R-:W-:Y:S01]  /*1570*/  FMUL R28, R125, R159 ;  /* 0x0000009f7d1c7220 */ /* 0x000fe20000400000 */
[----:B------:R-:W-:Y:S01]  /*1580*/  FMUL R32, R127, R167 ;  /* 0x000000a77f207220 */ /* 0x000fe20000400000 */
[----:B------:R-:W-:Y:S01]  /*1590*/  FMUL R159, R139, R184 ;  /* 0x000000b88b9f7220 */ /* 0x000fe20000400000 */
[----:B------:R-:W-:Y:S01]  /*15a0*/  FADD R11, R186, R35 ;  /* 0x00000023ba0b7221 */ /* 0x000fe20000000000 */
[----:B------:R-:W-:Y:S01]  /*15b0*/  FFMA R184, R146, R35, R9 ;  /* 0x0000002392b87223 */ /* 0x000fe20000000009 */
[----:B------:R-:W-:Y:S02]  /*15c0*/  FMUL R29, R126, R163 ;  /* 0x000000a37e1d7220 */ /* 0x000fe40000400000 */
[----:B------:R-:W-:Y:S01]  /*15d0*/  FADD R186, R11, R32 ;  /* 0x000000200bba7221 */ /* 0x000fe20000000000 */
[----:B------:R-:W-:-:S03]  /*15e0*/  FFMA R9, R33, R32, R184 ;  /* 0x0000002021097223 */ /* 0x000fc600000000b8 */
        /* <DEDUP_REMOVED lines=10> */
[----:B------:R-:W-:-:S03]  /*1690*/  FFMA R182, R30, R25, R9 ;  /* 0x000000191eb67223 */ /* 0x000fc60000000009 */
[----:B------:R-:W-:Y:S01]  /*16a0*/  FADD R184, R11, R24 ;  /* 0x000000180bb87221 */ /* 0x000fe20000000000 */
[----:B------:R-:W-:Y:S01]  /*16b0*/  FFMA R9, R27, R24, R182 ;  /* 0x000000181b097223 */ /* 0x000fe200000000b6 */
[C---:B------:R-:W-:Y:S02]  /*16c0*/  FMUL R22, R139.reuse, R22 ;  /* 0x000000168b167220 */ /* 0x040fe40000400000 */
        /* <DEDUP_REMOVED lines=131> */
.L_x_4658:
        /* <DEDUP_REMOVED lines=43> */
.L_x_4644:
[----:B------:R-:W-:Y:S05]  /*21b0*/  BSYNC B0 ;  /* 0x0000000000007941 */ /* 0x000fea0003800000 */
.L_x_4643:
        /* <DEDUP_REMOVED lines=19> */
.L_x_4646:
[----:B------:R-:W2:Y:S04]  /*22f0*/  LDG.E.STRONG.GPU R4, desc[UR6][R2.64] ;  /* 0x0000000602047981 */ /* 0x000ea8000c1ef900 */
[----:B--2---:R-:W-:Y:S01]  /*2300*/  CCTL.IVALL ;  /* 0x00000000ff00798f */ /* 0x004fe20002000000 */
[----:B------:R-:W-:Y:S05]  /*2310*/  YIELD ;  /* 0x0000000000007946 */ /* 0x000fea0003800000 */
[----:B------:R-:W-:-:S13]  /*2320*/  ISETP.NE.AND P1, PT, R4, R7, PT ;  /* 0x000000070400720c */ /* 0x000fda0003f25270 */
[----:B------:R-:W-:Y:S05]  /*2330*/  @P1 BRA `(.L_x_4646) ;  /* 0xfffffffc00ec1947 */ /* 0x000fea000383ffff */
.L_x_4645:
        /* <DEDUP_REMOVED lines=201> */
.L_x_4641:
        /* <DEDUP_REMOVED lines=37> */
.L_x_4642:
[----:B------:R-:W-:Y:S01]  /*3220*/  HFMA2.MMA R185, -RZ, RZ, 0, 9.5367431640625e-07 ;  /* 0x00000010ffb97435 */ /* 0x000fe200000001ff */
[----:B------:R-:W-:Y:S02]  /*3230*/  MOV R186, R4 ;  /* 0x0000000400ba7202 */ /* 0x000fe40000000f00 */
[----:B------:R-:W-:Y:S02]  /*3240*/  MOV R188, 0x1f ;  /* 0x0000001f00bc7802 */ /* 0x000fe40000000f00 */
[----:B------:R-:W-:-:S07]  /*3250*/  MOV R11, 0xffffffff ;  /* 0xffffffff000b7802 */ /* 0x000fce0000000f00 */
[----:B------:R-:W-:Y:S05]  /*3260*/  WARPSYNC.COLLECTIVE R11, `(.L_x_4648) ;  /* 0x000000000b087348 */ /* 0x000fea0003c00000 */
[----:B------:R0:W1:Y:S02]  /*3270*/  SHFL.DOWN P1, R183, R186, R185, R188 ;  /* 0x080000b9bab77389 */ /* 0x00006400000200bc */
[----:B01----:R-:W-:Y:S01]  /*3280*/  ENDCOLLECTIVE ;  /* 0x000000000000791b */ /* 0x003fe20003800000 */
.L_x_4648:
[----:B------:R-:W-:Y:S02]  /*3290*/  MOV R186, R8 ;  /* 0x0000000800ba7202 */ /* 0x000fe40000000f00 */
[----:B------:R-:W-:-:S07]  /*32a0*/  MOV R3, R183 ;  /* 0x000000b700037202 */ /* 0x000fce0000000f00 */
[----:B------:R-:W-:Y:S05]  /*32b0*/  WARPSYNC.COLLECTIVE R11, `(.L_x_4649) ;  /* 0x000000000b087348 */ /* 0x000fea0003c00000 */
[----:B------:R0:W1:Y:S02]  /*32c0*/  SHFL.DOWN P1, R183, R186, R185, R188 ;  /* 0x080000b9bab77389 */ /* 0x00006400000200bc */
[----:B01----:R-:W-:Y:S01]  /*32d0*/  ENDCOLLECTIVE ;  /* 0x000000000000791b */ /* 0x003fe20003800000 */
.L_x_4649:
[----:B------:R-:W-:Y:S01]  /*32e0*/  FADD R3, R4, R3 ;  /* 0x0000000304037221 */ /* 0x000fe20000000000 */
[----:B------:R-:W-:-:S04]  /*32f0*/  HFMA2.MMA R185, -RZ, RZ, 0, 4.76837158203125e-07 ;  /* 0x00000008ffb97435 */ /* 0x000fc800000001ff */
[----:B------:R-:W-:Y:S02]  /*3300*/  MOV R186, R3 ;  /* 0x0000000300ba7202 */ /* 0x000fe40000000f00 */
[----:B------:R-:W-:-:S07]  /*3310*/  MOV R5, R183 ;  /* 0x000000b700057202 */ /* 0x000fce0000000f00 */
[----:B------:R-:W-:Y:S05]  /*3320*/  WARPSYNC.COLLECTIVE R11, `(.L_x_4650) ;  /* 0x000000000b087348 */ /* 0x000fea0003c00000 */
[----:B------:R0:W1:Y:S02]  /*3330*/  SHFL.DOWN P1, R183, R186, R185, R188 ;  /* 0x080000b9bab77389 */ /* 0x00006400000200bc */
[----:B01----:R-:W-:Y:S01]  /*3340*/  ENDCOLLECTIVE ;  /* 0x000000000000791b */ /* 0x003fe20003800000 */
.L_x_4650:
[----:B------:R-:W-:-:S05]  /*3350*/  FADD R5, R8, R5 ;  /* 0x0000000508057221 */ /* 0x000fca0000000000 */
[----:B------:R-:W-:Y:S02]  /*3360*/  MOV R186, R5 ;  /* 0x0000000500ba7202 */ /* 0x000fe40000000f00 */
[----:B------:R-:W-:-:S07]  /*3370*/  MOV R10, R183 ;  /* 0x000000b7000a7202 */ /* 0x000fce0000000f00 */
[----:B------:R-:W-:Y:S05]  /*3380*/  WARPSYNC.COLLECTIVE R11, `(.L_x_4651) ;  /* 0x000000000b087348 */ /* 0x000fea0003c00000 */
[----:B------:R0:W1:Y:S02]  /*3390*/  SHFL.DOWN P1, R183, R186, R185, R188 ;  /* 0x080000b9bab77389 */ /* 0x00006400000200bc */
[----:B01----:R-:W-:Y:S01]  /*33a0*/  ENDCOLLECTIVE ;  /* 0x000000000000791b */ /* 0x003fe20003800000 */
.L_x_4651:
[----:B------:R-:W-:Y:S01]  /*33b0*/  FADD R10, R3, R10 ;  /* 0x0000000a030a7221 */ /* 0x000fe20000000000 */
[----:B------:R-:W-:-:S04]  /*33c0*/  HFMA2.MMA R185, -RZ, RZ, 0, 2.384185791015625e-07 ;  /* 0x00000004ffb97435 */ /* 0x000fc800000001ff */
[----:B------:R-:W-:Y:S02]  /*33d0*/  MOV R186, R10 ;  /* 0x0000000a00ba7202 */ /* 0x000fe40000000f00 */
[----:B------:R-:W-:-:S07]  /*33e0*/  MOV R184, R183 ;  /* 0x000000b700b87202 */ /* 0x000fce0000000f00 */
[----:B------:R-:W-:Y:S05]  /*33f0*/  WARPSYNC.COLLECTIVE R11, `(.L_x_4652) ;  /* 0x000000000b087348 */ /* 0x000fea0003c00000 */
[----:B------:R0:W1:Y:S02]  /*3400*/  SHFL.DOWN P1, R183, R186, R185, R188 ;  /* 0x080000b9bab77389 */ /* 0x00006400000200bc */
[----:B01----:R-:W-:Y:S01]  /*3410*/  ENDCOLLECTIVE ;  /* 0x000000000000791b */ /* 0x003fe20003800000 */
.L_x_4652:
[----:B------:R-:W-:-:S05]  /*3420*/  FADD R184, R5, R184 ;  /* 0x000000b805b87221 */ /* 0x000fca0000000000 */
[----:B------:R-:W-:Y:S02]  /*3430*/  MOV R186, R184 ;  /* 0x000000b800ba7202 */ /* 0x000fe40000000f00 */
[----:B------:R-:W-:-:S07]  /*3440*/  MOV R7, R183 ;  /* 0x000000b700077202 */ /* 0x000fce0000000f00 */
[----:B------:R-:W-:Y:S05]  /*3450*/  WARPSYNC.COLLECTIVE R11, `(.L_x_4653) ;  /* 0x000000000b087348 */ /* 0x000fea0003c00000 */
[----:B------:R0:W1:Y:S02]  /*3460*/  SHFL.DOWN P1, R183, R186, R185, R188 ;  /* 0x080000b9bab77389 */ /* 0x00006400000200bc */
[----:B01----:R-:W-:Y:S01]  /*3470*/  ENDCOLLECTIVE ;  /* 0x000000000000791b */ /* 0x003fe20003800000 */
.L_x_4653:
[----:B------:R-:W-:Y:S01]  /*3480*/  FADD R7, R10, R7 ;  /* 0x000000070a077221 */ /* 0x000fe20000000000 */
[----:B------:R-:W-:-:S04]  /*3490*/  HFMA2.MMA R185, -RZ, RZ, 0, 1.1920928955078125e-07 ;  /* 0x00000002ffb97435 */ /* 0x000fc800000001ff */
[----:B------:R-:W-:Y:S02]  /*34a0*/  MOV R186, R7 ;  /* 0x0000000700ba7202 */ /* 0x000fe40000000f00 */
[----:B------:R-:W-:-:S07]  /*34b0*/  MOV R9, R183 ;  /* 0x000000b700097202 */ /* 0x000fce0000000f00 */
[----:B------:R-:W-:Y:S05]  /*34c0*/  WARPSYNC.COLLECTIVE R11, `(.L_x_4654) ;  /* 0x000000000b087348 */ /* 0x000fea0003c00000 */
[----:B------:R0:W1:Y:S02]  /*34d0*/  SHFL.DOWN P1, R183, R186, R185, R188 ;  /* 0x080000b9bab77389 */ /* 0x00006400000200bc */
[----:B01----:R-:W-:Y:S01]  /*34e0*/  ENDCOLLECTIVE ;  /* 0x000000000000791b */ /* 0x003fe20003800000 */
.L_x_4654:
[----:B------:R-:W-:-:S05]  /*34f0*/  FADD R9, R184, R9 ;  /* 0x00000009b8097221 */ /* 0x000fca0000000000 */
[----:B------:R-:W-:Y:S02]  /*3500*/  MOV R186, R9 ;  /* 0x0000000900ba7202 */ /* 0x000fe40000000f00 */
[----:B------:R-:W-:-:S07]  /*3510*/  MOV R4, R183 ;  /* 0x000000b700047202 */ /* 0x000fce0000000f00 */
[----:B------:R-:W-:Y:S05]  /*3520*/  WARPSYNC.COLLECTIVE R11, `(.L_x_4655) ;  /* 0x000000000b087348 */ /* 0x000fea0003c00000 */
[----:B------:R0:W1:Y:S02]  /*3530*/  SHFL.DOWN P1, R183, R186, R185, R188 ;  /* 0x080000b9bab77389 */ /* 0x00006400000200bc */
[----:B01----:R-:W-:Y:S01]  /*3540*/  ENDCOLLECTIVE ;  /* 0x000000000000791b */ /* 0x003fe20003800000 */
.L_x_4655:
[----:B------:R-:W-:Y:S01]  /*3550*/  FADD R4, R7, R4 ;  /* 0x0000000407047221 */ /* 0x000fe20000000000 */
[----:B------:R-:W-:-:S04]  /*3560*/  HFMA2.MMA R185, -RZ, RZ, 0, 5.9604644775390625e-08 ;  /* 0x00000001ffb97435 */ /* 0x000fc800000001ff */
[----:B------:R-:W-:Y:S02]  /*3570*/  MOV R186, R4 ;  /* 0x0000000400ba7202 */ /* 0x000fe40000000f00 */
[----:B------:R-:W-:-:S07]  /*3580*/  MOV R8, R183 ;  /* 0x000000b700087202 */ /* 0x000fce0000000f00 */
[----:B------:R-:W-:Y:S05]  /*3590*/  WARPSYNC.COLLECTIVE R11, `(.L_x_4656) ;  /* 0x000000000b087348 */ /* 0x000fea0003c00000 */
[----:B------:R0:W1:Y:S02]  /*35a0*/  SHFL.DOWN P1, R183, R186, R185, R188 ;  /* 0x080000b9bab77389 */ /* 0x00006400000200bc */
[----:B01----:R-:W-:Y:S01]  /*35b0*/  ENDCOLLECTIVE ;  /* 0x000000000000791b */ /* 0x003fe20003800000 */
.L_x_4656:
[----:B------:R-:W-:-:S05]  /*35c0*/  FADD R5, R9, R8 ;  /* 0x0000000809057221 */ /* 0x000fca0000000000 */
[----:B------:R-:W-:Y:S02]  /*35d0*/  MOV R186, R5 ;  /* 0x0000000500ba7202 */ /* 0x000fe40000000f00 */
[----:B------:R-:W-:-:S07]  /*35e0*/  MOV R7, R183 ;  /* 0x000000b700077202 */ /* 0x000fce0000000f00 */
[----:B------:R-:W-:Y:S05]  /*35f0*/  WARPSYNC.COLLECTIVE R11, `(.L_x_4657) ;  /* 0x000000000b087348 */ /* 0x000fea0003c00000 */
[----:B------:R0:W1:Y:S02]  /*3600*/  SHFL.DOWN P1, R183, R186, R185, R188 ;  /* 0x080000b9bab77389 */ /* 0x00006400000200bc */
[----:B01----:R-:W-:Y:S01]  /*3610*/  ENDCOLLECTIVE ;  /* 0x000000000000791b */ /* 0x003fe20003800000 */
.L_x_4657:
[----:B------:R-:W-:Y:S01]  /*3620*/  MOV R8, R183 ;  /* 0x000000b700087202 */ /* 0x000fe20000000f00 */
[----:B------:R-:W-:Y:S06]  /*3630*/  BRA `(.L_x_4658) ;  /* 0xffffffe800307947 */ /* 0x000fec000383ffff */
.L_x_4659:
        /* <DEDUP_REMOVED lines=12> */
.L_x_7990:


//--------------------- .text._ZN18transformer_engine13normalization28ln_bwd_finalize_tuned_kernelINS0_22Kernel_traits_finalizeILj16384EffffjLj1024ELj4ENS0_18Kernel_traits_baseILj16384EffffjLj1024EEEEEEEvNS0_20BackwardKernelParamsE --------------------------
	.section	.text._ZN18transformer_engine13normalization28ln_bwd_finalize_tuned_kernelINS0_22Kernel_traits_finalizeILj16384EffffjLj1024ELj4ENS0_18Kernel_traits_baseILj16384EffffjLj1024EEEEEEEvNS0_20BackwardKernelParamsE,"ax",@progbits
	.align	128
        .global         _ZN18transformer_engine13normalization28ln_bwd_finalize_tuned_kernelINS0_22Kernel_traits_finalizeILj16384EffffjLj1024ELj4ENS0_18Kernel_traits_baseILj16384EffffjLj1024EEEEEEEvNS0_20BackwardKernelParamsE
        .type           _ZN18transformer_engine13normalization28ln_bwd_finalize_tuned_kernelINS0_22Kernel_traits_finalizeILj16384EffffjLj1024ELj4ENS0_18Kernel_traits_baseILj16384EffffjLj1024EEEEEEEvNS0_20BackwardKernelParamsE,@function
        .size           _ZN18transformer_engine13normalization28ln_bwd_finalize_tuned_kernelINS0_22Kernel_traits_finalizeILj16384EffffjLj1024ELj4ENS0_18Kernel_traits_baseILj16384EffffjLj1024EEEEEEEvNS0_20BackwardKernelParamsE,(.L_x_7991 - _ZN18transformer_engine13normalization28ln_bwd_finalize_tuned_kernelINS0_22Kernel_traits_finalizeILj16384EffffjLj1024ELj4ENS0_18Kernel_traits_baseILj16384EffffjLj1024EEEEEEEvNS0_20BackwardKernelParamsE)
        .other          _ZN18transformer_engine13normalization28ln_bwd_finalize_tuned_kernelINS0_22Kernel_traits_finalizeILj16384EffffjLj1024ELj4ENS0_18Kernel_traits_baseILj16384EffffjLj1024EEEEEEEvNS0_20BackwardKernelParamsE,@"STO_CUDA_ENTRY STV_DEFAULT"
_ZN18transformer_engine13normalization28ln_bwd_finalize_tuned_kernelINS0_22Kernel_traits_finalizeILj16384EffffjLj1024ELj4ENS0_18Kernel_traits_baseILj16384EffffjLj1024EEEEEEEvNS0_20BackwardKernelParamsE:
.text._ZN18transformer_engine13normalization28ln_bwd_finalize_tuned_kernelINS0_22Kernel_traits_finalizeILj16384EffffjLj1024ELj4ENS0_18Kernel_traits_baseILj16384EffffjLj1024EEEEEEEvNS0_20BackwardKernelParamsE:
        /* <DEDUP_REMOVED lines=20> */
.L_x_4671:
        /* <DEDUP_REMOVED lines=28> */
.L_x_4664:
        /* <DEDUP_REMOVED lines=33> */
.L_x_4663:
[----:B------:R-:W-:Y:S05]  /*0510*/  BSYNC B1 ;  /* 0x0000000000017941 */ /* 0x000fea0003800000 */
.L_x_4662:
        /* <DEDUP_REMOVED lines=23> */
.L_x_4666:
[----:B------:R-:W-:Y:S05]  /*0690*/  BSYNC B1 ;  /* 0x0000000000017941 */ /* 0x000fea0003800000 */
.L_x_4665:
        /* <DEDUP_REMOVED lines=11> */
.L_x_4661:
[----:B------:R-:W-:Y:S05]  /*0750*/  BSYNC B0 ;  /* 0x0000000000007941 */ /* 0x000fea0003800000 */
.L_x_4660:
        /* <DEDUP_REMOVED lines=33> */
.L_x_4682:
[----:B------:R-:W-:Y:S01]  /*0970*/  @!P0 SHF.R.U32.HI R11, RZ, 0x3, R0 ;  /* 0x00000003ff0b8819 */ /* 0x000fe20000011600 */
[----:B--2---:R-:W-:Y:S01]  /*0980*/  FADD R13, R8, R13 ;  /* 0x0000000d080d7221 */ /* 0x004fe20000000000 */
[----:B-1----:R-:W-:Y:S02]  /*0990*/  FADD R9, R10, R9 ;  /* 0x000000090a097221 */ /* 0x002fe40000000000 */
[----:B0-----:R-:W-:-:S05]  /*09a0*/  @!P0 LOP3.LUT R8, R11, 0x1ffffffc, RZ, 0xc0, !PT ;  /* 0x1ffffffc0b088812 */ /* 0x001fca00078ec0ff */
[----:B------:R1:W-:Y:S04]  /*09b0*/  @!P0 STS [R8+UR4+0x2000], R13 ;  /* 0x0020000d08008988 */ /* 0x0003e80008000804 */
[----:B------:R1:W-:Y:S02]  /*09c0*/  @!P0 STS [R8+UR4+0x2080], R9 ;  /* 0x0020800908008988 */ /* 0x0003e40008000804 */
.L_x_4667:
        /* <DEDUP_REMOVED lines=16> */
.L_x_4670:
[----:B------:R-:W-:Y:S05]  /*0ad0*/  BSYNC B0 ;  /* 0x0000000000007941 */ /* 0x000fea0003800000 */
.L_x_4669:
[C---:B------:R-:W-:Y:S01]  /*0ae0*/  ISETP.GT.U32.AND P0, PT, R5.reuse, -0x4001, PT ;  /* 0xffffbfff0500780c */ /* 0x040fe20003f04070 */
[----:B------:R-:W-:Y:S01]  /*0af0*/  VIADD R5, R5, 0x4000 ;  /* 0x0000400005057836 */ /* 0x000fe20000000000 */
[----:B------:R-:W-:-:S11]  /*0b00*/  IADD3 R6, R6, 0x2000, RZ ;  /* 0x0000200006067810 */ /* 0x000fd60007ffe0ff */
[----:B------:R-:W-:Y:S05]  /*0b10*/  @P0 BRA `(.L_x_4671) ;  /* 0xfffffff400880947 */ /* 0x000fea000383ffff */
[----:B------:R-:W-:Y:S05]  /*0b20*/  EXIT ;  /* 0x000000000000794d */ /* 0x000fea0003800000 */
.L_x_4668:
[----:B------:R-:W-:Y:S01]  /*0b30*/  HFMA2.MMA R21, -RZ, RZ, 0, 1.847743988037109375e-06 ;  /* 0x0000001fff157435 */ /* 0x000fe200000001ff */
[----:B0-----:R-:W-:Y:S01]  /*0b40*/  MOV R19, R10 ;  /* 0x0000000a00137202 */ /* 0x001fe20000000f00 */
[----:B------:R-:W-:Y:S01]  /*0b50*/  IMAD.MOV.U32 R18, RZ, RZ, 0x1 ;  /* 0x00000001ff127424 */ /* 0x000fe200078e00ff */
[----:B------:R-:W-:-:S08]  /*0b60*/  MOV R16, 0xffffffff ;  /* 0xffffffff00107802 */ /* 0x000fd00000000f00 */
[----:B-12---:R-:W-:Y:S05]  /*0b70*/  WARPSYNC.COLLECTIVE R16, `(.L_x_4672) ;  /* 0x0000000010087348 */ /* 0x006fea0003c00000 */
[----:B------:R0:W3:Y:S02]  /*0b80*/  SHFL.BFLY P1, R17, R19, R18, R21 ;  /* 0x0c00001213117389 */ /* 0x0000e40000020015 */
[----:B0123--:R-:W-:Y:S01]  /*0b90*/  ENDCOLLECTIVE ;  /* 0x000000000000791b */ /* 0x00ffe20003800000 */
.L_x_4672:
[----:B------:R-:W-:Y:S01]  /*0ba0*/  HFMA2.MMA R18, -RZ, RZ, 0, 1.1920928955078125e-07 ;  /* 0x00000002ff127435 */ /* 0x000fe200000001ff */
[----:B------:R-:W-:-:S04]  /*0bb0*/  IMAD.MOV.U32 R9, RZ, RZ, R17 ;  /* 0x000000ffff097224 */ /* 0x000fc800078e0011 */
[----:B------:R-:W-:-:S05]  /*0bc0*/  FADD R9, R10, R9 ;  /* 0x000000090a097221 */ /* 0x000fca0000000000 */
[----:B------:R-:W-:-:S07]  /*0bd0*/  MOV R19, R9 ;  /* 0x0000000900137202 */ /* 0x000fce0000000f00 */
[----:B------:R-:W-:Y:S05]  /*0be0*/  WARPSYNC.COLLECTIVE R16, `(.L_x_4673) ;  /* 0x0000000010087348 */ /* 0x000fea0003c00000 */
[----:B------:R0:W1:Y:S02]  /*0bf0*/  SHFL.BFLY P1, R17, R19, R18, R21 ;  /* 0x0c00001213117389 */ /* 0x0000640000020015 */
[----:B01----:R-:W-:Y:S01]  /*0c00*/  ENDCOLLECTIVE ;  /* 0x000000000000791b */ /* 0x003fe20003800000 */
.L_x_4673:
[----:B------:R-:W-:Y:S01]  /*0c10*/  HFMA2.MMA R18, -RZ, RZ, 0, 2.384185791015625e-07 ;  /* 0x00000004ff127435 */ /* 0x000fe200000001ff */
[----:B------:R-:W-:-:S04]  /*0c20*/  IMAD.MOV.U32 R12, RZ, RZ, R17 ;  /* 0x000000ffff0c7224 */ /* 0x000fc800078e0011 */
[----:B------:R-:W-:-:S05]  /*0c30*/  FADD R12, R9, R12 ;  /* 0x0000000c090c7221 */ /* 0x000fca0000000000 */
[----:B------:R-:W-:-:S07]  /*0c40*/  MOV R19, R12 ;  /* 0x0000000c00137202 */ /* 0x000fce0000000f00 */
[----:B------:R-:W-:Y:S05]  /*0c50*/  WARPSYNC.COLLECTIVE R16, `(.L_x_4674) ;  /* 0x0000000010087348 */ /* 0x000fea0003c00000 */
[----:B------:R0:W1:Y:S02]  /*0c60*/  SHFL.BFLY P1, R17, R19, R18, R21 ;  /* 0x0c00001213117389 */ /* 0x0000640000020015 */
[----:B01----:R-:W-:Y:S01]  /*0c70*/  ENDCOLLECTIVE ;  /* 0x000000000000791b */ /* 0x003fe20003800000 */
.L_x_4674:
[----:B------:R-:W-:Y:S01]  /*0c80*/  HFMA2.MMA R18, -RZ, RZ, 0, 4.76837158203125e-07 ;  /* 0x00000008ff127435 */ /* 0x000fe200000001ff */
[----:B------:R-:W-:-:S04]  /*0c90*/  IMAD.MOV.U32 R11, RZ, RZ, R17 ;  /* 0x000000ffff0b7224 */ /* 0x000fc800078e0011 */
[----:B------:R-:W-:-:S05]  /*0ca0*/  FADD R11, R12, R11 ;  /* 0x0000000b0c0b7221 */ /* 0x000fca0000000000 */
[----:B------:R-:W-:-:S07]  /*0cb0*/  MOV R19, R11 ;  /* 0x0000000b00137202 */ /* 0x000fce0000000f00 */
[----:B------:R-:W-:Y:S05]  /*0cc0*/  WARPSYNC.COLLECTIVE R16, `(.L_x_4675) ;  /* 0x0000000010087348 */ /* 0x000fea0003c00000 */
[----:B------:R0:W1:Y:S02]  /*0cd0*/  SHFL.BFLY P1, R17, R19, R18, R21 ;  /* 0x0c00001213117389 */ /* 0x0000640000020015 */
[----:B01----:R-:W-:Y:S01]  /*0ce0*/  ENDCOLLECTIVE ;  /* 0x000000000000791b */ /* 0x003fe20003800000 */
.L_x_4675:
[----:B------:R-:W-:Y:S01]  /*0cf0*/  HFMA2.MMA R18, -RZ, RZ, 0, 9.5367431640625e-07 ;  /* 0x00000010ff127435 */ /* 0x000fe200000001ff */
[----:B------:R-:W-:-:S04]  /*0d00*/  IMAD.MOV.U32 R10, RZ, RZ, R17 ;  /* 0x000000ffff0a7224 */ /* 0x000fc800078e0011 */
[----:B------:R-:W-:-:S05]  /*0d10*/  FADD R10, R11, R10 ;  /* 0x0000000a0b0a7221 */ /* 0x000fca0000000000 */
[----:B------:R-:W-:-:S07]  /*0d20*/  MOV R19, R10 ;  /* 0x0000000a00137202 */ /* 0x000fce0000000f00 */
[----:B------:R-:W-:Y:S05]  /*0d30*/  WARPSYNC.COLLECTIVE R16, `(.L_x_4676) ;  /* 0x0000000010087348 */ /* 0x000fea0003c00000 */
[----:B------:R0:W1:Y:S02]  /*0d40*/  SHFL.BFLY P1, R17, R19, R18, R21 ;  /* 0x0c00001213117389 */ /* 0x0000640000020015 */
[----:B01----:R-:W-:Y:S01]  /*0d50*/  ENDCOLLECTIVE ;  /* 0x000000000000791b */ /* 0x003fe20003800000 */
.L_x_4676:
[----:B------:R-:W-:Y:S01]  /*0d60*/  HFMA2.MMA R18, -RZ, RZ, 0, 5.9604644775390625e-08 ;  /* 0x00000001ff127435 */ /* 0x000fe200000001ff */
[----:B------:R-:W-:Y:S01]  /*0d70*/  MOV R19, R8 ;  /* 0x0000000800137202 */ /* 0x000fe20000000f00 */
[----:B------:R-:W-:-:S09]  /*0d80*/  IMAD.MOV.U32 R9, RZ, RZ, R17 ;  /* 0x000000ffff097224 */ /* 0x000fd200078e0011 */
[----:B------:R-:W-:Y:S05]  /*0d90*/  WARPSYNC.COLLECTIVE R16, `(.L_x_4677) ;  /* 0x0000000010087348 */ /* 0x000fea0003c00000 */
[----:B------:R0:W1:Y:S02]  /*0da0*/  SHFL.BFLY P1, R17, R19, R18, R21 ;  /* 0x0c00001213117389 */ /* 0x0000640000020015 */
[----:B01----:R-:W-:Y:S01]  /*0db0*/  ENDCOLLECTIVE ;  /* 0x000000000000791b */ /* 0x003fe20003800000 */
.L_x_4677:
[----:B------:R-:W-:Y:S01]  /*0dc0*/  HFMA2.MMA R18, -RZ, RZ, 0, 1.1920928955078125e-07 ;  /* 0x00000002ff127435 */ /* 0x000fe200000001ff */
[----:B------:R-:W-:-:S05]  /*0dd0*/  MOV R11, R17 ;  /* 0x00000011000b7202 */ /* 0x000fca0000000f00 */
[----:B------:R-:W-:-:S04]  /*0de0*/  FADD R13, R8, R11 ;  /* 0x0000000b080d7221 */ /* 0x000fc80000000000 */
[----:B------:R-:W-:-:S07]  /*0df0*/  IMAD.MOV.U32 R19, RZ, RZ, R13 ;  /* 0x000000ffff137224 */ /* 0x000fce00078e000d */
[----:B------:R-:W-:Y:S05]  /*0e00*/  WARPSYNC.COLLECTIVE R16, `(.L_x_4678) ;  /* 0x0000000010087348 */ /* 0x000fea0003c00000 */
[----:B------:R0:W1:Y:S02]  /*0e10*/  SHFL.BFLY P1, R17, R19, R18, R21 ;  /* 0x0c00001213117389 */ /* 0x0000640000020015 */
[----:B01----:R-:W-:Y:S01]  /*0e20*/  ENDCOLLECTIVE ;  /* 0x000000000000791b */ /* 0x003fe20003800000 */
.L_x_4678:
[----:B------:R-:W-:Y:S01]  /*0e30*/  IMAD.MOV.U32 R18, RZ, RZ, 0x4 ;  /* 0x00000004ff127424 */ /* 0x000fe200078e00ff */
[----:B------:R-:W-:-:S05]  /*0e40*/  MOV R14, R17 ;  /* 0x00000011000e7202 */ /* 0x000fca0000000f00 */
[----:B------:R-:W-:-:S05]  /*0e50*/  FADD R14, R13, R14 ;  /* 0x0000000e0d0e7221 */ /* 0x000fca0000000000 */
[----:B------:R-:W-:-:S07]  /*0e60*/  MOV R19, R14 ;  /* 0x0000000e00137202 */ /* 0x000fce0000000f00 */
[----:B------:R-:W-:Y:S05]  /*0e70*/  WARPSYNC.COLLECTIVE R16, `(.L_x_4679) ;  /* 0x0000000010087348 */ /* 0x000fea0003c00000 */
[----:B------:R0:W1:Y:S02]  /*0e80*/  SHFL.BFLY P1, R17, R19, R18, R21 ;  /* 0x0c00001213117389 */ /* 0x0000640000020015 */
[----:B01----:R-:W-:Y:S01]  /*0e90*/  ENDCOLLECTIVE ;  /* 0x000000000000791b */ /* 0x003fe20003800000 */
.L_x_4679:
[----:B------:R-:W-:Y:S01]  /*0ea0*/  HFMA2.MMA R18, -RZ, RZ, 0, 4.76837158203125e-07 ;  /* 0x00000008ff127435 */ /* 0x000fe200000001ff */
[----:B------:R-:W-:-:S05]  /*0eb0*/  MOV R15, R17 ;  /* 0x00000011000f7202 */ /* 0x000fca0000000f00 */
[----:B------:R-:W-:-:S05]  /*0ec0*/  FADD R15, R14, R15 ;  /* 0x0000000f0e0f7221 */ /* 0x000fca0000000000 */
[----:B------:R-:W-:-:S07]  /*0ed0*/  MOV R19, R15 ;  /* 0x0000000f00137202 */ /* 0x000fce0000000f00 */
[----:B------:R-:W-:Y:S05]  /*0ee0*/  WARPSYNC.COLLECTIVE R16, `(.L_x_4680) ;  /* 0x0000000010087348 */ /* 0x000fea0003c00000 */
[----:B------:R0:W1:Y:S02]  /*0ef0*/  SHFL.BFLY P1, R17, R19, R18, R21 ;  /* 0x0c00001213117389 */ /* 0x0000640000020015 */
[----:B01----:R-:W-:Y:S01]  /*0f00*/  ENDCOLLECTIVE ;  /* 0x000000000000791b */ /* 0x003fe20003800000 */
.L_x_4680:
[----:B------:R-:W-:Y:S01]  /*0f10*/  HFMA2.MMA R18, -RZ, RZ, 0, 9.5367431640625e-07 ;  /* 0x00000010ff127435 */ /* 0x000fe200000001ff */
[----:B------:R-:W-:-:S04]  /*0f20*/  IMAD.MOV.U32 R8, RZ, RZ, R17 ;  /* 0x000000ffff087224 */ /* 0x000fc800078e0011 */
[----:B------:R-:W-:-:S05]  /*0f30*/  FADD R8, R15, R8 ;  /* 0x000000080f087221 */ /* 0x000fca0000000000 */
[----:B------:R-:W-:-:S07]  /*0f40*/  MOV R19, R8 ;  /* 0x0000000800137202 */ /* 0x000fce0000000f00 */
[----:B------:R-:W-:Y:S05]  /*0f50*/  WARPSYNC.COLLECTIVE R16, `(.L_x_4681) ;  /* 0x0000000010087348 */ /* 0x000fea0003c00000 */
[----:B------:R0:W1:Y:S02]  /*0f60*/  SHFL.BFLY P1, R17, R19, R18, R21 ;  /* 0x0c00001213117389 */ /* 0x0000640000020015 */
[----:B01----:R-:W-:Y:S01]  /*0f70*/  ENDCOLLECTIVE ;  /* 0x000000000000791b */ /* 0x003fe20003800000 */
.L_x_4681:
[----:B------:R-:W-:Y:S01]  /*0f80*/  MOV R13, R17 ;  /* 0x00000011000d7202 */ /* 0x000fe20000000f00 */
[----:B------:R-:W-:Y:S06]  /*0f90*/  BRA `(.L_x_4682) ;  /* 0xfffffff800747947 */ /* 0x000fec000383ffff */
.L_x_4683:
        /* <DEDUP_REMOVED lines=14> */
.L_x_7991:


//--------------------- .text._ZN18transformer_engine13normalization19ln_bwd_tuned_kernelINS0_13Kernel_traitsIffffjLj16384ELj4ELj1ELj4ELj16ENS0_18Kernel_traits_baseILj16384EffffjLj128EEEEEEEvNS0_20BackwardKernelParamsE --------------------------
	.section	.text._ZN18transformer_engine13normalization19ln_bwd_tuned_kernelINS0_13Kernel_traitsIffffjLj16384ELj4ELj1ELj4ELj16ENS0_18Kernel_traits_baseILj16384EffffjLj128EEEEEEEvNS0_20BackwardKernelParamsE,"ax",@progbits
	.align	128
        .global         _ZN18transformer_engine13normalization19ln_bwd_tuned_kernelINS0_13Kernel_traitsIffffjLj16384ELj4ELj1ELj4ELj16ENS0_18Kernel_traits_baseILj16384EffffjLj128EEEEEEEvNS0_20BackwardKernelParamsE
        .type           _ZN18transformer_engine13normalization19ln_bwd_tuned_kernelINS0_13Kernel_traitsIffffjLj16384ELj4ELj1ELj4ELj16ENS0_18Kernel_traits_baseILj16384EffffjLj128EEEEEEEvNS0_20BackwardKernelParamsE,@function
        .size           _ZN18transformer_engine13normalization19ln_bwd_tuned_kernelINS0_13Kernel_traitsIffffjLj16384ELj4ELj1ELj4ELj16ENS0_18Kernel_traits_baseILj16384EffffjLj128EEEEEEEvNS0_20BackwardKernelParamsE,(.L_x_7992 - _ZN18transformer_engine13normalization19ln_bwd_tuned_kernelINS0_13Kernel_traitsIffffjLj16384ELj4ELj1ELj4ELj16ENS0_18Kernel_traits_baseILj16384EffffjLj128EEEEEEEvNS0_20BackwardKernelParamsE)
        .other          _ZN18transformer_engine13normalization19ln_bwd_tuned_kernelINS0_13Kernel_traitsIffffjLj16384ELj4ELj1ELj4ELj16ENS0_18Kernel_traits_baseILj16384EffffjLj128EEEEEEEvNS0_20BackwardKernelParamsE,@"STO_CUDA_ENTRY STV_DEFAULT"
_ZN18transformer_engine13normalization19ln_bwd_tuned_kernelINS0_13Kernel_traitsIffffjLj16384ELj4ELj1ELj4ELj16ENS0_18Kernel_traits_baseILj16384EffffjLj128EEEEEEEvNS0_20BackwardKernelParamsE:
.text._ZN18transformer_engine13normalization19ln_bwd_tuned_kernelINS0_13Kernel_traitsIffffjLj16384ELj4ELj1ELj4ELj16ENS0_18Kernel_traits_baseILj16384EffffjLj128EEEEEEEvNS0_20BackwardKernelParamsE:
        /* <DEDUP_REMOVED lines=128> */
.L_x_4690:
        /* <DEDUP_REMOVED lines=9> */
[----:B-1----:R-:W-:Y:S01]  /*0890*/  IMAD.WIDE R172, R167, 0x4, R172 ;  /* 0x00000004a7ac7825 */ /* 0x002fe200078e02ac */
[----:B------:R-:W-:-:S04]  /*08a0*/  LOP3.LUT R5, R5, 0x60, R0, 0xf8, !PT ;  /* 0x0000006005057812 */ /* 0x000fc800078ef800 */
[----:B------:R-:W-:Y:S01]  /*08b0*/  LOP3.LUT R181, R4, R5, RZ, 0xfc, !PT ;  /* 0x0000000504b57212 */ /* 0x000fe200078efcff */
[----:B------:R1:W4:Y:S03]  /*08c0*/  LDG.E R172, desc[UR6][R172.64] ;  /* 0x00000006acac7981 */ /* 0x000326000c1e1900 */
[C---:B------:R-:W-:Y:S01]  /*08d0*/  IADD3 R179, R181.reuse, 0x200, RZ ;  /* 0x00000200b5b37810 */ /* 0x040fe20007ffe0ff */
[----:B--2---:R-:W-:-:S04]  /*08e0*/  IMAD.WIDE.U32 R4, R181, 0x10, R60 ;  /* 0x00000010b5047825 */ /* 0x004fc800078e003c */
[----:B0-----:R-:W-:Y:S02]  /*08f0*/  IMAD.WIDE R24, R167, 0x4, R24 ;  /* 0x00000004a7187825 */ /* 0x001fe400078e0218 */
[----:B------:R-:W4:Y:S02]  /*0900*/  LDG.E.128 R4, desc[UR6][R4.64] ;  /* 0x0000000604047981 */ /* 0x000f24000c1e1d00 */
[----:B------:R-:W-:Y:S01]  /*0910*/  IMAD.WIDE.U32 R12, R179, 0x10, R60 ;  /* 0x00000010b30c7825 */ /* 0x000fe200078e003c */
[C---:B------:R-:W-:Y:S01]  /*0920*/  IADD3 R177, R181.reuse, 0x400, RZ ;  /* 0x00000400b5b17810 */ /* 0x040fe20007ffe0ff */
[----:B------:R-:W2:Y:S02]  /*0930*/  LDG.E R169, desc[UR6][R24.64] ;  /* 0x0000000618a97981 */ /* 0x000ea4000c1e1900 */
[--C-:B---3--:R-:W-:Y:S02]  /*0940*/  IMAD.WIDE.U32 R8, R181, 0x10, R2.reuse ;  /* 0x00000010b5087825 */ /* 0x108fe400078e0002 */
[----:B------:R-:W3:Y:S02]  /*0950*/  LDG.E.128 R12, desc[UR6][R12.64] ;  /* 0x000000060c0c7981 */ /* 0x000ee4000c1e1d00 */
[----:B------:R-:W-:-:S02]  /*0960*/  IMAD.WIDE.U32 R16, R179, 0x10, R2 ;  /* 0x00000010b3107825 */ /* 0x000fc400078e0002 */
[----:B------:R-:W5:Y:S01]  /*0970*/  LDG.E.128 R8, desc[UR6][R8.64] ;  /* 0x0000000608087981 */ /* 0x000f62000c1e1d00 */
[----:B------:R-:W-:Y:S01]  /*0980*/  IADD3 R175, R181, 0x600, RZ ;  /* 0x00000600b5af7810 */ /* 0x000fe20007ffe0ff */
[--C-:B------:R-:W-:Y:S02]  /*0990*/  IMAD.WIDE.U32 R20, R177, 0x10, R60.reuse ;  /* 0x00000010b1147825 */ /* 0x100fe400078e003c */
[----:B------:R-:W5:Y:S01]  /*09a0*/  LDG.E.128 R16, desc[UR6][R16.64] ;  /* 0x0000000610107981 */ /* 0x000f62000c1e1d00 */
[----:B------:R-:W-:Y:S01]  /*09b0*/  LOP3.LUT R41, R181, 0x800, RZ, 0xfc, !PT ;  /* 0x00000800b5297812 */ /* 0x000fe200078efcff */
[--C-:B------:R-:W-:Y:S02]  /*09c0*/  IMAD.WIDE.U32 R28, R175, 0x10, R60.reuse ;  /* 0x00000010af1c7825 */ /* 0x100fe400078e003c */
[----:B------:R-:W5:Y:S02]  /*09d0*/  LDG.E.128 R20, desc[UR6][R20.64] ;  /* 0x0000000614147981 */ /* 0x000f64000c1e1d00 */
[----:B------:R-:W-:-:S02]  /*09e0*/  IMAD.WIDE.U32 R36, R41, 0x10, R60 ;  /* 0x0000001029247825 */ /* 0x000fc400078e003c */
[----:B------:R-:W5:Y:S04]  /*09f0*/  LDG.E.128 R28, desc[UR6][R28.64] ;  /* 0x000000061c1c7981 */ /* 0x000f68000c1e1d00 */
[----:B------:R-:W5:Y:S01]  /*0a00*/  LDG.E.128 R36, desc[UR6][R36.64] ;  /* 0x0000000624247981 */ /* 0x000f62000c1e1d00 */
[----:B------:R-:W-:Y:S01]  /*0a10*/  IMAD.WIDE.U32 R26, R177, 0x10, R2 ;  /* 0x00000010b11a7825 */ /* 0x000fe200078e0002 */
[----:B------:R-:W-:-:S03]  /*0a20*/  IADD3 R183, R181, 0xa00, RZ ;  /* 0x00000a00b5b77810 */ /* 0x000fc60007ffe0ff */
[----:B------:R-:W-:Y:S02]  /*0a30*/  IMAD.WIDE.U32 R32, R175, 0x10, R2 ;  /* 0x00000010af207825 */ /* 0x000fe400078e0002 */
[----:B------:R-:W5:Y:S02]  /*0a40*/  LDG.E.128 R24, desc[UR6][R26.64] ;  /* 0x000000061a187981 */ /* 0x000f64000c1e1d00 */
[----:B------:R-:W-:Y:S02]  /*0a50*/  IMAD.WIDE.U32 R44, R183, 0x10, R60 ;  /* 0x00000010b72c7825 */ /* 0x000fe400078e003c */
[----:B------:R-:W5:Y:S04]  /*0a60*/  LDG.E.128 R32, desc[UR6][R32.64] ;  /* 0x0000000620207981 */ /* 0x000f68000c1e1d00 */
[----:B------:R-:W5:Y:S01]  /*0a70*/  LDG.E.128 R44, desc[UR6][R44.64] ;  /* 0x000000062c2c7981 */ /* 0x000f62000c1e1d00 */
[----:B------:R-:W-:-:S06]  /*0a80*/  IMAD.WIDE.U32 R40, R41, 0x10, R2 ;  /* 0x0000001029287825 */ /* 0x000fcc00078e0002 */
[----:B------:R-:W5:Y:S01]  /*0a90*/  LDG.E.128 R40, desc[UR6][R40.64] ;  /* 0x0000000628287981 */ /* 0x000f62000c1e1d00 */
[----:B------:R-:W-:Y:S01]  /*0aa0*/  IMAD.WIDE.U32 R48, R183, 0x10, R2 ;  /* 0x00000010b7307825 */ /* 0x000fe200078e0002 */
[----:B------:R-:W-:-:S05]  /*0ab0*/  IADD3 R171, R181, 0xc00, RZ ;  /* 0x00000c00b5ab7810 */ /* 0x000fca0007ffe0ff */
[----:B------:R-:W5:Y:S01]  /*0ac0*/  LDG.E.128 R48, desc[UR6][R48.64] ;  /* 0x0000000630307981 */ /* 0x000f62000c1e1d00 */
[----:B------:R-:W-:Y:S01]  /*0ad0*/  IMAD.WIDE.U32 R52, R171, 0x10, R60 ;  /* 0x00000010ab347825 */ /* 0x000fe200078e003c */
[----:B-1----:R-:W-:-:S03]  /*0ae0*/  IADD3 R173, R181, 0xe00, RZ ;  /* 0x00000e00b5ad7810 */ /* 0x002fc60007ffe0ff */
[----:B------:R-:W-:Y:S02]  /*0af0*/  IMAD.WIDE.U32 R56, R171, 0x10, R2 ;  /* 0x00000010ab387825 */ /* 0x000fe400078e0002 */
[----:B------:R-:W5:Y:S02]  /*0b00*/  LDG.E.128 R52, desc[UR6][R52.64] ;  /* 0x0000000634347981 */ /* 0x000f64000c1e1d00 */
[C---:B------:R-:W-:Y:S02]  /*0b10*/  IMAD.WIDE.U32 R60, R173.reuse, 0x10, R60 ;  /* 0x00000010ad3c7825 */ /* 0x040fe400078e003c */
[----:B------:R-:W5:Y:S02]  /*0b20*/  LDG.E.128 R56, desc[UR6][R56.64] ;  /* 0x0000000638387981 */ /* 0x000f64000c1e1d00 */
[----:B------:R-:W-:Y:S02]  /*0b30*/  IMAD.WIDE.U32 R64, R173, 0x10, R2 ;  /* 0x00000010ad407825 */ /* 0x000fe400078e0002 */
[----:B------:R-:W5:Y:S04]  /*0b40*/  LDG.E.128 R60, desc[UR6][R60.64] ;  /* 0x000000063c3c7981 */ /* 0x000f68000c1e1d00 */
[----:B------:R-:W5:Y:S01]  /*0b50*/  LDG.E.128 R64, desc[UR6][R64.64] ;  /* 0x0000000640407981 */ /* 0x000f62000c1e1d00 */
[----:B------:R-:W-:Y:S01]  /*0b60*/  LOP3.LUT P0, RZ, R174, 0xff, RZ, 0xc0, !PT ;  /* 0x000000ffaeff7812 */ /* 0x000fe2000780c0ff */
[----:B------:R-:W-:Y:S01]  /*0b70*/  UMOV UR4, 0xffffffff ;  /* 0xffffffff00047882 */ /* 0x000fe20000000000 */
[----:B------:R-:W-:Y:S01]  /*0b80*/  ISETP.NE.AND P2, PT, R134, RZ, PT ;  /* 0x000000ff8600720c */ /* 0x000fe20003f45270 */
[--C-:B----4-:R-:W-:Y:S01]  /*0b90*/  FADD R4, R4, -R172.reuse ;  /* 0x800000ac04047221 */ /* 0x110fe20000000000 */
[----:B------:R-:W-:-:S03]  /*0ba0*/  FADD R6, R6, -R172 ;  /* 0x800000ac06067221 */ /* 0x000fc60000000000 */
[----:B--2---:R-:W-:Y:S01]  /*0bb0*/  FMUL R3, R4, R169 ;  /* 0x000000a904037220 */ /* 0x004fe20000400000 */
[----:B------:R-:W-:Y:S01]  /*0bc0*/  FMUL R174, R169, R6 ;  /* 0x00000006a9ae7220 */ /* 0x000fe20000400000 */
[C---:B---3--:R-:W-:Y:S01]  /*0bd0*/  FADD R12, -R172.reuse, R12 ;  /* 0x0000000cac0c7221 */ /* 0x048fe20000000100 */
[C---:B------:R-:W-:Y:S01]  /*0be0*/  FADD R4, -R172.reuse, R13 ;  /* 0x0000000dac047221 */ /* 0x040fe20000000100 */
[----:B------:R-:W-:Y:S01]  /*0bf0*/  FADD R6, -R172, R14 ;  /* 0x0000000eac067221 */ /* 0x000fe20000000100 */
[----:B-----5:R-:W-:Y:S01]  /*0c00*/  FADD R131, R8, R131 ;  /* 0x0000008308837221 */ /* 0x020fe20000000000 */
[-C--:B------:R-:W-:Y:S01]  /*0c10*/  FFMA R170, R3, R8.reuse, R170 ;  /* 0x0000000803aa7223 */ /* 0x080fe200000000aa */
[----:B------:R-:W-:Y:S01]  /*0c20*/  FMUL R176, R135, R8 ;  /* 0x0000000887b07220 */ /* 0x000fe20000400000 */
[C---:B------:R-:W-:Y:S01]  /*0c30*/  FMUL R14, R169.reuse, R12 ;  /* 0x0000000ca90e7220 */ /* 0x040fe20000400000 */
        /* <DEDUP_REMOVED lines=9> */
[----:B------:R-:W-:Y:S01]  /*0cd0*/  FMUL R17, R169, R8 ;  /* 0x00000008a9117220 */ /* 0x000fe20000400000 */
[----:B------:R-:W-:Y:S01]  /*0ce0*/  FADD R4, -R172, R21 ;  /* 0x00000015ac047221 */ /* 0x000fe20000000100 */
[C---:B------:R-:W-:Y:S01]  /*0cf0*/  FADD R95, R18.reuse, R95 ;  /* 0x0000005f125f7221 */ /* 0x040fe20000000000 */
[----:B------:R-:W-:Y:S01]  /*0d00*/  FFMA R123, R18, R16, R123 ;  /* 0x00000010127b7223 */ /* 0x000fe2000000007b */
[----:B------:R-:W-:Y:S01]  /*0d10*/  FMUL R193, R141, R18 ;  /* 0x000000128dc17220 */ /* 0x000fe20000400000 */
[----:B------:R-:W-:Y:S01]  /*0d20*/  FADD R22, -R172, R22 ;  /* 0x00000016ac167221 */ /* 0x000fe20000000100 */
[C---:B------:R-:W-:Y:S01]  /*0d30*/  FADD R94, R19.reuse, R94 ;  /* 0x0000005e135e7221 */ /* 0x040fe20000000000 */
[----:B------:R-:W-:Y:S01]  /*0d40*/  FFMA R122, R19, R17, R122 ;  /* 0x00000011137a7223 */ /* 0x000fe2000000007a */
[----:B------:R-:W-:Y:S01]  /*0d50*/  FMUL R18, R142, R19 ;  /* 0x000000138e127220 */ /* 0x000fe20000400000 */
[C---:B------:R-:W-:Y:S01]  /*0d60*/  FADD R6, -R172.reuse, R23 ;  /* 0x00000017ac067221 */ /* 0x040fe20000000100 */
[C---:B------:R-:W-:Y:S01]  /*0d70*/  FMUL R19, R169.reuse, R4 ;  /* 0x00000004a9137220 */ /* 0x040fe20000400000 */
[C---:B------:R-:W-:Y:S01]  /*0d80*/  FADD R4, -R172.reuse, R29 ;  /* 0x0000001dac047221 */ /* 0x040fe20000000100 */
[C---:B------:R-:W-:Y:S01]  /*0d90*/  FMUL R21, R169.reuse, R22 ;  /* 0x00000016a9157220 */ /* 0x040fe20000400000 */
[C---:B------:R-:W-:Y:S01]  /*0da0*/  FMUL R22, R169.reuse, R6 ;  /* 0x00000006a9167220 */ /* 0x040fe20000400000 */
[C---:B------:R-:W-:Y:S01]  /*0db0*/  FADD R6, -R172.reuse, R30 ;  /* 0x0000001eac067221 */ /* 0x040fe20000000100 */
[C---:B------:R-:W-:Y:S01]  /*0dc0*/  FADD R8, -R172.reuse, R31 ;  /* 0x0000001fac087221 */ /* 0x040fe20000000100 */
[----:B------:R-:W-:Y:S01]  /*0dd0*/  FMUL R30, R169, R4 ;  /* 0x00000004a91e7220 */ /* 0x000fe20000400000 */
[C---:B------:R-:W-:Y:S01]  /*0de0*/  FADD R4, -R172.reuse, R36 ;  /* 0x00000024ac047221 */ /* 0x040fe20000000100 */
[----:B------:R-:W-:Y:S01]  /*0df0*/  FADD R2, R5, -R172 ;  /* 0x800000ac05027221 */ /* 0x000fe20000000000 */
[C---:B------:R-:W-:Y:S01]  /*0e00*/  FMUL R29, R169.reuse, R8 ;  /* 0x00000008a91d7220 */ /* 0x040fe20000400000 */
[C---:B------:R-:W-:Y:S01]  /*0e10*/  FADD R8, -R172.reuse, R38 ;  /* 0x00000026ac087221 */ /* 0x040fe20000000100 */
[----:B------:R-:W-:Y:S01]  /*0e20*/  FADD R20, -R172, R20 ;  /* 0x00000014ac147221 */ /* 0x000fe20000000100 */
[C---:B------:R-:W-:Y:S01]  /*0e30*/  FMUL R38, R169.reuse, R4 ;  /* 0x00000004a9267220 */ /* 0x040fe20000400000 */
[----:B------:R-:W-:Y:S01]  /*0e40*/  FMUL R185, R136, R9 ;  /* 0x0000000988b97220 */ /* 0x000fe20000400000 */
[----:B------:R-:W-:Y:S01]  /*0e50*/  FADD R4, RZ, R176 ;  /* 0x000000b0ff047221 */ /* 0x000fe20000000000 */
[----:B------:R-:W-:Y:S01]  /*0e60*/  FMUL R2, R169, R2 ;  /* 0x00000002a9027220 */ /* 0x000fe20000400000 */
[----:B------:R-:W-:Y:S01]  /*0e70*/  FFMA R5, R3, R176, RZ ;  /* 0x000000b003057223 */ /* 0x000fe200000000ff */
[----:B------:R-:W-:Y:S01]  /*0e80*/  FMUL R20, R169, R20 ;  /* 0x00000014a9147220 */ /* 0x000fe20000400000 */
[----:B------:R-:W-:Y:S01]  /*0e90*/  FMUL R187, R137, R10 ;  /* 0x0000000a89bb7220 */ /* 0x000fe20000400000 */
[----:B------:R-:W-:Y:S01]  /*0ea0*/  FADD R4, R4, R185 ;  /* 0x000000b904047221 */ /* 0x000fe20000000000 */
[----:B------:R-:W-:Y:S01]  /*0eb0*/  FADD R178, R7, -R172 ;  /* 0x800000ac07b27221 */ /* 0x000fe20000000000 */
[----:B------:R-:W-:Y:S01]  /*0ec0*/  FFMA R5, R2, R185, R5 ;  /* 0x000000b902057223 */ /* 0x000fe20000000005 */
[----:B------:R-:W-:Y:S01]  /*0ed0*/  FADD R93, R24, R93 ;  /* 0x0000005d185d7221 */ /* 0x000fe20000000000 */
[-C--:B------:R-:W-:Y:S01]  /*0ee0*/  FFMA R121, R20, R24.reuse, R121 ;  /* 0x0000001814797223 */ /* 0x080fe20000000079 */
[----:B------:R-:W-:Y:S01]  /*0ef0*/  FMUL R23, R143, R24 ;  /* 0x000000188f177220 */ /* 0x000fe20000400000 */
[----:B------:R-:W-:Y:S01]  /*0f00*/  FMUL R189, R138, R11 ;  /* 0x0000000b8abd7220 */ /* 0x000fe20000400000 */
[C---:B------:R-:W-:Y:S01]  /*0f10*/  FADD R92, R25.reuse, R92 ;  /* 0x0000005c195c7221 */ /* 0x040fe20000000000 */
[----:B------:R-:W-:Y:S01]  /*0f20*/  FFMA R120, R25, R19, R120 ;  /* 0x0000001319787223 */ /* 0x000fe20000000078 */
[----:B------:R-:W-:Y:S01]  /*0f30*/  FMUL R24, R144, R25 ;  /* 0x0000001990187220 */ /* 0x000fe20000400000 */
[----:B------:R-:W-:Y:S01]  /*0f40*/  FADD R4, R4, R187 ;  /* 0x000000bb04047221 */ /* 0x000fe20000000000 */
[C---:B------:R-:W-:Y:S01]  /*0f50*/  FMUL R178, R169.reuse, R178 ;  /* 0x000000b2a9b27220 */ /* 0x040fe20000400000 */
[----:B------:R-:W-:Y:S01]  /*0f60*/  FMUL R25, R169, R6 ;  /* 0x00000006a9197220 */ /* 0x000fe20000400000 */
[----:B------:R-:W-:Y:S01]  /*0f70*/  FFMA R5, R174, R187, R5 ;  /* 0x000000bbae057223 */ /* 0x000fe20000000005 */
[----:B------:R-:W-:Y:S01]  /*0f80*/  FADD R6, -R172, R37 ;  /* 0x00000025ac067221 */ /* 0x000fe20000000100 */
[----:B------:R-:W-:Y:S01]  /*0f90*/  FADD R4, R4, R189 ;  /* 0x000000bd04047221 */ /* 0x000fe20000000000 */
[C---:B------:R-:W-:Y:S01]  /*0fa0*/  FADD R86, R35.reuse, R86 ;  /* 0x0000005623567221 */ /* 0x040fe20000000000 */
[----:B------:R-:W-:Y:S01]  /*0fb0*/  FFMA R114, R35, R29, R114 ;  /* 0x0000001d23727223 */ /* 0x000fe20000000072 */
[----:B------:R-:W-:Y:S01]  /*0fc0*/  FMUL R36, R150, R35 ;  /* 0x0000002396247220 */ /* 0x000fe20000400000 */
[----:B------:R-:W-:Y:S01]  /*0fd0*/  FFMA R5, R178, R189, R5 ;  /* 0x000000bdb2057223 */ /* 0x000fe20000000005 */
[C---:B------:R-:W-:Y:S01]  /*0fe0*/  FMUL R35, R169.reuse, R6 ;  /* 0x00000006a9237220 */ /* 0x040fe20000400000 */
[----:B------:R-:W-:Y:S01]  /*0ff0*/  FADD R6, -R172, R45 ;  /* 0x0000002dac067221 */ /* 0x000fe20000000100 */
[----:B------:R-:W-:Y:S01]  /*1000*/  FADD R7, R4, R191 ;  /* 0x000000bf04077221 */ /* 0x000fe20000000000 */
[C---:B------:R-:W-:Y:S01]  /*1010*/  FMUL R37, R169.reuse, R8 ;  /* 0x00000008a9257220 */ /* 0x040fe20000400000 */
[----:B------:R-:W-:Y:S01]  /*1020*/  FFMA R4, R14, R191, R5 ;  /* 0x000000bf0e047223 */ /* 0x000fe20000000005 */
[----:B------:R-:W-:Y:S01]  /*1030*/  FADD R8, -R172, R46 ;  /* 0x0000002eac087221 */ /* 0x000fe20000000100 */
        /* <DEDUP_REMOVED lines=9> */
[C---:B------:R-:W-:Y:S01]  /*10d0*/  FADD R91, R26.reuse, R91 ;  /* 0x0000005b1a5b7221 */ /* 0x040fe20000000000 */
[----:B------:R-:W-:Y:S01]  /*10e0*/  FFMA R119, R26, R21, R119 ;  /* 0x000000151a777223 */ /* 0x000fe20000000077 */
[----:B------:R-:W-:Y:S01]  /*10f0*/  FADD R28, -R172, R28 ;  /* 0x0000001cac1c7221 */ /* 0x000fe20000000100 */
        /* <DEDUP_REMOVED lines=29> */
[----:B------:R-:W-:Y:S01]  /*12d0*/  FADD R182, -R172, R39 ;  /* 0x00000027acb67221 */ /* 0x000fe20000000100 */
[----:B------:R-:W-:Y:S01]  /*12e0*/  FADD R85, R40, R85 ;  /* 0x0000005528557221 */ /* 0x000fe20000000000 */
[----:B------:R-:W-:Y:S01]  /*12f0*/  FFMA R113, R38, R40, R113 ;  /* 0x0000002826717223 */ /* 0x000fe20000000071 */
[----:B------:R-:W-:Y:S01]  /*1300*/  FMUL R40, R152, R41 ;  /* 0x0000002998287220 */ /* 0x000fe20000400000 */
[----:B------:R-:W-:Y:S01]  /*1310*/  FADD R7, R6, R31 ;  /* 0x0000001f06077221 */ /* 0x000fe20000000000 */
[----:B------:R-:W-:Y:S01]  /*1320*/  FFMA R4, R38, R31, R5 ;  /* 0x0000001f26047223 */ /* 0x000fe20000000005 */
[C---:B------:R-:W-:Y:S01]  /*1330*/  FADD R83, R42.reuse, R83 ;  /* 0x000000532a537221 */ /* 0x040fe20000000000 */
[----:B------:R-:W-:Y:S01]  /*1340*/  FMUL R182, R169, R182 ;  /* 0x000000b6a9b67220 */ /* 0x000fe20000400000 */
        /* <DEDUP_REMOVED lines=28> */
[C---:B------:R-:W-:Y:S01]  /*1510*/  FADD R52, -R172.reuse, R52 ;  /* 0x00000034ac347221 */ /* 0x040fe20000000100 */
[----:B------:R-:W-:Y:S01]  /*1520*/  FADD R8, -R172, R53 ;  /* 0x00000035ac087221 */ /* 0x000fe20000000100 */
[----:B------:R-:W-:Y:S01]  /*1530*/  FMUL R50, R157, R50 ;  /* 0x000000329d327220 */ /* 0x000fe20000400000 */
[----:B------:R-:W-:Y:S01]  /*1540*/  FADD R7, R4, R49 ;  /* 0x0000003104077221 */ /* 0x000fe20000000000 */
[C---:B------:R-:W-:Y:S01]  /*1550*/  FADD R127, R10.reuse, R127 ;  /* 0x0000007f0a7f7221 */ /* 0x040fe20000000000 */
[----:B------:R-:W-:Y:S01]  /*1560*/  FFMA R129, R10, R174, R129 ;  /* 0x000000ae0a817223 */ /* 0x000fe20000000081 */
[----:B------:R-:W-:Y:S01]  /*1570*/  FFMA R6, R46, R49, R5 ;  /* 0x000000312e067223 */ /* 0x000fe20000000005 */
[----:B------:R-:W-:Y:S01]  /*1580*/  FADD R10, -R172, R54 ;  /* 0x00000036ac0a7221 */ /* 0x000fe20000000100 */
[C---:B------:R-:W-:Y:S01]  /*1590*/  FADD R78, R51.reuse, R78 ;  /* 0x0000004e334e7221 */ /* 0x040fe20000000000 */
        /* <DEDUP_REMOVED lines=85> */
.L_x_4701:
[----:B------:R-:W3:Y:S01]  /*1af0*/  @!P2 S2R R55, SR_CgaCtaId ;  /* 0x000000000037a919 */ /* 0x000ee20000008800 */
[----:B------:R-:W4:Y:S01]  /*1b00*/  LDC R188, c[0x0][0x210] ;  /* 0x00008400ffbc7b82 */ /* 0x000f220000000800 */
[----:B------:R-:W-:Y:S01]  /*1b10*/  LOP3.LUT R9, R4, 0x3, RZ, 0xc0, !PT ;  /* 0x0000000304097812 */ /* 0x000fe200078ec0ff */
[----:B------:R-:W-:Y:S05]  /*1b20*/  WARPSYNC.ALL ;  /* 0x0000000000007948 */ /* 0x000fea0003800000 */
[----:B------:R-:W-:Y:S01]  /*1b30*/  LOP3.LUT P1, RZ, R9, 0x1f, R0, 0xf8, !PT ;  /* 0x0000001f09ff7812 */ /* 0x000fe2000782f800 */
[----:B------:R-:W-:Y:S01]  /*1b40*/  BSSY B0, `(.L_x_4686) ;  /* 0x0000026000007945 */ /* 0x000fe20003800000 */
[----:B------:R-:W-:-:S02]  /*1b50*/  LOP3.LUT R67, R168, 0x1, RZ, 0xc0, !PT ;  /* 0x00000001a8437812 */ /* 0x000fc400078ec0ff */
[----:B------:R-:W-:Y:S02]  /*1b60*/  @!P2 MOV R4, 0x400 ;  /* 0x000004000004a802 */ /* 0x000fe40000000f00 */
[----:B------:R-:W-:Y:S02]  /*1b70*/  IADD3 R190, -R67, RZ, RZ ;  /* 0x000000ff43be7210 */ /* 0x000fe40007ffe1ff */
[----:B------:R-:W-:Y:S02]  /*1b80*/  LEA.HI R39, R0, R69, RZ, 0x19 ;  /* 0x0000004500277211 */ /* 0x000fe400078fc8ff */
[----:B------:R-:W-:-:S03]  /*1b90*/  @!P2 IADD3 R9, R6, R9, RZ ;  /* 0x000000090609a210 */ /* 0x000fc60007ffe0ff */
        /* <DEDUP_REMOVED lines=10> */
[----:B------:R-:W-:Y:S02]  /*1c40*/  CS2R R10, SRZ ;  /* 0x00000000000a7805 */ /* 0x000fe4000001ff00 */
[----:B------:R-:W-:Y:S01]  /*1c50*/  IADD3.X R63, RZ, RZ, RZ, P3, !PT ;  /* 0x000000ffff3f7210 */ /* 0x000fe20001ffe4ff */
[----:B------:R0:W-:Y:S01]  /*1c60*/  @!P2 STS.64 [R9], R4 ;  /* 0x000000040900a388 */ /* 0x0001e20000000a00 */
[----:B------:R-:W-:Y:S02]  /*1c70*/  BAR.SYNC.DEFER_BLOCKING 0x0 ;  /* 0x0000000000007b1d */ /* 0x000fe40000010000 */
        /* <DEDUP_REMOVED lines=18> */
.L_x_4687:
[----:B------:R-:W-:Y:S05]  /*1da0*/  BSYNC B0 ;  /* 0x0000000000007941 */ /* 0x000fea0003800000 */
.L_x_4686:
        /* <DEDUP_REMOVED lines=19> */
.L_x_4689:
[----:B------:R-:W2:Y:S04]  /*1ee0*/  LDG.E.STRONG.GPU R6, desc[UR6][R4.64] ;  /* 0x0000000604067981 */ /* 0x000ea8000c1ef900 */
[----:B--2---:R-:W-:Y:S01]  /*1ef0*/  CCTL.IVALL ;  /* 0x00000000ff00798f */ /* 0x004fe20002000000 */
[----:B------:R-:W-:Y:S05]  /*1f00*/  YIELD ;  /* 0x0000000000007946 */ /* 0x000fea0003800000 */
[----:B------:R-:W-:-:S13]  /*1f10*/  ISETP.NE.AND P1, PT, R6, R9, PT ;  /* 0x000000090600720c */ /* 0x000fda0003f25270 */
[----:B------:R-:W-:Y:S05]  /*1f20*/  @P1 BRA `(.L_x_4689) ;  /* 0xfffffffc00ec1947 */ /* 0x000fea000383ffff */
.L_x_4688:
        /* <DEDUP_REMOVED lines=36> */
[----:B------:R-:W0:Y:S01]  /*2170*/  LDC.64 R4, c[0x0][0x278] ;  /* 0x00009e00ff047b82 */ /* 0x000e220000000a00 */
        /* <DEDUP_REMOVED lines=50> */
[----:B------:R-:W-:Y:S01]  /*24a0*/  FMUL R19, R169, R18 ;  /* 0x00000012a9137220 */ /* 0x000fe20000400000 */
[----:B------:R-:W-:Y:S01]  /*24b0*/  FADD R52, R36, -R29 ;  /* 0x8000001d24347221 */ /* 0x000fe20000000000 */
[----:B------:R-:W-:Y:S01]  /*24c0*/  FADD R40, R40, -R35 ;  /* 0x8000002328287221 */ /* 0x000fe20000000000 */
[----:B0-----:R-:W-:-:S04]  /*24d0*/  IMAD.WIDE.U32 R32, R181, 0x10, R4 ;  /* 0x00000010b5207825 */ /* 0x001fc800078e0004 */
[C---:B------:R-:W-:Y:S01]  /*24e0*/  FMUL R15, R169.reuse, R178 ;  /* 0x000000b2a90f7220 */ /* 0x040fe20000400000 */
        /* <DEDUP_REMOVED lines=28> */
[C---:B------:R-:W-:Y:S01]  /*26b0*/  FMUL R7, R169.reuse, R52 ;  /* 0x00000034a9077220 */ /* 0x040fe20000400000 */
[----:B------:R-:W-:Y:S01]  /*26c0*/  FMUL R6, R169, R46 ;  /* 0x0000002ea9067220 */ /* 0x000fe20000400000 */
[--C-:B------:R-:W-:Y:S01]  /*26d0*/  IMAD.WIDE.U32 R26, R183, 0x10, R4.reuse ;  /* 0x00000010b71a7825 */ /* 0x100fe200078e0004 */
[----:B------:R0:W-:Y:S03]  /*26e0*/  STG.E.128 desc[UR6][R32.64], R12 ;  /* 0x0000000c20007986 */ /* 0x0001e6000c101d06 */
[C---:B------:R-:W-:Y:S01]  /*26f0*/  FMUL R11, R169.reuse, R182 ;  /* 0x000000b6a90b7220 */ /* 0x040fe20000400000 */
[----:B------:R-:W-:Y:S01]  /*2700*/  FMUL R10, R169, R42 ;  /* 0x0000002aa90a7220 */ /* 0x000fe20000400000 */
        /* <DEDUP_REMOVED lines=91> */
.L_x_4684:
        /* <DEDUP_REMOVED lines=48> */
.L_x_4685:
[----:B------:R-:W-:Y:S01]  /*2fc0*/  HFMA2.MMA R55, -RZ, RZ, 0, 9.5367431640625e-07 ;  /* 0x00000010ff377435 */ /* 0x000fe200000001ff */
[----:B------:R-:W-:Y:S02]  /*2fd0*/  MOV R190, R10 ;  /* 0x0000000a00be7202 */ /* 0x000fe40000000f00 */
[----:B------:R-:W-:Y:S02]  /*2fe0*/  MOV R192, 0x1f ;  /* 0x0000001f00c07802 */ /* 0x000fe40000000f00 */
[----:B------:R-:W-:-:S07]  /*2ff0*/  MOV R39, 0xffffffff ;  /* 0xffffffff00277802 */ /* 0x000fce0000000f00 */
[----:B------:R-:W-:Y:S05]  /*3000*/  WARPSYNC.COLLECTIVE R39, `(.L_x_4691) ;  /* 0x0000000027087348 */ /* 0x000fea0003c00000 */
[----:B------:R0:W1:Y:S02]  /*3010*/  SHFL.DOWN P1, R13, R190, R55, R192 ;  /* 0x08000037be0d7389 */ /* 0x00006400000200c0 */
[----:B01----:R-:W-:Y:S01]  /*3020*/  ENDCOLLECTIVE ;  /* 0x000000000000791b */ /* 0x003fe20003800000 */
.L_x_4691:
[----:B------:R-:W-:Y:S02]  /*3030*/  MOV R190, R5 ;  /* 0x0000000500be7202 */ /* 0x000fe40000000f00 */
[----:B------:R-:W-:-:S07]  /*3040*/  MOV R7, R13 ;  /* 0x0000000d00077202 */ /* 0x000fce0000000f00 */
[----:B------:R-:W-:Y:S05]  /*3050*/  WARPSYNC.COLLECTIVE R39, `(.L_x_4692) ;  /* 0x0000000027087348 */ /* 0x000fea0003c00000 */
[----:B------:R0:W1:Y:S02]  /*3060*/  SHFL.DOWN P1, R13, R190, R55, R192 ;  /* 0x08000037be0d7389 */ /* 0x00006400000200c0 */
[----:B01----:R-:W-:Y:S01]  /*3070*/  ENDCOLLECTIVE ;  /* 0x000000000000791b */ /* 0x003fe20003800000 */
.L_x_4692:
[----:B------:R-:W-:Y:S01]  /*3080*/  FADD R7, R10, R7 ;  /* 0x000000070a077221 */ /* 0x000fe20000000000 */
[----:B------:R-:W-:-:S04]  /*3090*/  HFMA2.MMA R55, -RZ, RZ, 0, 4.76837158203125e-07 ;  /* 0x00000008ff377435 */ /* 0x000fc800000001ff */
[----:B------:R-:W-:Y:S02]  /*30a0*/  MOV R190, R7 ;  /* 0x0000000700be7202 */ /* 0x000fe40000000f00 */
[----:B------:R-:W-:-:S07]  /*30b0*/  MOV R8, R13 ;  /* 0x0000000d00087202 */ /* 0x000fce0000000f00 */
[----:B------:R-:W-:Y:S05]  /*30c0*/  WARPSYNC.COLLECTIVE R39, `(.L_x_4693) ;  /* 0x0000000027087348 */ /* 0x000fea0003c00000 */
[----:B------:R0:W1:Y:S02]  /*30d0*/  SHFL.DOWN P1, R13, R190, R55, R192 ;  /* 0x08000037be0d7389 */ /* 0x00006400000200c0 */
[----:B01----:R-:W-:Y:S01]  /*30e0*/  ENDCOLLECTIVE ;  /* 0x000000000000791b */ /* 0x003fe20003800000 */
.L_x_4693:
[----:B------:R-:W-:-:S05]  /*30f0*/  FADD R8, R5, R8 ;  /* 0x0000000805087221 */ /* 0x000fca0000000000 */
[----:B------:R-:W-:Y:S02]  /*3100*/  MOV R190, R8 ;  /* 0x0000000800be7202 */ /* 0x000fe40000000f00 */
[----:B------:R-:W-:-:S07]  /*3110*/  MOV R12, R13 ;  /* 0x0000000d000c7202 */ /* 0x000fce0000000f00 */
[----:B------:R-:W-:Y:S05]  /*3120*/  WARPSYNC.COLLECTIVE R39, `(.L_x_4694) ;  /* 0x0000000027087348 */ /* 0x000fea0003c00000 */
[----:B------:R0:W1:Y:S02]  /*3130*/  SHFL.DOWN P1, R13, R190, R55, R192 ;  /* 0x08000037be0d7389 */ /* 0x00006400000200c0 */
[----:B01----:R-:W-:Y:S01]  /*3140*/  ENDCOLLECTIVE ;  /* 0x000000000000791b */ /* 0x003fe20003800000 */
.L_x_4694:
[----:B------:R-:W-:Y:S01]  /*3150*/  FADD R12, R7, R12 ;  /* 0x0000000c070c7221 */ /* 0x000fe20000000000 */
[----:B------:R-:W-:-:S04]  /*3160*/  HFMA2.MMA R55, -RZ, RZ, 0, 2.384185791015625e-07 ;  /* 0x00000004ff377435 */ /* 0x000fc800000001ff */
[----:B------:R-:W-:Y:S02]  /*3170*/  MOV R190, R12 ;  /* 0x0000000c00be7202 */ /* 0x000fe40000000f00 */
[----:B------:R-:W-:-:S07]  /*3180*/  MOV R9, R13 ;  /* 0x0000000d00097202 */ /* 0x000fce0000000f00 */
[----:B------:R-:W-:Y:S05]  /*3190*/  WARPSYNC.COLLECTIVE R39, `(.L_x_4695) ;  /* 0x0000000027087348 */ /* 0x000fea0003c00000 */
[----:B------:R0:W1:Y:S02]  /*31a0*/  SHFL.DOWN P1, R13, R190, R55, R192 ;  /* 0x08000037be0d7389 */ /* 0x00006400000200c0 */
[----:B01----:R-:W-:Y:S01]  /*31b0*/  ENDCOLLECTIVE ;  /* 0x000000000000791b */ /* 0x003fe20003800000 */
.L_x_4695:
[----:B------:R-:W-:-:S05]  /*31c0*/  FADD R9, R8, R9 ;  /* 0x0000000908097221 */ /* 0x000fca0000000000 */
[----:B------:R-:W-:Y:S02]  /*31d0*/  MOV R190, R9 ;  /* 0x0000000900be7202 */ /* 0x000fe40000000f00 */
[----:B------:R-:W-:-:S07]  /*31e0*/  MOV R11, R13 ;  /* 0x0000000d000b7202 */ /* 0x000fce0000000f00 */
[----:B------:R-:W-:Y:S05]  /*31f0*/  WARPSYNC.COLLECTIVE R39, `(.L_x_4696) ;  /* 0x0000000027087348 */ /* 0x000fea0003c00000 */
[----:B------:R0:W1:Y:S02]  /*3200*/  SHFL.DOWN P1, R13, R190, R55, R192 ;  /* 0x08000037be0d7389 */ /* 0x00006400000200c0 */
[----:B01----:R-:W-:Y:S01]  /*3210*/  ENDCOLLECTIVE ;  /* 0x000000000000791b */ /* 0x003fe20003800000 */
.L_x_4696:
[----:B------:R-:W-:Y:S01]  /*3220*/  FADD R11, R12, R11 ;  /* 0x0000000b0c0b7221 */ /* 0x000fe20000000000 */
[----:B------:R-:W-:-:S04]  /*3230*/  HFMA2.MMA R55, -RZ, RZ, 0, 1.1920928955078125e-07 ;  /* 0x00000002ff377435 */ /* 0x000fc800000001ff */
[----:B------:R-:W-:Y:S02]  /*3240*/  MOV R190, R11 ;  /* 0x0000000b00be7202 */ /* 0x000fe40000000f00 */
[----:B------:R-:W-:-:S07]  /*3250*/  MOV R188, R13 ;  /* 0x0000000d00bc7202 */ /* 0x000fce0000000f00 */
[----:B------:R-:W-:Y:S05]  /*3260*/  WARPSYNC.COLLECTIVE R39, `(.L_x_4697) ;  /* 0x0000000027087348 */ /* 0x000fea0003c00000 */
[----:B------:R0:W1:Y:S02]  /*3270*/  SHFL.DOWN P1, R13, R190, R55, R192 ;  /* 0x08000037be0d7389 */ /* 0x00006400000200c0 */
[----:B01----:R-:W-:Y:S01]  /*3280*/  ENDCOLLECTIVE ;  /* 0x000000000000791b */ /* 0x003fe20003800000 */
.L_x_4697:
[----:B------:R-:W-:-:S05]  /*3290*/  FADD R188, R9, R188 ;  /* 0x000000bc09bc7221 */ /* 0x000fca0000000000 */
[----:B------:R-:W-:Y:S02]  /*32a0*/  MOV R190, R188 ;  /* 0x000000bc00be7202 */ /* 0x000fe40000000f00 */
[----:B------:R-:W-:-:S07]  /*32b0*/  MOV R10, R13 ;  /* 0x0000000d000a7202 */ /* 0x000fce0000000f00 */
[----:B------:R-:W-:Y:S05]  /*32c0*/  WARPSYNC.COLLECTIVE R39, `(.L_x_4698) ;  /* 0x0000000027087348 */ /* 0x000fea0003c00000 */
[----:B------:R0:W1:Y:S02]  /*32d0*/  SHFL.DOWN P1, R13, R190, R55, R192 ;  /* 0x08000037be0d7389 */ /* 0x00006400000200c0 */
[----:B01----:R-:W-:Y:S01]  /*32e0*/  ENDCOLLECTIVE ;  /* 0x000000000000791b */ /* 0x003fe20003800000 */
.L_x_4698:
[----:B------:R-:W-:Y:S01]  /*32f0*/  FADD R5, R11, R10 ;  /* 0x0000000a0b057221 */ /* 0x000fe20000000000 */
[----:B------:R-:W-:-:S04]  /*3300*/  HFMA2.MMA R55, -RZ, RZ, 0, 5.9604644775390625e-08 ;  /* 0x00000001ff377435 */ /* 0x000fc800000001ff */
[----:B------:R-:W-:Y:S01]  /*3310*/  MOV R190, R5 ;  /* 0x0000000500be7202 */ /* 0x000fe20000000f00 */
[----:B------:R-:W-:-:S07]  /*3320*/  FADD R7, R188, R13 ;  /* 0x0000000dbc077221 */ /* 0x000fce0000000000 */
[----:B------:R-:W-:Y:S05]  /*3330*/  WARPSYNC.COLLECTIVE R39, `(.L_x_4699) ;  /* 0x0000000027087348 */ /* 0x000fea0003c00000 */
[----:B------:R0:W1:Y:S02]  /*3340*/  SHFL.DOWN P1, R13, R190, R55, R192 ;  /* 0x08000037be0d7389 */ /* 0x00006400000200c0 */
[----:B01----:R-:W-:Y:S01]  /*3350*/  ENDCOLLECTIVE ;  /* 0x000000000000791b */ /* 0x003fe20003800000 */
.L_x_4699:
[----:B------:R-:W-:Y:S02]  /*3360*/  MOV R190, R7 ;  /* 0x0000000700be7202 */ /* 0x000fe40000000f00 */
[----:B------:R-:W-:-:S07]  /*3370*/  MOV R8, R13 ;  /* 0x0000000d00087202 */ /* 0x000fce0000000f00 */
[----:B------:R-:W-:Y:S05]  /*3380*/  WARPSYNC.COLLECTIVE R39, `(.L_x_4700) ;  /* 0x0000000027087348 */ /* 0x000fea0003c00000 */
[----:B------:R0:W1:Y:S02]  /*3390*/  SHFL.DOWN P1, R13, R190, R55, R192 ;  /* 0x08000037be0d7389 */ /* 0x00006400000200c0 */
[----:B01----:R-:W-:Y:S01]  /*33a0*/  ENDCOLLECTIVE ;  /* 0x000000000000791b */ /* 0x003fe20003800000 */
.L_x_4700:
[----:B------:R-:W-:Y:S01]  /*33b0*/  MOV R10, R13 ;  /* 0x0000000d000a7202 */ /* 0x000fe20000000f00 */
[----:B------:R-:W-:Y:S06]  /*33c0*/  BRA `(.L_x_4701) ;  /* 0xffffffe400c87947 */ /* 0x000fec000383ffff */
.L_x_4702:
        /* <DEDUP_REMOVED lines=11> */
.L_x_7992:


//--------------------- .text._ZN18transformer_engine13normalization28ln_bwd_finalize_tuned_kernelINS0_22Kernel_traits_finalizeILj15360E13__nv_bfloat16fS3_fjLj1024ELj4ENS0_18Kernel_traits_baseILj15360ES3_fS3_fjLj1024EEEEEEEvNS0_20BackwardKernelParamsE --------------------------
	.section	.text._ZN18transformer_engine13normalization28ln_bwd_finalize_tuned_kernelINS0_22Kernel_traits_finalizeILj15360E13__nv_bfloat16fS3_fjLj1024ELj4ENS0_18Kernel_traits_baseILj15360ES3_fS3_fjLj1024EEEEEEEvNS0_20BackwardKernelParamsE,"ax",@progbits
	.align	128
        .global         _ZN18transformer_engine13normalization28ln_bwd_finalize_tuned_kernelINS0_22Kernel_traits_finalizeILj15360E13__nv_bfloat16fS3_fjLj1024ELj4ENS0_18Kernel_traits_baseILj15360ES3_fS3_fjLj1024EEEEEEEvNS0_20BackwardKernelParamsE
        .type           _ZN18transformer_engine13normalization28ln_bwd_finalize_tuned_kernelINS0_22Kernel_traits_finalizeILj15360E13__nv_bfloat16fS3_fjLj1024ELj4ENS0_18Kernel_traits_baseILj15360ES3_fS3_fjLj1024EEEEEEEvNS0_20BackwardKernelParamsE,@function
        .size           _ZN18transformer_engine13normalization28ln_bwd_finalize_tuned_kernelINS0_22Kernel_traits_finalizeILj15360E13__nv_bfloat16fS3_fjLj1024ELj4ENS0_18Kernel_traits_baseILj15360ES3_fS3_fjLj1024EEEEEEEvNS0_20BackwardKernelParamsE,(.L_x_7993 - _ZN18transformer_engine13normalization28ln_bwd_finalize_tuned_kernelINS0_22Kernel_traits_finalizeILj15360E13__nv_bfloat16fS3_fjLj1024ELj4ENS0_18Kernel_traits_baseILj15360ES3_fS3_fjLj1024EEEEEEEvNS0_20BackwardKernelParamsE)
        .other          _ZN18transformer_engine13normalization28ln_bwd_finalize_tuned_kernelINS0_22Kernel_traits_finalizeILj15360E13__nv_bfloat16fS3_fjLj1024ELj4ENS0_18Kernel_traits_baseILj15360ES3_fS3_fjLj1024EEEEEEEvNS0_20BackwardKernelParamsE,@"STO_CUDA_ENTRY STV_DEFAULT"
_ZN18transformer_engine13normalization28ln_bwd_finalize_tuned_kernelINS0_22Kernel_traits_finalizeILj15360E13__nv_bfloat16fS3_fjLj1024ELj4ENS0_18Kernel_traits_baseILj15360ES3_fS3_fjLj1024EEEEEEEvNS0_20BackwardKernelParamsE:
.text._ZN18transformer_engine13normalization28ln_bwd_finalize_tuned_kernelINS0_22Kernel_traits_finalizeILj15360E13__nv_bfloat16fS3_fjLj1024ELj4ENS0_18Kernel_traits_baseILj15360ES3_fS3_fjLj1024EEEEEEEvNS0_20BackwardKernelParamsE:
        /* <DEDUP_REMOVED lines=20> */
.L_x_4714:
        /* <DEDUP_REMOVED lines=28> */
.L_x_4707:
        /* <DEDUP_REMOVED lines=33> */
.L_x_4706:
[----:B------:R-:W-:Y:S05]  /*0510*/  BSYNC B1 ;  /* 0x0000000000017941 */ /* 0x000fea0003800000 */
.L_x_4705:
        /* <DEDUP_REMOVED lines=23> */
.L_x_4709:
[----:B------:R-:W-:Y:S05]  /*0690*/  BSYNC B1 ;  /* 0x0000000000017941 */ /* 0x000fea0003800000 */
.L_x_4708:
        /* <DEDUP_REMOVED lines=11> */
.L_x_4704:
[----:B------:R-:W-:Y:S05]  /*0750*/  BSYNC B0 ;  /* 0x0000000000007941 */ /* 0x000fea0003800000 */
.L_x_4703:
        /* <DEDUP_REMOVED lines=33> */
.L_x_4725:
[----:B------:R-:W-:Y:S01]  /*0970*/  @!P0 SHF.R.U32.HI R11, RZ, 0x3, R0 ;  /* 0x00000003ff0b8819 */ /* 0x000fe20000011600 */
[----:B--2---:R-:W-:Y:S01]  /*0980*/  FADD R13, R8, R13 ;  /* 0x0000000d080d7221 */ /* 0x004fe20000000000 */
[----:B-1----:R-:W-:Y:S02]  /*0990*/  FADD R9, R10, R9 ;  /* 0x000000090a097221 */ /* 0x002fe40000000000 */
[----:B0-----:R-:W-:-:S05]  /*09a0*/  @!P0 LOP3.LUT R8, R11, 0x1ffffffc, RZ, 0xc0, !PT ;  /* 0x1ffffffc0b088812 */ /* 0x001fca00078ec0ff */
[----:B------:R1:W-:Y:S04]  /*09b0*/  @!P0 STS [R8+UR4+0x2000], R13 ;  /* 0x0020000d08008988 */ /* 0x0003e80008000804 */
[----:B------:R1:W-:Y:S02]  /*09c0*/  @!P0 STS [R8+UR4+0x2080], R9 ;  /* 0x0020800908008988 */ /* 0x0003e40008000804 */
.L_x_4710:
        /* <DEDUP_REMOVED lines=18> */
.L_x_4713:
[----:B------:R-:W-:Y:S05]  /*0af0*/  BSYNC B0 ;  /* 0x0000000000007941 */ /* 0x000fea0003800000 */
.L_x_4712:
[C---:B------:R-:W-:Y:S02]  /*0b00*/  ISETP.GT.U32.AND P0, PT, R5.reuse, -0x3c01, PT ;  /* 0xffffc3ff0500780c */ /* 0x040fe40003f04070 */
[----:B------:R-:W-:Y:S02]  /*0b10*/  IADD3 R5, R5, 0x3c00, RZ ;  /* 0x00003c0005057810 */ /* 0x000fe40007ffe0ff */
[----:B------:R-:W-:-:S09]  /*0b20*/  IADD3 R6, R6, 0x1e00, RZ ;  /* 0x00001e0006067810 */ /* 0x000fd20007ffe0ff */
[----:B------:R-:W-:Y:S05]  /*0b30*/  @P0 BRA `(.L_x_4714) ;  /* 0xfffffff400800947 */ /* 0x000fea000383ffff */
[----:B------:R-:W-:Y:S05]  /*0b40*/  EXIT ;  /* 0x000000000000794d */ /* 0x000fea0003800000 */
.L_x_4711:
[----:B------:R-:W-:Y:S01]  /*0b50*/  HFMA2.MMA R18, -RZ, RZ, 0, 5.9604644775390625e-08 ;  /* 0x00000001ff127435 */ /* 0x000fe200000001ff */
[----:B0-----:R-:W-:Y:S01]  /*0b60*/  IMAD.MOV.U32 R19, RZ, RZ, R10 ;  /* 0x000000ffff137224 */ /* 0x001fe200078e000a */
[----:B------:R-:W-:Y:S02]  /*0b70*/  MOV R21, 0x1f ;  /* 0x0000001f00157802 */ /* 0x000fe40000000f00 */
[----:B------:R-:W-:-:S07]  /*0b80*/  MOV R16, 0xffffffff ;  /* 0xffffffff00107802 */ /* 0x000fce0000000f00 */
[----:B-12---:R-:W-:Y:S05]  /*0b90*/  WARPSYNC.COLLECTIVE R16, `(.L_x_4715) ;  /* 0x0000000010087348 */ /* 0x006fea0003c00000 */
[----:B------:R0:W3:Y:S02]  /*0ba0*/  SHFL.BFLY P1, R17, R19, R18, R21 ;  /* 0x0c00001213117389 */ /* 0x0000e40000020015 */
[----:B0123--:R-:W-:Y:S01]  /*0bb0*/  ENDCOLLECTIVE ;  /* 0x000000000000791b */ /* 0x00ffe20003800000 */
.L_x_4715:
[----:B------:R-:W-:Y:S01]  /*0bc0*/  HFMA2.MMA R18, -RZ, RZ, 0, 1.1920928955078125e-07 ;  /* 0x00000002ff127435 */ /* 0x000fe200000001ff */
[----:B------:R-:W-:-:S04]  /*0bd0*/  IMAD.MOV.U32 R9, RZ, RZ, R17 ;  /* 0x000000ffff097224 */ /* 0x000fc800078e0011 */
[----:B------:R-:W-:-:S05]  /*0be0*/  FADD R9, R10, R9 ;  /* 0x000000090a097221 */ /* 0x000fca0000000000 */
[----:B------:R-:W-:-:S07]  /*0bf0*/  MOV R19, R9 ;  /* 0x0000000900137202 */ /* 0x000fce0000000f00 */
[----:B------:R-:W-:Y:S05]  /*0c00*/  WARPSYNC.COLLECTIVE R16, `(.L_x_4716) ;  /* 0x0000000010087348 */ /* 0x000fea0003c00000 */
[----:B------:R0:W1:Y:S02]  /*0c10*/  SHFL.BFLY P1, R17, R19, R18, R21 ;  /* 0x0c00001213117389 */ /* 0x0000640000020015 */
[----:B01----:R-:W-:Y:S01]  /*0c20*/  ENDCOLLECTIVE ;  /* 0x000000000000791b */ /* 0x003fe20003800000 */
.L_x_4716:
[----:B------:R-:W-:Y:S01]  /*0c30*/  HFMA2.MMA R18, -RZ, RZ, 0, 2.384185791015625e-07 ;  /* 0x00000004ff127435 */ /* 0x000fe200000001ff */
[----:B------:R-:W-:-:S05]  /*0c40*/  MOV R12, R17 ;  /* 0x00000011000c7202 */ /* 0x000fca0000000f00 */
[----:B------:R-:W-:-:S04]  /*0c50*/  FADD R12, R9, R12 ;  /* 0x0000000c090c7221 */ /* 0x000fc80000000000 */
[----:B------:R-:W-:-:S07]  /*0c60*/  IMAD.MOV.U32 R19, RZ, RZ, R12 ;  /* 0x000000ffff137224 */ /* 0x000fce00078e000c */
[----:B------:R-:W-:Y:S05]  /*0c70*/  WARPSYNC.COLLECTIVE R16, `(.L_x_4717) ;  /* 0x0000000010087348 */ /* 0x000fea0003c00000 */
[----:B------:R0:W1:Y:S02]  /*0c80*/  SHFL.BFLY P1, R17, R19, R18, R21 ;  /* 0x0c00001213117389 */ /* 0x0000640000020015 */
[----:B01----:R-:W-:Y:S01]  /*0c90*/  ENDCOLLECTIVE ;  /* 0x000000000000791b */ /* 0x003fe20003800000 */
.L_x_4717:
[----:B------:R-:W-:Y:S01]  /*0ca0*/  IMAD.MOV.U32 R18, RZ, RZ, 0x8 ;  /* 0x00000008ff127424 */ /* 0x000fe200078e00ff */
[----:B------:R-:W-:-:S05]  /*0cb0*/  MOV R11, R17 ;  /* 0x00000011000b7202 */ /* 0x000fca0000000f00 */
[----:B------:R-:W-:-:S05]  /*0cc0*/  FADD R11, R12, R11 ;  /* 0x0000000b0c0b7221 */ /* 0x000fca0000000000 */
[----:B------:R-:W-:-:S07]  /*0cd0*/  MOV R19, R11 ;  /* 0x0000000b00137202 */ /* 0x000fce0000000f00 */
[----:B------:R-:W-:Y:S05]  /*0ce0*/  WARPSYNC.COLLECTIVE R16, `(.L_x_4718) ;  /* 0x0000000010087348 */ /* 0x000fea0003c00000 */
[----:B------:R0:W1:Y:S02]  /*0cf0*/  SHFL.BFLY P1, R17, R19, R18, R21 ;  /* 0x0c00001213117389 */ /* 0x0000640000020015 */
[----:B01----:R-:W-:Y:S01]  /*0d00*/  ENDCOLLECTIVE ;  /* 0x000000000000791b */ /* 0x003fe20003800000 */
.L_x_4718:
[----:B------:R-:W-:Y:S01]  /*0d10*/  HFMA2.MMA R18, -RZ, RZ, 0, 9.5367431640625e-07 ;  /* 0x00000010ff127435 */ /* 0x000fe200000001ff */
[----:B------:R-:W-:-:S05]  /*0d20*/  MOV R10, R17 ;  /* 0x00000011000a7202 */ /* 0x000fca0000000f00 */
[----:B------:R-:W-:-:S05]  /*0d30*/  FADD R10, R11, R10 ;  /* 0x0000000a0b0a7221 */ /* 0x000fca0000000000 */
[----:B------:R-:W-:-:S07]  /*0d40*/  MOV R19, R10 ;  /* 0x0000000a00137202 */ /* 0x000fce0000000f00 */
[----:B------:R-:W-:Y:S05]  /*0d50*/  WARPSYNC.COLLECTIVE R16, `(.L_x_4719) ;  /* 0x0000000010087348 */ /* 0x000fea0003c00000 */
[----:B------:R0:W1:Y:S02]  /*0d60*/  SHFL.BFLY P1, R17, R19, R18, R21 ;  /* 0x0c00001213117389 */ /* 0x0000640000020015 */
[----:B01----:R-:W-:Y:S01]  /*0d70*/  ENDCOLLECTIVE ;  /* 0x000000000000791b */ /* 0x003fe20003800000 */
.L_x_4719:
[----:B------:R-:W-:Y:S01]  /*0d80*/  HFMA2.MMA R18, -RZ, RZ, 0, 5.9604644775390625e-08 ;  /* 0x00000001ff127435 */ /* 0x000fe200000001ff */
[----:B------:R-:W-:Y:S01]  /*0d90*/  MOV R19, R8 ;  /* 0x0000000800137202 */ /* 0x000fe20000000f00 */
[----:B------:R-:W-:-:S09]  /*0da0*/  IMAD.MOV.U32 R9, RZ, RZ, R17 ;  /* 0x000000ffff097224 */ /* 0x000fd200078e0011 */
[----:B------:R-:W-:Y:S05]  /*0db0*/  WARPSYNC.COLLECTIVE R16, `(.L_x_4720) ;  /* 0x0000000010087348 */ /* 0x000fea0003c00000 */
[----:B------:R0:W1:Y:S02]  /*0dc0*/  SHFL.BFLY P1, R17, R19, R18, R21 ;  /* 0x0c00001213117389 */ /* 0x0000640000020015 */
[----:B01----:R-:W-:Y:S01]  /*0dd0*/  ENDCOLLECTIVE ;  /* 0x000000000000791b */ /* 0x003fe20003800000 */
.L_x_4720:
[----:B------:R-:W-:Y:S01]  /*0de0*/  HFMA2.MMA R18, -RZ, RZ, 0, 1.1920928955078125e-07 ;  /* 0x00000002ff127435 */ /* 0x000fe200000001ff */
[----:B------:R-:W-:-:S05]  /*0df0*/  MOV R11, R17 ;  /* 0x00000011000b7202 */ /* 0x000fca0000000f00 */
[----:B------:R-:W-:-:S04]  /*0e00*/  FADD R13, R8, R11 ;  /* 0x0000000b080d7221 */ /* 0x000fc80000000000 */
[----:B------:R-:W-:-:S07]  /*0e10*/  IMAD.MOV.U32 R19, RZ, RZ, R13 ;  /* 0x000000ffff137224 */ /* 0x000fce00078e000d */
[----:B------:R-:W-:Y:S05]  /*0e20*/  WARPSYNC.COLLECTIVE R16, `(.L_x_4721) ;  /* 0x0000000010087348 */ /* 0x000fea0003c00000 */
[----:B------:R0:W1:Y:S02]  /*0e30*/  SHFL.BFLY P1, R17, R19, R18, R21 ;  /* 0x0c00001213117389 */ /* 0x0000640000020015 */
[----:B01----:R-:W-:Y:S01]  /*0e40*/  ENDCOLLECTIVE ;  /* 0x000000000000791b */ /* 0x003fe20003800000 */
.L_x_4721:
[----:B------:R-:W-:Y:S01]  /*0e50*/  IMAD.MOV.U32 R18, RZ, RZ, 0x4 ;  /* 0x00000004ff127424 */ /* 0x000fe200078e00ff */
[----:B------:R-:W-:-:S05]  /*0e60*/  MOV R14, R17 ;  /* 0x00000011000e7202 */ /* 0x000fca0000000f00 */
[----:B------:R-:W-:-:S05]  /*0e70*/  FADD R14, R13, R14 ;  /* 0x0000000e0d0e7221 */ /* 0x000fca0000000000 */
[----:B------:R-:W-:-:S07]  /*0e80*/  MOV R19, R14 ;  /* 0x0000000e00137202 */ /* 0x000fce0000000f00 */
[----:B------:R-:W-:Y:S05]  /*0e90*/  WARPSYNC.COLLECTIVE R16, `(.L_x_4722) ;  /* 0x0000000010087348 */ /* 0x000fea0003c00000 */
[----:B------:R0:W1:Y:S02]  /*0ea0*/  SHFL.BFLY P1, R17, R19, R18, R21 ;  /* 0x0c00001213117389 */ /* 0x0000640000020015 */
[----:B01----:R-:W-:Y:S01]  /*0eb0*/  ENDCOLLECTIVE ;  /* 0x000000000000791b */ /* 0x003fe20003800000 */
.L_x_4722:
[----:B------:R-:W-:Y:S01]  /*0ec0*/  HFMA2.MMA R18, -RZ, RZ, 0, 4.76837158203125e-07 ;  /* 0x00000008ff127435 */ /* 0x000fe200000001ff */
[----:B------:R-:W-:-:S05]  /*0ed0*/  MOV R15, R17 ;  /* 0x00000011000f7202 */ /* 0x000fca0000000f00 */
[----:B------:R-:W-:-:S05]  /*0ee0*/  FADD R15, R14, R15 ;  /* 0x0000000f0e0f7221 */ /* 0x000fca0000000000 */
[----:B------:R-:W-:-:S07]  /*0ef0*/  MOV R19, R15 ;  /* 0x0000000f00137202 */ /* 0x000fce0000000f00 */
[----:B------:R-:W-:Y:S05]  /*0f00*/  WARPSYNC.COLLECTIVE R16, `(.L_x_4723) ;  /* 0x0000000010087348 */ /* 0x000fea0003c00000 */
[----:B------:R0:W1:Y:S02]  /*0f10*/  SHFL.BFLY P1, R17, R19, R18, R21 ;  /* 0x0c00001213117389 */ /* 0x0000640000020015 */
[----:B01----:R-:W-:Y:S01]  /*0f20*/  ENDCOLLECTIVE ;  /* 0x000000000000791b */ /* 0x003fe20003800000 */
.L_x_4723:
[----:B------:R-:W-:Y:S01]  /*0f30*/  HFMA2.MMA R18, -RZ, RZ, 0, 9.5367431640625e-07 ;  /* 0x00000010ff127435 */ /* 0x000fe200000001ff */
[----:B------:R-:W-:-:S04]  /*0f40*/  IMAD.MOV.U32 R8, RZ, RZ, R17 ;  /* 0x000000ffff087224 */ /* 0x000fc800078e0011 */
[----:B------:R-:W-:-:S05]  /*0f50*/  FADD R8, R15, R8 ;  /* 0x000000080f087221 */ /* 0x000fca0000000000 */
[----:B------:R-:W-:-:S07]  /*0f60*/  MOV R19, R8 ;  /* 0x0000000800137202 */ /* 0x000fce0000000f00 */
[----:B------:R-:W-:Y:S05]  /*0f70*/  WARPSYNC.COLLECTIVE R16, `(.L_x_4724) ;  /* 0x0000000010087348 */ /* 0x000fea0003c00000 */
[----:B------:R0:W1:Y:S02]  /*0f80*/  SHFL.BFLY P1, R17, R19, R18, R21 ;  /* 0x0c00001213117389 */ /* 0x0000640000020015 */
[----:B01----:R-:W-:Y:S01]  /*0f90*/  ENDCOLLECTIVE ;  /* 0x000000000000791b */ /* 0x003fe20003800000 */
.L_x_4724:
[----:B------:R-:W-:Y:S01]  /*0fa0*/  MOV R13, R17 ;  /* 0x00000011000d7202 */ /* 0x000fe20000000f00 */
[----:B------:R-:W-:Y:S06]  /*0fb0*/  BRA `(.L_x_4725) ;  /* 0xfffffff8006c7947 */ /* 0x000fec000383ffff */
.L_x_4726:
        /* <DEDUP_REMOVED lines=12> */
.L_x_7993:


//--------------------- .text._ZN18transformer_engine13normalization19ln_bwd_tuned_kernelINS0_13Kernel_traitsI13__nv_bfloat16fS3_fjLj15360ELj4ELj1ELj4ELj8ENS0_18Kernel_traits_baseILj15360ES3_fS3_fjLj128EEEEEEEvNS0_20BackwardKernelParamsE --------------------------
	.section	.text._ZN18transformer_engine13normalization19ln_bwd_tuned_kernelINS0_13Kernel_traitsI13__nv_bfloat16fS3_fjLj15360ELj4ELj1ELj4ELj8ENS0_18Kernel_traits_baseILj15360ES3_fS3_fjLj128EEEEEEEvNS0_20BackwardKernelParamsE,"ax",@progbits
	.align	128
        .global         _ZN18transformer_engine13normalization19ln_bwd_tuned_kernelINS0_13Kernel_traitsI13__nv_bfloat16fS3_fjLj15360ELj4ELj1ELj4ELj8ENS0_18Kernel_traits_baseILj15360ES3_fS3_fjLj128EEEEEEEvNS0_20BackwardKernelParamsE
        .type           _ZN18transformer_engine13normalization19ln_bwd_tuned_kernelINS0_13Kernel_traitsI13__nv_bfloat16fS3_fjLj15360ELj4ELj1ELj4ELj8ENS0_18Kernel_traits_baseILj15360ES3_fS3_fjLj128EEEEEEEvNS0_20BackwardKernelParamsE,@function
        .size           _ZN18transformer_engine13normalization19ln_bwd_tuned_kernelINS0_13Kernel_traitsI13__nv_bfloat16fS3_fjLj15360ELj4ELj1ELj4ELj8ENS0_18Kernel_traits_baseILj15360ES3_fS3_fjLj128EEEEEEEvNS0_20BackwardKernelParamsE,(.L_x_7994 - _ZN18transformer_engine13normalization19ln_bwd_tuned_kernelINS0_13Kernel_traitsI13__nv_bfloat16fS3_fjLj15360ELj4ELj1ELj4ELj8ENS0_18Kernel_traits_baseILj15360ES3_fS3_fjLj128EEEEEEEvNS0_20BackwardKernelParamsE)
        .other          _ZN18transformer_engine13normalization19ln_bwd_tuned_kernelINS0_13Kernel_traitsI13__nv_bfloat16fS3_fjLj15360ELj4ELj1ELj4ELj8ENS0_18Kernel_traits_baseILj15360ES3_fS3_fjLj128EEEEEEEvNS0_20BackwardKernelParamsE,@"STO_CUDA_ENTRY STV_DEFAULT"
_ZN18transformer_engine13normalization19ln_bwd_tuned_kernelINS0_13Kernel_traitsI13__nv_bfloat16fS3_fjLj15360ELj4ELj1ELj4ELj8ENS0_18Kernel_traits_baseILj15360ES3_fS3_fjLj128EEEEEEEvNS0_20BackwardKernelParamsE:
.text._ZN18transformer_engine13normalization19ln_bwd_tuned_kernelINS0_13Kernel_traitsI13__nv_bfloat16fS3_fjLj15360ELj4ELj1ELj4ELj8ENS0_18Kernel_traits_baseILj15360ES3_fS3_fjLj128EEEEEEEvNS0_20BackwardKernelParamsE:
        /* <DEDUP_REMOVED lines=140> */
.L_x_4735:
        /* <DEDUP_REMOVED lines=13> */
[C---:B------:R-:W-:Y:S01]  /*0990*/  IADD3 R57, R61.reuse, 0x400, RZ ;  /* 0x000004003d397810 */ /* 0x040fe20007ffe0ff */
[C-C-:B-1----:R-:W-:Y:S01]  /*09a0*/  IMAD.WIDE.U32 R2, R61.reuse, 0x4, R12.reuse ;  /* 0x000000043d027825 */ /* 0x142fe200078e000c */
[C---:B------:R-:W-:Y:S02]  /*09b0*/  IADD3 R59, R61.reuse, 0x200, RZ ;  /* 0x000002003d3b7810 */ /* 0x040fe40007ffe0ff */
[----:B------:R-:W-:Y:S01]  /*09c0*/  IADD3 R55, R61, 0x600, RZ ;  /* 0x000006003d377810 */ /* 0x000fe20007ffe0ff */
[----:B------:R-:W-:Y:S01]  /*09d0*/  IMAD.WIDE.U32 R6, R57, 0x4, R12 ;  /* 0x0000000439067825 */ /* 0x000fe200078e000c */
[C---:B------:R-:W-:Y:S01]  /*09e0*/  IADD3 R51, R61.reuse, 0xa00, RZ ;  /* 0x00000a003d337810 */ /* 0x040fe20007ffe0ff */
[----:B------:R-:W5:Y:S01]  /*09f0*/  LDG.E R204, desc[UR6][R2.64] ;  /* 0x0000000602cc7981 */ /* 0x000f62000c1e1900 */
[----:B------:R-:W-:Y:S01]  /*0a00*/  IADD3 R47, R61, 0xe00, RZ ;  /* 0x00000e003d2f7810 */ /* 0x000fe20007ffe0ff */
[----:B0-----:R-:W-:Y:S01]  /*0a10*/  IMAD.WIDE R146, R139, 0x4, R146 ;  /* 0x000000048b927825 */ /* 0x001fe200078e0292 */
[C---:B------:R-:W-:Y:S01]  /*0a20*/  IADD3 R43, R61.reuse, 0x1200, RZ ;  /* 0x000012003d2b7810 */ /* 0x040fe20007ffe0ff */
[----:B------:R0:W5:Y:S01]  /*0a30*/  LDG.E R203, desc[UR6][R6.64] ;  /* 0x0000000606cb7981 */ /* 0x000162000c1e1900 */
[----:B------:R-:W-:Y:S01]  /*0a40*/  IADD3 R53, R61, 0x800, RZ ;  /* 0x000008003d357810 */ /* 0x000fe20007ffe0ff */
[--C-:B------:R-:W-:Y:S01]  /*0a50*/  IMAD.WIDE.U32 R4, R59, 0x4, R12.reuse ;  /* 0x000000043b047825 */ /* 0x100fe200078e000c */
[C---:B------:R-:W-:Y:S01]  /*0a60*/  IADD3 R49, R61.reuse, 0xc00, RZ ;  /* 0x00000c003d317810 */ /* 0x040fe20007ffe0ff */
[----:B------:R-:W4:Y:S01]  /*0a70*/  LDG.E R146, desc[UR6][R146.64] ;  /* 0x0000000692927981 */ /* 0x000f22000c1e1900 */
[----:B------:R-:W-:Y:S01]  /*0a80*/  IADD3 R45, R61, 0x1000, RZ ;  /* 0x000010003d2d7810 */ /* 0x000fe20007ffe0ff */
        /* <DEDUP_REMOVED lines=8> */
[--C-:B0-----:R-:W-:Y:S01]  /*0b10*/  IMAD.WIDE.U32 R6, R47, 0x4, R12.reuse ;  /* 0x000000042f067825 */ /* 0x101fe200078e000c */
[----:B------:R-:W-:Y:S01]  /*0b20*/  IADD3 R33, R61, 0x1c00, RZ ;  /* 0x00001c003d217810 */ /* 0x000fe20007ffe0ff */
[----:B------:R0:W5:Y:S02]  /*0b30*/  LDG.E R197, desc[UR6][R16.64] ;  /* 0x0000000610c57981 */ /* 0x000164000c1e1900 */
[----:B------:R-:W-:-:S02]  /*0b40*/  IMAD.WIDE.U32 R2, R43, 0x4, R12 ;  /* 0x000000042b027825 */ /* 0x000fc400078e000c */
[----:B------:R0:W5:Y:S02]  /*0b50*/  LDG.E R195, desc[UR6][R6.64] ;  /* 0x0000000606c37981 */ /* 0x000164000c1e1900 */
[--C-:B------:R-:W-:Y:S02]  /*0b60*/  IMAD.WIDE.U32 R14, R53, 0x4, R12.reuse ;  /* 0x00000004350e7825 */ /* 0x100fe400078e000c */
[----:B------:R0:W5:Y:S02]  /*0b70*/  LDG.E R193, desc[UR6][R2.64] ;  /* 0x0000000602c17981 */ /* 0x000164000c1e1900 */
[--C-:B-1----:R-:W-:Y:S02]  /*0b80*/  IMAD.WIDE.U32 R4, R49, 0x4, R12.reuse ;  /* 0x0000000431047825 */ /* 0x102fe400078e000c */
[----:B------:R-:W5:Y:S02]  /*0b90*/  LDG.E R198, desc[UR6][R14.64] ;  /* 0x000000060ec67981 */ /* 0x000f64000c1e1900 */
[----:B---3--:R-:W-:-:S02]  /*0ba0*/  IMAD.WIDE.U32 R10, R45, 0x4, R12 ;  /* 0x000000042d0a7825 */ /* 0x008fc400078e000c */
[----:B------:R1:W5:Y:S02]  /*0bb0*/  LDG.E R196, desc[UR6][R4.64] ;  /* 0x0000000604c47981 */ /* 0x000364000c1e1900 */
[--C-:B------:R-:W-:Y:S02]  /*0bc0*/  IMAD.WIDE.U32 R24, R41, 0x4, R12.reuse ;  /* 0x0000000429187825 */ /* 0x100fe400078e000c */
[----:B------:R3:W5:Y:S02]  /*0bd0*/  LDG.E R194, desc[UR6][R10.64] ;  /* 0x000000060ac27981 */ /* 0x000764000c1e1900 */
[--C-:B------:R-:W-:Y:S02]  /*0be0*/  IMAD.WIDE.U32 R20, R39, 0x4, R12.reuse ;  /* 0x0000000427147825 */ /* 0x100fe400078e000c */
[----:B------:R3:W5:Y:S02]  /*0bf0*/  LDG.E R192, desc[UR6][R24.64] ;  /* 0x0000000618c07981 */ /* 0x000764000c1e1900 */
[----:B0-----:R-:W-:-:S02]  /*0c00*/  IMAD.WIDE.U32 R16, R37, 0x4, R12 ;  /* 0x0000000425107825 */ /* 0x001fc400078e000c */
[----:B------:R0:W5:Y:S02]  /*0c10*/  LDG.E R190, desc[UR6][R20.64] ;  /* 0x0000000614be7981 */ /* 0x000164000c1e1900 */
[----:B------:R-:W-:Y:S02]  /*0c20*/  IMAD.WIDE.U32 R6, R35, 0x4, R12 ;  /* 0x0000000423067825 */ /* 0x000fe400078e000c */
[----:B------:R0:W5:Y:S02]  /*0c30*/  LDG.E R188, desc[UR6][R16.64] ;  /* 0x0000000610bc7981 */ /* 0x000164000c1e1900 */
[----:B------:R-:W-:Y:S02]  /*0c40*/  IMAD.WIDE.U32 R2, R61, 0x8, R8 ;  /* 0x000000083d027825 */ /* 0x000fe400078e0008 */
[----:B------:R-:W5:Y:S02]  /*0c50*/  LDG.E R191, desc[UR6][R6.64] ;  /* 0x0000000606bf7981 */ /* 0x000f64000c1e1900 */
[----:B------:R-:W-:-:S02]  /*0c60*/  IMAD.WIDE.U32 R12, R33, 0x4, R12 ;  /* 0x00000004210c7825 */ /* 0x000fc400078e000c */
[----:B------:R-:W4:Y:S02]  /*0c70*/  LDG.E.64 R2, desc[UR6][R2.64] ;  /* 0x0000000602027981 */ /* 0x000f24000c1e1b00 */
[--C-:B-1----:R-:W-:Y:S02]  /*0c80*/  IMAD.WIDE.U32 R4, R59, 0x8, R8.reuse ;  /* 0x000000083b047825 */ /* 0x102fe400078e0008 */
[----:B------:R1:W5:Y:S02]  /*0c90*/  LDG.E R189, desc[UR6][R12.64] ;  /* 0x000000060cbd7981 */ /* 0x000364000c1e1900 */
[--C-:B---3--:R-:W-:Y:S02]  /*0ca0*/  IMAD.WIDE.U32 R10, R57, 0x8, R8.reuse ;  /* 0x00000008390a7825 */ /* 0x108fe400078e0008 */
        /* <DEDUP_REMOVED lines=17> */
[--C-:B------:R-:W-:Y:S02]  /*0dc0*/  IMAD.WIDE.U32 R16, R39, 0x8, R8.reuse ;  /* 0x0000000827107825 */ /* 0x100fe400078e0008 */
[----:B------:R-:W5:Y:S02]  /*0dd0*/  LDG.E.64 R20, desc[UR6][R20.64] ;  /* 0x0000000614147981 */ /* 0x000f64000c1e1b00 */
[----:B-1----:R-:W-:-:S02]  /*0de0*/  IMAD.WIDE.U32 R12, R37, 0x8, R8 ;  /* 0x00000008250c7825 */ /* 0x002fc400078e0008 */
[----:B------:R-:W5:Y:S02]  /*0df0*/  LDG.E.64 R16, desc[UR6][R16.64] ;  /* 0x0000000610107981 */ /* 0x000f64000c1e1b00 */
[--C-:B------:R-:W-:Y:S02]  /*0e00*/  IMAD.WIDE.U32 R6, R35, 0x8, R8.reuse ;  /* 0x0000000823067825 */ /* 0x100fe400078e0008 */
[----:B------:R-:W5:Y:S02]  /*0e10*/  LDG.E.64 R12, desc[UR6][R12.64] ;  /* 0x000000060c0c7981 */ /* 0x000f64000c1e1b00 */
[----:B------:R-:W-:Y:S02]  /*0e20*/  IMAD.WIDE.U32 R8, R33, 0x8, R8 ;  /* 0x0000000821087825 */ /* 0x000fe400078e0008 */
[----:B------:R-:W5:Y:S04]  /*0e30*/  LDG.E.64 R6, desc[UR6][R6.64] ;  /* 0x0000000606067981 */ /* 0x000f68000c1e1b00 */
[----:B------:R-:W5:Y:S01]  /*0e40*/  LDG.E.64 R8, desc[UR6][R8.64] ;  /* 0x0000000608087981 */ /* 0x000f62000c1e1b00 */
[----:B------:R-:W-:Y:S01]  /*0e50*/  ISETP.NE.AND P0, PT, RZ, UR4, PT ;  /* 0x00000004ff007c0c */ /* 0x000fe2000bf05270 */
[----:B----4-:R-:W-:-:S04]  /*0e60*/  FADD R147, R2, -R146 ;  /* 0x8000009202937221 */ /* 0x010fc80000000000 */
[----:B--2---:R-:W-:-:S08]  /*0e70*/  FMUL R0, R147, R32 ;  /* 0x0000002093007220 */ /* 0x004fd00000400000 */
[----:B------:R-:W-:Y:S05]  /*0e80*/  @!P0 BRA `(.L_x_4728) ;  /* 0x0000000c00f48947 */ /* 0x000fea0003800000 */
[----:B-----5:R-:W-:Y:S01]  /*0e90*/  PRMT R206, R204, 0x7632, R206 ;  /* 0x00007632ccce7816 */ /* 0x020fe200000000ce */
[--C-:B------:R-:W-:Y:S01]  /*0ea0*/  FADD R155, R10, -R146.reuse ;  /* 0x800000920a9b7221 */ /* 0x100fe20000000000 */
[----:B------:R-:W-:Y:S01]  /*0eb0*/  SHF.L.U32 R204, R204, 0x10, RZ ;  /* 0x00000010cccc7819 */ /* 0x000fe200000006ff */
[----:B------:R-:W-:Y:S01]  /*0ec0*/  FADD R163, R18, -R146 ;  /* 0x8000009212a37221 */ /* 0x000fe20000000000 */
[----:B------:R-:W-:Y:S01]  /*0ed0*/  PRMT R202, R205, 0x7632, R202 ;  /* 0x00007632cdca7816 */ /* 0x000fe200000000ca */
[----:B------:R-:W-:Y:S01]  /*0ee0*/  FADD R179, R77, 1 ;  /* 0x3f8000004db37421 */ /* 0x000fe20000000000 */
[--C-:B------:R-:W-:Y:S01]  /*0ef0*/  FADD R181, R28, -R146.reuse ;  /* 0x800000921cb57221 */ /* 0x100fe20000000000 */
[----:B------:R-:W-:Y:S01]  /*0f00*/  SHF.L.U32 R205, R205, 0x10, RZ ;  /* 0x00000010cdcd7819 */ /* 0x000fe200000006ff */
[----:B------:R-:W-:Y:S01]  /*0f10*/  FADD R165, R19, -R146 ;  /* 0x8000009213a57221 */ /* 0x000fe20000000000 */
[----:B------:R-:W-:Y:S01]  /*0f20*/  PRMT R200, R203, 0x7632, R200 ;  /* 0x00007632cbc87816 */ /* 0x000fe200000000c8 */
[----:B------:R-:W-:Y:S01]  /*0f30*/  FADD R178, R76, 1 ;  /* 0x3f8000004cb27421 */ /* 0x000fe20000000000 */
[----:B------:R-:W-:Y:S01]  /*0f40*/  SHF.L.U32 R206, R206, 0x10, RZ ;  /* 0x00000010cece7819 */ /* 0x000fe200000006ff */
[--C-:B------:R-:W-:Y:S01]  /*0f50*/  FADD R183, R29, -R146.reuse ;  /* 0x800000921db77221 */ /* 0x100fe20000000000 */
[----:B------:R-:W-:Y:S01]  /*0f60*/  SHF.L.U32 R203, R203, 0x10, RZ ;  /* 0x00000010cbcb7819 */ /* 0x000fe200000006ff */
[----:B------:R-:W-:Y:S01]  /*0f70*/  FADD R211, R62, 1 ;  /* 0x3f8000003ed37421 */ /* 0x000fe20000000000 */
[C---:B------:R-:W-:Y:S01]  /*0f80*/  FMUL R152, R32.reuse, R155 ;  /* 0x0000009b20987220 */ /* 0x040fe20000400000 */
[----:B------:R-:W-:Y:S01]  /*0f90*/  FADD R148, R75, 1 ;  /* 0x3f8000004b947421 */ /* 0x000fe20000000000 */
[C---:B------:R-:W-:Y:S01]  /*0fa0*/  FMUL R155, R32.reuse, R163 ;  /* 0x000000a3209b7220 */ /* 0x040fe20000400000 */
[----:B------:R-:W-:Y:S01]  /*0fb0*/  FMUL R179, R179, R204 ;  /* 0x000000ccb3b37220 */ /* 0x000fe20000400000 */
[--C-:B------:R-:W-:Y:S01]  /*0fc0*/  FADD R149, R3, -R146.reuse ;  /* 0x8000009203957221 */ /* 0x100fe20000000000 */
[C---:B------:R-:W-:Y:S01]  /*0fd0*/  FMUL R163, R32.reuse, R181 ;  /* 0x000000b520a37220 */ /* 0x040fe20000400000 */
[----:B------:R-:W-:Y:S01]  /*0fe0*/  FMUL R158, R32, R165 ;  /* 0x000000a5209e7220 */ /* 0x000fe20000400000 */
[----:B------:R-:W-:Y:S01]  /*0ff0*/  FMUL R181, R178, R205 ;  /* 0x000000cdb2b57220 */ /* 0x000fe20000400000 */
[----:B------:R-:W-:Y:S01]  /*1000*/  FMUL R165, R32, R183 ;  /* 0x000000b720a57220 */ /* 0x000fe20000400000 */
[----:B------:R-:W-:Y:S01]  /*1010*/  FMUL R178, R211, R206 ;  /* 0x000000ced3b27220 */ /* 0x000fe20000400000 */
[----:B------:R-:W-:Y:S01]  /*1020*/  FMUL R183, R148, R203 ;  /* 0x000000cb94b77220 */ /* 0x000fe20000400000 */
[----:B------:R-:W-:Y:S01]  /*1030*/  FADD R211, RZ, R179 ;  /* 0x000000b3ffd37221 */ /* 0x000fe20000000000 */
[--C-:B------:R-:W-:Y:S01]  /*1040*/  FADD R151, R4, -R146.reuse ;  /* 0x8000009204977221 */ /* 0x100fe20000000000 */
[C---:B------:R-:W-:Y:S01]  /*1050*/  PRMT R201, R199.reuse, 0x7632, R201 ;  /* 0x00007632c7c97816 */ /* 0x040fe200000000c9 */
[----:B------:R-:W-:Y:S01]  /*1060*/  FMUL R149, R32, R149 ;  /* 0x0000009520957220 */ /* 0x000fe20000400000 */
[----:B------:R-:W-:Y:S01]  /*1070*/  FFMA R148, R0, R179, RZ ;  /* 0x000000b300947223 */ /* 0x000fe200000000ff */
[--C-:B------:R-:W-:Y:S01]  /*1080*/  FADD R185, R24, -R146.reuse ;  /* 0x8000009218b97221 */ /* 0x100fe20000000000 */
[--C-:B------:R-:W-:Y:S01]  /*1090*/  FADD R223, R12, -R146.reuse ;  /* 0x800000920cdf7221 */ /* 0x100fe20000000000 */
[----:B------:R-:W-:Y:S01]  /*10a0*/  SHF.L.U32 R199, R199, 0x10, RZ ;  /* 0x00000010c7c77819 */ /* 0x000fe200000006ff */
[--C-:B------:R-:W-:Y:S01]  /*10b0*/  FADD R225, R13, -R146.reuse ;  /* 0x800000920de17221 */ /* 0x100fe20000000000 */
[----:B------:R-:W-:Y:S01]  /*10c0*/  PRMT R187, R198, 0x7632, R187 ;  /* 0x00007632c6bb7816 */ /* 0x000fe200000000bb */
[----:B------:R-:W-:Y:S01]  /*10d0*/  FADD R209, R60, 1 ;  /* 0x3f8000003cd17421 */ /* 0x000fe20000000000 */
[----:B------:R-:W-:Y:S01]  /*10e0*/  SHF.L.U32 R202, R202, 0x10, RZ ;  /* 0x00000010caca7819 */ /* 0x000fe200000006ff */
[----:B------:R-:W-:Y:S01]  /*10f0*/  FADD R12, R74, 1 ;  /* 0x3f8000004a0c7421 */ /* 0x000fe20000000000 */
[----:B------:R-:W-:Y:S01]  /*1100*/  SHF.L.U32 R198, R198, 0x10, RZ ;  /* 0x00000010c6c67819 */ /* 0x000fe200000006ff */
[----:B------:R-:W-:Y:S01]  /*1110*/  FADD R157, R11, -R146 ;  /* 0x800000920b9d7221 */ /* 0x000fe20000000000 */
[C---:B------:R-:W-:Y:S01]  /*1120*/  PRMT R186, R197.reuse, 0x7632, R186 ;  /* 0x00007632c5ba7816 */ /* 0x040fe200000000ba */
[----:B------:R-:W-:Y:S01]  /*1130*/  FADD R159, R14, -R146 ;  /* 0x800000920e9f7221 */ /* 0x000fe20000000000 */
[----:B------:R-:W-:Y:S01]  /*1140*/  SHF.L.U32 R197, R197, 0x10, RZ ;  /* 0x00000010c5c57819 */ /* 0x000fe200000006ff */
[----:B------:R-:W-:Y:S01]  /*1150*/  FADD R13, R73, 1 ;  /* 0x3f800000490d7421 */ /* 0x000fe20000000000 */
[C---:B------:R-:W-:Y:S01]  /*1160*/  PRMT R184, R196.reuse, 0x7632, R184 ;  /* 0x00007632c4b87816 */ /* 0x040fe200000000b8 */
[----:B------:R-:W-:Y:S01]  /*1170*/  FADD R182, R211, R178 ;  /* 0x000000b2d3b67221 */ /* 0x000fe20000000000 */
[--C-:B------:R-:W-:Y:S01]  /*1180*/  FADD R153, R5, -R146.reuse ;  /* 0x8000009205997221 */ /* 0x100fe20000000000 */
[----:B------:R-:W-:Y:S01]  /*1190*/  FADD R161, R15, -R146 ;  /* 0x800000920fa17221 */ /* 0x000fe20000000000 */
[----:B------:R-:W-:Y:S01]  /*11a0*/  SHF.L.U32 R196, R196, 0x10, RZ ;  /* 0x00000010c4c47819 */ /* 0x000fe200000006ff */
[----:B------:R-:W-:Y:S01]  /*11b0*/  FADD R14, R72, 1 ;  /* 0x3f800000480e7421 */ /* 0x000fe20000000000 */
[----:B------:R-:W-:Y:S01]  /*11c0*/  PRMT R11, R195, 0x7632, R11 ;  /* 0x00007632c30b7816 */ /* 0x000fe2000000000b */
[----:B------:R-:W-:Y:S01]  /*11d0*/  FMUL R150, R32, R151 ;  /* 0x0000009720967220 */ /* 0x000fe20000400000 */
[----:B------:R-:W-:Y:S01]  /*11e0*/  FFMA R211, R149, R178, R148 ;  /* 0x000000b295d37223 */ /* 0x000fe20000000094 */
[----:B------:R-:W-:Y:S01]  /*11f0*/  FADD R219, R16, -R146 ;  /* 0x8000009210db7221 */ /* 0x000fe20000000000 */
[----:B------:R-:W-:Y:S01]  /*1200*/  SHF.L.U32 R195, R195, 0x10, RZ ;  /* 0x00000010c3c37819 */ /* 0x000fe200000006ff */
[----:B------:R-:W-:Y:S01]  /*1210*/  FADD R15, R71, 1 ;  /* 0x3f800000470f7421 */ /* 0x000fe20000000000 */
[----:B------:R-:W-:Y:S01]  /*1220*/  PRMT R10, R194, 0x7632, R10 ;  /* 0x00007632c20a7816 */ /* 0x000fe2000000000a */
[----:B------:R-:W-:Y:S01]  /*1230*/  FMUL R166, R32, R185 ;  /* 0x000000b920a67220 */ /* 0x000fe20000400000 */
[----:B------:R-:W-:Y:S01]  /*1240*/  SHF.L.U32 R194, R194, 0x10, RZ ;  /* 0x00000010c2c27819 */ /* 0x000fe200000006ff */
[----:B------:R-:W-:Y:S01]  /*1250*/  FADD R16, R70, 1 ;  /* 0x3f80000046107421 */ /* 0x000fe20000000000 */
[----:B------:R-:W-:Y:S01]  /*1260*/  FMUL R185, R12, R199 ;  /* 0x000000c70cb97220 */ /* 0x000fe20000400000 */
[----:B------:R-:W-:Y:S01]  /*1270*/  FMUL R180, R209, R202 ;  /* 0x000000cad1b47220 */ /* 0x000fe20000400000 */
[----:B------:R-:W-:Y:S01]  /*1280*/  FADD R207, R69, 1 ;  /* 0x3f80000045cf7421 */ /* 0x000fe20000000000 */
[----:B------:R-:W-:Y:S01]  /*1290*/  FMUL R12, R13, R198 ;  /* 0x000000c60d0c7220 */ /* 0x000fe20000400000 */
[----:B------:R-:W-:Y:S01]  /*12a0*/  FADD R209, R182, R181 ;  /* 0x000000b5b6d17221 */ /* 0x000fe20000000000 */
[----:B------:R-:W-:Y:S01]  /*12b0*/  FMUL R151, R32, R153 ;  /* 0x0000009920977220 */ /* 0x000fe20000400000 */
[----:B------:R-:W-:Y:S01]  /*12c0*/  FMUL R13, R14, R197 ;  /* 0x000000c50e0d7220 */ /* 0x000fe20000400000 */
[----:B------:R-:W-:Y:S01]  /*12d0*/  FFMA R148, R150, R181, R211 ;  /* 0x000000b596947223 */ /* 0x000fe200000000d3 */
[----:B------:R-:W-:Y:S01]  /*12e0*/  FMUL R14, R15, R196 ;  /* 0x000000c40f0e7220 */ /* 0x000fe20000400000 */
[----:B------:R-:W-:Y:S01]  /*12f0*/  FADD R221, R17, -R146 ;  /* 0x8000009211dd7221 */ /* 0x000fe20000000000 */
[----:B------:R-:W-:Y:S01]  /*1300*/  SHF.L.U32 R200, R200, 0x10, RZ ;  /* 0x00000010c8c87819 */ /* 0x000fe200000006ff */
[----:B------:R-:W-:Y:S01]  /*1310*/  FMUL R15, R16, R195 ;  /* 0x000000c3100f7220 */ /* 0x000fe20000400000 */
[----:B------:R-:W-:Y:S01]  /*1320*/  FADD R17, R58, 1 ;  /* 0x3f8000003a117421 */ /* 0x000fe20000000000 */
[----:B------:R-:W-:Y:S01]  /*1330*/  FMUL R16, R207, R194 ;  /* 0x000000c2cf107220 */ /* 0x000fe20000400000 */
[----:B------:R-:W-:Y:S01]  /*1340*/  FADD R208, R209, R180 ;  /* 0x000000b4d1d07221 */ /* 0x000fe20000000000 */
[----:B------:R-:W-:Y:S01]  /*1350*/  FFMA R207, R151, R180, R148 ;  /* 0x000000b497cf7223 */ /* 0x000fe20000000094 */
[--C-:B------:R-:W-:Y:S01]  /*1360*/  FADD R233, R9, -R146.reuse ;  /* 0x8000009209e97221 */ /* 0x100fe20000000000 */
[----:B------:R-:W-:Y:S01]  /*1370*/  FADD R231, R8, -R146 ;  /* 0x8000009208e77221 */ /* 0x000fe20000000000 */
[----:B------:R-:W-:Y:S01]  /*1380*/  PRMT R9, R193, 0x7632, R9 ;  /* 0x00007632c1097816 */ /* 0x000fe20000000009 */
[----:B------:R-:W-:Y:S01]  /*1390*/  FMUL R182, R17, R200 ;  /* 0x000000c811b67220 */ /* 0x000fe20000400000 */
[----:B------:R-:W-:Y:S01]  /*13a0*/  FADD R209, R208, R183 ;  /* 0x000000b7d0d17221 */ /* 0x000fe20000000000 */
[----:B------:R-:W-:Y:S01]  /*13b0*/  SHF.L.U32 R193, R193, 0x10, RZ ;  /* 0x00000010c1c17819 */ /* 0x000fe200000006ff */
[----:B------:R-:W-:Y:S01]  /*13c0*/  FMUL R153, R32, R157 ;  /* 0x0000009d20997220 */ /* 0x000fe20000400000 */
[----:B------:R-:W-:Y:S01]  /*13d0*/  PRMT R8, R192, 0x7632, R8 ;  /* 0x00007632c0087816 */ /* 0x000fe20000000008 */
[----:B------:R-:W-:Y:S01]  /*13e0*/  FFMA R148, R152, R183, R207 ;  /* 0x000000b798947223 */ /* 0x000fe200000000cf */
[----:B------:R-:W-:Y:S01]  /*13f0*/  SHF.L.U32 R192, R192, 0x10, RZ ;  /* 0x00000010c0c07819 */ /* 0x000fe200000006ff */
[----:B------:R-:W-:Y:S01]  /*1400*/  FADD R18, R68, 1 ;  /* 0x3f80000044127421 */ /* 0x000fe20000000000 */
[----:B------:R-:W-:Y:S01]  /*1410*/  FADD R215, R20, -R146 ;  /* 0x8000009214d77221 */ /* 0x000fe20000000000 */
[----:B------:R-:W-:Y:S01]  /*1420*/  FADD R19, R67, 1 ;  /* 0x3f80000043137421 */ /* 0x000fe20000000000 */
[----:B------:R-:W-:Y:S01]  /*1430*/  SHF.L.U32 R201, R201, 0x10, RZ ;  /* 0x00000010c9c97819 */ /* 0x000fe200000006ff */
[----:B------:R-:W-:Y:S01]  /*1440*/  FADD R20, R56, 1 ;  /* 0x3f80000038147421 */ /* 0x000fe20000000000 */
[----:B------:R-:W-:Y:S01]  /*1450*/  FADD R208, R209, R182 ;  /* 0x000000b6d1d07221 */ /* 0x000fe20000000000 */
[----:B------:R-:W-:Y:S01]  /*1460*/  FMUL R154, R32, R159 ;  /* 0x0000009f209a7220 */ /* 0x000fe20000400000 */
[----:B------:R-:W-:Y:S01]  /*1470*/  FFMA R207, R153, R182, R148 ;  /* 0x000000b699cf7223 */ /* 0x000fe20000000094 */
[----:B------:R-:W-:Y:S01]  /*1480*/  FMUL R17, R18, R193 ;  /* 0x000000c112117220 */ /* 0x000fe20000400000 */
[----:B------:R-:W-:Y:S01]  /*1490*/  FMUL R18, R19, R192 ;  /* 0x000000c013127220 */ /* 0x000fe20000400000 */
[--C-:B------:R-:W-:Y:S01]  /*14a0*/  FADD R229, R7, -R146.reuse ;  /* 0x8000009207e57221 */ /* 0x100fe20000000000 */
[----:B------:R-:W-:Y:S01]  /*14b0*/  FMUL R19, R20, R201 ;  /* 0x000000c914137220 */ /* 0x000fe20000400000 */
[----:B------:R-:W-:Y:S01]  /*14c0*/  FADD R208, R208, R185 ;  /* 0x000000b9d0d07221 */ /* 0x000fe20000000000 */
[----:B------:R-:W-:Y:S01]  /*14d0*/  PRMT R7, R190, 0x7632, R7 ;  /* 0x00007632be077816 */ /* 0x000fe20000000007 */
[----:B------:R-:W-:Y:S01]  /*14e0*/  FMUL R156, R32, R161 ;  /* 0x000000a1209c7220 */ /* 0x000fe20000400000 */
[----:B------:R-:W-:Y:S01]  /*14f0*/  FFMA R207, R154, R185, R207 ;  /* 0x000000b99acf7223 */ /* 0x000fe200000000cf */
[--C-:B------:R-:W-:Y:S01]  /*1500*/  FADD R217, R21, -R146.reuse ;  /* 0x8000009215d97221 */ /* 0x100fe20000000000 */
[----:B------:R-:W-:Y:S01]  /*1510*/  SHF.L.U32 R190, R190, 0x10, RZ ;  /* 0x00000010bebe7819 */ /* 0x000fe200000006ff */
[--C-:B------:R-:W-:Y:S01]  /*1520*/  FADD R167, R22, -R146.reuse ;  /* 0x8000009216a77221 */ /* 0x100fe20000000000 */
[----:B------:R-:W-:Y:S01]  /*1530*/  FADD R21, R66, 1 ;  /* 0x3f80000042157421 */ /* 0x000fe20000000000 */
[----:B------:R-:W-:Y:S01]  /*1540*/  SHF.L.U32 R187, R187, 0x10, RZ ;  /* 0x00000010bbbb7819 */ /* 0x000fe200000006ff */
[----:B------:R-:W-:Y:S01]  /*1550*/  FADD R22, R54, 1 ;  /* 0x3f80000036167421 */ /* 0x000fe20000000000 */
[----:B------:R-:W-:Y:S01]  /*1560*/  FADD R209, R208, R19 ;  /* 0x00000013d0d17221 */ /* 0x000fe20000000000 */
[----:B------:R-:W-:Y:S01]  /*1570*/  FFMA R148, R156, R19, R207 ;  /* 0x000000139c947223 */ /* 0x000fe200000000cf */
[----:B------:R-:W-:Y:S01]  /*1580*/  FADD R227, R6, -R146 ;  /* 0x8000009206e37221 */ /* 0x000fe20000000000 */
[----:B------:R-:W-:Y:S01]  /*1590*/  FMUL R20, R21, R190 ;  /* 0x000000be15147220 */ /* 0x000fe20000400000 */
[----:B------:R-:W-:Y:S01]  /*15a0*/  PRMT R6, R188, 0x7632, R6 ;  /* 0x00007632bc067816 */ /* 0x000fe20000000006 */
[----:B------:R-:W-:Y:S01]  /*15b0*/  FMUL R21, R22, R187 ;  /* 0x000000bb16157220 */ /* 0x000fe20000400000 */
[----:B------:R-:W-:Y:S01]  /*15c0*/  FADD R208, R209, R12 ;  /* 0x0000000cd1d07221 */ /* 0x000fe20000000000 */
[----:B------:R-:W-:Y:S01]  /*15d0*/  FADD R169, R23, -R146 ;  /* 0x8000009217a97221 */ /* 0x000fe20000000000 */
[----:B------:R-:W-:Y:S01]  /*15e0*/  SHF.L.U32 R188, R188, 0x10, RZ ;  /* 0x00000010bcbc7819 */ /* 0x000fe200000006ff */
[----:B------:R-:W-:Y:S01]  /*15f0*/  FFMA R207, R155, R12, R148 ;  /* 0x0000000c9bcf7223 */ /* 0x000fe20000000094 */
[----:B------:R-:W-:Y:S01]  /*1600*/  PRMT R5, R191, 0x7632, R5 ;  /* 0x00007632bf057816 */ /* 0x000fe20000000005 */
[----:B------:R-:W-:Y:S01]  /*1610*/  FADD R23, R65, 1 ;  /* 0x3f80000041177421 */ /* 0x000fe20000000000 */
[----:B------:R-:W-:Y:S01]  /*1620*/  SHF.L.U32 R191, R191, 0x10, RZ ;  /* 0x00000010bfbf7819 */ /* 0x000fe200000006ff */
[--C-:B------:R-:W-:Y:S01]  /*1630*/  FADD R213, R25, -R146.reuse ;  /* 0x8000009219d57221 */ /* 0x100fe20000000000 */
        /* <DEDUP_REMOVED lines=8> */
[----:B------:R-:W-:Y:S01]  /*16c0*/  FMUL R24, R25, R186 ;  /* 0x000000ba19187220 */ /* 0x000fe20000400000 */
[----:B------:R-:W-:Y:S01]  /*16d0*/  FADD R209, R208, R13 ;  /* 0x0000000dd0d17221 */ /* 0x000fe20000000000 */
[----:B------:R-:W-:Y:S01]  /*16e0*/  FADD R171, R26, -R146 ;  /* 0x800000921aab7221 */ /* 0x000fe20000000000 */
[C---:B------:R-:W-:Y:S01]  /*16f0*/  PRMT R4, R189.reuse, 0x7632, R4 ;  /* 0x00007632bd047816 */ /* 0x040fe20000000004 */
[----:B------:R-:W-:Y:S01]  /*1700*/  FMUL R157, R32, R169 ;  /* 0x000000a9209d7220 */ /* 0x000fe20000400000 */
[----:B------:R-:W-:Y:S01]  /*1710*/  FFMA R148, R160, R13, R207 ;  /* 0x0000000da0947223 */ /* 0x000fe200000000cf */
[----:B------:R-:W-:Y:S01]  /*1720*/  SHF.L.U32 R189, R189, 0x10, RZ ;  /* 0x00000010bdbd7819 */ /* 0x000fe200000006ff */
        /* <DEDUP_REMOVED lines=9> */
[----:B------:R-:W-:Y:S01]  /*17c0*/  FADD R209, R209, R14 ;  /* 0x0000000ed1d17221 */ /* 0x000fe20000000000 */
[----:B------:R-:W-:Y:S01]  /*17d0*/  FADD R175, R30, -R146 ;  /* 0x800000921eaf7221 */ /* 0x000fe20000000000 */
[----:B------:R-:W-:Y:S01]  /*17e0*/  FMUL R161, R32, R173 ;  /* 0x000000ad20a17220 */ /* 0x000fe20000400000 */
[----:B------:R-:W-:Y:S01]  /*17f0*/  SHF.L.U32 R11, R11, 0x10, RZ ;  /* 0x000000100b0b7819 */ /* 0x000fe200000006ff */
[----:B------:R-:W-:Y:S01]  /*1800*/  FFMA R148, R159, R14, R148 ;  /* 0x0000000e9f947223 */ /* 0x000fe20000000094 */
[----:B------:R-:W-:Y:S01]  /*1810*/  FADD R28, R48, 1 ;  /* 0x3f800000301c7421 */ /* 0x000fe20000000000 */
[----:B------:R-:W-:Y:S01]  /*1820*/  SHF.L.U32 R10, R10, 0x10, RZ ;  /* 0x000000100a0a7819 */ /* 0x000fe200000006ff */
[----:B------:R-:W-:Y:S01]  /*1830*/  FADD R29, R46, 1 ;  /* 0x3f8000002e1d7421 */ /* 0x000fe20000000000 */
[----:B------:R-:W-:Y:S01]  /*1840*/  SHF.L.U32 R9, R9, 0x10, RZ ;  /* 0x0000001009097819 */ /* 0x000fe200000006ff */
[----:B------:R-:W-:Y:S01]  /*1850*/  FADD R177, R31, -R146 ;  /* 0x800000921fb17221 */ /* 0x000fe20000000000 */
[----:B------:R-:W-:Y:S01]  /*1860*/  FADD R30, R44, 1 ;  /* 0x3f8000002c1e7421 */ /* 0x000fe20000000000 */
[----:B------:R-:W-:Y:S01]  /*1870*/  SHF.L.U32 R8, R8, 0x10, RZ ;  /* 0x0000001008087819 */ /* 0x000fe200000006ff */
[----:B------:R-:W-:Y:S01]  /*1880*/  FADD R208, R209, R26 ;  /* 0x0000001ad1d07221 */ /* 0x000fe20000000000 */
[----:B------:R-:W-:Y:S01]  /*1890*/  FADD R31, R42, 1 ;  /* 0x3f8000002a1f7421 */ /* 0x000fe20000000000 */
[----:B------:R-:W-:Y:S01]  /*18a0*/  FMUL R162, R32, R175 ;  /* 0x000000af20a27220 */ /* 0x000fe20000400000 */
[----:B------:R-:W-:Y:S01]  /*18b0*/  SHF.L.U32 R7, R7, 0x10, RZ ;  /* 0x0000001007077819 */ /* 0x000fe200000006ff */
[----:B------:R-:W-:Y:S01]  /*18c0*/  FFMA R207, R161, R26, R148 ;  /* 0x0000001aa1cf7223 */ /* 0x000fe20000000094 */
[----:B------:R-:W-:Y:S01]  /*18d0*/  FADD R146, R40, 1 ;  /* 0x3f80000028927421 */ /* 0x000fe20000000000 */
[----:B------:R-:W-:Y:S01]  /*18e0*/  SHF.L.U32 R6, R6, 0x10, RZ ;  /* 0x0000001006067819 */ /* 0x000fe200000006ff */
[----:B------:R-:W-:Y:S01]  /*18f0*/  FMUL R27, R28, R11 ;  /* 0x0000000b1c1b7220 */ /* 0x000fe20000400000 */
[----:B------:R-:W-:Y:S01]  /*1900*/  FADD R147, R38, 1 ;  /* 0x3f80000026937421 */ /* 0x000fe20000000000 */
[----:B------:R-:W-:Y:S01]  /*1910*/  SHF.L.U32 R5, R5, 0x10, RZ ;  /* 0x0000001005057819 */ /* 0x000fe200000006ff */
        /* <DEDUP_REMOVED lines=8> */
[----:B------:R-:W-:Y:S01]  /*19a0*/  FMUL R146, R147, R6 ;  /* 0x0000000693927220 */ /* 0x000fe20000400000 */
[----:B------:R-:W-:Y:S01]  /*19b0*/  FMUL R147, R2, R5 ;  /* 0x0000000502937220 */ /* 0x000fe20000400000 */
[----:B------:R-:W-:Y:S01]  /*19c0*/  FADD R209, R208, R27 ;  /* 0x0000001bd0d17221 */ /* 0x000fe20000000000 */
        /* <DEDUP_REMOVED lines=73> */
.L_x_4728:
[--C-:B-----5:R-:W-:Y:S01]  /*1e60*/  FADD R155, R10, -R146.reuse ;  /* 0x800000920a9b7221 */ /* 0x120fe20000000000 */
[----:B------:R-:W-:Y:S01]  /*1e70*/  FADD R163, R18, -R146 ;  /* 0x8000009212a37221 */ /* 0x000fe20000000000 */
[----:B------:R-:W-:Y:S01]  /*1e80*/  PRMT R206, R204, 0x7632, R206 ;  /* 0x00007632ccce7816 */ /* 0x000fe200000000ce */
[----:B------:R-:W-:Y:S01]  /*1e90*/  FADD R181, R28, -R146 ;  /* 0x800000921cb57221 */ /* 0x000fe20000000000 */
[----:B------:R-:W-:Y:S01]  /*1ea0*/  PRMT R202, R205, 0x7632, R202 ;  /* 0x00007632cdca7816 */ /* 0x000fe200000000ca */
[--C-:B------:R-:W-:Y:S01]  /*1eb0*/  FADD R223, R12, -R146.reuse ;  /* 0x800000920cdf7221 */ /* 0x100fe20000000000 */
[----:B------:R-:W-:Y:S01]  /*1ec0*/  SHF.L.U32 R204, R204, 0x10, RZ ;  /* 0x00000010cccc7819 */ /* 0x000fe200000006ff */
[----:B------:R-:W-:Y:S01]  /*1ed0*/  FADD R225, R13, -R146 ;  /* 0x800000920de17221 */ /* 0x000fe20000000000 */
[----:B------:R-:W-:Y:S01]  /*1ee0*/  SHF.L.U32 R205, R205, 0x10, RZ ;  /* 0x00000010cdcd7819 */ /* 0x000fe200000006ff */
[----:B------:R-:W-:Y:S01]  /*1ef0*/  FADD R179, RZ, R77 ;  /* 0x0000004dffb37221 */ /* 0x000fe20000000000 */
[C---:B------:R-:W-:Y:S01]  /*1f00*/  PRMT R187, R198.reuse, 0x7632, R187 ;  /* 0x00007632c6bb7816 */ /* 0x040fe200000000bb */
[----:B------:R-:W-:Y:S01]  /*1f10*/  FADD R12, RZ, R76 ;  /* 0x0000004cff0c7221 */ /* 0x000fe20000000000 */
[----:B------:R-:W-:Y:S01]  /*1f20*/  SHF.L.U32 R198, R198, 0x10, RZ ;  /* 0x00000010c6c67819 */ /* 0x000fe200000006ff */
[----:B------:R-:W-:Y:S01]  /*1f30*/  FADD R13, RZ, R73 ;  /* 0x00000049ff0d7221 */ /* 0x000fe20000000000 */
[C---:B------:R-:W-:Y:S01]  /*1f40*/  PRMT R186, R197.reuse, 0x7632, R186 ;  /* 0x00007632c5ba7816 */ /* 0x040fe200000000ba */
[C---:B------:R-:W-:Y:S01]  /*1f50*/  FMUL R152, R32.reuse, R155 ;  /* 0x0000009b20987220 */ /* 0x040fe20000400000 */
[----:B------:R-:W-:Y:S01]  /*1f60*/  SHF.L.U32 R197, R197, 0x10, RZ ;  /* 0x00000010c5c57819 */ /* 0x000fe200000006ff */
[----:B------:R-:W-:Y:S01]  /*1f70*/  FADD R161, R15, -R146 ;  /* 0x800000920fa17221 */ /* 0x000fe20000000000 */
[C---:B------:R-:W-:Y:S01]  /*1f80*/  PRMT R201, R199.reuse, 0x7632, R201 ;  /* 0x00007632c7c97816 */ /* 0x040fe200000000c9 */
[----:B------:R-:W-:Y:S01]  /*1f90*/  FADD R178, RZ, R72 ;  /* 0x00000048ffb27221 */ /* 0x000fe20000000000 */
[----:B------:R-:W-:Y:S01]  /*1fa0*/  FMUL R155, R32, R163 ;  /* 0x000000a3209b7220 */ /* 0x000fe20000400000 */
[----:B------:R-:W-:Y:S01]  /*1fb0*/  SHF.L.U32 R206, R206, 0x10, RZ ;  /* 0x00000010cece7819 */ /* 0x000fe200000006ff */
[----:B------:R-:W-:Y:S01]  /*1fc0*/  FADD R185, R24, -R146 ;  /* 0x8000009218b97221 */ /* 0x000fe20000000000 */
[----:B------:R-:W-:Y:S01]  /*1fd0*/  SHF.L.U32 R199, R199, 0x10, RZ ;  /* 0x00000010c7c77819 */ /* 0x000fe200000006ff */
[----:B------:R-:W-:Y:S01]  /*1fe0*/  FADD R15, RZ, R62 ;  /* 0x0000003eff0f7221 */ /* 0x000fe20000000000 */
[----:B------:R-:W-:Y:S01]  /*1ff0*/  FMUL R163, R32, R181 ;  /* 0x000000b520a37220 */ /* 0x000fe20000400000 */
[----:B------:R-:W-:Y:S01]  /*2000*/  FADD R148, RZ, R74 ;  /* 0x0000004aff947221 */ /* 0x000fe20000000000 */
[----:B------:R-:W-:Y:S01]  /*2010*/  FMUL R179, R204, R179 ;  /* 0x000000b3ccb37220 */ /* 0x000fe20000400000 */
[----:B------:R-:W-:Y:S01]  /*2020*/  FMUL R181, R205, R12 ;  /* 0x0000000ccdb57220 */ /* 0x000fe20000400000 */
[--C-:B------:R-:W-:Y:S01]  /*2030*/  FADD R149, R3, -R146.reuse ;  /* 0x8000009203957221 */ /* 0x100fe20000000000 */
[----:B------:R-:W-:Y:S01]  /*2040*/  FADD R165, R19, -R146 ;  /* 0x8000009213a57221 */ /* 0x000fe20000000000 */
[----:B------:R-:W-:Y:S01]  /*2050*/  PRMT R200, R203, 0x7632, R200 ;  /* 0x00007632cbc87816 */ /* 0x000fe200000000c8 */
[----:B------:R-:W-:Y:S01]  /*2060*/  FMUL R12, R198, R13 ;  /* 0x0000000dc60c7220 */ /* 0x000fe20000400000 */
[--C-:B------:R-:W-:Y:S01]  /*2070*/  FADD R159, R14, -R146.reuse ;  /* 0x800000920e9f7221 */ /* 0x100fe20000000000 */
[----:B------:R-:W-:Y:S01]  /*2080*/  FADD R183, R29, -R146 ;  /* 0x800000921db77221 */ /* 0x000fe20000000000 */
[----:B------:R-:W-:Y:S01]  /*2090*/  SHF.L.U32 R203, R203, 0x10, RZ ;  /* 0x00000010cbcb7819 */ /* 0x000fe200000006ff */
[----:B------:R-:W-:Y:S01]  /*20a0*/  FMUL R13, R197, R178 ;  /* 0x000000b2c50d7220 */ /* 0x000fe20000400000 */
[C---:B------:R-:W-:Y:S01]  /*20b0*/  PRMT R184, R196.reuse, 0x7632, R184 ;  /* 0x00007632c4b87816 */ /* 0x040fe200000000b8 */
[----:B------:R-:W-:Y:S01]  /*20c0*/  FADD R14, RZ, R75 ;  /* 0x0000004bff0e7221 */ /* 0x000fe20000000000 */
[----:B------:R-:W-:Y:S01]  /*20d0*/  SHF.L.U32 R196, R196, 0x10, RZ ;  /* 0x00000010c4c47819 */ /* 0x000fe200000006ff */
[----:B------:R-:W-:Y:S01]  /*20e0*/  FMUL R166, R32, R185 ;  /* 0x000000b920a67220 */ /* 0x000fe20000400000 */
[----:B------:R-:W-:Y:S01]  /*20f0*/  FMUL R178, R206, R15 ;  /* 0x0000000fceb27220 */ /* 0x000fe20000400000 */
[----:B------:R-:W-:Y:S01]  /*2100*/  FADD R211, RZ, R71 ;  /* 0x00000047ffd37221 */ /* 0x000fe20000000000 */
[----:B------:R-:W-:Y:S01]  /*2110*/  FMUL R185, R199, R148 ;  /* 0x00000094c7b97220 */ /* 0x000fe20000400000 */
[----:B------:R-:W-:Y:S01]  /*2120*/  FADD R15, RZ, R179 ;  /* 0x000000b3ff0f7221 */ /* 0x000fe20000000000 */
[----:B------:R-:W-:Y:S01]  /*2130*/  FADD R151, R4, -R146 ;  /* 0x8000009204977221 */ /* 0x000fe20000000000 */
[C---:B------:R-:W-:Y:S01]  /*2140*/  FMUL R149, R32.reuse, R149 ;  /* 0x0000009520957220 */ /* 0x040fe20000400000 */
[----:B------:R-:W-:Y:S01]  /*2150*/  FMUL R158, R32, R165 ;  /* 0x000000a5209e7220 */ /* 0x000fe20000400000 */
[----:B------:R-:W-:Y:S01]  /*2160*/  FFMA R148, R0, R179, RZ ;  /* 0x000000b300947223 */ /* 0x000fe200000000ff */
[----:B------:R-:W-:Y:S01]  /*2170*/  FMUL R165, R32, R183 ;  /* 0x000000b720a57220 */ /* 0x000fe20000400000 */
[----:B------:R-:W-:Y:S01]  /*2180*/  SHF.L.U32 R202, R202, 0x10, RZ ;  /* 0x00000010caca7819 */ /* 0x000fe200000006ff */
[----:B------:R-:W-:Y:S01]  /*2190*/  FADD R209, RZ, R60 ;  /* 0x0000003cffd17221 */ /* 0x000fe20000000000 */
[----:B------:R-:W-:Y:S01]  /*21a0*/  FMUL R183, R203, R14 ;  /* 0x0000000ecbb77220 */ /* 0x000fe20000400000 */
[----:B------:R-:W-:Y:S01]  /*21b0*/  FADD R157, R11, -R146 ;  /* 0x800000920b9d7221 */ /* 0x000fe20000000000 */
[----:B------:R-:W-:Y:S01]  /*21c0*/  FMUL R14, R196, R211 ;  /* 0x000000d3c40e7220 */ /* 0x000fe20000400000 */
[----:B------:R-:W-:Y:S01]  /*21d0*/  FADD R182, R15, R178 ;  /* 0x000000b20fb67221 */ /* 0x000fe20000000000 */
[----:B------:R-:W-:Y:S01]  /*21e0*/  FADD R153, R5, -R146 ;  /* 0x8000009205997221 */ /* 0x000fe20000000000 */
[----:B------:R-:W-:Y:S01]  /*21f0*/  PRMT R11, R195, 0x7632, R11 ;  /* 0x00007632c30b7816 */ /* 0x000fe2000000000b */
[----:B------:R-:W-:Y:S01]  /*2200*/  FMUL R150, R32, R151 ;  /* 0x0000009720967220 */ /* 0x000fe20000400000 */
[----:B------:R-:W-:Y:S01]  /*2210*/  FFMA R211, R149, R178, R148 ;  /* 0x000000b295d37223 */ /* 0x000fe20000000094 */
[----:B------:R-:W-:Y:S01]  /*2220*/  FADD R219, R16, -R146 ;  /* 0x8000009210db7221 */ /* 0x000fe20000000000 */
[----:B------:R-:W-:Y:S01]  /*2230*/  SHF.L.U32 R195, R195, 0x10, RZ ;  /* 0x00000010c3c37819 */ /* 0x000fe200000006ff */
[----:B------:R-:W-:Y:S01]  /*2240*/  FADD R16, RZ, R70 ;  /* 0x00000046ff107221 */ /* 0x000fe20000000000 */
[----:B------:R-:W-:Y:S01]  /*2250*/  PRMT R10, R194, 0x7632, R10 ;  /* 0x00007632c20a7816 */ /* 0x000fe2000000000a */
[----:B------:R-:W-:Y:S01]  /*2260*/  FMUL R180, R202, R209 ;  /* 0x000000d1cab47220 */ /* 0x000fe20000400000 */
[----:B------:R-:W-:Y:S01]  /*2270*/  SHF.L.U32 R194, R194, 0x10, RZ ;  /* 0x00000010c2c27819 */ /* 0x000fe200000006ff */
[----:B------:R-:W-:Y:S01]  /*2280*/  FADD R207, RZ, R69 ;  /* 0x00000045ffcf7221 */ /* 0x000fe20000000000 */
[----:B------:R-:W-:Y:S01]  /*2290*/  FADD R209, R182, R181 ;  /* 0x000000b5b6d17221 */ /* 0x000fe20000000000 */
[----:B------:R-:W-:Y:S01]  /*22a0*/  FMUL R151, R32, R153 ;  /* 0x0000009920977220 */ /* 0x000fe20000400000 */
[----:B------:R-:W-:Y:S01]  /*22b0*/  FFMA R148, R150, R181, R211 ;  /* 0x000000b596947223 */ /* 0x000fe200000000d3 */
[----:B------:R-:W-:Y:S01]  /*22c0*/  FADD R221, R17, -R146 ;  /* 0x8000009211dd7221 */ /* 0x000fe20000000000 */
[----:B------:R-:W-:Y:S01]  /*22d0*/  SHF.L.U32 R200, R200, 0x10, RZ ;  /* 0x00000010c8c87819 */ /* 0x000fe200000006ff */
[----:B------:R-:W-:Y:S01]  /*22e0*/  FMUL R15, R195, R16 ;  /* 0x00000010c30f7220 */ /* 0x000fe20000400000 */
[----:B------:R-:W-:Y:S01]  /*22f0*/  FADD R17, RZ, R58 ;  /* 0x0000003aff117221 */ /* 0x000fe20000000000 */
[----:B------:R-:W-:Y:S01]  /*2300*/  FMUL R16, R194, R207 ;  /* 0x000000cfc2107220 */ /* 0x000fe20000400000 */
[----:B------:R-:W-:Y:S01]  /*2310*/  FADD R208, R209, R180 ;  /* 0x000000b4d1d07221 */ /* 0x000fe20000000000 */
[----:B------:R-:W-:Y:S01]  /*2320*/  FFMA R207, R151, R180, R148 ;  /* 0x000000b497cf7223 */ /* 0x000fe20000000094 */
[--C-:B------:R-:W-:Y:S01]  /*2330*/  FADD R233, R9, -R146.reuse ;  /* 0x8000009209e97221 */ /* 0x100fe20000000000 */
[----:B------:R-:W-:Y:S01]  /*2340*/  FADD R231, R8, -R146 ;  /* 0x8000009208e77221 */ /* 0x000fe20000000000 */
[C---:B------:R-:W-:Y:S01]  /*2350*/  PRMT R9, R193.reuse, 0x7632, R9 ;  /* 0x00007632c1097816 */ /* 0x040fe20000000009 */
[----:B------:R-:W-:Y:S01]  /*2360*/  FMUL R182, R200, R17 ;  /* 0x00000011c8b67220 */ /* 0x000fe20000400000 */
[----:B------:R-:W-:Y:S01]  /*2370*/  FADD R209, R208, R183 ;  /* 0x000000b7d0d17221 */ /* 0x000fe20000000000 */
[----:B------:R-:W-:Y:S01]  /*2380*/  SHF.L.U32 R193, R193, 0x10, RZ ;  /* 0x00000010c1c17819 */ /* 0x000fe200000006ff */
[----:B------:R-:W-:Y:S01]  /*2390*/  FMUL R153, R32, R157 ;  /* 0x0000009d20997220 */ /* 0x000fe20000400000 */
[----:B------:R-:W-:Y:S01]  /*23a0*/  PRMT R8, R192, 0x7632, R8 ;  /* 0x00007632c0087816 */ /* 0x000fe20000000008 */
[----:B------:R-:W-:Y:S01]  /*23b0*/  FFMA R148, R152, R183, R207 ;  /* 0x000000b798947223 */ /* 0x000fe200000000cf */
[----:B------:R-:W-:Y:S01]  /*23c0*/  SHF.L.U32 R192, R192, 0x10, RZ ;  /* 0x00000010c0c07819 */ /* 0x000fe200000006ff */
[----:B------:R-:W-:Y:S01]  /*23d0*/  FADD R18, RZ, R68 ;  /* 0x00000044ff127221 */ /* 0x000fe20000000000 */
[----:B------:R-:W-:Y:S01]  /*23e0*/  FADD R215, R20, -R146 ;  /* 0x8000009214d77221 */ /* 0x000fe20000000000 */
[----:B------:R-:W-:Y:S01]  /*23f0*/  FADD R19, RZ, R67 ;  /* 0x00000043ff137221 */ /* 0x000fe20000000000 */
[----:B------:R-:W-:Y:S01]  /*2400*/  SHF.L.U32 R201, R201, 0x10, RZ ;  /* 0x00000010c9c97819 */ /* 0x000fe200000006ff */
[----:B------:R-:W-:Y:S01]  /*2410*/  FADD R20, RZ, R56 ;  /* 0x00000038ff147221 */ /* 0x000fe20000000000 */
        /* <DEDUP_REMOVED lines=13> */
[----:B------:R-:W-:Y:S01]  /*24f0*/  FADD R167, R22, -R146 ;  /* 0x8000009216a77221 */ /* 0x000fe20000000000 */
[----:B------:R-:W-:Y:S01]  /*2500*/  FADD R21, RZ, R66 ;  /* 0x00000042ff157221 */ /* 0x000fe20000000000 */
[----:B------:R-:W-:Y:S01]  /*2510*/  SHF.L.U32 R187, R187, 0x10, RZ ;  /* 0x00000010bbbb7819 */ /* 0x000fe200000006ff */
[----:B------:R-:W-:Y:S01]  /*2520*/  FADD R22, RZ, R54 ;  /* 0x00000036ff167221 */ /* 0x000fe20000000000 */
[----:B------:R-:W-:Y:S01]  /*2530*/  FADD R209, R208, R19 ;  /* 0x00000013d0d17221 */ /* 0x000fe20000000000 */
[----:B------:R-:W-:Y:S01]  /*2540*/  FFMA R148, R156, R19, R207 ;  /* 0x000000139c947223 */ /* 0x000fe200000000cf */
[----:B------:R-:W-:Y:S01]  /*2550*/  FADD R227, R6, -R146 ;  /* 0x8000009206e37221 */ /* 0x000fe20000000000 */
[----:B------:R-:W-:Y:S01]  /*2560*/  FMUL R20, R190, R21 ;  /* 0x00000015be147220 */ /* 0x000fe20000400000 */
[C---:B------:R-:W-:Y:S01]  /*2570*/  PRMT R6, R188.reuse, 0x7632, R6 ;  /* 0x00007632bc067816 */ /* 0x040fe20000000006 */
[----:B------:R-:W-:Y:S01]  /*2580*/  FMUL R21, R187, R22 ;  /* 0x00000016bb157220 */ /* 0x000fe20000400000 */
[----:B------:R-:W-:Y:S01]  /*2590*/  FADD R208, R209, R12 ;  /* 0x0000000cd1d07221 */ /* 0x000fe20000000000 */
[----:B------:R-:W-:Y:S01]  /*25a0*/  FADD R169, R23, -R146 ;  /* 0x8000009217a97221 */ /* 0x000fe20000000000 */
[----:B------:R-:W-:Y:S01]  /*25b0*/  SHF.L.U32 R188, R188, 0x10, RZ ;  /* 0x00000010bcbc7819 */ /* 0x000fe200000006ff */
[----:B------:R-:W-:Y:S01]  /*25c0*/  FFMA R207, R155, R12, R148 ;  /* 0x0000000c9bcf7223 */ /* 0x000fe20000000094 */
[C---:B------:R-:W-:Y:S01]  /*25d0*/  PRMT R5, R191.reuse, 0x7632, R5 ;  /* 0x00007632bf057816 */ /* 0x040fe20000000005 */
[----:B------:R-:W-:Y:S01]  /*25e0*/  FADD R23, RZ, R65 ;  /* 0x00000041ff177221 */ /* 0x000fe20000000000 */
[----:B------:R-:W-:Y:S01]  /*25f0*/  SHF.L.U32 R191, R191, 0x10, RZ ;  /* 0x00000010bfbf7819 */ /* 0x000fe200000006ff */
        /* <DEDUP_REMOVED lines=30> */
[----:B------:R-:W-:Y:S01]  /*27e0*/  FADD R28, RZ, R48 ;  /* 0x00000030ff1c7221 */ /* 0x000fe20000000000 */
[----:B------:R-:W-:Y:S01]  /*27f0*/  SHF.L.U32 R10, R10, 0x10, RZ ;  /* 0x000000100a0a7819 */ /* 0x000fe200000006ff */
[----:B------:R-:W-:Y:S01]  /*2800*/  FADD R29, RZ, R46 ;  /* 0x0000002eff1d7221 */ /* 0x000fe20000000000 */
[----:B------:R-:W-:Y:S01]  /*2810*/  SHF.L.U32 R9, R9, 0x10, RZ ;  /* 0x0000001009097819 */ /* 0x000fe200000006ff */
[----:B------:R-:W-:Y:S01]  /*2820*/  FADD R177, R31, -R146 ;  /* 0x800000921fb17221 */ /* 0x000fe20000000000 */
[----:B------:R-:W-:Y:S01]  /*2830*/  FADD R30, RZ, R44 ;  /* 0x0000002cff1e7221 */ /* 0x000fe20000000000 */
[----:B------:R-:W-:Y:S01]  /*2840*/  SHF.L.U32 R8, R8, 0x10, RZ ;  /* 0x0000001008087819 */ /* 0x000fe200000006ff */
[----:B------:R-:W-:Y:S01]  /*2850*/  FADD R208, R209, R26 ;  /* 0x0000001ad1d07221 */ /* 0x000fe20000000000 */
[----:B------:R-:W-:Y:S01]  /*2860*/  FADD R31, RZ, R42 ;  /* 0x0000002aff1f7221 */ /* 0x000fe20000000000 */
[----:B------:R-:W-:Y:S01]  /*2870*/  FMUL R162, R32, R175 ;  /* 0x000000af20a27220 */ /* 0x000fe20000400000 */
[----:B------:R-:W-:Y:S01]  /*2880*/  SHF.L.U32 R7, R7, 0x10, RZ ;  /* 0x0000001007077819 */ /* 0x000fe200000006ff */
[----:B------:R-:W-:Y:S01]  /*2890*/  FFMA R207, R161, R26, R148 ;  /* 0x0000001aa1cf7223 */ /* 0x000fe20000000094 */
[----:B------:R-:W-:Y:S01]  /*28a0*/  FADD R146, RZ, R40 ;  /* 0x00000028ff927221 */ /* 0x000fe20000000000 */
[----:B------:R-:W-:Y:S01]  /*28b0*/  SHF.L.U32 R6, R6, 0x10, RZ ;  /* 0x0000001006067819 */ /* 0x000fe200000006ff */
[----:B------:R-:W-:Y:S01]  /*28c0*/  FMUL R27, R11, R28 ;  /* 0x0000001c0b1b7220 */ /* 0x000fe20000400000 */
[----:B------:R-:W-:Y:S01]  /*28d0*/  FADD R147, RZ, R38 ;  /* 0x00000026ff937221 */ /* 0x000fe20000000000 */
[----:B------:R-:W-:Y:S01]  /*28e0*/  SHF.L.U32 R5, R5, 0x10, RZ ;  /* 0x0000001005057819 */ /* 0x000fe200000006ff */
[----:B------:R-:W-:Y:S01]  /*28f0*/  FMUL R28, R10, R29 ;  /* 0x0000001d0a1c7220 */ /* 0x000fe20000400000 */
[----:B------:R-:W-:Y:S01]  /*2900*/  FADD R2, RZ, R36 ;  /* 0x00000024ff027221 */ /* 0x000fe20000000000 */
        /* <DEDUP_REMOVED lines=81> */
.L_x_4729:
        /* <DEDUP_REMOVED lines=85> */
.L_x_4746:
        /* <DEDUP_REMOVED lines=43> */
.L_x_4732:
[----:B------:R-:W-:Y:S05]  /*3620*/  BSYNC B0 ;  /* 0x0000000000007941 */ /* 0x000fea0003800000 */
.L_x_4731:
        /* <DEDUP_REMOVED lines=19> */
.L_x_4734:
[----:B------:R-:W2:Y:S04]  /*3760*/  LDG.E.STRONG.GPU R4, desc[UR6][R2.64] ;  /* 0x0000000602047981 */ /* 0x000ea8000c1ef900 */
[----:B--2---:R-:W-:Y:S01]  /*3770*/  CCTL.IVALL ;  /* 0x00000000ff00798f */ /* 0x004fe20002000000 */
[----:B------:R-:W-:Y:S05]  /*3780*/  YIELD ;  /* 0x0000000000007946 */ /* 0x000fea0003800000 */
[----:B------:R-:W-:-:S13]  /*3790*/  ISETP.NE.AND P1, PT, R4, R7, PT ;  /* 0x000000070400720c */ /* 0x000fda0003f25270 */
[----:B------:R-:W-:Y:S05]  /*37a0*/  @P1 BRA `(.L_x_4734) ;  /* 0xfffffffc00ec1947 */ /* 0x000fea000383ffff */
.L_x_4733:
        /* <DEDUP_REMOVED lines=36> */
[----:B------:R-:W-:Y:S01]  /*39f0*/  FMUL R5, R5, 6.5104170062113553286e-05 ;  /* 0x3888888905057820 */ /* 0x000fe20000400000 */
[----:B------:R-:W0:Y:S01]  /*3a00*/  LDC.64 R2, c[0x0][0x278] ;  /* 0x00009e00ff027b82 */ /* 0x000e220000000a00 */
[----:B------:R-:W-:-:S04]  /*3a10*/  FMUL R4, R4, 6.5104170062113553286e-05 ;  /* 0x3888888904047820 */ /* 0x000fc80000400000 */
        /* <DEDUP_REMOVED lines=71> */
[C---:B------:R-:W-:Y:S01]  /*3e90*/  FMUL R156, R32.reuse, R161 ;  /* 0x000000a1209c7220 */ /* 0x040fe20000400000 */
        /* <DEDUP_REMOVED lines=16> */
[C---:B0-----:R-:W-:Y:S01]  /*3fa0*/  FMUL R5, R32.reuse, R191 ;  /* 0x000000bf20057220 */ /* 0x041fe20000400000 */
[----:B------:R-:W-:Y:S01]  /*3fb0*/  FMUL R4, R32, R189 ;  /* 0x000000bd20047220 */ /* 0x000fe20000400000 */
[----:B------:R-:W-:Y:S01]  /*3fc0*/  FADD R205, -R176, R25 ;  /* 0x00000019b0cd7221 */ /* 0x000fe20000000100 */
        /* <DEDUP_REMOVED lines=90> */
.L_x_4727:
        /* <DEDUP_REMOVED lines=82> */
.L_x_4730:
[----:B------:R-:W-:Y:S01]  /*4a90*/  HFMA2.MMA R186, -RZ, RZ, 0, 9.5367431640625e-07 ;  /* 0x00000010ffba7435 */ /* 0x000fe200000001ff */
[----:B------:R-:W-:Y:S02]  /*4aa0*/  MOV R187, R3 ;  /* 0x0000000300bb7202 */ /* 0x000fe40000000f00 */
[----:B------:R-:W-:Y:S02]  /*4ab0*/  MOV R189, 0x1f ;  /* 0x0000001f00bd7802 */ /* 0x000fe40000000f00 */
[----:B------:R-:W-:-:S07]  /*4ac0*/  MOV R144, 0xffffffff ;  /* 0xffffffff00907802 */ /* 0x000fce0000000f00 */
[----:B------:R-:W-:Y:S05]  /*4ad0*/  WARPSYNC.COLLECTIVE R144, `(.L_x_4736) ;  /* 0x0000000090087348 */ /* 0x000fea0003c00000 */
[----:B------:R0:W1:Y:S02]  /*4ae0*/  SHFL.DOWN P1, R184, R187, R186, R189 ;  /* 0x080000babbb87389 */ /* 0x00006400000200bd */
[----:B01----:R-:W-:Y:S01]  /*4af0*/  ENDCOLLECTIVE ;  /* 0x000000000000791b */ /* 0x003fe20003800000 */
.L_x_4736:
[----:B------:R-:W-:Y:S02]  /*4b00*/  MOV R187, R2 ;  /* 0x0000000200bb7202 */ /* 0x000fe40000000f00 */
[----:B------:R-:W-:-:S07]  /*4b10*/  MOV R4, R184 ;  /* 0x000000b800047202 */ /* 0x000fce0000000f00 */
[----:B------:R-:W-:Y:S05]  /*4b20*/  WARPSYNC.COLLECTIVE R144, `(.L_x_4737) ;  /* 0x0000000090087348 */ /* 0x000fea0003c00000 */
[----:B------:R0:W1:Y:S02]  /*4b30*/  SHFL.DOWN P1, R184, R187, R186, R189 ;  /* 0x080000babbb87389 */ /* 0x00006400000200bd */
[----:B01----:R-:W-:Y:S01]  /*4b40*/  ENDCOLLECTIVE ;  /* 0x000000000000791b */ /* 0x003fe20003800000 */
.L_x_4737:
[----:B------:R-:W-:Y:S01]  /*4b50*/  FADD R4, R4, R3 ;  /* 0x0000000304047221 */ /* 0x000fe20000000000 */
[----:B------:R-:W-:-:S04]  /*4b60*/  HFMA2.MMA R186, -RZ, RZ, 0, 4.76837158203125e-07 ;  /* 0x00000008ffba7435 */ /* 0x000fc800000001ff */
[----:B------:R-:W-:Y:S02]  /*4b70*/  MOV R187, R4 ;  /* 0x0000000400bb7202 */ /* 0x000fe40000000f00 */
[----:B------:R-:W-:-:S07]  /*4b80*/  MOV R5, R184 ;  /* 0x000000b800057202 */ /* 0x000fce0000000f00 */
[----:B------:R-:W-:Y:S05]  /*4b90*/  WARPSYNC.COLLECTIVE R144, `(.L_x_4738) ;  /* 0x0000000090087348 */ /* 0x000fea0003c00000 */
[----:B------:R0:W1:Y:S02]  /*4ba0*/  SHFL.DOWN P1, R184, R187, R186, R189 ;  /* 0x080000babbb87389 */ /* 0x00006400000200bd */
[----:B01----:R-:W-:Y:S01]  /*4bb0*/  ENDCOLLECTIVE ;  /* 0x000000000000791b */ /* 0x003fe20003800000 */
.L_x_4738:
[----:B------:R-:W-:-:S05]  /*4bc0*/  FADD R5, R5, R2 ;  /* 0x0000000205057221 */ /* 0x000fca0000000000 */
[----:B------:R-:W-:Y:S02]  /*4bd0*/  MOV R187, R5 ;  /* 0x0000000500bb7202 */ /* 0x000fe40000000f00 */
[----:B------:R-:W-:-:S07]  /*4be0*/  MOV R9, R184 ;  /* 0x000000b800097202 */ /* 0x000fce0000000f00 */
[----:B------:R-:W-:Y:S05]  /*4bf0*/  WARPSYNC.COLLECTIVE R144, `(.L_x_4739) ;  /* 0x0000000090087348 */ /* 0x000fea0003c00000 */
[----:B------:R0:W1:Y:S02]  /*4c00*/  SHFL.DOWN P1, R184, R187, R186, R189 ;  /* 0x080000babbb87389 */ /* 0x00006400000200bd */
[----:B01----:R-:W-:Y:S01]  /*4c10*/  ENDCOLLECTIVE ;  /* 0x000000000000791b */ /* 0x003fe20003800000 */
.L_x_4739:
[----:B------:R-:W-:Y:S01]  /*4c20*/  FADD R9, R4, R9 ;  /* 0x0000000904097221 */ /* 0x000fe20000000000 */
[----:B------:R-:W-:-:S04]  /*4c30*/  HFMA2.MMA R186, -RZ, RZ, 0, 2.384185791015625e-07 ;  /* 0x00000004ffba7435 */ /* 0x000fc800000001ff */
[----:B------:R-:W-:Y:S02]  /*4c40*/  MOV R187, R9 ;  /* 0x0000000900bb7202 */ /* 0x000fe40000000f00 */
[----:B------:R-:W-:-:S07]  /*4c50*/  MOV R8, R184 ;  /* 0x000000b800087202 */ /* 0x000fce0000000f00 */
[----:B------:R-:W-:Y:S05]  /*4c60*/  WARPSYNC.COLLECTIVE R144, `(.L_x_4740) ;  /* 0x0000000090087348 */ /* 0x000fea0003c00000 */
[----:B------:R0:W1:Y:S02]  /*4c70*/  SHFL.DOWN P1, R184, R187, R186, R189 ;  /* 0x080000babbb87389 */ /* 0x00006400000200bd */
[----:B01----:R-:W-:Y:S01]  /*4c80*/  ENDCOLLECTIVE ;  /* 0x000000000000791b */ /* 0x003fe20003800000 */
.L_x_4740:
[----:B------:R-:W-:-:S05]  /*4c90*/  FADD R8, R5, R8 ;  /* 0x0000000805087221 */ /* 0x000fca0000000000 */
[----:B------:R-:W-:Y:S02]  /*4ca0*/  MOV R187, R8 ;  /* 0x0000000800bb7202 */ /* 0x000fe40000000f00 */
[----:B------:R-:W-:-:S07]  /*4cb0*/  MOV R10, R184 ;  /* 0x000000b8000a7202 */ /* 0x000fce0000000f00 */
[----:B------:R-:W-:Y:S05]  /*4cc0*/  WARPSYNC.COLLECTIVE R144, `(.L_x_4741) ;  /* 0x0000000090087348 */ /* 0x000fea0003c00000 */
[----:B------:R0:W1:Y:S02]  /*4cd0*/  SHFL.DOWN P1, R184, R187, R186, R189 ;  /* 0x080000babbb87389 */ /* 0x00006400000200bd */
[----:B01----:R-:W-:Y:S01]  /*4ce0*/  ENDCOLLECTIVE ;  /* 0x000000000000791b */ /* 0x003fe20003800000 */
.L_x_4741:
[----:B------:R-:W-:Y:S01]  /*4cf0*/  FADD R10, R9, R10 ;  /* 0x0000000a090a7221 */ /* 0x000fe20000000000 */
[----:B------:R-:W-:-:S04]  /*4d00*/  HFMA2.MMA R186, -RZ, RZ, 0, 1.1920928955078125e-07 ;  /* 0x00000002ffba7435 */ /* 0x000fc800000001ff */
[----:B------:R-:W-:Y:S02]  /*4d10*/  MOV R187, R10 ;  /* 0x0000000a00bb7202 */ /* 0x000fe40000000f00 */
[----:B------:R-:W-:-:S07]  /*4d20*/  MOV R11, R184 ;  /* 0x000000b8000b7202 */ /* 0x000fce0000000f00 */
[----:B------:R-:W-:Y:S05]  /*4d30*/  WARPSYNC.COLLECTIVE R144, `(.L_x_4742) ;  /* 0x0000000090087348 */ /* 0x000fea0003c00000 */
[----:B------:R0:W1:Y:S02]  /*4d40*/  SHFL.DOWN P1, R184, R187, R186, R189 ;  /* 0x080000babbb87389 */ /* 0x00006400000200bd */
[----:B01----:R-:W-:Y:S01]  /*4d50*/  ENDCOLLECTIVE ;  /* 0x000000000000791b */ /* 0x003fe20003800000 */
.L_x_4742:
[----:B------:R-:W-:-:S05]  /*4d60*/  FADD R11, R8, R11 ;  /* 0x0000000b080b7221 */ /* 0x000fca0000000000 */
[----:B------:R-:W-:Y:S02]  /*4d70*/  MOV R187, R11 ;  /* 0x0000000b00bb7202 */ /* 0x000fe40000000f00 */
[----:B------:R-:W-:-:S07]  /*4d80*/  MOV R3, R184 ;  /* 0x000000b800037202 */ /* 0x000fce0000000f00 */
[----:B------:R-:W-:Y:S05]  /*4d90*/  WARPSYNC.COLLECTIVE R144, `(.L_x_4743) ;  /* 0x0000000090087348 */ /* 0x000fea0003c00000 */
[----:B------:R0:W1:Y:S02]  /*4da0*/  SHFL.DOWN P1, R184, R187, R186, R189 ;  /* 0x080000babbb87389 */ /* 0x00006400000200bd */
[----:B01----:R-:W-:Y:S01]  /*4db0*/  ENDCOLLECTIVE ;  /* 0x000000000000791b */ /* 0x003fe20003800000 */
.L_x_4743:
[----:B------:R-:W-:Y:S01]  /*4dc0*/  FADD R4, R10, R3 ;  /* 0x000000030a047221 */ /* 0x000fe20000000000 */
[----:B------:R-:W-:-:S04]  /*4dd0*/  HFMA2.MMA R186, -RZ, RZ, 0, 5.9604644775390625e-08 ;  /* 0x00000001ffba7435 */ /* 0x000fc800000001ff */
[----:B------:R-:W-:Y:S02]  /*4de0*/  MOV R187, R4 ;  /* 0x0000000400bb7202 */ /* 0x000fe40000000f00 */
[----:B------:R-:W-:-:S07]  /*4df0*/  MOV R2, R184 ;  /* 0x000000b800027202 */ /* 0x000fce0000000f00 */
[----:B------:R-:W-:Y:S05]  /*4e00*/  WARPSYNC.COLLECTIVE R144, `(.L_x_4744) ;  /* 0x0000000090087348 */ /* 0x000fea0003c00000 */
[----:B------:R0:W1:Y:S02]  /*4e10*/  SHFL.DOWN P1, R184, R187, R186, R189 ;  /* 0x080000babbb87389 */ /* 0x00006400000200bd */
[----:B01----:R-:W-:Y:S01]  /*4e20*/  ENDCOLLECTIVE ;  /* 0x000000000000791b */ /* 0x003fe20003800000 */
.L_x_4744:
[----:B------:R-:W-:-:S05]  /*4e30*/  FADD R5, R11, R2 ;  /* 0x000000020b057221 */ /* 0x000fca0000000000 */
[----:B------:R-:W-:Y:S02]  /*4e40*/  MOV R187, R5 ;  /* 0x0000000500bb7202 */ /* 0x000fe40000000f00 */
[----:B------:R-:W-:-:S07]  /*4e50*/  MOV R9, R184 ;  /* 0x000000b800097202 */ /* 0x000fce0000000f00 */
[----:B------:R-:W-:Y:S05]  /*4e60*/  WARPSYNC.COLLECTIVE R144, `(.L_x_4745) ;  /* 0x0000000090087348 */ /* 0x000fea0003c00000 */
[----:B------:R0:W1:Y:S02]  /*4e70*/  SHFL.DOWN P1, R184, R187, R186, R189 ;  /* 0x080000babbb87389 */ /* 0x00006400000200bd */
[----:B01----:R-:W-:Y:S01]  /*4e80*/  ENDCOLLECTIVE ;  /* 0x000000000000791b */ /* 0x003fe20003800000 */
.L_x_4745:
[----:B------:R-:W-:Y:S01]  /*4e90*/  MOV R8, R184 ;  /* 0x000000b800087202 */ /* 0x000fe20000000f00 */
[----:B------:R-:W-:Y:S06]  /*4ea0*/  BRA `(.L_x_4746) ;  /* 0xffffffe400307947 */ /* 0x000fec000383ffff */
.L_x_4747:
        /* <DEDUP_REMOVED lines=13> */
.L_x_7994:


//--------------------- .text._ZN18transformer_engine13normalization28ln_bwd_finalize_tuned_kernelINS0_22Kernel_traits_finalizeILj15360E13__nv_bfloat16S3_S3_fjLj1024ELj4ENS0_18Kernel_traits_baseILj15360ES3_S3_S3_fjLj1024EEEEEEEvNS0_20BackwardKernelParamsE --------------------------
	.section	.text._ZN18transformer_engine13normalization28ln_bwd_finalize_tuned_kernelINS0_22Kernel_traits_finalizeILj15360E13__nv_bfloat16S3_S3_fjLj1024ELj4ENS0_18Kernel_traits_baseILj15360ES3_S3_S3_fjLj1024EEEEEEEvNS0_20BackwardKernelParamsE,"ax",@progbits
	.align	128
        .global         _ZN18transformer_engine13normalization28ln_bwd_finalize_tuned_kernelINS0_22Kernel_traits_finalizeILj15360E13__nv_bfloat16S3_S3_fjLj1024ELj4ENS0_18Kernel_traits_baseILj15360ES3_S3_S3_fjLj1024EEEEEEEvNS0_20BackwardKernelParamsE
        .type           _ZN18transformer_engine13normalization28ln_bwd_finalize_tuned_kernelINS0_22Kernel_traits_finalizeILj15360E13__nv_bfloat16S3_S3_fjLj1024ELj4ENS0_18Kernel_traits_baseILj15360ES3_S3_S3_fjLj1024EEEEEEEvNS0_20BackwardKernelParamsE,@function
        .size           _ZN18transformer_engine13normalization28ln_bwd_finalize_tuned_kernelINS0_22Kernel_traits_finalizeILj15360E13__nv_bfloat16S3_S3_fjLj1024ELj4ENS0_18Kernel_traits_baseILj15360ES3_S3_S3_fjLj1024EEEEEEEvNS0_20BackwardKernelParamsE,(.L_x_7995 - _ZN18transformer_engine13normalization28ln_bwd_finalize_tuned_kernelINS0_22Kernel_traits_finalizeILj15360E13__nv_bfloat16S3_S3_fjLj1024ELj4ENS0_18Kernel_traits_baseILj15360ES3_S3_S3_fjLj1024EEEEEEEvNS0_20BackwardKernelParamsE)
        .other          _ZN18transformer_engine13normalization28ln_bwd_finalize_tuned_kernelINS0_22Kernel_traits_finalizeILj15360E13__nv_bfloat16S3_S3_fjLj1024ELj4ENS0_18Kernel_traits_baseILj15360ES3_S3_S3_fjLj1024EEEEEEEvNS0_20BackwardKernelParamsE,@"STO_CUDA_ENTRY STV_DEFAULT"
_ZN18transformer_engine13normalization28ln_bwd_finalize_tuned_kernelINS0_22Kernel_traits_finalizeILj15360E13__nv_bfloat16S3_S3_fjLj1024ELj4ENS0_18Kernel_traits_baseILj15360ES3_S3_S3_fjLj1024EEEEEEEvNS0_20BackwardKernelParamsE:
.text._ZN18transformer_engine13normalization28ln_bwd_finalize_tuned_kernelINS0_22Kernel_traits_finalizeILj15360E13__nv_bfloat16S3_S3_fjLj1024ELj4ENS0_18Kernel_traits_baseILj15360ES3_S3_S3_fjLj1024EEEEEEEvNS0_20BackwardKernelParamsE:
        /* <DEDUP_REMOVED lines=20> */
.L_x_4759:
        /* <DEDUP_REMOVED lines=28> */
.L_x_4752:
        /* <DEDUP_REMOVED lines=33> */
.L_x_4751:
[----:B------:R-:W-:Y:S05]  /*0510*/  BSYNC B1 ;  /* 0x0000000000017941 */ /* 0x000fea0003800000 */
.L_x_4750:
        /* <DEDUP_REMOVED lines=23> */
.L_x_4754:
[----:B------:R-:W-:Y:S05]  /*0690*/  BSYNC B1 ;  /* 0x0000000000017941 */ /* 0x000fea0003800000 */
.L_x_4753:
        /* <DEDUP_REMOVED lines=11> */
.L_x_4749:
[----:B------:R-:W-:Y:S05]  /*0750*/  BSYNC B0 ;  /* 0x0000000000007941 */ /* 0x000fea0003800000 */
.L_x_4748:
        /* <DEDUP_REMOVED lines=33> */
.L_x_4770:
[----:B------:R-:W-:Y:S01]  /*0970*/  @!P0 SHF.R.U32.HI R11, RZ, 0x3, R0 ;  /* 0x00000003ff0b8819 */ /* 0x000fe20000011600 */
[----:B--2---:R-:W-:Y:S01]  /*0980*/  FADD R13, R8, R13 ;  /* 0x0000000d080d7221 */ /* 0x004fe20000000000 */
[----:B-1----:R-:W-:Y:S02]  /*0990*/  FADD R9, R10, R9 ;  /* 0x000000090a097221 */ /* 0x002fe40000000000 */
[----:B0-----:R-:W-:-:S05]  /*09a0*/  @!P0 LOP3.LUT R8, R11, 0x1ffffffc, RZ, 0xc0, !PT ;  /* 0x1ffffffc0b088812 */ /* 0x001fca00078ec0ff */
[----:B------:R1:W-:Y:S04]  /*09b0*/  @!P0 STS [R8+UR4+0x2000], R13 ;  /* 0x0020000d08008988 */ /* 0x0003e80008000804 */
[----:B------:R1:W-:Y:S02]  /*09c0*/  @!P0 STS [R8+UR4+0x2080], R9 ;  /* 0x0020800908008988 */ /* 0x0003e40008000804 */
.L_x_4755:
        /* <DEDUP_REMOVED lines=18> */
.L_x_4758:
[----:B------:R-:W-:Y:S05]  /*0af0*/  BSYNC B0 ;  /* 0x0000000000007941 */ /* 0x000fea0003800000 */
.L_x_4757:
[C---:B------:R-:W-:Y:S02]  /*0b00*/  ISETP.GT.U32.AND P0, PT, R5.reuse, -0x3c01, PT ;  /* 0xffffc3ff0500780c */ /* 0x040fe40003f04070 */
[----:B------:R-:W-:Y:S02]  /*0b10*/  IADD3 R5, R5, 0x3c00, RZ ;  /* 0x00003c0005057810 */ /* 0x000fe40007ffe0ff */
[----:B------:R-:W-:-:S09]  /*0b20*/  IADD3 R6, R6, 0x1e00, RZ ;  /* 0x00001e0006067810 */ /* 0x000fd20007ffe0ff */
[----:B------:R-:W-:Y:S05]  /*0b30*/  @P0 BRA `(.L_x_4759) ;  /* 0xfffffff400800947 */ /* 0x000fea000383ffff */
[----:B------:R-:W-:Y:S05]  /*0b40*/  EXIT ;  /* 0x000000000000794d */ /* 0x000fea0003800000 */
.L_x_4756:
[----:B------:R-:W-:Y:S01]  /*0b50*/  HFMA2.MMA R18, -RZ, RZ, 0, 5.9604644775390625e-08 ;  /* 0x00000001ff127435 */ /* 0x000fe200000001ff */
[----:B0-----:R-:W-:Y:S01]  /*0b60*/  IMAD.MOV.U32 R19, RZ, RZ, R10 ;  /* 0x000000ffff137224 */ /* 0x001fe200078e000a */
[----:B------:R-:W-:Y:S02]  /*0b70*/  MOV R21, 0x1f ;  /* 0x0000001f00157802 */ /* 0x000fe40000000f00 */
[----:B------:R-:W-:-:S07]  /*0b80*/  MOV R16, 0xffffffff ;  /* 0xffffffff00107802 */ /* 0x000fce0000000f00 */
[----:B-12---:R-:W-:Y:S05]  /*0b90*/  WARPSYNC.COLLECTIVE R16, `(.L_x_4760) ;  /* 0x0000000010087348 */ /* 0x006fea0003c00000 */
[----:B------:R0:W3:Y:S02]  /*0ba0*/  SHFL.BFLY P1, R17, R19, R18, R21 ;  /* 0x0c00001213117389 */ /* 0x0000e40000020015 */
[----:B0123--:R-:W-:Y:S01]  /*0bb0*/  ENDCOLLECTIVE ;  /* 0x000000000000791b */ /* 0x00ffe20003800000 */
.L_x_4760:
[----:B------:R-:W-:Y:S01]  /*0bc0*/  HFMA2.MMA R18, -RZ, RZ, 0, 1.1920928955078125e-07 ;  /* 0x00000002ff127435 */ /* 0x000fe200000001ff */
[----:B------:R-:W-:-:S04]  /*0bd0*/  IMAD.MOV.U32 R9, RZ, RZ, R17 ;  /* 0x000000ffff097224 */ /* 0x000fc800078e0011 */
[----:B------:R-:W-:-:S05]  /*0be0*/  FADD R9, R10, R9 ;  /* 0x000000090a097221 */ /* 0x000fca0000000000 */
[----:B------:R-:W-:-:S07]  /*0bf0*/  MOV R19, R9 ;  /* 0x0000000900137202 */ /* 0x000fce0000000f00 */
[----:B------:R-:W-:Y:S05]  /*0c00*/  WARPSYNC.COLLECTIVE R16, `(.L_x_4761) ;  /* 0x0000000010087348 */ /* 0x000fea0003c00000 */
[----:B------:R0:W1:Y:S02]  /*0c10*/  SHFL.BFLY P1, R17, R19, R18, R21 ;  /* 0x0c00001213117389 */ /* 0x0000640000020015 */
[----:B01----:R-:W-:Y:S01]  /*0c20*/  ENDCOLLECTIVE ;  /* 0x000000000000791b */ /* 0x003fe20003800000 */
.L_x_4761:
[----:B------:R-:W-:Y:S01]  /*0c30*/  HFMA2.MMA R18, -RZ, RZ, 0, 2.384185791015625e-07 ;  /* 0x00000004ff127435 */ /* 0x000fe200000001ff */
[----:B------:R-:W-:-:S05]  /*0c40*/  MOV R12, R17 ;  /* 0x00000011000c7202 */ /* 0x000fca0000000f00 */
[----:B------:R-:W-:-:S04]  /*0c50*/  FADD R12, R9, R12 ;  /* 0x0000000c090c7221 */ /* 0x000fc80000000000 */
[----:B------:R-:W-:-:S07]  /*0c60*/  IMAD.MOV.U32 R19, RZ, RZ, R12 ;  /* 0x000000ffff137224 */ /* 0x000fce00078e000c */
[----:B------:R-:W-:Y:S05]  /*0c70*/  WARPSYNC.COLLECTIVE R16, `(.L_x_4762) ;  /* 0x0000000010087348 */ /* 0x000fea0003c00000 */
[----:B------:R0:W1:Y:S02]  /*0c80*/  SHFL.BFLY P1, R17, R19, R18, R21 ;  /* 0x0c00001213117389 */ /* 0x0000640000020015 */
[----:B01----:R-:W-:Y:S01]  /*0c90*/  ENDCOLLECTIVE ;  /* 0x000000000000791b */ /* 0x003fe20003800000 */
.L_x_4762:
[----:B------:R-:W-:Y:S01]  /*0ca0*/  IMAD.MOV.U32 R18, RZ, RZ, 0x8 ;  /* 0x00000008ff127424 */ /* 0x000fe200078e00ff */
[----:B------:R-:W-:-:S05]  /*0cb0*/  MOV R11, R17 ;  /* 0x00000011000b7202 */ /* 0x000fca0000000f00 */
[----:B------:R-:W-:-:S05]  /*0cc0*/  FADD R11, R12, R11 ;  /* 0x0000000b0c0b7221 */ /* 0x000fca0000000000 */
[----:B------:R-:W-:-:S07]  /*0cd0*/  MOV R19, R11 ;  /* 0x0000000b00137202 */ /* 0x000fce0000000f00 */
[----:B------:R-:W-:Y:S05]  /*0ce0*/  WARPSYNC.COLLECTIVE R16, `(.L_x_4763) ;  /* 0x0000000010087348 */ /* 0x000fea0003c00000 */
[----:B------:R0:W1:Y:S02]  /*0cf0*/  SHFL.BFLY P1, R17, R19, R18, R21 ;  /* 0x0c00001213117389 */ /* 0x0000640000020015 */
[----:B01----:R-:W-:Y:S01]  /*0d00*/  ENDCOLLECTIVE ;  /* 0x000000000000791b */ /* 0x003fe20003800000 */
.L_x_4763:
[----:B------:R-:W-:Y:S01]  /*0d10*/  HFMA2.MMA R18, -RZ, RZ, 0, 9.5367431640625e-07 ;  /* 0x00000010ff127435 */ /* 0x000fe200000001ff */
[----:B------:R-:W-:-:S05]  /*0d20*/  MOV R10, R17 ;  /* 0x00000011000a7202 */ /* 0x000fca0000000f00 */
[----:B------:R-:W-:-:S05]  /*0d30*/  FADD R10, R11, R10 ;  /* 0x0000000a0b0a7221 */ /* 0x000fca0000000000 */
[----:B------:R-:W-:-:S07]  /*0d40*/  MOV R19, R10 ;  /* 0x0000000a00137202 */ /* 0x000fce0000000f00 */
[----:B------:R-:W-:Y:S05]  /*0d50*/  WARPSYNC.COLLECTIVE R16, `(.L_x_4764) ;  /* 0x0000000010087348 */ /* 0x000fea0003c00000 */
[----:B------:R0:W1:Y:S02]  /*0d60*/  SHFL.BFLY P1, R17, R19, R18, R21 ;  /* 0x0c00001213117389 */ /* 0x0000640000020015 */
[----:B01----:R-:W-:Y:S01]  /*0d70*/  ENDCOLLECTIVE ;  /* 0x000000000000791b */ /* 0x003fe20003800000 */
.L_x_4764:
[----:B------:R-:W-:Y:S01]  /*0d80*/  HFMA2.MMA R18, -RZ, RZ, 0, 5.9604644775390625e-08 ;  /* 0x00000001ff127435 */ /* 0x000fe200000001ff */
[----:B------:R-:W-:Y:S01]  /*0d90*/  MOV R19, R8 ;  /* 0x0000000800137202 */ /* 0x000fe20000000f00 */
[----:B------:R-:W-:-:S09]  /*0da0*/  IMAD.MOV.U32 R9, RZ, RZ, R17 ;  /* 0x000000ffff097224 */ /* 0x000fd200078e0011 */
[----:B------:R-:W-:Y:S05]  /*0db0*/  WARPSYNC.COLLECTIVE R16, `(.L_x_4765) ;  /* 0x0000000010087348 */ /* 0x000fea0003c00000 */
[----:B------:R0:W1:Y:S02]  /*0dc0*/  SHFL.BFLY P1, R17, R19, R18, R21 ;  /* 0x0c00001213117389 */ /* 0x0000640000020015 */
[----:B01----:R-:W-:Y:S01]  /*0dd0*/  ENDCOLLECTIVE ;  /* 0x000000000000791b */ /* 0x003fe20003800000 */
.L_x_4765:
[----:B------:R-:W-:Y:S01]  /*0de0*/  HFMA2.MMA R18, -RZ, RZ, 0, 1.1920928955078125e-07 ;  /* 0x00000002ff127435 */ /* 0x000fe200000001ff */
[----:B------:R-:W-:-:S05]  /*0df0*/  MOV R11, R17 ;  /* 0x00000011000b7202 */ /* 0x000fca0000000f00 */
[----:B------:R-:W-:-:S04]  /*0e00*/  FADD R13, R8, R11 ;  /* 0x0000000b080d7221 */ /* 0x000fc80000000000 */
[----:B------:R-:W-:-:S07]  /*0e10*/  IMAD.MOV.U32 R19, RZ, RZ, R13 ;  /* 0x000000ffff137224 */ /* 0x000fce00078e000d */
[----:B------:R-:W-:Y:S05]  /*0e20*/  WARPSYNC.COLLECTIVE R16, `(.L_x_4766) ;  /* 0x0000000010087348 */ /* 0x000fea0003c00000 */
[----:B------:R0:W1:Y:S02]  /*0e30*/  SHFL.BFLY P1, R17, R19, R18, R21 ;  /* 0x0c00001213117389 */ /* 0x0000640000020015 */
[----:B01----:R-:W-:Y:S01]  /*0e40*/  ENDCOLLECTIVE ;  /* 0x000000000000791b */ /* 0x003fe20003800000 */
.L_x_4766:
[----:B------:R-:W-:Y:S01]  /*0e50*/  IMAD.MOV.U32 R18, RZ, RZ, 0x4 ;  /* 0x00000004ff127424 */ /* 0x000fe200078e00ff */
[----:B------:R-:W-:-:S05]  /*0e60*/  MOV R14, R17 ;  /* 0x00000011000e7202 */ /* 0x000fca0000000f00 */
[----:B------:R-:W-:-:S05]  /*0e70*/  FADD R14, R13, R14 ;  /* 0x0000000e0d0e7221 */ /* 0x000fca0000000000 */
[----:B------:R-:W-:-:S07]  /*0e80*/  MOV R19, R14 ;  /* 0x0000000e00137202 */ /* 0x000fce0000000f00 */
[----:B------:R-:W-:Y:S05]  /*0e90*/  WARPSYNC.COLLECTIVE R16, `(.L_x_4767) ;  /* 0x0000000010087348 */ /* 0x000fea0003c00000 */
[----:B------:R0:W1:Y:S02]  /*0ea0*/  SHFL.BFLY P1, R17, R19, R18, R21 ;  /* 0x0c00001213117389 */ /* 0x0000640000020015 */
[----:B01----:R-:W-:Y:S01]  /*0eb0*/  ENDCOLLECTIVE ;  /* 0x000000000000791b */ /* 0x003fe20003800000 */
.L_x_4767:
[----:B------:R-:W-:Y:S01]  /*0ec0*/  HFMA2.MMA R18, -RZ, RZ, 0, 4.76837158203125e-07 ;  /* 0x00000008ff127435 */ /* 0x000fe200000001ff */
[----:B------:R-:W-:-:S05]  /*0ed0*/  MOV R15, R17 ;  /* 0x00000011000f7202 */ /* 0x000fca0000000f00 */
[----:B------:R-:W-:-:S05]  /*0ee0*/  FADD R15, R14, R15 ;  /* 0x0000000f0e0f7221 */ /* 0x000fca0000000000 */
[----:B------:R-:W-:-:S07]  /*0ef0*/  MOV R19, R15 ;  /* 0x0000000f00137202 */ /* 0x000fce0000000f00 */
[----:B------:R-:W-:Y:S05]  /*0f00*/  WARPSYNC.COLLECTIVE R16, `(.L_x_4768) ;  /* 0x0000000010087348 */ /* 0x000fea0003c00000 */
[----:B------:R0:W1:Y:S02]  /*0f10*/  SHFL.BFLY P1, R17, R19, R18, R21 ;  /* 0x0c00001213117389 */ /* 0x0000640000020015 */
[----:B01----:R-:W-:Y:S01]  /*0f20*/  ENDCOLLECTIVE ;  /* 0x000000000000791b */ /* 0x003fe20003800000 */
.L_x_4768:
[----:B------:R-:W-:Y:S01]  /*0f30*/  HFMA2.MMA R18, -RZ, RZ, 0, 9.5367431640625e-07 ;  /* 0x00000010ff127435 */ /* 0x000fe200000001ff */
[----:B------:R-:W-:-:S04]  /*0f40*/  IMAD.MOV.U32 R8, RZ, RZ, R17 ;  /* 0x000000ffff087224 */ /* 0x000fc800078e0011 */
[----:B------:R-:W-:-:S05]  /*0f50*/  FADD R8, R15, R8 ;  /* 0x000000080f087221 */ /* 0x000fca0000000000 */
[----:B------:R-:W-:-:S07]  /*0f60*/  MOV R19, R8 ;  /* 0x0000000800137202 */ /* 0x000fce0000000f00 */
[----:B------:R-:W-:Y:S05]  /*0f70*/  WARPSYNC.COLLECTIVE R16, `(.L_x_4769) ;  /* 0x0000000010087348 */ /* 0x000fea0003c00000 */
[----:B------:R0:W1:Y:S02]  /*0f80*/  SHFL.BFLY P1, R17, R19, R18, R21 ;  /* 0x0c00001213117389 */ /* 0x0000640000020015 */
[----:B01----:R-:W-:Y:S01]  /*0f90*/  ENDCOLLECTIVE ;  /* 0x000000000000791b */ /* 0x003fe20003800000 */
.L_x_4769:
[----:B------:R-:W-:Y:S01]  /*0fa0*/  MOV R13, R17 ;  /* 0x00000011000d7202 */ /* 0x000fe20000000f00 */
[----:B------:R-:W-:Y:S06]  /*0fb0*/  BRA `(.L_x_4770) ;  /* 0xfffffff8006c7947 */ /* 0x000fec000383ffff */
.L_x_4771:
        /* <DEDUP_REMOVED lines=12> */
.L_x_7995:


//--------------------- .text._ZN18transformer_engine13normalization19ln_bwd_tuned_kernelINS0_13Kernel_traitsI13__nv_bfloat16S3_S3_fjLj15360ELj4ELj1ELj4ELj4ENS0_18Kernel_traits_baseILj15360ES3_S3_S3_fjLj128EEEEEEEvNS0_20BackwardKernelParamsE --------------------------
	.section	.text._ZN18transformer_engine13normalization19ln_bwd_tuned_kernelINS0_13Kernel_traitsI13__nv_bfloat16S3_S3_fjLj15360ELj4ELj1ELj4ELj4ENS0_18Kernel_traits_baseILj15360ES3_S3_S3_fjLj128EEEEEEEvNS0_20BackwardKernelParamsE,"ax",@progbits
	.align	128
        .global         _ZN18transformer_engine13normalization19ln_bwd_tuned_kernelINS0_13Kernel_traitsI13__nv_bfloat16S3_S3_fjLj15360ELj4ELj1ELj4ELj4ENS0_18Kernel_traits_baseILj15360ES3_S3_S3_fjLj128EEEEEEEvNS0_20BackwardKernelParamsE
        .type           _ZN18transformer_engine13normalization19ln_bwd_tuned_kernelINS0_13Kernel_traitsI13__nv_bfloat16S3_S3_fjLj15360ELj4ELj1ELj4ELj4ENS0_18Kernel_traits_baseILj15360ES3_S3_S3_fjLj128EEEEEEEvNS0_20BackwardKernelParamsE,@function
        .size           _ZN18transformer_engine13normalization19ln_bwd_tuned_kernelINS0_13Kernel_traitsI13__nv_bfloat16S3_S3_fjLj15360ELj4ELj1ELj4ELj4ENS0_18Kernel_traits_baseILj15360ES3_S3_S3_fjLj128EEEEEEEvNS0_20BackwardKernelParamsE,(.L_x_7996 - _ZN18transformer_engine13normalization19ln_bwd_tuned_kernelINS0_13Kernel_traitsI13__nv_bfloat16S3_S3_fjLj15360ELj4ELj1ELj4ELj4ENS0_18Kernel_traits_baseILj15360ES3_S3_S3_fjLj128EEEEEEEvNS0_20BackwardKernelParamsE)
        .other          _ZN18transformer_engine13normalization19ln_bwd_tuned_kernelINS0_13Kernel_traitsI13__nv_bfloat16S3_S3_fjLj15360ELj4ELj1ELj4ELj4ENS0_18Kernel_traits_baseILj15360ES3_S3_S3_fjLj128EEEEEEEvNS0_20BackwardKernelParamsE,@"STO_CUDA_ENTRY STV_DEFAULT"
_ZN18transformer_engine13normalization19ln_bwd_tuned_kernelINS0_13Kernel_traitsI13__nv_bfloat16S3_S3_fjLj15360ELj4ELj1ELj4ELj4ENS0_18Kernel_traits_baseILj15360ES3_S3_S3_fjLj128EEEEEEEvNS0_20BackwardKernelParamsE:
.text._ZN18transformer_engine13normalization19ln_bwd_tuned_kernelINS0_13Kernel_traitsI13__nv_bfloat16S3_S3_fjLj15360ELj4ELj1ELj4ELj4ENS0_18Kernel_traits_baseILj15360ES3_S3_S3_fjLj128EEEEEEEvNS0_20BackwardKernelParamsE:
        /* <DEDUP_REMOVED lines=142> */
.L_x_4780:
        /* <DEDUP_REMOVED lines=23> */
[C---:B------:R-:W-:Y:S01]  /*0a50*/  IADD3 R25, R26.reuse, 0x200, RZ ;  /* 0x000002001a197810 */ /* 0x040fe20007ffe0ff */
        /* <DEDUP_REMOVED lines=12> */
[----:B------:R-:W-:-:S02]  /*0b20*/  IMAD.WIDE.U32 R130, R16, 0x4, R126 ;  /* 0x0000000410827825 */ /* 0x000fc400078e007e */
[----:B------:R-:W5:Y:S02]  /*0b30*/  LDG.E R193, desc[UR6][R134.64] ;  /* 0x0000000686c17981 */ /* 0x000f64000c1e1900 */
[----:B------:R-:W-:Y:S02]  /*0b40*/  IMAD.WIDE.U32 R132, R15, 0x4, R126 ;  /* 0x000000040f847825 */ /* 0x000fe400078e007e */
[----:B------:R4:W5:Y:S02]  /*0b50*/  LDG.E R191, desc[UR6][R130.64] ;  /* 0x0000000682bf7981 */ /* 0x000964000c1e1900 */
[----:B--2---:R-:W-:Y:S02]  /*0b60*/  IMAD.WIDE.U32 R128, R26, 0x4, R4 ;  /* 0x000000041a807825 */ /* 0x004fe400078e0004 */
[----:B------:R2:W5:Y:S02]  /*0b70*/  LDG.E R196, desc[UR6][R132.64] ;  /* 0x0000000684c47981 */ /* 0x000564000c1e1900 */
[----:B------:R-:W-:-:S02]  /*0b80*/  IMAD.WIDE.U32 R124, R13, 0x4, R126 ;  /* 0x000000040d7c7825 */ /* 0x000fc400078e007e */
[----:B------:R-:W2:Y:S02]  /*0b90*/  LDG.E R0, desc[UR6][R128.64] ;  /* 0x0000000680007981 */ /* 0x000ea4000c1e1900 */
[----:B0-----:R-:W-:Y:S02]  /*0ba0*/  IMAD.WIDE R6, R101, 0x4, R6 ;  /* 0x0000000465067825 */ /* 0x001fe400078e0206 */
[----:B------:R1:W5:Y:S02]  /*0bb0*/  LDG.E R189, desc[UR6][R124.64] ;  /* 0x000000067cbd7981 */ /* 0x000364000c1e1900 */
[--C-:B------:R-:W-:Y:S02]  /*0bc0*/  IMAD.WIDE.U32 R206, R25, 0x4, R126.reuse ;  /* 0x0000000419ce7825 */ /* 0x100fe400078e007e */
[----:B------:R-:W2:Y:S02]  /*0bd0*/  LDG.E R6, desc[UR6][R6.64] ;  /* 0x0000000606067981 */ /* 0x000ea4000c1e1900 */
[----:B------:R-:W-:-:S02]  /*0be0*/  IMAD.WIDE.U32 R204, R23, 0x4, R126 ;  /* 0x0000000417cc7825 */ /* 0x000fc400078e007e */
[----:B------:R-:W5:Y:S02]  /*0bf0*/  LDG.E R206, desc[UR6][R206.64] ;  /* 0x00000006cece7981 */ /* 0x000f64000c1e1900 */
[--C-:B------:R-:W-:Y:S02]  /*0c00*/  IMAD.WIDE.U32 R202, R21, 0x4, R126.reuse ;  /* 0x0000000415ca7825 */ /* 0x100fe400078e007e */
[----:B------:R-:W5:Y:S02]  /*0c10*/  LDG.E R204, desc[UR6][R204.64] ;  /* 0x00000006cccc7981 */ /* 0x000f64000c1e1900 */
[--C-:B------:R-:W-:Y:S02]  /*0c20*/  IMAD.WIDE.U32 R200, R19, 0x4, R126.reuse ;  /* 0x0000000413c87825 */ /* 0x100fe400078e007e */
[----:B------:R-:W5:Y:S02]  /*0c30*/  LDG.E R202, desc[UR6][R202.64] ;  /* 0x00000006caca7981 */ /* 0x000f64000c1e1900 */
[----:B---3--:R-:W-:-:S02]  /*0c40*/  IMAD.WIDE.U32 R10, R14, 0x4, R126 ;  /* 0x000000040e0a7825 */ /* 0x008fc400078e007e */
[----:B------:R-:W5:Y:S02]  /*0c50*/  LDG.E R200, desc[UR6][R200.64] ;  /* 0x00000006c8c87981 */ /* 0x000f64000c1e1900 */
[----:B------:R-:W-:Y:S02]  /*0c60*/  IMAD.WIDE.U32 R126, R12, 0x4, R126 ;  /* 0x000000040c7e7825 */ /* 0x000fe400078e007e */
[----:B------:R0:W5:Y:S02]  /*0c70*/  LDG.E R194, desc[UR6][R10.64] ;  /* 0x000000060ac27981 */ /* 0x000164000c1e1900 */
[--C-:B----4-:R-:W-:Y:S02]  /*0c80*/  IMAD.WIDE.U32 R130, R25, 0x4, R4.reuse ;  /* 0x0000000419827825 */ /* 0x110fe400078e0004 */
[----:B------:R3:W5:Y:S02]  /*0c90*/  LDG.E R192, desc[UR6][R126.64] ;  /* 0x000000067ec07981 */ /* 0x000764000c1e1900 */
[----:B--2---:R-:W-:-:S02]  /*0ca0*/  IMAD.WIDE.U32 R132, R24, 0x4, R4 ;  /* 0x0000000418847825 */ /* 0x004fc400078e0004 */
[----:B------:R2:W5:Y:S02]  /*0cb0*/  LDG.E R167, desc[UR6][R130.64] ;  /* 0x0000000682a77981 */ /* 0x000564000c1e1900 */
[----:B------:R-:W-:Y:S02]  /*0cc0*/  IMAD.WIDE.U32 R134, R23, 0x4, R4 ;  /* 0x0000000417867825 */ /* 0x000fe400078e0004 */
[----:B------:R4:W5:Y:S02]  /*0cd0*/  LDG.E R153, desc[UR6][R132.64] ;  /* 0x0000000684997981 */ /* 0x000964000c1e1900 */
[----:B-1----:R-:W-:Y:S02]  /*0ce0*/  IMAD.WIDE R124, R101, 0x4, R8 ;  /* 0x00000004657c7825 */ /* 0x002fe400078e0208 */
[----:B------:R1:W5:Y:S02]  /*0cf0*/  LDG.E R165, desc[UR6][R134.64] ;  /* 0x0000000686a57981 */ /* 0x000364000c1e1900 */
[----:B------:R-:W-:-:S02]  /*0d00*/  IMAD.WIDE.U32 R136, R22, 0x4, R4 ;  /* 0x0000000416887825 */ /* 0x000fc400078e0004 */
[----:B------:R-:W4:Y:S02]  /*0d10*/  LDG.E R124, desc[UR6][R124.64] ;  /* 0x000000067c7c7981 */ /* 0x000f24000c1e1900 */
[--C-:B------:R-:W-:Y:S02]  /*0d20*/  IMAD.WIDE.U32 R138, R21, 0x4, R4.reuse ;  /* 0x00000004158a7825 */ /* 0x100fe400078e0004 */
[----:B------:R1:W5:Y:S02]  /*0d30*/  LDG.E R136, desc[UR6][R136.64] ;  /* 0x0000000688887981 */ /* 0x000364000c1e1900 */
[--C-:B------:R-:W-:Y:S02]  /*0d40*/  IMAD.WIDE.U32 R140, R20, 0x4, R4.reuse ;  /* 0x00000004148c7825 */ /* 0x100fe400078e0004 */
[----:B------:R1:W5:Y:S02]  /*0d50*/  LDG.E R138, desc[UR6][R138.64] ;  /* 0x000000068a8a7981 */ /* 0x000364000c1e1900 */
[----:B0-----:R-:W-:-:S02]  /*0d60*/  IMAD.WIDE.U32 R10, R19, 0x4, R4 ;  /* 0x00000004130a7825 */ /* 0x001fc400078e0004 */
[----:B------:R0:W5:Y:S02]  /*0d70*/  LDG.E R140, desc[UR6][R140.64] ;  /* 0x000000068c8c7981 */ /* 0x000164000c1e1900 */
[--C-:B---3--:R-:W-:Y:S02]  /*0d80*/  IMAD.WIDE.U32 R126, R18, 0x4, R4.reuse ;  /* 0x00000004127e7825 */ /* 0x108fe400078e0004 */
[----:B------:R0:W5:Y:S02]  /*0d90*/  LDG.E R11, desc[UR6][R10.64] ;  /* 0x000000060a0b7981 */ /* 0x000164000c1e1900 */
[--C-:B------:R-:W-:Y:S02]  /*0da0*/  IMAD.WIDE.U32 R128, R17, 0x4, R4.reuse ;  /* 0x0000000411807825 */ /* 0x100fe400078e0004 */
[----:B------:R0:W5:Y:S02]  /*0db0*/  LDG.E R126, desc[UR6][R126.64] ;  /* 0x000000067e7e7981 */ /* 0x000164000c1e1900 */
[----:B------:R-:W-:-:S02]  /*0dc0*/  IMAD.WIDE.U32 R8, R16, 0x4, R4 ;  /* 0x0000000410087825 */ /* 0x000fc400078e0004 */
[----:B------:R0:W5:Y:S02]  /*0dd0*/  LDG.E R128, desc[UR6][R128.64] ;  /* 0x0000000680807981 */ /* 0x000164000c1e1900 */
[--C-:B--2---:R-:W-:Y:S02]  /*0de0*/  IMAD.WIDE.U32 R130, R15, 0x4, R4.reuse ;  /* 0x000000040f827825 */ /* 0x104fe400078e0004 */
[----:B------:R0:W5:Y:S02]  /*0df0*/  LDG.E R149, desc[UR6][R8.64] ;  /* 0x0000000608957981 */ /* 0x000164000c1e1900 */
[--C-:B----4-:R-:W-:Y:S02]  /*0e00*/  IMAD.WIDE.U32 R132, R14, 0x4, R4.reuse ;  /* 0x000000040e847825 */ /* 0x110fe400078e0004 */
[----:B------:R0:W5:Y:S02]  /*0e10*/  LDG.E R130, desc[UR6][R130.64] ;  /* 0x0000000682827981 */ /* 0x000164000c1e1900 */
[----:B-1----:R-:W-:-:S02]  /*0e20*/  IMAD.WIDE.U32 R134, R13, 0x4, R4 ;  /* 0x000000040d867825 */ /* 0x002fc400078e0004 */
[----:B------:R0:W5:Y:S02]  /*0e30*/  LDG.E R132, desc[UR6][R132.64] ;  /* 0x0000000684847981 */ /* 0x000164000c1e1900 */
[----:B------:R-:W-:Y:S02]  /*0e40*/  IMAD.WIDE.U32 R4, R12, 0x4, R4 ;  /* 0x000000040c047825 */ /* 0x000fe400078e0004 */
[----:B------:R0:W5:Y:S04]  /*0e50*/  LDG.E R134, desc[UR6][R134.64] ;  /* 0x0000000686867981 */ /* 0x000168000c1e1900 */
[----:B------:R0:W5:Y:S01]  /*0e60*/  LDG.E R151, desc[UR6][R4.64] ;  /* 0x0000000604977981 */ /* 0x000162000c1e1900 */
[----:B------:R-:W-:Y:S02]  /*0e70*/  ISETP.NE.AND P0, PT, RZ, UR4, PT ;  /* 0x00000004ff007c0c */ /* 0x000fe4000bf05270 */
[----:B------:R-:W-:-:S02]  /*0e80*/  SHF.L.U32 R3, R0, 0x10, RZ ;  /* 0x0000001000037819 */ /* 0x000fc400000006ff */
[----:B------:R-:W-:-:S03]  /*0e90*/  PRMT R7, R0, 0x7632, R7 ;  /* 0x0000763200077816 */ /* 0x000fc60000000007 */
[----:B------:R-:W-:-:S04]  /*0ea0*/  FADD R3, -R6, R3 ;  /* 0x0000000306037221 */ /* 0x000fc80000000100 */
[----:B------:R-:W-:Y:S02]  /*0eb0*/  FMUL R0, R124, R3 ;  /* 0x000000037c007220 */ /* 0x000fe40000400000 */
[----:B0-----:R-:W-:Y:S05]  /*0ec0*/  @!P0 BRA `(.L_x_4773) ;  /* 0x0000001000a08947 */ /* 0x001fea0003800000 */
[C---:B-----5:R-:W-:Y:S01]  /*0ed0*/  PRMT R10, R11.reuse, 0x7632, R10 ;  /* 0x000076320b0a7816 */ /* 0x060fe2000000000a */
[----:B------:R-:W-:Y:S01]  /*0ee0*/  FADD R183, R56, 1 ;  /* 0x3f80000038b77421 */ /* 0x000fe20000000000 */
[----:B------:R-:W-:Y:S01]  /*0ef0*/  SHF.L.U32 R221, R11, 0x10, RZ ;  /* 0x000000100bdd7819 */ /* 0x000fe200000006ff */
[----:B------:R-:W-:Y:S01]  /*0f00*/  FADD R173, R55, 1 ;  /* 0x3f80000037ad7421 */ /* 0x000fe20000000000 */
[----:B------:R-:W-:Y:S01]  /*0f10*/  SHF.L.U32 R169, R7, 0x10, RZ ;  /* 0x0000001007a97819 */ /* 0x000fe200000006ff */
[----:B------:R-:W-:Y:S01]  /*0f20*/  FADD R229, R41, 1 ;  /* 0x3f80000029e57421 */ /* 0x000fe20000000000 */
[----:B------:R-:W-:Y:S01]  /*0f30*/  PRMT R3, R167, 0x7632, R3 ;  /* 0x00007632a7037816 */ /* 0x000fe20000000003 */
[----:B------:R-:W-:Y:S01]  /*0f40*/  FADD R221, -R6, R221 ;  /* 0x000000dd06dd7221 */ /* 0x000fe20000000100 */
[----:B------:R-:W-:Y:S01]  /*0f50*/  PRMT R11, R126, 0x7632, R11 ;  /* 0x000076327e0b7816 */ /* 0x000fe2000000000b */
[----:B------:R-:W-:Y:S01]  /*0f60*/  FADD R169, -R6, R169 ;  /* 0x000000a906a97221 */ /* 0x000fe20000000100 */
[----:B------:R-:W-:Y:S01]  /*0f70*/  SHF.L.U32 R219, R126, 0x10, RZ ;  /* 0x000000107edb7819 */ /* 0x000fe200000006ff */
[----:B------:R-:W-:Y:S01]  /*0f80*/  FADD R142, R54, 1 ;  /* 0x3f800000368e7421 */ /* 0x000fe20000000000 */
[----:B------:R-:W-:Y:S01]  /*0f90*/  PRMT R125, R128, 0x7632, R125 ;  /* 0x00007632807d7816 */ /* 0x000fe2000000007d */
[----:B------:R-:W-:Y:S01]  /*0fa0*/  FMUL R169, R124, R169 ;  /* 0x000000a97ca97220 */ /* 0x000fe20000400000 */
[----:B------:R-:W-:Y:S01]  /*0fb0*/  SHF.L.U32 R159, R128, 0x10, RZ ;  /* 0x00000010809f7819 */ /* 0x000fe200000006ff */
[----:B------:R-:W-:Y:S01]  /*0fc0*/  FADD R219, -R6, R219 ;  /* 0x000000db06db7221 */ /* 0x000fe20000000100 */
[C---:B------:R-:W-:Y:S01]  /*0fd0*/  PRMT R127, R130.reuse, 0x7632, R127 ;  /* 0x00007632827f7816 */ /* 0x040fe2000000007f */
[----:B------:R-:W-:Y:S01]  /*0fe0*/  FADD R225, R39, 1 ;  /* 0x3f80000027e17421 */ /* 0x000fe20000000000 */
[----:B------:R-:W-:Y:S01]  /*0ff0*/  SHF.L.U32 R157, R130, 0x10, RZ ;  /* 0x00000010829d7819 */ /* 0x000fe200000006ff */
[C---:B------:R-:W-:Y:S01]  /*1000*/  FADD R159, -R6.reuse, R159 ;  /* 0x0000009f069f7221 */ /* 0x040fe20000000100 */
[----:B------:R-:W-:Y:S01]  /*1010*/  PRMT R4, R153, 0x7632, R4 ;  /* 0x0000763299047816 */ /* 0x000fe20000000004 */
[----:B------:R-:W-:Y:S01]  /*1020*/  FADD R215, R33, 1 ;  /* 0x3f80000021d77421 */ /* 0x000fe20000000000 */
[----:B------:R-:W-:Y:S01]  /*1030*/  PRMT R5, R165, 0x7632, R5 ;  /* 0x00007632a5057816 */ /* 0x000fe20000000005 */
[----:B------:R-:W-:Y:S01]  /*1040*/  FADD R157, -R6, R157 ;  /* 0x0000009d069d7221 */ /* 0x000fe20000000100 */
        /* <DEDUP_REMOVED lines=9> */
[----:B------:R-:W-:Y:S01]  /*10e0*/  FMUL R157, R124, R157 ;  /* 0x0000009d7c9d7220 */ /* 0x000fe20000400000 */
[----:B------:R-:W-:Y:S01]  /*10f0*/  PRMT R130, R134, 0x7632, R130 ;  /* 0x0000763286827816 */ /* 0x000fe20000000082 */
[----:B------:R-:W-:Y:S01]  /*1100*/  FADD R227, R42, 1 ;  /* 0x3f8000002ae37421 */ /* 0x000fe20000000000 */
[----:B------:R-:W-:Y:S01]  /*1110*/  PRMT R131, R151, 0x7632, R131 ;  /* 0x0000763297837816 */ /* 0x000fe20000000083 */
[----:B------:R-:W-:Y:S01]  /*1120*/  FADD R209, R27, 1 ;  /* 0x3f8000001bd17421 */ /* 0x000fe20000000000 */
[----:B------:R-:W-:-:S02]  /*1130*/  SHF.L.U32 R3, R3, 0x10, RZ ;  /* 0x0000001003037819 */ /* 0x000fc400000006ff */
        /* <DEDUP_REMOVED lines=40> */
[----:B------:R-:W-:Y:S01]  /*13c0*/  FADD R3, R44, 1 ;  /* 0x3f8000002c037421 */ /* 0x000fe20000000000 */
        /* <DEDUP_REMOVED lines=10> */
[----:B------:R-:W-:Y:S01]  /*1470*/  PRMT R156, R194, 0x7632, R156 ;  /* 0x00007632c29c7816 */ /* 0x000fe2000000009c */
[----:B------:R-:W-:Y:S01]  /*1480*/  FADD R6, R46, 1 ;  /* 0x3f8000002e067421 */ /* 0x000fe20000000000 */
[----:B------:R-:W-:Y:S01]  /*1490*/  SHF.L.U32 R206, R206, 0x10, RZ ;  /* 0x00000010cece7819 */ /* 0x000fe200000006ff */
[----:B------:R-:W-:Y:S01]  /*14a0*/  FADD R140, R52, 1 ;  /* 0x3f800000348c7421 */ /* 0x000fe20000000000 */
[----:B------:R-:W-:Y:S01]  /*14b0*/  PRMT R152, R191, 0x7632, R152 ;  /* 0x00007632bf987816 */ /* 0x000fe20000000098 */
[----:B------:R-:W-:Y:S01]  /*14c0*/  FMUL R183, R183, R208 ;  /* 0x000000d0b7b77220 */ /* 0x000fe20000400000 */
[----:B------:R-:W-:Y:S01]  /*14d0*/  SHF.L.U32 R194, R194, 0x10, RZ ;  /* 0x00000010c2c27819 */ /* 0x000fe200000006ff */
[----:B------:R-:W-:Y:S01]  /*14e0*/  FMUL R182, R173, R206 ;  /* 0x000000ceadb67220 */ /* 0x000fe20000400000 */
[----:B------:R-:W-:Y:S01]  /*14f0*/  SHF.L.U32 R191, R191, 0x10, RZ ;  /* 0x00000010bfbf7819 */ /* 0x000fe200000006ff */
[----:B------:R-:W-:Y:S01]  /*1500*/  FADD R8, R48, 1 ;  /* 0x3f80000030087421 */ /* 0x000fe20000000000 */
[----:B------:R-:W-:Y:S01]  /*1510*/  PRMT R186, R197, 0x7632, R186 ;  /* 0x00007632c5ba7816 */ /* 0x000fe200000000ba */
[----:B------:R-:W-:Y:S01]  /*1520*/  FMUL R170, R3, R194 ;  /* 0x000000c203aa7220 */ /* 0x000fe20000400000 */
[----:B------:R-:W-:Y:S01]  /*1530*/  PRMT R158, R189, 0x7632, R158 ;  /* 0x00007632bd9e7816 */ /* 0x000fe2000000009e */
[----:B------:R-:W-:Y:S01]  /*1540*/  FMUL R173, R6, R191 ;  /* 0x000000bf06ad7220 */ /* 0x000fe20000400000 */
[----:B------:R-:W-:Y:S01]  /*1550*/  SHF.L.U32 R197, R197, 0x10, RZ ;  /* 0x00000010c5c57819 */ /* 0x000fe200000006ff */
[----:B------:R-:W-:Y:S01]  /*1560*/  FADD R138, R40, 1 ;  /* 0x3f800000288a7421 */ /* 0x000fe20000000000 */
[----:B------:R-:W-:Y:S01]  /*1570*/  SHF.L.U32 R190, R190, 0x10, RZ ;  /* 0x00000010bebe7819 */ /* 0x000fe200000006ff */
[----:B------:R-:W-:Y:S01]  /*1580*/  FMUL R167, R124, R167 ;  /* 0x000000a77ca77220 */ /* 0x000fe20000400000 */
[----:B------:R-:W-:Y:S01]  /*1590*/  SHF.L.U32 R3, R158, 0x10, RZ ;  /* 0x000000109e037819 */ /* 0x000fe200000006ff */
[----:B------:R-:W-:Y:S01]  /*15a0*/  FMUL R158, R124, R149 ;  /* 0x000000957c9e7220 */ /* 0x000fe20000400000 */
[----:B------:R-:W-:Y:S01]  /*15b0*/  SHF.L.U32 R6, R156, 0x10, RZ ;  /* 0x000000109c067819 */ /* 0x000fe200000006ff */
[----:B------:R-:W-:Y:S01]  /*15c0*/  FMUL R179, R140, R197 ;  /* 0x000000c58cb37220 */ /* 0x000fe20000400000 */
[----:B------:R-:W-:Y:S01]  /*15d0*/  PRMT R148, R193, 0x7632, R148 ;  /* 0x00007632c1947816 */ /* 0x000fe20000000094 */
[----:B------:R-:W-:Y:S01]  /*15e0*/  FMUL R156, R229, R190 ;  /* 0x000000bee59c7220 */ /* 0x000fe20000400000 */
[----:B------:R-:W-:Y:S01]  /*15f0*/  FADD R149, RZ, R183 ;  /* 0x000000b7ff957221 */ /* 0x000fe20000000000 */
[----:B------:R-:W-:Y:S01]  /*1600*/  SHF.L.U32 R193, R193, 0x10, RZ ;  /* 0x00000010c1c17819 */ /* 0x000fe200000006ff */
[----:B------:R-:W-:Y:S01]  /*1610*/  FFMA R140, R0, R183, RZ ;  /* 0x000000b7008c7223 */ /* 0x000fe200000000ff */
[----:B------:R-:W-:Y:S01]  /*1620*/  SHF.L.U32 R187, R187, 0x10, RZ ;  /* 0x00000010bbbb7819 */ /* 0x000fe200000006ff */
[----:B------:R-:W-:Y:S01]  /*1630*/  FADD R149, R149, R156 ;  /* 0x0000009c95957221 */ /* 0x000fe20000000000 */
[----:B------:R-:W-:Y:S01]  /*1640*/  PRMT R188, R199, 0x7632, R188 ;  /* 0x00007632c7bc7816 */ /* 0x000fe200000000bc */
[----:B------:R-:W-:Y:S01]  /*1650*/  FFMA R140, R169, R156, R140 ;  /* 0x0000009ca98c7223 */ /* 0x000fe2000000008c */
[----:B------:R-:W-:Y:S01]  /*1660*/  FMUL R175, R8, R193 ;  /* 0x000000c108af7220 */ /* 0x000fe20000400000 */
[----:B------:R-:W-:Y:S01]  /*1670*/  FMUL R166, R124, R153 ;  /* 0x000000997ca67220 */ /* 0x000fe20000400000 */
[----:B------:R-:W-:Y:S01]  /*1680*/  SHF.L.U32 R199, R199, 0x10, RZ ;  /* 0x00000010c7c77819 */ /* 0x000fe200000006ff */
[----:B------:R-:W-:Y:S01]  /*1690*/  FMUL R153, R138, R187 ;  /* 0x000000bb8a997220 */ /* 0x000fe20000400000 */
[----:B------:R-:W-:Y:S01]  /*16a0*/  PRMT R185, R204, 0x7632, R185 ;  /* 0x00007632ccb97816 */ /* 0x000fe200000000b9 */
[----:B------:R-:W-:Y:S01]  /*16b0*/  FADD R138, R149, R182 ;  /* 0x000000b6958a7221 */ /* 0x000fe20000000000 */
[----:B------:R-:W-:Y:S01]  /*16c0*/  PRMT R150, R198, 0x7632, R150 ;  /* 0x00007632c6967816 */ /* 0x000fe20000000096 */
[----:B------:R-:W-:Y:S01]  /*16d0*/  FADD R5, R47, 1 ;  /* 0x3f8000002f057421 */ /* 0x000fe20000000000 */
[----:B------:R-:W-:Y:S01]  /*16e0*/  SHF.L.U32 R8, R152, 0x10, RZ ;  /* 0x0000001098087819 */ /* 0x000fe200000006ff */
[----:B------:R-:W-:Y:S01]  /*16f0*/  FMUL R152, R124, R141 ;  /* 0x0000008d7c987220 */ /* 0x000fe20000400000 */
[----:B------:R-:W-:Y:S01]  /*1700*/  PRMT R146, R200, 0x7632, R146 ;  /* 0x00007632c8927816 */ /* 0x000fe20000000092 */
[----:B------:R-:W-:Y:S01]  /*1710*/  FFMA R141, R167, R182, R140 ;  /* 0x000000b6a78d7223 */ /* 0x000fe2000000008c */
[----:B------:R-:W-:Y:S01]  /*1720*/  SHF.L.U32 R198, R198, 0x10, RZ ;  /* 0x00000010c6c67819 */ /* 0x000fe200000006ff */
[----:B------:R-:W-:Y:S01]  /*1730*/  FADD R7, R49, 1 ;  /* 0x3f80000031077421 */ /* 0x000fe20000000000 */
[----:B------:R-:W-:Y:S01]  /*1740*/  SHF.L.U32 R200, R200, 0x10, RZ ;  /* 0x00000010c8c87819 */ /* 0x000fe200000006ff */
[----:B------:R-:W-:Y:S01]  /*1750*/  FADD R136, R38, 1 ;  /* 0x3f80000026887421 */ /* 0x000fe20000000000 */
[----:B------:R-:W-:Y:S01]  /*1760*/  PRMT R154, R196, 0x7632, R154 ;  /* 0x00007632c49a7816 */ /* 0x000fe2000000009a */
[----:B------:R-:W-:Y:S01]  /*1770*/  FMUL R181, R142, R199 ;  /* 0x000000c78eb57220 */ /* 0x000fe20000400000 */
[----:B------:R-:W-:Y:S01]  /*1780*/  SHF.L.U32 R188, R188, 0x10, RZ ;  /* 0x00000010bcbc7819 */ /* 0x000fe200000006ff */
[----:B------:R-:W-:Y:S01]  /*1790*/  FADD R138, R138, R153 ;  /* 0x000000998a8a7221 */ /* 0x000fe20000000000 */
[----:B------:R-:W-:Y:S01]  /*17a0*/  SHF.L.U32 R185, R185, 0x10, RZ ;  /* 0x00000010b9b97819 */ /* 0x000fe200000006ff */
[----:B------:R-:W-:Y:S01]  /*17b0*/  FADD R11, R53, 1 ;  /* 0x3f800000350b7421 */ /* 0x000fe20000000000 */
[----:B------:R-:W-:Y:S01]  /*17c0*/  SHF.L.U32 R204, R204, 0x10, RZ ;  /* 0x00000010cccc7819 */ /* 0x000fe200000006ff */
[----:B------:R-:W-:Y:S01]  /*17d0*/  FMUL R174, R5, R198 ;  /* 0x000000c605ae7220 */ /* 0x000fe20000400000 */
[----:B------:R-:W-:Y:S01]  /*17e0*/  FFMA R141, R152, R153, R141 ;  /* 0x00000099988d7223 */ /* 0x000fe2000000008d */
[----:B------:R-:W-:Y:S01]  /*17f0*/  PRMT R144, R202, 0x7632, R144 ;  /* 0x00007632ca907816 */ /* 0x000fe20000000090 */
[----:B------:R-:W-:Y:S01]  /*1800*/  FMUL R176, R7, R200 ;  /* 0x000000c807b07220 */ /* 0x000fe20000400000 */
[C---:B------:R-:W-:Y:S01]  /*1810*/  PRMT R184, R195.reuse, 0x7632, R184 ;  /* 0x00007632c3b87816 */ /* 0x040fe200000000b8 */
[----:B------:R-:W-:Y:S01]  /*1820*/  FADD R10, R50, 1 ;  /* 0x3f800000320a7421 */ /* 0x000fe20000000000 */
[----:B------:R-:W-:Y:S01]  /*1830*/  SHF.L.U32 R5, R154, 0x10, RZ ;  /* 0x000000109a057819 */ /* 0x000fe200000006ff */
[----:B------:R-:W-:Y:S01]  /*1840*/  FMUL R154, R124, R143 ;  /* 0x0000008f7c9a7220 */ /* 0x000fe20000400000 */
[----:B------:R-:W-:Y:S01]  /*1850*/  SHF.L.U32 R195, R195, 0x10, RZ ;  /* 0x00000010c3c37819 */ /* 0x000fe200000006ff */
[----:B------:R-:W-:Y:S01]  /*1860*/  FMUL R149, R136, R185 ;  /* 0x000000b988957220 */ /* 0x000fe20000400000 */
[----:B------:R-:W-:Y:S01]  /*1870*/  SHF.L.U32 R7, R150, 0x10, RZ ;  /* 0x0000001096077819 */ /* 0x000fe200000006ff */
[----:B------:R-:W-:Y:S01]  /*1880*/  FMUL R150, R225, R188 ;  /* 0x000000bce1967220 */ /* 0x000fe20000400000 */
[----:B------:R-:W-:Y:S01]  /*1890*/  FADD R143, R138, R181 ;  /* 0x000000b58a8f7221 */ /* 0x000fe20000000000 */
[----:B------:R-:W-:Y:S01]  /*18a0*/  FMUL R180, R11, R204 ;  /* 0x000000cc0bb47220 */ /* 0x000fe20000400000 */
[----:B------:R-:W-:Y:S01]  /*18b0*/  SHF.L.U32 R186, R186, 0x10, RZ ;  /* 0x00000010baba7819 */ /* 0x000fe200000006ff */
[----:B------:R-:W-:Y:S01]  /*18c0*/  FMUL R147, R124, R147 ;  /* 0x000000937c937220 */ /* 0x000fe20000400000 */
[----:B------:R-:W-:Y:S01]  /*18d0*/  FFMA R136, R166, R181, R141 ;  /* 0x000000b5a6887223 */ /* 0x000fe2000000008d */
[----:B------:R-:W-:Y:S01]  /*18e0*/  FADD R145, R37, 1 ;  /* 0x3f80000025917421 */ /* 0x000fe20000000000 */
[----:B------:R-:W-:Y:S01]  /*18f0*/  SHF.L.U32 R11, R144, 0x10, RZ ;  /* 0x00000010900b7819 */ /* 0x000fe200000006ff */
[----:B------:R-:W-:Y:S01]  /*1900*/  FADD R134, R36, 1 ;  /* 0x3f80000024867421 */ /* 0x000fe20000000000 */
[----:B------:R-:W-:Y:S01]  /*1910*/  FMUL R177, R10, R195 ;  /* 0x000000c30ab17220 */ /* 0x000fe20000400000 */
[----:B------:R-:W-:Y:S01]  /*1920*/  FADD R143, R143, R150 ;  /* 0x000000968f8f7221 */ /* 0x000fe20000000000 */
[----:B------:R-:W-:Y:S01]  /*1930*/  SHF.L.U32 R10, R148, 0x10, RZ ;  /* 0x00000010940a7819 */ /* 0x000fe200000006ff */
[----:B------:R-:W-:Y:S01]  /*1940*/  FMUL R165, R124, R165 ;  /* 0x000000a57ca57220 */ /* 0x000fe20000400000 */
[----:B------:R-:W-:Y:S01]  /*1950*/  FFMA R136, R147, R150, R136 ;  /* 0x0000009693887223 */ /* 0x000fe20000000088 */
[----:B------:R-:W-:Y:S01]  /*1960*/  FMUL R148, R145, R186 ;  /* 0x000000ba91947220 */ /* 0x000fe20000400000 */
        /* <DEDUP_REMOVED lines=8> */
[----:B------:R-:W-:Y:S01]  /*19f0*/  SHF.L.U32 R202, R202, 0x10, RZ ;  /* 0x00000010caca7819 */ /* 0x000fe200000006ff */
        /* <DEDUP_REMOVED lines=32> */
[----:B------:R-:W-:Y:S01]  /*1c00*/  FMUL R161, R124, R221 ;  /* 0x000000dd7ca17220 */ /* 0x000fe20000400000 */
[----:B------:R-:W-:Y:S01]  /*1c10*/  FFMA R126, R133, R146, R126 ;  /* 0x00000092857e7223 */ /* 0x000fe2000000007e */
[----:B------:R-:W-:Y:S01]  /*1c20*/  SHF.L.U32 R189, R189, 0x10, RZ ;  /* 0x00000010bdbd7819 */ /* 0x000fe200000006ff */
[----:B------:R-:W-:Y:S01]  /*1c30*/  FADD R171, R45, 1 ;  /* 0x3f8000002dab7421 */ /* 0x000fe20000000000 */
[----:B------:R-:W-:Y:S01]  /*1c40*/  FADD R4, R43, 1 ;  /* 0x3f8000002b047421 */ /* 0x000fe20000000000 */
[----:B------:R-:W-:Y:S01]  /*1c50*/  PRMT R160, R192, 0x7632, R160 ;  /* 0x00007632c0a07816 */ /* 0x000fe200000000a0 */
[----:B------:R-:W-:Y:S01]  /*1c60*/  FMUL R128, R124, R203 ;  /* 0x000000cb7c807220 */ /* 0x000fe20000400000 */
[----:B------:R-:W-:Y:S01]  /*1c70*/  FADD R210, R207, R176 ;  /* 0x000000b0cfd27221 */ /* 0x000fe20000000000 */
[----:B------:R-:W-:Y:S01]  /*1c80*/  FFMA R203, R161, R176, R126 ;  /* 0x000000b0a1cb7223 */ /* 0x000fe2000000007e */
[----:B------:R-:W-:Y:S01]  /*1c90*/  FMUL R172, R171, R196 ;  /* 0x000000c4abac7220 */ /* 0x000fe20000400000 */
[----:B------:R-:W-:Y:S01]  /*1ca0*/  FMUL R171, R4, R189 ;  /* 0x000000bd04ab7220 */ /* 0x000fe20000400000 */
[----:B------:R-:W-:Y:S01]  /*1cb0*/  SHF.L.U32 R4, R160, 0x10, RZ ;  /* 0x00000010a0047819 */ /* 0x000fe200000006ff */
        /* <DEDUP_REMOVED lines=17> */
[----:B------:R-:W-:Y:S01]  /*1dd0*/  SHF.L.U32 R192, R192, 0x10, RZ ;  /* 0x00000010c0c07819 */ /* 0x000fe200000006ff */
        /* <DEDUP_REMOVED lines=55> */
.L_x_4773:
        /* <DEDUP_REMOVED lines=10> */
[----:B------:R-:W-:Y:S01]  /*21f0*/  PRMT R126, R149, 0x7632, R126 ;  /* 0x00007632957e7816 */ /* 0x000fe2000000007e */
[----:B------:R-:W-:Y:S01]  /*2200*/  FADD R219, -R6, R219 ;  /* 0x000000db06db7221 */ /* 0x000fe20000000100 */
[----:B------:R-:W-:Y:S01]  /*2210*/  PRMT R3, R167, 0x7632, R3 ;  /* 0x00007632a7037816 */ /* 0x000fe20000000003 */
[----:B------:R-:W-:Y:S01]  /*2220*/  FADD R173, RZ, R47 ;  /* 0x0000002fffad7221 */ /* 0x000fe20000000000 */
[----:B------:R-:W-:Y:S01]  /*2230*/  SHF.L.U32 R149, R149, 0x10, RZ ;  /* 0x0000001095957819 */ /* 0x000fe200000006ff */
[----:B------:R-:W-:Y:S01]  /*2240*/  FMUL R160, R124, R219 ;  /* 0x000000db7ca07220 */ /* 0x000fe20000400000 */
[----:B------:R-:W-:Y:S01]  /*2250*/  PRMT R190, R208, 0x7632, R190 ;  /* 0x00007632d0be7816 */ /* 0x000fe200000000be */
[----:B------:R-:W-:Y:S01]  /*2260*/  FADD R142, RZ, R46 ;  /* 0x0000002eff8e7221 */ /* 0x000fe20000000000 */
[----:B------:R-:W-:Y:S01]  /*2270*/  SHF.L.U32 R169, R7, 0x10, RZ ;  /* 0x0000001007a97819 */ /* 0x000fe200000006ff */
[----:B------:R-:W-:Y:S01]  /*2280*/  FADD R149, -R6, R149 ;  /* 0x0000009506957221 */ /* 0x000fe20000000100 */
[C---:B------:R-:W-:Y:S01]  /*2290*/  PRMT R125, R128.reuse, 0x7632, R125 ;  /* 0x00007632807d7816 */ /* 0x040fe2000000007d */
[----:B------:R-:W-:Y:S01]  /*22a0*/  FADD R215, RZ, R35 ;  /* 0x00000023ffd77221 */ /* 0x000fe20000000000 */
[----:B------:R-:W-:Y:S01]  /*22b0*/  SHF.L.U32 R159, R128, 0x10, RZ ;  /* 0x00000010809f7819 */ /* 0x000fe200000006ff */
[----:B------:R-:W-:Y:S01]  /*22c0*/  FADD R169, -R6, R169 ;  /* 0x000000a906a97221 */ /* 0x000fe20000000100 */
[----:B------:R-:W-:Y:S01]  /*22d0*/  PRMT R127, R130, 0x7632, R127 ;  /* 0x00007632827f7816 */ /* 0x000fe2000000007f */
[----:B------:R-:W-:Y:S01]  /*22e0*/  FMUL R158, R124, R149 ;  /* 0x000000957c9e7220 */ /* 0x000fe20000400000 */
[----:B------:R-:W-:Y:S01]  /*22f0*/  SHF.L.U32 R157, R130, 0x10, RZ ;  /* 0x00000010829d7819 */ /* 0x000fe200000006ff */
[----:B------:R-:W-:Y:S01]  /*2300*/  FADD R159, -R6, R159 ;  /* 0x0000009f069f7221 */ /* 0x000fe20000000100 */
[----:B------:R-:W-:Y:S01]  /*2310*/  SHF.L.U32 R208, R208, 0x10, RZ ;  /* 0x00000010d0d07819 */ /* 0x000fe200000006ff */
[----:B------:R-:W-:Y:S01]  /*2320*/  FMUL R169, R124, R169 ;  /* 0x000000a97ca97220 */ /* 0x000fe20000400000 */
[----:B------:R-:W-:Y:S01]  /*2330*/  PRMT R5, R165, 0x7632, R5 ;  /* 0x00007632a5057816 */ /* 0x000fe20000000005 */
[----:B------:R-:W-:Y:S01]  /*2340*/  FADD R157, -R6, R157 ;  /* 0x0000009d069d7221 */ /* 0x000fe20000000100 */
[----:B------:R-:W-:Y:S01]  /*2350*/  PRMT R7, R136, 0x7632, R7 ;  /* 0x0000763288077816 */ /* 0x000fe20000000007 */
[----:B------:R-:W-:Y:S01]  /*2360*/  FMUL R183, R208, R183 ;  /* 0x000000b7d0b77220 */ /* 0x000fe20000400000 */
[----:B------:R-:W-:Y:S01]  /*2370*/  PRMT R8, R138, 0x7632, R8 ;  /* 0x000076328a087816 */ /* 0x000fe20000000008 */
[----:B------:R-:W-:Y:S01]  /*2380*/  FADD R217, RZ, R37 ;  /* 0x00000025ffd97221 */ /* 0x000fe20000000000 */
[----:B------:R-:W-:Y:S01]  /*2390*/  PRMT R9, R140, 0x7632, R9 ;  /* 0x000076328c097816 */ /* 0x000fe20000000009 */
[----:B------:R-:W-:Y:S01]  /*23a0*/  FADD R149, RZ, R183 ;  /* 0x000000b7ff957221 */ /* 0x000fe20000000000 */
[----:B------:R-:W-:Y:S01]  /*23b0*/  PRMT R128, R132, 0x7632, R128 ;  /* 0x0000763284807816 */ /* 0x000fe20000000080 */
[----:B------:R-:W-:Y:S01]  /*23c0*/  FADD R211, RZ, R29 ;  /* 0x0000001dffd37221 */ /* 0x000fe20000000000 */
[----:B------:R-:W-:Y:S01]  /*23d0*/  PRMT R130, R134, 0x7632, R130 ;  /* 0x0000763286827816 */ /* 0x000fe20000000082 */
[----:B------:R-:W-:Y:S01]  /*23e0*/  FMUL R159, R124, R159 ;  /* 0x0000009f7c9f7220 */ /* 0x000fe20000400000 */
[----:B------:R-:W-:Y:S01]  /*23f0*/  PRMT R131, R151, 0x7632, R131 ;  /* 0x0000763297837816 */ /* 0x000fe20000000083 */
[----:B------:R-:W-:Y:S01]  /*2400*/  FADD R213, RZ, R31 ;  /* 0x0000001fffd57221 */ /* 0x000fe20000000000 */
[C---:B------:R-:W-:Y:S01]  /*2410*/  PRMT R188, R199.reuse, 0x7632, R188 ;  /* 0x00007632c7bc7816 */ /* 0x040fe200000000bc */
[----:B------:R-:W-:Y:S01]  /*2420*/  FADD R229, RZ, R45 ;  /* 0x0000002dffe57221 */ /* 0x000fe20000000000 */
[----:B------:R-:W-:Y:S01]  /*2430*/  SHF.L.U32 R147, R4, 0x10, RZ ;  /* 0x0000001004937819 */ /* 0x000fe200000006ff */
[----:B------:R-:W-:Y:S01]  /*2440*/  FADD R4, RZ, R54 ;  /* 0x00000036ff047221 */ /* 0x000fe20000000000 */
[----:B------:R-:W-:Y:S01]  /*2450*/  SHF.L.U32 R207, R10, 0x10, RZ ;  /* 0x000000100acf7819 */ /* 0x000fe200000006ff */
[----:B------:R-:W-:Y:S01]  /*2460*/  FMUL R157, R124, R157 ;  /* 0x0000009d7c9d7220 */ /* 0x000fe20000400000 */
[----:B------:R-:W-:Y:S01]  /*2470*/  SHF.L.U32 R199, R199, 0x10, RZ ;  /* 0x00000010c7c77819 */ /* 0x000fe200000006ff */
[C---:B------:R-:W-:Y:S01]  /*2480*/  FADD R147, -R6.reuse, R147 ;  /* 0x0000009306937221 */ /* 0x040fe20000000100 */
[----:B------:R-:W-:Y:S01]  /*2490*/  SHF.L.U32 R3, R3, 0x10, RZ ;  /* 0x0000001003037819 */ /* 0x000fe200000006ff */
[----:B------:R-:W-:Y:S01]  /*24a0*/  FADD R207, -R6, R207 ;  /* 0x000000cf06cf7221 */ /* 0x000fe20000000100 */
[----:B------:R-:W-:Y:S01]  /*24b0*/  PRMT R10, R193, 0x7632, R10 ;  /* 0x00007632c10a7816 */ /* 0x000fe2000000000a */
[----:B------:R-:W-:Y:S01]  /*24c0*/  FMUL R181, R199, R4 ;  /* 0x00000004c7b57220 */ /* 0x000fe20000400000 */
[----:B------:R-:W-:Y:S01]  /*24d0*/  SHF.L.U32 R223, R140, 0x10, RZ ;  /* 0x000000108cdf7819 */ /* 0x000fe200000006ff */
[----:B------:R-:W-:Y:S01]  /*24e0*/  FADD R140, RZ, R48 ;  /* 0x00000030ff8c7221 */ /* 0x000fe20000000000 */
[----:B------:R-:W-:Y:S01]  /*24f0*/  SHF.L.U32 R125, R125, 0x10, RZ ;  /* 0x000000107d7d7819 */ /* 0x000fe200000006ff */
[C---:B------:R-:W-:Y:S01]  /*2500*/  FADD R143, -R6.reuse, R3 ;  /* 0x00000003068f7221 */ /* 0x040fe20000000100 */
[----:B------:R-:W-:Y:S01]  /*2510*/  SHF.L.U32 R127, R127, 0x10, RZ ;  /* 0x000000107f7f7819 */ /* 0x000fe200000006ff */
[----:B------:R-:W-:Y:S01]  /*2520*/  FADD R3, RZ, R55 ;  /* 0x00000037ff037221 */ /* 0x000fe20000000000 */
[----:B------:R-:W-:Y:S01]  /*2530*/  SHF.L.U32 R193, R193, 0x10, RZ ;  /* 0x00000010c1c17819 */ /* 0x000fe200000006ff */
[----:B------:R-:W-:Y:S01]  /*2540*/  FADD R205, -R6, R125 ;  /* 0x0000007d06cd7221 */ /* 0x000fe20000000100 */
[----:B------:R-:W-:Y:S01]  /*2550*/  PRMT R156, R192, 0x7632, R156 ;  /* 0x00007632c09c7816 */ /* 0x000fe2000000009c */
[----:B------:R-:W-:Y:S01]  /*2560*/  FADD R203, -R6, R127 ;  /* 0x0000007f06cb7221 */ /* 0x000fe20000000100 */
[----:B------:R-:W-:Y:S01]  /*2570*/  SHF.L.U32 R190, R190, 0x10, RZ ;  /* 0x00000010bebe7819 */ /* 0x000fe200000006ff */
[----:B------:R-:W-:Y:S01]  /*2580*/  FMUL R175, R193, R140 ;  /* 0x0000008cc1af7220 */ /* 0x000fe20000400000 */
[----:B------:R-:W-:Y:S01]  /*2590*/  SHF.L.U32 R167, R167, 0x10, RZ ;  /* 0x00000010a7a77819 */ /* 0x000fe200000006ff */
[----:B------:R-:W-:Y:S01]  /*25a0*/  FADD R223, -R6, R223 ;  /* 0x000000df06df7221 */ /* 0x000fe20000000100 */
[----:B------:R-:W-:Y:S01]  /*25b0*/  SHF.L.U32 R153, R153, 0x10, RZ ;  /* 0x0000001099997819 */ /* 0x000fe200000006ff */
[----:B------:R-:W-:Y:S01]  /*25c0*/  FFMA R140, R0, R183, RZ ;  /* 0x000000b7008c7223 */ /* 0x000fe200000000ff */
[----:B------:R-:W-:Y:S01]  /*25d0*/  SHF.L.U32 R165, R165, 0x10, RZ ;  /* 0x00000010a5a57819 */ /* 0x000fe200000006ff */
[----:B------:R-:W-:Y:S01]  /*25e0*/  FADD R167, -R6, R167 ;  /* 0x000000a706a77221 */ /* 0x000fe20000000100 */
        /* <DEDUP_REMOVED lines=23> */
[----:B------:R-:W-:Y:S01]  /*2760*/  FADD R138, RZ, R40 ;  /* 0x00000028ff8a7221 */ /* 0x000fe20000000000 */
        /* <DEDUP_REMOVED lines=8> */
[----:B------:R-:W-:Y:S01]  /*27f0*/  SHF.L.U32 R4, R156, 0x10, RZ ;  /* 0x000000109c047819 */ /* 0x000fe200000006ff */
[----:B------:R-:W-:Y:S01]  /*2800*/  FMUL R156, R190, R227 ;  /* 0x000000e3be9c7220 */ /* 0x000fe20000400000 */
[C---:B------:R-:W-:Y:S01]  /*2810*/  PRMT R186, R197.reuse, 0x7632, R186 ;  /* 0x00007632c5ba7816 */ /* 0x040fe200000000ba */
[----:B------:R-:W-:Y:S01]  /*2820*/  FADD R201, -R6, R201 ;  /* 0x000000c906c97221 */ /* 0x000fe20000000100 */
[----:B------:R-:W-:Y:S01]  /*2830*/  SHF.L.U32 R197, R197, 0x10, RZ ;  /* 0x00000010c5c57819 */ /* 0x000fe200000006ff */
[----:B------:R-:W-:Y:S01]  /*2840*/  FADD R6, RZ, R52 ;  /* 0x00000034ff067221 */ /* 0x000fe20000000000 */
[----:B------:R-:W-:Y:S01]  /*2850*/  SHF.L.U32 R187, R187, 0x10, RZ ;  /* 0x00000010bbbb7819 */ /* 0x000fe200000006ff */
[----:B------:R-:W-:Y:S01]  /*2860*/  FMUL R182, R206, R3 ;  /* 0x00000003ceb67220 */ /* 0x000fe20000400000 */
[----:B------:R-:W-:Y:S01]  /*2870*/  PRMT R152, R194, 0x7632, R152 ;  /* 0x00007632c2987816 */ /* 0x000fe20000000098 */
[----:B------:R-:W-:Y:S01]  /*2880*/  FADD R149, R149, R156 ;  /* 0x0000009c95957221 */ /* 0x000fe20000000000 */
[C---:B------:R-:W-:Y:S01]  /*2890*/  FMUL R167, R124.reuse, R167 ;  /* 0x000000a77ca77220 */ /* 0x040fe20000400000 */
        /* <DEDUP_REMOVED lines=12> */
[----:B------:R-:W-:Y:S01]  /*2960*/  FADD R136, RZ, R38 ;  /* 0x00000026ff887221 */ /* 0x000fe20000000000 */
[----:B------:R-:W-:Y:S01]  /*2970*/  SHF.L.U32 R188, R188, 0x10, RZ ;  /* 0x00000010bcbc7819 */ /* 0x000fe200000006ff */
[----:B------:R-:W-:Y:S01]  /*2980*/  FADD R138, R138, R153 ;  /* 0x000000998a8a7221 */ /* 0x000fe20000000000 */
[----:B------:R-:W-:Y:S01]  /*2990*/  SHF.L.U32 R185, R185, 0x10, RZ ;  /* 0x00000010b9b97819 */ /* 0x000fe200000006ff */
[----:B------:R-:W-:Y:S01]  /*29a0*/  FFMA R143, R152, R153, R143 ;  /* 0x00000099988f7223 */ /* 0x000fe2000000008f */
[----:B------:R-:W-:Y:S01]  /*29b0*/  PRMT R11, R202, 0x7632, R11 ;  /* 0x00007632ca0b7816 */ /* 0x000fe2000000000b */
[----:B------:R-:W-:Y:S01]  /*29c0*/  FMUL R180, R204, R5 ;  /* 0x00000005ccb47220 */ /* 0x000fe20000400000 */
[----:B------:R-:W-:Y:S01]  /*29d0*/  SHF.L.U32 R5, R150, 0x10, RZ ;  /* 0x0000001096057819 */ /* 0x000fe200000006ff */
[----:B------:R-:W-:Y:S01]  /*29e0*/  FMUL R150, R188, R225 ;  /* 0x000000e1bc967220 */ /* 0x000fe20000400000 */
[----:B------:R-:W-:Y:S01]  /*29f0*/  PRMT R9, R200, 0x7632, R9 ;  /* 0x00007632c8097816 */ /* 0x000fe20000000009 */
[----:B------:R-:W-:Y:S01]  /*2a00*/  FMUL R149, R185, R136 ;  /* 0x00000088b9957220 */ /* 0x000fe20000400000 */
[----:B------:R-:W-:Y:S01]  /*2a10*/  FADD R219, R138, R181 ;  /* 0x000000b58adb7221 */ /* 0x000fe20000000000 */
[----:B------:R-:W-:Y:S01]  /*2a20*/  SHF.L.U32 R200, R200, 0x10, RZ ;  /* 0x00000010c8c87819 */ /* 0x000fe200000006ff */
[----:B------:R-:W-:Y:S01]  /*2a30*/  FMUL R147, R124, R147 ;  /* 0x000000937c937220 */ /* 0x000fe20000400000 */
[C---:B------:R-:W-:Y:S01]  /*2a40*/  PRMT R154, R189.reuse, 0x7632, R154 ;  /* 0x00007632bd9a7816 */ /* 0x040fe2000000009a */
[----:B------:R-:W-:Y:S01]  /*2a50*/  FFMA R136, R166, R181, R143 ;  /* 0x000000b5a6887223 */ /* 0x000fe2000000008f */
[----:B------:R-:W-:Y:S01]  /*2a60*/  SHF.L.U32 R189, R189, 0x10, RZ ;  /* 0x00000010bdbd7819 */ /* 0x000fe200000006ff */
[----:B------:R-:W-:Y:S01]  /*2a70*/  FADD R171, RZ, R49 ;  /* 0x00000031ffab7221 */ /* 0x000fe20000000000 */
[----:B------:R-:W-:Y:S01]  /*2a80*/  SHF.L.U32 R11, R11, 0x10, RZ ;  /* 0x000000100b0b7819 */ /* 0x000fe200000006ff */
[----:B------:R-:W-:Y:S01]  /*2a90*/  FADD R134, RZ, R36 ;  /* 0x00000024ff867221 */ /* 0x000fe20000000000 */
        /* <DEDUP_REMOVED lines=14> */
[----:B------:R-:W-:Y:S01]  /*2b80*/  PRMT R148, R191, 0x7632, R148 ;  /* 0x00007632bf947816 */ /* 0x000fe20000000094 */
[----:B------:R-:W-:Y:S01]  /*2b90*/  FADD R134, R219, R180 ;  /* 0x000000b4db867221 */ /* 0x000fe20000000000 */
[----:B------:R-:W-:Y:S01]  /*2ba0*/  SHF.L.U32 R195, R195, 0x10, RZ ;  /* 0x00000010c3c37819 */ /* 0x000fe200000006ff */
[----:B------:R-:W-:Y:S01]  /*2bb0*/  FFMA R137, R165, R180, R136 ;  /* 0x000000b4a5897223 */ /* 0x000fe20000000088 */
[----:B------:R-:W-:Y:S01]  /*2bc0*/  SHF.L.U32 R191, R191, 0x10, RZ ;  /* 0x00000010bfbf7819 */ /* 0x000fe200000006ff */
[----:B------:R-:W-:Y:S01]  /*2bd0*/  FADD R8, RZ, R50 ;  /* 0x00000032ff087221 */ /* 0x000fe20000000000 */
[----:B------:R-:W-:Y:S01]  /*2be0*/  FMUL R178, R202, R7 ;  /* 0x00000007cab27220 */ /* 0x000fe20000400000 */
[----:B------:R-:W-:Y:S01]  /*2bf0*/  SHF.L.U32 R184, R184, 0x10, RZ ;  /* 0x00000010b8b87819 */ /* 0x000fe200000006ff */
[----:B------:R-:W-:Y:S01]  /*2c00*/  FADD R141, RZ, R33 ;  /* 0x00000021ff8d7221 */ /* 0x000fe20000000000 */
[----:B------:R-:W-:Y:S01]  /*2c10*/  SHF.L.U32 R10, R10, 0x10, RZ ;  /* 0x000000100a0a7819 */ /* 0x000fe200000006ff */
[----:B------:R-:W-:Y:S01]  /*2c20*/  FADD R130, RZ, R32 ;  /* 0x00000020ff827221 */ /* 0x000fe20000000000 */
[----:B------:R-:W-:Y:S01]  /*2c30*/  SHF.L.U32 R186, R186, 0x10, RZ ;  /* 0x00000010baba7819 */ /* 0x000fe200000006ff */
[----:B------:R-:W-:Y:S01]  /*2c40*/  FADD R134, R134, R149 ;  /* 0x0000009586867221 */ /* 0x000fe20000000000 */
[----:B------:R-:W-:Y:S01]  /*2c50*/  SHF.L.U32 R7, R146, 0x10, RZ ;  /* 0x0000001092077819 */ /* 0x000fe200000006ff */
[----:B------:R-:W-:Y:S01]  /*2c60*/  FMUL R174, R198, R173 ;  /* 0x000000adc6ae7220 */ /* 0x000fe20000400000 */
        /* <DEDUP_REMOVED lines=53> */
[----:B------:R-:W-:Y:S01]  /*2fc0*/  SHF.L.U32 R194, R194, 0x10, RZ ;  /* 0x00000010c2c27819 */ /* 0x000fe200000006ff */
        /* <DEDUP_REMOVED lines=11> */
[----:B------:R-:W-:Y:S01]  /*3080*/  FADD R233, RZ, R42 ;  /* 0x0000002affe97221 */ /* 0x000fe20000000000 */
        /* <DEDUP_REMOVED lines=51> */
.L_x_4774:
        /* <DEDUP_REMOVED lines=85> */
.L_x_4791:
        /* <DEDUP_REMOVED lines=43> */
.L_x_4777:
[----:B------:R-:W-:Y:S05]  /*3bc0*/  BSYNC B0 ;  /* 0x0000000000007941 */ /* 0x000fea0003800000 */
.L_x_4776:
        /* <DEDUP_REMOVED lines=19> */
.L_x_4779:
[----:B------:R-:W2:Y:S04]  /*3d00*/  LDG.E.STRONG.GPU R4, desc[UR6][R2.64] ;  /* 0x0000000602047981 */ /* 0x000ea8000c1ef900 */
[----:B--2---:R-:W-:Y:S01]  /*3d10*/  CCTL.IVALL ;  /* 0x00000000ff00798f */ /* 0x004fe20002000000 */
[----:B------:R-:W-:Y:S05]  /*3d20*/  YIELD ;  /* 0x0000000000007946 */ /* 0x000fea0003800000 */
[----:B------:R-:W-:-:S13]  /*3d30*/  ISETP.NE.AND P1, PT, R4, R7, PT ;  /* 0x000000070400720c */ /* 0x000fda0003f25270 */
[----:B------:R-:W-:Y:S05]  /*3d40*/  @P1 BRA `(.L_x_4779) ;  /* 0xfffffffc00ec1947 */ /* 0x000fea000383ffff */
.L_x_4778:
        /* <DEDUP_REMOVED lines=226> */
.L_x_4772:
        /* <DEDUP_REMOVED lines=82> */
.L_x_4775:
[----:B------:R-:W-:Y:S01]  /*5090*/  HFMA2.MMA R185, -RZ, RZ, 0, 9.5367431640625e-07 ;  /* 0x00000010ffb97435 */ /* 0x000fe200000001ff */
[----:B------:R-:W-:Y:S02]  /*50a0*/  MOV R186, R203 ;  /* 0x000000cb00ba7202 */ /* 0x000fe40000000f00 */
[----:B------:R-:W-:Y:S02]  /*50b0*/  MOV R188, 0x1f ;  /* 0x0000001f00bc7802 */ /* 0x000fe40000000f00 */
[----:B------:R-:W-:-:S07]  /*50c0*/  MOV R11, 0xffffffff ;  /* 0xffffffff000b7802 */ /* 0x000fce0000000f00 */
[----:B------:R-:W-:Y:S05]  /*50d0*/  WARPSYNC.COLLECTIVE R11, `(.L_x_4781) ;  /* 0x000000000b087348 */ /* 0x000fea0003c00000 */
[----:B------:R0:W1:Y:S02]  /*50e0*/  SHFL.DOWN P1, R9, R186, R185, R188 ;  /* 0x080000b9ba097389 */ /* 0x00006400000200bc */
[----:B01----:R-:W-:Y:S01]  /*50f0*/  ENDCOLLECTIVE ;  /* 0x000000000000791b */ /* 0x003fe20003800000 */
.L_x_4781:
[----:B------:R-:W-:Y:S02]  /*5100*/  MOV R186, R201 ;  /* 0x000000c900ba7202 */ /* 0x000fe40000000f00 */
[----:B------:R-:W-:-:S07]  /*5110*/  MOV R4, R9 ;  /* 0x0000000900047202 */ /* 0x000fce0000000f00 */
[----:B------:R-:W-:Y:S05]  /*5120*/  WARPSYNC.COLLECTIVE R11, `(.L_x_4782) ;  /* 0x000000000b087348 */ /* 0x000fea0003c00000 */
[----:B------:R0:W1:Y:S02]  /*5130*/  SHFL.DOWN P1, R9, R186, R185, R188 ;  /* 0x080000b9ba097389 */ /* 0x00006400000200bc */
[----:B01----:R-:W-:Y:S01]  /*5140*/  ENDCOLLECTIVE ;  /* 0x000000000000791b */ /* 0x003fe20003800000 */
.L_x_4782:
[----:B------:R-:W-:Y:S01]  /*5150*/  FADD R4, R4, R203 ;  /* 0x000000cb04047221 */ /* 0x000fe20000000000 */
[----:B------:R-:W-:-:S04]  /*5160*/  HFMA2.MMA R185, -RZ, RZ, 0, 4.76837158203125e-07 ;  /* 0x00000008ffb97435 */ /* 0x000fc800000001ff */
[----:B------:R-:W-:Y:S02]  /*5170*/  MOV R186, R4 ;  /* 0x0000000400ba7202 */ /* 0x000fe40000000f00 */
[----:B------:R-:W-:-:S07]  /*5180*/  MOV R8, R9 ;  /* 0x0000000900087202 */ /* 0x000fce0000000f00 */
[----:B------:R-:W-:Y:S05]  /*5190*/  WARPSYNC.COLLECTIVE R11, `(.L_x_4783) ;  /* 0x000000000b087348 */ /* 0x000fea0003c00000 */
[----:B------:R0:W1:Y:S02]  /*51a0*/  SHFL.DOWN P1, R9, R186, R185, R188 ;  /* 0x080000b9ba097389 */ /* 0x00006400000200bc */
[----:B01----:R-:W-:Y:S01]  /*51b0*/  ENDCOLLECTIVE ;  /* 0x000000000000791b */ /* 0x003fe20003800000 */
.L_x_4783:
[----:B------:R-:W-:-:S05]  /*51c0*/  FADD R8, R8, R201 ;  /* 0x000000c908087221 */ /* 0x000fca0000000000 */
[----:B------:R-:W-:Y:S02]  /*51d0*/  MOV R186, R8 ;  /* 0x0000000800ba7202 */ /* 0x000fe40000000f00 */
[----:B------:R-:W-:-:S07]  /*51e0*/  MOV R3, R9 ;  /* 0x0000000900037202 */ /* 0x000fce0000000f00 */
[----:B------:R-:W-:Y:S05]  /*51f0*/  WARPSYNC.COLLECTIVE R11, `(.L_x_4784) ;  /* 0x000000000b087348 */ /* 0x000fea0003c00000 */
[----:B------:R0:W1:Y:S02]  /*5200*/  SHFL.DOWN P1, R9, R186, R185, R188 ;  /* 0x080000b9ba097389 */ /* 0x00006400000200bc */
[----:B01----:R-:W-:Y:S01]  /*5210*/  ENDCOLLECTIVE ;  /* 0x000000000000791b */ /* 0x003fe20003800000 */
.L_x_4784:
[----:B------:R-:W-:Y:S01]  /*5220*/  FADD R3, R4, R3 ;  /* 0x0000000304037221 */ /* 0x000fe20000000000 */
[----:B------:R-:W-:-:S04]  /*5230*/  HFMA2.MMA R185, -RZ, RZ, 0, 2.384185791015625e-07 ;  /* 0x00000004ffb97435 */ /* 0x000fc800000001ff */
[----:B------:R-:W-:Y:S02]  /*5240*/  MOV R186, R3 ;  /* 0x0000000300ba7202 */ /* 0x000fe40000000f00 */
[----:B------:R-:W-:-:S07]  /*5250*/  MOV R5, R9 ;  /* 0x0000000900057202 */ /* 0x000fce0000000f00 */
[----:B------:R-:W-:Y:S05]  /*5260*/  WARPSYNC.COLLECTIVE R11, `(.L_x_4785) ;  /* 0x000000000b087348 */ /* 0x000fea0003c00000 */
[----:B------:R0:W1:Y:S02]  /*5270*/  SHFL.DOWN P1, R9, R186, R185, R188 ;  /* 0x080000b9ba097389 */ /* 0x00006400000200bc */
[----:B01----:R-:W-:Y:S01]  /*5280*/  ENDCOLLECTIVE ;  /* 0x000000000000791b */ /* 0x003fe20003800000 */
.L_x_4785:
[----:B------:R-:W-:-:S05]  /*5290*/  FADD R7, R8, R5 ;  /* 0x0000000508077221 */ /* 0x000fca0000000000 */
[----:B------:R-:W-:Y:S02]  /*52a0*/  MOV R186, R7 ;  /* 0x0000000700ba7202 */ /* 0x000fe40000000f00 */
[----:B------:R-:W-:-:S07]  /*52b0*/  MOV R10, R9 ;  /* 0x00000009000a7202 */ /* 0x000fce0000000f00 */
[----:B------:R-:W-:Y:S05]  /*52c0*/  WARPSYNC.COLLECTIVE R11, `(.L_x_4786) ;  /* 0x000000000b087348 */ /* 0x000fea0003c00000 */
[----:B------:R0:W1:Y:S02]  /*52d0*/  SHFL.DOWN P1, R9, R186, R185, R188 ;  /* 0x080000b9ba097389 */ /* 0x00006400000200bc */
[----:B01----:R-:W-:Y:S01]  /*52e0*/  ENDCOLLECTIVE ;  /* 0x000000000000791b */ /* 0x003fe20003800000 */
.L_x_4786:
[----:B------:R-:W-:Y:S01]  /*52f0*/  FADD R10, R3, R10 ;  /* 0x0000000a030a7221 */ /* 0x000fe20000000000 */
[----:B------:R-:W-:-:S04]  /*5300*/  HFMA2.MMA R185, -RZ, RZ, 0, 1.1920928955078125e-07 ;  /* 0x00000002ffb97435 */ /* 0x000fc800000001ff */
[----:B------:R-:W-:Y:S02]  /*5310*/  MOV R186, R10 ;  /* 0x0000000a00ba7202 */ /* 0x000fe40000000f00 */
[----:B------:R-:W-:-:S07]  /*5320*/  MOV R184, R9 ;  /* 0x0000000900b87202 */ /* 0x000fce0000000f00 */
[----:B------:R-:W-:Y:S05]  /*5330*/  WARPSYNC.COLLECTIVE R11, `(.L_x_4787) ;  /* 0x000000000b087348 */ /* 0x000fea0003c00000 */
[----:B------:R0:W1:Y:S02]  /*5340*/  SHFL.DOWN P1, R9, R186, R185, R188 ;  /* 0x080000b9ba097389 */ /* 0x00006400000200bc */
[----:B01----:R-:W-:Y:S01]  /*5350*/  ENDCOLLECTIVE ;  /* 0x000000000000791b */ /* 0x003fe20003800000 */
.L_x_4787:
[----:B------:R-:W-:-:S05]  /*5360*/  FADD R184, R7, R184 ;  /* 0x000000b807b87221 */ /* 0x000fca0000000000 */
[----:B------:R-:W-:Y:S02]  /*5370*/  MOV R186, R184 ;  /* 0x000000b800ba7202 */ /* 0x000fe40000000f00 */
[----:B------:R-:W-:-:S07]  /*5380*/  MOV R5, R9 ;  /* 0x0000000900057202 */ /* 0x000fce0000000f00 */
[----:B------:R-:W-:Y:S05]  /*5390*/  WARPSYNC.COLLECTIVE R11, `(.L_x_4788) ;  /* 0x000000000b087348 */ /* 0x000fea0003c00000 */
[----:B------:R0:W1:Y:S02]  /*53a0*/  SHFL.DOWN P1, R9, R186, R185, R188 ;  /* 0x080000b9ba097389 */ /* 0x00006400000200bc */
[----:B01----:R-:W-:Y:S01]  /*53b0*/  ENDCOLLECTIVE ;  /* 0x000000000000791b */ /* 0x003fe20003800000 */
.L_x_4788:
[----:B------:R-:W-:Y:S01]  /*53c0*/  FADD R4, R10, R5 ;  /* 0x000000050a047221 */ /* 0x000fe20000000000 */
[----:B------:R-:W-:-:S04]  /*53d0*/  HFMA2.MMA R185, -RZ, RZ, 0, 5.9604644775390625e-08 ;  /* 0x00000001ffb97435 */ /* 0x000fc800000001ff */
[----:B------:R-:W-:Y:S01]  /*53e0*/  MOV R186, R4 ;  /* 0x0000000400ba7202 */ /* 0x000fe20000000f00 */
[----:B------:R-:W-:-:S07]  /*53f0*/  FADD R5, R184, R9 ;  /* 0x00000009b8057221 */ /* 0x000fce0000000000 */
[----:B------:R-:W-:Y:S05]  /*5400*/  WARPSYNC.COLLECTIVE R11, `(.L_x_4789) ;  /* 0x000000000b087348 */ /* 0x000fea0003c00000 */
[----:B------:R0:W1:Y:S02]  /*5410*/  SHFL.DOWN P1, R9, R186, R185, R188 ;  /* 0x080000b9ba097389 */ /* 0x00006400000200bc */
[----:B01----:R-:W-:Y:S01]  /*5420*/  ENDCOLLECTIVE ;  /* 0x000000000000791b */ /* 0x003fe20003800000 */
.L_x_4789:
[----:B------:R-:W-:Y:S02]  /*5430*/  MOV R186, R5 ;  /* 0x0000000500ba7202 */ /* 0x000fe40000000f00 */
[----:B------:R-:W-:-:S07]  /*5440*/  MOV R7, R9 ;  /* 0x0000000900077202 */ /* 0x000fce0000000f00 */
[----:B------:R-:W-:Y:S05]  /*5450*/  WARPSYNC.COLLECTIVE R11, `(.L_x_4790) ;  /* 0x000000000b087348 */ /* 0x000fea0003c00000 */
[----:B------:R0:W1:Y:S02]  /*5460*/  SHFL.DOWN P1, R9, R186, R185, R188 ;  /* 0x080000b9ba097389 */ /* 0x00006400000200bc */
[----:B01----:R-:W-:Y:S01]  /*5470*/  ENDCOLLECTIVE ;  /* 0x000000000000791b */ /* 0x003fe20003800000 */
.L_x_4790:
[----:B------:R-:W-:Y:S01]  /*5480*/  MOV R8, R9 ;  /* 0x0000000900087202 */ /* 0x000fe20000000f00 */
[----:B------:R-:W-:Y:S06]  /*5490*/  BRA `(.L_x_4791) ;  /* 0xffffffe4001c7947 */ /* 0x000fec000383ffff */
.L_x_4792:
        /* <DEDUP_REMOVED lines=14> */
.L_x_7996:


//--------------------- .text._ZN18transformer_engine13normalization28ln_bwd_finalize_tuned_kernelINS0_22Kernel_traits_finalizeILj15360E6__halffS3_fjLj1024ELj4ENS0_18Kernel_traits_baseILj15360ES3_fS3_fjLj1024EEEEEEEvNS0_20BackwardKernelParamsE --------------------------
	.section	.text._ZN18transformer_engine13normalization28ln_bwd_finalize_tuned_kernelINS0_22Kernel_traits_finalizeILj15360E6__halffS3_fjLj1024ELj4ENS0_18Kernel_traits_baseILj15360ES3_fS3_fjLj1024EEEEEEEvNS0_20BackwardKernelParamsE,"ax",@progbits
	.align	128
        .global         _ZN18transformer_engine13normalization28ln_bwd_finalize_tuned_kernelINS0_22Kernel_traits_finalizeILj15360E6__halffS3_fjLj1024ELj4ENS0_18Kernel_traits_baseILj15360ES3_fS3_fjLj1024EEEEEEEvNS0_20BackwardKernelParamsE
        .type           _ZN18transformer_engine13normalization28ln_bwd_finalize_tuned_kernelINS0_22Kernel_traits_finalizeILj15360E6__halffS3_fjLj1024ELj4ENS0_18Kernel_traits_baseILj15360ES3_fS3_fjLj1024EEEEEEEvNS0_20BackwardKernelParamsE,@function
        .size           _ZN18transformer_engine13normalization28ln_bwd_finalize_tuned_kernelINS0_22Kernel_traits_finalizeILj15360E6__halffS3_fjLj1024ELj4ENS0_18Kernel_traits_baseILj15360ES3_fS3_fjLj1024EEEEEEEvNS0_20BackwardKernelParamsE,(.L_x_7997 - _ZN18transformer_engine13normalization28ln_bwd_finalize_tuned_kernelINS0_22Kernel_traits_finalizeILj15360E6__halffS3_fjLj1024ELj4ENS0_18Kernel_traits_baseILj15360ES3_fS3_fjLj1024EEEEEEEvNS0_20BackwardKernelParamsE)
        .other          _ZN18transformer_engine13normalization28ln_bwd_finalize_tuned_kernelINS0_22Kernel_traits_finalizeILj15360E6__halffS3_fjLj1024ELj4ENS0_18Kernel_traits_baseILj15360ES3_fS3_fjLj1024EEEEEEEvNS0_20BackwardKernelParamsE,@"STO_CUDA_ENTRY STV_DEFAULT"
_ZN18transformer_engine13normalization28ln_bwd_finalize_tuned_kernelINS0_22Kernel_traits_finalizeILj15360E6__halffS3_fjLj1024ELj4ENS0_18Kernel_traits_baseILj15360ES3_fS3_fjLj1024EEEEEEEvNS0_20BackwardKernelParamsE:
.text._ZN18transformer_engine13normalization28ln_bwd_finalize_tuned_kernelINS0_22Kernel_traits_finalizeILj15360E6__halffS3_fjLj1024ELj4ENS0_18Kernel_traits_baseILj15360ES3_fS3_fjLj1024EEEEEEEvNS0_20BackwardKernelParamsE:
        /* <DEDUP_REMOVED lines=20> */
.L_x_4804:
        /* <DEDUP_REMOVED lines=28> */
.L_x_4797:
        /* <DEDUP_REMOVED lines=33> */
.L_x_4796:
[----:B------:R-:W-:Y:S05]  /*0510*/  BSYNC B1 ;  /* 0x0000000000017941 */ /* 0x000fea0003800000 */
.L_x_4795:
        /* <DEDUP_REMOVED lines=23> */
.L_x_4799:
[----:B------:R-:W-:Y:S05]  /*0690*/  BSYNC B1 ;  /* 0x0000000000017941 */ /* 0x000fea0003800000 */
.L_x_4798:
        /* <DEDUP_REMOVED lines=11> */
.L_x_4794:
[----:B------:R-:W-:Y:S05]  /*0750*/  BSYNC B0 ;  /* 0x0000000000007941 */ /* 0x000fea0003800000 */
.L_x_4793:
        /* <DEDUP_REMOVED lines=33> */
.L_x_4815:
[----:B------:R-:W-:Y:S01]  /*0970*/  @!P0 SHF.R.U32.HI R11, RZ, 0x3, R0 ;  /* 0x00000003ff0b8819 */ /* 0x000fe20000011600 */
[----:B--2---:R-:W-:Y:S01]  /*0980*/  FADD R13, R8, R13 ;  /* 0x0000000d080d7221 */ /* 0x004fe20000000000 */
[----:B-1----:R-:W-:Y:S02]  /*0990*/  FADD R9, R10, R9 ;  /* 0x000000090a097221 */ /* 0x002fe40000000000 */
[----:B0-----:R-:W-:-:S05]  /*09a0*/  @!P0 LOP3.LUT R8, R11, 0x1ffffffc, RZ, 0xc0, !PT ;  /* 0x1ffffffc0b088812 */ /* 0x001fca00078ec0ff */
[----:B------:R1:W-:Y:S04]  /*09b0*/  @!P0 STS [R8+UR4+0x2000], R13 ;  /* 0x0020000d08008988 */ /* 0x0003e80008000804 */
[----:B------:R1:W-:Y:S02]  /*09c0*/  @!P0 STS [R8+UR4+0x2080], R9 ;  /* 0x0020800908008988 */ /* 0x0003e40008000804 */
.L_x_4800:
        /* <DEDUP_REMOVED lines=18> */
.L_x_4803:
[----:B------:R-:W-:Y:S05]  /*0af0*/  BSYNC B0 ;  /* 0x0000000000007941 */ /* 0x000fea0003800000 */
.L_x_4802:
[C---:B------:R-:W-:Y:S02]  /*0b00*/  ISETP.GT.U32.AND P0, PT, R5.reuse, -0x3c01, PT ;  /* 0xffffc3ff0500780c */ /* 0x040fe40003f04070 */
[----:B------:R-:W-:Y:S02]  /*0b10*/  IADD3 R5, R5, 0x3c00, RZ ;  /* 0x00003c0005057810 */ /* 0x000fe40007ffe0ff */
[----:B------:R-:W-:-:S09]  /*0b20*/  IADD3 R6, R6, 0x1e00, RZ ;  /* 0x00001e0006067810 */ /* 0x000fd20007ffe0ff */
[----:B------:R-:W-:Y:S05]  /*0b30*/  @P0 BRA `(.L_x_4804) ;  /* 0xfffffff400800947 */ /* 0x000fea000383ffff */
[----:B------:R-:W-:Y:S05]  /*0b40*/  EXIT ;  /* 0x000000000000794d */ /* 0x000fea0003800000 */
.L_x_4801:
[----:B------:R-:W-:Y:S01]  /*0b50*/  HFMA2.MMA R18, -RZ, RZ, 0, 5.9604644775390625e-08 ;  /* 0x00000001ff127435 */ /* 0x000fe200000001ff */
[----:B0-----:R-:W-:Y:S01]  /*0b60*/  IMAD.MOV.U32 R19, RZ, RZ, R10 ;  /* 0x000000ffff137224 */ /* 0x001fe200078e000a */
[----:B------:R-:W-:Y:S02]  /*0b70*/  MOV R21, 0x1f ;  /* 0x0000001f00157802 */ /* 0x000fe40000000f00 */
[----:B------:R-:W-:-:S07]  /*0b80*/  MOV R16, 0xffffffff ;  /* 0xffffffff00107802 */ /* 0x000fce0000000f00 */
[----:B-12---:R-:W-:Y:S05]  /*0b90*/  WARPSYNC.COLLECTIVE R16, `(.L_x_4805) ;  /* 0x0000000010087348 */ /* 0x006fea0003c00000 */
[----:B------:R0:W3:Y:S02]  /*0ba0*/  SHFL.BFLY P1, R17, R19, R18, R21 ;  /* 0x0c00001213117389 */ /* 0x0000e40000020015 */
[----:B0123--:R-:W-:Y:S01]  /*0bb0*/  ENDCOLLECTIVE ;  /* 0x000000000000791b */ /* 0x00ffe20003800000 */
.L_x_4805:
[----:B------:R-:W-:Y:S01]  /*0bc0*/  HFMA2.MMA R18, -RZ, RZ, 0, 1.1920928955078125e-07 ;  /* 0x00000002ff127435 */ /* 0x000fe200000001ff */
[----:B------:R-:W-:-:S04]  /*0bd0*/  IMAD.MOV.U32 R9, RZ, RZ, R17 ;  /* 0x000000ffff097224 */ /* 0x000fc800078e0011 */
[----:B------:R-:W-:-:S05]  /*0be0*/  FADD R9, R10, R9 ;  /* 0x000000090a097221 */ /* 0x000fca0000000000 */
[----:B------:R-:W-:-:S07]  /*0bf0*/  MOV R19, R9 ;  /* 0x0000000900137202 */ /* 0x000fce0000000f00 */
[----:B------:R-:W-:Y:S05]  /*0c00*/  WARPSYNC.COLLECTIVE R16, `(.L_x_4806) ;  /* 0x0000000010087348 */ /* 0x000fea0003c00000 */
[----:B------:R0:W1:Y:S02]  /*0c10*/  SHFL.BFLY P1, R17, R19, R18, R21 ;  /* 0x0c00001213117389 */ /* 0x0000640000020015 */
[----:B01----:R-:W-:Y:S01]  /*0c20*/  ENDCOLLECTIVE ;  /* 0x000000000000791b */ /* 0x003fe20003800000 */
.L_x_4806:
[----:B------:R-:W-:Y:S01]  /*0c30*/  HFMA2.MMA R18, -RZ, RZ, 0, 2.384185791015625e-07 ;  /* 0x00000004ff127435 */ /* 0x000fe200000001ff */
[----:B------:R-:W-:-:S05]  /*0c40*/  MOV R12, R17 ;  /* 0x00000011000c7202 */ /* 0x000fca0000000f00 */
[----:B------:R-:W-:-:S04]  /*0c50*/  FADD R12, R9, R12 ;  /* 0x0000000c090c7221 */ /* 0x000fc80000000000 */
[----:B------:R-:W-:-:S07]  /*0c60*/  IMAD.MOV.U32 R19, RZ, RZ, R12 ;  /* 0x000000ffff137224 */ /* 0x000fce00078e000c */
[----:B------:R-:W-:Y:S05]  /*0c70*/  WARPSYNC.COLLECTIVE R16, `(.L_x_4807) ;  /* 0x0000000010087348 */ /* 0x000fea0003c00000 */
[----:B------:R0:W1:Y:S02]  /*0c80*/  SHFL.BFLY P1, R17, R19, R18, R21 ;  /* 0x0c00001213117389 */ /* 0x0000640000020015 */
[----:B01----:R-:W-:Y:S01]  /*0c90*/  ENDCOLLECTIVE ;  /* 0x000000000000791b */ /* 0x003fe20003800000 */
.L_x_4807:
[----:B------:R-:W-:Y:S01]  /*0ca0*/  IMAD.MOV.U32 R18, RZ, RZ, 0x8 ;  /* 0x00000008ff127424 */ /* 0x000fe200078e00ff */
[----:B------:R-:W-:-:S05]  /*0cb0*/  MOV R11, R17 ;  /* 0x00000011000b7202 */ /* 0x000fca0000000f00 */
[----:B------:R-:W-:-:S05]  /*0cc0*/  FADD R11, R12, R11 ;  /* 0x0000000b0c0b7221 */ /* 0x000fca0000000000 */
[----:B------:R-:W-:-:S07]  /*0cd0*/  MOV R19, R11 ;  /* 0x0000000b00137202 */ /* 0x000fce0000000f00 */
[----:B------:R-:W-:Y:S05]  /*0ce0*/  WARPSYNC.COLLECTIVE R16, `(.L_x_4808) ;  /* 0x0000000010087348 */ /* 0x000fea0003c00000 */
[----:B------:R0:W1:Y:S02]  /*0cf0*/  SHFL.BFLY P1, R17, R19, R18, R21 ;  /* 0x0c00001213117389 */ /* 0x0000640000020015 */
[----:B01----:R-:W-:Y:S01]  /*0d00*/  ENDCOLLECTIVE ;  /* 0x000000000000791b */ /* 0x003fe20003800000 */
.L_x_4808:
[----:B------:R-:W-:Y:S01]  /*0d10*/  HFMA2.MMA R18, -RZ, RZ, 0, 9.5367431640625e-07 ;  /* 0x00000010ff127435 */ /* 0x000fe200000001ff */
[----:B------:R-:W-:-:S05]  /*0d20*/  MOV R10, R17 ;  /* 0x00000011000a7202 */ /* 0x000fca0000000f00 */
[----:B------:R-:W-:-:S05]  /*0d30*/  FADD R10, R11, R10 ;  /* 0x0000000a0b0a7221 */ /* 0x000fca0000000000 */
[----:B------:R-:W-:-:S07]  /*0d40*/  MOV R19, R10 ;  /* 0x0000000a00137202 */ /* 0x000fce0000000f00 */
[----:B------:R-:W-:Y:S05]  /*0d50*/  WARPSYNC.COLLECTIVE R16, `(.L_x_4809) ;  /* 0x0000000010087348 */ /* 0x000fea0003c00000 */
[----:B------:R0:W1:Y:S02]  /*0d60*/  SHFL.BFLY P1, R17, R19, R18, R21 ;  /* 0x0c00001213117389 */ /* 0x0000640000020015 */
[----:B01----:R-:W-:Y:S01]  /*0d70*/  ENDCOLLECTIVE ;  /* 0x000000000000791b */ /* 0x003fe20003800000 */
.L_x_4809:
[----:B------:R-:W-:Y:S01]  /*0d80*/  HFMA2.MMA R18, -RZ, RZ, 0, 5.9604644775390625e-08 ;  /* 0x00000001ff127435 */ /* 0x000fe200000001ff */
[----:B------:R-:W-:Y:S01]  /*0d90*/  MOV R19, R8 ;  /* 0x0000000800137202 */ /* 0x000fe20000000f00 */
[----:B------:R-:W-:-:S09]  /*0da0*/  IMAD.MOV.U32 R9, RZ, RZ, R17 ;  /* 0x000000ffff097224 */ /* 0x000fd200078e0011 */
[----:B------:R-:W-:Y:S05]  /*0db0*/  WARPSYNC.COLLECTIVE R16, `(.L_x_4810) ;  /* 0x0000000010087348 */ /* 0x000fea0003c00000 */
[----:B------:R0:W1:Y:S02]  /*0dc0*/  SHFL.BFLY P1, R17, R19, R18, R21 ;  /* 0x0c00001213117389 */ /* 0x0000640000020015 */
[----:B01----:R-:W-:Y:S01]  /*0dd0*/  ENDCOLLECTIVE ;  /* 0x000000000000791b */ /* 0x003fe20003800000 */
.L_x_4810:
[----:B------:R-:W-:Y:S01]  /*0de0*/  HFMA2.MMA R18, -RZ, RZ, 0, 1.1920928955078125e-07 ;  /* 0x00000002ff127435 */ /* 0x000fe200000001ff */
[----:B------:R-:W-:-:S05]  /*0df0*/  MOV R11, R17 ;  /* 0x00000011000b7202 */ /* 0x000fca0000000f00 */
[----:B------:R-:W-:-:S04]  /*0e00*/  FADD R13, R8, R11 ;  /* 0x0000000b080d7221 */ /* 0x000fc80000000000 */
[----:B------:R-:W-:-:S07]  /*0e10*/  IMAD.MOV.U32 R19, RZ, RZ, R13 ;  /* 0x000000ffff137224 */ /* 0x000fce00078e000d */
[----:B------:R-:W-:Y:S05]  /*0e20*/  WARPSYNC.COLLECTIVE R16, `(.L_x_4811) ;  /* 0x0000000010087348 */ /* 0x000fea0003c00000 */
[----:B------:R0:W1:Y:S02]  /*0e30*/  SHFL.BFLY P1, R17, R19, R18, R21 ;  /* 0x0c00001213117389 */ /* 0x0000640000020015 */
[----:B01----:R-:W-:Y:S01]  /*0e40*/  ENDCOLLECTIVE ;  /* 0x000000000000791b */ /* 0x003fe20003800000 */
.L_x_4811:
[----:B------:R-:W-:Y:S01]  /*0e50*/  IMAD.MOV.U32 R18, RZ, RZ, 0x4 ;  /* 0x00000004ff127424 */ /* 0x000fe200078e00ff */
[----:B------:R-:W-:-:S05]  /*0e60*/  MOV R14, R17 ;  /* 0x00000011000e7202 */ /* 0x000fca0000000f00 */
[----:B------:R-:W-:-:S05]  /*0e70*/  FADD R14, R13, R14 ;  /* 0x0000000e0d0e7221 */ /* 0x000fca0000000000 */
[----:B------:R-:W-:-:S07]  /*0e80*/  MOV R19, R14 ;  /* 0x0000000e00137202 */ /* 0x000fce0000000f00 */
[----:B------:R-:W-:Y:S05]  /*0e90*/  WARPSYNC.COLLECTIVE R16, `(.L_x_4812) ;  /* 0x0000000010087348 */ /* 0x000fea0003c00000 */
[----:B------:R0:W1:Y:S02]  /*0ea0*/  SHFL.BFLY P1, R17, R19, R18, R21 ;  /* 0x0c00001213117389 */ /* 0x0000640000020015 */
[----:B01----:R-:W-:Y:S01]  /*0eb0*/  ENDCOLLECTIVE ;  /* 0x000000000000791b */ /* 0x003fe20003800000 */
.L_x_4812:
[----:B------:R-:W-:Y:S01]  /*0ec0*/  HFMA2.MMA R18, -RZ, RZ, 0, 4.76837158203125e-07 ;  /* 0x00000008ff127435 */ /* 0x000fe200000001ff */
[----:B------:R-:W-:-:S05]  /*0ed0*/  MOV R15, R17 ;  /* 0x00000011000f7202 */ /* 0x000fca0000000f00 */
[----:B------:R-:W-:-:S05]  /*0ee0*/  FADD R15, R14, R15 ;  /* 0x0000000f0e0f7221 */ /* 0x000fca0000000000 */
[----:B------:R-:W-:-:S07]  /*0ef0*/  MOV R19, R15 ;  /* 0x0000000f00137202 */ /* 0x000fce0000000f00 */
[----:B------:R-:W-:Y:S05]  /*0f00*/  WARPSYNC.COLLECTIVE R16, `(.L_x_4813) ;  /* 0x0000000010087348 */ /* 0x000fea0003c00000 */
[----:B------:R0:W1:Y:S02]  /*0f10*/  SHFL.BFLY P1, R17, R19, R18, R21 ;  /* 0x0c00001213117389 */ /* 0x0000640000020015 */
[----:B01----:R-:W-:Y:S01]  /*0f20*/  ENDCOLLECTIVE ;  /* 0x000000000000791b */ /* 0x003fe20003800000 */
.L_x_4813:
[----:B------:R-:W-:Y:S01]  /*0f30*/  HFMA2.MMA R18, -RZ, RZ, 0, 9.5367431640625e-07 ;  /* 0x00000010ff127435 */ /* 0x000fe200000001ff */
[----:B------:R-:W-:-:S04]  /*0f40*/  IMAD.MOV.U32 R8, RZ, RZ, R17 ;  /* 0x000000ffff087224 */ /* 0x000fc800078e0011 */
[----:B------:R-:W-:-:S05]  /*0f50*/  FADD R8, R15, R8 ;  /* 0x000000080f087221 */ /* 0x000fca0000000000 */
[----:B------:R-:W-:-:S07]  /*0f60*/  MOV R19, R8 ;  /* 0x0000000800137202 */ /* 0x000fce0000000f00 */
[----:B------:R-:W-:Y:S05]  /*0f70*/  WARPSYNC.COLLECTIVE R16, `(.L_x_4814) ;  /* 0x0000000010087348 */ /* 0x000fea0003c00000 */
[----:B------:R0:W1:Y:S02]  /*0f80*/  SHFL.BFLY P1, R17, R19, R18, R21 ;  /* 0x0c00001213117389 */ /* 0x0000640000020015 */
[----:B01----:R-:W-:Y:S01]  /*0f90*/  ENDCOLLECTIVE ;  /* 0x000000000000791b */ /* 0x003fe20003800000 */
.L_x_4814:
[----:B------:R-:W-:Y:S01]  /*0fa0*/  MOV R13, R17 ;  /* 0x00000011000d7202 */ /* 0x000fe20000000f00 */
[----:B------:R-:W-:Y:S06]  /*0fb0*/  BRA `(.L_x_4815) ;  /* 0xfffffff8006c7947 */ /* 0x000fec000383ffff */
.L_x_4816:
        /* <DEDUP_REMOVED lines=12> */
.L_x_7997:


//--------------------- .text._ZN18transformer_engine13normalization19ln_bwd_tuned_kernelINS0_13Kernel_traitsI6__halffS3_fjLj15360ELj4ELj1ELj4ELj8ENS0_18Kernel_traits_baseILj15360ES3_fS3_fjLj128EEEEEEEvNS0_20BackwardKernelParamsE --------------------------
	.section	.text._ZN18transformer_engine13normalization19ln_bwd_tuned_kernelINS0_13Kernel_traitsI6__halffS3_fjLj15360ELj4ELj1ELj4ELj8ENS0_18Kernel_traits_baseILj15360ES3_fS3_fjLj128EEEEEEEvNS0_20BackwardKernelParamsE,"ax",@progbits
	.align	128
        .global         _ZN18transformer_engine13normalization19ln_bwd_tuned_kernelINS0_13Kernel_traitsI6__halffS3_fjLj15360ELj4ELj1ELj4ELj8ENS0_18Kernel_traits_baseILj15360ES3_fS3_fjLj128EEEEEEEvNS0_20BackwardKernelParamsE
        .type           _ZN18transformer_engine13normalization19ln_bwd_tuned_kernelINS0_13Kernel_traitsI6__halffS3_fjLj15360ELj4ELj1ELj4ELj8ENS0_18Kernel_traits_baseILj15360ES3_fS3_fjLj128EEEEEEEvNS0_20BackwardKernelParamsE,@function
        .size           _ZN18transformer_engine13normalization19ln_bwd_tuned_kernelINS0_13Kernel_traitsI6__halffS3_fjLj15360ELj4ELj1ELj4ELj8ENS0_18Kernel_traits_baseILj15360ES3_fS3_fjLj128EEEEEEEvNS0_20BackwardKernelParamsE,(.L_x_7998 - _ZN18transformer_engine13normalization19ln_bwd_tuned_kernelINS0_13Kernel_traitsI6__halffS3_fjLj15360ELj4ELj1ELj4ELj8ENS0_18Kernel_traits_baseILj15360ES3_fS3_fjLj128EEEEEEEvNS0_20BackwardKernelParamsE)
        .other          _ZN18transformer_engine13normalization19ln_bwd_tuned_kernelINS0_13Kernel_traitsI6__halffS3_fjLj15360ELj4ELj1ELj4ELj8ENS0_18Kernel_traits_baseILj15360ES3_fS3_fjLj128EEEEEEEvNS0_20BackwardKernelParamsE,@"STO_CUDA_ENTRY STV_DEFAULT"
_ZN18transformer_engine13normalization19ln_bwd_tuned_kernelINS0_13Kernel_traitsI6__halffS3_fjLj15360ELj4ELj1ELj4ELj8ENS0_18Kernel_traits_baseILj15360ES3_fS3_fjLj128EEEEEEEvNS0_20BackwardKernelParamsE:
.text._ZN18transformer_engine13normalization19ln_bwd_tuned_kernelINS0_13Kernel_traitsI6__halffS3_fjLj15360ELj4ELj1ELj4ELj8ENS0_18Kernel_traits_baseILj15360ES3_fS3_fjLj128EEEEEEEvNS0_20BackwardKernelParamsE:
        /* <DEDUP_REMOVED lines=125> */
.L_x_4825:
[----:B------:R-:W0:Y:S08]  /*07d0*/  S2UR UR4, SR_CTAID.X ;  /* 0x00000000000479c3 */ /* 0x000e300000002500 */
[----:B------:R-:W1:Y:S08]  /*07e0*/  LDC.64 R32, c[0x0][0x230] ;  /* 0x00008c00ff207b82 */ /* 0x000e700000000a00 */
[----:B---3--:R-:W2:Y:S01]  /*07f0*/  LDC.64 R2, c[0x0][0x258] ;  /* 0x00009600ff027b82 */ /* 0x008ea20000000a00 */
        /* <DEDUP_REMOVED lines=12> */
[C-C-:B--2---:R-:W-:Y:S01]  /*08c0*/  IMAD.WIDE.U32 R4, R61.reuse, 0x4, R2.reuse ;  /* 0x000000043d047825 */ /* 0x144fe200078e0002 */
[C---:B------:R-:W-:Y:S02]  /*08d0*/  IADD3 R57, R61.reuse, 0x400, RZ ;  /* 0x000004003d397810 */ /* 0x040fe40007ffe0ff */
        /* <DEDUP_REMOVED lines=8> */
[C---:B------:R-:W-:Y:S01]  /*0960*/  IADD3 R45, R61.reuse, 0x1000, RZ ;  /* 0x000010003d2d7810 */ /* 0x040fe20007ffe0ff */
[----:B0-----:R-:W-:Y:S01]  /*0970*/  IMAD.WIDE R134, R124, 0x4, R134 ;  /* 0x000000047c867825 */ /* 0x001fe200078e0286 */
[C---:B------:R-:W-:Y:S01]  /*0980*/  IADD3 R43, R61.reuse, 0x1200, RZ ;  /* 0x000012003d2b7810 */ /* 0x040fe20007ffe0ff */
[----:B------:R0:W5:Y:S01]  /*0990*/  LDG.E R198, desc[UR6][R12.64] ;  /* 0x000000060cc67981 */ /* 0x000162000c1e1900 */
[----:B------:R-:W-:-:S02]  /*09a0*/  IADD3 R41, R61, 0x1400, RZ ;  /* 0x000014003d297810 */ /* 0x000fc40007ffe0ff */
[C---:B------:R-:W-:Y:S02]  /*09b0*/  IADD3 R39, R61.reuse, 0x1600, RZ ;  /* 0x000016003d277810 */ /* 0x040fe40007ffe0ff */
[C---:B------:R-:W-:Y:S02]  /*09c0*/  IADD3 R37, R61.reuse, 0x1800, RZ ;  /* 0x000018003d257810 */ /* 0x040fe40007ffe0ff */
[C---:B------:R-:W-:Y:S02]  /*09d0*/  IADD3 R35, R61.reuse, 0x1a00, RZ ;  /* 0x00001a003d237810 */ /* 0x040fe40007ffe0ff */
[----:B-1----:R-:W-:Y:S01]  /*09e0*/  IADD3 R33, R61, 0x1c00, RZ ;  /* 0x00001c003d217810 */ /* 0x002fe20007ffe0ff */
[--C-:B------:R-:W-:Y:S01]  /*09f0*/  IMAD.WIDE.U32 R10, R57, 0x4, R2.reuse ;  /* 0x00000004390a7825 */ /* 0x100fe200078e0002 */
[----:B------:R-:W4:Y:S03]  /*0a00*/  LDG.E R134, desc[UR6][R134.64] ;  /* 0x0000000686867981 */ /* 0x000f26000c1e1900 */
[--C-:B------:R-:W-:Y:S01]  /*0a10*/  IMAD.WIDE.U32 R202, R55, 0x4, R2.reuse ;  /* 0x0000000437ca7825 */ /* 0x100fe200078e0002 */
[----:B------:R-:W5:Y:S03]  /*0a20*/  LDG.E R199, desc[UR6][R10.64] ;  /* 0x000000060ac77981 */ /* 0x000f66000c1e1900 */
[----:B------:R-:W-:-:S02]  /*0a30*/  IMAD.WIDE.U32 R196, R51, 0x4, R2 ;  /* 0x0000000433c47825 */ /* 0x000fc400078e0002 */
[----:B------:R-:W5:Y:S02]  /*0a40*/  LDG.E R202, desc[UR6][R202.64] ;  /* 0x00000006caca7981 */ /* 0x000f64000c1e1900 */
[--C-:B------:R-:W-:Y:S02]  /*0a50*/  IMAD.WIDE.U32 R194, R49, 0x4, R2.reuse ;  /* 0x0000000431c27825 */ /* 0x100fe400078e0002 */
[----:B------:R-:W5:Y:S02]  /*0a60*/  LDG.E R196, desc[UR6][R196.64] ;  /* 0x00000006c4c47981 */ /* 0x000f64000c1e1900 */
[--C-:B------:R-:W-:Y:S02]  /*0a70*/  IMAD.WIDE.U32 R192, R47, 0x4, R2.reuse ;  /* 0x000000042fc07825 */ /* 0x100fe400078e0002 */
[----:B------:R-:W5:Y:S02]  /*0a80*/  LDG.E R194, desc[UR6][R194.64] ;  /* 0x00000006c2c27981 */ /* 0x000f64000c1e1900 */
[----:B------:R-:W-:-:S02]  /*0a90*/  IMAD.WIDE.U32 R190, R45, 0x4, R2 ;  /* 0x000000042dbe7825 */ /* 0x000fc400078e0002 */
[----:B------:R-:W5:Y:S02]  /*0aa0*/  LDG.E R192, desc[UR6][R192.64] ;  /* 0x00000006c0c07981 */ /* 0x000f64000c1e1900 */
[--C-:B--2---:R-:W-:Y:S02]  /*0ab0*/  IMAD.WIDE.U32 R4, R43, 0x4, R2.reuse ;  /* 0x000000042b047825 */ /* 0x104fe400078e0002 */
[----:B------:R-:W5:Y:S02]  /*0ac0*/  LDG.E R190, desc[UR6][R190.64] ;  /* 0x00000006bebe7981 */ /* 0x000f64000c1e1900 */
[--C-:B---3--:R-:W-:Y:S02]  /*0ad0*/  IMAD.WIDE.U32 R6, R41, 0x4, R2.reuse ;  /* 0x0000000429067825 */ /* 0x108fe400078e0002 */
[----:B------:R1:W5:Y:S02]  /*0ae0*/  LDG.E R188, desc[UR6][R4.64] ;  /* 0x0000000604bc7981 */ /* 0x000364000c1e1900 */
[----:B0-----:R-:W-:-:S02]  /*0af0*/  IMAD.WIDE.U32 R12, R39, 0x4, R2 ;  /* 0x00000004270c7825 */ /* 0x001fc400078e0002 */
[----:B------:R-:W5:Y:S02]  /*0b00*/  LDG.E R131, desc[UR6][R6.64] ;  /* 0x0000000606837981 */ /* 0x000f64000c1e1900 */
[--C-:B------:R-:W-:Y:S02]  /*0b10*/  IMAD.WIDE.U32 R16, R37, 0x4, R2.reuse ;  /* 0x0000000425107825 */ /* 0x100fe400078e0002 */
[----:B------:R-:W5:Y:S02]  /*0b20*/  LDG.E R135, desc[UR6][R12.64] ;  /* 0x000000060c877981 */ /* 0x000f64000c1e1900 */
[--C-:B------:R-:W-:Y:S02]  /*0b30*/  IMAD.WIDE.U32 R20, R35, 0x4, R2.reuse ;  /* 0x0000000423147825 */ /* 0x100fe400078e0002 */
[----:B------:R-:W5:Y:S02]  /*0b40*/  LDG.E R136, desc[UR6][R16.64] ;  /* 0x0000000610887981 */ /* 0x000f64000c1e1900 */
[----:B------:R-:W-:-:S02]  /*0b50*/  IMAD.WIDE.U32 R132, R33, 0x4, R2 ;  /* 0x0000000421847825 */ /* 0x000fc400078e0002 */
[----:B------:R0:W5:Y:S02]  /*0b60*/  LDG.E R137, desc[UR6][R20.64] ;  /* 0x0000000614897981 */ /* 0x000164000c1e1900 */
[--C-:B------:R-:W-:Y:S01]  /*0b70*/  IMAD.WIDE.U32 R2, R61, 0x8, R8.reuse ;  /* 0x000000083d027825 */ /* 0x100fe200078e0008 */
[----:B------:R-:W-:Y:S01]  /*0b80*/  ISETP.NE.AND P0, PT, RZ, UR4, PT ;  /* 0x00000004ff007c0c */ /* 0x000fe2000bf05270 */
[----:B------:R4:W5:Y:S02]  /*0b90*/  LDG.E R132, desc[UR6][R132.64] ;  /* 0x0000000684847981 */ /* 0x000964000c1e1900 */
[--C-:B-1----:R-:W-:Y:S02]  /*0ba0*/  IMAD.WIDE.U32 R4, R59, 0x8, R8.reuse ;  /* 0x000000083b047825 */ /* 0x102fe400078e0008 */
[----:B------:R-:W4:Y:S02]  /*0bb0*/  LDG.E.64 R2, desc[UR6][R2.64] ;  /* 0x0000000602027981 */ /* 0x000f24000c1e1b00 */
        /* <DEDUP_REMOVED lines=16> */
[--C-:B0-----:R-:W-:Y:S02]  /*0cc0*/  IMAD.WIDE.U32 R20, R41, 0x8, R8.reuse ;  /* 0x0000000829147825 */ /* 0x101fe400078e0008 */
        /* <DEDUP_REMOVED lines=10> */
[----:B----4-:R-:W-:-:S04]  /*0d70*/  FADD R133, R2, -R134 ;  /* 0x8000008602857221 */ /* 0x010fc80000000000 */
[----:B------:R-:W-:Y:S01]  /*0d80*/  FMUL R0, R133, R32 ;  /* 0x0000002085007220 */ /* 0x000fe20000400000 */
[----:B------:R-:W-:Y:S06]  /*0d90*/  @!P0 BRA `(.L_x_4818) ;  /* 0x0000000c00b88947 */ /* 0x000fec0003800000 */
[--C-:B-----5:R-:W-:Y:S01]  /*0da0*/  FADD R145, R10, -R134.reuse ;  /* 0x800000860a917221 */ /* 0x120fe20000000000 */
[--C-:B------:R-:W-:Y:S01]  /*0db0*/  FADD R159, R23, -R134.reuse ;  /* 0x80000086179f7221 */ /* 0x100fe20000000000 */
[--C-:B------:R-:W-:Y:S01]  /*0dc0*/  FADD R229, R13, -R134.reuse ;  /* 0x800000860de57221 */ /* 0x100fe20000000000 */
[----:B------:R-:W-:Y:S02]  /*0dd0*/  HADD2.F32 R203, -RZ, R205.H0_H0 ;  /* 0x200000cdffcb7230 */ /* 0x000fe40000004100 */
[--C-:B------:R-:W-:Y:S01]  /*0de0*/  FADD R233, R7, -R134.reuse ;  /* 0x8000008607e97221 */ /* 0x100fe20000000000 */
[--C-:B------:R-:W-:Y:S01]  /*0df0*/  FADD R13, R9, -R134.reuse ;  /* 0x80000086090d7221 */ /* 0x100fe20000000000 */
[----:B------:R-:W-:Y:S01]  /*0e00*/  FADD R176, R174, 1 ;  /* 0x3f800000aeb07421 */ /* 0x000fe20000000000 */
[--C-:B------:R-:W-:Y:S02]  /*0e10*/  HADD2.F32 R9, -RZ, R137.reuse.H0_H0 ;  /* 0x20000089ff097230 */ /* 0x100fe40000004100 */
[----:B------:R-:W-:Y:S01]  /*0e20*/  FADD R147, R11, -R134 ;  /* 0x800000860b937221 */ /* 0x000fe20000000000 */
[----:B------:R-:W-:-:S02]  /*0e30*/  HADD2.F32 R7, -RZ, R137.H1_H1 ;  /* 0x30000089ff077230 */ /* 0x000fc40000004100 */
[C---:B------:R-:W-:Y:S01]  /*0e40*/  FMUL R137, R32.reuse, R145 ;  /* 0x0000009120897220 */ /* 0x040fe20000400000 */
[--C-:B------:R-:W-:Y:S01]  /*0e50*/  FADD R175, R27, -R134.reuse ;  /* 0x800000861baf7221 */ /* 0x100fe20000000000 */
[----:B------:R-:W-:Y:S02]  /*0e60*/  HADD2.F32 R205, -RZ, R205.H1_H1 ;  /* 0x300000cdffcd7230 */ /* 0x000fe40000004100 */
[----:B------:R-:W-:Y:S01]  /*0e70*/  FMUL R145, R32, R159 ;  /* 0x0000009f20917220 */ /* 0x000fe20000400000 */
[--C-:B------:R-:W-:Y:S01]  /*0e80*/  FADD R207, R30, -R134.reuse ;  /* 0x800000861ecf7221 */ /* 0x100fe20000000000 */
[----:B------:R-:W-:Y:S01]  /*0e90*/  FADD R178, R62, 1 ;  /* 0x3f8000003eb27421 */ /* 0x000fe20000000000 */
[----:B------:R-:W-:Y:S01]  /*0ea0*/  FMUL R159, R176, R203 ;  /* 0x000000cbb09f7220 */ /* 0x000fe20000400000 */
[--C-:B------:R-:W-:Y:S01]  /*0eb0*/  FADD R139, R3, -R134.reuse ;  /* 0x80000086038b7221 */ /* 0x100fe20000000000 */
[--C-:B------:R-:W-:Y:S01]  /*0ec0*/  FADD R149, R14, -R134.reuse ;  /* 0x800000860e957221 */ /* 0x100fe20000000000 */
[----:B------:R-:W-:Y:S01]  /*0ed0*/  FMUL R138, R32, R147 ;  /* 0x00000093208a7220 */ /* 0x000fe20000400000 */
[----:B------:R-:W-:Y:S01]  /*0ee0*/  FADD R209, R31, -R134 ;  /* 0x800000861fd17221 */ /* 0x000fe20000000000 */
[----:B------:R-:W-:-:S02]  /*0ef0*/  HADD2.F32 R206, -RZ, R201.H0_H0 ;  /* 0x200000c9ffce7230 */ /* 0x000fc40000004100 */
        /* <DEDUP_REMOVED lines=22> */
[----:B------:R-:W-:Y:S01]  /*1060*/  FADD R184, RZ, R159 ;  /* 0x0000009fffb87221 */ /* 0x000fe20000000000 */
[----:B------:R-:W-:Y:S01]  /*1070*/  FMUL R134, R32, R139 ;  /* 0x0000008b20867220 */ /* 0x000fe20000400000 */
[----:B------:R-:W-:Y:S01]  /*1080*/  FFMA R207, R0, R159, RZ ;  /* 0x0000009f00cf7223 */ /* 0x000fe200000000ff */
[----:B------:R-:W-:Y:S01]  /*1090*/  FMUL R139, R32, R149 ;  /* 0x00000095208b7220 */ /* 0x000fe20000400000 */
[----:B------:R-:W-:-:S02]  /*10a0*/  HADD2.F32 R201, -RZ, R201.H1_H1 ;  /* 0x300000c9ffc97230 */ /* 0x000fc40000004100 */
[----:B------:R-:W-:Y:S01]  /*10b0*/  FMUL R149, R32, R209 ;  /* 0x000000d120957220 */ /* 0x000fe20000400000 */
[--C-:B------:R-:W-:Y:S02]  /*10c0*/  HADD2.F32 R183, -RZ, R135.reuse.H0_H0 ;  /* 0x20000087ffb77230 */ /* 0x100fe40000004100 */
[----:B------:R-:W-:Y:S01]  /*10d0*/  FADD R182, R60, 1 ;  /* 0x3f8000003cb67421 */ /* 0x000fe20000000000 */
[----:B------:R-:W-:Y:S02]  /*10e0*/  HADD2.F32 R8, -RZ, R135.H1_H1 ;  /* 0x30000087ff087230 */ /* 0x000fe40000004100 */
[----:B------:R-:W-:Y:S01]  /*10f0*/  FMUL R180, R179, R206 ;  /* 0x000000ceb3b47220 */ /* 0x000fe20000400000 */
[----:B------:R-:W-:Y:S01]  /*1100*/  FADD R209, R184, R175 ;  /* 0x000000afb8d17221 */ /* 0x000fe20000000000 */
[----:B------:R-:W-:Y:S01]  /*1110*/  FMUL R135, R32, R141 ;  /* 0x0000008d20877220 */ /* 0x000fe20000400000 */
[----:B------:R-:W-:Y:S01]  /*1120*/  FFMA R184, R134, R175, R207 ;  /* 0x000000af86b87223 */ /* 0x000fe200000000cf */
[----:B------:R-:W-:-:S02]  /*1130*/  HADD2.F32 R204, -RZ, R199.H0_H0 ;  /* 0x200000c7ffcc7230 */ /* 0x000fc40000004100 */
[----:B------:R-:W-:Y:S01]  /*1140*/  FADD R181, R172, 1 ;  /* 0x3f800000acb57421 */ /* 0x000fe20000000000 */
[--C-:B------:R-:W-:Y:S02]  /*1150*/  HADD2.F32 R11, -RZ, R136.reuse.H0_H0 ;  /* 0x20000088ff0b7230 */ /* 0x100fe40000004100 */
[----:B------:R-:W-:Y:S01]  /*1160*/  FMUL R179, R182, R201 ;  /* 0x000000c9b6b37220 */ /* 0x000fe20000400000 */
[----:B------:R-:W-:Y:S02]  /*1170*/  HADD2.F32 R6, -RZ, R136.H1_H1 ;  /* 0x30000088ff067230 */ /* 0x000fe40000004100 */
[----:B------:R-:W-:Y:S01]  /*1180*/  FADD R186, R209, R180 ;  /* 0x000000b4d1ba7221 */ /* 0x000fe20000000000 */
[C---:B------:R-:W-:Y:S01]  /*1190*/  FMUL R136, R32.reuse, R143 ;  /* 0x0000008f20887220 */ /* 0x040fe20000400000 */
[----:B------:R-:W-:Y:S01]  /*11a0*/  FFMA R207, R135, R180, R184 ;  /* 0x000000b487cf7223 */ /* 0x000fe200000000b8 */
[----:B------:R-:W-:Y:S02]  /*11b0*/  HADD2.F32 R199, -RZ, R199.H1_H1 ;  /* 0x300000c7ffc77230 */ /* 0x000fe40000004100 */
[----:B------:R-:W-:Y:S01]  /*11c0*/  FMUL R182, R32, R13 ;  /* 0x0000000d20b67220 */ /* 0x000fe20000400000 */
[----:B------:R-:W-:-:S02]  /*11d0*/  HADD2.F32 R200, -RZ, R202.H0_H0 ;  /* 0x200000caffc87230 */ /* 0x000fc40000004100 */
[----:B------:R-:W-:Y:S01]  /*11e0*/  FADD R12, R58, 1 ;  /* 0x3f8000003a0c7421 */ /* 0x000fe20000000000 */
[----:B------:R-:W-:Y:S01]  /*11f0*/  FADD R133, R171, 1 ;  /* 0x3f800000ab857421 */ /* 0x000fe20000000000 */
[----:B------:R-:W-:Y:S01]  /*1200*/  FMUL R184, R181, R204 ;  /* 0x000000ccb5b87220 */ /* 0x000fe20000400000 */
[----:B------:R-:W-:Y:S01]  /*1210*/  FADD R13, R186, R179 ;  /* 0x000000b3ba0d7221 */ /* 0x000fe20000000000 */
[----:B------:R-:W-:Y:S01]  /*1220*/  FFMA R210, R136, R179, R207 ;  /* 0x000000b388d27223 */ /* 0x000fe200000000cf */
[----:B------:R-:W-:Y:S02]  /*1230*/  HADD2.F32 R202, -RZ, R202.H1_H1 ;  /* 0x300000caffca7230 */ /* 0x000fe40000004100 */
[----:B------:R-:W-:Y:S01]  /*1240*/  FMUL R181, R12, R199 ;  /* 0x000000c70cb57220 */ /* 0x000fe20000400000 */
[--C-:B------:R-:W-:Y:S02]  /*1250*/  HADD2.F32 R185, -RZ, R131.reuse.H0_H0 ;  /* 0x20000083ffb97230 */ /* 0x100fe40000004100 */
[----:B------:R-:W-:Y:S01]  /*1260*/  FMUL R186, R133, R200 ;  /* 0x000000c885ba7220 */ /* 0x000fe20000400000 */
[----:B------:R-:W-:-:S02]  /*1270*/  HADD2.F32 R10, -RZ, R131.H1_H1 ;  /* 0x30000083ff0a7230 */ /* 0x000fc40000004100 */
[----:B------:R-:W-:Y:S01]  /*1280*/  FADD R131, R56, 1 ;  /* 0x3f80000038837421 */ /* 0x000fe20000000000 */
[----:B------:R-:W-:Y:S01]  /*1290*/  FADD R212, R13, R184 ;  /* 0x000000b80dd47221 */ /* 0x000fe20000000000 */
[----:B------:R-:W-:Y:S01]  /*12a0*/  FFMA R133, R137, R184, R210 ;  /* 0x000000b889857223 */ /* 0x000fe200000000d2 */
[--C-:B------:R-:W-:Y:S02]  /*12b0*/  HADD2.F32 R197, -RZ, R198.reuse.H0_H0 ;  /* 0x200000c6ffc57230 */ /* 0x100fe40000004100 */
[----:B------:R-:W-:Y:S01]  /*12c0*/  FMUL R12, R131, R202 ;  /* 0x000000ca830c7220 */ /* 0x000fe20000400000 */
[----:B------:R-:W-:Y:S01]  /*12d0*/  FADD R131, R212, R181 ;  /* 0x000000b5d4837221 */ /* 0x000fe20000000000 */
[----:B------:R-:W-:Y:S01]  /*12e0*/  FFMA R210, R138, R181, R133 ;  /* 0x000000b58ad27223 */ /* 0x000fe20000000085 */
[----:B------:R-:W-:Y:S01]  /*12f0*/  FADD R14, R170, 1 ;  /* 0x3f800000aa0e7421 */ /* 0x000fe20000000000 */
[----:B------:R-:W-:Y:S01]  /*1300*/  FMUL R141, R32, R151 ;  /* 0x00000097208d7220 */ /* 0x000fe20000400000 */
[----:B------:R-:W-:Y:S01]  /*1310*/  FADD R131, R131, R186 ;  /* 0x000000ba83837221 */ /* 0x000fe20000000000 */
[----:B------:R-:W-:Y:S01]  /*1320*/  FFMA R210, R139, R186, R210 ;  /* 0x000000ba8bd27223 */ /* 0x000fe200000000d2 */
[----:B------:R-:W-:-:S02]  /*1330*/  HADD2.F32 R198, -RZ, R198.H1_H1 ;  /* 0x300000c6ffc67230 */ /* 0x000fc40000004100 */
[----:B------:R-:W-:Y:S01]  /*1340*/  FADD R15, R54, 1 ;  /* 0x3f800000360f7421 */ /* 0x000fe20000000000 */
[----:B------:R-:W-:Y:S01]  /*1350*/  FMUL R13, R14, R197 ;  /* 0x000000c50e0d7220 */ /* 0x000fe20000400000 */
[----:B------:R-:W-:Y:S01]  /*1360*/  FADD R212, R131, R12 ;  /* 0x0000000c83d47221 */ /* 0x000fe20000000000 */
[----:B------:R-:W-:Y:S01]  /*1370*/  FMUL R140, R32, R153 ;  /* 0x00000099208c7220 */ /* 0x000fe20000400000 */
[----:B------:R-:W-:Y:S01]  /*1380*/  FFMA R131, R141, R12, R210 ;  /* 0x0000000c8d837223 */ /* 0x000fe200000000d2 */
[--C-:B------:R-:W-:Y:S02]  /*1390*/  HADD2.F32 R195, -RZ, R196.reuse.H0_H0 ;  /* 0x200000c4ffc37230 */ /* 0x100fe40000004100 */
[----:B------:R-:W-:Y:S01]  /*13a0*/  FADD R16, R169, 1 ;  /* 0x3f800000a9107421 */ /* 0x000fe20000000000 */
[----:B------:R-:W-:Y:S01]  /*13b0*/  FMUL R14, R15, R198 ;  /* 0x000000c60f0e7220 */ /* 0x000fe20000400000 */
[----:B------:R-:W-:Y:S01]  /*13c0*/  FADD R133, R212, R13 ;  /* 0x0000000dd4857221 */ /* 0x000fe20000000000 */
[----:B------:R-:W-:Y:S01]  /*13d0*/  FMUL R143, R32, R155 ;  /* 0x0000009b208f7220 */ /* 0x000fe20000400000 */
[----:B------:R-:W-:Y:S01]  /*13e0*/  FFMA R210, R140, R13, R131 ;  /* 0x0000000d8cd27223 */ /* 0x000fe20000000083 */
[----:B------:R-:W-:-:S02]  /*13f0*/  HADD2.F32 R196, -RZ, R196.H1_H1 ;  /* 0x300000c4ffc47230 */ /* 0x000fc40000004100 */
[----:B------:R-:W-:Y:S01]  /*1400*/  FADD R17, R52, 1 ;  /* 0x3f80000034117421 */ /* 0x000fe20000000000 */
[----:B------:R-:W-:Y:S01]  /*1410*/  FMUL R15, R16, R195 ;  /* 0x000000c3100f7220 */ /* 0x000fe20000400000 */
[----:B------:R-:W-:Y:S01]  /*1420*/  FADD R212, R133, R14 ;  /* 0x0000000e85d47221 */ /* 0x000fe20000000000 */
[--C-:B------:R-:W-:Y:S02]  /*1430*/  HADD2.F32 R193, -RZ, R194.reuse.H0_H0 ;  /* 0x200000c2ffc17230 */ /* 0x100fe40000004100 */
[----:B------:R-:W-:Y:S01]  /*1440*/  FMUL R142, R32, R157 ;  /* 0x0000009d208e7220 */ /* 0x000fe20000400000 */
[----:B------:R-:W-:Y:S01]  /*1450*/  FFMA R131, R143, R14, R210 ;  /* 0x0000000e8f837223 */ /* 0x000fe200000000d2 */
[----:B------:R-:W-:Y:S02]  /*1460*/  HADD2.F32 R194, -RZ, R194.H1_H1 ;  /* 0x300000c2ffc27230 */ /* 0x000fe40000004100 */
[----:B------:R-:W-:Y:S01]  /*1470*/  FADD R18, R168, 1 ;  /* 0x3f800000a8127421 */ /* 0x000fe20000000000 */
[----:B------:R-:W-:-:S02]  /*1480*/  HADD2.F32 R191, -RZ, R192.H0_H0 ;  /* 0x200000c0ffbf7230 */ /* 0x000fc40000004100 */
[----:B------:R-:W-:Y:S01]  /*1490*/  FADD R19, R50, 1 ;  /* 0x3f80000032137421 */ /* 0x000fe20000000000 */
[----:B------:R-:W-:Y:S02]  /*14a0*/  HADD2.F32 R192, -RZ, R192.H1_H1 ;  /* 0x300000c0ffc07230 */ /* 0x000fe40000004100 */
[----:B------:R-:W-:Y:S01]  /*14b0*/  FADD R20, R167, 1 ;  /* 0x3f800000a7147421 */ /* 0x000fe20000000000 */
[----:B------:R-:W-:Y:S01]  /*14c0*/  FMUL R16, R17, R196 ;  /* 0x000000c411107220 */ /* 0x000fe20000400000 */
[----:B------:R-:W-:Y:S01]  /*14d0*/  FADD R133, R212, R15 ;  /* 0x0000000fd4857221 */ /* 0x000fe20000000000 */
[--C-:B------:R-:W-:Y:S02]  /*14e0*/  HADD2.F32 R189, -RZ, R190.reuse.H0_H0 ;  /* 0x200000beffbd7230 */ /* 0x100fe40000004100 */
[----:B------:R-:W-:Y:S01]  /*14f0*/  FADD R21, R48, 1 ;  /* 0x3f80000030157421 */ /* 0x000fe20000000000 */
[----:B------:R-:W-:Y:S01]  /*1500*/  FFMA R210, R142, R15, R131 ;  /* 0x0000000f8ed27223 */ /* 0x000fe20000000083 */
[----:B------:R-:W-:-:S02]  /*1510*/  HADD2.F32 R190, -RZ, R190.H1_H1 ;  /* 0x300000beffbe7230 */ /* 0x000fc40000004100 */
[----:B------:R-:W-:Y:S01]  /*1520*/  FADD R22, R166, 1 ;  /* 0x3f800000a6167421 */ /* 0x000fe20000000000 */
[----:B------:R-:W-:Y:S01]  /*1530*/  FMUL R17, R18, R193 ;  /* 0x000000c112117220 */ /* 0x000fe20000400000 */
[--C-:B------:R-:W-:Y:S02]  /*1540*/  HADD2.F32 R187, -RZ, R188.reuse.H0_H0 ;  /* 0x200000bcffbb7230 */ /* 0x100fe40000004100 */
[----:B------:R-:W-:Y:S01]  /*1550*/  FADD R23, R46, 1 ;  /* 0x3f8000002e177421 */ /* 0x000fe20000000000 */
[----:B------:R-:W-:Y:S01]  /*1560*/  FMUL R18, R19, R194 ;  /* 0x000000c213127220 */ /* 0x000fe20000400000 */
[----:B------:R-:W-:Y:S02]  /*1570*/  HADD2.F32 R188, -RZ, R188.H1_H1 ;  /* 0x300000bcffbc7230 */ /* 0x000fe40000004100 */
[----:B------:R-:W-:Y:S01]  /*1580*/  FADD R24, R165, 1 ;  /* 0x3f800000a5187421 */ /* 0x000fe20000000000 */
[----:B------:R-:W-:Y:S01]  /*1590*/  FMUL R19, R20, R191 ;  /* 0x000000bf14137220 */ /* 0x000fe20000400000 */
[----:B------:R-:W-:Y:S01]  /*15a0*/  FADD R212, R133, R16 ;  /* 0x0000001085d47221 */ /* 0x000fe20000000000 */
[----:B------:R-:W-:Y:S01]  /*15b0*/  FADD R25, R44, 1 ;  /* 0x3f8000002c197421 */ /* 0x000fe20000000000 */
        /* <DEDUP_REMOVED lines=20> */
[----:B------:R-:W-:Y:S01]  /*1700*/  FMUL R28, R29, R8 ;  /* 0x000000081d1c7220 */ /* 0x000fe20000400000 */
[----:B------:R-:W-:Y:S01]  /*1710*/  FFMA R131, R147, R18, R210 ;  /* 0x0000001293837223 */ /* 0x000fe200000000d2 */
[----:B------:R-:W-:-:S02]  /*1720*/  HADD2.F32 R4, -RZ, R132.H0_H0 ;  /* 0x20000084ff047230 */ /* 0x000fc40000004100 */
[----:B------:R-:W-:Y:S01]  /*1730*/  FMUL R29, R30, R11 ;  /* 0x0000000b1e1d7220 */ /* 0x000fe20000400000 */
[----:B------:R-:W-:Y:S02]  /*1740*/  HADD2.F32 R5, -RZ, R132.H1_H1 ;  /* 0x30000084ff057230 */ /* 0x000fe40000004100 */
[----:B------:R-:W-:Y:S01]  /*1750*/  FADD R132, R36, 1 ;  /* 0x3f80000024847421 */ /* 0x000fe20000000000 */
[----:B------:R-:W-:Y:S01]  /*1760*/  FMUL R30, R31, R6 ;  /* 0x000000061f1e7220 */ /* 0x000fe20000400000 */
[----:B------:R-:W-:Y:S01]  /*1770*/  FADD R3, R158, 1 ;  /* 0x3f8000009e037421 */ /* 0x000fe20000000000 */
[----:B------:R-:W-:Y:S01]  /*1780*/  FMUL R31, R208, R9 ;  /* 0x00000009d01f7220 */ /* 0x000fe20000400000 */
[----:B------:R-:W-:Y:S01]  /*1790*/  FADD R133, R212, R19 ;  /* 0x00000013d4857221 */ /* 0x000fe20000000000 */
[----:B------:R-:W-:Y:S01]  /*17a0*/  FFMA R208, R146, R19, R131 ;  /* 0x0000001392d07223 */ /* 0x000fe20000000083 */
[----:B------:R-:W-:Y:S01]  /*17b0*/  FMUL R131, R132, R7 ;  /* 0x0000000784837220 */ /* 0x000fe20000400000 */
        /* <DEDUP_REMOVED lines=76> */
.L_x_4818:
[--C-:B-----5:R-:W-:Y:S01]  /*1c80*/  FADD R145, R10, -R134.reuse ;  /* 0x800000860a917221 */ /* 0x120fe20000000000 */
[--C-:B------:R-:W-:Y:S01]  /*1c90*/  FADD R159, R23, -R134.reuse ;  /* 0x80000086179f7221 */ /* 0x100fe20000000000 */
[--C-:B------:R-:W-:Y:S01]  /*1ca0*/  FADD R229, R12, -R134.reuse ;  /* 0x800000860ce57221 */ /* 0x100fe20000000000 */
[--C-:B------:R-:W-:Y:S01]  /*1cb0*/  FADD R231, R13, -R134.reuse ;  /* 0x800000860de77221 */ /* 0x100fe20000000000 */
[----:B------:R-:W-:Y:S02]  /*1cc0*/  HADD2.F32 R203, -RZ, R205.H0_H0 ;  /* 0x200000cdffcb7230 */ /* 0x000fe40000004100 */
[--C-:B------:R-:W-:Y:S01]  /*1cd0*/  FADD R235, R7, -R134.reuse ;  /* 0x8000008607eb7221 */ /* 0x100fe20000000000 */
[----:B------:R-:W-:Y:S01]  /*1ce0*/  FADD R13, R9, -R134 ;  /* 0x80000086090d7221 */ /* 0x000fe20000000000 */
[----:B------:R-:W-:Y:S01]  /*1cf0*/  FADD R12, RZ, R174 ;  /* 0x000000aeff0c7221 */ /* 0x000fe20000000000 */
[--C-:B------:R-:W-:Y:S02]  /*1d00*/  HADD2.F32 R9, -RZ, R137.reuse.H0_H0 ;  /* 0x20000089ff097230 */ /* 0x100fe40000004100 */
[----:B------:R-:W-:Y:S01]  /*1d10*/  FADD R147, R11, -R134 ;  /* 0x800000860b937221 */ /* 0x000fe20000000000 */
[----:B------:R-:W-:-:S02]  /*1d20*/  HADD2.F32 R7, -RZ, R137.H1_H1 ;  /* 0x30000089ff077230 */ /* 0x000fc40000004100 */
[----:B------:R-:W-:Y:S01]  /*1d30*/  FMUL R137, R32, R145 ;  /* 0x0000009120897220 */ /* 0x000fe20000400000 */
[--C-:B------:R-:W-:Y:S01]  /*1d40*/  FADD R149, R14, -R134.reuse ;  /* 0x800000860e957221 */ /* 0x100fe20000000000 */
[----:B------:R-:W-:Y:S01]  /*1d50*/  FADD R175, R27, -R134 ;  /* 0x800000861baf7221 */ /* 0x000fe20000000000 */
[----:B------:R-:W-:Y:S02]  /*1d60*/  HADD2.F32 R205, -RZ, R205.H1_H1 ;  /* 0x300000cdffcd7230 */ /* 0x000fe40000004100 */
[C---:B------:R-:W-:Y:S01]  /*1d70*/  FMUL R145, R32.reuse, R159 ;  /* 0x0000009f20917220 */ /* 0x040fe20000400000 */
[----:B------:R-:W-:Y:S01]  /*1d80*/  FADD R14, RZ, R62 ;  /* 0x0000003eff0e7221 */ /* 0x000fe20000000000 */
[----:B------:R-:W-:Y:S01]  /*1d90*/  FMUL R159, R203, R12 ;  /* 0x0000000ccb9f7220 */ /* 0x000fe20000400000 */
[--C-:B------:R-:W-:Y:S01]  /*1da0*/  FADD R139, R3, -R134.reuse ;  /* 0x80000086038b7221 */ /* 0x100fe20000000000 */
[----:B------:R-:W-:Y:S02]  /*1db0*/  HADD2.F32 R206, -RZ, R201.H0_H0 ;  /* 0x200000c9ffce7230 */ /* 0x000fe40000004100 */
[C---:B------:R-:W-:Y:S01]  /*1dc0*/  FMUL R138, R32.reuse, R147 ;  /* 0x00000093208a7220 */ /* 0x040fe20000400000 */
        /* <DEDUP_REMOVED lines=21> */
[----:B------:R-:W-:-:S02]  /*1f20*/  HADD2.F32 R185, -RZ, R131.H0_H0 ;  /* 0x20000083ffb97230 */ /* 0x000fc40000004100 */
[----:B------:R-:W-:Y:S01]  /*1f30*/  FMUL R175, R205, R14 ;  /* 0x0000000ecdaf7220 */ /* 0x000fe20000400000 */
[----:B------:R-:W-:Y:S02]  /*1f40*/  HADD2.F32 R10, -RZ, R131.H1_H1 ;  /* 0x30000083ff0a7230 */ /* 0x000fe40000004100 */
[----:B------:R-:W-:Y:S01]  /*1f50*/  FADD R12, RZ, R159 ;  /* 0x0000009fff0c7221 */ /* 0x000fe20000000000 */
[----:B------:R-:W-:Y:S01]  /*1f60*/  FMUL R134, R32, R139 ;  /* 0x0000008b20867220 */ /* 0x000fe20000400000 */
[----:B------:R-:W-:Y:S01]  /*1f70*/  FFMA R131, R0, R159, RZ ;  /* 0x0000009f00837223 */ /* 0x000fe200000000ff */
[----:B------:R-:W-:Y:S02]  /*1f80*/  HADD2.F32 R201, -RZ, R201.H1_H1 ;  /* 0x300000c9ffc97230 */ /* 0x000fe40000004100 */
[----:B------:R-:W-:Y:S01]  /*1f90*/  FMUL R180, R206, R133 ;  /* 0x00000085ceb47220 */ /* 0x000fe20000400000 */
[--C-:B------:R-:W-:Y:S02]  /*1fa0*/  HADD2.F32 R183, -RZ, R135.reuse.H0_H0 ;  /* 0x20000087ffb77230 */ /* 0x100fe40000004100 */
[----:B------:R-:W-:Y:S01]  /*1fb0*/  FADD R182, RZ, R60 ;  /* 0x0000003cffb67221 */ /* 0x000fe20000000000 */
[----:B------:R-:W-:-:S02]  /*1fc0*/  HADD2.F32 R8, -RZ, R135.H1_H1 ;  /* 0x30000087ff087230 */ /* 0x000fc40000004100 */
[----:B------:R-:W-:Y:S01]  /*1fd0*/  FADD R133, R12, R175 ;  /* 0x000000af0c857221 */ /* 0x000fe20000000000 */
[----:B------:R-:W-:Y:S01]  /*1fe0*/  FMUL R135, R32, R141 ;  /* 0x0000008d20877220 */ /* 0x000fe20000400000 */
[----:B------:R-:W-:Y:S01]  /*1ff0*/  FFMA R12, R134, R175, R131 ;  /* 0x000000af860c7223 */ /* 0x000fe20000000083 */
[--C-:B------:R-:W-:Y:S02]  /*2000*/  HADD2.F32 R204, -RZ, R199.reuse.H0_H0 ;  /* 0x200000c7ffcc7230 */ /* 0x100fe40000004100 */
[C---:B------:R-:W-:Y:S01]  /*2010*/  FMUL R146, R32.reuse, R179 ;  /* 0x000000b320927220 */ /* 0x040fe20000400000 */
[--C-:B------:R-:W-:Y:S02]  /*2020*/  HADD2.F32 R11, -RZ, R136.reuse.H0_H0 ;  /* 0x20000088ff0b7230 */ /* 0x100fe40000004100 */
[----:B------:R-:W-:Y:S01]  /*2030*/  FADD R181, RZ, R172 ;  /* 0x000000acffb57221 */ /* 0x000fe20000000000 */
[----:B------:R-:W-:Y:S02]  /*2040*/  HADD2.F32 R6, -RZ, R136.H1_H1 ;  /* 0x30000088ff067230 */ /* 0x000fe40000004100 */
[----:B------:R-:W-:Y:S01]  /*2050*/  FMUL R179, R201, R182 ;  /* 0x000000b6c9b37220 */ /* 0x000fe20000400000 */
[----:B------:R-:W-:Y:S01]  /*2060*/  FADD R14, R133, R180 ;  /* 0x000000b4850e7221 */ /* 0x000fe20000000000 */
[----:B------:R-:W-:Y:S01]  /*2070*/  FMUL R136, R32, R143 ;  /* 0x0000008f20887220 */ /* 0x000fe20000400000 */
[----:B------:R-:W-:Y:S01]  /*2080*/  FFMA R131, R135, R180, R12 ;  /* 0x000000b487837223 */ /* 0x000fe2000000000c */
[----:B------:R-:W-:-:S02]  /*2090*/  HADD2.F32 R199, -RZ, R199.H1_H1 ;  /* 0x300000c7ffc77230 */ /* 0x000fc40000004100 */
[----:B------:R-:W-:Y:S01]  /*20a0*/  FMUL R182, R32, R13 ;  /* 0x0000000d20b67220 */ /* 0x000fe20000400000 */
[----:B------:R-:W-:Y:S01]  /*20b0*/  FADD R186, RZ, R58 ;  /* 0x0000003affba7221 */ /* 0x000fe20000000000 */
[----:B------:R-:W-:Y:S01]  /*20c0*/  FMUL R184, R204, R181 ;  /* 0x000000b5ccb87220 */ /* 0x000fe20000400000 */
[----:B------:R-:W-:Y:S01]  /*20d0*/  FADD R13, R14, R179 ;  /* 0x000000b30e0d7221 */ /* 0x000fe20000000000 */
[----:B------:R-:W-:Y:S01]  /*20e0*/  FFMA R12, R136, R179, R131 ;  /* 0x000000b3880c7223 */ /* 0x000fe20000000083 */
[----:B------:R-:W-:Y:S02]  /*20f0*/  HADD2.F32 R200, -RZ, R202.H0_H0 ;  /* 0x200000caffc87230 */ /* 0x000fe40000004100 */
[----:B------:R-:W-:Y:S01]  /*2100*/  FADD R207, RZ, R171 ;  /* 0x000000abffcf7221 */ /* 0x000fe20000000000 */
[----:B------:R-:W-:Y:S02]  /*2110*/  HADD2.F32 R197, -RZ, R198.H0_H0 ;  /* 0x200000c6ffc57230 */ /* 0x000fe40000004100 */
[----:B------:R-:W-:Y:S01]  /*2120*/  FADD R210, RZ, R170 ;  /* 0x000000aaffd27221 */ /* 0x000fe20000000000 */
[----:B------:R-:W-:Y:S01]  /*2130*/  FMUL R181, R199, R186 ;  /* 0x000000bac7b57220 */ /* 0x000fe20000400000 */
[----:B------:R-:W-:Y:S01]  /*2140*/  FADD R14, R13, R184 ;  /* 0x000000b80d0e7221 */ /* 0x000fe20000000000 */
[----:B------:R-:W-:Y:S01]  /*2150*/  FFMA R131, R137, R184, R12 ;  /* 0x000000b889837223 */ /* 0x000fe2000000000c */
[----:B------:R-:W-:-:S02]  /*2160*/  HADD2.F32 R202, -RZ, R202.H1_H1 ;  /* 0x300000caffca7230 */ /* 0x000fc40000004100 */
[----:B------:R-:W-:Y:S01]  /*2170*/  FADD R209, RZ, R56 ;  /* 0x00000038ffd17221 */ /* 0x000fe20000000000 */
[----:B------:R-:W-:Y:S01]  /*2180*/  FMUL R186, R200, R207 ;  /* 0x000000cfc8ba7220 */ /* 0x000fe20000400000 */
        /* <DEDUP_REMOVED lines=8> */
[----:B------:R-:W-:-:S02]  /*2210*/  HADD2.F32 R198, -RZ, R198.H1_H1 ;  /* 0x300000c6ffc67230 */ /* 0x000fc40000004100 */
[----:B------:R-:W-:Y:S01]  /*2220*/  FADD R15, RZ, R54 ;  /* 0x00000036ff0f7221 */ /* 0x000fe20000000000 */
[----:B------:R-:W-:Y:S01]  /*2230*/  FADD R212, R133, R12 ;  /* 0x0000000c85d47221 */ /* 0x000fe20000000000 */
[----:B------:R-:W-:Y:S01]  /*2240*/  FMUL R140, R32, R153 ;  /* 0x00000099208c7220 */ /* 0x000fe20000400000 */
        /* <DEDUP_REMOVED lines=11> */
[--C-:B------:R-:W-:Y:S02]  /*2300*/  HADD2.F32 R193, -RZ, R194.reuse.H0_H0 ;  /* 0x200000c2ffc17230 */ /* 0x100fe40000004100 */
[----:B------:R-:W-:Y:S01]  /*2310*/  FMUL R142, R32, R157 ;  /* 0x0000009d208e7220 */ /* 0x000fe20000400000 */
[----:B------:R-:W-:Y:S01]  /*2320*/  FFMA R131, R143, R14, R210 ;  /* 0x0000000e8f837223 */ /* 0x000fe200000000d2 */
[----:B------:R-:W-:Y:S02]  /*2330*/  HADD2.F32 R194, -RZ, R194.H1_H1 ;  /* 0x300000c2ffc27230 */ /* 0x000fe40000004100 */
[----:B------:R-:W-:Y:S01]  /*2340*/  FADD R18, RZ, R168 ;  /* 0x000000a8ff127221 */ /* 0x000fe20000000000 */
[----:B------:R-:W-:-:S02]  /*2350*/  HADD2.F32 R191, -RZ, R192.H0_H0 ;  /* 0x200000c0ffbf7230 */ /* 0x000fc40000004100 */
[----:B------:R-:W-:Y:S01]  /*2360*/  FADD R19, RZ, R50 ;  /* 0x00000032ff137221 */ /* 0x000fe20000000000 */
[----:B------:R-:W-:Y:S02]  /*2370*/  HADD2.F32 R192, -RZ, R192.H1_H1 ;  /* 0x300000c0ffc07230 */ /* 0x000fe40000004100 */
[----:B------:R-:W-:Y:S01]  /*2380*/  FADD R20, RZ, R167 ;  /* 0x000000a7ff147221 */ /* 0x000fe20000000000 */
[----:B------:R-:W-:Y:S01]  /*2390*/  FMUL R16, R196, R17 ;  /* 0x00000011c4107220 */ /* 0x000fe20000400000 */
[----:B------:R-:W-:Y:S01]  /*23a0*/  FADD R133, R212, R15 ;  /* 0x0000000fd4857221 */ /* 0x000fe20000000000 */
[--C-:B------:R-:W-:Y:S02]  /*23b0*/  HADD2.F32 R189, -RZ, R190.reuse.H0_H0 ;  /* 0x200000beffbd7230 */ /* 0x100fe40000004100 */
[----:B------:R-:W-:Y:S01]  /*23c0*/  FADD R21, RZ, R48 ;  /* 0x00000030ff157221 */ /* 0x000fe20000000000 */
[----:B------:R-:W-:Y:S01]  /*23d0*/  FFMA R210, R142, R15, R131 ;  /* 0x0000000f8ed27223 */ /* 0x000fe20000000083 */
[----:B------:R-:W-:-:S02]  /*23e0*/  HADD2.F32 R190, -RZ, R190.H1_H1 ;  /* 0x300000beffbe7230 */ /* 0x000fc40000004100 */
[----:B------:R-:W-:Y:S01]  /*23f0*/  FADD R22, RZ, R166 ;  /* 0x000000a6ff167221 */ /* 0x000fe20000000000 */
[----:B------:R-:W-:Y:S01]  /*2400*/  FMUL R17, R193, R18 ;  /* 0x00000012c1117220 */ /* 0x000fe20000400000 */
[--C-:B------:R-:W-:Y:S02]  /*2410*/  HADD2.F32 R187, -RZ, R188.reuse.H0_H0 ;  /* 0x200000bcffbb7230 */ /* 0x100fe40000004100 */
[----:B------:R-:W-:Y:S01]  /*2420*/  FADD R23, RZ, R46 ;  /* 0x0000002eff177221 */ /* 0x000fe20000000000 */
[----:B------:R-:W-:Y:S01]  /*2430*/  FMUL R18, R194, R19 ;  /* 0x00000013c2127220 */ /* 0x000fe20000400000 */
[----:B------:R-:W-:Y:S02]  /*2440*/  HADD2.F32 R188, -RZ, R188.H1_H1 ;  /* 0x300000bcffbc7230 */ /* 0x000fe40000004100 */
[----:B------:R-:W-:Y:S01]  /*2450*/  FADD R24, RZ, R165 ;  /* 0x000000a5ff187221 */ /* 0x000fe20000000000 */
[----:B------:R-:W-:Y:S01]  /*2460*/  FMUL R19, R191, R20 ;  /* 0x00000014bf137220 */ /* 0x000fe20000400000 */
[----:B------:R-:W-:Y:S01]  /*2470*/  FADD R212, R133, R16 ;  /* 0x0000001085d47221 */ /* 0x000fe20000000000 */
[----:B------:R-:W-:Y:S01]  /*2480*/  FADD R25, RZ, R44 ;  /* 0x0000002cff197221 */ /* 0x000fe20000000000 */
        /* <DEDUP_REMOVED lines=8> */
[----:B------:R-:W-:Y:S01]  /*2510*/  FMUL R23, R187, R24 ;  /* 0x00000018bb177220 */ /* 0x000fe20000400000 */
[----:B------:R-:W-:Y:S01]  /*2520*/  FADD R133, R212, R17 ;  /* 0x00000011d4857221 */ /* 0x000fe20000000000 */
[----:B------:R-:W-:Y:S01]  /*2530*/  FADD R29, RZ, R40 ;  /* 0x00000028ff1d7221 */ /* 0x000fe20000000000 */
        /* <DEDUP_REMOVED lines=97> */
.L_x_4819:
        /* <DEDUP_REMOVED lines=85> */
.L_x_4836:
        /* <DEDUP_REMOVED lines=43> */
.L_x_4822:
[----:B------:R-:W-:Y:S05]  /*3350*/  BSYNC B0 ;  /* 0x0000000000007941 */ /* 0x000fea0003800000 */
.L_x_4821:
        /* <DEDUP_REMOVED lines=19> */
.L_x_4824:
[----:B------:R-:W2:Y:S04]  /*3490*/  LDG.E.STRONG.GPU R4, desc[UR6][R2.64] ;  /* 0x0000000602047981 */ /* 0x000ea8000c1ef900 */
[----:B--2---:R-:W-:Y:S01]  /*34a0*/  CCTL.IVALL ;  /* 0x00000000ff00798f */ /* 0x004fe20002000000 */
[----:B------:R-:W-:Y:S05]  /*34b0*/  YIELD ;  /* 0x0000000000007946 */ /* 0x000fea0003800000 */
[----:B------:R-:W-:-:S13]  /*34c0*/  ISETP.NE.AND P1, PT, R4, R7, PT ;  /* 0x000000070400720c */ /* 0x000fda0003f25270 */
[----:B------:R-:W-:Y:S05]  /*34d0*/  @P1 BRA `(.L_x_4824) ;  /* 0xfffffffc00ec1947 */ /* 0x000fea000383ffff */
.L_x_4823:
        /* <DEDUP_REMOVED lines=37> */
[----:B------:R-:W-:-:S04]  /*3730*/  FMUL R4, R4, 6.5104170062113553286e-05 ;  /* 0x3888888904047820 */ /* 0x000fc80000400000 */
[C-C-:B------:R-:W-:Y:S01]  /*3740*/  FFMA R3, R4.reuse, R139, R5.reuse ;  /* 0x0000008b04037223 */ /* 0x140fe20000000005 */
[--C-:B------:R-:W-:Y:S01]  /*3750*/  FFMA R9, R4, R141, R5.reuse ;  /* 0x0000008d04097223 */ /* 0x100fe20000000005 */
[--C-:B------:R-:W-:Y:S01]  /*3760*/  FFMA R0, R0, R4, R5.reuse ;  /* 0x0000000400007223 */ /* 0x100fe20000000005 */
[C-C-:B------:R-:W-:Y:S01]  /*3770*/  FFMA R134, R4.reuse, R134, R5.reuse ;  /* 0x0000008604867223 */ /* 0x140fe20000000005 */
        /* <DEDUP_REMOVED lines=106> */
[C---:B--2---:R-:W-:Y:S01]  /*3e20*/  FMUL R9, R32.reuse, R131 ;  /* 0x0000008320097220 */ /* 0x044fe20000400000 */
        /* <DEDUP_REMOVED lines=42> */
.L_x_4817:
        /* <DEDUP_REMOVED lines=82> */
.L_x_4820:
[----:B------:R-:W-:Y:S01]  /*45f0*/  HFMA2.MMA R183, -RZ, RZ, 0, 9.5367431640625e-07 ;  /* 0x00000010ffb77435 */ /* 0x000fe200000001ff */
[----:B------:R-:W-:Y:S02]  /*4600*/  MOV R190, R3 ;  /* 0x0000000300be7202 */ /* 0x000fe40000000f00 */
[----:B------:R-:W-:Y:S02]  /*4610*/  MOV R192, 0x1f ;  /* 0x0000001f00c07802 */ /* 0x000fe40000000f00 */
[----:B------:R-:W-:-:S07]  /*4620*/  MOV R11, 0xffffffff ;  /* 0xffffffff000b7802 */ /* 0x000fce0000000f00 */
[----:B------:R-:W-:Y:S05]  /*4630*/  WARPSYNC.COLLECTIVE R11, `(.L_x_4826) ;  /* 0x000000000b087348 */ /* 0x000fea0003c00000 */
[----:B------:R0:W1:Y:S02]  /*4640*/  SHFL.DOWN P1, R129, R190, R183, R192 ;  /* 0x080000b7be817389 */ /* 0x00006400000200c0 */
[----:B01----:R-:W-:Y:S01]  /*4650*/  ENDCOLLECTIVE ;  /* 0x000000000000791b */ /* 0x003fe20003800000 */
.L_x_4826:
[----:B------:R-:W-:Y:S02]  /*4660*/  MOV R190, R2 ;  /* 0x0000000200be7202 */ /* 0x000fe40000000f00 */
[----:B------:R-:W-:-:S07]  /*4670*/  MOV R4, R129 ;  /* 0x0000008100047202 */ /* 0x000fce0000000f00 */
[----:B------:R-:W-:Y:S05]  /*4680*/  WARPSYNC.COLLECTIVE R11, `(.L_x_4827) ;  /* 0x000000000b087348 */ /* 0x000fea0003c00000 */
[----:B------:R0:W1:Y:S02]  /*4690*/  SHFL.DOWN P1, R129, R190, R183, R192 ;  /* 0x080000b7be817389 */ /* 0x00006400000200c0 */
[----:B01----:R-:W-:Y:S01]  /*46a0*/  ENDCOLLECTIVE ;  /* 0x000000000000791b */ /* 0x003fe20003800000 */
.L_x_4827:
[----:B------:R-:W-:Y:S01]  /*46b0*/  FADD R4, R4, R3 ;  /* 0x0000000304047221 */ /* 0x000fe20000000000 */
[----:B------:R-:W-:-:S04]  /*46c0*/  HFMA2.MMA R183, -RZ, RZ, 0, 4.76837158203125e-07 ;  /* 0x00000008ffb77435 */ /* 0x000fc800000001ff */
[----:B------:R-:W-:Y:S02]  /*46d0*/  MOV R190, R4 ;  /* 0x0000000400be7202 */ /* 0x000fe40000000f00 */
[----:B------:R-:W-:-:S07]  /*46e0*/  MOV R5, R129 ;  /* 0x0000008100057202 */ /* 0x000fce0000000f00 */
[----:B------:R-:W-:Y:S05]  /*46f0*/  WARPSYNC.COLLECTIVE R11, `(.L_x_4828) ;  /* 0x000000000b087348 */ /* 0x000fea0003c00000 */
[----:B------:R0:W1:Y:S02]  /*4700*/  SHFL.DOWN P1, R129, R190, R183, R192 ;  /* 0x080000b7be817389 */ /* 0x00006400000200c0 */
[----:B01----:R-:W-:Y:S01]  /*4710*/  ENDCOLLECTIVE ;  /* 0x000000000000791b */ /* 0x003fe20003800000 */
.L_x_4828:
[----:B------:R-:W-:-:S05]  /*4720*/  FADD R5, R5, R2 ;  /* 0x0000000205057221 */ /* 0x000fca0000000000 */
[----:B------:R-:W-:Y:S02]  /*4730*/  MOV R190, R5 ;  /* 0x0000000500be7202 */ /* 0x000fe40000000f00 */
[----:B------:R-:W-:-:S07]  /*4740*/  MOV R7, R129 ;  /* 0x0000008100077202 */ /* 0x000fce0000000f00 */
[----:B------:R-:W-:Y:S05]  /*4750*/  WARPSYNC.COLLECTIVE R11, `(.L_x_4829) ;  /* 0x000000000b087348 */ /* 0x000fea0003c00000 */
[----:B------:R0:W1:Y:S02]  /*4760*/  SHFL.DOWN P1, R129, R190, R183, R192 ;  /* 0x080000b7be817389 */ /* 0x00006400000200c0 */
[----:B01----:R-:W-:Y:S01]  /*4770*/  ENDCOLLECTIVE ;  /* 0x000000000000791b */ /* 0x003fe20003800000 */
.L_x_4829:
[----:B------:R-:W-:Y:S01]  /*4780*/  FADD R7, R4, R7 ;  /* 0x0000000704077221 */ /* 0x000fe20000000000 */
[----:B------:R-:W-:-:S04]  /*4790*/  HFMA2.MMA R183, -RZ, RZ, 0, 2.384185791015625e-07 ;  /* 0x00000004ffb77435 */ /* 0x000fc800000001ff */
[----:B------:R-:W-:Y:S02]  /*47a0*/  MOV R190, R7 ;  /* 0x0000000700be7202 */ /* 0x000fe40000000f00 */
[----:B------:R-:W-:-:S07]  /*47b0*/  MOV R10, R129 ;  /* 0x00000081000a7202 */ /* 0x000fce0000000f00 */
[----:B------:R-:W-:Y:S05]  /*47c0*/  WARPSYNC.COLLECTIVE R11, `(.L_x_4830) ;  /* 0x000000000b087348 */ /* 0x000fea0003c00000 */
[----:B------:R0:W1:Y:S02]  /*47d0*/  SHFL.DOWN P1, R129, R190, R183, R192 ;  /* 0x080000b7be817389 */ /* 0x00006400000200c0 */
[----:B01----:R-:W-:Y:S01]  /*47e0*/  ENDCOLLECTIVE ;  /* 0x000000000000791b */ /* 0x003fe20003800000 */
.L_x_4830:
[----:B------:R-:W-:-:S05]  /*47f0*/  FADD R10, R5, R10 ;  /* 0x0000000a050a7221 */ /* 0x000fca0000000000 */
[----:B------:R-:W-:Y:S02]  /*4800*/  MOV R190, R10 ;  /* 0x0000000a00be7202 */ /* 0x000fe40000000f00 */
[----:B------:R-:W-:-:S07]  /*4810*/  MOV R188, R129 ;  /* 0x0000008100bc7202 */ /* 0x000fce0000000f00 */
[----:B------:R-:W-:Y:S05]  /*4820*/  WARPSYNC.COLLECTIVE R11, `(.L_x_4831) ;  /* 0x000000000b087348 */ /* 0x000fea0003c00000 */
[----:B------:R0:W1:Y:S02]  /*4830*/  SHFL.DOWN P1, R129, R190, R183, R192 ;  /* 0x080000b7be817389 */ /* 0x00006400000200c0 */
[----:B01----:R-:W-:Y:S01]  /*4840*/  ENDCOLLECTIVE ;  /* 0x000000000000791b */ /* 0x003fe20003800000 */
.L_x_4831:
[----:B------:R-:W-:Y:S01]  /*4850*/  FADD R188, R7, R188 ;  /* 0x000000bc07bc7221 */ /* 0x000fe20000000000 */
[----:B------:R-:W-:-:S04]  /*4860*/  HFMA2.MMA R183, -RZ, RZ, 0, 1.1920928955078125e-07 ;  /* 0x00000002ffb77435 */ /* 0x000fc800000001ff */
[----:B------:R-:W-:Y:S02]  /*4870*/  MOV R190, R188 ;  /* 0x000000bc00be7202 */ /* 0x000fe40000000f00 */
[----:B------:R-:W-:-:S07]  /*4880*/  MOV R9, R129 ;  /* 0x0000008100097202 */ /* 0x000fce0000000f00 */
[----:B------:R-:W-:Y:S05]  /*4890*/  WARPSYNC.COLLECTIVE R11, `(.L_x_4832) ;  /* 0x000000000b087348 */ /* 0x000fea0003c00000 */
[----:B------:R0:W1:Y:S02]  /*48a0*/  SHFL.DOWN P1, R129, R190, R183, R192 ;  /* 0x080000b7be817389 */ /* 0x00006400000200c0 */
[----:B01----:R-:W-:Y:S01]  /*48b0*/  ENDCOLLECTIVE ;  /* 0x000000000000791b */ /* 0x003fe20003800000 */
.L_x_4832:
[----:B------:R-:W-:-:S05]  /*48c0*/  FADD R9, R10, R9 ;  /* 0x000000090a097221 */ /* 0x000fca0000000000 */
[----:B------:R-:W-:Y:S02]  /*48d0*/  MOV R190, R9 ;  /* 0x0000000900be7202 */ /* 0x000fe40000000f00 */
[----:B------:R-:W-:-:S07]  /*48e0*/  MOV R3, R129 ;  /* 0x0000008100037202 */ /* 0x000fce0000000f00 */
[----:B------:R-:W-:Y:S05]  /*48f0*/  WARPSYNC.COLLECTIVE R11, `(.L_x_4833) ;  /* 0x000000000b087348 */ /* 0x000fea0003c00000 */
[----:B------:R0:W1:Y:S02]  /*4900*/  SHFL.DOWN P1, R129, R190, R183, R192 ;  /* 0x080000b7be817389 */ /* 0x00006400000200c0 */
[----:B01----:R-:W-:Y:S01]  /*4910*/  ENDCOLLECTIVE ;  /* 0x000000000000791b */ /* 0x003fe20003800000 */
.L_x_4833:
[----:B------:R-:W-:Y:S01]  /*4920*/  FADD R4, R188, R3 ;  /* 0x00000003bc047221 */ /* 0x000fe20000000000 */
[----:B------:R-:W-:-:S04]  /*4930*/  HFMA2.MMA R183, -RZ, RZ, 0, 5.9604644775390625e-08 ;  /* 0x00000001ffb77435 */ /* 0x000fc800000001ff */
[----:B------:R-:W-:Y:S02]  /*4940*/  MOV R190, R4 ;  /* 0x0000000400be7202 */ /* 0x000fe40000000f00 */
[----:B------:R-:W-:-:S07]  /*4950*/  MOV R2, R129 ;  /* 0x0000008100027202 */ /* 0x000fce0000000f00 */
[----:B------:R-:W-:Y:S05]  /*4960*/  WARPSYNC.COLLECTIVE R11, `(.L_x_4834) ;  /* 0x000000000b087348 */ /* 0x000fea0003c00000 */
[----:B------:R0:W1:Y:S02]  /*4970*/  SHFL.DOWN P1, R129, R190, R183, R192 ;  /* 0x080000b7be817389 */ /* 0x00006400000200c0 */
[----:B01----:R-:W-:Y:S01]  /*4980*/  ENDCOLLECTIVE ;  /* 0x000000000000791b */ /* 0x003fe20003800000 */
.L_x_4834:
[----:B------:R-:W-:-:S05]  /*4990*/  FADD R5, R9, R2 ;  /* 0x0000000209057221 */ /* 0x000fca0000000000 */
[----:B------:R-:W-:Y:S02]  /*49a0*/  MOV R190, R5 ;  /* 0x0000000500be7202 */ /* 0x000fe40000000f00 */
[----:B------:R-:W-:-:S07]  /*49b0*/  MOV R7, R129 ;  /* 0x0000008100077202 */ /* 0x000fce0000000f00 */
[----:B------:R-:W-:Y:S05]  /*49c0*/  WARPSYNC.COLLECTIVE R11, `(.L_x_4835) ;  /* 0x000000000b087348 */ /* 0x000fea0003c00000 */
[----:B------:R0:W1:Y:S02]  /*49d0*/  SHFL.DOWN P1, R129, R190, R183, R192 ;  /* 0x080000b7be817389 */ /* 0x00006400000200c0 */
[----:B01----:R-:W-:Y:S01]  /*49e0*/  ENDCOLLECTIVE ;  /* 0x000000000000791b */ /* 0x003fe20003800000 */
.L_x_4835:
[----:B------:R-:W-:Y:S01]  /*49f0*/  MOV R10, R129 ;  /* 0x00000081000a7202 */ /* 0x000fe20000000f00 */
[----:B------:R-:W-:Y:S06]  /*4a00*/  BRA `(.L_x_4836) ;  /* 0xffffffe400a47947 */ /* 0x000fec000383ffff */
.L_x_4837:
        /* <DEDUP_REMOVED lines=15> */
.L_x_7998:


//--------------------- .text._ZN18transformer_engine13normalization28ln_bwd_finalize_tuned_kernelINS0_22Kernel_traits_finalizeILj15360E6__halfS3_S3_fjLj1024ELj4ENS0_18Kernel_traits_baseILj15360ES3_S3_S3_fjLj1024EEEEEEEvNS0_20BackwardKernelParamsE --------------------------
	.section	.text._ZN18transformer_engine13normalization28ln_bwd_finalize_tuned_kernelINS0_22Kernel_traits_finalizeILj15360E6__halfS3_S3_fjLj1024ELj4ENS0_18Kernel_traits_baseILj15360ES3_S3_S3_fjLj1024EEEEEEEvNS0_20BackwardKernelParamsE,"ax",@progbits
	.align	128
        .global         _ZN18transformer_engine13normalization28ln_bwd_finalize_tuned_kernelINS0_22Kernel_traits_finalizeILj15360E6__halfS3_S3_fjLj1024ELj4ENS0_18Kernel_traits_baseILj15360ES3_S3_S3_fjLj1024EEEEEEEvNS0_20BackwardKernelParamsE
        .type           _ZN18transformer_engine13normalization28ln_bwd_finalize_tuned_kernelINS0_22Kernel_traits_finalizeILj15360E6__halfS3_S3_fjLj1024ELj4ENS0_18Kernel_traits_baseILj15360ES3_S3_S3_fjLj1024EEEEEEEvNS0_20BackwardKernelParamsE,@function
        .size           _ZN18transformer_engine13normalization28ln_bwd_finalize_tuned_kernelINS0_22Kernel_traits_finalizeILj15360E6__halfS3_S3_fjLj1024ELj4ENS0_18Kernel_traits_baseILj15360ES3_S3_S3_fjLj1024EEEEEEEvNS0_20BackwardKernelParamsE,(.L_x_7999 - _ZN18transformer_engine13normalization28ln_bwd_finalize_tuned_kernelINS0_22Kernel_traits_finalizeILj15360E6__halfS3_S3_fjLj1024ELj4ENS0_18Kernel_traits_baseILj15360ES3_S3_S3_fjLj1024EEEEEEEvNS0_20BackwardKernelParamsE)
        .other          _ZN18transformer_engine13normalization28ln_bwd_finalize_tuned_kernelINS0_22Kernel_traits_finalizeILj15360E6__halfS3_S3_fjLj1024ELj4ENS0_18Kernel_traits_baseILj15360ES3_S3_S3_fjLj1024EEEEEEEvNS0_20BackwardKernelParamsE,@"STO_CUDA_ENTRY STV_DEFAULT"
_ZN18transformer_engine13normalization28ln_bwd_finalize_tuned_kernelINS0_22Kernel_traits_finalizeILj15360E6__halfS3_S3_fjLj1024ELj4ENS0_18Kernel_traits_baseILj15360ES3_S3_S3_fjLj1024EEEEEEEvNS0_20BackwardKernelParamsE:
.text._ZN18transformer_engine13normalization28ln_bwd_finalize_tuned_kernelINS0_22Kernel_traits_finalizeILj15360E6__halfS3_S3_fjLj1024ELj4ENS0_18Kernel_traits_baseILj15360ES3_S3_S3_fjLj1024EEEEEEEvNS0_20BackwardKernelParamsE:
        /* <DEDUP_REMOVED lines=20> */
.L_x_4849:
        /* <DEDUP_REMOVED lines=28> */
.L_x_4842:
        /* <DEDUP_REMOVED lines=33> */
.L_x_4841:
[----:B------:R-:W-:Y:S05]  /*0510*/  BSYNC B1 ;  /* 0x0000000000017941 */ /* 0x000fea0003800000 */
.L_x_4840:
        /* <DEDUP_REMOVED lines=23> */
.L_x_4844:
[----:B------:R-:W-:Y:S05]  /*0690*/  BSYNC B1 ;  /* 0x0000000000017941 */ /* 0x000fea0003800000 */
.L_x_4843:
        /* <DEDUP_REMOVED lines=11> */
.L_x_4839:
[----:B------:R-:W-:Y:S05]  /*0750*/  BSYNC B0 ;  /* 0x0000000000007941 */ /* 0x000fea0003800000 */
.L_x_4838:
        /* <DEDUP_REMOVED lines=33> */
.L_x_4860:
[----:B------:R-:W-:Y:S01]  /*0970*/  @!P0 SHF.R.U32.HI R11, RZ, 0x3, R0 ;  /* 0x00000003ff0b8819 */ /* 0x000fe20000011600 */
[----:B--2---:R-:W-:Y:S01]  /*0980*/  FADD R13, R8, R13 ;  /* 0x0000000d080d7221 */ /* 0x004fe20000000000 */
[----:B-1----:R-:W-:Y:S02]  /*0990*/  FADD R9, R10, R9 ;  /* 0x000000090a097221 */ /* 0x002fe40000000000 */
[----:B0-----:R-:W-:-:S05]  /*09a0*/  @!P0 LOP3.LUT R8, R11, 0x1ffffffc, RZ, 0xc0, !PT ;  /* 0x1ffffffc0b088812 */ /* 0x001fca00078ec0ff */
[----:B------:R1:W-:Y:S04]  /*09b0*/  @!P0 STS [R8+UR4+0x2000], R13 ;  /* 0x0020000d08008988 */ /* 0x0003e80008000804 */
[----:B------:R1:W-:Y:S02]  /*09c0*/  @!P0 STS [R8+UR4+0x2080], R9 ;  /* 0x0020800908008988 */ /* 0x0003e40008000804 */
.L_x_4845:
        /* <DEDUP_REMOVED lines=18> */
.L_x_4848:
[----:B------:R-:W-:Y:S05]  /*0af0*/  BSYNC B0 ;  /* 0x0000000000007941 */ /* 0x000fea0003800000 */
.L_x_4847:
[C---:B------:R-:W-:Y:S02]  /*0b00*/  ISETP.GT.U32.AND P0, PT, R5.reuse, -0x3c01, PT ;  /* 0xffffc3ff0500780c */ /* 0x040fe40003f04070 */
[----:B------:R-:W-:Y:S02]  /*0b10*/  IADD3 R5, R5, 0x3c00, RZ ;  /* 0x00003c0005057810 */ /* 0x000fe40007ffe0ff */
[----:B------:R-:W-:-:S09]  /*0b20*/  IADD3 R6, R6, 0x1e00, RZ ;  /* 0x00001e0006067810 */ /* 0x000fd20007ffe0ff */
[----:B------:R-:W-:Y:S05]  /*0b30*/  @P0 BRA `(.L_x_4849) ;  /* 0xfffffff400800947 */ /* 0x000fea000383ffff */
[----:B------:R-:W-:Y:S05]  /*0b40*/  EXIT ;  /* 0x000000000000794d */ /* 0x000fea0003800000 */
.L_x_4846:
[----:B------:R-:W-:Y:S01]  /*0b50*/  HFMA2.MMA R18, -RZ, RZ, 0, 5.9604644775390625e-08 ;  /* 0x00000001ff127435 */ /* 0x000fe200000001ff */
[----:B0-----:R-:W-:Y:S01]  /*0b60*/  IMAD.MOV.U32 R19, RZ, RZ, R10 ;  /* 0x000000ffff137224 */ /* 0x001fe200078e000a */
[----:B------:R-:W-:Y:S02]  /*0b70*/  MOV R21, 0x1f ;  /* 0x0000001f00157802 */ /* 0x000fe40000000f00 */
[----:B------:R-:W-:-:S07]  /*0b80*/  MOV R16, 0xffffffff ;  /* 0xffffffff00107802 */ /* 0x000fce0000000f00 */
[----:B-12---:R-:W-:Y:S05]  /*0b90*/  WARPSYNC.COLLECTIVE R16, `(.L_x_4850) ;  /* 0x0000000010087348 */ /* 0x006fea0003c00000 */
[----:B------:R0:W3:Y:S02]  /*0ba0*/  SHFL.BFLY P1, R17, R19, R18, R21 ;  /* 0x0c00001213117389 */ /* 0x0000e40000020015 */
[----:B0123--:R-:W-:Y:S01]  /*0bb0*/  ENDCOLLECTIVE ;  /* 0x000000000000791b */ /* 0x00ffe20003800000 */
.L_x_4850:
[----:B------:R-:W-:Y:S01]  /*0bc0*/  HFMA2.MMA R18, -RZ, RZ, 0, 1.1920928955078125e-07 ;  /* 0x00000002ff127435 */ /* 0x000fe200000001ff */
[----:B------:R-:W-:-:S04]  /*0bd0*/  IMAD.MOV.U32 R9, RZ, RZ, R17 ;  /* 0x000000ffff097224 */ /* 0x000fc800078e0011 */
[----:B------:R-:W-:-:S05]  /*0be0*/  FADD R9, R10, R9 ;  /* 0x000000090a097221 */ /* 0x000fca0000000000 */
[----:B------:R-:W-:-:S07]  /*0bf0*/  MOV R19, R9 ;  /* 0x0000000900137202 */ /* 0x000fce0000000f00 */
[----:B------:R-:W-:Y:S05]  /*0c00*/  WARPSYNC.COLLECTIVE R16, `(.L_x_4851) ;  /* 0x0000000010087348 */ /* 0x000fea0003c00000 */
[----:B------:R0:W1:Y:S02]  /*0c10*/  SHFL.BFLY P1, R17, R19, R18, R21 ;  /* 0x0c00001213117389 */ /* 0x0000640000020015 */
[----:B01----:R-:W-:Y:S01]  /*0c20*/  ENDCOLLECTIVE ;  /* 0x000000000000791b */ /* 0x003fe20003800000 */
.L_x_4851:
[----:B------:R-:W-:Y:S01]  /*0c30*/  HFMA2.MMA R18, -RZ, RZ, 0, 2.384185791015625e-07 ;  /* 0x00000004ff127435 */ /* 0x000fe200000001ff */
[----:B------:R-:W-:-:S05]  /*0c40*/  MOV R12, R17 ;  /* 0x00000011000c7202 */ /* 0x000fca0000000f00 */
[----:B------:R-:W-:-:S04]  /*0c50*/  FADD R12, R9, R12 ;  /* 0x0000000c090c7221 */ /* 0x000fc80000000000 */
[----:B------:R-:W-:-:S07]  /*0c60*/  IMAD.MOV.U32 R19, RZ, RZ, R12 ;  /* 0x000000ffff137224 */ /* 0x000fce00078e000c */
[----:B------:R-:W-:Y:S05]  /*0c70*/  WARPSYNC.COLLECTIVE R16, `(.L_x_4852) ;  /* 0x0000000010087348 */ /* 0x000fea0003c00000 */
[----:B------:R0:W1:Y:S02]  /*0c80*/  SHFL.BFLY P1, R17, R19, R18, R21 ;  /* 0x0c00001213117389 */ /* 0x0000640000020015 */
[----:B01----:R-:W-:Y:S01]  /*0c90*/  ENDCOLLECTIVE ;  /* 0x000000000000791b */ /* 0x003fe20003800000 */
.L_x_4852:
[----:B------:R-:W-:Y:S01]  /*0ca0*/  IMAD.MOV.U32 R18, RZ, RZ, 0x8 ;  /* 0x00000008ff127424 */ /* 0x000fe200078e00ff */
[----:B------:R-:W-:-:S05]  /*0cb0*/  MOV R11, R17 ;  /* 0x00000011000b7202 */ /* 0x000fca0000000f00 */
[----:B------:R-:W-:-:S05]  /*0cc0*/  FADD R11, R12, R11 ;  /* 0x0000000b0c0b7221 */ /* 0x000fca0000000000 */
[----:B------:R-:W-:-:S07]  /*0cd0*/  MOV R19, R11 ;  /* 0x0000000b00137202 */ /* 0x000fce0000000f00 */
[----:B------:R-:W-:Y:S05]  /*0ce0*/  WARPSYNC.COLLECTIVE R16, `(.L_x_4853) ;  /* 0x0000000010087348 */ /* 0x000fea0003c00000 */
[----:B------:R0:W1:Y:S02]  /*0cf0*/  SHFL.BFLY P1, R17, R19, R18, R21 ;  /* 0x0c00001213117389 */ /* 0x0000640000020015 */
[----:B01----:R-:W-:Y:S01]  /*0d00*/  ENDCOLLECTIVE ;  /* 0x000000000000791b */ /* 0x003fe20003800000 */
.L_x_4853:
[----:B------:R-:W-:Y:S01]  /*0d10*/  HFMA2.MMA R18, -RZ, RZ, 0, 9.5367431640625e-07 ;  /* 0x00000010ff127435 */ /* 0x000fe200000001ff */
[----:B------:R-:W-:-:S05]  /*0d20*/  MOV R10, R17 ;  /* 0x00000011000a7202 */ /* 0x000fca0000000f00 */
[----:B------:R-:W-:-:S05]  /*0d30*/  FADD R10, R11, R10 ;  /* 0x0000000a0b0a7221 */ /* 0x000fca0000000000 */
[----:B------:R-:W-:-:S07]  /*0d40*/  MOV R19, R10 ;  /* 0x0000000a00137202 */ /* 0x000fce0000000f00 */
[----:B------:R-:W-:Y:S05]  /*0d50*/  WARPSYNC.COLLECTIVE R16, `(.L_x_4854) ;  /* 0x0000000010087348 */ /* 0x000fea0003c00000 */
[----:B------:R0:W1:Y:S02]  /*0d60*/  SHFL.BFLY P1, R17, R19, R18, R21 ;  /* 0x0c00001213117389 */ /* 0x0000640000020015 */
[----:B01----:R-:W-:Y:S01]  /*0d70*/  ENDCOLLECTIVE ;  /* 0x000000000000791b */ /* 0x003fe20003800000 */
.L_x_4854:
[----:B------:R-:W-:Y:S01]  /*0d80*/  HFMA2.MMA R18, -RZ, RZ, 0, 5.9604644775390625e-08 ;  /* 0x00000001ff127435 */ /* 0x000fe200000001ff */
[----:B------:R-:W-:Y:S01]  /*0d90*/  MOV R19, R8 ;  /* 0x0000000800137202 */ /* 0x000fe20000000f00 */
[----:B------:R-:W-:-:S09]  /*0da0*/  IMAD.MOV.U32 R9, RZ, RZ, R17 ;  /* 0x000000ffff097224 */ /* 0x000fd200078e0011 */
[----:B------:R-:W-:Y:S05]  /*0db0*/  WARPSYNC.COLLECTIVE R16, `(.L_x_4855) ;  /* 0x0000000010087348 */ /* 0x000fea0003c00000 */
[----:B------:R0:W1:Y:S02]  /*0dc0*/  SHFL.BFLY P1, R17, R19, R18, R21 ;  /* 0x0c00001213117389 */ /* 0x0000640000020015 */
[----:B01----:R-:W-:Y:S01]  /*0dd0*/  ENDCOLLECTIVE ;  /* 0x000000000000791b */ /* 0x003fe20003800000 */
.L_x_4855:
[----:B------:R-:W-:Y:S01]  /*0de0*/  HFMA2.MMA R18, -RZ, RZ, 0, 1.1920928955078125e-07 ;  /* 0x00000002ff127435 */ /* 0x000fe200000001ff */
[----:B------:R-:W-:-:S05]  /*0df0*/  MOV R11, R17 ;  /* 0x00000011000b7202 */ /* 0x000fca0000000f00 */
[----:B------:R-:W-:-:S04]  /*0e00*/  FADD R13, R8, R11 ;  /* 0x0000000b080d7221 */ /* 0x000fc80000000000 */
[----:B------:R-:W-:-:S07]  /*0e10*/  IMAD.MOV.U32 R19, RZ, RZ, R13 ;  /* 0x000000ffff137224 */ /* 0x000fce00078e000d */
[----:B------:R-:W-:Y:S05]  /*0e20*/  WARPSYNC.COLLECTIVE R16, `(.L_x_4856) ;  /* 0x0000000010087348 */ /* 0x000fea0003c00000 */
[----:B------:R0:W1:Y:S02]  /*0e30*/  SHFL.BFLY P1, R17, R19, R18, R21 ;  /* 0x0c00001213117389 */ /* 0x0000640000020015 */
[----:B01----:R-:W-:Y:S01]  /*0e40*/  ENDCOLLECTIVE ;  /* 0x000000000000791b */ /* 0x003fe20003800000 */
.L_x_4856:
[----:B------:R-:W-:Y:S01]  /*0e50*/  IMAD.MOV.U32 R18, RZ, RZ, 0x4 ;  /* 0x00000004ff127424 */ /* 0x000fe200078e00ff */
[----:B------:R-:W-:-:S05]  /*0e60*/  MOV R14, R17 ;  /* 0x00000011000e7202 */ /* 0x000fca0000000f00 */
[----:B------:R-:W-:-:S05]  /*0e70*/  FADD R14, R13, R14 ;  /* 0x0000000e0d0e7221 */ /* 0x000fca0000000000 */
[----:B------:R-:W-:-:S07]  /*0e80*/  MOV R19, R14 ;  /* 0x0000000e00137202 */ /* 0x000fce0000000f00 */
[----:B------:R-:W-:Y:S05]  /*0e90*/  WARPSYNC.COLLECTIVE R16, `(.L_x_4857) ;  /* 0x0000000010087348 */ /* 0x000fea0003c00000 */
[----:B------:R0:W1:Y:S02]  /*0ea0*/  SHFL.BFLY P1, R17, R19, R18, R21 ;  /* 0x0c00001213117389 */ /* 0x0000640000020015 */
[----:B01----:R-:W-:Y:S01]  /*0eb0*/  ENDCOLLECTIVE ;  /* 0x000000000000791b */ /* 0x003fe20003800000 */
.L_x_4857:
[----:B------:R-:W-:Y:S01]  /*0ec0*/  HFMA2.MMA R18, -RZ, RZ, 0, 4.76837158203125e-07 ;  /* 0x00000008ff127435 */ /* 0x000fe200000001ff */
[----:B------:R-:W-:-:S05]  /*0ed0*/  MOV R15, R17 ;  /* 0x00000011000f7202 */ /* 0x000fca0000000f00 */
[----:B------:R-:W-:-:S05]  /*0ee0*/  FADD R15, R14, R15 ;  /* 0x0000000f0e0f7221 */ /* 0x000fca0000000000 */
[----:B------:R-:W-:-:S07]  /*0ef0*/  MOV R19, R15 ;  /* 0x0000000f00137202 */ /* 0x000fce0000000f00 */
[----:B------:R-:W-:Y:S05]  /*0f00*/  WARPSYNC.COLLECTIVE R16, `(.L_x_4858) ;  /* 0x0000000010087348 */ /* 0x000fea0003c00000 */
[----:B------:R0:W1:Y:S02]  /*0f10*/  SHFL.BFLY P1, R17, R19, R18, R21 ;  /* 0x0c00001213117389 */ /* 0x0000640000020015 */
[----:B01----:R-:W-:Y:S01]  /*0f20*/  ENDCOLLECTIVE ;  /* 0x000000000000791b */ /* 0x003fe20003800000 */
.L_x_4858:
[----:B------:R-:W-:Y:S01]  /*0f30*/  HFMA2.MMA R18, -RZ, RZ, 0, 9.5367431640625e-07 ;  /* 0x00000010ff127435 */ /* 0x000fe200000001ff */
[----:B------:R-:W-:-:S04]  /*0f40*/  IMAD.MOV.U32 R8, RZ, RZ, R17 ;  /* 0x000000ffff087224 */ /* 0x000fc800078e0011 */
[----:B------:R-:W-:-:S05]  /*0f50*/  FADD R8, R15, R8 ;  /* 0x000000080f087221 */ /* 0x000fca0000000000 */
[----:B------:R-:W-:-:S07]  /*0f60*/  MOV R19, R8 ;  /* 0x0000000800137202 */ /* 0x000fce0000000f00 */
[----:B------:R-:W-:Y:S05]  /*0f70*/  WARPSYNC.COLLECTIVE R16, `(.L_x_4859) ;  /* 0x0000000010087348 */ /* 0x000fea0003c00000 */
[----:B------:R0:W1:Y:S02]  /*0f80*/  SHFL.BFLY P1, R17, R19, R18, R21 ;  /* 0x0c00001213117389 */ /* 0x0000640000020015 */
[----:B01----:R-:W-:Y:S01]  /*0f90*/  ENDCOLLECTIVE ;  /* 0x000000000000791b */ /* 0x003fe20003800000 */
.L_x_4859:
[----:B------:R-:W-:Y:S01]  /*0fa0*/  MOV R13, R17 ;  /* 0x00000011000d7202 */ /* 0x000fe20000000f00 */
[----:B------:R-:W-:Y:S06]  /*0fb0*/  BRA `(.L_x_4860) ;  /* 0xfffffff8006c7947 */ /* 0x000fec000383ffff */
.L_x_4861:
        /* <DEDUP_REMOVED lines=12> */
.L_x_7999:


//--------------------- .text._ZN18transformer_engine13normalization19ln_bwd_tuned_kernelINS0_13Kernel_traitsI6__halfS3_S3_fjLj15360ELj4ELj1ELj4ELj4ENS0_18Kernel_traits_baseILj15360ES3_S3_S3_fjLj128EEEEEEEvNS0_20BackwardKernelParamsE --------------------------
	.section	.text._ZN18transformer_engine13normalization19ln_bwd_tuned_kernelINS0_13Kernel_traitsI6__halfS3_S3_fjLj15360ELj4ELj1ELj4ELj4ENS0_18Kernel_traits_baseILj15360ES3_S3_S3_fjLj128EEEEEEEvNS0_20BackwardKernelParamsE,"ax",@progbits
	.align	128
        .global         _ZN18transformer_engine13normalization19ln_bwd_tuned_kernelINS0_13Kernel_traitsI6__halfS3_S3_fjLj15360ELj4ELj1ELj4ELj4ENS0_18Kernel_traits_baseILj15360ES3_S3_S3_fjLj128EEEEEEEvNS0_20BackwardKernelParamsE
        .type           _ZN18transformer_engine13normalization19ln_bwd_tuned_kernelINS0_13Kernel_traitsI6__halfS3_S3_fjLj15360ELj4ELj1ELj4ELj4ENS0_18Kernel_traits_baseILj15360ES3_S3_S3_fjLj128EEEEEEEvNS0_20BackwardKernelParamsE,@function
        .size           _ZN18transformer_engine13normalization19ln_bwd_tuned_kernelINS0_13Kernel_traitsI6__halfS3_S3_fjLj15360ELj4ELj1ELj4ELj4ENS0_18Kernel_traits_baseILj15360ES3_S3_S3_fjLj128EEEEEEEvNS0_20BackwardKernelParamsE,(.L_x_8000 - _ZN18transformer_engine13normalization19ln_bwd_tuned_kernelINS0_13Kernel_traitsI6__halfS3_S3_fjLj15360ELj4ELj1ELj4ELj4ENS0_18Kernel_traits_baseILj15360ES3_S3_S3_fjLj128EEEEEEEvNS0_20BackwardKernelParamsE)
        .other          _ZN18transformer_engine13normalization19ln_bwd_tuned_kernelINS0_13Kernel_traitsI6__halfS3_S3_fjLj15360ELj4ELj1ELj4ELj4ENS0_18Kernel_traits_baseILj15360ES3_S3_S3_fjLj128EEEEEEEvNS0_20BackwardKernelParamsE,@"STO_CUDA_ENTRY STV_DEFAULT"
_ZN18transformer_engine13normalization19ln_bwd_tuned_kernelINS0_13Kernel_traitsI6__halfS3_S3_fjLj15360ELj4ELj1ELj4ELj4ENS0_18Kernel_traits_baseILj15360ES3_S3_S3_fjLj128EEEEEEEvNS0_20BackwardKernelParamsE:
.text._ZN18transformer_engine13normalization19ln_bwd_tuned_kernelINS0_13Kernel_traitsI6__halfS3_S3_fjLj15360ELj4ELj1ELj4ELj4ENS0_18Kernel_traits_baseILj15360ES3_S3_S3_fjLj128EEEEEEEvNS0_20BackwardKernelParamsE:
        /* <DEDUP_REMOVED lines=125> */
.L_x_4870:
        /* <DEDUP_REMOVED lines=12> */
[----:B------:R-:W-:-:S04]  /*0890*/  IMAD.WIDE.U32 R6, R37, 0x4, R112 ;  /* 0x0000000425067825 */ /* 0x000fc800078e0070 */
[----:B------:R-:W-:Y:S01]  /*08a0*/  IMAD.WIDE.U32 R4, R39, 0x4, R112 ;  /* 0x0000000427047825 */ /* 0x000fe200078e0070 */
[----:B------:R1:W5:Y:S01]  /*08b0*/  LDG.E R9, desc[UR6][R6.64] ;  /* 0x0000000606097981 */ /* 0x000362000c1e1900 */
[----:B0-----:R-:W0:Y:S03]  /*08c0*/  LDC.64 R2, c[0x0][0x220] ;  /* 0x00008800ff027b82 */ /* 0x001e260000000a00 */
[----:B------:R2:W5:Y:S05]  /*08d0*/  LDG.E R133, desc[UR6][R4.64] ;  /* 0x0000000604857981 */ /* 0x00056a000c1e1900 */
[----:B-1----:R-:W1:Y:S01]  /*08e0*/  LDC.64 R6, c[0x0][0x228] ;  /* 0x00008a00ff067b82 */ /* 0x002e620000000a00 */
[----:B------:R-:W-:-:S02]  /*08f0*/  IADD3 R31, R41, 0xa00, RZ ;  /* 0x00000a00291f7810 */ /* 0x000fc40007ffe0ff */
[----:B------:R-:W-:-:S05]  /*0900*/  IADD3 R29, R41, 0xc00, RZ ;  /* 0x00000c00291d7810 */ /* 0x000fca0007ffe0ff */
[----:B--2---:R-:W2:Y:S01]  /*0910*/  LDC.64 R4, c[0x0][0x230] ;  /* 0x00008c00ff047b82 */ /* 0x004ea20000000a00 */
[----:B------:R-:W-:Y:S01]  /*0920*/  IADD3 R23, R41, 0x1200, RZ ;  /* 0x0000120029177810 */ /* 0x000fe20007ffe0ff */
[--C-:B------:R-:W-:Y:S01]  /*0930*/  IMAD.WIDE.U32 R116, R31, 0x4, R112.reuse ;  /* 0x000000041f747825 */ /* 0x100fe200078e0070 */
[C---:B------:R-:W-:Y:S02]  /*0940*/  IADD3 R35, R41.reuse, 0x600, RZ ;  /* 0x0000060029237810 */ /* 0x040fe40007ffe0ff */
        /* <DEDUP_REMOVED lines=14> */
[----:B------:R-:W-:Y:S01]  /*0a30*/  IADD3 R13, R41, 0x1c00, RZ ;  /* 0x00001c00290d7810 */ /* 0x000fe20007ffe0ff */
[----:B------:R1:W5:Y:S02]  /*0a40*/  LDG.E R132, desc[UR6][R10.64] ;  /* 0x000000060a847981 */ /* 0x000364000c1e1900 */
[----:B---3--:R-:W-:-:S02]  /*0a50*/  IMAD.WIDE.U32 R116, R21, 0x4, R112 ;  /* 0x0000000415747825 */ /* 0x008fc400078e0070 */
[----:B------:R3:W5:Y:S02]  /*0a60*/  LDG.E R131, desc[UR6][R110.64] ;  /* 0x000000066e837981 */ /* 0x000764000c1e1900 */
[----:B----4-:R-:W-:Y:S02]  /*0a70*/  IMAD.WIDE.U32 R118, R19, 0x4, R112 ;  /* 0x0000000413767825 */ /* 0x010fe400078e0070 */
[----:B------:R4:W5:Y:S02]  /*0a80*/  LDG.E R195, desc[UR6][R116.64] ;  /* 0x0000000674c37981 */ /* 0x000964000c1e1900 */
[----:B0-----:R-:W-:Y:S02]  /*0a90*/  IMAD.WIDE.U32 R114, R41, 0x4, R2 ;  /* 0x0000000429727825 */ /* 0x001fe400078e0002 */
[----:B------:R0:W5:Y:S02]  /*0aa0*/  LDG.E R197, desc[UR6][R118.64] ;  /* 0x0000000676c57981 */ /* 0x000164000c1e1900 */
[----:B------:R-:W-:-:S02]  /*0ab0*/  IMAD.WIDE.U32 R120, R27, 0x4, R112 ;  /* 0x000000041b787825 */ /* 0x000fc400078e0070 */
[----:B------:R-:W2:Y:S02]  /*0ac0*/  LDG.E R141, desc[UR6][R114.64] ;  /* 0x00000006728d7981 */ /* 0x000ea4000c1e1900 */
[--C-:B------:R-:W-:Y:S02]  /*0ad0*/  IMAD.WIDE.U32 R122, R25, 0x4, R112.reuse ;  /* 0x00000004197a7825 */ /* 0x100fe400078e0070 */
[----:B------:R2:W5:Y:S02]  /*0ae0*/  LDG.E R189, desc[UR6][R120.64] ;  /* 0x0000000678bd7981 */ /* 0x000564000c1e1900 */
[--C-:B-1----:R-:W-:Y:S02]  /*0af0*/  IMAD.WIDE.U32 R10, R17, 0x4, R112.reuse ;  /* 0x00000004110a7825 */ /* 0x102fe400078e0070 */
[----:B------:R1:W5:Y:S02]  /*0b00*/  LDG.E R191, desc[UR6][R122.64] ;  /* 0x000000067abf7981 */ /* 0x000364000c1e1900 */
[----:B---3--:R-:W-:-:S02]  /*0b10*/  IMAD.WIDE.U32 R110, R15, 0x4, R112 ;  /* 0x000000040f6e7825 */ /* 0x008fc400078e0070 */
[----:B------:R3:W5:Y:S02]  /*0b20*/  LDG.E R199, desc[UR6][R10.64] ;  /* 0x000000060ac77981 */ /* 0x000764000c1e1900 */
[----:B------:R-:W-:Y:S02]  /*0b30*/  IMAD.WIDE R6, R103, 0x4, R6 ;  /* 0x0000000467067825 */ /* 0x000fe400078e0206 */
[----:B------:R3:W5:Y:S02]  /*0b40*/  LDG.E R201, desc[UR6][R110.64] ;  /* 0x000000066ec97981 */ /* 0x000764000c1e1900 */
[----:B------:R-:W-:Y:S02]  /*0b50*/  IMAD.WIDE.U32 R112, R13, 0x4, R112 ;  /* 0x000000040d707825 */ /* 0x000fe400078e0070 */
[----:B------:R-:W3:Y:S02]  /*0b60*/  LDG.E R6, desc[UR6][R6.64] ;  /* 0x0000000606067981 */ /* 0x000ee4000c1e1900 */
[----:B----4-:R-:W-:-:S02]  /*0b70*/  IMAD.WIDE.U32 R116, R39, 0x4, R2 ;  /* 0x0000000427747825 */ /* 0x010fc400078e0002 */
[----:B------:R4:W5:Y:S02]  /*0b80*/  LDG.E R207, desc[UR6][R112.64] ;  /* 0x0000000670cf7981 */ /* 0x000964000c1e1900 */
[----:B0-----:R-:W-:Y:S02]  /*0b90*/  IMAD.WIDE.U32 R118, R37, 0x4, R2 ;  /* 0x0000000425767825 */ /* 0x001fe400078e0002 */
[----:B------:R0:W5:Y:S02]  /*0ba0*/  LDG.E R137, desc[UR6][R116.64] ;  /* 0x0000000674897981 */ /* 0x000164000c1e1900 */
[----:B--2---:R-:W-:Y:S02]  /*0bb0*/  IMAD.WIDE R128, R103, 0x4, R4 ;  /* 0x0000000467807825 */ /* 0x004fe400078e0204 */
[----:B------:R2:W5:Y:S02]  /*0bc0*/  LDG.E R233, desc[UR6][R118.64] ;  /* 0x0000000676e97981 */ /* 0x000564000c1e1900 */
[----:B------:R-:W-:-:S02]  /*0bd0*/  IMAD.WIDE.U32 R120, R35, 0x4, R2 ;  /* 0x0000000423787825 */ /* 0x000fc400078e0002 */
[----:B------:R-:W2:Y:S02]  /*0be0*/  LDG.E R108, desc[UR6][R128.64] ;  /* 0x00000006806c7981 */ /* 0x000ea4000c1e1900 */
[--C-:B-1----:R-:W-:Y:S02]  /*0bf0*/  IMAD.WIDE.U32 R122, R33, 0x4, R2.reuse ;  /* 0x00000004217a7825 */ /* 0x102fe400078e0002 */
[----:B------:R1:W5:Y:S02]  /*0c00*/  LDG.E R120, desc[UR6][R120.64] ;  /* 0x0000000678787981 */ /* 0x000364000c1e1900 */
[--C-:B------:R-:W-:Y:S02]  /*0c10*/  IMAD.WIDE.U32 R124, R31, 0x4, R2.reuse ;  /* 0x000000041f7c7825 */ /* 0x100fe400078e0002 */
[----:B------:R1:W5:Y:S02]  /*0c20*/  LDG.E R122, desc[UR6][R122.64] ;  /* 0x000000067a7a7981 */ /* 0x000364000c1e1900 */
[----:B------:R-:W-:-:S02]  /*0c30*/  IMAD.WIDE.U32 R126, R29, 0x4, R2 ;  /* 0x000000041d7e7825 */ /* 0x000fc400078e0002 */
[----:B------:R1:W5:Y:S02]  /*0c40*/  LDG.E R124, desc[UR6][R124.64] ;  /* 0x000000067c7c7981 */ /* 0x000364000c1e1900 */
[--C-:B---3--:R-:W-:Y:S02]  /*0c50*/  IMAD.WIDE.U32 R10, R27, 0x4, R2.reuse ;  /* 0x000000041b0a7825 */ /* 0x108fe400078e0002 */
[----:B------:R1:W5:Y:S02]  /*0c60*/  LDG.E R126, desc[UR6][R126.64] ;  /* 0x000000067e7e7981 */ /* 0x000364000c1e1900 */
[--C-:B------:R-:W-:Y:S02]  /*0c70*/  IMAD.WIDE.U32 R110, R25, 0x4, R2.reuse ;  /* 0x00000004196e7825 */ /* 0x100fe400078e0002 */
[----:B------:R1:W5:Y:S02]  /*0c80*/  LDG.E R10, desc[UR6][R10.64] ;  /* 0x000000060a0a7981 */ /* 0x000364000c1e1900 */
[----:B----4-:R-:W-:-:S02]  /*0c90*/  IMAD.WIDE.U32 R112, R23, 0x4, R2 ;  /* 0x0000000417707825 */ /* 0x010fc400078e0002 */
[----:B------:R1:W5:Y:S02]  /*0ca0*/  LDG.E R110, desc[UR6][R110.64] ;  /* 0x000000066e6e7981 */ /* 0x000364000c1e1900 */
[--C-:B------:R-:W-:Y:S02]  /*0cb0*/  IMAD.WIDE.U32 R4, R21, 0x4, R2.reuse ;  /* 0x0000000415047825 */ /* 0x100fe400078e0002 */
[----:B------:R1:W5:Y:S02]  /*0cc0*/  LDG.E R112, desc[UR6][R112.64] ;  /* 0x0000000670707981 */ /* 0x000364000c1e1900 */
[--C-:B------:R-:W-:Y:S02]  /*0cd0*/  IMAD.WIDE.U32 R114, R19, 0x4, R2.reuse ;  /* 0x0000000413727825 */ /* 0x100fe400078e0002 */
[----:B------:R1:W5:Y:S02]  /*0ce0*/  LDG.E R4, desc[UR6][R4.64] ;  /* 0x0000000604047981 */ /* 0x000364000c1e1900 */
[----:B0-----:R-:W-:-:S02]  /*0cf0*/  IMAD.WIDE.U32 R116, R17, 0x4, R2 ;  /* 0x0000000411747825 */ /* 0x001fc400078e0002 */
[----:B------:R1:W5:Y:S02]  /*0d00*/  LDG.E R114, desc[UR6][R114.64] ;  /* 0x0000000672727981 */ /* 0x000364000c1e1900 */
[--C-:B--2---:R-:W-:Y:S02]  /*0d10*/  IMAD.WIDE.U32 R118, R15, 0x4, R2.reuse ;  /* 0x000000040f767825 */ /* 0x104fe400078e0002 */
[----:B------:R1:W5:Y:S02]  /*0d20*/  LDG.E R116, desc[UR6][R116.64] ;  /* 0x0000000674747981 */ /* 0x000364000c1e1900 */
[----:B------:R-:W-:Y:S02]  /*0d30*/  IMAD.WIDE.U32 R2, R13, 0x4, R2 ;  /* 0x000000040d027825 */ /* 0x000fe400078e0002 */
[----:B------:R1:W5:Y:S04]  /*0d40*/  LDG.E R118, desc[UR6][R118.64] ;  /* 0x0000000676767981 */ /* 0x000368000c1e1900 */
[----:B------:R1:W5:Y:S01]  /*0d50*/  LDG.E R2, desc[UR6][R2.64] ;  /* 0x0000000602027981 */ /* 0x000362000c1e1900 */
[----:B------:R-:W-:Y:S01]  /*0d60*/  ISETP.NE.AND P0, PT, RZ, UR4, PT ;  /* 0x00000004ff007c0c */ /* 0x000fe2000bf05270 */
[----:B------:R-:W-:-:S05]  /*0d70*/  HADD2.F32 R7, -RZ, R141.H0_H0 ;  /* 0x2000008dff077230 */ /* 0x000fca0000004100 */
[----:B------:R-:W-:-:S04]  /*0d80*/  FADD R7, -R6, R7 ;  /* 0x0000000706077221 */ /* 0x000fc80000000100 */
[----:B------:R-:W-:-:S03]  /*0d90*/  FMUL R0, R108, R7 ;  /* 0x000000076c007220 */ /* 0x000fc60000400000 */
[----:B-1----:R-:W-:Y:S05]  /*0da0*/  @!P0 BRA `(.L_x_4863) ;  /* 0x00000010002c8947 */ /* 0x002fea0003800000 */
[----:B-----5:R-:W-:Y:S02]  /*0db0*/  HADD2.F32 R188, -RZ, R185.H0_H0 ;  /* 0x200000b9ffbc7230 */ /* 0x020fe40000004100 */
[----:B------:R-:W-:Y:S01]  /*0dc0*/  FADD R169, R183, 1 ;  /* 0x3f800000b7a97421 */ /* 0x000fe20000000000 */
[----:B------:R-:W-:Y:S02]  /*0dd0*/  HADD2.F32 R141, -RZ, R141.H1_H1 ;  /* 0x3000008dff8d7230 */ /* 0x000fe40000004100 */
[----:B------:R-:W-:Y:S01]  /*0de0*/  FADD R143, R171, 1 ;  /* 0x3f800000ab8f7421 */ /* 0x000fe20000000000 */
[----:B------:R-:W-:Y:S02]  /*0df0*/  HADD2.F32 R200, -RZ, R199.H0_H0 ;  /* 0x200000c7ffc87230 */ /* 0x000fe40000004100 */
[----:B------:R-:W-:Y:S01]  /*0e00*/  FADD R138, R40, 1 ;  /* 0x3f800000288a7421 */ /* 0x000fe20000000000 */
[--C-:B------:R-:W-:Y:S02]  /*0e10*/  HADD2.F32 R117, -RZ, R114.reuse.H0_H0 ;  /* 0x20000072ff757230 */ /* 0x100fe40000004100 */
[----:B------:R-:W-:Y:S01]  /*0e20*/  FMUL R169, R169, R188 ;  /* 0x000000bca9a97220 */ /* 0x000fe20000400000 */
[----:B------:R-:W-:-:S02]  /*0e30*/  HADD2.F32 R211, -RZ, R114.H1_H1 ;  /* 0x30000072ffd37230 */ /* 0x000fc40000004100 */
[----:B------:R-:W-:Y:S01]  /*0e40*/  FADD R114, R16, 1 ;  /* 0x3f80000010727421 */ /* 0x000fe20000000000 */
[----:B------:R-:W-:Y:S02]  /*0e50*/  HADD2.F32 R199, -RZ, R199.H1_H1 ;  /* 0x300000c7ffc77230 */ /* 0x000fe40000004100 */
[----:B------:R-:W-:Y:S01]  /*0e60*/  FADD R141, -R6, R141 ;  /* 0x0000008d068d7221 */ /* 0x000fe20000000100 */
[----:B------:R-:W-:Y:S02]  /*0e70*/  HADD2.F32 R185, -RZ, R185.H1_H1 ;  /* 0x300000b9ffb97230 */ /* 0x000fe40000004100 */
[----:B------:R-:W-:Y:S01]  /*0e80*/  FMUL R144, R143, R200 ;  /* 0x000000c88f907220 */ /* 0x000fe20000400000 */
[--C-:B------:R-:W-:Y:S02]  /*0e90*/  HADD2.F32 R186, -RZ, R133.reuse.H0_H0 ;  /* 0x20000085ffba7230 */ /* 0x100fe40000004100 */
[----:B------:R-:W-:Y:S01]  /*0ea0*/  FMUL R143, R114, R199 ;  /* 0x000000c7728f7220 */ /* 0x000fe20000400000 */
[----:B------:R-:W-:-:S02]  /*0eb0*/  HADD2.F32 R11, -RZ, R133.H1_H1 ;  /* 0x30000085ff0b7230 */ /* 0x000fc40000004100 */
[----:B------:R-:W-:Y:S01]  /*0ec0*/  FADD R133, R170, 1 ;  /* 0x3f800000aa857421 */ /* 0x000fe20000000000 */
[----:B------:R-:W-:Y:S02]  /*0ed0*/  HADD2.F32 R202, -RZ, R201.H0_H0 ;  /* 0x200000c9ffca7230 */ /* 0x000fe40000004100 */
[----:B------:R-:W-:Y:S01]  /*0ee0*/  FADD R165, R182, 1 ;  /* 0x3f800000b6a57421 */ /* 0x000fe20000000000 */
[----:B------:R-:W-:Y:S02]  /*0ef0*/  HADD2.F32 R139, -RZ, R137.H0_H0 ;  /* 0x20000089ff8b7230 */ /* 0x000fe40000004100 */
[----:B------:R-:W-:Y:S01]  /*0f00*/  FMUL R167, R138, R185 ;  /* 0x000000b98aa77220 */ /* 0x000fe20000400000 */
[----:B------:R-:W-:Y:S02]  /*0f10*/  HADD2.F32 R135, -RZ, R233.H0_H0 ;  /* 0x200000e9ff877230 */ /* 0x000fe40000004100 */
[----:B------:R-:W-:Y:S01]  /*0f20*/  FMUL R142, R133, R202 ;  /* 0x000000ca858e7220 */ /* 0x000fe20000400000 */
[----:B------:R-:W-:-:S02]  /*0f30*/  HADD2.F32 R137, -RZ, R137.H1_H1 ;  /* 0x30000089ff897230 */ /* 0x000fc40000004100 */
[----:B------:R-:W-:Y:S01]  /*0f40*/  FADD R114, RZ, R169 ;  /* 0x000000a9ff727221 */ /* 0x000fe20000000000 */
[----:B------:R-:W-:Y:S02]  /*0f50*/  HADD2.F32 R233, -RZ, R233.H1_H1 ;  /* 0x300000e9ffe97230 */ /* 0x000fe40000004100 */
[----:B------:R-:W-:Y:S01]  /*0f60*/  FADD R139, -R6, R139 ;  /* 0x0000008b068b7221 */ /* 0x000fe20000000100 */
[--C-:B------:R-:W-:Y:S02]  /*0f70*/  HADD2.F32 R231, -RZ, R120.reuse.H0_H0 ;  /* 0x20000078ffe77230 */ /* 0x100fe40000004100 */
[----:B------:R-:W-:Y:S01]  /*0f80*/  FMUL R140, R108, R141 ;  /* 0x0000008d6c8c7220 */ /* 0x000fe20000400000 */
[----:B------:R-:W-:Y:S02]  /*0f90*/  HADD2.F32 R229, -RZ, R120.H1_H1 ;  /* 0x30000078ffe57230 */ /* 0x000fe40000004100 */
[----:B------:R-:W-:Y:S01]  /*0fa0*/  FFMA R133, R0, R169, RZ ;  /* 0x000000a900857223 */ /* 0x000fe200000000ff */
        /* <DEDUP_REMOVED lines=21> */
[----:B------:R-:W-:Y:S01]  /*1100*/  FADD R221, -R6, R221 ;  /* 0x000000dd06dd7221 */ /* 0x000fe20000000100 */
[----:B------:R-:W-:Y:S02]  /*1110*/  HADD2.F32 R215, -RZ, R112.H1_H1 ;  /* 0x30000070ffd77230 */ /* 0x000fe40000004100 */
[----:B------:R-:W-:Y:S01]  /*1120*/  FADD R112, R14, 1 ;  /* 0x3f8000000e707421 */ /* 0x000fe20000000000 */
        /* <DEDUP_REMOVED lines=16> */
[----:B------:R-:W-:-:S02]  /*1230*/  HADD2.F32 R201, -RZ, R201.H1_H1 ;  /* 0x300000c9ffc97230 */ /* 0x000fc40000004100 */
        /* <DEDUP_REMOVED lines=8> */
[--C-:B------:R-:W-:Y:S02]  /*12c0*/  HADD2.F32 R6, -RZ, R131.reuse.H0_H0 ;  /* 0x20000083ff067230 */ /* 0x100fe40000004100 */
[----:B------:R-:W-:Y:S01]  /*12d0*/  FADD R136, R38, 1 ;  /* 0x3f80000026887421 */ /* 0x000fe20000000000 */
[----:B------:R-:W-:-:S02]  /*12e0*/  HADD2.F32 R5, -RZ, R131.H1_H1 ;  /* 0x30000083ff057230 */ /* 0x000fc40000004100 */
[----:B------:R-:W-:Y:S01]  /*12f0*/  FADD R131, R168, 1 ;  /* 0x3f800000a8837421 */ /* 0x000fe20000000000 */
[----:B------:R-:W-:Y:S02]  /*1300*/  HADD2.F32 R204, -RZ, R207.H0_H0 ;  /* 0x200000cfffcc7230 */ /* 0x000fe40000004100 */
[----:B------:R-:W-:Y:S01]  /*1310*/  FMUL R166, R165, R186 ;  /* 0x000000baa5a67220 */ /* 0x000fe20000400000 */
[----:B------:R-:W-:Y:S01]  /*1320*/  FMUL R141, R112, R201 ;  /* 0x000000c9708d7220 */ /* 0x000fe20000400000 */
[----:B------:R-:W-:Y:S01]  /*1330*/  FADD R235, R114, R167 ;  /* 0x000000a772eb7221 */ /* 0x000fe20000000000 */
[----:B------:R-:W-:Y:S01]  /*1340*/  FMUL R139, R108, R139 ;  /* 0x0000008b6c8b7220 */ /* 0x000fe20000400000 */
[----:B------:R-:W-:Y:S01]  /*1350*/  FFMA R112, R140, R167, R133 ;  /* 0x000000a78c707223 */ /* 0x000fe20000000085 */
[----:B------:R-:W-:Y:S02]  /*1360*/  HADD2.F32 R184, -RZ, R9.H0_H0 ;  /* 0x20000009ffb87230 */ /* 0x000fe40000004100 */
[----:B------:R-:W-:Y:S01]  /*1370*/  FADD R163, R181, 1 ;  /* 0x3f800000b5a37421 */ /* 0x000fe20000000000 */
[----:B------:R-:W-:-:S02]  /*1380*/  HADD2.F32 R207, -RZ, R207.H1_H1 ;  /* 0x300000cfffcf7230 */ /* 0x000fc40000004100 */
[----:B------:R-:W-:Y:S01]  /*1390*/  FADD R110, R12, 1 ;  /* 0x3f8000000c6e7421 */ /* 0x000fe20000000000 */
[----:B------:R-:W-:Y:S01]  /*13a0*/  FMUL R165, R136, R11 ;  /* 0x0000000b88a57220 */ /* 0x000fe20000400000 */
[----:B------:R-:W-:Y:S01]  /*13b0*/  FMUL R138, R131, R204 ;  /* 0x000000cc838a7220 */ /* 0x000fe20000400000 */
        /* <DEDUP_REMOVED lines=10> */
[----:B------:R-:W-:-:S02]  /*1460*/  HADD2.F32 R10, -RZ, R132.H0_H0 ;  /* 0x20000084ff0a7230 */ /* 0x000fc40000004100 */
[----:B------:R-:W-:Y:S01]  /*1470*/  FADD R161, R180, 1 ;  /* 0x3f800000b4a17421 */ /* 0x000fe20000000000 */
[----:B------:R-:W-:Y:S01]  /*1480*/  FMUL R163, R134, R9 ;  /* 0x0000000986a37220 */ /* 0x000fe20000400000 */
[C---:B------:R-:W-:Y:S01]  /*1490*/  FMUL R133, R108.reuse, R231 ;  /* 0x000000e76c857220 */ /* 0x040fe20000400000 */
[----:B------:R-:W-:Y:S01]  /*14a0*/  FADD R112, R235, R164 ;  /* 0x000000a4eb707221 */ /* 0x000fe20000000000 */
[----:B------:R-:W-:Y:S01]  /*14b0*/  FMUL R134, R108, R233 ;  /* 0x000000e96c867220 */ /* 0x000fe20000400000 */
[----:B------:R-:W-:Y:S01]  /*14c0*/  FFMA R231, R135, R164, R110 ;  /* 0x000000a487e77223 */ /* 0x000fe2000000006e */
[--C-:B------:R-:W-:Y:S02]  /*14d0*/  HADD2.F32 R4, -RZ, R130.reuse.H0_H0 ;  /* 0x20000082ff047230 */ /* 0x100fe40000004100 */
[----:B------:R-:W-:Y:S01]  /*14e0*/  FADD R159, R179, 1 ;  /* 0x3f800000b39f7421 */ /* 0x000fe20000000000 */
[----:B------:R-:W-:Y:S02]  /*14f0*/  HADD2.F32 R3, -RZ, R130.H1_H1 ;  /* 0x30000082ff037230 */ /* 0x000fe40000004100 */
[----:B------:R-:W-:Y:S01]  /*1500*/  FADD R130, R32, 1 ;  /* 0x3f80000020827421 */ /* 0x000fe20000000000 */
[----:B------:R-:W-:-:S02]  /*1510*/  HADD2.F32 R7, -RZ, R132.H1_H1 ;  /* 0x30000084ff077230 */ /* 0x000fc40000004100 */
[----:B------:R-:W-:Y:S01]  /*1520*/  FMUL R131, R108, R227 ;  /* 0x000000e36c837220 */ /* 0x000fe20000400000 */
[----:B------:R-:W-:Y:S01]  /*1530*/  FADD R132, R34, 1 ;  /* 0x3f80000022847421 */ /* 0x000fe20000000000 */
[----:B------:R-:W-:Y:S01]  /*1540*/  FMUL R162, R161, R10 ;  /* 0x0000000aa1a27220 */ /* 0x000fe20000400000 */
[----:B------:R-:W-:Y:S01]  /*1550*/  FADD R227, R112, R163 ;  /* 0x000000a370e37221 */ /* 0x000fe20000000000 */
[----:B------:R-:W-:Y:S01]  /*1560*/  FADD R157, R178, 1 ;  /* 0x3f800000b29d7421 */ /* 0x000fe20000000000 */
[----:B------:R-:W-:Y:S01]  /*1570*/  FFMA R110, R134, R163, R231 ;  /* 0x000000a3866e7223 */ /* 0x000fe200000000e7 */
[----:B------:R-:W-:Y:S01]  /*1580*/  FADD R128, R30, 1 ;  /* 0x3f8000001e807421 */ /* 0x000fe20000000000 */
[----:B------:R-:W-:Y:S01]  /*1590*/  FMUL R160, R159, R6 ;  /* 0x000000069fa07220 */ /* 0x000fe20000400000 */
[----:B------:R-:W-:Y:S01]  /*15a0*/  FMUL R159, R130, R5 ;  /* 0x00000005829f7220 */ /* 0x000fe20000400000 */
[----:B------:R-:W-:Y:S01]  /*15b0*/  FMUL R161, R132, R7 ;  /* 0x0000000784a17220 */ /* 0x000fe20000400000 */
[----:B------:R-:W-:Y:S01]  /*15c0*/  FMUL R130, R108, R225 ;  /* 0x000000e16c827220 */ /* 0x000fe20000400000 */
[----:B------:R-:W-:Y:S01]  /*15d0*/  FADD R112, R227, R162 ;  /* 0x000000a2e3707221 */ /* 0x000fe20000000000 */
[----:B------:R-:W-:-:S02]  /*15e0*/  HADD2.F32 R2, -RZ, R187.H0_H0 ;  /* 0x200000bbff027230 */ /* 0x000fc40000004100 */
[----:B------:R-:W-:Y:S01]  /*15f0*/  FMUL R158, R157, R4 ;  /* 0x000000049d9e7220 */ /* 0x000fe20000400000 */
[----:B------:R-:W-:Y:S01]  /*1600*/  FMUL R132, R108, R229 ;  /* 0x000000e56c847220 */ /* 0x000fe20000400000 */
[----:B------:R-:W-:Y:S01]  /*1610*/  FFMA R225, R133, R162, R110 ;  /* 0x000000a285e17223 */ /* 0x000fe2000000006e */
[----:B------:R-:W-:Y:S02]  /*1620*/  HADD2.F32 R187, -RZ, R187.H1_H1 ;  /* 0x300000bbffbb7230 */ /* 0x000fe40000004100 */
[----:B------:R-:W-:Y:S01]  /*1630*/  FADD R155, R177, 1 ;  /* 0x3f800000b19b7421 */ /* 0x000fe20000000000 */
[----:B------:R-:W-:Y:S01]  /*1640*/  FMUL R157, R128, R3 ;  /* 0x00000003809d7220 */ /* 0x000fe20000400000 */
[----:B------:R-:W-:Y:S01]  /*1650*/  FADD R126, R28, 1 ;  /* 0x3f8000001c7e7421 */ /* 0x000fe20000000000 */
[----:B------:R-:W-:Y:S01]  /*1660*/  FMUL R128, R108, R223 ;  /* 0x000000df6c807220 */ /* 0x000fe20000400000 */
[--C-:B------:R-:W-:Y:S02]  /*1670*/  HADD2.F32 R190, -RZ, R189.reuse.H0_H0 ;  /* 0x200000bdffbe7230 */ /* 0x100fe40000004100 */
[----:B------:R-:W-:Y:S01]  /*1680*/  FADD R223, R112, R161 ;  /* 0x000000a170df7221 */ /* 0x000fe20000000000 */
[----:B------:R-:W-:-:S02]  /*1690*/  HADD2.F32 R189, -RZ, R189.H1_H1 ;  /* 0x300000bdffbd7230 */ /* 0x000fc40000004100 */
[----:B------:R-:W-:Y:S01]  /*16a0*/  FADD R153, R176, 1 ;  /* 0x3f800000b0997421 */ /* 0x000fe20000000000 */
[----:B------:R-:W-:Y:S01]  /*16b0*/  FFMA R110, R132, R161, R225 ;  /* 0x000000a1846e7223 */ /* 0x000fe200000000e1 */
[----:B------:R-:W-:Y:S01]  /*16c0*/  FADD R124, R26, 1 ;  /* 0x3f8000001a7c7421 */ /* 0x000fe20000000000 */
[----:B------:R-:W-:Y:S01]  /*16d0*/  FMUL R156, R155, R2 ;  /* 0x000000029b9c7220 */ /* 0x000fe20000400000 */
[----:B------:R-:W-:Y:S01]  /*16e0*/  FMUL R155, R126, R187 ;  /* 0x000000bb7e9b7220 */ /* 0x000fe20000400000 */
[----:B------:R-:W-:Y:S01]  /*16f0*/  FMUL R126, R108, R221 ;  /* 0x000000dd6c7e7220 */ /* 0x000fe20000400000 */
[----:B------:R-:W-:Y:S01]  /*1700*/  FADD R112, R223, R160 ;  /* 0x000000a0df707221 */ /* 0x000fe20000000000 */
[--C-:B------:R-:W-:Y:S02]  /*1710*/  HADD2.F32 R192, -RZ, R191.reuse.H0_H0 ;  /* 0x200000bfffc07230 */ /* 0x100fe40000004100 */
[----:B------:R-:W-:Y:S01]  /*1720*/  FMUL R154, R153, R190 ;  /* 0x000000be999a7220 */ /* 0x000fe20000400000 */
[----:B------:R-:W-:Y:S01]  /*1730*/  FFMA R221, R131, R160, R110 ;  /* 0x000000a083dd7223 */ /* 0x000fe2000000006e */
[----:B------:R-:W-:-:S02]  /*1740*/  HADD2.F32 R191, -RZ, R191.H1_H1 ;  /* 0x300000bfffbf7230 */ /* 0x000fc40000004100 */
[----:B------:R-:W-:Y:S01]  /*1750*/  FADD R151, R175, 1 ;  /* 0x3f800000af977421 */ /* 0x000fe20000000000 */
[----:B------:R-:W-:Y:S01]  /*1760*/  FMUL R153, R124, R189 ;  /* 0x000000bd7c997220 */ /* 0x000fe20000400000 */
[----:B------:R-:W-:Y:S01]  /*1770*/  FADD R122, R24, 1 ;  /* 0x3f800000187a7421 */ /* 0x000fe20000000000 */
[----:B------:R-:W-:Y:S01]  /*1780*/  FMUL R124, R108, R219 ;  /* 0x000000db6c7c7220 */ /* 0x000fe20000400000 */
[--C-:B------:R-:W-:Y:S02]  /*1790*/  HADD2.F32 R194, -RZ, R193.reuse.H0_H0 ;  /* 0x200000c1ffc27230 */ /* 0x100fe40000004100 */
[----:B------:R-:W-:Y:S01]  /*17a0*/  FADD R219, R112, R159 ;  /* 0x0000009f70db7221 */ /* 0x000fe20000000000 */
[----:B------:R-:W-:Y:S02]  /*17b0*/  HADD2.F32 R193, -RZ, R193.H1_H1 ;  /* 0x300000c1ffc17230 */ /* 0x000fe40000004100 */
[----:B------:R-:W-:Y:S01]  /*17c0*/  FADD R149, R174, 1 ;  /* 0x3f800000ae957421 */ /* 0x000fe20000000000 */
[----:B------:R-:W-:Y:S01]  /*17d0*/  FMUL R129, R108, R129 ;  /* 0x000000816c817220 */ /* 0x000fe20000400000 */
[----:B------:R-:W-:Y:S01]  /*17e0*/  FFMA R110, R130, R159, R221 ;  /* 0x0000009f826e7223 */ /* 0x000fe200000000dd */
[----:B------:R-:W-:Y:S01]  /*17f0*/  FADD R120, R22, 1 ;  /* 0x3f80000016787421 */ /* 0x000fe20000000000 */
[----:B------:R-:W-:Y:S01]  /*1800*/  FMUL R152, R151, R192 ;  /* 0x000000c097987220 */ /* 0x000fe20000400000 */
[----:B------:R-:W-:Y:S01]  /*1810*/  FMUL R151, R122, R191 ;  /* 0x000000bf7a977220 */ /* 0x000fe20000400000 */
[----:B------:R-:W-:Y:S01]  /*1820*/  FMUL R122, R108, R217 ;  /* 0x000000d96c7a7220 */ /* 0x000fe20000400000 */
[----:B------:R-:W-:Y:S01]  /*1830*/  FADD R112, R219, R158 ;  /* 0x0000009edb707221 */ /* 0x000fe20000000000 */
[----:B------:R-:W-:-:S02]  /*1840*/  HADD2.F32 R196, -RZ, R195.H0_H0 ;  /* 0x200000c3ffc47230 */ /* 0x000fc40000004100 */
        /* <DEDUP_REMOVED lines=97> */
.L_x_4863:
[----:B-----5:R-:W-:Y:S02]  /*1e60*/  HADD2.F32 R139, -RZ, R137.H0_H0 ;  /* 0x20000089ff8b7230 */ /* 0x020fe40000004100 */
[----:B------:R-:W-:Y:S01]  /*1e70*/  FADD R169, RZ, R183 ;  /* 0x000000b7ffa97221 */ /* 0x000fe20000000000 */
[----:B------:R-:W-:Y:S02]  /*1e80*/  HADD2.F32 R135, -RZ, R233.H0_H0 ;  /* 0x200000e9ff877230 */ /* 0x000fe40000004100 */
[----:B------:R-:W-:Y:S01]  /*1e90*/  FADD R136, RZ, R14 ;  /* 0x0000000eff887221 */ /* 0x000fe20000000000 */
[----:B------:R-:W-:Y:S02]  /*1ea0*/  HADD2.F32 R141, -RZ, R141.H1_H1 ;  /* 0x3000008dff8d7230 */ /* 0x000fe40000004100 */
        /* <DEDUP_REMOVED lines=8> */
[C---:B------:R-:W-:Y:S01]  /*1f30*/  FADD R233, -R6.reuse, R233 ;  /* 0x000000e906e97221 */ /* 0x040fe20000000100 */
[--C-:B------:R-:W-:Y:S02]  /*1f40*/  HADD2.F32 R227, -RZ, R122.reuse.H0_H0 ;  /* 0x2000007affe37230 */ /* 0x100fe40000004100 */
        /* <DEDUP_REMOVED lines=50> */
[----:B------:R-:W-:Y:S01]  /*2270*/  FMUL R169, R188, R169 ;  /* 0x000000a9bca97220 */ /* 0x000fe20000400000 */
[----:B------:R-:W-:Y:S02]  /*2280*/  HADD2.F32 R5, -RZ, R131.H1_H1 ;  /* 0x30000083ff057230 */ /* 0x000fe40000004100 */
[----:B------:R-:W-:Y:S01]  /*2290*/  FADD R131, RZ, R182 ;  /* 0x000000b6ff837221 */ /* 0x000fe20000000000 */
[----:B------:R-:W-:Y:S02]  /*22a0*/  HADD2.F32 R11, -RZ, R133.H1_H1 ;  /* 0x30000085ff0b7230 */ /* 0x000fe40000004100 */
[----:B------:R-:W-:Y:S01]  /*22b0*/  FADD R133, RZ, R181 ;  /* 0x000000b5ff857221 */ /* 0x000fe20000000000 */
[----:B------:R-:W-:Y:S02]  /*22c0*/  HADD2.F32 R184, -RZ, R9.H0_H0 ;  /* 0x20000009ffb87230 */ /* 0x000fe40000004100 */
[----:B------:R-:W-:Y:S01]  /*22d0*/  FMUL R167, R185, R110 ;  /* 0x0000006eb9a77220 */ /* 0x000fe20000400000 */
[----:B------:R-:W-:Y:S01]  /*22e0*/  FMUL R166, R186, R131 ;  /* 0x00000083baa67220 */ /* 0x000fe20000400000 */
[----:B------:R-:W-:Y:S01]  /*22f0*/  FADD R110, RZ, R169 ;  /* 0x000000a9ff6e7221 */ /* 0x000fe20000000000 */
[----:B------:R-:W-:Y:S01]  /*2300*/  FMUL R140, R108, R141 ;  /* 0x0000008d6c8c7220 */ /* 0x000fe20000400000 */
[----:B------:R-:W-:Y:S01]  /*2310*/  FFMA R131, R0, R169, RZ ;  /* 0x000000a900837223 */ /* 0x000fe200000000ff */
[----:B------:R-:W-:-:S02]  /*2320*/  HADD2.F32 R202, -RZ, R201.H0_H0 ;  /* 0x200000c9ffca7230 */ /* 0x000fc40000004100 */
[----:B------:R-:W-:Y:S01]  /*2330*/  FADD R112, RZ, R38 ;  /* 0x00000026ff707221 */ /* 0x000fe20000000000 */
[----:B------:R-:W-:Y:S02]  /*2340*/  HADD2.F32 R201, -RZ, R201.H1_H1 ;  /* 0x300000c9ffc97230 */ /* 0x000fe40000004100 */
[----:B------:R-:W-:Y:S01]  /*2350*/  FMUL R164, R184, R133 ;  /* 0x00000085b8a47220 */ /* 0x000fe20000400000 */
[----:B------:R-:W-:Y:S01]  /*2360*/  FADD R133, R110, R167 ;  /* 0x000000a76e857221 */ /* 0x000fe20000000000 */
[----:B------:R-:W-:Y:S01]  /*2370*/  FMUL R139, R108, R139 ;  /* 0x0000008b6c8b7220 */ /* 0x000fe20000400000 */
[----:B------:R-:W-:Y:S01]  /*2380*/  FFMA R110, R140, R167, R131 ;  /* 0x000000a78c6e7223 */ /* 0x000fe20000000083 */
[----:B------:R-:W-:Y:S02]  /*2390*/  HADD2.F32 R192, -RZ, R191.H0_H0 ;  /* 0x200000bfffc07230 */ /* 0x000fe40000004100 */
[----:B------:R-:W-:Y:S01]  /*23a0*/  FADD R235, RZ, R175 ;  /* 0x000000afffeb7221 */ /* 0x000fe20000000000 */
[----:B------:R-:W-:Y:S01]  /*23b0*/  FMUL R165, R11, R112 ;  /* 0x000000700ba57220 */ /* 0x000fe20000400000 */
        /* <DEDUP_REMOVED lines=8> */
[----:B------:R-:W-:Y:S02]  /*2440*/  HADD2.F32 R9, -RZ, R9.H1_H1 ;  /* 0x30000009ff097230 */ /* 0x000fe40000004100 */
[----:B------:R-:W-:Y:S01]  /*2450*/  FADD R114, RZ, R36 ;  /* 0x00000024ff727221 */ /* 0x000fe20000000000 */
[----:B------:R-:W-:Y:S02]  /*2460*/  HADD2.F32 R199, -RZ, R199.H1_H1 ;  /* 0x300000c7ffc77230 */ /* 0x000fe40000004100 */
[----:B------:R-:W-:Y:S01]  /*2470*/  FADD R134, RZ, R16 ;  /* 0x00000010ff867221 */ /* 0x000fe20000000000 */
        /* <DEDUP_REMOVED lines=8> */
[----:B------:R-:W-:-:S02]  /*2500*/  HADD2.F32 R4, -RZ, R130.H0_H0 ;  /* 0x20000082ff047230 */ /* 0x000fc40000004100 */
[----:B------:R-:W-:Y:S01]  /*2510*/  FMUL R134, R108, R233 ;  /* 0x000000e96c867220 */ /* 0x000fe20000400000 */
[--C-:B------:R-:W-:Y:S02]  /*2520*/  HADD2.F32 R196, -RZ, R195.reuse.H0_H0 ;  /* 0x200000c3ffc47230 */ /* 0x100fe40000004100 */
[----:B------:R-:W-:Y:S01]  /*2530*/  FFMA R231, R135, R164, R110 ;  /* 0x000000a487e77223 */ /* 0x000fe2000000006e */
[----:B------:R-:W-:Y:S02]  /*2540*/  HADD2.F32 R3, -RZ, R130.H1_H1 ;  /* 0x30000082ff037230 */ /* 0x000fe40000004100 */
[----:B------:R-:W-:Y:S01]  /*2550*/  FADD R147, RZ, R178 ;  /* 0x000000b2ff937221 */ /* 0x000fe20000000000 */
[----:B------:R-:W-:Y:S02]  /*2560*/  HADD2.F32 R195, -RZ, R195.H1_H1 ;  /* 0x300000c3ffc37230 */ /* 0x000fe40000004100 */
[----:B------:R-:W-:Y:S01]  /*2570*/  FADD R145, RZ, R179 ;  /* 0x000000b3ff917221 */ /* 0x000fe20000000000 */
[----:B------:R-:W-:-:S02]  /*2580*/  HADD2.F32 R198, -RZ, R197.H0_H0 ;  /* 0x200000c5ffc67230 */ /* 0x000fc40000004100 */
[----:B------:R-:W-:Y:S01]  /*2590*/  FADD R130, RZ, R20 ;  /* 0x00000014ff827221 */ /* 0x000fe20000000000 */
[----:B------:R-:W-:Y:S02]  /*25a0*/  HADD2.F32 R7, -RZ, R132.H1_H1 ;  /* 0x30000084ff077230 */ /* 0x000fe40000004100 */
[----:B------:R-:W-:Y:S01]  /*25b0*/  FMUL R131, R108, R227 ;  /* 0x000000e36c837220 */ /* 0x000fe20000400000 */
[----:B------:R-:W-:Y:S02]  /*25c0*/  HADD2.F32 R197, -RZ, R197.H1_H1 ;  /* 0x300000c5ffc57230 */ /* 0x000fe40000004100 */
[----:B------:R-:W-:Y:S01]  /*25d0*/  FADD R116, RZ, R34 ;  /* 0x00000022ff747221 */ /* 0x000fe20000000000 */
[----:B------:R-:W-:Y:S02]  /*25e0*/  HADD2.F32 R2, -RZ, R187.H0_H0 ;  /* 0x200000bbff027230 */ /* 0x000fe40000004100 */
[----:B------:R-:W-:Y:S01]  /*25f0*/  FADD R132, RZ, R18 ;  /* 0x00000012ff847221 */ /* 0x000fe20000000000 */
[----:B------:R-:W-:-:S02]  /*2600*/  HADD2.F32 R194, -RZ, R193.H0_H0 ;  /* 0x200000c1ffc27230 */ /* 0x000fc40000004100 */
[----:B------:R-:W-:Y:S01]  /*2610*/  FADD R227, R112, R163 ;  /* 0x000000a370e37221 */ /* 0x000fe20000000000 */
[----:B------:R-:W-:Y:S02]  /*2620*/  HADD2.F32 R193, -RZ, R193.H1_H1 ;  /* 0x300000c1ffc17230 */ /* 0x000fe40000004100 */
[----:B------:R-:W-:Y:S01]  /*2630*/  FADD R149, RZ, R177 ;  /* 0x000000b1ff957221 */ /* 0x000fe20000000000 */
[----:B------:R-:W-:Y:S01]  /*2640*/  FFMA R110, R134, R163, R231 ;  /* 0x000000a3866e7223 */ /* 0x000fe200000000e7 */
[----:B------:R-:W-:Y:S01]  /*2650*/  FADD R128, RZ, R22 ;  /* 0x00000016ff807221 */ /* 0x000fe20000000000 */
[----:B------:R-:W-:Y:S01]  /*2660*/  FMUL R158, R4, R147 ;  /* 0x00000093049e7220 */ /* 0x000fe20000400000 */
[----:B------:R-:W-:Y:S01]  /*2670*/  FMUL R160, R6, R145 ;  /* 0x0000009106a07220 */ /* 0x000fe20000400000 */
[----:B------:R-:W-:Y:S01]  /*2680*/  FMUL R147, R195, R130 ;  /* 0x00000082c3937220 */ /* 0x000fe20000400000 */
[----:B------:R-:W-:Y:S01]  /*2690*/  FMUL R161, R7, R116 ;  /* 0x0000007407a17220 */ /* 0x000fe20000400000 */
[----:B------:R-:W-:Y:S01]  /*26a0*/  FMUL R145, R197, R132 ;  /* 0x00000084c5917220 */ /* 0x000fe20000400000 */
[----:B------:R-:W-:Y:S01]  /*26b0*/  FMUL R130, R108, R225 ;  /* 0x000000e16c827220 */ /* 0x000fe20000400000 */
[----:B------:R-:W-:Y:S01]  /*26c0*/  FADD R112, R227, R162 ;  /* 0x000000a2e3707221 */ /* 0x000fe20000000000 */
[----:B------:R-:W-:-:S02]  /*26d0*/  HADD2.F32 R190, -RZ, R189.H0_H0 ;  /* 0x200000bdffbe7230 */ /* 0x000fc40000004100 */
[----:B------:R-:W-:Y:S01]  /*26e0*/  FMUL R156, R2, R149 ;  /* 0x00000095029c7220 */ /* 0x000fe20000400000 */
[C---:B------:R-:W-:Y:S01]  /*26f0*/  FMUL R132, R108.reuse, R229 ;  /* 0x000000e56c847220 */ /* 0x040fe20000400000 */
[----:B------:R-:W-:Y:S01]  /*2700*/  FFMA R225, R133, R162, R110 ;  /* 0x000000a285e17223 */ /* 0x000fe2000000006e */
[----:B------:R-:W-:Y:S02]  /*2710*/  HADD2.F32 R191, -RZ, R191.H1_H1 ;  /* 0x300000bfffbf7230 */ /* 0x000fe40000004100 */
[----:B------:R-:W-:Y:S01]  /*2720*/  FADD R151, RZ, R176 ;  /* 0x000000b0ff977221 */ /* 0x000fe20000000000 */
[----:B------:R-:W-:Y:S01]  /*2730*/  FMUL R149, R193, R128 ;  /* 0x00000080c1957220 */ /* 0x000fe20000400000 */
[----:B------:R-:W-:Y:S01]  /*2740*/  FADD R126, RZ, R24 ;  /* 0x00000018ff7e7221 */ /* 0x000fe20000000000 */
[----:B------:R-:W-:Y:S01]  /*2750*/  FMUL R128, R108, R223 ;  /* 0x000000df6c807220 */ /* 0x000fe20000400000 */
[----:B------:R-:W-:Y:S01]  /*2760*/  FADD R118, RZ, R32 ;  /* 0x00000020ff767221 */ /* 0x000fe20000000000 */
[----:B------:R-:W-:Y:S01]  /*2770*/  FADD R223, R112, R161 ;  /* 0x000000a170df7221 */ /* 0x000fe20000000000 */
[----:B------:R-:W-:-:S02]  /*2780*/  HADD2.F32 R189, -RZ, R189.H1_H1 ;  /* 0x300000bdffbd7230 */ /* 0x000fc40000004100 */
[----:B------:R-:W-:Y:S01]  /*2790*/  FFMA R110, R132, R161, R225 ;  /* 0x000000a1846e7223 */ /* 0x000fe200000000e1 */
[----:B------:R-:W-:Y:S01]  /*27a0*/  FADD R124, RZ, R26 ;  /* 0x0000001aff7c7221 */ /* 0x000fe20000000000 */
[----:B------:R-:W-:Y:S01]  /*27b0*/  FMUL R154, R190, R151 ;  /* 0x00000097be9a7220 */ /* 0x000fe20000400000 */
[----:B------:R-:W-:Y:S01]  /*27c0*/  FMUL R151, R191, R126 ;  /* 0x0000007ebf977220 */ /* 0x000fe20000400000 */
[----:B------:R-:W-:Y:S01]  /*27d0*/  FMUL R159, R5, R118 ;  /* 0x00000076059f7220 */ /* 0x000fe20000400000 */
[C---:B------:R-:W-:Y:S01]  /*27e0*/  FMUL R126, R108.reuse, R221 ;  /* 0x000000dd6c7e7220 */ /* 0x040fe20000400000 */
[----:B------:R-:W-:Y:S01]  /*27f0*/  FADD R112, R223, R160 ;  /* 0x000000a0df707221 */ /* 0x000fe20000000000 */
[----:B------:R-:W-:Y:S01]  /*2800*/  FFMA R221, R131, R160, R110 ;  /* 0x000000a083dd7223 */ /* 0x000fe2000000006e */
[----:B------:R-:W-:Y:S02]  /*2810*/  HADD2.F32 R187, -RZ, R187.H1_H1 ;  /* 0x300000bbffbb7230 */ /* 0x000fe40000004100 */
        /* <DEDUP_REMOVED lines=17> */
[----:B------:R-:W-:-:S02]  /*2930*/  HADD2.F32 R204, -RZ, R207.H0_H0 ;  /* 0x200000cfffcc7230 */ /* 0x000fc40000004100 */
[----:B------:R-:W-:Y:S01]  /*2940*/  FADD R112, R215, R156 ;  /* 0x0000009cd7707221 */ /* 0x000fe20000000000 */
[----:B------:R-:W-:Y:S01]  /*2950*/  FFMA R213, R127, R156, R110 ;  /* 0x0000009c7fd57223 */ /* 0x000fe2000000006e */
[----:B------:R-:W-:Y:S02]  /*2960*/  HADD2.F32 R207, -RZ, R207.H1_H1 ;  /* 0x300000cfffcf7230 */ /* 0x000fe40000004100 */
[----:B------:R-:W-:Y:S01]  /*2970*/  FADD R206, RZ, R12 ;  /* 0x0000000cffce7221 */ /* 0x000fe20000000000 */
[----:B------:R-:W-:Y:S01]  /*2980*/  FMUL R116, R108, R211 ;  /* 0x000000d36c747220 */ /* 0x000fe20000400000 */
[----:B------:R-:W-:Y:S01]  /*2990*/  FADD R211, R112, R155 ;  /* 0x0000009b70d37221 */ /* 0x000fe20000000000 */
[----:B------:R-:W-:Y:S01]  /*29a0*/  FMUL R125, R108, R125 ;  /* 0x0000007d6c7d7220 */ /* 0x000fe20000400000 */
        /* <DEDUP_REMOVED lines=10> */
[----:B------:R-:W-:Y:S01]  /*2a50*/  FADD R237, RZ, R174 ;  /* 0x000000aeffed7221 */ /* 0x000fe20000000000 */
        /* <DEDUP_REMOVED lines=74> */
.L_x_4864:
        /* <DEDUP_REMOVED lines=85> */
.L_x_4881:
        /* <DEDUP_REMOVED lines=43> */
.L_x_4867:
[----:B------:R-:W-:Y:S05]  /*3700*/  BSYNC B0 ;  /* 0x0000000000007941 */ /* 0x000fea0003800000 */
.L_x_4866:
        /* <DEDUP_REMOVED lines=19> */
.L_x_4869:
[----:B------:R-:W2:Y:S04]  /*3840*/  LDG.E.STRONG.GPU R4, desc[UR6][R2.64] ;  /* 0x0000000602047981 */ /* 0x000ea8000c1ef900 */
[----:B--2---:R-:W-:Y:S01]  /*3850*/  CCTL.IVALL ;  /* 0x00000000ff00798f */ /* 0x004fe20002000000 */
[----:B------:R-:W-:Y:S05]  /*3860*/  YIELD ;  /* 0x0000000000007946 */ /* 0x000fea0003800000 */
[----:B------:R-:W-:-:S13]  /*3870*/  ISETP.NE.AND P1, PT, R4, R7, PT ;  /* 0x000000070400720c */ /* 0x000fda0003f25270 */
[----:B------:R-:W-:Y:S05]  /*3880*/  @P1 BRA `(.L_x_4869) ;  /* 0xfffffffc00ec1947 */ /* 0x000fea000383ffff */
.L_x_4868:
        /* <DEDUP_REMOVED lines=235> */
.L_x_4862:
        /* <DEDUP_REMOVED lines=82> */
.L_x_4865:
[----:B------:R-:W-:Y:S01]  /*4c60*/  HFMA2.MMA R185, -RZ, RZ, 0, 9.5367431640625e-07 ;  /* 0x00000010ffb97435 */ /* 0x000fe200000001ff */
[----:B------:R-:W-:Y:S02]  /*4c70*/  MOV R186, R205 ;  /* 0x000000cd00ba7202 */ /* 0x000fe40000000f00 */
[----:B------:R-:W-:Y:S02]  /*4c80*/  MOV R188, 0x1f ;  /* 0x0000001f00bc7802 */ /* 0x000fe40000000f00 */
[----:B------:R-:W-:-:S07]  /*4c90*/  MOV R11, 0xffffffff ;  /* 0xffffffff000b7802 */ /* 0x000fce0000000f00 */
[----:B------:R-:W-:Y:S05]  /*4ca0*/  WARPSYNC.COLLECTIVE R11, `(.L_x_4871) ;  /* 0x000000000b087348 */ /* 0x000fea0003c00000 */
[----:B------:R0:W1:Y:S02]  /*4cb0*/  SHFL.DOWN P1, R9, R186, R185, R188 ;  /* 0x080000b9ba097389 */ /* 0x00006400000200bc */
[----:B01----:R-:W-:Y:S01]  /*4cc0*/  ENDCOLLECTIVE ;  /* 0x000000000000791b */ /* 0x003fe20003800000 */
.L_x_4871:
[----:B------:R-:W-:Y:S02]  /*4cd0*/  MOV R186, R203 ;  /* 0x000000cb00ba7202 */ /* 0x000fe40000000f00 */
[----:B------:R-:W-:-:S07]  /*4ce0*/  MOV R4, R9 ;  /* 0x0000000900047202 */ /* 0x000fce0000000f00 */
[----:B------:R-:W-:Y:S05]  /*4cf0*/  WARPSYNC.COLLECTIVE R11, `(.L_x_4872) ;  /* 0x000000000b087348 */ /* 0x000fea0003c00000 */
[----:B------:R0:W1:Y:S02]  /*4d00*/  SHFL.DOWN P1, R9, R186, R185, R188 ;  /* 0x080000b9ba097389 */ /* 0x00006400000200bc */
[----:B01----:R-:W-:Y:S01]  /*4d10*/  ENDCOLLECTIVE ;  /* 0x000000000000791b */ /* 0x003fe20003800000 */
.L_x_4872:
[----:B------:R-:W-:Y:S01]  /*4d20*/  FADD R4, R4, R205 ;  /* 0x000000cd04047221 */ /* 0x000fe20000000000 */
[----:B------:R-:W-:-:S04]  /*4d30*/  HFMA2.MMA R185, -RZ, RZ, 0, 4.76837158203125e-07 ;  /* 0x00000008ffb97435 */ /* 0x000fc800000001ff */
[----:B------:R-:W-:Y:S02]  /*4d40*/  MOV R186, R4 ;  /* 0x0000000400ba7202 */ /* 0x000fe40000000f00 */
[----:B------:R-:W-:-:S07]  /*4d50*/  MOV R8, R9 ;  /* 0x0000000900087202 */ /* 0x000fce0000000f00 */
[----:B------:R-:W-:Y:S05]  /*4d60*/  WARPSYNC.COLLECTIVE R11, `(.L_x_4873) ;  /* 0x000000000b087348 */ /* 0x000fea0003c00000 */
[----:B------:R0:W1:Y:S02]  /*4d70*/  SHFL.DOWN P1, R9, R186, R185, R188 ;  /* 0x080000b9ba097389 */ /* 0x00006400000200bc */
[----:B01----:R-:W-:Y:S01]  /*4d80*/  ENDCOLLECTIVE ;  /* 0x000000000000791b */ /* 0x003fe20003800000 */
.L_x_4873:
[----:B------:R-:W-:-:S05]  /*4d90*/  FADD R8, R8, R203 ;  /* 0x000000cb08087221 */ /* 0x000fca0000000000 */
[----:B------:R-:W-:Y:S02]  /*4da0*/  MOV R186, R8 ;  /* 0x0000000800ba7202 */ /* 0x000fe40000000f00 */
[----:B------:R-:W-:-:S07]  /*4db0*/  MOV R3, R9 ;  /* 0x0000000900037202 */ /* 0x000fce0000000f00 */
[----:B------:R-:W-:Y:S05]  /*4dc0*/  WARPSYNC.COLLECTIVE R11, `(.L_x_4874) ;  /* 0x000000000b087348 */ /* 0x000fea0003c00000 */
[----:B------:R0:W1:Y:S02]  /*4dd0*/  SHFL.DOWN P1, R9, R186, R185, R188 ;  /* 0x080000b9ba097389 */ /* 0x00006400000200bc */
[----:B01----:R-:W-:Y:S01]  /*4de0*/  ENDCOLLECTIVE ;  /* 0x000000000000791b */ /* 0x003fe20003800000 */
.L_x_4874:
[----:B------:R-:W-:Y:S01]  /*4df0*/  FADD R3, R4, R3 ;  /* 0x0000000304037221 */ /* 0x000fe20000000000 */
[----:B------:R-:W-:-:S04]  /*4e00*/  HFMA2.MMA R185, -RZ, RZ, 0, 2.384185791015625e-07 ;  /* 0x00000004ffb97435 */ /* 0x000fc800000001ff */
[----:B------:R-:W-:Y:S02]  /*4e10*/  MOV R186, R3 ;  /* 0x0000000300ba7202 */ /* 0x000fe40000000f00 */
[----:B------:R-:W-:-:S07]  /*4e20*/  MOV R5, R9 ;  /* 0x0000000900057202 */ /* 0x000fce0000000f00 */
[----:B------:R-:W-:Y:S05]  /*4e30*/  WARPSYNC.COLLECTIVE R11, `(.L_x_4875) ;  /* 0x000000000b087348 */ /* 0x000fea0003c00000 */
[----:B------:R0:W1:Y:S02]  /*4e40*/  SHFL.DOWN P1, R9, R186, R185, R188 ;  /* 0x080000b9ba097389 */ /* 0x00006400000200bc */
[----:B01----:R-:W-:Y:S01]  /*4e50*/  ENDCOLLECTIVE ;  /* 0x000000000000791b */ /* 0x003fe20003800000 */
.L_x_4875:
[----:B------:R-:W-:-:S05]  /*4e60*/  FADD R7, R8, R5 ;  /* 0x0000000508077221 */ /* 0x000fca0000000000 */
[----:B------:R-:W-:Y:S02]  /*4e70*/  MOV R186, R7 ;  /* 0x0000000700ba7202 */ /* 0x000fe40000000f00 */
[----:B------:R-:W-:-:S07]  /*4e80*/  MOV R10, R9 ;  /* 0x00000009000a7202 */ /* 0x000fce0000000f00 */
[----:B------:R-:W-:Y:S05]  /*4e90*/  WARPSYNC.COLLECTIVE R11, `(.L_x_4876) ;  /* 0x000000000b087348 */ /* 0x000fea0003c00000 */
[----:B------:R0:W1:Y:S02]  /*4ea0*/  SHFL.DOWN P1, R9, R186, R185, R188 ;  /* 0x080000b9ba097389 */ /* 0x00006400000200bc */
[----:B01----:R-:W-:Y:S01]  /*4eb0*/  ENDCOLLECTIVE ;  /* 0x000000000000791b */ /* 0x003fe20003800000 */
.L_x_4876:
[----:B------:R-:W-:Y:S01]  /*4ec0*/  FADD R10, R3, R10 ;  /* 0x0000000a030a7221 */ /* 0x000fe20000000000 */
[----:B------:R-:W-:-:S04]  /*4ed0*/  HFMA2.MMA R185, -RZ, RZ, 0, 1.1920928955078125e-07 ;  /* 0x00000002ffb97435 */ /* 0x000fc800000001ff */
[----:B------:R-:W-:Y:S02]  /*4ee0*/  MOV R186, R10 ;  /* 0x0000000a00ba7202 */ /* 0x000fe40000000f00 */
[----:B------:R-:W-:-:S07]  /*4ef0*/  MOV R184, R9 ;  /* 0x0000000900b87202 */ /* 0x000fce0000000f00 */
[----:B------:R-:W-:Y:S05]  /*4f00*/  WARPSYNC.COLLECTIVE R11, `(.L_x_4877) ;  /* 0x000000000b087348 */ /* 0x000fea0003c00000 */
[----:B------:R0:W1:Y:S02]  /*4f10*/  SHFL.DOWN P1, R9, R186, R185, R188 ;  /* 0x080000b9ba097389 */ /* 0x00006400000200bc */
[----:B01----:R-:W-:Y:S01]  /*4f20*/  ENDCOLLECTIVE ;  /* 0x000000000000791b */ /* 0x003fe20003800000 */
.L_x_4877:
[----:B------:R-:W-:-:S05]  /*4f30*/  FADD R184, R7, R184 ;  /* 0x000000b807b87221 */ /* 0x000fca0000000000 */
[----:B------:R-:W-:Y:S02]  /*4f40*/  MOV R186, R184 ;  /* 0x000000b800ba7202 */ /* 0x000fe40000000f00 */
[----:B------:R-:W-:-:S07]  /*4f50*/  MOV R5, R9 ;  /* 0x0000000900057202 */ /* 0x000fce0000000f00 */
[----:B------:R-:W-:Y:S05]  /*4f60*/  WARPSYNC.COLLECTIVE R11, `(.L_x_4878) ;  /* 0x000000000b087348 */ /* 0x000fea0003c00000 */
[----:B------:R0:W1:Y:S02]  /*4f70*/  SHFL.DOWN P1, R9, R186, R185, R188 ;  /* 0x080000b9ba097389 */ /* 0x00006400000200bc */
[----:B01----:R-:W-:Y:S01]  /*4f80*/  ENDCOLLECTIVE ;  /* 0x000000000000791b */ /* 0x003fe20003800000 */
.L_x_4878:
[----:B------:R-:W-:Y:S01]  /*4f90*/  FADD R4, R10, R5 ;  /* 0x000000050a047221 */ /* 0x000fe20000000000 */
[----:B------:R-:W-:-:S04]  /*4fa0*/  HFMA2.MMA R185, -RZ, RZ, 0, 5.9604644775390625e-08 ;  /* 0x00000001ffb97435 */ /* 0x000fc800000001ff */
[----:B------:R-:W-:Y:S01]  /*4fb0*/  MOV R186, R4 ;  /* 0x0000000400ba7202 */ /* 0x000fe20000000f00 */
[----:B------:R-:W-:-:S07]  /*4fc0*/  FADD R5, R184, R9 ;  /* 0x00000009b8057221 */ /* 0x000fce0000000000 */
[----:B------:R-:W-:Y:S05]  /*4fd0*/  WARPSYNC.COLLECTIVE R11, `(.L_x_4879) ;  /* 0x000000000b087348 */ /* 0x000fea0003c00000 */
[----:B------:R0:W1:Y:S02]  /*4fe0*/  SHFL.DOWN P1, R9, R186, R185, R188 ;  /* 0x080000b9ba097389 */ /* 0x00006400000200bc */
[----:B01----:R-:W-:Y:S01]  /*4ff0*/  ENDCOLLECTIVE ;  /* 0x000000000000791b */ /* 0x003fe20003800000 */
.L_x_4879:
[----:B------:R-:W-:Y:S02]  /*5000*/  MOV R186, R5 ;  /* 0x0000000500ba7202 */ /* 0x000fe40000000f00 */
[----:B------:R-:W-:-:S07]  /*5010*/  MOV R7, R9 ;  /* 0x0000000900077202 */ /* 0x000fce0000000f00 */
[----:B------:R-:W-:Y:S05]  /*5020*/  WARPSYNC.COLLECTIVE R11, `(.L_x_4880) ;  /* 0x000000000b087348 */ /* 0x000fea0003c00000 */
[----:B------:R0:W1:Y:S02]  /*5030*/  SHFL.DOWN P1, R9, R186, R185, R188 ;  /* 0x080000b9ba097389 */ /* 0x00006400000200bc */
[----:B01----:R-:W-:Y:S01]  /*5040*/  ENDCOLLECTIVE ;  /* 0x000000000000791b */ /* 0x003fe20003800000 */
.L_x_4880:
[----:B------:R-:W-:Y:S01]  /*5050*/  MOV R8, R9 ;  /* 0x0000000900087202 */ /* 0x000fe20000000f00 */
[----:B------:R-:W-:Y:S06]  /*5060*/  BRA `(.L_x_4881) ;  /* 0xffffffe000f87947 */ /* 0x000fec000383ffff */
.L_x_4882:
        /* <DEDUP_REMOVED lines=9> */
.L_x_8000:


//--------------------- .text._ZN18transformer_engine13normalization28ln_bwd_finalize_tuned_kernelINS0_22Kernel_traits_finalizeILj15360EffffjLj1024ELj4ENS0_18Kernel_traits_baseILj15360EffffjLj1024EEEEEEEvNS0_20BackwardKernelParamsE --------------------------
	.section	.text._ZN18transformer_engine13normalization28ln_bwd_finalize_tuned_kernelINS0_22Kernel_traits_finalizeILj15360EffffjLj1024ELj4ENS0_18Kernel_traits_baseILj15360EffffjLj1024EEEEEEEvNS0_20BackwardKernelParamsE,"ax",@progbits
	.align	128
        .global         _ZN18transformer_engine13normalization28ln_bwd_finalize_tuned_kernelINS0_22Kernel_traits_finalizeILj15360EffffjLj1024ELj4ENS0_18Kernel_traits_baseILj15360EffffjLj1024EEEEEEEvNS0_20BackwardKernelParamsE
        .type           _ZN18transformer_engine13normalization28ln_bwd_finalize_tuned_kernelINS0_22Kernel_traits_finalizeILj15360EffffjLj1024ELj4ENS0_18Kernel_traits_baseILj15360EffffjLj1024EEEEEEEvNS0_20BackwardKernelParamsE,@function
        .size           _ZN18transformer_engine13normalization28ln_bwd_finalize_tuned_kernelINS0_22Kernel_traits_finalizeILj15360EffffjLj1024ELj4ENS0_18Kernel_traits_baseILj15360EffffjLj1024EEEEEEEvNS0_20BackwardKernelParamsE,(.L_x_8001 - _ZN18transformer_engine13normalization28ln_bwd_finalize_tuned_kernelINS0_22Kernel_traits_finalizeILj15360EffffjLj1024ELj4ENS0_18Kernel_traits_baseILj15360EffffjLj1024EEEEEEEvNS0_20BackwardKernelParamsE)
        .other          _ZN18transformer_engine13normalization28ln_bwd_finalize_tuned_kernelINS0_22Kernel_traits_finalizeILj15360EffffjLj1024ELj4ENS0_18Kernel_traits_baseILj15360EffffjLj1024EEEEEEEvNS0_20BackwardKernelParamsE,@"STO_CUDA_ENTRY STV_DEFAULT"
_ZN18transformer_engine13normalization28ln_bwd_finalize_tuned_kernelINS0_22Kernel_traits_finalizeILj15360EffffjLj1024ELj4ENS0_18Kernel_traits_baseILj15360EffffjLj1024EEEEEEEvNS0_20BackwardKernelParamsE:
.text._ZN18transformer_engine13normalization28ln_bwd_finalize_tuned_kernelINS0_22Kernel_traits_finalizeILj15360EffffjLj1024ELj4ENS0_18Kernel_traits_baseILj15360EffffjLj1024EEEEEEEvNS0_20BackwardKernelParamsE:
        /* <DEDUP_REMOVED lines=20> */
.L_x_4894:
        /* <DEDUP_REMOVED lines=28> */
.L_x_4887:
        /* <DEDUP_REMOVED lines=33> */
.L_x_4886:
[----:B------:R-:W-:Y:S05]  /*0510*/  BSYNC B1 ;  /* 0x0000000000017941 */ /* 0x000fea0003800000 */
.L_x_4885:
        /* <DEDUP_REMOVED lines=23> */
.L_x_4889:
[----:B------:R-:W-:Y:S05]  /*0690*/  BSYNC B1 ;  /* 0x0000000000017941 */ /* 0x000fea0003800000 */
.L_x_4888:
        /* <DEDUP_REMOVED lines=11> */
.L_x_4884:
[----:B------:R-:W-:Y:S05]  /*0750*/  BSYNC B0 ;  /* 0x0000000000007941 */ /* 0x000fea0003800000 */
.L_x_4883:
        /* <DEDUP_REMOVED lines=33> */
.L_x_4905:
[----:B------:R-:W-:Y:S01]  /*0970*/  @!P0 SHF.R.U32.HI R11, RZ, 0x3, R0 ;  /* 0x00000003ff0b8819 */ /* 0x000fe20000011600 */
[----:B--2---:R-:W-:Y:S01]  /*0980*/  FADD R13, R8, R13 ;  /* 0x0000000d080d7221 */ /* 0x004fe20000000000 */
[----:B-1----:R-:W-:Y:S02]  /*0990*/  FADD R9, R10, R9 ;  /* 0x000000090a097221 */ /* 0x002fe40000000000 */
[----:B0-----:R-:W-:-:S05]  /*09a0*/  @!P0 LOP3.LUT R8, R11, 0x1ffffffc, RZ, 0xc0, !PT ;  /* 0x1ffffffc0b088812 */ /* 0x001fca00078ec0ff */
[----:B------:R1:W-:Y:S04]  /*09b0*/  @!P0 STS [R8+UR4+0x2000], R13 ;  /* 0x0020000d08008988 */ /* 0x0003e80008000804 */
[----:B------:R1:W-:Y:S02]  /*09c0*/  @!P0 STS [R8+UR4+0x2080], R9 ;  /* 0x0020800908008988 */ /* 0x0003e40008000804 */
.L_x_4890:
        /* <DEDUP_REMOVED lines=16> */
.L_x_4893:
[----:B------:R-:W-:Y:S05]  /*0ad0*/  BSYNC B0 ;  /* 0x0000000000007941 */ /* 0x000fea0003800000 */
.L_x_4892:
[C---:B------:R-:W-:Y:S02]  /*0ae0*/  ISETP.GT.U32.AND P0, PT, R5.reuse, -0x3c01, PT ;  /* 0xffffc3ff0500780c */ /* 0x040fe40003f04070 */
[----:B------:R-:W-:Y:S02]  /*0af0*/  IADD3 R5, R5, 0x3c00, RZ ;  /* 0x00003c0005057810 */ /* 0x000fe40007ffe0ff */
[----:B------:R-:W-:-:S09]  /*0b00*/  IADD3 R6, R6, 0x1e00, RZ ;  /* 0x00001e0006067810 */ /* 0x000fd20007ffe0ff */
[----:B------:R-:W-:Y:S05]  /*0b10*/  @P0 BRA `(.L_x_4894) ;  /* 0xfffffff400880947 */ /* 0x000fea000383ffff */
[----:B------:R-:W-:Y:S05]  /*0b20*/  EXIT ;  /* 0x000000000000794d */ /* 0x000fea0003800000 */
.L_x_4891:
[----:B------:R-:W-:Y:S01]  /*0b30*/  HFMA2.MMA R18, -RZ, RZ, 0, 5.9604644775390625e-08 ;  /* 0x00000001ff127435 */ /* 0x000fe200000001ff */
[----:B0-----:R-:W-:Y:S01]  /*0b40*/  IMAD.MOV.U32 R19, RZ, RZ, R10 ;  /* 0x000000ffff137224 */ /* 0x001fe200078e000a */
[----:B------:R-:W-:Y:S02]  /*0b50*/  MOV R21, 0x1f ;  /* 0x0000001f00157802 */ /* 0x000fe40000000f00 */
[----:B------:R-:W-:-:S07]  /*0b60*/  MOV R16, 0xffffffff ;  /* 0xffffffff00107802 */ /* 0x000fce0000000f00 */
[----:B-12---:R-:W-:Y:S05]  /*0b70*/  WARPSYNC.COLLECTIVE R16, `(.L_x_4895) ;  /* 0x0000000010087348 */ /* 0x006fea0003c00000 */
[----:B------:R0:W3:Y:S02]  /*0b80*/  SHFL.BFLY P1, R17, R19, R18, R21 ;  /* 0x0c00001213117389 */ /* 0x0000e40000020015 */
[----:B0123--:R-:W-:Y:S01]  /*0b90*/  ENDCOLLECTIVE ;  /* 0x000000000000791b */ /* 0x00ffe20003800000 */
.L_x_4895:
[----:B------:R-:W-:Y:S01]  /*0ba0*/  HFMA2.MMA R18, -RZ, RZ, 0, 1.1920928955078125e-07 ;  /* 0x00000002ff127435 */ /* 0x000fe200000001ff */
[----:B------:R-:W-:-:S04]  /*0bb0*/  IMAD.MOV.U32 R9, RZ, RZ, R17 ;  /* 0x000000ffff097224 */ /* 0x000fc800078e0011 */
[----:B------:R-:W-:-:S05]  /*0bc0*/  FADD R9, R10, R9 ;  /* 0x000000090a097221 */ /* 0x000fca0000000000 */
[----:B------:R-:W-:-:S07]  /*0bd0*/  MOV R19, R9 ;  /* 0x0000000900137202 */ /* 0x000fce0000000f00 */
[----:B------:R-:W-:Y:S05]  /*0be0*/  WARPSYNC.COLLECTIVE R16, `(.L_x_4896) ;  /* 0x0000000010087348 */ /* 0x000fea0003c00000 */
[----:B------:R0:W1:Y:S02]  /*0bf0*/  SHFL.BFLY P1, R17, R19, R18, R21 ;  /* 0x0c00001213117389 */ /* 0x0000640000020015 */
[----:B01----:R-:W-:Y:S01]  /*0c00*/  ENDCOLLECTIVE ;  /* 0x000000000000791b */ /* 0x003fe20003800000 */
.L_x_4896:
[----:B------:R-:W-:Y:S01]  /*0c10*/  HFMA2.MMA R18, -RZ, RZ, 0, 2.384185791015625e-07 ;  /* 0x00000004ff127435 */ /* 0x000fe200000001ff */
[----:B------:R-:W-:-:S05]  /*0c20*/  MOV R12, R17 ;  /* 0x00000011000c7202 */ /* 0x000fca0000000f00 */
[----:B------:R-:W-:-:S04]  /*0c30*/  FADD R12, R9, R12 ;  /* 0x0000000c090c7221 */ /* 0x000fc80000000000 */
[----:B------:R-:W-:-:S07]  /*0c40*/  IMAD.MOV.U32 R19, RZ, RZ, R12 ;  /* 0x000000ffff137224 */ /* 0x000fce00078e000c */
[----:B------:R-:W-:Y:S05]  /*0c50*/  WARPSYNC.COLLECTIVE R16, `(.L_x_4897) ;  /* 0x0000000010087348 */ /* 0x000fea0003c00000 */
[----:B------:R0:W1:Y:S02]  /*0c60*/  SHFL.BFLY P1, R17, R19, R18, R21 ;  /* 0x0c00001213117389 */ /* 0x0000640000020015 */
[----:B01----:R-:W-:Y:S01]  /*0c70*/  ENDCOLLECTIVE ;  /* 0x000000000000791b */ /* 0x003fe20003800000 */
.L_x_4897:
[----:B------:R-:W-:Y:S01]  /*0c80*/  IMAD.MOV.U32 R18, RZ, RZ, 0x8 ;  /* 0x00000008ff127424 */ /* 0x000fe200078e00ff */
[----:B------:R-:W-:-:S05]  /*0c90*/  MOV R11, R17 ;  /* 0x00000011000b7202 */ /* 0x000fca0000000f00 */
[----:B------:R-:W-:-:S05]  /*0ca0*/  FADD R11, R12, R11 ;  /* 0x0000000b0c0b7221 */ /* 0x000fca0000000000 */
[----:B------:R-:W-:-:S07]  /*0cb0*/  MOV R19, R11 ;  /* 0x0000000b00137202 */ /* 0x000fce0000000f00 */
[----:B------:R-:W-:Y:S05]  /*0cc0*/  WARPSYNC.COLLECTIVE R16, `(.L_x_4898) ;  /* 0x0000000010087348 */ /* 0x000fea0003c00000 */
[----:B------:R0:W1:Y:S02]  /*0cd0*/  SHFL.BFLY P1, R17, R19, R18, R21 ;  /* 0x0c00001213117389 */ /* 0x0000640000020015 */
[----:B01----:R-:W-:Y:S01]  /*0ce0*/  ENDCOLLECTIVE ;  /* 0x000000000000791b */ /* 0x003fe20003800000 */
.L_x_4898:
[----:B------:R-:W-:Y:S01]  /*0cf0*/  HFMA2.MMA R18, -RZ, RZ, 0, 9.5367431640625e-07 ;  /* 0x00000010ff127435 */ /* 0x000fe200000001ff */
[----:B------:R-:W-:-:S05]  /*0d00*/  MOV R10, R17 ;  /* 0x00000011000a7202 */ /* 0x000fca0000000f00 */
[----:B------:R-:W-:-:S05]  /*0d10*/  FADD R10, R11, R10 ;  /* 0x0000000a0b0a7221 */ /* 0x000fca0000000000 */
[----:B------:R-:W-:-:S07]  /*0d20*/  MOV R19, R10 ;  /* 0x0000000a00137202 */ /* 0x000fce0000000f00 */
[----:B------:R-:W-:Y:S05]  /*0d30*/  WARPSYNC.COLLECTIVE R16, `(.L_x_4899) ;  /* 0x0000000010087348 */ /* 0x000fea0003c00000 */
[----:B------:R0:W1:Y:S02]  /*0d40*/  SHFL.BFLY P1, R17, R19, R18, R21 ;  /* 0x0c00001213117389 */ /* 0x0000640000020015 */
[----:B01----:R-:W-:Y:S01]  /*0d50*/  ENDCOLLECTIVE ;  /* 0x000000000000791b */ /* 0x003fe20003800000 */
.L_x_4899:
[----:B------:R-:W-:Y:S01]  /*0d60*/  HFMA2.MMA R18, -RZ, RZ, 0, 5.9604644775390625e-08 ;  /* 0x00000001ff127435 */ /* 0x000fe200000001ff */
[----:B------:R-:W-:Y:S01]  /*0d70*/  MOV R19, R8 ;  /* 0x0000000800137202 */ /* 0x000fe20000000f00 */
[----:B------:R-:W-:-:S09]  /*0d80*/  IMAD.MOV.U32 R9, RZ, RZ, R17 ;  /* 0x000000ffff097224 */ /* 0x000fd200078e0011 */
[----:B------:R-:W-:Y:S05]  /*0d90*/  WARPSYNC.COLLECTIVE R16, `(.L_x_4900) ;  /* 0x0000000010087348 */ /* 0x000fea0003c00000 */
[----:B------:R0:W1:Y:S02]  /*0da0*/  SHFL.BFLY P1, R17, R19, R18, R21 ;  /* 0x0c00001213117389 */ /* 0x0000640000020015 */
[----:B01----:R-:W-:Y:S01]  /*0db0*/  ENDCOLLECTIVE ;  /* 0x000000000000791b */ /* 0x003fe20003800000 */
.L_x_4900:
[----:B------:R-:W-:Y:S01]  /*0dc0*/  HFMA2.MMA R18, -RZ, RZ, 0, 1.1920928955078125e-07 ;  /* 0x00000002ff127435 */ /* 0x000fe200000001ff */
[----:B------:R-:W-:-:S05]  /*0dd0*/  MOV R11, R17 ;  /* 0x00000011000b7202 */ /* 0x000fca0000000f00 */
[----:B------:R-:W-:-:S04]  /*0de0*/  FADD R13, R8, R11 ;  /* 0x0000000b080d7221 */ /* 0x000fc80000000000 */
[----:B------:R-:W-:-:S07]  /*0df0*/  IMAD.MOV.U32 R19, RZ, RZ, R13 ;  /* 0x000000ffff137224 */ /* 0x000fce00078e000d */
[----:B------:R-:W-:Y:S05]  /*0e00*/  WARPSYNC.COLLECTIVE R16, `(.L_x_4901) ;  /* 0x0000000010087348 */ /* 0x000fea0003c00000 */
[----:B------:R0:W1:Y:S02]  /*0e10*/  SHFL.BFLY P1, R17, R19, R18, R21 ;  /* 0x0c00001213117389 */ /* 0x0000640000020015 */
[----:B01----:R-:W-:Y:S01]  /*0e20*/  ENDCOLLECTIVE ;  /* 0x000000000000791b */ /* 0x003fe20003800000 */
.L_x_4901:
[----:B------:R-:W-:Y:S01]  /*0e30*/  IMAD.MOV.U32 R18, RZ, RZ, 0x4 ;  /* 0x00000004ff127424 */ /* 0x000fe200078e00ff */
[----:B------:R-:W-:-:S05]  /*0e40*/  MOV R14, R17 ;  /* 0x00000011000e7202 */ /* 0x000fca0000000f00 */
[----:B------:R-:W-:-:S05]  /*0e50*/  FADD R14, R13, R14 ;  /* 0x0000000e0d0e7221 */ /* 0x000fca0000000000 */
[----:B------:R-:W-:-:S07]  /*0e60*/  MOV R19, R14 ;  /* 0x0000000e00137202 */ /* 0x000fce0000000f00 */
[----:B------:R-:W-:Y:S05]  /*0e70*/  WARPSYNC.COLLECTIVE R16, `(.L_x_4902) ;  /* 0x0000000010087348 */ /* 0x000fea0003c00000 */
[----:B------:R0:W1:Y:S02]  /*0e80*/  SHFL.BFLY P1, R17, R19, R18, R21 ;  /* 0x0c00001213117389 */ /* 0x0000640000020015 */
[----:B01----:R-:W-:Y:S01]  /*0e90*/  ENDCOLLECTIVE ;  /* 0x000000000000791b */ /* 0x003fe20003800000 */
.L_x_4902:
[----:B------:R-:W-:Y:S01]  /*0ea0*/  HFMA2.MMA R18, -RZ, RZ, 0, 4.76837158203125e-07 ;  /* 0x00000008ff127435 */ /* 0x000fe200000001ff */
[----:B------:R-:W-:-:S05]  /*0eb0*/  MOV R15, R17 ;  /* 0x00000011000f7202 */ /* 0x000fca0000000f00 */
[----:B------:R-:W-:-:S05]  /*0ec0*/  FADD R15, R14, R15 ;  /* 0x0000000f0e0f7221 */ /* 0x000fca0000000000 */
[----:B------:R-:W-:-:S07]  /*0ed0*/  MOV R19, R15 ;  /* 0x0000000f00137202 */ /* 0x000fce0000000f00 */
[----:B------:R-:W-:Y:S05]  /*0ee0*/  WARPSYNC.COLLECTIVE R16, `(.L_x_4903) ;  /* 0x0000000010087348 */ /* 0x000fea0003c00000 */
[----:B------:R0:W1:Y:S02]  /*0ef0*/  SHFL.BFLY P1, R17, R19, R18, R21 ;  /* 0x0c00001213117389 */ /* 0x0000640000020015 */
[----:B01----:R-:W-:Y:S01]  /*0f00*/  ENDCOLLECTIVE ;  /* 0x000000000000791b */ /* 0x003fe20003800000 */
.L_x_4903:
[----:B------:R-:W-:Y:S01]  /*0f10*/  HFMA2.MMA R18, -RZ, RZ, 0, 9.5367431640625e-07 ;  /* 0x00000010ff127435 */ /* 0x000fe200000001ff */
[----:B------:R-:W-:-:S04]  /*0f20*/  IMAD.MOV.U32 R8, RZ, RZ, R17 ;  /* 0x000000ffff087224 */ /* 0x000fc800078e0011 */
[----:B------:R-:W-:-:S05]  /*0f30*/  FADD R8, R15, R8 ;  /* 0x000000080f087221 */ /* 0x000fca0000000000 */
[----:B------:R-:W-:-:S07]  /*0f40*/  MOV R19, R8 ;  /* 0x0000000800137202 */ /* 0x000fce0000000f00 */
[----:B------:R-:W-:Y:S05]  /*0f50*/  WARPSYNC.COLLECTIVE R16, `(.L_x_4904) ;  /* 0x0000000010087348 */ /* 0x000fea0003c00000 */
[----:B------:R0:W1:Y:S02]  /*0f60*/  SHFL.BFLY P1, R17, R19, R18, R21 ;  /* 0x0c00001213117389 */ /* 0x0000640000020015 */
[----:B01----:R-:W-:Y:S01]  /*0f70*/  ENDCOLLECTIVE ;  /* 0x000000000000791b */ /* 0x003fe20003800000 */
.L_x_4904:
[----:B------:R-:W-:Y:S01]  /*0f80*/  MOV R13, R17 ;  /* 0x00000011000d7202 */ /* 0x000fe20000000f00 */
[----:B------:R-:W-:Y:S06]  /*0f90*/  BRA `(.L_x_4905) ;  /* 0xfffffff800747947 */ /* 0x000fec000383ffff */
.L_x_4906:
        /* <DEDUP_REMOVED lines=14> */
.L_x_8001:


//--------------------- .text._ZN18transformer_engine13normalization19ln_bwd_tuned_kernelINS0_13Kernel_traitsIffffjLj15360ELj4ELj1ELj4ELj8ENS0_18Kernel_traits_baseILj15360EffffjLj128EEEEEEEvNS0_20BackwardKernelParamsE --------------------------
	.section	.text._ZN18transformer_engine13normalization19ln_bwd_tuned_kernelINS0_13Kernel_traitsIffffjLj15360ELj4ELj1ELj4ELj8ENS0_18Kernel_traits_baseILj15360EffffjLj128EEEEEEEvNS0_20BackwardKernelParamsE,"ax",@progbits
	.align	128
        .global         _ZN18transformer_engine13normalization19ln_bwd_tuned_kernelINS0_13Kernel_traitsIffffjLj15360ELj4ELj1ELj4ELj8ENS0_18Kernel_traits_baseILj15360EffffjLj128EEEEEEEvNS0_20BackwardKernelParamsE
        .type           _ZN18transformer_engine13normalization19ln_bwd_tuned_kernelINS0_13Kernel_traitsIffffjLj15360ELj4ELj1ELj4ELj8ENS0_18Kernel_traits_baseILj15360EffffjLj128EEEEEEEvNS0_20BackwardKernelParamsE,@function
        .size           _ZN18transformer_engine13normalization19ln_bwd_tuned_kernelINS0_13Kernel_traitsIffffjLj15360ELj4ELj1ELj4ELj8ENS0_18Kernel_traits_baseILj15360EffffjLj128EEEEEEEvNS0_20BackwardKernelParamsE,(.L_x_8002 - _ZN18transformer_engine13normalization19ln_bwd_tuned_kernelINS0_13Kernel_traitsIffffjLj15360ELj4ELj1ELj4ELj8ENS0_18Kernel_traits_baseILj15360EffffjLj128EEEEEEEvNS0_20BackwardKernelParamsE)
        .other          _ZN18transformer_engine13normalization19ln_bwd_tuned_kernelINS0_13Kernel_traitsIffffjLj15360ELj4ELj1ELj4ELj8ENS0_18Kernel_traits_baseILj15360EffffjLj128EEEEEEEvNS0_20BackwardKernelParamsE,@"STO_CUDA_ENTRY STV_DEFAULT"
_ZN18transformer_engine13normalization19ln_bwd_tuned_kernelINS0_13Kernel_traitsIffffjLj15360ELj4ELj1ELj4ELj8ENS0_18Kernel_traits_baseILj15360EffffjLj128EEEEEEEvNS0_20BackwardKernelParamsE:
.text._ZN18transformer_engine13normalization19ln_bwd_tuned_kernelINS0_13Kernel_traitsIffffjLj15360ELj4ELj1ELj4ELj8ENS0_18Kernel_traits_baseILj15360EffffjLj128EEEEEEEvNS0_20BackwardKernelParamsE:
        /* <DEDUP_REMOVED lines=93> */
[----:B0-----:R-:W-:-:S07]  /*05d0*/  MOV R159, RZ ;  /* 0x000000ff009f7202 */ /* 0x001fce0000000f00 */
.L_x_4915:
        /* <DEDUP_REMOVED lines=9> */
[C---:B------:R-:W-:Y:S01]  /*0670*/  IADD3 R185, R163.reuse, 0x600, RZ ;  /* 0x00000600a3b97810 */ /* 0x040fe20007ffe0ff */
[----:B------:R-:W4:Y:S01]  /*0680*/  LDG.E R164, desc[UR6][R164.64] ;  /* 0x00000006a4a47981 */ /* 0x000f22000c1e1900 */
[----:B-1----:R-:W-:Y:S01]  /*0690*/  IMAD.WIDE R160, R158, 0x4, R160 ;  /* 0x000000049ea07825 */ /* 0x002fe200078e02a0 */
[C---:B------:R-:W-:Y:S02]  /*06a0*/  IADD3 R183, R163.reuse, 0x800, RZ ;  /* 0x00000800a3b77810 */ /* 0x040fe40007ffe0ff */
[C---:B------:R-:W-:Y:S02]  /*06b0*/  IADD3 R181, R163.reuse, 0xa00, RZ ;  /* 0x00000a00a3b57810 */ /* 0x040fe40007ffe0ff */
[C---:B------:R-:W-:Y:S01]  /*06c0*/  IADD3 R169, R163.reuse, 0xc00, RZ ;  /* 0x00000c00a3a97810 */ /* 0x040fe20007ffe0ff */
[----:B------:R0:W4:Y:S01]  /*06d0*/  LDG.E R160, desc[UR6][R160.64] ;  /* 0x00000006a0a07981 */ /* 0x000122000c1e1900 */
[C---:B--2---:R-:W-:Y:S01]  /*06e0*/  IMAD.WIDE.U32 R32, R163.reuse, 0x8, R88 ;  /* 0x00000008a3207825 */ /* 0x044fe200078e0058 */
[----:B------:R-:W-:-:S02]  /*06f0*/  IADD3 R177, R163, 0xe00, RZ ;  /* 0x00000e00a3b17810 */ /* 0x000fc40007ffe0ff */
[C---:B------:R-:W-:Y:S02]  /*0700*/  IADD3 R175, R163.reuse, 0x1000, RZ ;  /* 0x00001000a3af7810 */ /* 0x040fe40007ffe0ff */
[C---:B------:R-:W-:Y:S01]  /*0710*/  IADD3 R173, R163.reuse, 0x1200, RZ ;  /* 0x00001200a3ad7810 */ /* 0x040fe20007ffe0ff */
[----:B------:R-:W4:Y:S01]  /*0720*/  LDG.E.64 R32, desc[UR6][R32.64] ;  /* 0x0000000620207981 */ /* 0x000f22000c1e1b00 */
[C---:B------:R-:W-:Y:S02]  /*0730*/  IADD3 R171, R163.reuse, 0x1400, RZ ;  /* 0x00001400a3ab7810 */ /* 0x040fe40007ffe0ff */
[C---:B0-----:R-:W-:Y:S02]  /*0740*/  IADD3 R161, R163.reuse, 0x1600, RZ ;  /* 0x00001600a3a17810 */ /* 0x041fe40007ffe0ff */
[C---:B------:R-:W-:Y:S02]  /*0750*/  IADD3 R167, R163.reuse, 0x1800, RZ ;  /* 0x00001800a3a77810 */ /* 0x040fe40007ffe0ff */
[----:B------:R-:W-:-:S02]  /*0760*/  IADD3 R165, R163, 0x1a00, RZ ;  /* 0x00001a00a3a57810 */ /* 0x000fc40007ffe0ff */
        /* <DEDUP_REMOVED lines=60> */
[----:B----4-:R-:W-:-:S04]  /*0b30*/  FADD R191, R32, -R164 ;  /* 0x800000a420bf7221 */ /* 0x010fc80000000000 */
[----:B0-----:R-:W-:Y:S01]  /*0b40*/  FMUL R3, R191, R160 ;  /* 0x000000a0bf037220 */ /* 0x001fe20000400000 */
        /* <DEDUP_REMOVED lines=209> */
.L_x_4908:
        /* <DEDUP_REMOVED lines=207> */
.L_x_4909:
        /* <DEDUP_REMOVED lines=85> */
.L_x_4926:
        /* <DEDUP_REMOVED lines=43> */
.L_x_4912:
[----:B------:R-:W-:Y:S05]  /*2d50*/  BSYNC B0 ;  /* 0x0000000000007941 */ /* 0x000fea0003800000 */
.L_x_4911:
        /* <DEDUP_REMOVED lines=19> */
.L_x_4914:
[----:B------:R-:W2:Y:S04]  /*2e90*/  LDG.E.STRONG.GPU R34, desc[UR6][R32.64] ;  /* 0x0000000620227981 */ /* 0x000ea8000c1ef900 */
[----:B--2---:R-:W-:Y:S01]  /*2ea0*/  CCTL.IVALL ;  /* 0x00000000ff00798f */ /* 0x004fe20002000000 */
[----:B------:R-:W-:Y:S05]  /*2eb0*/  YIELD ;  /* 0x0000000000007946 */ /* 0x000fea0003800000 */
[----:B------:R-:W-:-:S13]  /*2ec0*/  ISETP.NE.AND P1, PT, R34, R37, PT ;  /* 0x000000252200720c */ /* 0x000fda0003f25270 */
[----:B------:R-:W-:Y:S05]  /*2ed0*/  @P1 BRA `(.L_x_4914) ;  /* 0xfffffffc00ec1947 */ /* 0x000fea000383ffff */
.L_x_4913:
        /* <DEDUP_REMOVED lines=160> */
[----:B------:R-:W-:Y:S02]  /*38e0*/  MOV R96, R159 ;  /* 0x0000009f00607202 */ /* 0x000fe40000000f00 */
[----:B------:R-:W-:Y:S02]  /*38f0*/  MOV R5, R126 ;  /* 0x0000007e00057202 */ /* 0x000fe40000000f00 */
[----:B------:R-:W-:Y:S02]  /*3900*/  MOV R4, R127 ;  /* 0x0000007f00047202 */ /* 0x000fe40000000f00 */
[----:B------:R-:W-:Y:S02]  /*3910*/  MOV R87, R124 ;  /* 0x0000007c00577202 */ /* 0x000fe40000000f00 */
[----:B------:R-:W-:Y:S02]  /*3920*/  MOV R86, R125 ;  /* 0x0000007d00567202 */ /* 0x000fe40000000f00 */
[----:B0-----:R-:W-:-:S02]  /*3930*/  MOV R85, R122 ;  /* 0x0000007a00557202 */ /* 0x001fc40000000f00 */
        /* <DEDUP_REMOVED lines=25> */
.L_x_4907:
        /* <DEDUP_REMOVED lines=78> */
.L_x_4910:
[----:B------:R-:W-:Y:S01]  /*3fb0*/  HFMA2.MMA R47, -RZ, RZ, 0, 9.5367431640625e-07 ;  /* 0x00000010ff2f7435 */ /* 0x000fe200000001ff */
[----:B------:R-:W-:Y:S02]  /*3fc0*/  MOV R46, R33 ;  /* 0x00000021002e7202 */ /* 0x000fe40000000f00 */
[----:B------:R-:W-:Y:S02]  /*3fd0*/  MOV R50, 0x1f ;  /* 0x0000001f00327802 */ /* 0x000fe40000000f00 */
[----:B------:R-:W-:-:S07]  /*3fe0*/  MOV R43, 0xffffffff ;  /* 0xffffffff002b7802 */ /* 0x000fce0000000f00 */
[----:B------:R-:W-:Y:S05]  /*3ff0*/  WARPSYNC.COLLECTIVE R43, `(.L_x_4916) ;  /* 0x000000002b087348 */ /* 0x000fea0003c00000 */
[----:B------:R0:W1:Y:S02]  /*4000*/  SHFL.DOWN P1, R42, R46, R47, R50 ;  /* 0x0800002f2e2a7389 */ /* 0x0000640000020032 */
[----:B01----:R-:W-:Y:S01]  /*4010*/  ENDCOLLECTIVE ;  /* 0x000000000000791b */ /* 0x003fe20003800000 */
.L_x_4916:
[----:B------:R-:W-:Y:S02]  /*4020*/  MOV R46, R32 ;  /* 0x00000020002e7202 */ /* 0x000fe40000000f00 */
[----:B------:R-:W-:-:S07]  /*4030*/  MOV R36, R42 ;  /* 0x0000002a00247202 */ /* 0x000fce0000000f00 */
[----:B------:R-:W-:Y:S05]  /*4040*/  WARPSYNC.COLLECTIVE R43, `(.L_x_4917) ;  /* 0x000000002b087348 */ /* 0x000fea0003c00000 */
[----:B------:R0:W1:Y:S02]  /*4050*/  SHFL.DOWN P1, R42, R46, R47, R50 ;  /* 0x0800002f2e2a7389 */ /* 0x0000640000020032 */
[----:B01----:R-:W-:Y:S01]  /*4060*/  ENDCOLLECTIVE ;  /* 0x000000000000791b */ /* 0x003fe20003800000 */
.L_x_4917:
[----:B------:R-:W-:Y:S01]  /*4070*/  FADD R36, R36, R33 ;  /* 0x0000002124247221 */ /* 0x000fe20000000000 */
[----:B------:R-:W-:-:S04]  /*4080*/  HFMA2.MMA R47, -RZ, RZ, 0, 4.76837158203125e-07 ;  /* 0x00000008ff2f7435 */ /* 0x000fc800000001ff */
[----:B------:R-:W-:Y:S02]  /*4090*/  MOV R46, R36 ;  /* 0x00000024002e7202 */ /* 0x000fe40000000f00 */
[----:B------:R-:W-:-:S07]  /*40a0*/  MOV R37, R42 ;  /* 0x0000002a00257202 */ /* 0x000fce0000000f00 */
[----:B------:R-:W-:Y:S05]  /*40b0*/  WARPSYNC.COLLECTIVE R43, `(.L_x_4918) ;  /* 0x000000002b087348 */ /* 0x000fea0003c00000 */
[----:B------:R0:W1:Y:S02]  /*40c0*/  SHFL.DOWN P1, R42, R46, R47, R50 ;  /* 0x0800002f2e2a7389 */ /* 0x0000640000020032 */
[----:B01----:R-:W-:Y:S01]  /*40d0*/  ENDCOLLECTIVE ;  /* 0x000000000000791b */ /* 0x003fe20003800000 */
.L_x_4918:
[----:B------:R-:W-:-:S05]  /*40e0*/  FADD R37, R37, R32 ;  /* 0x0000002025257221 */ /* 0x000fca0000000000 */
[----:B------:R-:W-:Y:S02]  /*40f0*/  MOV R46, R37 ;  /* 0x00000025002e7202 */ /* 0x000fe40000000f00 */
[----:B------:R-:W-:-:S07]  /*4100*/  MOV R39, R42 ;  /* 0x0000002a00277202 */ /* 0x000fce0000000f00 */
[----:B------:R-:W-:Y:S05]  /*4110*/  WARPSYNC.COLLECTIVE R43, `(.L_x_4919) ;  /* 0x000000002b087348 */ /* 0x000fea0003c00000 */
[----:B------:R0:W1:Y:S02]  /*4120*/  SHFL.DOWN P1, R42, R46, R47, R50 ;  /* 0x0800002f2e2a7389 */ /* 0x0000640000020032 */
[----:B01----:R-:W-:Y:S01]  /*4130*/  ENDCOLLECTIVE ;  /* 0x000000000000791b */ /* 0x003fe20003800000 */
.L_x_4919:
[----:B------:R-:W-:Y:S01]  /*4140*/  FADD R39, R36, R39 ;  /* 0x0000002724277221 */ /* 0x000fe20000000000 */
[----:B------:R-:W-:-:S04]  /*4150*/  HFMA2.MMA R47, -RZ, RZ, 0, 2.384185791015625e-07 ;  /* 0x00000004ff2f7435 */ /* 0x000fc800000001ff */
[----:B------:R-:W-:Y:S02]  /*4160*/  MOV R46, R39 ;  /* 0x00000027002e7202 */ /* 0x000fe40000000f00 */
[----:B------:R-:W-:-:S07]  /*4170*/  MOV R38, R42 ;  /* 0x0000002a00267202 */ /* 0x000fce0000000f00 */
[----:B------:R-:W-:Y:S05]  /*4180*/  WARPSYNC.COLLECTIVE R43, `(.L_x_4920) ;  /* 0x000000002b087348 */ /* 0x000fea0003c00000 */
[----:B------:R0:W1:Y:S02]  /*4190*/  SHFL.DOWN P1, R42, R46, R47, R50 ;  /* 0x0800002f2e2a7389 */ /* 0x0000640000020032 */
[----:B01----:R-:W-:Y:S01]  /*41a0*/  ENDCOLLECTIVE ;  /* 0x000000000000791b */ /* 0x003fe20003800000 */
.L_x_4920:
[----:B------:R-:W-:-:S05]  /*41b0*/  FADD R38, R37, R38 ;  /* 0x0000002625267221 */ /* 0x000fca0000000000 */
[----:B------:R-:W-:Y:S02]  /*41c0*/  MOV R46, R38 ;  /* 0x00000026002e7202 */ /* 0x000fe40000000f00 */
[----:B------:R-:W-:-:S07]  /*41d0*/  MOV R40, R42 ;  /* 0x0000002a00287202 */ /* 0x000fce0000000f00 */
[----:B------:R-:W-:Y:S05]  /*41e0*/  WARPSYNC.COLLECTIVE R43, `(.L_x_4921) ;  /* 0x000000002b087348 */ /* 0x000fea0003c00000 */
[----:B------:R0:W1:Y:S02]  /*41f0*/  SHFL.DOWN P1, R42, R46, R47, R50 ;  /* 0x0800002f2e2a7389 */ /* 0x0000640000020032 */
[----:B01----:R-:W-:Y:S01]  /*4200*/  ENDCOLLECTIVE ;  /* 0x000000000000791b */ /* 0x003fe20003800000 */
.L_x_4921:
[----:B------:R-:W-:Y:S01]  /*4210*/  FADD R40, R39, R40 ;  /* 0x0000002827287221 */ /* 0x000fe20000000000 */
[----:B------:R-:W-:-:S04]  /*4220*/  HFMA2.MMA R47, -RZ, RZ, 0, 1.1920928955078125e-07 ;  /* 0x00000002ff2f7435 */ /* 0x000fc800000001ff */
[----:B------:R-:W-:Y:S02]  /*4230*/  MOV R46, R40 ;  /* 0x00000028002e7202 */ /* 0x000fe40000000f00 */
[----:B------:R-:W-:-:S07]  /*4240*/  MOV R41, R42 ;  /* 0x0000002a00297202 */ /* 0x000fce0000000f00 */
[----:B------:R-:W-:Y:S05]  /*4250*/  WARPSYNC.COLLECTIVE R43, `(.L_x_4922) ;  /* 0x000000002b087348 */ /* 0x000fea0003c00000 */
[----:B------:R0:W1:Y:S02]  /*4260*/  SHFL.DOWN P1, R42, R46, R47, R50 ;  /* 0x0800002f2e2a7389 */ /* 0x0000640000020032 */
[----:B01----:R-:W-:Y:S01]  /*4270*/  ENDCOLLECTIVE ;  /* 0x000000000000791b */ /* 0x003fe20003800000 */
.L_x_4922:
[----:B------:R-:W-:-:S05]  /*4280*/  FADD R41, R38, R41 ;  /* 0x0000002926297221 */ /* 0x000fca0000000000 */
[----:B------:R-:W-:Y:S02]  /*4290*/  MOV R46, R41 ;  /* 0x00000029002e7202 */ /* 0x000fe40000000f00 */
[----:B------:R-:W-:-:S07]  /*42a0*/  MOV R33, R42 ;  /* 0x0000002a00217202 */ /* 0x000fce0000000f00 */
[----:B------:R-:W-:Y:S05]  /*42b0*/  WARPSYNC.COLLECTIVE R43, `(.L_x_4923) ;  /* 0x000000002b087348 */ /* 0x000fea0003c00000 */
[----:B------:R0:W1:Y:S02]  /*42c0*/  SHFL.DOWN P1, R42, R46, R47, R50 ;  /* 0x0800002f2e2a7389 */ /* 0x0000640000020032 */
[----:B01----:R-:W-:Y:S01]  /*42d0*/  ENDCOLLECTIVE ;  /* 0x000000000000791b */ /* 0x003fe20003800000 */
.L_x_4923:
[----:B------:R-:W-:Y:S01]  /*42e0*/  FADD R32, R40, R33 ;  /* 0x0000002128207221 */ /* 0x000fe20000000000 */
[----:B------:R-:W-:-:S04]  /*42f0*/  HFMA2.MMA R47, -RZ, RZ, 0, 5.9604644775390625e-08 ;  /* 0x00000001ff2f7435 */ /* 0x000fc800000001ff */
[----:B------:R-:W-:Y:S01]  /*4300*/  MOV R46, R32 ;  /* 0x00000020002e7202 */ /* 0x000fe20000000f00 */
[----:B------:R-:W-:-:S07]  /*4310*/  FADD R33, R41, R42 ;  /* 0x0000002a29217221 */ /* 0x000fce0000000000 */
[----:B------:R-:W-:Y:S05]  /*4320*/  WARPSYNC.COLLECTIVE R43, `(.L_x_4924) ;  /* 0x000000002b087348 */ /* 0x000fea0003c00000 */
[----:B------:R0:W1:Y:S02]  /*4330*/  SHFL.DOWN P1, R42, R46, R47, R50 ;  /* 0x0800002f2e2a7389 */ /* 0x0000640000020032 */
[----:B01----:R-:W-:Y:S01]  /*4340*/  ENDCOLLECTIVE ;  /* 0x000000000000791b */ /* 0x003fe20003800000 */
.L_x_4924:
[----:B------:R-:W-:Y:S02]  /*4350*/  MOV R46, R33 ;  /* 0x00000021002e7202 */ /* 0x000fe40000000f00 */
[----:B------:R-:W-:-:S07]  /*4360*/  MOV R37, R42 ;  /* 0x0000002a00257202 */ /* 0x000fce0000000f00 */
[----:B------:R-:W-:Y:S05]  /*4370*/  WARPSYNC.COLLECTIVE R43, `(.L_x_4925) ;  /* 0x000000002b087348 */ /* 0x000fea0003c00000 */
[----:B------:R0:W1:Y:S02]  /*4380*/  SHFL.DOWN P1, R42, R46, R47, R50 ;  /* 0x0800002f2e2a7389 */ /* 0x0000640000020032 */
[----:B01----:R-:W-:Y:S01]  /*4390*/  ENDCOLLECTIVE ;  /* 0x000000000000791b */ /* 0x003fe20003800000 */
.L_x_4925:
[----:B------:R-:W-:Y:S01]  /*43a0*/  MOV R36, R42 ;  /* 0x0000002a00247202 */ /* 0x000fe20000000f00 */
[----:B------:R-:W-:Y:S06]  /*43b0*/  BRA `(.L_x_4926) ;  /* 0xffffffe400b87947 */ /* 0x000fec000383ffff */
.L_x_4927:
        /* <DEDUP_REMOVED lines=12> */
.L_x_8002:


//--------------------- .text._ZN18transformer_engine13normalization28ln_bwd_finalize_tuned_kernelINS0_22Kernel_traits_finalizeILj12800E13__nv_bfloat16fS3_fjLj1024ELj4ENS0_18Kernel_traits_baseILj12800ES3_fS3_fjLj1024EEEEEEEvNS0_20BackwardKernelParamsE --------------------------
	.section	.text._ZN18transformer_engine13normalization28ln_bwd_finalize_tuned_kernelINS0_22Kernel_traits_finalizeILj12800E13__nv_bfloat16fS3_fjLj1024ELj4ENS0_18Kernel_traits_baseILj12800ES3_fS3_fjLj1024EEEEEEEvNS0_20BackwardKernelParamsE,"ax",@progbits
	.align	128
        .global         _ZN18transformer_engine13normalization28ln_bwd_finalize_tuned_kernelINS0_22Kernel_traits_finalizeILj12800E13__nv_bfloat16fS3_fjLj1024ELj4ENS0_18Kernel_traits_baseILj12800ES3_fS3_fjLj1024EEEEEEEvNS0_20BackwardKernelParamsE
        .type           _ZN18transformer_engine13normalization28ln_bwd_finalize_tuned_kernelINS0_22Kernel_traits_finalizeILj12800E13__nv_bfloat16fS3_fjLj1024ELj4ENS0_18Kernel_traits_baseILj12800ES3_fS3_fjLj1024EEEEEEEvNS0_20BackwardKernelParamsE,@function
        .size           _ZN18transformer_engine13normalization28ln_bwd_finalize_tuned_kernelINS0_22Kernel_traits_finalizeILj12800E13__nv_bfloat16fS3_fjLj1024ELj4ENS0_18Kernel_traits_baseILj12800ES3_fS3_fjLj1024EEEEEEEvNS0_20BackwardKernelParamsE,(.L_x_8003 - _ZN18transformer_engine13normalization28ln_bwd_finalize_tuned_kernelINS0_22Kernel_traits_finalizeILj12800E13__nv_bfloat16fS3_fjLj1024ELj4ENS0_18Kernel_traits_baseILj12800ES3_fS3_fjLj1024EEEEEEEvNS0_20BackwardKernelParamsE)
        .other          _ZN18transformer_engine13normalization28ln_bwd_finalize_tuned_kernelINS0_22Kernel_traits_finalizeILj12800E13__nv_bfloat16fS3_fjLj1024ELj4ENS0_18Kernel_traits_baseILj12800ES3_fS3_fjLj1024EEEEEEEvNS0_20BackwardKernelParamsE,@"STO_CUDA_ENTRY STV_DEFAULT"
_ZN18transformer_engine13normalization28ln_bwd_finalize_tuned_kernelINS0_22Kernel_traits_finalizeILj12800E13__nv_bfloat16fS3_fjLj1024ELj4ENS0_18Kernel_traits_baseILj12800ES3_fS3_fjLj1024EEEEEEEvNS0_20BackwardKernelParamsE:
.text._ZN18transformer_engine13normalization28ln_bwd_finalize_tuned_kernelINS0_22Kernel_traits_finalizeILj12800E13__nv_bfloat16fS3_fjLj1024ELj4ENS0_18Kernel_traits_baseILj12800ES3_fS3_fjLj1024EEEEEEEvNS0_20BackwardKernelParamsE:
        /* <DEDUP_REMOVED lines=20> */
.L_x_4939:
        /* <DEDUP_REMOVED lines=28> */
.L_x_4932:
        /* <DEDUP_REMOVED lines=33> */
.L_x_4931:
[----:B------:R-:W-:Y:S05]  /*0510*/  BSYNC B1 ;  /* 0x0000000000017941 */ /* 0x000fea0003800000 */
.L_x_4930:
        /* <DEDUP_REMOVED lines=23> */
.L_x_4934:
[----:B------:R-:W-:Y:S05]  /*0690*/  BSYNC B1 ;  /* 0x0000000000017941 */ /* 0x000fea0003800000 */
.L_x_4933:
        /* <DEDUP_REMOVED lines=11> */
.L_x_4929:
[----:B------:R-:W-:Y:S05]  /*0750*/  BSYNC B0 ;  /* 0x0000000000007941 */ /* 0x000fea0003800000 */
.L_x_4928:
        /* <DEDUP_REMOVED lines=33> */
.L_x_4950:
[----:B------:R-:W-:Y:S01]  /*0970*/  @!P0 SHF.R.U32.HI R11, RZ, 0x3, R0 ;  /* 0x00000003ff0b8819 */ /* 0x000fe20000011600 */
[----:B--2---:R-:W-:Y:S01]  /*0980*/  FADD R13, R8, R13 ;  /* 0x0000000d080d7221 */ /* 0x004fe20000000000 */
[----:B-1----:R-:W-:Y:S02]  /*0990*/  FADD R9, R10, R9 ;  /* 0x000000090a097221 */ /* 0x002fe40000000000 */
[----:B0-----:R-:W-:-:S05]  /*09a0*/  @!P0 LOP3.LUT R8, R11, 0x1ffffffc, RZ, 0xc0, !PT ;  /* 0x1ffffffc0b088812 */ /* 0x001fca00078ec0ff */
[----:B------:R1:W-:Y:S04]  /*09b0*/  @!P0 STS [R8+UR4+0x2000], R13 ;  /* 0x0020000d08008988 */ /* 0x0003e80008000804 */
[----:B------:R1:W-:Y:S02]  /*09c0*/  @!P0 STS [R8+UR4+0x2080], R9 ;  /* 0x0020800908008988 */ /* 0x0003e40008000804 */
.L_x_4935:
        /* <DEDUP_REMOVED lines=18> */
.L_x_4938:
[----:B------:R-:W-:Y:S05]  /*0af0*/  BSYNC B0 ;  /* 0x0000000000007941 */ /* 0x000fea0003800000 */
.L_x_4937:
[C---:B------:R-:W-:Y:S02]  /*0b00*/  ISETP.GT.U32.AND P0, PT, R5.reuse, -0x3201, PT ;  /* 0xffffcdff0500780c */ /* 0x040fe40003f04070 */
[----:B------:R-:W-:Y:S02]  /*0b10*/  IADD3 R5, R5, 0x3200, RZ ;  /* 0x0000320005057810 */ /* 0x000fe40007ffe0ff */
[----:B------:R-:W-:-:S09]  /*0b20*/  IADD3 R6, R6, 0x1900, RZ ;  /* 0x0000190006067810 */ /* 0x000fd20007ffe0ff */
[----:B------:R-:W-:Y:S05]  /*0b30*/  @P0 BRA `(.L_x_4939) ;  /* 0xfffffff400800947 */ /* 0x000fea000383ffff */
[----:B------:R-:W-:Y:S05]  /*0b40*/  EXIT ;  /* 0x000000000000794d */ /* 0x000fea0003800000 */
.L_x_4936:
[----:B------:R-:W-:Y:S01]  /*0b50*/  HFMA2.MMA R18, -RZ, RZ, 0, 5.9604644775390625e-08 ;  /* 0x00000001ff127435 */ /* 0x000fe200000001ff */
[----:B0-----:R-:W-:Y:S01]  /*0b60*/  IMAD.MOV.U32 R19, RZ, RZ, R10 ;  /* 0x000000ffff137224 */ /* 0x001fe200078e000a */
[----:B------:R-:W-:Y:S02]  /*0b70*/  MOV R21, 0x1f ;  /* 0x0000001f00157802 */ /* 0x000fe40000000f00 */
[----:B------:R-:W-:-:S07]  /*0b80*/  MOV R16, 0xffffffff ;  /* 0xffffffff00107802 */ /* 0x000fce0000000f00 */
[----:B-12---:R-:W-:Y:S05]  /*0b90*/  WARPSYNC.COLLECTIVE R16, `(.L_x_4940) ;  /* 0x0000000010087348 */ /* 0x006fea0003c00000 */
[----:B------:R0:W3:Y:S02]  /*0ba0*/  SHFL.BFLY P1, R17, R19, R18, R21 ;  /* 0x0c00001213117389 */ /* 0x0000e40000020015 */
[----:B0123--:R-:W-:Y:S01]  /*0bb0*/  ENDCOLLECTIVE ;  /* 0x000000000000791b */ /* 0x00ffe20003800000 */
.L_x_4940:
[----:B------:R-:W-:Y:S01]  /*0bc0*/  HFMA2.MMA R18, -RZ, RZ, 0, 1.1920928955078125e-07 ;  /* 0x00000002ff127435 */ /* 0x000fe200000001ff */
[----:B------:R-:W-:-:S04]  /*0bd0*/  IMAD.MOV.U32 R9, RZ, RZ, R17 ;  /* 0x000000ffff097224 */ /* 0x000fc800078e0011 */
[----:B------:R-:W-:-:S05]  /*0be0*/  FADD R9, R10, R9 ;  /* 0x000000090a097221 */ /* 0x000fca0000000000 */
[----:B------:R-:W-:-:S07]  /*0bf0*/  MOV R19, R9 ;  /* 0x0000000900137202 */ /* 0x000fce0000000f00 */
[----:B------:R-:W-:Y:S05]  /*0c00*/  WARPSYNC.COLLECTIVE R16, `(.L_x_4941) ;  /* 0x0000000010087348 */ /* 0x000fea0003c00000 */
[----:B------:R0:W1:Y:S02]  /*0c10*/  SHFL.BFLY P1, R17, R19, R18, R21 ;  /* 0x0c00001213117389 */ /* 0x0000640000020015 */
[----:B01----:R-:W-:Y:S01]  /*0c20*/  ENDCOLLECTIVE ;  /* 0x000000000000791b */ /* 0x003fe20003800000 */
.L_x_4941:
[----:B------:R-:W-:Y:S01]  /*0c30*/  HFMA2.MMA R18, -RZ, RZ, 0, 2.384185791015625e-07 ;  /* 0x00000004ff127435 */ /* 0x000fe200000001ff */
[----:B------:R-:W-:-:S05]  /*0c40*/  MOV R12, R17 ;  /* 0x00000011000c7202 */ /* 0x000fca0000000f00 */
[----:B------:R-:W-:-:S04]  /*0c50*/  FADD R12, R9, R12 ;  /* 0x0000000c090c7221 */ /* 0x000fc80000000000 */
[----:B------:R-:W-:-:S07]  /*0c60*/  IMAD.MOV.U32 R19, RZ, RZ, R12 ;  /* 0x000000ffff137224 */ /* 0x000fce00078e000c */
[----:B------:R-:W-:Y:S05]  /*0c70*/  WARPSYNC.COLLECTIVE R16, `(.L_x_4942) ;  /* 0x0000000010087348 */ /* 0x000fea0003c00000 */
[----:B------:R0:W1:Y:S02]  /*0c80*/  SHFL.BFLY P1, R17, R19, R18, R21 ;  /* 0x0c00001213117389 */ /* 0x0000640000020015 */
[----:B01----:R-:W-:Y:S01]  /*0c90*/  ENDCOLLECTIVE ;  /* 0x000000000000791b */ /* 0x003fe20003800000 */
.L_x_4942:
[----:B------:R-:W-:Y:S01]  /*0ca0*/  IMAD.MOV.U32 R18, RZ, RZ, 0x8 ;  /* 0x00000008ff127424 */ /* 0x000fe200078e00ff */
[----:B------:R-:W-:-:S05]  /*0cb0*/  MOV R11, R17 ;  /* 0x00000011000b7202 */ /* 0x000fca0000000f00 */
[----:B------:R-:W-:-:S05]  /*0cc0*/  FADD R11, R12, R11 ;  /* 0x0000000b0c0b7221 */ /* 0x000fca0000000000 */
[----:B------:R-:W-:-:S07]  /*0cd0*/  MOV R19, R11 ;  /* 0x0000000b00137202 */ /* 0x000fce0000000f00 */
[----:B------:R-:W-:Y:S05]  /*0ce0*/  WARPSYNC.COLLECTIVE R16, `(.L_x_4943) ;  /* 0x0000000010087348 */ /* 0x000fea0003c00000 */
[----:B------:R0:W1:Y:S02]  /*0cf0*/  SHFL.BFLY P1, R17, R19, R18, R21 ;  /* 0x0c00001213117389 */ /* 0x0000640000020015 */
[----:B01----:R-:W-:Y:S01]  /*0d00*/  ENDCOLLECTIVE ;  /* 0x000000000000791b */ /* 0x003fe20003800000 */
.L_x_4943:
[----:B------:R-:W-:Y:S01]  /*0d10*/  HFMA2.MMA R18, -RZ, RZ, 0, 9.5367431640625e-07 ;  /* 0x00000010ff127435 */ /* 0x000fe200000001ff */
[----:B------:R-:W-:-:S05]  /*0d20*/  MOV R10, R17 ;  /* 0x00000011000a7202 */ /* 0x000fca0000000f00 */
[----:B------:R-:W-:-:S05]  /*0d30*/  FADD R10, R11, R10 ;  /* 0x0000000a0b0a7221 */ /* 0x000fca0000000000 */
[----:B------:R-:W-:-:S07]  /*0d40*/  MOV R19, R10 ;  /* 0x0000000a00137202 */ /* 0x000fce0000000f00 */
[----:B------:R-:W-:Y:S05]  /*0d50*/  WARPSYNC.COLLECTIVE R16, `(.L_x_4944) ;  /* 0x0000000010087348 */ /* 0x000fea0003c00000 */
[----:B------:R0:W1:Y:S02]  /*0d60*/  SHFL.BFLY P1, R17, R19, R18, R21 ;  /* 0x0c00001213117389 */ /* 0x0000640000020015 */
[----:B01----:R-:W-:Y:S01]  /*0d70*/  ENDCOLLECTIVE ;  /* 0x000000000000791b */ /* 0x003fe20003800000 */
.L_x_4944:
[----:B------:R-:W-:Y:S01]  /*0d80*/  HFMA2.MMA R18, -RZ, RZ, 0, 5.9604644775390625e-08 ;  /* 0x00000001ff127435 */ /* 0x000fe200000001ff */
[----:B------:R-:W-:Y:S01]  /*0d90*/  MOV R19, R8 ;  /* 0x0000000800137202 */ /* 0x000fe20000000f00 */
[----:B------:R-:W-:-:S09]  /*0da0*/  IMAD.MOV.U32 R9, RZ, RZ, R17 ;  /* 0x000000ffff097224 */ /* 0x000fd200078e0011 */
[----:B------:R-:W-:Y:S05]  /*0db0*/  WARPSYNC.COLLECTIVE R16, `(.L_x_4945) ;  /* 0x0000000010087348 */ /* 0x000fea0003c00000 */
[----:B------:R0:W1:Y:S02]  /*0dc0*/  SHFL.BFLY P1, R17, R19, R18, R21 ;  /* 0x0c00001213117389 */ /* 0x0000640000020015 */
[----:B01----:R-:W-:Y:S01]  /*0dd0*/  ENDCOLLECTIVE ;  /* 0x000000000000791b */ /* 0x003fe20003800000 */
.L_x_4945:
[----:B------:R-:W-:Y:S01]  /*0de0*/  HFMA2.MMA R18, -RZ, RZ, 0, 1.1920928955078125e-07 ;  /* 0x00000002ff127435 */ /* 0x000fe200000001ff */
[----:B------:R-:W-:-:S05]  /*0df0*/  MOV R11, R17 ;  /* 0x00000011000b7202 */ /* 0x000fca0000000f00 */
[----:B------:R-:W-:-:S04]  /*0e00*/  FADD R13, R8, R11 ;  /* 0x0000000b080d7221 */ /* 0x000fc80000000000 */
[----:B------:R-:W-:-:S07]  /*0e10*/  IMAD.MOV.U32 R19, RZ, RZ, R13 ;  /* 0x000000ffff137224 */ /* 0x000fce00078e000d */
[----:B------:R-:W-:Y:S05]  /*0e20*/  WARPSYNC.COLLECTIVE R16, `(.L_x_4946) ;  /* 0x0000000010087348 */ /* 0x000fea0003c00000 */
[----:B------:R0:W1:Y:S02]  /*0e30*/  SHFL.BFLY P1, R17, R19, R18, R21 ;  /* 0x0c00001213117389 */ /* 0x0000640000020015 */
[----:B01----:R-:W-:Y:S01]  /*0e40*/  ENDCOLLECTIVE ;  /* 0x000000000000791b */ /* 0x003fe20003800000 */
.L_x_4946:
[----:B------:R-:W-:Y:S01]  /*0e50*/  IMAD.MOV.U32 R18, RZ, RZ, 0x4 ;  /* 0x00000004ff127424 */ /* 0x000fe200078e00ff */
[----:B------:R-:W-:-:S05]  /*0e60*/  MOV R14, R17 ;  /* 0x00000011000e7202 */ /* 0x000fca0000000f00 */
[----:B------:R-:W-:-:S05]  /*0e70*/  FADD R14, R13, R14 ;  /* 0x0000000e0d0e7221 */ /* 0x000fca0000000000 */
[----:B------:R-:W-:-:S07]  /*0e80*/  MOV R19, R14 ;  /* 0x0000000e00137202 */ /* 0x000fce0000000f00 */
[----:B------:R-:W-:Y:S05]  /*0e90*/  WARPSYNC.COLLECTIVE R16, `(.L_x_4947) ;  /* 0x0000000010087348 */ /* 0x000fea0003c00000 */
[----:B------:R0:W1:Y:S02]  /*0ea0*/  SHFL.BFLY P1, R17, R19, R18, R21 ;  /* 0x0c00001213117389 */ /* 0x0000640000020015 */
[----:B01----:R-:W-:Y:S01]  /*0eb0*/  ENDCOLLECTIVE ;  /* 0x000000000000791b */ /* 0x003fe20003800000 */
.L_x_4947:
[----:B------:R-:W-:Y:S01]  /*0ec0*/  HFMA2.MMA R18, -RZ, RZ, 0, 4.76837158203125e-07 ;  /* 0x00000008ff127435 */ /* 0x000fe200000001ff */
[----:B------:R-:W-:-:S05]  /*0ed0*/  MOV R15, R17 ;  /* 0x00000011000f7202 */ /* 0x000fca0000000f00 */
[----:B------:R-:W-:-:S05]  /*0ee0*/  FADD R15, R14, R15 ;  /* 0x0000000f0e0f7221 */ /* 0x000fca0000000000 */
[----:B------:R-:W-:-:S07]  /*0ef0*/  MOV R19, R15 ;  /* 0x0000000f00137202 */ /* 0x000fce0000000f00 */
[----:B------:R-:W-:Y:S05]  /*0f00*/  WARPSYNC.COLLECTIVE R16, `(.L_x_4948) ;  /* 0x0000000010087348 */ /* 0x000fea0003c00000 */
[----:B------:R0:W1:Y:S02]  /*0f10*/  SHFL.BFLY P1, R17, R19, R18, R21 ;  /* 0x0c00001213117389 */ /* 0x0000640000020015 */
[----:B01----:R-:W-:Y:S01]  /*0f20*/  ENDCOLLECTIVE ;  /* 0x000000000000791b */ /* 0x003fe20003800000 */
.L_x_4948:
[----:B------:R-:W-:Y:S01]  /*0f30*/  HFMA2.MMA R18, -RZ, RZ, 0, 9.5367431640625e-07 ;  /* 0x00000010ff127435 */ /* 0x000fe200000001ff */
[----:B------:R-:W-:-:S04]  /*0f40*/  IMAD.MOV.U32 R8, RZ, RZ, R17 ;  /* 0x000000ffff087224 */ /* 0x000fc800078e0011 */
[----:B------:R-:W-:-:S05]  /*0f50*/  FADD R8, R15, R8 ;  /* 0x000000080f087221 */ /* 0x000fca0000000000 */
[----:B------:R-:W-:-:S07]  /*0f60*/  MOV R19, R8 ;  /* 0x0000000800137202 */ /* 0x000fce0000000f00 */
[----:B------:R-:W-:Y:S05]  /*0f70*/  WARPSYNC.COLLECTIVE R16, `(.L_x_4949) ;  /* 0x0000000010087348 */ /* 0x000fea0003c00000 */
[----:B------:R0:W1:Y:S02]  /*0f80*/  SHFL.BFLY P1, R17, R19, R18, R21 ;  /* 0x0c00001213117389 */ /* 0x0000640000020015 */
[----:B01----:R-:W-:Y:S01]  /*0f90*/  ENDCOLLECTIVE ;  /* 0x000000000000791b */ /* 0x003fe20003800000 */
.L_x_4949:
[----:B------:R-:W-:Y:S01]  /*0fa0*/  MOV R13, R17 ;  /* 0x00000011000d7202 */ /* 0x000fe20000000f00 */
[----:B------:R-:W-:Y:S06]  /*0fb0*/  BRA `(.L_x_4950) ;  /* 0xfffffff8006c7947 */ /* 0x000fec000383ffff */
.L_x_4951:
        /* <DEDUP_REMOVED lines=12> */
.L_x_8003:


//--------------------- .text._ZN18transformer_engine13normalization19ln_bwd_tuned_kernelINS0_13Kernel_traitsI13__nv_bfloat16fS3_fjLj12800ELj5ELj1ELj4ELj16ENS0_18Kernel_traits_baseILj12800ES3_fS3_fjLj128EEEEEEEvNS0_20BackwardKernelParamsE --------------------------
	.section	.text._ZN18transformer_engine13normalization19ln_bwd_tuned_kernelINS0_13Kernel_traitsI13__nv_bfloat16fS3_fjLj12800ELj5ELj1ELj4ELj16ENS0_18Kernel_traits_baseILj12800ES3_fS3_fjLj128EEEEEEEvNS0_20BackwardKernelParamsE,"ax",@progbits
	.align	128
        .global         _ZN18transformer_engine13normalization19ln_bwd_tuned_kernelINS0_13Kernel_traitsI13__nv_bfloat16fS3_fjLj12800ELj5ELj1ELj4ELj16ENS0_18Kernel_traits_baseILj12800ES3_fS3_fjLj128EEEEEEEvNS0_20BackwardKernelParamsE
        .type           _ZN18transformer_engine13normalization19ln_bwd_tuned_kernelINS0_13Kernel_traitsI13__nv_bfloat16fS3_fjLj12800ELj5ELj1ELj4ELj16ENS0_18Kernel_traits_baseILj12800ES3_fS3_fjLj128EEEEEEEvNS0_20BackwardKernelParamsE,@function
        .size           _ZN18transformer_engine13normalization19ln_bwd_tuned_kernelINS0_13Kernel_traitsI13__nv_bfloat16fS3_fjLj12800ELj5ELj1ELj4ELj16ENS0_18Kernel_traits_baseILj12800ES3_fS3_fjLj128EEEEEEEvNS0_20BackwardKernelParamsE,(.L_x_8004 - _ZN18transformer_engine13normalization19ln_bwd_tuned_kernelINS0_13Kernel_traitsI13__nv_bfloat16fS3_fjLj12800ELj5ELj1ELj4ELj16ENS0_18Kernel_traits_baseILj12800ES3_fS3_fjLj128EEEEEEEvNS0_20BackwardKernelParamsE)
        .other          _ZN18transformer_engine13normalization19ln_bwd_tuned_kernelINS0_13Kernel_traitsI13__nv_bfloat16fS3_fjLj12800ELj5ELj1ELj4ELj16ENS0_18Kernel_traits_baseILj12800ES3_fS3_fjLj128EEEEEEEvNS0_20BackwardKernelParamsE,@"STO_CUDA_ENTRY STV_DEFAULT"
_ZN18transformer_engine13normalization19ln_bwd_tuned_kernelINS0_13Kernel_traitsI13__nv_bfloat16fS3_fjLj12800ELj5ELj1ELj4ELj16ENS0_18Kernel_traits_baseILj12800ES3_fS3_fjLj128EEEEEEEvNS0_20BackwardKernelParamsE:
.text._ZN18transformer_engine13normalization19ln_bwd_tuned_kernelINS0_13Kernel_traitsI13__nv_bfloat16fS3_fjLj12800ELj5ELj1ELj4ELj16ENS0_18Kernel_traits_baseILj12800ES3_fS3_fjLj128EEEEEEEvNS0_20BackwardKernelParamsE:
        /* <DEDUP_REMOVED lines=25> */
[----:B0-----:R-:W-:-:S05]  /*0190*/  IMAD.WIDE.U32 R2, R4, -0x33333333, RZ ;  /* 0xcccccccd04027825 */ /* 0x001fca00078e00ff */
[----:B------:R-:W-:-:S04]  /*01a0*/  SHF.R.U32.HI R3, RZ, 0x2, R3 ;  /* 0x00000002ff037819 */ /* 0x000fc80000011603 */
[C---:B-1----:R-:W-:Y:S01]  /*01b0*/  LEA.HI R68, R0.reuse, R3, RZ, 0x19 ;  /* 0x0000000300447211 */ /* 0x042fe200078fc8ff */
[----:B------:R-:W-:Y:S01]  /*01c0*/  IMAD R2, R3, -0x5, R4 ;  /* 0xfffffffb03027824 */ /* 0x000fe200078e0204 */
[----:B------:R-:W-:Y:S02]  /*01d0*/  LOP3.LUT R4, R0, 0x1f, RZ, 0xc0, !PT ;  /* 0x0000001f00047812 */ /* 0x000fe400078ec0ff */
[----:B------:R-:W-:Y:S02]  /*01e0*/  ISETP.GE.AND P0, PT, R68, UR4, PT ;  /* 0x0000000444007c0c */ /* 0x000fe4000bf06270 */
[----:B------:R-:W-:-:S04]  /*01f0*/  SHF.L.U32 R5, R2, 0x7, RZ ;  /* 0x0000000702057819 */ /* 0x000fc800000006ff */
[----:B------:R-:W-:-:S04]  /*0200*/  LOP3.LUT R5, R5, 0xffffff80, R4, 0xe2, !PT ;  /* 0xffffff8005057812 */ /* 0x000fc800078ee204 */
[----:B------:R-:W-:-:S03]  /*0210*/  LOP3.LUT R5, R5, 0x60, R0, 0xf8, !PT ;  /* 0x0000006005057812 */ /* 0x000fc600078ef800 */
[----:B------:R-:W-:Y:S05]  /*0220*/  @P0 BRA `(.L_x_4952) ;  /* 0x0000002000600947 */ /* 0x000fea0003800000 */
[----:B------:R-:W0:Y:S01]  /*0230*/  LDC.64 R6, c[0x0][0x238] ;  /* 0x00008e00ff067b82 */ /* 0x000e220000000a00 */
[----:B------:R-:W-:Y:S01]  /*0240*/  ULDC.U8 UR4, c[0x0][0x250] ;  /* 0x0000940000047ab9 */ /* 0x000fe20000000000 */
[----:B0-----:R-:W-:-:S05]  /*0250*/  IMAD.WIDE.U32 R6, R5, 0x8, R6 ;  /* 0x0000000805067825 */ /* 0x001fca00078e0006 */
[----:B------:R-:W2:Y:S04]  /*0260*/  LDG.E.64 R92, desc[UR6][R6.64+0x1400] ;  /* 0x00140006065c7981 */ /* 0x000ea8000c1e1b00 */
[----:B------:R-:W3:Y:S04]  /*0270*/  LDG.E.64 R66, desc[UR6][R6.64+0x2800] ;  /* 0x0028000606427981 */ /* 0x000ee8000c1e1b00 */
[----:B------:R-:W4:Y:S04]  /*0280*/  LDG.E.64 R78, desc[UR6][R6.64+0x3c00] ;  /* 0x003c0006064e7981 */ /* 0x000f28000c1e1b00 */
[----:B------:R-:W5:Y:S04]  /*0290*/  LDG.E.64 R80, desc[UR6][R6.64+0x5000] ;  /* 0x0050000606507981 */ /* 0x000f68000c1e1b00 */
[----:B------:R-:W5:Y:S01]  /*02a0*/  LDG.E.64 R96, desc[UR6][R6.64] ;  /* 0x0000000606607981 */ /* 0x000f62000c1e1b00 */
[----:B------:R-:W-:-:S04]  /*02b0*/  ISETP.NE.AND P0, PT, RZ, UR4, PT ;  /* 0x00000004ff007c0c */ /* 0x000fc8000bf05270 */
[----:B------:R-:W-:Y:S01]  /*02c0*/  FSEL R89, RZ, 1, !P0 ;  /* 0x3f800000ff597808 */ /* 0x000fe20004000000 */
[----:B------:R-:W-:Y:S01]  /*02d0*/  HFMA2.MMA R100, -RZ, RZ, 0, 5.9604644775390625e-08 ;  /* 0x00000001ff647435 */ /* 0x000fe200000001ff */
[----:B------:R-:W-:Y:S02]  /*02e0*/  MOV R98, R68 ;  /* 0x0000004400627202 */ /* 0x000fe40000000f00 */
        /* <DEDUP_REMOVED lines=12> */
[----:B------:R-:W-:Y:S02]  /*03b0*/  CS2R R62, SRZ ;  /* 0x00000000003e7805 */ /* 0x000fe4000001ff00 */
[----:B------:R-:W-:Y:S02]  /*03c0*/  CS2R R38, SRZ ;  /* 0x0000000000267805 */ /* 0x000fe4000001ff00 */
[----:B------:R-:W-:Y:S02]  /*03d0*/  CS2R R36, SRZ ;  /* 0x0000000000247805 */ /* 0x000fe4000001ff00 */
[----:B--2---:R-:W-:-:S02]  /*03e0*/  SHF.L.U32 R10, R93, 0x10, RZ ;  /* 0x000000105d0a7819 */ /* 0x004fc400000006ff */
[--C-:B------:R-:W-:Y:S02]  /*03f0*/  SHF.R.U64 R82, R92, 0x10, R93.reuse ;  /* 0x000000105c527819 */ /* 0x100fe4000000125d */
[----:B---3--:R-:W-:Y:S02]  /*0400*/  SHF.L.U32 R12, R67, 0x10, RZ ;  /* 0x00000010430c7819 */ /* 0x008fe400000006ff */
[----:B------:R-:W-:Y:S02]  /*0410*/  SHF.R.U32.HI R13, RZ, 0x10, R93 ;  /* 0x00000010ff0d7819 */ /* 0x000fe4000001165d */
[----:B----4-:R-:W-:Y:S02]  /*0420*/  SHF.L.U32 R14, R79, 0x10, RZ ;  /* 0x000000104f0e7819 */ /* 0x010fe400000006ff */
[----:B------:R-:W-:Y:S02]  /*0430*/  SHF.R.U64 R84, R66, 0x10, R67 ;  /* 0x0000001042547819 */ /* 0x000fe40000001243 */
[----:B-----5:R-:W-:-:S02]  /*0440*/  SHF.L.U32 R16, R81, 0x10, RZ ;  /* 0x0000001051107819 */ /* 0x020fc400000006ff */
[----:B------:R-:W-:Y:S02]  /*0450*/  SHF.R.U32.HI R11, RZ, 0x10, R67 ;  /* 0x00000010ff0b7819 */ /* 0x000fe40000011643 */
[--C-:B------:R-:W-:Y:S02]  /*0460*/  SHF.R.U64 R15, R96, 0x10, R97.reuse ;  /* 0x00000010600f7819 */ /* 0x100fe40000001261 */
[----:B------:R-:W-:Y:S02]  /*0470*/  SHF.R.U32.HI R8, RZ, 0x10, R97 ;  /* 0x00000010ff087819 */ /* 0x000fe40000011661 */
[--C-:B------:R-:W-:Y:S02]  /*0480*/  SHF.R.U64 R86, R78, 0x10, R79.reuse ;  /* 0x000000104e567819 */ /* 0x100fe4000000124f */
[----:B------:R-:W-:Y:S02]  /*0490*/  SHF.R.U32.HI R9, RZ, 0x10, R79 ;  /* 0x00000010ff097819 */ /* 0x000fe4000001164f */
[----:B------:R-:W-:-:S02]  /*04a0*/  SHF.R.U64 R88, R80, 0x10, R81 ;  /* 0x0000001050587819 */ /* 0x000fc40000001251 */
[----:B------:R-:W-:Y:S01]  /*04b0*/  SHF.R.U32.HI R7, RZ, 0x10, R81 ;  /* 0x00000010ff077819 */ /* 0x000fe20000011651 */
[C---:B------:R-:W-:Y:S01]  /*04c0*/  FADD R65, R89.reuse, R10 ;  /* 0x0000000a59417221 */ /* 0x040fe20000000000 */
[C---:B------:R-:W-:Y:S01]  /*04d0*/  FADD R67, R89.reuse, R12 ;  /* 0x0000000c59437221 */ /* 0x040fe20000000000 */
[C---:B------:R-:W-:Y:S01]  /*04e0*/  FADD R79, R89.reuse, R14 ;  /* 0x0000000e594f7221 */ /* 0x040fe20000000000 */
[----:B------:R-:W-:Y:S01]  /*04f0*/  SHF.L.U32 R96, R96, 0x10, RZ ;  /* 0x0000001060607819 */ /* 0x000fe200000006ff */
[----:B------:R-:W-:Y:S01]  /*0500*/  FADD R81, R89, R16 ;  /* 0x0000001059517221 */ /* 0x000fe20000000000 */
        /* <DEDUP_REMOVED lines=14> */
[----:B------:R-:W-:Y:S01]  /*05f0*/  SHF.L.U32 R16, R7, 0x10, RZ ;  /* 0x0000001007107819 */ /* 0x000fe200000006ff */
        /* <DEDUP_REMOVED lines=16> */
[----:B------:R-:W-:-:S02]  /*0700*/  CS2R R16, SRZ ;  /* 0x0000000000107805 */ /* 0x000fc4000001ff00 */
[----:B------:R-:W-:Y:S02]  /*0710*/  CS2R R6, SRZ ;  /* 0x0000000000067805 */ /* 0x000fe4000001ff00 */
[----:B------:R-:W-:Y:S02]  /*0720*/  CS2R R12, SRZ ;  /* 0x00000000000c7805 */ /* 0x000fe4000001ff00 */
[----:B------:R-:W-:Y:S02]  /*0730*/  CS2R R10, SRZ ;  /* 0x00000000000a7805 */ /* 0x000fe4000001ff00 */
[----:B------:R-:W-:Y:S02]  /*0740*/  CS2R R8, SRZ ;  /* 0x0000000000087805 */ /* 0x000fe4000001ff00 */
[----:B------:R-:W-:-:S07]  /*0750*/  CS2R R14, SRZ ;  /* 0x00000000000e7805 */ /* 0x000fce000001ff00 */
.L_x_4958:
[----:B0-----:R-:W0:Y:S01]  /*0760*/  LDC.64 R116, c[0x0][0x228] ;  /* 0x00008a00ff747b82 */ /* 0x001e220000000a00 */
[----:B------:R-:W-:-:S07]  /*0770*/  IMAD R99, R98, 0xc80, R5 ;  /* 0x00000c8062637824 */ /* 0x000fce00078e0205 */
[----:B------:R-:W1:Y:S08]  /*0780*/  LDC.64 R48, c[0x0][0x220] ;  /* 0x00008800ff307b82 */ /* 0x000e700000000a00 */
[----:B------:R-:W2:Y:S08]  /*0790*/  LDC.64 R76, c[0x0][0x258] ;  /* 0x00009600ff4c7b82 */ /* 0x000eb00000000a00 */
[----:B------:R-:W3:Y:S01]  /*07a0*/  LDC.64 R106, c[0x0][0x230] ;  /* 0x00008c00ff6a7b82 */ /* 0x000ee20000000a00 */
[C---:B------:R-:W-:Y:S01]  /*07b0*/  IADD3 R75, R99.reuse, 0x780, RZ ;  /* 0x00000780634b7810 */ /* 0x040fe20007ffe0ff */
[----:B0-----:R-:W-:Y:S01]  /*07c0*/  IMAD.WIDE R116, R98, 0x4, R116 ;  /* 0x0000000462747825 */ /* 0x001fe200078e0274 */
[----:B------:R-:W-:-:S02]  /*07d0*/  IADD3 R71, R99, 0x280, RZ ;  /* 0x0000028063477810 */ /* 0x000fc40007ffe0ff */
[C---:B------:R-:W-:Y:S02]  /*07e0*/  IADD3 R73, R99.reuse, 0x500, RZ ;  /* 0x0000050063497810 */ /* 0x040fe40007ffe0ff */
[C---:B------:R-:W-:Y:S01]  /*07f0*/  IADD3 R97, R99.reuse, 0xa00, RZ ;  /* 0x00000a0063617810 */ /* 0x040fe20007ffe0ff */
[--C-:B-1----:R-:W-:Y:S01]  /*0800*/  IMAD.WIDE.U32 R28, R99, 0x10, R48.reuse ;  /* 0x00000010631c7825 */ /* 0x102fe200078e0030 */
[----:B------:R-:W4:Y:S03]  /*0810*/  LDG.E R116, desc[UR6][R116.64] ;  /* 0x0000000674747981 */ /* 0x000f26000c1e1900 */
[----:B------:R-:W-:Y:S02]  /*0820*/  IMAD.WIDE.U32 R44, R75, 0x10, R48 ;  /* 0x000000104b2c7825 */ /* 0x000fe400078e0030 */
[----:B------:R-:W4:Y:S02]  /*0830*/  LDG.E.128 R28, desc[UR6][R28.64] ;  /* 0x000000061c1c7981 */ /* 0x000f24000c1e1d00 */
[----:B--2---:R-:W-:-:S02]  /*0840*/  IMAD.WIDE.U32 R68, R99, 0x8, R76 ;  /* 0x0000000863447825 */ /* 0x004fc400078e004c */
[----:B------:R-:W2:Y:S02]  /*0850*/  LDG.E.128 R44, desc[UR6][R44.64] ;  /* 0x000000062c2c7981 */ /* 0x000ea4000c1e1d00 */
[--C-:B------:R-:W-:Y:S02]  /*0860*/  IMAD.WIDE.U32 R32, R71, 0x10, R48.reuse ;  /* 0x0000001047207825 */ /* 0x100fe400078e0030 */
[----:B------:R-:W5:Y:S02]  /*0870*/  LDG.E.64 R68, desc[UR6][R68.64] ;  /* 0x0000000644447981 */ /* 0x000f64000c1e1b00 */
[--C-:B------:R-:W-:Y:S02]  /*0880*/  IMAD.WIDE.U32 R40, R73, 0x10, R48.reuse ;  /* 0x0000001049287825 */ /* 0x100fe400078e0030 */
[----:B------:R-:W5:Y:S02]  /*0890*/  LDG.E.128 R32, desc[UR6][R32.64] ;  /* 0x0000000620207981 */ /* 0x000f64000c1e1d00 */
[----:B------:R-:W-:-:S02]  /*08a0*/  IMAD.WIDE.U32 R48, R97, 0x10, R48 ;  /* 0x0000001061307825 */ /* 0x000fc400078e0030 */
[----:B------:R-:W5:Y:S02]  /*08b0*/  LDG.E.128 R40, desc[UR6][R40.64] ;  /* 0x0000000628287981 */ /* 0x000f64000c1e1d00 */
[----:B---3--:R-:W-:Y:S02]  /*08c0*/  IMAD.WIDE R106, R98, 0x4, R106 ;  /* 0x00000004626a7825 */ /* 0x008fe400078e026a */
[----:B------:R-:W3:Y:S02]  /*08d0*/  LDG.E.128 R48, desc[UR6][R48.64] ;  /* 0x0000000630307981 */ /* 0x000ee4000c1e1d00 */
[----:B------:R-:W-:-:S04]  /*08e0*/  IMAD.WIDE.U32 R70, R71, 0x8, R76 ;  /* 0x0000000847467825 */ /* 0x000fc800078e004c */
[--C-:B------:R-:W-:Y:S02]  /*08f0*/  IMAD.WIDE.U32 R72, R73, 0x8, R76.reuse ;  /* 0x0000000849487825 */ /* 0x100fe400078e004c */
[----:B------:R-:W3:Y:S02]  /*0900*/  LDG.E.64 R70, desc[UR6][R70.64] ;  /* 0x0000000646467981 */ /* 0x000ee4000c1e1b00 */
[--C-:B------:R-:W-:Y:S02]  /*0910*/  IMAD.WIDE.U32 R74, R75, 0x8, R76.reuse ;  /* 0x000000084b4a7825 */ /* 0x100fe400078e004c */
[----:B------:R-:W3:Y:S02]  /*0920*/  LDG.E.64 R72, desc[UR6][R72.64] ;  /* 0x0000000648487981 */ /* 0x000ee4000c1e1b00 */
[----:B------:R-:W-:Y:S02]  /*0930*/  IMAD.WIDE.U32 R76, R97, 0x8, R76 ;  /* 0x00000008614c7825 */ /* 0x000fe400078e004c */
[----:B------:R0:W3:Y:S04]  /*0940*/  LDG.E R97, desc[UR6][R106.64] ;  /* 0x000000066a617981 */ /* 0x0000e8000c1e1900 */
[----:B------:R-:W3:Y:S04]  /*0950*/  LDG.E.64 R76, desc[UR6][R76.64] ;  /* 0x000000064c4c7981 */ /* 0x000ee8000c1e1b00 */
[----:B------:R-:W3:Y:S01]  /*0960*/  LDG.E.64 R74, desc[UR6][R74.64] ;  /* 0x000000064a4a7981 */ /* 0x000ee2000c1e1b00 */
[----:B------:R-:W-:Y:S01]  /*0970*/  LOP3.LUT P0, RZ, R100, 0xff, RZ, 0xc0, !PT ;  /* 0x000000ff64ff7812 */ /* 0x000fe2000780c0ff */
[----:B------:R-:W-:Y:S01]  /*0980*/  UMOV UR4, 0xffffffff ;  /* 0xffffffff00047882 */ /* 0x000fe20000000000 */
[----:B------:R-:W-:Y:S01]  /*0990*/  ISETP.NE.AND P2, PT, R4, RZ, PT ;  /* 0x000000ff0400720c */ /* 0x000fe20003f45270 */
[--C-:B----4-:R-:W-:Y:S01]  /*09a0*/  FADD R120, R28, -R116.reuse ;  /* 0x800000741c787221 */ /* 0x110fe20000000000 */
[--C-:B------:R-:W-:Y:S01]  /*09b0*/  FADD R101, R31, -R116.reuse ;  /* 0x800000741f657221 */ /* 0x100fe20000000000 */
[----:B------:R-:W-:Y:S01]  /*09c0*/  FADD R118, R29, -R116 ;  /* 0x800000741d767221 */ /* 0x000fe20000000000 */
[----:B--2---:R-:W-:Y:S01]  /*09d0*/  FADD R110, -R116, R45 ;  /* 0x0000002d746e7221 */ /* 0x004fe20000000100 */
[----:B-----5:R-:W-:-:S02]  /*09e0*/  SHF.L.U32 R115, R68, 0x10, RZ ;  /* 0x0000001044737819 */ /* 0x020fc400000006ff */
[----:B------:R-:W-:Y:S01]  /*09f0*/  SHF.R.U64 R45, R68, 0x10, R69 ;  /* 0x00000010442d7819 */ /* 0x000fe20000001245 */
[C---:B------:R-:W-:Y:S01]  /*0a00*/  FADD R31, -R116.reuse, R32 ;  /* 0x00000020741f7221 */ /* 0x040fe20000000100 */
[----:B------:R-:W-:Y:S02]  /*0a10*/  FADD R102, -R116, R33 ;  /* 0x0000002174667221 */ /* 0x000fe40000000100 */
[----:B------:R-:W-:Y:S01]  /*0a20*/  SHF.L.U32 R45, R45, 0x10, RZ ;  /* 0x000000102d2d7819 */ /* 0x000fe200000006ff */
[----:B------:R-:W-:Y:S01]  /*0a30*/  FADD R117, R30, -R116 ;  /* 0x800000741e757221 */ /* 0x000fe20000000000 */
[C---:B------:R-:W-:Y:S01]  /*0a40*/  FADD R33, -R116.reuse, R40 ;  /* 0x0000002874217221 */ /* 0x040fe20000000100 */
[C---:B0-----:R-:W-:Y:S01]  /*0a50*/  FADD R106, -R116.reuse, R41 ;  /* 0x00000029746a7221 */ /* 0x041fe20000000100 */
[C---:B---3--:R-:W-:Y:S01]  /*0a60*/  FADD R32, -R116.reuse, R48 ;  /* 0x0000003074207221 */ /* 0x048fe20000000100 */
[----:B------:R-:W-:Y:S01]  /*0a70*/  FADD R64, R115, R64 ;  /* 0x0000004073407221 */ /* 0x000fe20000000000 */
[C---:B------:R-:W-:Y:S01]  /*0a80*/  FADD R103, -R116.reuse, R34 ;  /* 0x0000002274677221 */ /* 0x040fe20000000100 */
[C---:B------:R-:W-:Y:S01]  /*0a90*/  FADD R108, -R116.reuse, R43 ;  /* 0x0000002b746c7221 */ /* 0x040fe20000000100 */
[C---:B------:R-:W-:Y:S01]  /*0aa0*/  FADD R112, -R116.reuse, R47 ;  /* 0x0000002f74707221 */ /* 0x040fe20000000100 */
[C---:B------:R-:W-:Y:S01]  /*0ab0*/  FADD R124, -R116.reuse, R42 ;  /* 0x0000002a747c7221 */ /* 0x040fe20000000100 */
[----:B------:R-:W-:Y:S01]  /*0ac0*/  FADD R34, -R116, R46 ;  /* 0x0000002e74227221 */ /* 0x000fe20000000100 */
[----:B------:R-:W-:Y:S01]  /*0ad0*/  SHF.L.U32 R43, R69, 0x10, RZ ;  /* 0x00000010452b7819 */ /* 0x000fe200000006ff */
[----:B------:R-:W-:Y:S01]  /*0ae0*/  FADD R62, R45, R62 ;  /* 0x0000003e2d3e7221 */ /* 0x000fe20000000000 */
[----:B------:R-:W-:Y:S01]  /*0af0*/  SHF.R.U32.HI R47, RZ, 0x10, R69 ;  /* 0x00000010ff2f7819 */ /* 0x000fe20000011645 */
[----:B------:R-:W-:Y:S01]  /*0b00*/  FMUL R120, R120, R97 ;  /* 0x0000006178787220 */ /* 0x000fe20000400000 */
[----:B------:R-:W-:Y:S01]  /*0b10*/  FMUL R118, R97, R118 ;  /* 0x0000007661767220 */ /* 0x000fe20000400000 */
[----:B------:R-:W-:-:S02]  /*0b20*/  SHF.L.U32 R29, R76, 0x10, RZ ;  /* 0x000000104c1d7819 */ /* 0x000fc400000006ff */
[-C--:B------:R-:W-:Y:S01]  /*0b30*/  FFMA R91, R120, R115.reuse, R91 ;  /* 0x00000073785b7223 */ /* 0x080fe2000000005b */
[--C-:B------:R-:W-:Y:S01]  /*0b40*/  SHF.R.U64 R113, R76, 0x10, R77.reuse ;  /* 0x000000104c717819 */ /* 0x100fe2000000124d */
[----:B------:R-:W-:Y:S01]  /*0b50*/  FMUL R115, R96, R115 ;  /* 0x0000007360737220 */ /* 0x000fe20000400000 */
[----:B------:R-:W-:Y:S02]  /*0b60*/  SHF.L.U32 R40, R77, 0x10, RZ ;  /* 0x000000104d287819 */ /* 0x000fe400000006ff */
[----:B------:R-:W-:Y:S01]  /*0b70*/  SHF.R.U32.HI R41, RZ, 0x10, R77 ;  /* 0x00000010ff297819 */ /* 0x000fe2000001164d */
[C---:B------:R-:W-:Y:S01]  /*0b80*/  FMUL R77, R97.reuse, R32 ;  /* 0x00000020614d7220 */ /* 0x040fe20000400000 */
[C---:B------:R-:W-:Y:S01]  /*0b90*/  FMUL R42, R97.reuse, R117 ;  /* 0x00000075612a7220 */ /* 0x040fe20000400000 */
[----:B------:R-:W-:Y:S01]  /*0ba0*/  FFMA R63, R118, R45, R63 ;  /* 0x0000002d763f7223 */ /* 0x000fe2000000003f */
[----:B------:R-:W-:Y:S01]  /*0bb0*/  FMUL R46, R97, R31 ;  /* 0x0000001f612e7220 */ /* 0x000fe20000400000 */
[----:B------:R-:W-:Y:S01]  /*0bc0*/  FMUL R45, R95, R45 ;  /* 0x0000002d5f2d7220 */ /* 0x000fe20000400000 */
[----:B------:R-:W-:Y:S01]  /*0bd0*/  FADD R31, RZ, R115 ;  /* 0x00000073ff1f7221 */ /* 0x000fe20000000000 */
[----:B------:R-:W-:Y:S01]  /*0be0*/  FADD R12, R29, R12 ;  /* 0x0000000c1d0c7221 */ /* 0x000fe20000000000 */
[-C--:B------:R-:W-:Y:S01]  /*0bf0*/  FFMA R16, R77, R29.reuse, R16 ;  /* 0x0000001d4d107223 */ /* 0x080fe20000000010 */
[----:B------:R-:W-:Y:S01]  /*0c00*/  FMUL R76, R80, R29 ;  /* 0x0000001d504c7220 */ /* 0x000fe20000400000 */
[----:B------:R-:W-:Y:S01]  /*0c10*/  FFMA R29, R120, R115, RZ ;  /* 0x00000073781d7223 */ /* 0x000fe200000000ff */
[----:B------:R-:W-:Y:S01]  /*0c20*/  FADD R122, -R116, R44 ;  /* 0x0000002c747a7221 */ /* 0x000fe20000000100 */
[----:B------:R-:W-:Y:S01]  /*0c30*/  SHF.L.U32 R47, R47, 0x10, RZ ;  /* 0x000000102f2f7819 */ /* 0x000fe200000006ff */
[----:B------:R-:W-:Y:S01]  /*0c40*/  FADD R60, R43, R60 ;  /* 0x0000003c2b3c7221 */ /* 0x000fe20000000000 */
[----:B------:R-:W-:Y:S01]  /*0c50*/  FFMA R61, R42, R43, R61 ;  /* 0x0000002b2a3d7223 */ /* 0x000fe2000000003d */
[----:B------:R-:W-:Y:S01]  /*0c60*/  FMUL R44, R97, R101 ;  /* 0x00000065612c7220 */ /* 0x000fe20000400000 */
[----:B------:R-:W-:Y:S01]  /*0c70*/  FADD R114, -R116, R49 ;  /* 0x0000003174727221 */ /* 0x000fe20000000100 */
[----:B------:R-:W-:Y:S01]  /*0c80*/  FMUL R43, R94, R43 ;  /* 0x0000002b5e2b7220 */ /* 0x000fe20000400000 */
[----:B------:R-:W-:Y:S01]  /*0c90*/  FADD R32, R31, R45 ;  /* 0x0000002d1f207221 */ /* 0x000fe20000000000 */
[----:B------:R-:W-:Y:S01]  /*0ca0*/  SHF.L.U32 R49, R70, 0x10, RZ ;  /* 0x0000001046317819 */ /* 0x000fe200000006ff */
[----:B------:R-:W-:Y:S01]  /*0cb0*/  FFMA R29, R118, R45, R29 ;  /* 0x0000002d761d7223 */ /* 0x000fe2000000001d */
[----:B------:R-:W-:Y:S01]  /*0cc0*/  SHF.R.U64 R70, R70, 0x10, R71 ;  /* 0x0000001046467819 */ /* 0x000fe20000001247 */
        /* <DEDUP_REMOVED lines=12> */
[----:B------:R-:W-:Y:S01]  /*0d90*/  SHF.L.U32 R69, R71, 0x10, RZ ;  /* 0x0000001047457819 */ /* 0x000fe200000006ff */
[----:B------:R-:W-:Y:S01]  /*0da0*/  FMUL R48, R97, R103 ;  /* 0x0000006761307220 */ /* 0x000fe20000400000 */
[----:B------:R-:W-:Y:S01]  /*0db0*/  SHF.R.U32.HI R68, RZ, 0x10, R71 ;  /* 0x00000010ff447819 */ /* 0x000fe20000011647 */
        /* <DEDUP_REMOVED lines=10> */
[----:B------:R-:W-:Y:S01]  /*0e60*/  FADD R104, -R116, R35 ;  /* 0x0000002374687221 */ /* 0x000fe20000000100 */
[----:B------:R-:W-:Y:S01]  /*0e70*/  FFMA R29, R102, R101, R29 ;  /* 0x00000065661d7223 */ /* 0x000fe2000000001d */
[C---:B------:R-:W-:Y:S01]  /*0e80*/  SHF.R.U64 R105, R72.reuse, 0x10, R73 ;  /* 0x0000001048697819 */ /* 0x040fe20000001249 */
[----:B------:R-:W-:Y:S01]  /*0e90*/  FMUL R103, R83, R68 ;  /* 0x0000004453677220 */ /* 0x000fe20000400000 */
[----:B------:R-:W-:Y:S01]  /*0ea0*/  SHF.L.U32 R35, R72, 0x10, RZ ;  /* 0x0000001048237819 */ /* 0x000fe200000006ff */
[----:B------:R-:W-:Y:S01]  /*0eb0*/  FADD R32, R32, R69 ;  /* 0x0000004520207221 */ /* 0x000fe20000000000 */
[----:B------:R-:W-:Y:S01]  /*0ec0*/  FMUL R104, R97, R104 ;  /* 0x0000006861687220 */ /* 0x000fe20000400000 */
[----:B------:R-:W-:Y:S01]  /*0ed0*/  FFMA R29, R48, R69, R29 ;  /* 0x00000045301d7223 */ /* 0x000fe2000000001d */
[C---:B------:R-:W-:Y:S01]  /*0ee0*/  FADD R100, -R116.reuse, R50 ;  /* 0x0000003274647221 */ /* 0x040fe20000000100 */
[----:B------:R-:W-:Y:S01]  /*0ef0*/  SHF.L.U32 R105, R105, 0x10, RZ ;  /* 0x0000001069697819 */ /* 0x000fe200000006ff */
[----:B------:R-:W-:Y:S01]  /*0f00*/  FADD R116, -R116, R51 ;  /* 0x0000003374747221 */ /* 0x000fe20000000100 */
[----:B------:R-:W-:Y:S01]  /*0f10*/  FMUL R106, R97, R106 ;  /* 0x0000006a616a7220 */ /* 0x000fe20000400000 */
[----:B------:R-:W-:Y:S01]  /*0f20*/  FADD R31, R32, R103 ;  /* 0x00000067201f7221 */ /* 0x000fe20000000000 */
[----:B------:R-:W-:Y:S01]  /*0f30*/  SHF.L.U32 R72, R73, 0x10, RZ ;  /* 0x0000001049487819 */ /* 0x000fe200000006ff */
[----:B------:R-:W-:Y:S01]  /*0f40*/  FMUL R51, R97, R33 ;  /* 0x0000002161337220 */ /* 0x000fe20000400000 */
[----:B------:R-:W-:Y:S01]  /*0f50*/  SHF.R.U32.HI R107, RZ, 0x10, R73 ;  /* 0x00000010ff6b7819 */ /* 0x000fe20000011649 */
[----:B------:R-:W-:Y:S01]  /*0f60*/  FMUL R50, R66, R35 ;  /* 0x0000002342327220 */ /* 0x000fe20000400000 */
[----:B------:R-:W-:Y:S01]  /*0f70*/  FFMA R32, R104, R103, R29 ;  /* 0x0000006768207223 */ /* 0x000fe2000000001d */
[----:B------:R-:W-:-:S02]  /*0f80*/  SHF.L.U32 R73, R74, 0x10, RZ ;  /* 0x000000104a497819 */ /* 0x000fc400000006ff */
[----:B------:R-:W-:Y:S01]  /*0f90*/  SHF.R.U64 R109, R74, 0x10, R75 ;  /* 0x000000104a6d7819 */ /* 0x000fe2000000124b */
[----:B------:R-:W-:Y:S01]  /*0fa0*/  FMUL R71, R97, R124 ;  /* 0x0000007c61477220 */ /* 0x000fe20000400000 */
[----:B------:R-:W-:Y:S01]  /*0fb0*/  SHF.L.U32 R74, R75, 0x10, RZ ;  /* 0x000000104b4a7819 */ /* 0x000fe200000006ff */
[----:B------:R-:W-:Y:S01]  /*0fc0*/  FADD R25, R105, R25 ;  /* 0x0000001969197221 */ /* 0x000fe20000000000 */
[----:B------:R-:W-:Y:S01]  /*0fd0*/  SHF.R.U32.HI R111, RZ, 0x10, R75 ;  /* 0x00000010ff6f7819 */ /* 0x000fe2000001164b */
[----:B------:R-:W-:Y:S01]  /*0fe0*/  FMUL R75, R97, R34 ;  /* 0x00000022614b7220 */ /* 0x000fe20000400000 */
        /* <DEDUP_REMOVED lines=55> */
[----:B------:R-:W-:Y:S01]  /*1360*/  SHF.R.U32.HI R28, RZ, 0x5, R0 ;  /* 0x00000005ff1c7819 */ /* 0x000fe20000011600 */
[----:B------:R-:W-:Y:S01]  /*1370*/  FMUL R40, R81, R40 ;  /* 0x0000002851287220 */ /* 0x000fe20000400000 */
[----:B------:R-:W-:Y:S01]  /*1380*/  FADD R31, R34, R113 ;  /* 0x00000071221f7221 */ /* 0x000fe20000000000 */
[----:B------:R-:W-:Y:S01]  /*1390*/  FFMA R29, R114, R113, R29 ;  /* 0x00000071721d7223 */ /* 0x000fe2000000001d */
[----:B------:R-:W-:Y:S01]  /*13a0*/  FADD R6, R41, R6 ;  /* 0x0000000629067221 */ /* 0x000fe20000000000 */
[-C--:B------:R-:W-:Y:S01]  /*13b0*/  FFMA R7, R116, R41.reuse, R7 ;  /* 0x0000002974077223 */ /* 0x080fe20000000007 */
        /* <DEDUP_REMOVED lines=30> */
.L_x_4969:
[----:B------:R-:W3:Y:S01]  /*15a0*/  @!P2 S2R R35, SR_CgaCtaId ;  /* 0x000000000023a919 */ /* 0x000ee20000008800 */
[----:B------:R-:W-:Y:S01]  /*15b0*/  LOP3.LUT R33, R28, 0x3, RZ, 0xc0, !PT ;  /* 0x000000031c217812 */ /* 0x000fe200078ec0ff */
[----:B0-2---:R-:W-:Y:S01]  /*15c0*/  FADD R29, R29, R68 ;  /* 0x000000441d1d7221 */ /* 0x005fe20000000000 */
[----:B------:R-:W-:Y:S01]  /*15d0*/  @!P2 MOV R28, 0x400 ;  /* 0x00000400001ca802 */ /* 0x000fe20000000f00 */
[----:B------:R-:W-:Y:S05]  /*15e0*/  WARPSYNC.ALL ;  /* 0x0000000000007948 */ /* 0x000fea0003800000 */
[----:B------:R-:W-:Y:S01]  /*15f0*/  LOP3.LUT P1, RZ, R33, 0x1f, R0, 0xf8, !PT ;  /* 0x0000001f21ff7812 */ /* 0x000fe2000782f800 */
[----:B------:R-:W-:Y:S01]  /*1600*/  BSSY B0, `(.L_x_4954) ;  /* 0x0000017000007945 */ /* 0x000fe20003800000 */
[----:B------:R-:W-:-:S02]  /*1610*/  @!P2 IADD3 R33, R30, R33, RZ ;  /* 0x000000211e21a210 */ /* 0x000fc40007ffe0ff */
[----:B---3--:R-:W-:Y:S01]  /*1620*/  @!P2 LEA R32, R35, R28, 0x18 ;  /* 0x0000001c2320a211 */ /* 0x008fe200078ec0ff */
[----:B-1----:R-:W-:Y:S01]  /*1630*/  FADD R28, R31, R122 ;  /* 0x0000007a1f1c7221 */ /* 0x002fe20000000000 */
[----:B------:R-:W-:Y:S02]  /*1640*/  CS2R R34, SRZ ;  /* 0x0000000000227805 */ /* 0x000fe4000001ff00 */
[----:B------:R-:W-:-:S05]  /*1650*/  @!P2 LEA R32, R33, R32, 0x3 ;  /* 0x000000202120a211 */ /* 0x000fca00078e18ff */
[----:B------:R0:W-:Y:S01]  /*1660*/  @!P2 STS.64 [R32], R28 ;  /* 0x0000001c2000a388 */ /* 0x0001e20000000a00 */
[----:B------:R-:W-:Y:S06]  /*1670*/  BAR.SYNC.DEFER_BLOCKING 0x0 ;  /* 0x0000000000007b1d */ /* 0x000fec0000010000 */
[----:B------:R-:W-:Y:S05]  /*1680*/  @P1 BRA `(.L_x_4955) ;  /* 0x0000000000381947 */ /* 0x000fea0003800000 */
        /* <DEDUP_REMOVED lines=14> */
.L_x_4955:
[----:B------:R-:W-:Y:S05]  /*1770*/  BSYNC B0 ;  /* 0x0000000000007941 */ /* 0x000fea0003800000 */
.L_x_4954:
[----:B------:R-:W1:Y:S01]  /*1780*/  LDC R117, c[0x0][0x210] ;  /* 0x00008400ff757b82 */ /* 0x000e620000000800 */
[----:B------:R-:W-:Y:S02]  /*1790*/  LOP3.LUT R119, R90, 0x1, RZ, 0xc0, !PT ;  /* 0x000000015a777812 */ /* 0x000fe400078ec0ff */
[----:B------:R-:W-:Y:S02]  /*17a0*/  LEA.HI R68, R0, R3, RZ, 0x19 ;  /* 0x0000000300447211 */ /* 0x000fe400078fc8ff */
[----:B------:R-:W-:-:S03]  /*17b0*/  IADD3 R31, -R119, RZ, RZ ;  /* 0x000000ff771f7210 */ /* 0x000fc60007ffe1ff */
[----:B0-----:R-:W0:Y:S01]  /*17c0*/  @!P1 LDC.64 R28, c[0x0][0x240] ;  /* 0x00009000ff1c9b82 */ /* 0x001e220000000a00 */
[----:B-1----:R-:W-:-:S04]  /*17d0*/  LEA R30, R117, R117, 0x2 ;  /* 0x00000075751e7211 */ /* 0x002fc800078e10ff */
[----:B------:R-:W-:Y:S02]  /*17e0*/  LOP3.LUT R30, R31, R30, RZ, 0xc0, !PT ;  /* 0x0000001e1f1e7212 */ /* 0x000fe400078ec0ff */
[----:B------:R-:W-:-:S04]  /*17f0*/  LEA R31, R68, R68, 0x2 ;  /* 0x00000044441f7211 */ /* 0x000fc800078e10ff */
[----:B------:R-:W-:-:S04]  /*1800*/  IADD3 R31, P3, R30, R31, RZ ;  /* 0x0000001f1e1f7210 */ /* 0x000fc80007f7e0ff */
[----:B------:R-:W-:Y:S02]  /*1810*/  @!P1 IADD3 R30, P2, R2, R31, RZ ;  /* 0x0000001f021e9210 */ /* 0x000fe40007f5e0ff */
[----:B------:R-:W-:Y:S02]  /*1820*/  IADD3.X R33, RZ, RZ, RZ, P3, !PT ;  /* 0x000000ffff217210 */ /* 0x000fe40001ffe4ff */
[----:B0-----:R-:W-:Y:S02]  /*1830*/  @!P1 LEA R28, P3, R30, R28, 0x3 ;  /* 0x0000001c1e1c9211 */ /* 0x001fe400078618ff */
[----:B------:R-:W-:-:S04]  /*1840*/  @!P1 LEA.HI.X.SX32 R32, R2, R33, 0x1, P2 ;  /* 0x0000002102209211 */ /* 0x000fc800010f0eff */
[----:B------:R-:W-:-:S05]  /*1850*/  @!P1 LEA.HI.X R29, R30, R29, R32, 0x3, P3 ;  /* 0x0000001d1e1d9211 */ /* 0x000fca00018f1c20 */
[----:B------:R0:W-:Y:S01]  /*1860*/  @!P1 STG.E.64 desc[UR6][R28.64], R34 ;  /* 0x000000221c009986 */ /* 0x0001e2000c101b06 */
[----:B------:R-:W-:-:S13]  /*1870*/  ISETP.NE.AND P1, PT, R0, RZ, PT ;  /* 0x000000ff0000720c */ /* 0x000fda0003f25270 */
[----:B0-----:R-:W-:Y:S05]  /*1880*/  @P1 BRA `(.L_x_4956) ;  /* 0x0000000000581947 */ /* 0x001fea0003800000 */
[----:B------:R-:W-:Y:S01]  /*1890*/  SHF.R.U32.HI R28, RZ, 0x1, R90 ;  /* 0x00000001ff1c7819 */ /* 0x000fe2000001165a */
[----:B------:R-:W-:Y:S01]  /*18a0*/  HFMA2.MMA R35, -RZ, RZ, 0, 5.9604644775390625e-08 ;  /* 0x00000001ff237435 */ /* 0x000fe200000001ff */
[----:B------:R-:W-:Y:S01]  /*18b0*/  ISETP.NE.AND P2, PT, R119, RZ, PT ;  /* 0x000000ff7700720c */ /* 0x000fe20003f45270 */
[----:B------:R-:W-:Y:S01]  /*18c0*/  ULDC.64 UR4, c[0x0][0x248] ;  /* 0x0000920000047ab9 */ /* 0x000fe20000000a00 */
[----:B------:R-:W-:-:S04]  /*18d0*/  LOP3.LUT R28, R28, 0x1, RZ, 0xc0, !PT ;  /* 0x000000011c1c7812 */ /* 0x000fc800078ec0ff */
[----:B------:R-:W-:Y:S02]  /*18e0*/  ISETP.NE.U32.AND P1, PT, R28, 0x1, PT ;  /* 0x000000011c00780c */ /* 0x000fe40003f25070 */
[----:B------:R-:W-:Y:S02]  /*18f0*/  SEL R28, R117, RZ, P2 ;  /* 0x000000ff751c7207 */ /* 0x000fe40001000000 */
[----:B------:R-:W-:Y:S02]  /*1900*/  SEL R35, R35, 0xffffffff, P1 ;  /* 0xffffffff23237807 */ /* 0x000fe40000800000 */
[----:B------:R-:W-:-:S04]  /*1910*/  IADD3 R29, P2, R28, R3, RZ ;  /* 0x000000031c1d7210 */ /* 0x000fc80007f5e0ff */
[----:B------:R-:W-:Y:S02]  /*1920*/  LEA.HI.X.SX32 R30, R28, RZ, 0x1, P2 ;  /* 0x000000ff1c1e7211 */ /* 0x000fe400010f0eff */
[----:B------:R-:W-:-:S04]  /*1930*/  LEA R28, P2, R29, UR4, 0x2 ;  /* 0x000000041d1c7c11 */ /* 0x000fc8000f8410ff */
[----:B------:R-:W-:Y:S01]  /*1940*/  LEA.HI.X R29, R29, UR5, R30, 0x2, P2 ;  /* 0x000000051d1d7c11 */ /* 0x000fe200090f141e */
[----:B------:R-:W-:Y:S06]  /*1950*/  MEMBAR.ALL.GPU ;  /* 0x0000000000007992 */ /* 0x000fec000000a000 */
[----:B------:R-:W-:-:S00]  /*1960*/  ERRBAR ;  /* 0x00000000000079ab */ /* 0x000fc00000000000 */
[----:B------:R-:W-:Y:S06]  /*1970*/  CGAERRBAR ;  /* 0x00000000000075ab */ /* 0x000fec0000000000 */
[----:B------:R0:W-:Y:S01]  /*1980*/  REDG.E.ADD.S32.STRONG.GPU desc[UR6][R28.64], R35 ;  /* 0x000000231c00798e */ /* 0x0001e2000c10e386 */
[----:B------:R-:W-:-:S07]  /*1990*/  SEL R119, RZ, 0x5, !P1 ;  /* 0x00000005ff777807 */ /* 0x000fce0004800000 */
.L_x_4957:
[----:B------:R-:W2:Y:S04]  /*19a0*/  LDG.E.STRONG.GPU R30, desc[UR6][R28.64] ;  /* 0x000000061c1e7981 */ /* 0x000ea8000c1ef900 */
[----:B--2---:R-:W-:Y:S01]  /*19b0*/  CCTL.IVALL ;  /* 0x00000000ff00798f */ /* 0x004fe20002000000 */
[----:B------:R-:W-:Y:S05]  /*19c0*/  YIELD ;  /* 0x0000000000007946 */ /* 0x000fea0003800000 */
[----:B------:R-:W-:-:S13]  /*19d0*/  ISETP.NE.AND P1, PT, R30, R119, PT ;  /* 0x000000771e00720c */ /* 0x000fda0003f25270 */
[----:B------:R-:W-:Y:S05]  /*19e0*/  @P1 BRA `(.L_x_4957) ;  /* 0xfffffffc00ec1947 */ /* 0x000fea000383ffff */
.L_x_4956:
[----:B------:R-:W-:Y:S01]  /*19f0*/  ISETP.GT.U32.AND P1, PT, R4, 0x4, PT ;  /* 0x000000040400780c */ /* 0x000fe20003f24070 */
[----:B------:R-:W-:Y:S05]  /*1a00*/  WARPSYNC.ALL ;  /* 0x0000000000007948 */ /* 0x000fea0003800000 */
[----:B------:R-:W-:Y:S06]  /*1a10*/  BAR.SYNC.DEFER_BLOCKING 0x0 ;  /* 0x0000000000007b1d */ /* 0x000fec0000010000 */
[----:B------:R-:W-:-:S02]  /*1a20*/  ULDC.64 UR4, c[0x0][0x278] ;  /* 0x00009e0000047ab9 */ /* 0x000fc40000000a00 */
[----:B0-----:R-:W0:Y:S01]  /*1a30*/  @!P1 LDC.64 R28, c[0x0][0x240] ;  /* 0x00009000ff1c9b82 */ /* 0x001e220000000a00 */
[----:B------:R-:W-:-:S04]  /*1a40*/  @!P1 IADD3 R31, P2, R4, R31, RZ ;  /* 0x0000001f041f9210 */ /* 0x000fc80007f5e0ff */
[----:B------:R-:W-:Y:S02]  /*1a50*/  @!P1 IADD3.X R32, RZ, R33, RZ, P2, !PT ;  /* 0x00000021ff209210 */ /* 0x000fe400017fe4ff */
[----:B0-----:R-:W-:-:S04]  /*1a60*/  @!P1 LEA R30, P2, R31, R28, 0x3 ;  /* 0x0000001c1f1e9211 */ /* 0x001fc800078418ff */
[----:B------:R-:W-:Y:S02]  /*1a70*/  @!P1 LEA.HI.X R31, R31, R29, R32, 0x3, P2 ;  /* 0x0000001d1f1f9211 */ /* 0x000fe400010f1c20 */
[----:B------:R-:W-:-:S06]  /*1a80*/  CS2R R28, SRZ ;  /* 0x00000000001c7805 */ /* 0x000fcc000001ff00 */
        /* <DEDUP_REMOVED lines=23> */
[----:B------:R-:W-:Y:S01]  /*1c00*/  FMUL R31, R29, 7.8124998253770172596e-05 ;  /* 0x38a3d70a1d1f7820 */ /* 0x000fe20000400000 */
[----:B------:R-:W-:Y:S01]  /*1c10*/  FMUL R29, R32, 7.8124998253770172596e-05 ;  /* 0x38a3d70a201d7820 */ /* 0x000fe20000400000 */
[----:B------:R-:W-:-:S03]  /*1c20*/  LEA R32, P1, R99, UR4, 0x4 ;  /* 0x0000000463207c11 */ /* 0x000fc6000f8220ff */
[-CC-:B------:R-:W-:Y:S01]  /*1c30*/  FFMA R42, R42, R29.reuse, R31.reuse ;  /* 0x0000001d2a2a7223 */ /* 0x180fe2000000001f */
[-CC-:B------:R-:W-:Y:S01]  /*1c40*/  FFMA R35, R100, R29.reuse, R31.reuse ;  /* 0x0000001d64237223 */ /* 0x180fe2000000001f */
[-CC-:B------:R-:W-:Y:S01]  /*1c50*/  FFMA R120, R120, R29.reuse, R31.reuse ;  /* 0x0000001d78787223 */ /* 0x180fe2000000001f */
[-C--:B------:R-:W-:Y:S01]  /*1c60*/  FFMA R118, R118, R29.reuse, R31 ;  /* 0x0000001d76767223 */ /* 0x080fe2000000001f */
[----:B------:R-:W-:Y:S01]  /*1c70*/  FADD R30, R43, -R42 ;  /* 0x8000002a2b1e7221 */ /* 0x000fe20000000000 */
[----:B------:R-:W-:Y:S02]  /*1c80*/  IMAD R43, R98, 0xc80, R5 ;  /* 0x00000c80622b7824 */ /* 0x000fe400078e0205 */
[-CC-:B------:R-:W-:Y:S01]  /*1c90*/  FFMA R44, R44, R29.reuse, R31.reuse ;  /* 0x0000001d2c2c7223 */ /* 0x180fe2000000001f */
[-C--:B------:R-:W-:Y:S01]  /*1ca0*/  FFMA R51, R51, R29.reuse, R31 ;  /* 0x0000001d33337223 */ /* 0x080fe2000000001f */
[----:B------:R-:W-:Y:S01]  /*1cb0*/  FADD R100, R40, -R35 ;  /* 0x8000002328647221 */ /* 0x000fe20000000000 */
[-CC-:B------:R-:W-:Y:S01]  /*1cc0*/  FFMA R46, R46, R29.reuse, R31.reuse ;  /* 0x0000001d2e2e7223 */ /* 0x180fe2000000001f */
[----:B------:R-:W-:Y:S01]  /*1cd0*/  IADD3 R40, R43, 0x280, RZ ;  /* 0x000002802b287810 */ /* 0x000fe20007ffe0ff */
[-CC-:B------:R-:W-:Y:S01]  /*1ce0*/  FFMA R102, R102, R29.reuse, R31.reuse ;  /* 0x0000001d66667223 */ /* 0x180fe2000000001f */
[-CC-:B------:R-:W-:Y:S01]  /*1cf0*/  FFMA R48, R48, R29.reuse, R31.reuse ;  /* 0x0000001d30307223 */ /* 0x180fe2000000001f */
[-C--:B------:R-:W-:Y:S01]  /*1d00*/  FFMA R104, R104, R29.reuse, R31 ;  /* 0x0000001d68687223 */ /* 0x080fe2000000001f */
[----:B------:R-:W-:Y:S01]  /*1d10*/  FADD R28, R115, -R120 ;  /* 0x80000078731c7221 */ /* 0x000fe20000000000 */
[----:B------:R-:W-:Y:S01]  /*1d20*/  FADD R118, R45, -R118 ;  /* 0x800000762d767221 */ /* 0x000fe20000000000 */
[----:B------:R-:W-:Y:S01]  /*1d30*/  FADD R44, R47, -R44 ;  /* 0x8000002c2f2c7221 */ /* 0x000fe20000000000 */
[----:B------:R-:W-:Y:S01]  /*1d40*/  FADD R34, R50, -R51 ;  /* 0x8000003332227221 */ /* 0x000fe20000000000 */
[----:B------:R-:W-:Y:S01]  /*1d50*/  LEA.HI.X R33, R99, UR5, RZ, 0x4, P1 ;  /* 0x0000000563217c11 */ /* 0x000fe200088f24ff */
[-CC-:B------:R-:W-:Y:S01]  /*1d60*/  FFMA R116, R116, R29.reuse, R31.reuse ;  /* 0x0000001d74747223 */ /* 0x180fe2000000001f */
[----:B------:R-:W-:Y:S01]  /*1d70*/  LEA R50, P1, R40, UR4, 0x4 ;  /* 0x0000000428327c11 */ /* 0x000fe2000f8220ff */
[-CC-:B------:R-:W-:Y:S01]  /*1d80*/  FFMA R106, R106, R29.reuse, R31.reuse ;  /* 0x0000001d6a6a7223 */ /* 0x180fe2000000001f */
[-CC-:B------:R-:W-:Y:S01]  /*1d90*/  FFMA R71, R71, R29.reuse, R31.reuse ;  /* 0x0000001d47477223 */ /* 0x180fe2000000001f */
[-CC-:B------:R-:W-:Y:S01]  /*1da0*/  FFMA R108, R108, R29.reuse, R31.reuse ;  /* 0x0000001d6c6c7223 */ /* 0x180fe2000000001f */
[----:B------:R-:W-:Y:S01]  /*1db0*/  FADD R46, R49, -R46 ;  /* 0x8000002e312e7221 */ /* 0x000fe20000000000 */
[----:B------:R-:W-:Y:S01]  /*1dc0*/  FADD R102, R101, -R102 ;  /* 0x8000006665667221 */ /* 0x000fe20000000000 */
[----:B------:R-:W-:Y:S01]  /*1dd0*/  FADD R42, R69, -R48 ;  /* 0x80000030452a7221 */ /* 0x000fe20000000000 */
[----:B------:R-:W-:Y:S01]  /*1de0*/  FADD R104, R103, -R104 ;  /* 0x8000006867687221 */ /* 0x000fe20000000000 */
[----:B------:R-:W-:Y:S01]  /*1df0*/  IADD3 R35, R43, 0x500, RZ ;  /* 0x000005002b237810 */ /* 0x000fe20007ffe0ff */
[-CC-:B------:R-:W-:Y:S01]  /*1e00*/  FFMA R70, R70, R29.reuse, R31.reuse ;  /* 0x0000001d46467223 */ /* 0x180fe2000000001f */
[-CC-:B------:R-:W-:Y:S01]  /*1e10*/  FFMA R110, R110, R29.reuse, R31.reuse ;  /* 0x0000001d6e6e7223 */ /* 0x180fe2000000001f */
[-CC-:B------:R-:W-:Y:S01]  /*1e20*/  FFMA R75, R75, R29.reuse, R31.reuse ;  /* 0x0000001d4b4b7223 */ /* 0x180fe2000000001f */
[-CC-:B------:R-:W-:Y:S01]  /*1e30*/  FFMA R112, R112, R29.reuse, R31.reuse ;  /* 0x0000001d70707223 */ /* 0x180fe2000000001f */
[-CC-:B------:R-:W-:Y:S01]  /*1e40*/  FFMA R77, R77, R29.reuse, R31.reuse ;  /* 0x0000001d4d4d7223 */ /* 0x180fe2000000001f */
[----:B------:R-:W-:Y:S01]  /*1e50*/  FFMA R114, R114, R29, R31 ;  /* 0x0000001d72727223 */ /* 0x000fe2000000001f */
[----:B------:R-:W-:Y:S01]  /*1e60*/  IADD3 R45, R43, 0x780, RZ ;  /* 0x000007802b2d7810 */ /* 0x000fe20007ffe0ff */
[C---:B------:R-:W-:Y:S01]  /*1e70*/  FMUL R31, R97.reuse, R44 ;  /* 0x0000002c611f7220 */ /* 0x040fe20000400000 */
[C---:B------:R-:W-:Y:S01]  /*1e80*/  FMUL R30, R97.reuse, R30 ;  /* 0x0000001e611e7220 */ /* 0x040fe20000400000 */
[C---:B------:R-:W-:Y:S01]  /*1e90*/  FMUL R29, R97.reuse, R118 ;  /* 0x00000076611d7220 */ /* 0x040fe20000400000 */
[----:B------:R-:W-:Y:S01]  /*1ea0*/  FMUL R28, R97, R28 ;  /* 0x0000001c611c7220 */ /* 0x000fe20000400000 */
[----:B------:R-:W-:Y:S01]  /*1eb0*/  IADD3 R69, R43, 0xa00, RZ ;  /* 0x00000a002b457810 */ /* 0x000fe20007ffe0ff */
[----:B------:R-:W-:Y:S01]  /*1ec0*/  FADD R116, R41, -R116 ;  /* 0x8000007429747221 */ /* 0x000fe20000000000 */
[----:B------:R-:W-:Y:S01]  /*1ed0*/  LEA.HI.X R51, R40, UR5, RZ, 0x4, P1 ;  /* 0x0000000528337c11 */ /* 0x000fe200088f24ff */
[----:B------:R-:W-:Y:S01]  /*1ee0*/  FADD R106, R105, -R106 ;  /* 0x8000006a696a7221 */ /* 0x000fe20000000000 */
[----:B------:R-:W-:Y:S01]  /*1ef0*/  FADD R72, R72, -R71 ;  /* 0x8000004748487221 */ /* 0x000fe20000000000 */
[----:B------:R-:W-:Y:S01]  /*1f00*/  FADD R108, R107, -R108 ;  /* 0x8000006c6b6c7221 */ /* 0x000fe20000000000 */
        /* <DEDUP_REMOVED lines=9> */
[----:B------:R-:W-:Y:S01]  /*1fa0*/  LEA R46, P2, R45, UR4, 0x4 ;  /* 0x000000042d2e7c11 */ /* 0x000fe2000f8420ff */
[----:B------:R-:W-:Y:S01]  /*1fb0*/  FADD R76, R76, -R77 ;  /* 0x8000004d4c4c7221 */ /* 0x000fe20000000000 */
[----:B------:R-:W-:Y:S01]  /*1fc0*/  FADD R114, R113, -R114 ;  /* 0x8000007271727221 */ /* 0x000fe20000000000 */
[----:B------:R-:W-:Y:S01]  /*1fd0*/  LEA R44, P3, R69, UR4, 0x4 ;  /* 0x00000004452c7c11 */ /* 0x000fe2000f8620ff */
[----:B------:R0:W-:Y:S01]  /*1fe0*/  STG.E.128 desc[UR6][R32.64], R28 ;  /* 0x0000001c20007986 */ /* 0x0001e2000c101d06 */
[----:B------:R-:W-:Y:S01]  /*1ff0*/  LEA.HI.X R49, R35, UR5, RZ, 0x4, P1 ;  /* 0x0000000523317c11 */ /* 0x000fe200088f24ff */
[----:B------:R-:W-:Y:S01]  /*2000*/  FMUL R35, R97, R112 ;  /* 0x0000007061237220 */ /* 0x000fe20000400000 */
[----:B------:R-:W-:Y:S01]  /*2010*/  LEA.HI.X R47, R45, UR5, RZ, 0x4, P2 ;  /* 0x000000052d2f7c11 */ /* 0x000fe200090f24ff */
[----:B------:R1:W-:Y:S01]  /*2020*/  STG.E.128 desc[UR6][R50.64], R40 ;  /* 0x0000002832007986 */ /* 0x0003e2000c101d06 */
[----:B------:R-:W-:Y:S01]  /*2030*/  LEA.HI.X R45, R69, UR5, RZ, 0x4, P3 ;  /* 0x00000005452d7c11 */ /* 0x000fe200098f24ff */
[----:B------:R-:W-:Y:S01]  /*2040*/  ULDC UR4, c[0x0][0x218] ;  /* 0x0000860000047ab9 */ /* 0x000fe20000000800 */
[----:B------:R-:W-:-:S04]  /*2050*/  IADD3 R98, R98, R117, RZ ;  /* 0x0000007562627210 */ /* 0x000fc80007ffe0ff */
[----:B------:R-:W-:Y:S01]  /*2060*/  ISETP.GE.AND P1, PT, R98, UR4, PT ;  /* 0x0000000462007c0c */ /* 0x000fe2000bf26270 */
[C---:B0-----:R-:W-:Y:S01]  /*2070*/  FMUL R31, R97.reuse, R108 ;  /* 0x0000006c611f7220 */ /* 0x041fe20000400000 */
[C---:B------:R-:W-:Y:S01]  /*2080*/  FMUL R30, R97.reuse, R72 ;  /* 0x00000048611e7220 */ /* 0x040fe20000400000 */
[C---:B------:R-:W-:Y:S01]  /*2090*/  FMUL R29, R97.reuse, R106 ;  /* 0x0000006a611d7220 */ /* 0x040fe20000400000 */
        /* <DEDUP_REMOVED lines=8> */
[----:B------:R0:W-:Y:S01]  /*2120*/  STG.E.128 desc[UR6][R48.64], R28 ;  /* 0x0000001c30007986 */ /* 0x0001e2000c101d06 */
[----:B------:R-:W-:-:S03]  /*2130*/  SEL R100, RZ, 0x1, P0 ;  /* 0x00000001ff647807 */ /* 0x000fc60000000000 */
[----:B------:R0:W-:Y:S04]  /*2140*/  STG.E.128 desc[UR6][R46.64], R32 ;  /* 0x000000202e007986 */ /* 0x0001e8000c101d06 */
        /* <DEDUP_REMOVED lines=38> */
.L_x_4952:
        /* <DEDUP_REMOVED lines=9> */
[----:B------:R0:W-:Y:S03]  /*2440*/  STG.E.128 desc[UR6][R2.64], R40 ;  /* 0x0000002802007986 */ /* 0x0001e6000c101d06 */
[----:B-1----:R-:W-:-:S04]  /*2450*/  IMAD.WIDE.U32 R4, R5, 0x10, R58 ;  /* 0x0000001005047825 */ /* 0x002fc800078e003a */
        /* <DEDUP_REMOVED lines=8> */
[----:B0-----:R-:W-:Y:S01]  /*24e0*/  IMAD.WIDE.U32 R2, R61, 0x10, R58 ;  /* 0x000000103d027825 */ /* 0x001fe200078e003a */
[----:B------:R-:W-:Y:S03]  /*24f0*/  STG.E.128 desc[UR6][R20.64], R36 ;  /* 0x0000002414007986 */ /* 0x000fe6000c101d06 */
[C---:B------:R-:W-:Y:S01]  /*2500*/  IMAD.WIDE.U32 R56, R63.reuse, 0x10, R56 ;  /* 0x000000103f387825 */ /* 0x040fe200078e0038 */
[----:B------:R-:W-:Y:S03]  /*2510*/  STG.E.128 desc[UR6][R22.64], R52 ;  /* 0x0000003416007986 */ /* 0x000fe6000c101d06 */
[----:B------:R-:W-:Y:S01]  /*2520*/  IMAD.WIDE.U32 R40, R63, 0x10, R58 ;  /* 0x000000103f287825 */ /* 0x000fe200078e003a */
[----:B------:R-:W-:Y:S04]  /*2530*/  STG.E.128 desc[UR6][R2.64], R24 ;  /* 0x0000001802007986 */ /* 0x000fe8000c101d06 */
[----:B------:R-:W-:Y:S04]  /*2540*/  STG.E.128 desc[UR6][R56.64], R12 ;  /* 0x0000000c38007986 */ /* 0x000fe8000c101d06 */
[----:B------:R-:W-:Y:S01]  /*2550*/  STG.E.128 desc[UR6][R40.64], R8 ;  /* 0x0000000828007986 */ /* 0x000fe2000c101d06 */
[----:B------:R-:W-:Y:S05]  /*2560*/  EXIT ;  /* 0x000000000000794d */ /* 0x000fea0003800000 */
.L_x_4953:
[----:B------:R-:W-:Y:S01]  /*2570*/  HFMA2.MMA R33, -RZ, RZ, 0, 9.5367431640625e-07 ;  /* 0x00000010ff217435 */ /* 0x000fe200000001ff */
[----:B------:R-:W-:Y:S02]  /*2580*/  MOV R32, 0x1f ;  /* 0x0000001f00207802 */ /* 0x000fe40000000f00 */
[----:B------:R-:W-:-:S08]  /*2590*/  MOV R35, 0xffffffff ;  /* 0xffffffff00237802 */ /* 0x000fd00000000f00 */
[----:B------:R-:W-:Y:S05]  /*25a0*/  WARPSYNC.COLLECTIVE R35, `(.L_x_4959) ;  /* 0x0000000023087348 */ /* 0x000fea0003c00000 */
[----:B------:R0:W1:Y:S02]  /*25b0*/  SHFL.DOWN P1, R68, R34, R33, R32 ;  /* 0x0800002122447389 */ /* 0x0000640000020020 */
[----:B01----:R-:W-:Y:S01]  /*25c0*/  ENDCOLLECTIVE ;  /* 0x000000000000791b */ /* 0x003fe20003800000 */
.L_x_4959:
[----:B------:R-:W-:Y:S01]  /*25d0*/  FADD R117, R34, R68 ;  /* 0x0000004422757221 */ /* 0x000fe20000000000 */
[----:B------:R-:W-:-:S07]  /*25e0*/  MOV R34, R29 ;  /* 0x0000001d00227202 */ /* 0x000fce0000000f00 */
[----:B------:R-:W-:Y:S05]  /*25f0*/  WARPSYNC.COLLECTIVE R35, `(.L_x_4960) ;  /* 0x0000000023087348 */ /* 0x000fea0003c00000 */
[----:B------:R0:W1:Y:S02]  /*2600*/  SHFL.DOWN P1, R68, R34, R33, R32 ;  /* 0x0800002122447389 */ /* 0x0000640000020020 */
[----:B01----:R-:W-:Y:S01]  /*2610*/  ENDCOLLECTIVE ;  /* 0x000000000000791b */ /* 0x003fe20003800000 */
.L_x_4960:
[----:B------:R-:W-:Y:S01]  /*2620*/  HFMA2.MMA R33, -RZ, RZ, 0, 4.76837158203125e-07 ;  /* 0x00000008ff217435 */ /* 0x000fe200000001ff */
[----:B------:R-:W-:Y:S02]  /*2630*/  MOV R34, R117 ;  /* 0x0000007500227202 */ /* 0x000fe40000000f00 */
[----:B------:R-:W-:-:S08]  /*2640*/  MOV R122, R68 ;  /* 0x00000044007a7202 */ /* 0x000fd00000000f00 */
[----:B------:R-:W-:Y:S05]  /*2650*/  WARPSYNC.COLLECTIVE R35, `(.L_x_4961) ;  /* 0x0000000023087348 */ /* 0x000fea0003c00000 */
[----:B------:R0:W1:Y:S02]  /*2660*/  SHFL.DOWN P1, R68, R34, R33, R32 ;  /* 0x0800002122447389 */ /* 0x0000640000020020 */
[----:B01----:R-:W-:Y:S01]  /*2670*/  ENDCOLLECTIVE ;  /* 0x000000000000791b */ /* 0x003fe20003800000 */
.L_x_4961:
[----:B------:R-:W-:-:S05]  /*2680*/  FADD R122, R29, R122 ;  /* 0x0000007a1d7a7221 */ /* 0x000fca0000000000 */
[----:B------:R-:W-:Y:S01]  /*2690*/  MOV R34, R122 ;  /* 0x0000007a00227202 */ /* 0x000fe20000000f00 */
[----:B------:R-:W-:-:S07]  /*26a0*/  FADD R119, R117, R68 ;  /* 0x0000004475777221 */ /* 0x000fce0000000000 */
[----:B------:R-:W-:Y:S05]  /*26b0*/  WARPSYNC.COLLECTIVE R35, `(.L_x_4962) ;  /* 0x0000000023087348 */ /* 0x000fea0003c00000 */
[----:B------:R0:W1:Y:S02]  /*26c0*/  SHFL.DOWN P1, R68, R34, R33, R32 ;  /* 0x0800002122447389 */ /* 0x0000640000020020 */
[----:B01----:R-:W-:Y:S01]  /*26d0*/  ENDCOLLECTIVE ;  /* 0x000000000000791b */ /* 0x003fe20003800000 */
.L_x_4962:
[----:B------:R-:W-:Y:S01]  /*26e0*/  HFMA2.MMA R33, -RZ, RZ, 0, 2.384185791015625e-07 ;  /* 0x00000004ff217435 */ /* 0x000fe200000001ff */
[----:B------:R-:W-:Y:S02]  /*26f0*/  MOV R34, R119 ;  /* 0x0000007700227202 */ /* 0x000fe40000000f00 */
[----:B------:R-:W-:-:S08]  /*2700*/  MOV R31, R68 ;  /* 0x00000044001f7202 */ /* 0x000fd00000000f00 */
[----:B------:R-:W-:Y:S05]  /*2710*/  WARPSYNC.COLLECTIVE R35, `(.L_x_4963) ;  /* 0x0000000023087348 */ /* 0x000fea0003c00000 */
[----:B------:R0:W1:Y:S02]  /*2720*/  SHFL.DOWN P1, R68, R34, R33, R32 ;  /* 0x0800002122447389 */ /* 0x0000640000020020 */
[----:B01----:R-:W-:Y:S01]  /*2730*/  ENDCOLLECTIVE ;  /* 0x000000000000791b */ /* 0x003fe20003800000 */
.L_x_4963:
[----:B------:R-:W-:-:S05]  /*2740*/  FADD R121, R122, R31 ;  /* 0x0000001f7a797221 */ /* 0x000fca0000000000 */
[----:B------:R-:W-:Y:S01]  /*2750*/  MOV R34, R121 ;  /* 0x0000007900227202 */ /* 0x000fe20000000f00 */
[----:B------:R-:W-:-:S07]  /*2760*/  FADD R123, R119, R68 ;  /* 0x00000044777b7221 */ /* 0x000fce0000000000 */
[----:B------:R-:W-:Y:S05]  /*2770*/  WARPSYNC.COLLECTIVE R35, `(.L_x_4964) ;  /* 0x0000000023087348 */ /* 0x000fea0003c00000 */
[----:B------:R0:W1:Y:S02]  /*2780*/  SHFL.DOWN P1, R68, R34, R33, R32 ;  /* 0x0800002122447389 */ /* 0x0000640000020020 */
[----:B01----:R-:W-:Y:S01]  /*2790*/  ENDCOLLECTIVE ;  /* 0x000000000000791b */ /* 0x003fe20003800000 */
.L_x_4964:
[----:B------:R-:W-:Y:S01]  /*27a0*/  HFMA2.MMA R33, -RZ, RZ, 0, 1.1920928955078125e-07 ;  /* 0x00000002ff217435 */ /* 0x000fe200000001ff */
[----:B------:R-:W-:Y:S02]  /*27b0*/  MOV R34, R123 ;  /* 0x0000007b00227202 */ /* 0x000fe40000000f00 */
[----:B------:R-:W-:-:S08]  /*27c0*/  MOV R124, R68 ;  /* 0x00000044007c7202 */ /* 0x000fd00000000f00 */
[----:B------:R-:W-:Y:S05]  /*27d0*/  WARPSYNC.COLLECTIVE R35, `(.L_x_4965) ;  /* 0x0000000023087348 */ /* 0x000fea0003c00000 */
[----:B------:R0:W1:Y:S02]  /*27e0*/  SHFL.DOWN P1, R68, R34, R33, R32 ;  /* 0x0800002122447389 */ /* 0x0000640000020020 */
[----:B01----:R-:W-:Y:S01]  /*27f0*/  ENDCOLLECTIVE ;  /* 0x000000000000791b */ /* 0x003fe20003800000 */
.L_x_4965:
[----:B------:R-:W-:-:S05]  /*2800*/  FADD R124, R121, R124 ;  /* 0x0000007c797c7221 */ /* 0x000fca0000000000 */
[----:B------:R-:W-:Y:S01]  /*2810*/  MOV R34, R124 ;  /* 0x0000007c00227202 */ /* 0x000fe20000000f00 */
[----:B------:R-:W-:-:S07]  /*2820*/  FADD R31, R123, R68 ;  /* 0x000000447b1f7221 */ /* 0x000fce0000000000 */
[----:B------:R-:W-:Y:S05]  /*2830*/  WARPSYNC.COLLECTIVE R35, `(.L_x_4966) ;  /* 0x0000000023087348 */ /* 0x000fea0003c00000 */
[----:B------:R0:W1:Y:S02]  /*2840*/  SHFL.DOWN P1, R68, R34, R33, R32 ;  /* 0x0800002122447389 */ /* 0x0000640000020020 */
[----:B01----:R-:W-:Y:S01]  /*2850*/  ENDCOLLECTIVE ;  /* 0x000000000000791b */ /* 0x003fe20003800000 */
.L_x_4966:
[----:B------:R-:W-:Y:S01]  /*2860*/  HFMA2.MMA R33, -RZ, RZ, 0, 5.9604644775390625e-08 ;  /* 0x00000001ff217435 */ /* 0x000fe200000001ff */
[----:B------:R-:W-:Y:S02]  /*2870*/  MOV R34, R31 ;  /* 0x0000001f00227202 */ /* 0x000fe40000000f00 */
[----:B------:R-:W-:-:S08]  /*2880*/  MOV R29, R68 ;  /* 0x00000044001d7202 */ /* 0x000fd00000000f00 */
[----:B------:R-:W-:Y:S05]  /*2890*/  WARPSYNC.COLLECTIVE R35, `(.L_x_4967) ;  /* 0x0000000023087348 */ /* 0x000fea0003c00000 */
[----:B------:R0:W1:Y:S02]  /*28a0*/  SHFL.DOWN P1, R68, R34, R33, R32 ;  /* 0x0800002122447389 */ /* 0x0000640000020020 */
[----:B01----:R-:W-:Y:S01]  /*28b0*/  ENDCOLLECTIVE ;  /* 0x000000000000791b */ /* 0x003fe20003800000 */
.L_x_4967:
[----:B------:R-:W-:-:S05]  /*28c0*/  FADD R29, R124, R29 ;  /* 0x0000001d7c1d7221 */ /* 0x000fca0000000000 */
[----:B------:R-:W-:Y:S02]  /*28d0*/  MOV R34, R29 ;  /* 0x0000001d00227202 */ /* 0x000fe40000000f00 */
[----:B------:R-:W-:-:S07]  /*28e0*/  MOV R122, R68 ;  /* 0x00000044007a7202 */ /* 0x000fce0000000f00 */
[----:B------:R-:W-:Y:S05]  /*28f0*/  WARPSYNC.COLLECTIVE R35, `(.L_x_4968) ;  /* 0x0000000023087348 */ /* 0x000fea0003c00000 */
[----:B------:R0:W1:Y:S02]  /*2900*/  SHFL.DOWN P1, R68, R34, R33, R32 ;  /* 0x0800002122447389 */ /* 0x0000640000020020 */
[----:B01----:R-:W-:Y:S01]  /*2910*/  ENDCOLLECTIVE ;  /* 0x000000000000791b */ /* 0x003fe20003800000 */
.L_x_4968:
[----:B------:R-:W-:Y:S05]  /*2920*/  BRA `(.L_x_4969) ;  /* 0xffffffec001c7947 */ /* 0x000fea000383ffff */
.L_x_4970:
        /* <DEDUP_REMOVED lines=13> */
.L_x_8004:


//--------------------- .text._ZN18transformer_engine13normalization28ln_bwd_finalize_tuned_kernelINS0_22Kernel_traits_finalizeILj12800E13__nv_bfloat16S3_S3_fjLj1024ELj4ENS0_18Kernel_traits_baseILj12800ES3_S3_S3_fjLj1024EEEEEEEvNS0_20BackwardKernelParamsE --------------------------
	.section	.text._ZN18transformer_engine13normalization28ln_bwd_finalize_tuned_kernelINS0_22Kernel_traits_finalizeILj12800E13__nv_bfloat16S3_S3_fjLj1024ELj4ENS0_18Kernel_traits_baseILj12800ES3_S3_S3_fjLj1024EEEEEEEvNS0_20BackwardKernelParamsE,"ax",@progbits
	.align	128
        .global         _ZN18transformer_engine13normalization28ln_bwd_finalize_tuned_kernelINS0_22Kernel_traits_finalizeILj12800E13__nv_bfloat16S3_S3_fjLj1024ELj4ENS0_18Kernel_traits_baseILj12800ES3_S3_S3_fjLj1024EEEEEEEvNS0_20BackwardKernelParamsE
        .type           _ZN18transformer_engine13normalization28ln_bwd_finalize_tuned_kernelINS0_22Kernel_traits_finalizeILj12800E13__nv_bfloat16S3_S3_fjLj1024ELj4ENS0_18Kernel_traits_baseILj12800ES3_S3_S3_fjLj1024EEEEEEEvNS0_20BackwardKernelParamsE,@function
        .size           _ZN18transformer_engine13normalization28ln_bwd_finalize_tuned_kernelINS0_22Kernel_traits_finalizeILj12800E13__nv_bfloat16S3_S3_fjLj1024ELj4ENS0_18Kernel_traits_baseILj12800ES3_S3_S3_fjLj1024EEEEEEEvNS0_20BackwardKernelParamsE,(.L_x_8005 - _ZN18transformer_engine13normalization28ln_bwd_finalize_tuned_kernelINS0_22Kernel_traits_finalizeILj12800E13__nv_bfloat16S3_S3_fjLj1024ELj4ENS0_18Kernel_traits_baseILj12800ES3_S3_S3_fjLj1024EEEEEEEvNS0_20BackwardKernelParamsE)
        .other          _ZN18transformer_engine13normalization28ln_bwd_finalize_tuned_kernelINS0_22Kernel_traits_finalizeILj12800E13__nv_bfloat16S3_S3_fjLj1024ELj4ENS0_18Kernel_traits_baseILj12800ES3_S3_S3_fjLj1024EEEEEEEvNS0_20BackwardKernelParamsE,@"STO_CUDA_ENTRY STV_DEFAULT"
_ZN18transformer_engine13normalization28ln_bwd_finalize_tuned_kernelINS0_22Kernel_traits_finalizeILj12800E13__nv_bfloat16S3_S3_fjLj1024ELj4ENS0_18Kernel_traits_baseILj12800ES3_S3_S3_fjLj1024EEEEEEEvNS0_20BackwardKernelParamsE:
.text._ZN18transformer_engine13normalization28ln_bwd_finalize_tuned_kernelINS0_22Kernel_traits_finalizeILj12800E13__nv_bfloat16S3_S3_fjLj1024ELj4ENS0_18Kernel_traits_baseILj12800ES3_S3_S3_fjLj1024EEEEEEEvNS0_20BackwardKernelParamsE:
        /* <DEDUP_REMOVED lines=20> */
.L_x_4982:
        /* <DEDUP_REMOVED lines=28> */
.L_x_4975:
        /* <DEDUP_REMOVED lines=33> */
.L_x_4974:
[----:B------:R-:W-:Y:S05]  /*0510*/  BSYNC B1 ;  /* 0x0000000000017941 */ /* 0x000fea0003800000 */
.L_x_4973:
        /* <DEDUP_REMOVED lines=23> */
.L_x_4977:
[----:B------:R-:W-:Y:S05]  /*0690*/  BSYNC B1 ;  /* 0x0000000000017941 */ /* 0x000fea0003800000 */
.L_x_4976:
        /* <DEDUP_REMOVED lines=11> */
.L_x_4972:
[----:B------:R-:W-:Y:S05]  /*0750*/  BSYNC B0 ;  /* 0x0000000000007941 */ /* 0x000fea0003800000 */
.L_x_4971:
        /* <DEDUP_REMOVED lines=33> */
.L_x_4993:
[----:B------:R-:W-:Y:S01]  /*0970*/  @!P0 SHF.R.U32.HI R11, RZ, 0x3, R0 ;  /* 0x00000003ff0b8819 */ /* 0x000fe20000011600 */
[----:B--2---:R-:W-:Y:S01]  /*0980*/  FADD R13, R8, R13 ;  /* 0x0000000d080d7221 */ /* 0x004fe20000000000 */
[----:B-1----:R-:W-:Y:S02]  /*0990*/  FADD R9, R10, R9 ;  /* 0x000000090a097221 */ /* 0x002fe40000000000 */
[----:B0-----:R-:W-:-:S05]  /*09a0*/  @!P0 LOP3.LUT R8, R11, 0x1ffffffc, RZ, 0xc0, !PT ;  /* 0x1ffffffc0b088812 */ /* 0x001fca00078ec0ff */
[----:B------:R1:W-:Y:S04]  /*09b0*/  @!P0 STS [R8+UR4+0x2000], R13 ;  /* 0x0020000d08008988 */ /* 0x0003e80008000804 */
[----:B------:R1:W-:Y:S02]  /*09c0*/  @!P0 STS [R8+UR4+0x2080], R9 ;  /* 0x0020800908008988 */ /* 0x0003e40008000804 */
.L_x_4978:
        /* <DEDUP_REMOVED lines=18> */
.L_x_4981:
[----:B------:R-:W-:Y:S05]  /*0af0*/  BSYNC B0 ;  /* 0x0000000000007941 */ /* 0x000fea0003800000 */
.L_x_4980:
[C---:B------:R-:W-:Y:S02]  /*0b00*/  ISETP.GT.U32.AND P0, PT, R5.reuse, -0x3201, PT ;  /* 0xffffcdff0500780c */ /* 0x040fe40003f04070 */
[----:B------:R-:W-:Y:S02]  /*0b10*/  IADD3 R5, R5, 0x3200, RZ ;  /* 0x0000320005057810 */ /* 0x000fe40007ffe0ff */
[----:B------:R-:W-:-:S09]  /*0b20*/  IADD3 R6, R6, 0x1900, RZ ;  /* 0x0000190006067810 */ /* 0x000fd20007ffe0ff */
[----:B------:R-:W-:Y:S05]  /*0b30*/  @P0 BRA `(.L_x_4982) ;  /* 0xfffffff400800947 */ /* 0x000fea000383ffff */
[----:B------:R-:W-:Y:S05]  /*0b40*/  EXIT ;  /* 0x000000000000794d */ /* 0x000fea0003800000 */
.L_x_4979:
[----:B------:R-:W-:Y:S01]  /*0b50*/  HFMA2.MMA R18, -RZ, RZ, 0, 5.9604644775390625e-08 ;  /* 0x00000001ff127435 */ /* 0x000fe200000001ff */
[----:B0-----:R-:W-:Y:S01]  /*0b60*/  IMAD.MOV.U32 R19, RZ, RZ, R10 ;  /* 0x000000ffff137224 */ /* 0x001fe200078e000a */
[----:B------:R-:W-:Y:S02]  /*0b70*/  MOV R21, 0x1f ;  /* 0x0000001f00157802 */ /* 0x000fe40000000f00 */
[----:B------:R-:W-:-:S07]  /*0b80*/  MOV R16, 0xffffffff ;  /* 0xffffffff00107802 */ /* 0x000fce0000000f00 */
[----:B-12---:R-:W-:Y:S05]  /*0b90*/  WARPSYNC.COLLECTIVE R16, `(.L_x_4983) ;  /* 0x0000000010087348 */ /* 0x006fea0003c00000 */
[----:B------:R0:W3:Y:S02]  /*0ba0*/  SHFL.BFLY P1, R17, R19, R18, R21 ;  /* 0x0c00001213117389 */ /* 0x0000e40000020015 */
[----:B0123--:R-:W-:Y:S01]  /*0bb0*/  ENDCOLLECTIVE ;  /* 0x000000000000791b */ /* 0x00ffe20003800000 */
.L_x_4983:
[----:B------:R-:W-:Y:S01]  /*0bc0*/  HFMA2.MMA R18, -RZ, RZ, 0, 1.1920928955078125e-07 ;  /* 0x00000002ff127435 */ /* 0x000fe200000001ff */
[----:B------:R-:W-:-:S04]  /*0bd0*/  IMAD.MOV.U32 R9, RZ, RZ, R17 ;  /* 0x000000ffff097224 */ /* 0x000fc800078e0011 */
[----:B------:R-:W-:-:S05]  /*0be0*/  FADD R9, R10, R9 ;  /* 0x000000090a097221 */ /* 0x000fca0000000000 */
[----:B------:R-:W-:-:S07]  /*0bf0*/  MOV R19, R9 ;  /* 0x0000000900137202 */ /* 0x000fce0000000f00 */
[----:B------:R-:W-:Y:S05]  /*0c00*/  WARPSYNC.COLLECTIVE R16, `(.L_x_4984) ;  /* 0x0000000010087348 */ /* 0x000fea0003c00000 */
[----:B------:R0:W1:Y:S02]  /*0c10*/  SHFL.BFLY P1, R17, R19, R18, R21 ;  /* 0x0c00001213117389 */ /* 0x0000640000020015 */
[----:B01----:R-:W-:Y:S01]  /*0c20*/  ENDCOLLECTIVE ;  /* 0x000000000000791b */ /* 0x003fe20003800000 */
.L_x_4984:
[----:B------:R-:W-:Y:S01]  /*0c30*/  HFMA2.MMA R18, -RZ, RZ, 0, 2.384185791015625e-07 ;  /* 0x00000004ff127435 */ /* 0x000fe200000001ff */
[----:B------:R-:W-:-:S05]  /*0c40*/  MOV R12, R17 ;  /* 0x00000011000c7202 */ /* 0x000fca0000000f00 */
[----:B------:R-:W-:-:S04]  /*0c50*/  FADD R12, R9, R12 ;  /* 0x0000000c090c7221 */ /* 0x000fc80000000000 */
[----:B------:R-:W-:-:S07]  /*0c60*/  IMAD.MOV.U32 R19, RZ, RZ, R12 ;  /* 0x000000ffff137224 */ /* 0x000fce00078e000c */
[----:B------:R-:W-:Y:S05]  /*0c70*/  WARPSYNC.COLLECTIVE R16, `(.L_x_4985) ;  /* 0x0000000010087348 */ /* 0x000fea0003c00000 */
[----:B------:R0:W1:Y:S02]  /*0c80*/  SHFL.BFLY P1, R17, R19, R18, R21 ;  /* 0x0c00001213117389 */ /* 0x0000640000020015 */
[----:B01----:R-:W-:Y:S01]  /*0c90*/  ENDCOLLECTIVE ;  /* 0x000000000000791b */ /* 0x003fe20003800000 */
.L_x_4985:
[----:B------:R-:W-:Y:S01]  /*0ca0*/  IMAD.MOV.U32 R18, RZ, RZ, 0x8 ;  /* 0x00000008ff127424 */ /* 0x000fe200078e00ff */
[----:B------:R-:W-:-:S05]  /*0cb0*/  MOV R11, R17 ;  /* 0x00000011000b7202 */ /* 0x000fca0000000f00 */
[----:B------:R-:W-:-:S05]  /*0cc0*/  FADD R11, R12, R11 ;  /* 0x0000000b0c0b7221 */ /* 0x000fca0000000000 */
[----:B------:R-:W-:-:S07]  /*0cd0*/  MOV R19, R11 ;  /* 0x0000000b00137202 */ /* 0x000fce0000000f00 */
[----:B------:R-:W-:Y:S05]  /*0ce0*/  WARPSYNC.COLLECTIVE R16, `(.L_x_4986) ;  /* 0x0000000010087348 */ /* 0x000fea0003c00000 */
[----:B------:R0:W1:Y:S02]  /*0cf0*/  SHFL.BFLY P1, R17, R19, R18, R21 ;  /* 0x0c00001213117389 */ /* 0x0000640000020015 */
[----:B01----:R-:W-:Y:S01]  /*0d00*/  ENDCOLLECTIVE ;  /* 0x000000000000791b */ /* 0x003fe20003800000 */
.L_x_4986:
[----:B------:R-:W-:Y:S01]  /*0d10*/  HFMA2.MMA R18, -RZ, RZ, 0, 9.5367431640625e-07 ;  /* 0x00000010ff127435 */ /* 0x000fe200000001ff */
[----:B------:R-:W-:-:S05]  /*0d20*/  MOV R10, R17 ;  /* 0x00000011000a7202 */ /* 0x000fca0000000f00 */
[----:B------:R-:W-:-:S05]  /*0d30*/  FADD R10, R11, R10 ;  /* 0x0000000a0b0a7221 */ /* 0x000fca0000000000 */
[----:B------:R-:W-:-:S07]  /*0d40*/  MOV R19, R10 ;  /* 0x0000000a00137202 */ /* 0x000fce0000000f00 */
[----:B------:R-:W-:Y:S05]  /*0d50*/  WARPSYNC.COLLECTIVE R16, `(.L_x_4987) ;  /* 0x0000000010087348 */ /* 0x000fea0003c00000 */
[----:B------:R0:W1:Y:S02]  /*0d60*/  SHFL.BFLY P1, R17, R19, R18, R21 ;  /* 0x0c00001213117389 */ /* 0x0000640000020015 */
[----:B01----:R-:W-:Y:S01]  /*0d70*/  ENDCOLLECTIVE ;  /* 0x000000000000791b */ /* 0x003fe20003800000 */
.L_x_4987:
[----:B------:R-:W-:Y:S01]  /*0d80*/  HFMA2.MMA R18, -RZ, RZ, 0, 5.9604644775390625e-08 ;  /* 0x00000001ff127435 */ /* 0x000fe200000001ff */
[----:B------:R-:W-:Y:S01]  /*0d90*/  MOV R19, R8 ;  /* 0x0000000800137202 */ /* 0x000fe20000000f00 */
[----:B------:R-:W-:-:S09]  /*0da0*/  IMAD.MOV.U32 R9, RZ, RZ, R17 ;  /* 0x000000ffff097224 */ /* 0x000fd200078e0011 */
[----:B------:R-:W-:Y:S05]  /*0db0*/  WARPSYNC.COLLECTIVE R16, `(.L_x_4988) ;  /* 0x0000000010087348 */ /* 0x000fea0003c00000 */
[----:B------:R0:W1:Y:S02]  /*0dc0*/  SHFL.BFLY P1, R17, R19, R18, R21 ;  /* 0x0c00001213117389 */ /* 0x0000640000020015 */
[----:B01----:R-:W-:Y:S01]  /*0dd0*/  ENDCOLLECTIVE ;  /* 0x000000000000791b */ /* 0x003fe20003800000 */
.L_x_4988:
[----:B------:R-:W-:Y:S01]  /*0de0*/  HFMA2.MMA R18, -RZ, RZ, 0, 1.1920928955078125e-07 ;  /* 0x00000002ff127435 */ /* 0x000fe200000001ff */
[----:B------:R-:W-:-:S05]  /*0df0*/  MOV R11, R17 ;  /* 0x00000011000b7202 */ /* 0x000fca0000000f00 */
[----:B------:R-:W-:-:S04]  /*0e00*/  FADD R13, R8, R11 ;  /* 0x0000000b080d7221 */ /* 0x000fc80000000000 */
[----:B------:R-:W-:-:S07]  /*0e10*/  IMAD.MOV.U32 R19, RZ, RZ, R13 ;  /* 0x000000ffff137224 */ /* 0x000fce00078e000d */
[----:B------:R-:W-:Y:S05]  /*0e20*/  WARPSYNC.COLLECTIVE R16, `(.L_x_4989) ;  /* 0x0000000010087348 */ /* 0x000fea0003c00000 */
[----:B------:R0:W1:Y:S02]  /*0e30*/  SHFL.BFLY P1, R17, R19, R18, R21 ;  /* 0x0c00001213117389 */ /* 0x0000640000020015 */
[----:B01----:R-:W-:Y:S01]  /*0e40*/  ENDCOLLECTIVE ;  /* 0x000000000000791b */ /* 0x003fe20003800000 */
.L_x_4989:
[----:B------:R-:W-:Y:S01]  /*0e50*/  IMAD.MOV.U32 R18, RZ, RZ, 0x4 ;  /* 0x00000004ff127424 */ /* 0x000fe200078e00ff */
[----:B------:R-:W-:-:S05]  /*0e60*/  MOV R14, R17 ;  /* 0x00000011000e7202 */ /* 0x000fca0000000f00 */
[----:B------:R-:W-:-:S05]  /*0e70*/  FADD R14, R13, R14 ;  /* 0x0000000e0d0e7221 */ /* 0x000fca0000000000 */
[----:B------:R-:W-:-:S07]  /*0e80*/  MOV R19, R14 ;  /* 0x0000000e00137202 */ /* 0x000fce0000000f00 */
[----:B------:R-:W-:Y:S05]  /*0e90*/  WARPSYNC.COLLECTIVE R16, `(.L_x_4990) ;  /* 0x0000000010087348 */ /* 0x000fea0003c00000 */
[----:B------:R0:W1:Y:S02]  /*0ea0*/  SHFL.BFLY P1, R17, R19, R18, R21 ;  /* 0x0c00001213117389 */ /* 0x0000640000020015 */
[----:B01----:R-:W-:Y:S01]  /*0eb0*/  ENDCOLLECTIVE ;  /* 0x000000000000791b */ /* 0x003fe20003800000 */
.L_x_4990:
[----:B------:R-:W-:Y:S01]  /*0ec0*/  HFMA2.MMA R18, -RZ, RZ, 0, 4.76837158203125e-07 ;  /* 0x00000008ff127435 */ /* 0x000fe200000001ff */
[----:B------:R-:W-:-:S05]  /*0ed0*/  MOV R15, R17 ;  /* 0x00000011000f7202 */ /* 0x000fca0000000f00 */
[----:B------:R-:W-:-:S05]  /*0ee0*/  FADD R15, R14, R15 ;  /* 0x0000000f0e0f7221 */ /* 0x000fca0000000000 */
[----:B------:R-:W-:-:S07]  /*0ef0*/  MOV R19, R15 ;  /* 0x0000000f00137202 */ /* 0x000fce0000000f00 */
[----:B------:R-:W-:Y:S05]  /*0f00*/  WARPSYNC.COLLECTIVE R16, `(.L_x_4991) ;  /* 0x0000000010087348 */ /* 0x000fea0003c00000 */
[----:B------:R0:W1:Y:S02]  /*0f10*/  SHFL.BFLY P1, R17, R19, R18, R21 ;  /* 0x0c00001213117389 */ /* 0x0000640000020015 */
[----:B01----:R-:W-:Y:S01]  /*0f20*/  ENDCOLLECTIVE ;  /* 0x000000000000791b */ /* 0x003fe20003800000 */
.L_x_4991:
[----:B------:R-:W-:Y:S01]  /*0f30*/  HFMA2.MMA R18, -RZ, RZ, 0, 9.5367431640625e-07 ;  /* 0x00000010ff127435 */ /* 0x000fe200000001ff */
[----:B------:R-:W-:-:S04]  /*0f40*/  IMAD.MOV.U32 R8, RZ, RZ, R17 ;  /* 0x000000ffff087224 */ /* 0x000fc800078e0011 */
[----:B------:R-:W-:-:S05]  /*0f50*/  FADD R8, R15, R8 ;  /* 0x000000080f087221 */ /* 0x000fca0000000000 */
[----:B------:R-:W-:-:S07]  /*0f60*/  MOV R19, R8 ;  /* 0x0000000800137202 */ /* 0x000fce0000000f00 */
[----:B------:R-:W-:Y:S05]  /*0f70*/  WARPSYNC.COLLECTIVE R16, `(.L_x_4992) ;  /* 0x0000000010087348 */ /* 0x000fea0003c00000 */
[----:B------:R0:W1:Y:S02]  /*0f80*/  SHFL.BFLY P1, R17, R19, R18, R21 ;  /* 0x0c00001213117389 */ /* 0x0000640000020015 */
[----:B01----:R-:W-:Y:S01]  /*0f90*/  ENDCOLLECTIVE ;  /* 0x000000000000791b */ /* 0x003fe20003800000 */
.L_x_4992:
[----:B------:R-:W-:Y:S01]  /*0fa0*/  MOV R13, R17 ;  /* 0x00000011000d7202 */ /* 0x000fe20000000f00 */
[----:B------:R-:W-:Y:S06]  /*0fb0*/  BRA `(.L_x_4993) ;  /* 0xfffffff8006c7947 */ /* 0x000fec000383ffff */
.L_x_4994:
        /* <DEDUP_REMOVED lines=12> */
.L_x_8005:


//--------------------- .text._ZN18transformer_engine13normalization19ln_bwd_tuned_kernelINS0_13Kernel_traitsI13__nv_bfloat16S3_S3_fjLj12800ELj5ELj1ELj4ELj8ENS0_18Kernel_traits_baseILj12800ES3_S3_S3_fjLj128EEEEEEEvNS0_20BackwardKernelParamsE --------------------------
	.section	.text._ZN18transformer_engine13normalization19ln_bwd_tuned_kernelINS0_13Kernel_traitsI13__nv_bfloat16S3_S3_fjLj12800ELj5ELj1ELj4ELj8ENS0_18Kernel_traits_baseILj12800ES3_S3_S3_fjLj128EEEEEEEvNS0_20BackwardKernelParamsE,"ax",@progbits
	.align	128
        .global         _ZN18transformer_engine13normalization19ln_bwd_tuned_kernelINS0_13Kernel_traitsI13__nv_bfloat16S3_S3_fjLj12800ELj5ELj1ELj4ELj8ENS0_18Kernel_traits_baseILj12800ES3_S3_S3_fjLj128EEEEEEEvNS0_20BackwardKernelParamsE
        .type           _ZN18transformer_engine13normalization19ln_bwd_tuned_kernelINS0_13Kernel_traitsI13__nv_bfloat16S3_S3_fjLj12800ELj5ELj1ELj4ELj8ENS0_18Kernel_traits_baseILj12800ES3_S3_S3_fjLj128EEEEEEEvNS0_20BackwardKernelParamsE,@function
        .size           _ZN18transformer_engine13normalization19ln_bwd_tuned_kernelINS0_13Kernel_traitsI13__nv_bfloat16S3_S3_fjLj12800ELj5ELj1ELj4ELj8ENS0_18Kernel_traits_baseILj12800ES3_S3_S3_fjLj128EEEEEEEvNS0_20BackwardKernelParamsE,(.L_x_8006 - _ZN18transformer_engine13normalization19ln_bwd_tuned_kernelINS0_13Kernel_traitsI13__nv_bfloat16S3_S3_fjLj12800ELj5ELj1ELj4ELj8ENS0_18Kernel_traits_baseILj12800ES3_S3_S3_fjLj128EEEEEEEvNS0_20BackwardKernelParamsE)
        .other          _ZN18transformer_engine13normalization19ln_bwd_tuned_kernelINS0_13Kernel_traitsI13__nv_bfloat16S3_S3_fjLj12800ELj5ELj1ELj4ELj8ENS0_18Kernel_traits_baseILj12800ES3_S3_S3_fjLj128EEEEEEEvNS0_20BackwardKernelParamsE,@"STO_CUDA_ENTRY STV_DEFAULT"
_ZN18transformer_engine13normalization19ln_bwd_tuned_kernelINS0_13Kernel_traitsI13__nv_bfloat16S3_S3_fjLj12800ELj5ELj1ELj4ELj8ENS0_18Kernel_traits_baseILj12800ES3_S3_S3_fjLj128EEEEEEEvNS0_20BackwardKernelParamsE:
.text._ZN18transformer_engine13normalization19ln_bwd_tuned_kernelINS0_13Kernel_traitsI13__nv_bfloat16S3_S3_fjLj12800ELj5ELj1ELj4ELj8ENS0_18Kernel_traits_baseILj12800ES3_S3_S3_fjLj128EEEEEEEvNS0_20BackwardKernelParamsE:
        /* <DEDUP_REMOVED lines=25> */
[----:B0-----:R-:W-:Y:S01]  /*0190*/  IMAD.WIDE.U32 R2, R7, -0x33333333, RZ ;  /* 0xcccccccd07027825 */ /* 0x001fe200078e00ff */
[----:B-1----:R-:W-:-:S04]  /*01a0*/  LOP3.LUT R2, R5, 0x1f, RZ, 0xc0, !PT ;  /* 0x0000001f05027812 */ /* 0x002fc800078ec0ff */
[----:B------:R-:W-:-:S04]  /*01b0*/  SHF.R.U32.HI R4, RZ, 0x2, R3 ;  /* 0x00000002ff047819 */ /* 0x000fc80000011603 */
[----:B------:R-:W-:Y:S01]  /*01c0*/  LEA.HI R117, R5, R4, RZ, 0x19 ;  /* 0x0000000405757211 */ /* 0x000fe200078fc8ff */
[----:B------:R-:W-:-:S03]  /*01d0*/  IMAD R3, R4, -0x5, R7 ;  /* 0xfffffffb04037824 */ /* 0x000fc600078e0207 */
        /* <DEDUP_REMOVED lines=30> */
[----:B------:R-:W-:Y:S01]  /*03c0*/  IMAD.MOV.U32 R55, RZ, RZ, RZ ;  /* 0x000000ffff377224 */ /* 0x000fe200078e00ff */
[----:B--2---:R-:W-:-:S02]  /*03d0*/  SHF.R.U64 R79, R8, 0x10, R9 ;  /* 0x00000010084f7819 */ /* 0x004fc40000001209 */
[----:B------:R-:W-:Y:S02]  /*03e0*/  SHF.R.U32.HI R14, RZ, 0x10, R9 ;  /* 0x00000010ff0e7819 */ /* 0x000fe40000011609 */
[----:B------:R-:W-:Y:S02]  /*03f0*/  SHF.L.U32 R9, R9, 0x10, RZ ;  /* 0x0000001009097819 */ /* 0x000fe400000006ff */
[--C-:B---3--:R-:W-:Y:S02]  /*0400*/  SHF.R.U64 R77, R10, 0x10, R11.reuse ;  /* 0x000000100a4d7819 */ /* 0x108fe4000000120b */
[----:B------:R-:W-:Y:S01]  /*0410*/  SHF.R.U32.HI R12, RZ, 0x10, R11 ;  /* 0x00000010ff0c7819 */ /* 0x000fe2000001160b */
[----:B------:R-:W-:Y:S01]  /*0420*/  FADD R88, R58, R9 ;  /* 0x000000093a587221 */ /* 0x000fe20000000000 */
[----:B----4-:R-:W-:Y:S02]  /*0430*/  SHF.L.U32 R13, R17, 0x10, RZ ;  /* 0x00000010110d7819 */ /* 0x010fe400000006ff */
[----:B------:R-:W-:Y:S01]  /*0440*/  SHF.L.U32 R89, R8, 0x10, RZ ;  /* 0x0000001008597819 */ /* 0x000fe200000006ff */
[----:B-----5:R-:W-:Y:S01]  /*0450*/  IMAD.U32 R15, R19, 0x10000, RZ ;  /* 0x00010000130f7824 */ /* 0x020fe200078e00ff */
        /* <DEDUP_REMOVED lines=8> */
[----:B------:R-:W-:Y:S01]  /*04e0*/  SHF.R.U64 R61, R18, 0x10, R19 ;  /* 0x00000010123d7819 */ /* 0x000fe20000001213 */
[----:B------:R-:W-:Y:S01]  /*04f0*/  FADD R87, R58, R87 ;  /* 0x000000573a577221 */ /* 0x000fe20000000000 */
[----:B------:R-:W-:Y:S01]  /*0500*/  SHF.R.U32.HI R8, RZ, 0x10, R19 ;  /* 0x00000010ff087819 */ /* 0x000fe20000011613 */
[----:B------:R-:W-:Y:S01]  /*0510*/  IMAD.U32 R11, R10, 0x10000, RZ ;  /* 0x000100000a0b7824 */ /* 0x000fe200078e00ff */
[----:B------:R-:W-:-:S02]  /*0520*/  SHF.R.U64 R59, R20, 0x10, R21 ;  /* 0x00000010143b7819 */ /* 0x000fc40000001215 */
[----:B------:R-:W-:Y:S01]  /*0530*/  SHF.R.U32.HI R6, RZ, 0x10, R21 ;  /* 0x00000010ff067819 */ /* 0x000fe20000011615 */
[----:B------:R-:W-:Y:S01]  /*0540*/  FADD R74, R58, R11 ;  /* 0x0000000b3a4a7221 */ /* 0x000fe20000000000 */
[----:B------:R-:W-:Y:S02]  /*0550*/  SHF.L.U32 R85, R16, 0x10, RZ ;  /* 0x0000001010557819 */ /* 0x000fe400000006ff */
[----:B------:R-:W-:Y:S02]  /*0560*/  CS2R R10, SRZ ;  /* 0x00000000000a7805 */ /* 0x000fe4000001ff00 */
[----:B------:R-:W-:Y:S02]  /*0570*/  SHF.L.U32 R83, R18, 0x10, RZ ;  /* 0x0000001012537819 */ /* 0x000fe400000006ff */
[----:B------:R-:W-:Y:S02]  /*0580*/  CS2R R18, SRZ ;  /* 0x0000000000127805 */ /* 0x000fe4000001ff00 */
        /* <DEDUP_REMOVED lines=29> */
[----:B------:R-:W-:-:S07]  /*0760*/  CS2R R20, SRZ ;  /* 0x0000000000147805 */ /* 0x000fce000001ff00 */
.L_x_5001:
[----:B0-----:R-:W0:Y:S01]  /*0770*/  LDC.64 R62, c[0x0][0x220] ;  /* 0x00008800ff3e7b82 */ /* 0x001e220000000a00 */
[----:B------:R-:W-:-:S05]  /*0780*/  IMAD R54, R57, 0xc80, R0 ;  /* 0x00000c8039367824 */ /* 0x000fca00078e0200 */
[C---:B------:R-:W-:Y:S02]  /*0790*/  IADD3 R69, R54.reuse, 0x500, RZ ;  /* 0x0000050036457810 */ /* 0x040fe40007ffe0ff */
[----:B------:R-:W1:Y:S08]  /*07a0*/  LDC.64 R92, c[0x0][0x228] ;  /* 0x00008a00ff5c7b82 */ /* 0x000e700000000a00 */
[----:B------:R-:W2:Y:S01]  /*07b0*/  LDC.64 R72, c[0x0][0x258] ;  /* 0x00009600ff487b82 */ /* 0x000ea20000000a00 */
[----:B------:R-:W-:-:S02]  /*07c0*/  IADD3 R71, R54, 0x780, RZ ;  /* 0x0000078036477810 */ /* 0x000fc40007ffe0ff */
[----:B------:R-:W-:-:S05]  /*07d0*/  IADD3 R67, R54, 0x280, RZ ;  /* 0x0000028036437810 */ /* 0x000fca0007ffe0ff */
[----:B------:R-:W3:Y:S01]  /*07e0*/  LDC.64 R90, c[0x0][0x230] ;  /* 0x00008c00ff5a7b82 */ /* 0x000ee20000000a00 */
[C---:B0-----:R-:W-:Y:S01]  /*07f0*/  IMAD.WIDE.U32 R28, R54.reuse, 0x8, R62 ;  /* 0x00000008361c7825 */ /* 0x041fe200078e003e */
[----:B------:R-:W-:-:S03]  /*0800*/  IADD3 R53, R54, 0xa00, RZ ;  /* 0x00000a0036357810 */ /* 0x000fc60007ffe0ff */
[--C-:B------:R-:W-:Y:S02]  /*0810*/  IMAD.WIDE.U32 R32, R69, 0x8, R62.reuse ;  /* 0x0000000845207825 */ /* 0x100fe400078e003e */
[----:B------:R-:W4:Y:S02]  /*0820*/  LDG.E.64 R28, desc[UR6][R28.64] ;  /* 0x000000061c1c7981 */ /* 0x000f24000c1e1b00 */
[--C-:B------:R-:W-:Y:S02]  /*0830*/  IMAD.WIDE.U32 R34, R71, 0x8, R62.reuse ;  /* 0x0000000847227825 */ /* 0x100fe400078e003e */
[----:B------:R-:W5:Y:S02]  /*0840*/  LDG.E.64 R32, desc[UR6][R32.64] ;  /* 0x0000000620207981 */ /* 0x000f64000c1e1b00 */
[--C-:B------:R-:W-:Y:S02]  /*0850*/  IMAD.WIDE.U32 R30, R67, 0x8, R62.reuse ;  /* 0x00000008431e7825 */ /* 0x100fe400078e003e */
[----:B------:R-:W5:Y:S02]  /*0860*/  LDG.E.64 R34, desc[UR6][R34.64] ;  /* 0x0000000622227981 */ /* 0x000f64000c1e1b00 */
[----:B------:R-:W-:-:S02]  /*0870*/  IMAD.WIDE.U32 R62, R53, 0x8, R62 ;  /* 0x00000008353e7825 */ /* 0x000fc400078e003e */
[----:B------:R-:W5:Y:S02]  /*0880*/  LDG.E.64 R30, desc[UR6][R30.64] ;  /* 0x000000061e1e7981 */ /* 0x000f64000c1e1b00 */
[----:B-1----:R-:W-:Y:S02]  /*0890*/  IMAD.WIDE R92, R57, 0x4, R92 ;  /* 0x00000004395c7825 */ /* 0x002fe400078e025c */
[----:B------:R-:W5:Y:S02]  /*08a0*/  LDG.E.64 R62, desc[UR6][R62.64] ;  /* 0x000000063e3e7981 */ /* 0x000f64000c1e1b00 */
[--C-:B--2---:R-:W-:Y:S02]  /*08b0*/  IMAD.WIDE.U32 R64, R54, 0x8, R72.reuse ;  /* 0x0000000836407825 */ /* 0x104fe400078e0048 */
[----:B------:R0:W2:Y:S02]  /*08c0*/  LDG.E R92, desc[UR6][R92.64] ;  /* 0x000000065c5c7981 */ /* 0x0000a4000c1e1900 */
[----:B------:R-:W-:-:S02]  /*08d0*/  IMAD.WIDE.U32 R66, R67, 0x8, R72 ;  /* 0x0000000843427825 */ /* 0x000fc400078e0048 */
[----:B------:R-:W2:Y:S02]  /*08e0*/  LDG.E.64 R64, desc[UR6][R64.64] ;  /* 0x0000000640407981 */ /* 0x000ea4000c1e1b00 */
[--C-:B------:R-:W-:Y:S02]  /*08f0*/  IMAD.WIDE.U32 R68, R69, 0x8, R72.reuse ;  /* 0x0000000845447825 */ /* 0x100fe400078e0048 */
[----:B------:R-:W2:Y:S02]  /*0900*/  LDG.E.64 R66, desc[UR6][R66.64] ;  /* 0x0000000642427981 */ /* 0x000ea4000c1e1b00 */
[--C-:B------:R-:W-:Y:S02]  /*0910*/  IMAD.WIDE.U32 R70, R71, 0x8, R72.reuse ;  /* 0x0000000847467825 */ /* 0x100fe400078e0048 */
[----:B------:R-:W2:Y:S02]  /*0920*/  LDG.E.64 R68, desc[UR6][R68.64] ;  /* 0x0000000644447981 */ /* 0x000ea4000c1e1b00 */
[----:B------:R-:W-:-:S02]  /*0930*/  IMAD.WIDE.U32 R72, R53, 0x8, R72 ;  /* 0x0000000835487825 */ /* 0x000fc400078e0048 */
[----:B------:R-:W2:Y:S02]  /*0940*/  LDG.E.64 R70, desc[UR6][R70.64] ;  /* 0x0000000646467981 */ /* 0x000ea4000c1e1b00 */
[----:B---3--:R-:W-:Y:S02]  /*0950*/  IMAD.WIDE R90, R57, 0x4, R90 ;  /* 0x00000004395a7825 */ /* 0x008fe400078e025a */
[----:B------:R-:W3:Y:S04]  /*0960*/  LDG.E.64 R72, desc[UR6][R72.64] ;  /* 0x0000000648487981 */ /* 0x000ee8000c1e1b00 */
[----:B------:R5:W3:Y:S01]  /*0970*/  LDG.E R53, desc[UR6][R90.64] ;  /* 0x000000065a357981 */ /* 0x000ae2000c1e1900 */
[----:B------:R-:W-:Y:S01]  /*0980*/  LOP3.LUT P0, RZ, R94, 0xff, RZ, 0xc0, !PT ;  /* 0x000000ff5eff7812 */ /* 0x000fe2000780c0ff */
[----:B------:R-:W-:Y:S01]  /*0990*/  UMOV UR4, 0xffffffff ;  /* 0xffffffff00047882 */ /* 0x000fe20000000000 */
[----:B------:R-:W-:-:S02]  /*09a0*/  ISETP.NE.AND P2, PT, R2, RZ, PT ;  /* 0x000000ff0200720c */ /* 0x000fc40003f45270 */
[C-C-:B----4-:R-:W-:Y:S02]  /*09b0*/  SHF.R.U64 R98, R28.reuse, 0x10, R29.reuse ;  /* 0x000000101c627819 */ /* 0x150fe4000000121d */
[----:B0-----:R-:W-:Y:S02]  /*09c0*/  SHF.L.U32 R93, R28, 0x10, RZ ;  /* 0x000000101c5d7819 */ /* 0x001fe400000006ff */
[----:B------:R-:W-:Y:S02]  /*09d0*/  SHF.L.U32 R95, R29, 0x10, RZ ;  /* 0x000000101d5f7819 */ /* 0x000fe400000006ff */
[----:B------:R-:W-:Y:S02]  /*09e0*/  SHF.R.U32.HI R28, RZ, 0x10, R29 ;  /* 0x00000010ff1c7819 */ /* 0x000fe4000001161d */
[----:B-----5:R-:W-:Y:S02]  /*09f0*/  SHF.L.U32 R91, R33, 0x10, RZ ;  /* 0x00000010215b7819 */ /* 0x020fe400000006ff */
[----:B------:R-:W-:-:S02]  /*0a00*/  SHF.L.U32 R29, R98, 0x10, RZ ;  /* 0x00000010621d7819 */ /* 0x000fc400000006ff */
[C---:B------:R-:W-:Y:S02]  /*0a10*/  SHF.L.U32 R101, R32.reuse, 0x10, RZ ;  /* 0x0000001020657819 */ /* 0x040fe400000006ff */
[----:B------:R-:W-:Y:S02]  /*0a20*/  SHF.R.U64 R94, R32, 0x10, R33 ;  /* 0x00000010205e7819 */ /* 0x000fe40000001221 */
[----:B------:R-:W-:Y:S01]  /*0a30*/  SHF.L.U32 R103, R34, 0x10, RZ ;  /* 0x0000001022677819 */ /* 0x000fe200000006ff */
[C---:B------:R-:W-:Y:S01]  /*0a40*/  IMAD.U32 R97, R30.reuse, 0x10000, RZ ;  /* 0x000100001e617824 */ /* 0x040fe200078e00ff */
[----:B------:R-:W-:Y:S02]  /*0a50*/  SHF.R.U64 R96, R30, 0x10, R31 ;  /* 0x000000101e607819 */ /* 0x000fe4000000121f */
[----:B------:R-:W-:Y:S02]  /*0a60*/  SHF.R.U32.HI R90, RZ, 0x10, R33 ;  /* 0x00000010ff5a7819 */ /* 0x000fe40000011621 */
[----:B------:R-:W-:-:S02]  /*0a70*/  SHF.R.U64 R34, R34, 0x10, R35 ;  /* 0x0000001022227819 */ /* 0x000fc40000001223 */
[----:B------:R-:W-:Y:S02]  /*0a80*/  SHF.L.U32 R105, R35, 0x10, RZ ;  /* 0x0000001023697819 */ /* 0x000fe400000006ff */
[----:B------:R-:W-:Y:S02]  /*0a90*/  SHF.R.U32.HI R32, RZ, 0x10, R35 ;  /* 0x00000010ff207819 */ /* 0x000fe40000011623 */
[----:B------:R-:W-:Y:S01]  /*0aa0*/  SHF.L.U32 R35, R28, 0x10, RZ ;  /* 0x000000101c237819 */ /* 0x000fe200000006ff */
[----:B--2---:R-:W-:Y:S01]  /*0ab0*/  FADD R98, -R92, R91 ;  /* 0x0000005b5c627221 */ /* 0x004fe20000000100 */
[----:B------:R-:W-:Y:S02]  /*0ac0*/  SHF.L.U32 R99, R31, 0x10, RZ ;  /* 0x000000101f637819 */ /* 0x000fe400000006ff */
[----:B------:R-:W-:Y:S02]  /*0ad0*/  SHF.R.U64 R30, R62, 0x10, R63 ;  /* 0x000000103e1e7819 */ /* 0x000fe4000000123f */
[----:B------:R-:W-:-:S02]  /*0ae0*/  SHF.L.U32 R109, R63, 0x10, RZ ;  /* 0x000000103f6d7819 */ /* 0x000fc400000006ff */
[----:B------:R-:W-:Y:S01]  /*0af0*/  SHF.R.U32.HI R28, RZ, 0x10, R63 ;  /* 0x00000010ff1c7819 */ /* 0x000fe2000001163f */
[----:B------:R-:W-:Y:S01]  /*0b00*/  FADD R63, -R92, R29 ;  /* 0x0000001d5c3f7221 */ /* 0x000fe20000000100 */
[----:B------:R-:W-:Y:S02]  /*0b10*/  SHF.R.U32.HI R31, RZ, 0x10, R31 ;  /* 0x00000010ff1f7819 */ /* 0x000fe4000001161f */
[----:B------:R-:W-:Y:S02]  /*0b20*/  SHF.L.U32 R29, R96, 0x10, RZ ;  /* 0x00000010601d7819 */ /* 0x000fe400000006ff */
[----:B------:R-:W-:Y:S02]  /*0b30*/  SHF.L.U32 R33, R94, 0x10, RZ ;  /* 0x000000105e217819 */ /* 0x000fe400000006ff */
[----:B------:R-:W-:Y:S01]  /*0b40*/  SHF.L.U32 R91, R90, 0x10, RZ ;  /* 0x000000105a5b7819 */ /* 0x000fe200000006ff */
[----:B------:R-:W-:Y:S01]  /*0b50*/  FADD R118, -R92, R93 ;  /* 0x0000005d5c767221 */ /* 0x000fe20000000100 */
[----:B------:R-:W-:Y:S01]  /*0b60*/  IMAD.U32 R107, R62, 0x10000, RZ ;  /* 0x000100003e6b7824 */ /* 0x000fe200078e00ff */
[----:B------:R-:W-:Y:S01]  /*0b70*/  SHF.L.U32 R31, R31, 0x10, RZ ;  /* 0x000000101f1f7819 */ /* 0x000fe200000006ff */
[----:B------:R-:W-:Y:S01]  /*0b80*/  FADD R122, -R92, R101 ;  /* 0x000000655c7a7221 */ /* 0x000fe20000000100 */
[----:B------:R-:W-:Y:S01]  /*0b90*/  SHF.L.U32 R93, R34, 0x10, RZ ;  /* 0x00000010225d7819 */ /* 0x000fe200000006ff */
[----:B------:R-:W-:Y:S01]  /*0ba0*/  FADD R62, -R92, R95 ;  /* 0x0000005f5c3e7221 */ /* 0x000fe20000000100 */
[----:B------:R-:W-:Y:S01]  /*0bb0*/  SHF.L.U32 R95, R32, 0x10, RZ ;  /* 0x00000010205f7819 */ /* 0x000fe200000006ff */
[C---:B------:R-:W-:Y:S01]  /*0bc0*/  FADD R100, -R92.reuse, R29 ;  /* 0x0000001d5c647221 */ /* 0x040fe20000000100 */
[C---:B------:R-:W-:Y:S01]  /*0bd0*/  FADD R104, -R92.reuse, R33 ;  /* 0x000000215c687221 */ /* 0x040fe20000000100 */
[C---:B------:R-:W-:Y:S01]  /*0be0*/  FADD R106, -R92.reuse, R91 ;  /* 0x0000005b5c6a7221 */ /* 0x040fe20000000100 */
[----:B------:R-:W-:Y:S01]  /*0bf0*/  FADD R99, -R92, R99 ;  /* 0x000000635c637221 */ /* 0x000fe20000000100 */
[----:B------:R-:W-:Y:S01]  /*0c00*/  SHF.L.U32 R116, R64, 0x10, RZ ;  /* 0x0000001040747819 */ /* 0x000fe200000006ff */
[----:B------:R-:W-:Y:S01]  /*0c10*/  FADD R124, -R92, R97 ;  /* 0x000000615c7c7221 */ /* 0x000fe20000000100 */
[----:B------:R-:W-:-:S02]  /*0c20*/  SHF.L.U32 R91, R68, 0x10, RZ ;  /* 0x00000010445b7819 */ /* 0x000fc400000006ff */
[--C-:B---3--:R-:W-:Y:S02]  /*0c30*/  SHF.R.U64 R33, R72, 0x10, R73.reuse ;  /* 0x0000001048217819 */ /* 0x108fe40000001249 */
[----:B------:R-:W-:Y:S02]  /*0c40*/  SHF.L.U32 R29, R73, 0x10, RZ ;  /* 0x00000010491d7819 */ /* 0x000fe400000006ff */
[----:B------:R-:W-:Y:S01]  /*0c50*/  SHF.R.U32.HI R115, RZ, 0x10, R73 ;  /* 0x00000010ff737819 */ /* 0x000fe20000011649 */
[C---:B------:R-:W-:Y:S01]  /*0c60*/  FMUL R73, R53.reuse, R122 ;  /* 0x0000007a35497220 */ /* 0x040fe20000400000 */
[----:B------:R-:W-:Y:S01]  /*0c70*/  SHF.L.U32 R101, R28, 0x10, RZ ;  /* 0x000000101c657819 */ /* 0x000fe200000006ff */
[----:B------:R-:W-:Y:S01]  /*0c80*/  IMAD.U32 R97, R30, 0x10000, RZ ;  /* 0x000100001e617824 */ /* 0x000fe200078e00ff */
[----:B------:R-:W-:Y:S01]  /*0c90*/  SHF.R.U64 R64, R64, 0x10, R65 ;  /* 0x0000001040407819 */ /* 0x000fe20000001241 */
[C---:B------:R-:W-:Y:S01]  /*0ca0*/  FADD R102, -R92.reuse, R31 ;  /* 0x0000001f5c667221 */ /* 0x040fe20000000100 */
[----:B------:R-:W-:Y:S01]  /*0cb0*/  FADD R108, -R92, R93 ;  /* 0x0000005d5c6c7221 */ /* 0x000fe20000000100 */
[----:B------:R-:W-:Y:S01]  /*0cc0*/  FMUL R118, R53, R118 ;  /* 0x0000007635767220 */ /* 0x000fe20000400000 */
[----:B------:R-:W-:Y:S01]  /*0cd0*/  SHF.L.U32 R93, R67, 0x10, RZ ;  /* 0x00000010435d7819 */ /* 0x000fe200000006ff */
[----:B------:R-:W-:Y:S01]  /*0ce0*/  IMAD.U32 R31, R71, 0x10000, RZ ;  /* 0x00010000471f7824 */ /* 0x000fe200078e00ff */
[----:B------:R-:W-:Y:S01]  /*0cf0*/  SHF.R.U64 R120, R70, 0x10, R71 ;  /* 0x0000001046787819 */ /* 0x000fe20000001247 */
[----:B------:R-:W-:Y:S01]  /*0d00*/  FADD R110, -R92, R95 ;  /* 0x0000005f5c6e7221 */ /* 0x000fe20000000100 */
[----:B------:R-:W-:Y:S01]  /*0d10*/  SHF.R.U32.HI R111, RZ, 0x10, R71 ;  /* 0x00000010ff6f7819 */ /* 0x000fe20000011647 */
[----:B------:R-:W-:Y:S01]  /*0d20*/  FMUL R71, R53, R99 ;  /* 0x0000006335477220 */ /* 0x000fe20000400000 */
[----:B------:R-:W-:Y:S01]  /*0d30*/  SHF.L.U32 R96, R72, 0x10, RZ ;  /* 0x0000001048607819 */ /* 0x000fe200000006ff */
[----:B------:R-:W-:Y:S01]  /*0d40*/  FADD R90, -R92, R103 ;  /* 0x000000675c5a7221 */ /* 0x000fe20000000100 */
[----:B------:R-:W-:Y:S01]  /*0d50*/  SHF.L.U32 R95, R69, 0x10, RZ ;  /* 0x00000010455f7819 */ /* 0x000fe200000006ff */
[----:B------:R-:W-:Y:S01]  /*0d60*/  FADD R48, R91, R48 ;  /* 0x000000305b307221 */ /* 0x000fe20000000000 */
[----:B------:R-:W-:Y:S01]  /*0d70*/  SHF.L.U32 R64, R64, 0x10, RZ ;  /* 0x0000001040407819 */ /* 0x000fe200000006ff */
[-C--:B------:R-:W-:Y:S01]  /*0d80*/  FFMA R36, R73, R91.reuse, R36 ;  /* 0x0000005b49247223 */ /* 0x080fe20000000024 */
[----:B------:R-:W-:Y:S01]  /*0d90*/  FMUL R72, R85, R91 ;  /* 0x0000005b55487220 */ /* 0x000fe20000400000 */
        /* <DEDUP_REMOVED lines=8> */
[C---:B------:R-:W-:Y:S01]  /*0e20*/  FMUL R63, R53.reuse, R63 ;  /* 0x0000003f353f7220 */ /* 0x040fe20000400000 */
[----:B------:R-:W-:Y:S01]  /*0e30*/  FMUL R91, R53, R98 ;  /* 0x00000062355b7220 */ /* 0x000fe20000400000 */
[----:B------:R-:W-:Y:S01]  /*0e40*/  SHF.L.U32 R92, R70, 0x10, RZ ;  /* 0x00000010465c7819 */ /* 0x000fe200000006ff */
[----:B------:R-:W-:Y:S01]  /*0e50*/  FMUL R116, R89, R116 ;  /* 0x0000007459747220 */ /* 0x000fe20000400000 */
[----:B------:R-:W-:Y:S01]  /*0e60*/  SHF.L.U32 R109, R65, 0x10, RZ ;  /* 0x00000010416d7819 */ /* 0x000fe200000006ff */
[----:B------:R-:W-:Y:S01]  /*0e70*/  FADD R46, R93, R46 ;  /* 0x0000002e5d2e7221 */ /* 0x000fe20000000000 */
[-C--:B------:R-:W-:Y:S01]  /*0e80*/  FFMA R26, R71, R93.reuse, R26 ;  /* 0x0000005d471a7223 */ /* 0x080fe2000000001a */
[----:B------:R-:W-:Y:S01]  /*0e90*/  FMUL R70, R86, R93 ;  /* 0x0000005d56467220 */ /* 0x000fe20000400000 */
[----:B------:R-:W-:Y:S01]  /*0ea0*/  SHF.R.U32.HI R65, RZ, 0x10, R65 ;  /* 0x00000010ff417819 */ /* 0x000fe20000011641 */
[C---:B------:R-:W-:Y:S01]  /*0eb0*/  FMUL R93, R53.reuse, R90 ;  /* 0x0000005a355d7220 */ /* 0x040fe20000400000 */
[----:B------:R-:W-:Y:S01]  /*0ec0*/  SHF.R.U64 R105, R66, 0x10, R67 ;  /* 0x0000001042697819 */ /* 0x000fe20000001243 */
[----:B------:R-:W-:Y:S01]  /*0ed0*/  FADD R41, R64, R41 ;  /* 0x0000002940297221 */ /* 0x000fe20000000000 */
[----:B------:R-:W-:Y:S01]  /*0ee0*/  SHF.R.U32.HI R103, RZ, 0x10, R67 ;  /* 0x00000010ff677819 */ /* 0x000fe20000011643 */
[----:B------:R-:W-:Y:S01]  /*0ef0*/  FMUL R67, R53, R35 ;  /* 0x0000002335437220 */ /* 0x000fe20000400000 */
[-C--:B------:R-:W-:Y:S01]  /*0f00*/  FFMA R52, R63, R64.reuse, R52 ;  /* 0x000000403f347223 */ /* 0x080fe20000000034 */
[----:B------:R-:W-:Y:S01]  /*0f10*/  FADD R24, R95, R24 ;  /* 0x000000185f187221 */ /* 0x000fe20000000000 */
[-C--:B------:R-:W-:Y:S01]  /*0f20*/  FFMA R38, R91, R95.reuse, R38 ;  /* 0x0000005f5b267223 */ /* 0x080fe20000000026 */
[----:B------:R-:W-:Y:S01]  /*0f30*/  FMUL R90, R84, R95 ;  /* 0x0000005f545a7220 */ /* 0x000fe20000400000 */
[----:B------:R-:W-:Y:S01]  /*0f40*/  FMUL R64, R79, R64 ;  /* 0x000000404f407220 */ /* 0x000fe20000400000 */
[----:B------:R-:W-:Y:S01]  /*0f50*/  FADD R35, RZ, R116 ;  /* 0x00000074ff237221 */ /* 0x000fe20000000000 */
[----:B------:R-:W-:Y:S01]  /*0f60*/  FMUL R95, R53, R94 ;  /* 0x0000005e355f7220 */ /* 0x000fe20000400000 */
[----:B------:R-:W-:Y:S01]  /*0f70*/  SHF.L.U32 R101, R66, 0x10, RZ ;  /* 0x0000001042657819 */ /* 0x000fe200000006ff */
[----:B------:R-:W-:Y:S01]  /*0f80*/  FFMA R98, R118, R116, RZ ;  /* 0x0000007476627223 */ /* 0x000fe200000000ff */
        /* <DEDUP_REMOVED lines=16> */
[----:B------:R-:W-:Y:S01]  /*1090*/  SHF.R.U64 R97, R68, 0x10, R69 ;  /* 0x0000001044617819 */ /* 0x000fe20000001245 */
[----:B------:R-:W-:Y:S01]  /*10a0*/  FFMA R34, R62, R65, R31 ;  /* 0x000000413e227223 */ /* 0x000fe2000000001f */
[----:B------:R-:W-:Y:S01]  /*10b0*/  FMUL R68, R53, R124 ;  /* 0x0000007c35447220 */ /* 0x000fe20000400000 */
[----:B------:R-:W-:Y:S01]  /*10c0*/  SHF.R.U32.HI R107, RZ, 0x10, R69 ;  /* 0x00000010ff6b7819 */ /* 0x000fe20000011645 */
[-C--:B------:R-:W-:Y:S01]  /*10d0*/  FMUL R69, R87, R101.reuse ;  /* 0x0000006557457220 */ /* 0x080fe20000400000 */
[----:B------:R-:W-:Y:S01]  /*10e0*/  SHF.L.U32 R124, R105, 0x10, RZ ;  /* 0x00000010697c7819 */ /* 0x000fe200000006ff */
[----:B------:R-:W-:Y:S01]  /*10f0*/  FADD R29, R29, R66 ;  /* 0x000000421d1d7221 */ /* 0x000fe20000000000 */
[----:B------:R-:W-:Y:S01]  /*1100*/  FFMA R31, R67, R66, R34 ;  /* 0x00000042431f7223 */ /* 0x000fe20000000022 */
[----:B------:R-:W-:Y:S01]  /*1110*/  FADD R44, R101, R44 ;  /* 0x0000002c652c7221 */ /* 0x000fe20000000000 */
[C---:B------:R-:W-:Y:S01]  /*1120*/  FFMA R39, R68.reuse, R101, R39 ;  /* 0x0000006544277223 */ /* 0x040fe20000000027 */
[----:B------:R-:W-:Y:S01]  /*1130*/  FMUL R101, R77, R124 ;  /* 0x0000007c4d657220 */ /* 0x000fe20000400000 */
[----:B------:R-:W-:Y:S01]  /*1140*/  FADD R34, R29, R69 ;  /* 0x000000451d227221 */ /* 0x000fe20000000000 */
[----:B------:R-:W-:Y:S01]  /*1150*/  FMUL R100, R53, R100 ;  /* 0x0000006435647220 */ /* 0x000fe20000400000 */
[----:B------:R-:W-:Y:S01]  /*1160*/  FFMA R31, R68, R69, R31 ;  /* 0x00000045441f7223 */ /* 0x000fe2000000001f */
[----:B------:R-:W-:Y:S01]  /*1170*/  SHF.L.U32 R103, R103, 0x10, RZ ;  /* 0x0000001067677819 */ /* 0x000fe200000006ff */
        /* <DEDUP_REMOVED lines=28> */
[----:B------:R-:W-:-:S02]  /*1340*/  IMAD.U32 R120, R120, 0x10000, RZ ;  /* 0x0001000078787824 */ /* 0x000fc400078e00ff */
        /* <DEDUP_REMOVED lines=38> */
[----:B------:R-:W-:Y:S01]  /*15b0*/  SHF.R.U32.HI R28, RZ, 0x5, R5 ;  /* 0x00000005ff1c7819 */ /* 0x000fe20000011605 */
[----:B------:R-:W-:Y:S01]  /*15c0*/  FFMA R32, R112, R113, R29 ;  /* 0x0000007170207223 */ /* 0x000fe2000000001d */
[----:B------:R-:W-:Y:S01]  /*15d0*/  FADD R7, R115, R7 ;  /* 0x0000000773077221 */ /* 0x000fe20000000000 */
[-C--:B------:R-:W-:Y:S01]  /*15e0*/  FFMA R15, R114, R115.reuse, R15 ;  /* 0x00000073720f7223 */ /* 0x080fe2000000000f */
[----:B------:R-:W-:Y:S01]  /*15f0*/  LOP3.LUT R30, R28, 0x7fffffc, RZ, 0xc0, !PT ;  /* 0x07fffffc1c1e7812 */ /* 0x000fe200078ec0ff */
[----:B------:R-:W-:Y:S01]  /*1600*/  FMUL R115, R58, R115 ;  /* 0x000000733a737220 */ /* 0x000fe20000400000 */
[----:B------:R-:W-:Y:S01]  /*1610*/  FADD R34, R31, R98 ;  /* 0x000000621f227221 */ /* 0x000fe20000000000 */
[----:B------:R-:W-:Y:S01]  /*1620*/  FFMA R29, R99, R98, R32 ;  /* 0x00000062631d7223 */ /* 0x000fe20000000020 */
[----:B------:R-:W-:-:S02]  /*1630*/  @!P0 IADD3 R30, R30, 0x4, RZ ;  /* 0x000000041e1e8810 */ /* 0x000fc40007ffe0ff */
        /* <DEDUP_REMOVED lines=21> */
.L_x_5012:
[----:B------:R-:W3:Y:S01]  /*1790*/  @!P2 S2R R33, SR_CgaCtaId ;  /* 0x000000000021a919 */ /* 0x000ee20000008800 */
[----:B------:R-:W-:Y:S01]  /*17a0*/  LOP3.LUT R28, R28, 0x3, RZ, 0xc0, !PT ;  /* 0x000000031c1c7812 */ /* 0x000fe200078ec0ff */
[----:B0-2---:R-:W-:Y:S01]  /*17b0*/  FADD R29, R29, R117 ;  /* 0x000000751d1d7221 */ /* 0x005fe20000000000 */
[----:B------:R-:W-:Y:S01]  /*17c0*/  @!P2 MOV R32, 0x400 ;  /* 0x000004000020a802 */ /* 0x000fe20000000f00 */
[----:B------:R-:W-:Y:S05]  /*17d0*/  WARPSYNC.ALL ;  /* 0x0000000000007948 */ /* 0x000fea0003800000 */
[----:B------:R-:W-:Y:S01]  /*17e0*/  LOP3.LUT P1, RZ, R28, 0x1f, R5, 0xf8, !PT ;  /* 0x0000001f1cff7812 */ /* 0x000fe2000782f805 */
[----:B------:R-:W-:Y:S01]  /*17f0*/  BSSY B0, `(.L_x_4997) ;  /* 0x0000017000007945 */ /* 0x000fe20003800000 */
[----:B------:R-:W-:-:S02]  /*1800*/  CS2R R34, SRZ ;  /* 0x0000000000227805 */ /* 0x000fc4000001ff00 */
[----:B---3--:R-:W-:Y:S02]  /*1810*/  @!P2 LEA R33, R33, R32, 0x18 ;  /* 0x000000202121a211 */ /* 0x008fe400078ec0ff */
[----:B------:R-:W-:Y:S01]  /*1820*/  @!P2 IADD3 R32, R30, R28, RZ ;  /* 0x0000001c1e20a210 */ /* 0x000fe20007ffe0ff */
[----:B-1----:R-:W-:-:S03]  /*1830*/  FADD R28, R31, R120 ;  /* 0x000000781f1c7221 */ /* 0x002fc60000000000 */
        /* <DEDUP_REMOVED lines=18> */
.L_x_4998:
[----:B------:R-:W-:Y:S05]  /*1960*/  BSYNC B0 ;  /* 0x0000000000007941 */ /* 0x000fea0003800000 */
.L_x_4997:
[----:B0-----:R-:W0:Y:S01]  /*1970*/  LDC R32, c[0x0][0x210] ;  /* 0x00008400ff207b82 */ /* 0x001e220000000800 */
[----:B------:R-:W-:Y:S02]  /*1980*/  LOP3.LUT R33, R56, 0x1, RZ, 0xc0, !PT ;  /* 0x0000000138217812 */ /* 0x000fe400078ec0ff */
[----:B------:R-:W-:Y:S02]  /*1990*/  LEA.HI R117, R5, R4, RZ, 0x19 ;  /* 0x0000000405757211 */ /* 0x000fe400078fc8ff */
[----:B------:R-:W-:-:S03]  /*19a0*/  IADD3 R31, -R33, RZ, RZ ;  /* 0x000000ff211f7210 */ /* 0x000fc60007ffe1ff */
[----:B------:R-:W1:Y:S01]  /*19b0*/  @!P1 LDC.64 R28, c[0x0][0x240] ;  /* 0x00009000ff1c9b82 */ /* 0x000e620000000a00 */
[----:B0-----:R-:W-:-:S05]  /*19c0*/  IMAD R30, R32, 0x5, RZ ;  /* 0x00000005201e7824 */ /* 0x001fca00078e02ff */
[----:B------:R-:W-:Y:S01]  /*19d0*/  LOP3.LUT R30, R31, R30, RZ, 0xc0, !PT ;  /* 0x0000001e1f1e7212 */ /* 0x000fe200078ec0ff */
[----:B------:R-:W-:-:S05]  /*19e0*/  IMAD R31, R117, 0x5, RZ ;  /* 0x00000005751f7824 */ /* 0x000fca00078e02ff */
[----:B------:R-:W-:-:S04]  /*19f0*/  IADD3 R30, P3, R30, R31, RZ ;  /* 0x0000001f1e1e7210 */ /* 0x000fc80007f7e0ff */
[----:B------:R-:W-:Y:S02]  /*1a00*/  @!P1 IADD3 R31, P2, R3, R30, RZ ;  /* 0x0000001e031f9210 */ /* 0x000fe40007f5e0ff */
[----:B------:R-:W-:Y:S02]  /*1a10*/  IADD3.X R120, RZ, RZ, RZ, P3, !PT ;  /* 0x000000ffff787210 */ /* 0x000fe40001ffe4ff */
[----:B-1----:R-:W-:Y:S02]  /*1a20*/  @!P1 LEA R28, P3, R31, R28, 0x3 ;  /* 0x0000001c1f1c9211 */ /* 0x002fe400078618ff */
[----:B------:R-:W-:-:S04]  /*1a30*/  @!P1 LEA.HI.X.SX32 R122, R3, R120, 0x1, P2 ;  /* 0x00000078037a9211 */ /* 0x000fc800010f0eff */
[----:B------:R-:W-:-:S05]  /*1a40*/  @!P1 LEA.HI.X R29, R31, R29, R122, 0x3, P3 ;  /* 0x0000001d1f1d9211 */ /* 0x000fca00018f1c7a */
[----:B------:R0:W-:Y:S01]  /*1a50*/  @!P1 STG.E.64 desc[UR6][R28.64], R34 ;  /* 0x000000221c009986 */ /* 0x0001e2000c101b06 */
[----:B------:R-:W-:-:S13]  /*1a60*/  ISETP.NE.AND P1, PT, R5, RZ, PT ;  /* 0x000000ff0500720c */ /* 0x000fda0003f25270 */
[----:B0-----:R-:W-:Y:S05]  /*1a70*/  @P1 BRA `(.L_x_4999) ;  /* 0x0000000000581947 */ /* 0x001fea0003800000 */
[----:B------:R-:W-:Y:S01]  /*1a80*/  ISETP.NE.AND P2, PT, R33, RZ, PT ;  /* 0x000000ff2100720c */ /* 0x000fe20003f45270 */
[----:B------:R-:W-:Y:S01]  /*1a90*/  ULDC.64 UR4, c[0x0][0x248] ;  /* 0x0000920000047ab9 */ /* 0x000fe20000000a00 */
[----:B------:R-:W-:Y:S02]  /*1aa0*/  SHF.R.U32.HI R28, RZ, 0x1, R56 ;  /* 0x00000001ff1c7819 */ /* 0x000fe40000011638 */
[----:B------:R-:W-:Y:S02]  /*1ab0*/  SEL R29, R32, RZ, P2 ;  /* 0x000000ff201d7207 */ /* 0x000fe40001000000 */
[----:B------:R-:W-:Y:S02]  /*1ac0*/  LOP3.LUT R28, R28, 0x1, RZ, 0xc0, !PT ;  /* 0x000000011c1c7812 */ /* 0x000fe400078ec0ff */
[----:B------:R-:W-:Y:S02]  /*1ad0*/  IADD3 R31, P2, R29, R4, RZ ;  /* 0x000000041d1f7210 */ /* 0x000fe40007f5e0ff */
[----:B------:R-:W-:-:S02]  /*1ae0*/  ISETP.NE.U32.AND P1, PT, R28, 0x1, PT ;  /* 0x000000011c00780c */ /* 0x000fc40003f25070 */
[----:B------:R-:W-:Y:S02]  /*1af0*/  LEA.HI.X.SX32 R34, R29, RZ, 0x1, P2 ;  /* 0x000000ff1d227211 */ /* 0x000fe400010f0eff */
[----:B------:R-:W-:-:S04]  /*1b00*/  LEA R28, P2, R31, UR4, 0x2 ;  /* 0x000000041f1c7c11 */ /* 0x000fc8000f8410ff */
[----:B------:R-:W-:Y:S01]  /*1b10*/  LEA.HI.X R29, R31, UR5, R34, 0x2, P2 ;  /* 0x000000051f1d7c11 */ /* 0x000fe200090f1422 */
[----:B------:R-:W-:-:S05]  /*1b20*/  IMAD.MOV.U32 R31, RZ, RZ, 0x1 ;  /* 0x00000001ff1f7424 */ /* 0x000fca00078e00ff */
[----:B------:R-:W-:Y:S01]  /*1b30*/  SEL R31, R31, 0xffffffff, P1 ;  /* 0xffffffff1f1f7807 */ /* 0x000fe20000800000 */
[----:B------:R-:W-:Y:S06]  /*1b40*/  MEMBAR.ALL.GPU ;  /* 0x0000000000007992 */ /* 0x000fec000000a000 */
[----:B------:R-:W-:-:S00]  /*1b50*/  ERRBAR ;  /* 0x00000000000079ab */ /* 0x000fc00000000000 */
[----:B------:R-:W-:Y:S06]  /*1b60*/  CGAERRBAR ;  /* 0x00000000000075ab */ /* 0x000fec0000000000 */
[----:B------:R0:W-:Y:S01]  /*1b70*/  REDG.E.ADD.S32.STRONG.GPU desc[UR6][R28.64], R31 ;  /* 0x0000001f1c00798e */ /* 0x0001e2000c10e386 */
[----:B------:R-:W-:-:S07]  /*1b80*/  SEL R34, RZ, 0x5, !P1 ;  /* 0x00000005ff227807 */ /* 0x000fce0004800000 */
.L_x_5000:
[----:B0-----:R-:W2:Y:S04]  /*1b90*/  LDG.E.STRONG.GPU R31, desc[UR6][R28.64] ;  /* 0x000000061c1f7981 */ /* 0x001ea8000c1ef900 */
[----:B--2---:R-:W-:Y:S01]  /*1ba0*/  CCTL.IVALL ;  /* 0x00000000ff00798f */ /* 0x004fe20002000000 */
[----:B------:R-:W-:Y:S05]  /*1bb0*/  YIELD ;  /* 0x0000000000007946 */ /* 0x000fea0003800000 */
[----:B------:R-:W-:-:S13]  /*1bc0*/  ISETP.NE.AND P1, PT, R31, R34, PT ;  /* 0x000000221f00720c */ /* 0x000fda0003f25270 */
[----:B------:R-:W-:Y:S05]  /*1bd0*/  @P1 BRA `(.L_x_5000) ;  /* 0xfffffffc00ec1947 */ /* 0x000fea000383ffff */
.L_x_4999:
[----:B------:R-:W-:Y:S01]  /*1be0*/  ISETP.GT.U32.AND P1, PT, R2, 0x4, PT ;  /* 0x000000040200780c */ /* 0x000fe20003f24070 */
[----:B------:R-:W-:Y:S05]  /*1bf0*/  WARPSYNC.ALL ;  /* 0x0000000000007948 */ /* 0x000fea0003800000 */
[----:B------:R-:W-:Y:S06]  /*1c00*/  BAR.SYNC.DEFER_BLOCKING 0x0 ;  /* 0x0000000000007b1d */ /* 0x000fec0000010000 */
[----:B------:R-:W-:-:S02]  /*1c10*/  ULDC.64 UR4, c[0x0][0x278] ;  /* 0x00009e0000047ab9 */ /* 0x000fc40000000a00 */
[----:B------:R-:W0:Y:S01]  /*1c20*/  @!P1 LDC.64 R28, c[0x0][0x240] ;  /* 0x00009000ff1c9b82 */ /* 0x000e220000000a00 */
        /* <DEDUP_REMOVED lines=29> */
[----:B------:R-:W-:-:S04]  /*1e00*/  FMUL R28, R28, 7.8124998253770172596e-05 ;  /* 0x38a3d70a1c1c7820 */ /* 0x000fc80000400000 */
        /* <DEDUP_REMOVED lines=21> */
[----:B------:R-:W-:Y:S01]  /*1f60*/  FADD R62, R65, -R62 ;  /* 0x8000003e413e7221 */ /* 0x000fe20000000000 */
[----:B------:R-:W-:Y:S01]  /*1f70*/  FADD R68, R69, -R68 ;  /* 0x8000004445447221 */ /* 0x000fe20000000000 */
[----:B------:R-:W-:Y:S01]  /*1f80*/  FADD R100, R101, -R100 ;  /* 0x8000006465647221 */ /* 0x000fe20000000000 */
[----:B------:R-:W-:Y:S01]  /*1f90*/  FFMA R28, R114, R28, R29 ;  /* 0x0000001c721c7223 */ /* 0x000fe2000000001d */
[----:B------:R-:W-:Y:S01]  /*1fa0*/  FADD R72, R72, -R73 ;  /* 0x8000004948487221 */ /* 0x000fe20000000000 */
[----:B------:R-:W-:Y:S01]  /*1fb0*/  FADD R104, R105, -R104 ;  /* 0x8000006869687221 */ /* 0x000fe20000000000 */
[C---:B------:R-:W-:Y:S01]  /*1fc0*/  FMUL R116, R53.reuse, R116 ;  /* 0x0000007435747220 */ /* 0x040fe20000400000 */
[C---:B------:R-:W-:Y:S01]  /*1fd0*/  FMUL R29, R53.reuse, R64 ;  /* 0x00000040351d7220 */ /* 0x040fe20000400000 */
[----:B------:R-:W-:Y:S01]  /*1fe0*/  FADD R66, R66, -R67 ;  /* 0x8000004342427221 */ /* 0x000fe20000000000 */
[C---:B------:R-:W-:Y:S01]  /*1ff0*/  FMUL R34, R53.reuse, R62 ;  /* 0x0000003e35227220 */ /* 0x040fe20000400000 */
[C---:B------:R-:W-:Y:S01]  /*2000*/  FMUL R64, R53.reuse, R68 ;  /* 0x0000004435407220 */ /* 0x040fe20000400000 */
[C---:B------:R-:W-:Y:S01]  /*2010*/  FMUL R67, R53.reuse, R100 ;  /* 0x0000006435437220 */ /* 0x040fe20000400000 */
[----:B------:R-:W-:Y:S01]  /*2020*/  FADD R90, R90, -R91 ;  /* 0x8000005b5a5a7221 */ /* 0x000fe20000000000 */
[C---:B------:R-:W-:Y:S01]  /*2030*/  FMUL R72, R53.reuse, R72 ;  /* 0x0000004835487220 */ /* 0x040fe20000400000 */
[----:B------:R-:W-:Y:S01]  /*2040*/  FMUL R69, R53, R104 ;  /* 0x0000006835457220 */ /* 0x000fe20000400000 */
[----:B------:R-:W-:Y:S01]  /*2050*/  F2FP.BF16.F32.PACK_AB R116, R29, R116 ;  /* 0x000000741d74723e */ /* 0x000fe200000010ff */
[----:B------:R-:W-:Y:S01]  /*2060*/  FADD R70, R70, -R71 ;  /* 0x8000004746467221 */ /* 0x000fe20000000000 */
[----:B------:R-:W-:Y:S01]  /*2070*/  FMUL R29, R53, R66 ;  /* 0x00000042351d7220 */ /* 0x000fe20000400000 */
[----:B------:R-:W-:Y:S01]  /*2080*/  FADD R92, R92, -R93 ;  /* 0x8000005d5c5c7221 */ /* 0x000fe20000000000 */
[----:B------:R-:W-:Y:S01]  /*2090*/  FADD R108, R109, -R108 ;  /* 0x8000006c6d6c7221 */ /* 0x000fe20000000000 */
[----:B------:R-:W-:Y:S01]  /*20a0*/  F2FP.BF16.F32.PACK_AB R66, RZ, R34 ;  /* 0x00000022ff42723e */ /* 0x000fe200000010ff */
[----:B------:R-:W-:Y:S01]  /*20b0*/  FADD R96, R96, -R97 ;  /* 0x8000006160607221 */ /* 0x000fe20000000000 */
[----:B------:R-:W-:Y:S01]  /*20c0*/  F2FP.BF16.F32.PACK_AB R71, R67, R64 ;  /* 0x000000404347723e */ /* 0x000fe200000010ff */
[----:B------:R-:W-:Y:S01]  /*20d0*/  FADD R112, R113, -R112 ;  /* 0x8000007071707221 */ /* 0x000fe20000000000 */
[----:B------:R-:W-:Y:S01]  /*20e0*/  FMUL R90, R53, R90 ;  /* 0x0000005a355a7220 */ /* 0x000fe20000400000 */
[----:B------:R-:W-:Y:S01]  /*20f0*/  FADD R30, R94, -R95 ;  /* 0x8000005f5e1e7221 */ /* 0x000fe20000000000 */
[----:B------:R-:W-:Y:S01]  /*2100*/  F2FP.BF16.F32.PACK_AB R72, R69, R72 ;  /* 0x000000484548723e */ /* 0x000fe200000010ff */
[----:B------:R-:W-:Y:S01]  /*2110*/  FADD R94, R115, -R28 ;  /* 0x8000001c735e7221 */ /* 0x000fe20000000000 */
[C---:B------:R-:W-:Y:S01]  /*2120*/  FMUL R70, R53.reuse, R70 ;  /* 0x0000004635467220 */ /* 0x040fe20000400000 */
[C---:B------:R-:W-:Y:S01]  /*2130*/  FMUL R28, R53.reuse, R92 ;  /* 0x0000005c351c7220 */ /* 0x040fe20000400000 */
[----:B------:R-:W-:Y:S01]  /*2140*/  FMUL R63, R53, R108 ;  /* 0x0000006c353f7220 */ /* 0x000fe20000400000 */
[----:B------:R-:W-:Y:S01]  /*2150*/  PRMT R64, R66, 0x7610, R64 ;  /* 0x0000761042407816 */ /* 0x000fe20000000040 */
[----:B------:R-:W-:Y:S01]  /*2160*/  FADD R98, R98, -R99 ;  /* 0x8000006362627221 */ /* 0x000fe20000000000 */
[----:B------:R-:W-:Y:S01]  /*2170*/  PRMT R67, R71, 0x7632, R67 ;  /* 0x0000763247437816 */ /* 0x000fe20000000043 */
[C---:B------:R-:W-:Y:S01]  /*2180*/  FMUL R65, R53.reuse, R96 ;  /* 0x0000006035417220 */ /* 0x040fe20000400000 */
[----:B------:R-:W-:Y:S01]  /*2190*/  FMUL R112, R53, R112 ;  /* 0x0000007035707220 */ /* 0x000fe20000400000 */
[----:B------:R-:W-:Y:S01]  /*21a0*/  PRMT R66, R71, 0x7610, R66 ;  /* 0x0000761047427816 */ /* 0x000fe20000000042 */
[C---:B------:R-:W-:Y:S01]  /*21b0*/  FMUL R30, R53.reuse, R30 ;  /* 0x0000001e351e7220 */ /* 0x040fe20000400000 */
[----:B------:R-:W-:Y:S01]  /*21c0*/  PRMT R34, R116, 0x7632, R34 ;  /* 0x0000763274227816 */ /* 0x000fe20000000022 */
[----:B------:R-:W-:Y:S01]  /*21d0*/  FMUL R62, R53, R98 ;  /* 0x00000062353e7220 */ /* 0x000fe20000400000 */
[----:B------:R-:W-:Y:S01]  /*21e0*/  F2FP.BF16.F32.PACK_AB R90, RZ, R90 ;  /* 0x0000005aff5a723e */ /* 0x000fe200000010ff */
[----:B------:R-:W-:Y:S01]  /*21f0*/  FADD R102, R103, -R102 ;  /* 0x8000006667667221 */ /* 0x000fe20000000000 */
[C---:B------:R-:W-:Y:S01]  /*2200*/  PRMT R71, R72.reuse, 0x7632, R71 ;  /* 0x0000763248477816 */ /* 0x040fe20000000047 */
[----:B------:R-:W-:Y:S01]  /*2210*/  FADD R106, R107, -R106 ;  /* 0x8000006a6b6a7221 */ /* 0x000fe20000000000 */
[----:B------:R-:W-:Y:S01]  /*2220*/  F2FP.BF16.F32.PACK_AB R69, RZ, R70 ;  /* 0x00000046ff45723e */ /* 0x000fe200000010ff */
[----:B------:R-:W-:Y:S01]  /*2230*/  FADD R110, R111, -R110 ;  /* 0x8000006e6f6e7221 */ /* 0x000fe20000000000 */
[----:B------:R-:W-:Y:S01]  /*2240*/  LOP3.LUT R67, R67, 0xffff, RZ, 0xc0, !PT ;  /* 0x0000ffff43437812 */ /* 0x000fe200078ec0ff */
[C---:B------:R-:W-:Y:S01]  /*2250*/  FMUL R31, R53.reuse, R102 ;  /* 0x00000066351f7220 */ /* 0x040fe20000400000 */
[----:B------:R-:W-:Y:S01]  /*2260*/  PRMT R70, R72, 0x7610, R70 ;  /* 0x0000761048467816 */ /* 0x000fe20000000046 */
[----:B------:R-:W-:Y:S01]  /*2270*/  FMUL R33, R53, R106 ;  /* 0x0000006a35217220 */ /* 0x000fe20000400000 */
[----:B------:R-:W-:Y:S01]  /*2280*/  F2FP.BF16.F32.PACK_AB R63, R63, R28 ;  /* 0x0000001c3f3f723e */ /* 0x000fe200000010ff */
[C---:B------:R-:W-:Y:S01]  /*2290*/  FMUL R35, R53.reuse, R110 ;  /* 0x0000006e35237220 */ /* 0x040fe20000400000 */
[----:B------:R-:W-:Y:S01]  /*22a0*/  PRMT R68, R116, 0x7610, R68 ;  /* 0x0000761074447816 */ /* 0x000fe20000000044 */
[----:B------:R-:W-:Y:S01]  /*22b0*/  FMUL R53, R53, R94 ;  /* 0x0000005e35357220 */ /* 0x000fe20000400000 */
[----:B------:R-:W-:-:S02]  /*22c0*/  PRMT R72, R90, 0x7610, R72 ;  /* 0x000076105a487816 */ /* 0x000fc40000000048 */
[----:B------:R-:W-:Y:S02]  /*22d0*/  LOP3.LUT R73, R34, 0xffff, RZ, 0xc0, !PT ;  /* 0x0000ffff22497812 */ /* 0x000fe400078ec0ff */
[----:B------:R-:W-:Y:S02]  /*22e0*/  LOP3.LUT R71, R71, 0xffff, RZ, 0xc0, !PT ;  /* 0x0000ffff47477812 */ /* 0x000fe400078ec0ff */
[----:B------:R-:W-:Y:S02]  /*22f0*/  F2FP.BF16.F32.PACK_AB R112, R112, R65 ;  /* 0x000000417070723e */ /* 0x000fe400000010ff */
[----:B------:R-:W-:Y:S02]  /*2300*/  F2FP.BF16.F32.PACK_AB R65, RZ, R30 ;  /* 0x0000001eff41723e */ /* 0x000fe400000010ff */
[----:B------:R-:W-:Y:S02]  /*2310*/  LOP3.LUT R92, R64, 0xffff, RZ, 0xc0, !PT ;  /* 0x0000ffff405c7812 */ /* 0x000fe400078ec0ff */
[----:B------:R-:W-:-:S02]  /*2320*/  LOP3.LUT R69, R69, 0xffff, RZ, 0xc0, !PT ;  /* 0x0000ffff45457812 */ /* 0x000fc400078ec0ff */
[----:B------:R-:W-:Y:S02]  /*2330*/  SHF.L.U64.HI R90, R67, 0x10, RZ ;  /* 0x00000010435a7819 */ /* 0x000fe400000102ff */
[----:B------:R-:W-:Y:S02]  /*2340*/  PRMT R64, R66, 0x5410, R67 ;  /* 0x0000541042407816 */ /* 0x000fe40000000043 */
[----:B------:R-:W-:Y:S02]  /*2350*/  PRMT R28, R63, 0x7632, R28 ;  /* 0x000076323f1c7816 */ /* 0x000fe4000000001c */
[----:B------:R-:W-:Y:S02]  /*2360*/  LOP3.LUT R72, R72, 0xffff, RZ, 0xc0, !PT ;  /* 0x0000ffff48487812 */ /* 0x000fe400078ec0ff */
[----:B------:R-:W-:Y:S02]  /*2370*/  PRMT R68, R68, 0x5410, R73 ;  /* 0x0000541044447816 */ /* 0x000fe40000000049 */
[----:B------:R-:W-:-:S02]  /*2380*/  SHF.L.U64.HI R67, R71, 0x10, RZ ;  /* 0x0000001047437819 */ /* 0x000fc400000102ff */
[----:B------:R-:W-:Y:S02]  /*2390*/  F2FP.BF16.F32.PACK_AB R66, RZ, R62 ;  /* 0x0000003eff42723e */ /* 0x000fe400000010ff */
[----:B------:R-:W-:Y:S02]  /*23a0*/  SHF.L.U64.HI R73, R73, 0x10, RZ ;  /* 0x0000001049497819 */ /* 0x000fe400000102ff */
[----:B------:R-:W-:Y:S02]  /*23b0*/  PRMT R62, R65, 0x7610, R62 ;  /* 0x00007610413e7816 */ /* 0x000fe4000000003e */
[----:B------:R-:W-:Y:S02]  /*23c0*/  LOP3.LUT R90, R69, 0xffff0000, R90, 0xf8, !PT ;  /* 0xffff0000455a7812 */ /* 0x000fe400078ef85a */
[----:B------:R-:W-:Y:S02]  /*23d0*/  PRMT R65, R112, 0x7632, R65 ;  /* 0x0000763270417816 */ /* 0x000fe40000000041 */
[----:B------:R-:W-:-:S02]  /*23e0*/  LOP3.LUT R69, R28, 0xffff, RZ, 0xc0, !PT ;  /* 0x0000ffff1c457812 */ /* 0x000fc400078ec0ff */
[----:B------:R-:W-:Y:S02]  /*23f0*/  LOP3.LUT R72, R72, 0xffff0000, R67, 0xf8, !PT ;  /* 0xffff000048487812 */ /* 0x000fe400078ef843 */
[----:B------:R-:W-:Y:S02]  /*2400*/  PRMT R30, R63, 0x7610, R30 ;  /* 0x000076103f1e7816 */ /* 0x000fe4000000001e */
[----:B------:R-:W-:Y:S02]  /*2410*/  PRMT R34, R70, 0x5410, R71 ;  /* 0x0000541046227816 */ /* 0x000fe40000000047 */
[----:B------:R-:W-:Y:S02]  /*2420*/  LOP3.LUT R92, R92, 0xffff0000, R73, 0xf8, !PT ;  /* 0xffff00005c5c7812 */ /* 0x000fe400078ef849 */
[----:B------:R-:W-:Y:S02]  /*2430*/  LOP3.LUT R67, R62, 0xffff, RZ, 0xc0, !PT ;  /* 0x0000ffff3e437812 */ /* 0x000fe400078ec0ff */
[----:B------:R-:W-:-:S02]  /*2440*/  F2FP.BF16.F32.PACK_AB R29, RZ, R29 ;  /* 0x0000001dff1d723e */ /* 0x000fc400000010ff */
[----:B------:R-:W-:Y:S02]  /*2450*/  PRMT R63, R112, 0x7610, R63 ;  /* 0x00007610703f7816 */ /* 0x000fe4000000003f */
[----:B------:R-:W-:Y:S02]  /*2460*/  LOP3.LUT R70, R65, 0xffff, RZ, 0xc0, !PT ;  /* 0x0000ffff41467812 */ /* 0x000fe400078ec0ff */
[----:B------:R-:W-:Y:S02]  /*2470*/  LOP3.LUT R62, R66, 0xffff, RZ, 0xc0, !PT ;  /* 0x0000ffff423e7812 */ /* 0x000fe400078ec0ff */
[----:B------:R-:W-:Y:S02]  /*2480*/  F2FP.BF16.F32.PACK_AB R31, RZ, R31 ;  /* 0x0000001fff1f723e */ /* 0x000fe400000010ff */
[----:B------:R-:W-:Y:S02]  /*2490*/  F2FP.BF16.F32.PACK_AB R33, RZ, R33 ;  /* 0x00000021ff21723e */ /* 0x000fe400000010ff */
[----:B------:R-:W-:-:S02]  /*24a0*/  SHF.L.U64.HI R66, R69, 0x10, RZ ;  /* 0x0000001045427819 */ /* 0x000fc400000102ff */
[----:B------:R-:W-:Y:S02]  /*24b0*/  F2FP.BF16.F32.PACK_AB R35, RZ, R35 ;  /* 0x00000023ff23723e */ /* 0x000fe400000010ff */
[----:B------:R-:W-:Y:S02]  /*24c0*/  PRMT R30, R30, 0x5410, R69 ;  /* 0x000054101e1e7816 */ /* 0x000fe40000000045 */
[----:B------:R-:W-:Y:S02]  /*24d0*/  PRMT R69, R92, 0x5410, R29 ;  /* 0x000054105c457816 */ /* 0x000fe4000000001d */
[----:B------:R-:W-:Y:S02]  /*24e0*/  PRMT R28, R63, 0x5410, R70 ;  /* 0x000054103f1c7816 */ /* 0x000fe40000000046 */
[----:B------:R-:W-:Y:S02]  /*24f0*/  PRMT R65, R90, 0x5410, R31 ;  /* 0x000054105a417816 */ /* 0x000fe4000000001f */
[----:B------:R-:W-:Y:S01]  /*2500*/  PRMT R29, R33, 0x7610, R29 ;  /* 0x00007610211d7816 */ /* 0x000fe2000000001d */
[----:B------:R-:W-:Y:S01]  /*2510*/  IMAD R33, R57, 0xc80, R0 ;  /* 0x00000c8039217824 */ /* 0x000fe200078e0200 */
[----:B------:R-:W-:-:S02]  /*2520*/  SHF.L.U64.HI R63, R70, 0x10, RZ ;  /* 0x00000010463f7819 */ /* 0x000fc400000102ff */
[----:B------:R-:W-:Y:S02]  /*2530*/  LOP3.LUT R66, R67, 0xffff0000, R66, 0xf8, !PT ;  /* 0xffff000043427812 */ /* 0x000fe400078ef842 */
[----:B------:R-:W-:Y:S02]  /*2540*/  PRMT R31, R35, 0x7610, R31 ;  /* 0x00007610231f7816 */ /* 0x000fe4000000001f */
[----:B------:R-:W-:Y:S02]  /*2550*/  F2FP.BF16.F32.PACK_AB R53, RZ, R53 ;  /* 0x00000035ff35723e */ /* 0x000fe400000010ff */
[----:B------:R-:W-:Y:S02]  /*2560*/  PRMT R35, R72, 0x5410, R29 ;  /* 0x0000541048237816 */ /* 0x000fe4000000001d */
[----:B------:R-:W-:Y:S02]  /*2570*/  LOP3.LUT R62, R62, 0xffff0000, R63, 0xf8, !PT ;  /* 0xffff00003e3e7812 */ /* 0x000fe400078ef83f */
[----:B------:R-:W-:-:S02]  /*2580*/  PRMT R31, R66, 0x5410, R31 ;  /* 0x00005410421f7816 */ /* 0x000fc4000000001f */
[----:B------:R-:W-:Y:S02]  /*2590*/  PRMT R29, R53, 0x7610, R29 ;  /* 0x00007610351d7816 */ /* 0x000fe4000000001d */
[C---:B------:R-:W-:Y:S02]  /*25a0*/  IADD3 R53, R33.reuse, 0x280, RZ ;  /* 0x0000028021357810 */ /* 0x040fe40007ffe0ff */
[----:B------:R-:W-:Y:S02]  /*25b0*/  LEA R66, P1, R54, UR4, 0x3 ;  /* 0x0000000436427c11 */ /* 0x000fe4000f8218ff */
[----:B------:R-:W-:Y:S02]  /*25c0*/  PRMT R29, R62, 0x5410, R29 ;  /* 0x000054103e1d7816 */ /* 0x000fe4000000001d */
[----:B------:R-:W-:Y:S02]  /*25d0*/  IADD3 R71, R33, 0x500, RZ ;  /* 0x0000050021477810 */ /* 0x000fe40007ffe0ff */
[----:B------:R-:W-:-:S02]  /*25e0*/  LEA R62, P2, R53, UR4, 0x3 ;  /* 0x00000004353e7c11 */ /* 0x000fc4000f8418ff */
[----:B------:R-:W-:Y:S02]  /*25f0*/  LEA.HI.X R67, R54, UR5, RZ, 0x3, P1 ;  /* 0x0000000536437c11 */ /* 0x000fe400088f1cff */
[C---:B------:R-:W-:Y:S02]  /*2600*/  IADD3 R54, R33.reuse, 0x780, RZ ;  /* 0x0000078021367810 */ /* 0x040fe40007ffe0ff */
[----:B------:R-:W-:Y:S01]  /*2610*/  IADD3 R33, R33, 0xa00, RZ ;  /* 0x00000a0021217810 */ /* 0x000fe20007ffe0ff */
[----:B------:R0:W-:Y:S01]  /*2620*/  STG.E.64 desc[UR6][R66.64], R68 ;  /* 0x0000004442007986 */ /* 0x0001e2000c101b06 */
[----:B------:R-:W-:Y:S02]  /*2630*/  LEA R70, P1, R71, UR4, 0x3 ;  /* 0x0000000447467c11 */ /* 0x000fe4000f8218ff */
[----:B------:R-:W-:Y:S02]  /*2640*/  LEA.HI.X R63, R53, UR5, RZ, 0x3, P2 ;  /* 0x00000005353f7c11 */ /* 0x000fe400090f1cff */
[----:B------:R-:W-:-:S02]  /*2650*/  LEA R90, P2, R54, UR4, 0x3 ;  /* 0x00000004365a7c11 */ /* 0x000fc4000f8418ff */
[----:B------:R-:W-:Y:S01]  /*2660*/  LEA R72, P3, R33, UR4, 0x3 ;  /* 0x0000000421487c11 */ /* 0x000fe2000f8618ff */
[----:B------:R0:W-:Y:S01]  /*2670*/  STG.E.64 desc[UR6][R62.64], R64 ;  /* 0x000000403e007986 */ /* 0x0001e2000c101b06 */
[----:B------:R-:W-:Y:S01]  /*2680*/  LEA.HI.X R71, R71, UR5, RZ, 0x3, P1 ;  /* 0x0000000547477c11 */ /* 0x000fe200088f1cff */
[----:B------:R-:W-:Y:S01]  /*2690*/  ULDC UR4, c[0x0][0x218] ;  /* 0x0000860000047ab9 */ /* 0x000fe20000000800 */
[----:B------:R-:W-:Y:S02]  /*26a0*/  LEA.HI.X R91, R54, UR5, RZ, 0x3, P2 ;  /* 0x00000005365b7c11 */ /* 0x000fe400090f1cff */
[----:B------:R-:W-:Y:S01]  /*26b0*/  LEA.HI.X R73, R33, UR5, RZ, 0x3, P3 ;  /* 0x0000000521497c11 */ /* 0x000fe200098f1cff */
[----:B------:R0:W-:Y:S01]  /*26c0*/  STG.E.64 desc[UR6][R70.64], R34 ;  /* 0x0000002246007986 */ /* 0x0001e2000c101b06 */
[----:B------:R-:W-:Y:S02]  /*26d0*/  IADD3 R57, R57, R32, RZ ;  /* 0x0000002039397210 */ /* 0x000fe40007ffe0ff */
[----:B------:R-:W-:Y:S01]  /*26e0*/  SEL R94, RZ, 0x1, P0 ;  /* 0x00000001ff5e7807 */ /* 0x000fe20000000000 */
[----:B------:R0:W-:Y:S01]  /*26f0*/  STG.E.64 desc[UR6][R90.64], R30 ;  /* 0x0000001e5a007986 */ /* 0x0001e2000c101b06 */
[----:B------:R-:W-:-:S03]  /*2700*/  ISETP.GE.AND P1, PT, R57, UR4, PT ;  /* 0x0000000439007c0c */ /* 0x000fc6000bf26270 */
[----:B------:R0:W-:Y:S10]  /*2710*/  STG.E.64 desc[UR6][R72.64], R28 ;  /* 0x0000001c48007986 */ /* 0x0001f4000c101b06 */
[----:B------:R-:W-:Y:S05]  /*2720*/  @!P1 BRA `(.L_x_5001) ;  /* 0xffffffe000109947 */ /* 0x000fea000383ffff */
[----:B0-----:R-:W-:Y:S01]  /*2730*/  MOV R31, R50 ;  /* 0x00000032001f7202 */ /* 0x001fe20000000f00 */
[----:B------:R-:W-:Y:S01]  /*2740*/  IMAD.MOV.U32 R29, RZ, RZ, R52 ;  /* 0x000000ffff1d7224 */ /* 0x000fe200078e0034 */
[----:B------:R-:W-:Y:S01]  /*2750*/  MOV R30, R51 ;  /* 0x00000033001e7202 */ /* 0x000fe20000000f00 */
[----:B------:R-:W-:Y:S01]  /*2760*/  IMAD.MOV.U32 R51, RZ, RZ, R22 ;  /* 0x000000ffff337224 */ /* 0x000fe200078e0016 */
        /* <DEDUP_REMOVED lines=8> */
[----:B------:R-:W-:Y:S01]  /*27f0*/  MOV R26, R10 ;  /* 0x0000000a001a7202 */ /* 0x000fe20000000f00 */
[----:B------:R-:W-:Y:S01]  /*2800*/  IMAD.MOV.U32 R10, RZ, RZ, R6 ;  /* 0x000000ffff0a7224 */ /* 0x000fe200078e0006 */
[----:B------:R-:W-:-:S02]  /*2810*/  MOV R27, R11 ;  /* 0x0000000b001b7202 */ /* 0x000fc40000000f00 */
[----:B------:R-:W-:Y:S02]  /*2820*/  MOV R28, R55 ;  /* 0x00000037001c7202 */ /* 0x000fe40000000f00 */
[----:B------:R-:W-:Y:S02]  /*2830*/  MOV R22, R18 ;  /* 0x0000001200167202 */ /* 0x000fe40000000f00 */
[----:B------:R-:W-:Y:S02]  /*2840*/  MOV R23, R19 ;  /* 0x0000001300177202 */ /* 0x000fe40000000f00 */
[----:B------:R-:W-:Y:S02]  /*2850*/  MOV R12, R16 ;  /* 0x00000010000c7202 */ /* 0x000fe40000000f00 */
[----:B------:R-:W-:Y:S02]  /*2860*/  MOV R13, R17 ;  /* 0x00000011000d7202 */ /* 0x000fe40000000f00 */
[----:B------:R-:W-:-:S07]  /*2870*/  MOV R11, R7 ;  /* 0x00000007000b7202 */ /* 0x000fce0000000f00 */
.L_x_4995:
        /* <DEDUP_REMOVED lines=28> */
.L_x_4996:
[----:B------:R-:W-:Y:S01]  /*2a40*/  HFMA2.MMA R33, -RZ, RZ, 0, 9.5367431640625e-07 ;  /* 0x00000010ff217435 */ /* 0x000fe200000001ff */
[----:B------:R-:W-:Y:S02]  /*2a50*/  MOV R32, 0x1f ;  /* 0x0000001f00207802 */ /* 0x000fe40000000f00 */
[----:B------:R-:W-:-:S08]  /*2a60*/  MOV R35, 0xffffffff ;  /* 0xffffffff00237802 */ /* 0x000fd00000000f00 */
[----:B------:R-:W-:Y:S05]  /*2a70*/  WARPSYNC.COLLECTIVE R35, `(.L_x_5002) ;  /* 0x0000000023087348 */ /* 0x000fea0003c00000 */
[----:B------:R0:W1:Y:S02]  /*2a80*/  SHFL.DOWN P1, R117, R34, R33, R32 ;  /* 0x0800002122757389 */ /* 0x0000640000020020 */
[----:B01----:R-:W-:Y:S01]  /*2a90*/  ENDCOLLECTIVE ;  /* 0x000000000000791b */ /* 0x003fe20003800000 */
.L_x_5002:
[----:B------:R-:W-:Y:S01]  /*2aa0*/  FADD R119, R34, R117 ;  /* 0x0000007522777221 */ /* 0x000fe20000000000 */
[----:B------:R-:W-:-:S07]  /*2ab0*/  IMAD.MOV.U32 R34, RZ, RZ, R29 ;  /* 0x000000ffff227224 */ /* 0x000fce00078e001d */
[----:B------:R-:W-:Y:S05]  /*2ac0*/  WARPSYNC.COLLECTIVE R35, `(.L_x_5003) ;  /* 0x0000000023087348 */ /* 0x000fea0003c00000 */
[----:B------:R0:W1:Y:S02]  /*2ad0*/  SHFL.DOWN P1, R117, R34, R33, R32 ;  /* 0x0800002122757389 */ /* 0x0000640000020020 */
[----:B01----:R-:W-:Y:S01]  /*2ae0*/  ENDCOLLECTIVE ;  /* 0x000000000000791b */ /* 0x003fe20003800000 */
.L_x_5003:
[----:B------:R-:W-:Y:S01]  /*2af0*/  HFMA2.MMA R33, -RZ, RZ, 0, 4.76837158203125e-07 ;  /* 0x00000008ff217435 */ /* 0x000fe200000001ff */
[----:B------:R-:W-:Y:S02]  /*2b00*/  MOV R34, R119 ;  /* 0x0000007700227202 */ /* 0x000fe40000000f00 */
[----:B------:R-:W-:-:S08]  /*2b10*/  MOV R120, R117 ;  /* 0x0000007500787202 */ /* 0x000fd00000000f00 */
[----:B------:R-:W-:Y:S05]  /*2b20*/  WARPSYNC.COLLECTIVE R35, `(.L_x_5004) ;  /* 0x0000000023087348 */ /* 0x000fea0003c00000 */
[----:B------:R0:W1:Y:S02]  /*2b30*/  SHFL.DOWN P1, R117, R34, R33, R32 ;  /* 0x0800002122757389 */ /* 0x0000640000020020 */
[----:B01----:R-:W-:Y:S01]  /*2b40*/  ENDCOLLECTIVE ;  /* 0x000000000000791b */ /* 0x003fe20003800000 */
.L_x_5004:
[----:B------:R-:W-:-:S05]  /*2b50*/  FADD R120, R29, R120 ;  /* 0x000000781d787221 */ /* 0x000fca0000000000 */
[----:B------:R-:W-:Y:S01]  /*2b60*/  MOV R34, R120 ;  /* 0x0000007800227202 */ /* 0x000fe20000000f00 */
[----:B------:R-:W-:-:S07]  /*2b70*/  FADD R121, R119, R117 ;  /* 0x0000007577797221 */ /* 0x000fce0000000000 */
[----:B------:R-:W-:Y:S05]  /*2b80*/  WARPSYNC.COLLECTIVE R35, `(.L_x_5005) ;  /* 0x0000000023087348 */ /* 0x000fea0003c00000 */
[----:B------:R0:W1:Y:S02]  /*2b90*/  SHFL.DOWN P1, R117, R34, R33, R32 ;  /* 0x0800002122757389 */ /* 0x0000640000020020 */
[----:B01----:R-:W-:Y:S01]  /*2ba0*/  ENDCOLLECTIVE ;  /* 0x000000000000791b */ /* 0x003fe20003800000 */
.L_x_5005:
[----:B------:R-:W-:Y:S01]  /*2bb0*/  HFMA2.MMA R33, -RZ, RZ, 0, 2.384185791015625e-07 ;  /* 0x00000004ff217435 */ /* 0x000fe200000001ff */
[----:B------:R-:W-:Y:S02]  /*2bc0*/  MOV R34, R121 ;  /* 0x0000007900227202 */ /* 0x000fe40000000f00 */
[----:B------:R-:W-:-:S08]  /*2bd0*/  MOV R31, R117 ;  /* 0x00000075001f7202 */ /* 0x000fd00000000f00 */
[----:B------:R-:W-:Y:S05]  /*2be0*/  WARPSYNC.COLLECTIVE R35, `(.L_x_5006) ;  /* 0x0000000023087348 */ /* 0x000fea0003c00000 */
[----:B------:R0:W1:Y:S02]  /*2bf0*/  SHFL.DOWN P1, R117, R34, R33, R32 ;  /* 0x0800002122757389 */ /* 0x0000640000020020 */
[----:B01----:R-:W-:Y:S01]  /*2c00*/  ENDCOLLECTIVE ;  /* 0x000000000000791b */ /* 0x003fe20003800000 */
.L_x_5006:
[----:B------:R-:W-:-:S05]  /*2c10*/  FADD R122, R120, R31 ;  /* 0x0000001f787a7221 */ /* 0x000fca0000000000 */
[----:B------:R-:W-:Y:S01]  /*2c20*/  MOV R34, R122 ;  /* 0x0000007a00227202 */ /* 0x000fe20000000f00 */
[----:B------:R-:W-:-:S07]  /*2c30*/  FADD R123, R121, R117 ;  /* 0x00000075797b7221 */ /* 0x000fce0000000000 */
[----:B------:R-:W-:Y:S05]  /*2c40*/  WARPSYNC.COLLECTIVE R35, `(.L_x_5007) ;  /* 0x0000000023087348 */ /* 0x000fea0003c00000 */
[----:B------:R0:W1:Y:S02]  /*2c50*/  SHFL.DOWN P1, R117, R34, R33, R32 ;  /* 0x0800002122757389 */ /* 0x0000640000020020 */
[----:B01----:R-:W-:Y:S01]  /*2c60*/  ENDCOLLECTIVE ;  /* 0x000000000000791b */ /* 0x003fe20003800000 */
.L_x_5007:
[----:B------:R-:W-:Y:S01]  /*2c70*/  HFMA2.MMA R33, -RZ, RZ, 0, 1.1920928955078125e-07 ;  /* 0x00000002ff217435 */ /* 0x000fe200000001ff */
[----:B------:R-:W-:Y:S01]  /*2c80*/  MOV R34, R123 ;  /* 0x0000007b00227202 */ /* 0x000fe20000000f00 */
[----:B------:R-:W-:-:S09]  /*2c90*/  IMAD.MOV.U32 R31, RZ, RZ, R117 ;  /* 0x000000ffff1f7224 */ /* 0x000fd200078e0075 */
[----:B------:R-:W-:Y:S05]  /*2ca0*/  WARPSYNC.COLLECTIVE R35, `(.L_x_5008) ;  /* 0x0000000023087348 */ /* 0x000fea0003c00000 */
[----:B------:R0:W1:Y:S02]  /*2cb0*/  SHFL.DOWN P1, R117, R34, R33, R32 ;  /* 0x0800002122757389 */ /* 0x0000640000020020 */
[----:B01----:R-:W-:Y:S01]  /*2cc0*/  ENDCOLLECTIVE ;  /* 0x000000000000791b */ /* 0x003fe20003800000 */
.L_x_5008:
[----:B------:R-:W-:-:S05]  /*2cd0*/  FADD R124, R122, R31 ;  /* 0x0000001f7a7c7221 */ /* 0x000fca0000000000 */
[----:B------:R-:W-:Y:S01]  /*2ce0*/  MOV R34, R124 ;  /* 0x0000007c00227202 */ /* 0x000fe20000000f00 */
[----:B------:R-:W-:-:S07]  /*2cf0*/  FADD R31, R123, R117 ;  /* 0x000000757b1f7221 */ /* 0x000fce0000000000 */
[----:B------:R-:W-:Y:S05]  /*2d00*/  WARPSYNC.COLLECTIVE R35, `(.L_x_5009) ;  /* 0x0000000023087348 */ /* 0x000fea0003c00000 */
[----:B------:R0:W1:Y:S02]  /*2d10*/  SHFL.DOWN P1, R117, R34, R33, R32 ;  /* 0x0800002122757389 */ /* 0x0000640000020020 */
[----:B01----:R-:W-:Y:S01]  /*2d20*/  ENDCOLLECTIVE ;  /* 0x000000000000791b */ /* 0x003fe20003800000 */
.L_x_5009:
[----:B------:R-:W-:Y:S01]  /*2d30*/  HFMA2.MMA R33, -RZ, RZ, 0, 5.9604644775390625e-08 ;  /* 0x00000001ff217435 */ /* 0x000fe200000001ff */
[----:B------:R-:W-:Y:S02]  /*2d40*/  MOV R34, R31 ;  /* 0x0000001f00227202 */ /* 0x000fe40000000f00 */
[----:B------:R-:W-:-:S08]  /*2d50*/  MOV R29, R117 ;  /* 0x00000075001d7202 */ /* 0x000fd00000000f00 */
[----:B------:R-:W-:Y:S05]  /*2d60*/  WARPSYNC.COLLECTIVE R35, `(.L_x_5010) ;  /* 0x0000000023087348 */ /* 0x000fea0003c00000 */
[----:B------:R0:W1:Y:S02]  /*2d70*/  SHFL.DOWN P1, R117, R34, R33, R32 ;  /* 0x0800002122757389 */ /* 0x0000640000020020 */
[----:B01----:R-:W-:Y:S01]  /*2d80*/  ENDCOLLECTIVE ;  /* 0x000000000000791b */ /* 0x003fe20003800000 */
.L_x_5010:
[----:B------:R-:W-:-:S05]  /*2d90*/  FADD R29, R124, R29 ;  /* 0x0000001d7c1d7221 */ /* 0x000fca0000000000 */
[----:B------:R-:W-:Y:S02]  /*2da0*/  MOV R34, R29 ;  /* 0x0000001d00227202 */ /* 0x000fe40000000f00 */
[----:B------:R-:W-:-:S07]  /*2db0*/  MOV R120, R117 ;  /* 0x0000007500787202 */ /* 0x000fce0000000f00 */
[----:B------:R-:W-:Y:S05]  /*2dc0*/  WARPSYNC.COLLECTIVE R35, `(.L_x_5011) ;  /* 0x0000000023087348 */ /* 0x000fea0003c00000 */
[----:B------:R0:W1:Y:S02]  /*2dd0*/  SHFL.DOWN P1, R117, R34, R33, R32 ;  /* 0x0800002122757389 */ /* 0x0000640000020020 */
[----:B01----:R-:W-:Y:S01]  /*2de0*/  ENDCOLLECTIVE ;  /* 0x000000000000791b */ /* 0x003fe20003800000 */
.L_x_5011:
[----:B------:R-:W-:Y:S05]  /*2df0*/  BRA `(.L_x_5012) ;  /* 0xffffffe800647947 */ /* 0x000fea000383ffff */
.L_x_5013:
        /* <DEDUP_REMOVED lines=16> */
.L_x_8006:


//--------------------- .text._ZN18transformer_engine13normalization28ln_bwd_finalize_tuned_kernelINS0_22Kernel_traits_finalizeILj12800E6__halffS3_fjLj1024ELj4ENS0_18Kernel_traits_baseILj12800ES3_fS3_fjLj1024EEEEEEEvNS0_20BackwardKernelParamsE --------------------------
	.section	.text._ZN18transformer_engine13normalization28ln_bwd_finalize_tuned_kernelINS0_22Kernel_traits_finalizeILj12800E6__halffS3_fjLj1024ELj4ENS0_18Kernel_traits_baseILj12800ES3_fS3_fjLj1024EEEEEEEvNS0_20BackwardKernelParamsE,"ax",@progbits
	.align	128
        .global         _ZN18transformer_engine13normalization28ln_bwd_finalize_tuned_kernelINS0_22Kernel_traits_finalizeILj12800E6__halffS3_fjLj1024ELj4ENS0_18Kernel_traits_baseILj12800ES3_fS3_fjLj1024EEEEEEEvNS0_20BackwardKernelParamsE
        .type           _ZN18transformer_engine13normalization28ln_bwd_finalize_tuned_kernelINS0_22Kernel_traits_finalizeILj12800E6__halffS3_fjLj1024ELj4ENS0_18Kernel_traits_baseILj12800ES3_fS3_fjLj1024EEEEEEEvNS0_20BackwardKernelParamsE,@function
        .size           _ZN18transformer_engine13normalization28ln_bwd_finalize_tuned_kernelINS0_22Kernel_traits_finalizeILj12800E6__halffS3_fjLj1024ELj4ENS0_18Kernel_traits_baseILj12800ES3_fS3_fjLj1024EEEEEEEvNS0_20BackwardKernelParamsE,(.L_x_8007 - _ZN18transformer_engine13normalization28ln_bwd_finalize_tuned_kernelINS0_22Kernel_traits_finalizeILj12800E6__halffS3_fjLj1024ELj4ENS0_18Kernel_traits_baseILj12800ES3_fS3_fjLj1024EEEEEEEvNS0_20BackwardKernelParamsE)
        .other          _ZN18transformer_engine13normalization28ln_bwd_finalize_tuned_kernelINS0_22Kernel_traits_finalizeILj12800E6__halffS3_fjLj1024ELj4ENS0_18Kernel_traits_baseILj12800ES3_fS3_fjLj1024EEEEEEEvNS0_20BackwardKernelParamsE,@"STO_CUDA_ENTRY STV_DEFAULT"
_ZN18transformer_engine13normalization28ln_bwd_finalize_tuned_kernelINS0_22Kernel_traits_finalizeILj12800E6__halffS3_fjLj1024ELj4ENS0_18Kernel_traits_baseILj12800ES3_fS3_fjLj1024EEEEEEEvNS0_20BackwardKernelParamsE:
.text._ZN18transformer_engine13normalization28ln_bwd_finalize_tuned_kernelINS0_22Kernel_traits_finalizeILj12800E6__halffS3_fjLj1024ELj4ENS0_18Kernel_traits_baseILj12800ES3_fS3_fjLj1024EEEEEEEvNS0_20BackwardKernelParamsE:
        /* <DEDUP_REMOVED lines=20> */
.L_x_5025:
        /* <DEDUP_REMOVED lines=28> */
.L_x_5018:
        /* <DEDUP_REMOVED lines=33> */
.L_x_5017:
[----:B------:R-:W-:Y:S05]  /*0510*/  BSYNC B1 ;  /* 0x0000000000017941 */ /* 0x000fea0003800000 */
.L_x_5016:
        /* <DEDUP_REMOVED lines=23> */
.L_x_5020:
[----:B------:R-:W-:Y:S05]  /*0690*/  BSYNC B1 ;  /* 0x0000000000017941 */ /* 0x000fea0003800000 */
.L_x_5019:
        /* <DEDUP_REMOVED lines=11> */
.L_x_5015:
[----:B------:R-:W-:Y:S05]  /*0750*/  BSYNC B0 ;  /* 0x0000000000007941 */ /* 0x000fea0003800000 */
.L_x_5014:
        /* <DEDUP_REMOVED lines=33> */
.L_x_5036:
[----:B------:R-:W-:Y:S01]  /*0970*/  @!P0 SHF.R.U32.HI R11, RZ, 0x3, R0 ;  /* 0x00000003ff0b8819 */ /* 0x000fe20000011600 */
[----:B--2---:R-:W-:Y:S01]  /*0980*/  FADD R13, R8, R13 ;  /* 0x0000000d080d7221 */ /* 0x004fe20000000000 */
[----:B-1----:R-:W-:Y:S02]  /*0990*/  FADD R9, R10, R9 ;  /* 0x000000090a097221 */ /* 0x002fe40000000000 */
[----:B0-----:R-:W-:-:S05]  /*09a0*/  @!P0 LOP3.LUT R8, R11, 0x1ffffffc, RZ, 0xc0, !PT ;  /* 0x1ffffffc0b088812 */ /* 0x001fca00078ec0ff */
[----:B------:R1:W-:Y:S04]  /*09b0*/  @!P0 STS [R8+UR4+0x2000], R13 ;  /* 0x0020000d08008988 */ /* 0x0003e80008000804 */
[----:B------:R1:W-:Y:S02]  /*09c0*/  @!P0 STS [R8+UR4+0x2080], R9 ;  /* 0x0020800908008988 */ /* 0x0003e40008000804 */
.L_x_5021:
        /* <DEDUP_REMOVED lines=18> */
.L_x_5024:
[----:B------:R-:W-:Y:S05]  /*0af0*/  BSYNC B0 ;  /* 0x0000000000007941 */ /* 0x000fea0003800000 */
.L_x_5023:
[C---:B------:R-:W-:Y:S02]  /*0b00*/  ISETP.GT.U32.AND P0, PT, R5.reuse, -0x3201, PT ;  /* 0xffffcdff0500780c */ /* 0x040fe40003f04070 */
[----:B------:R-:W-:Y:S02]  /*0b10*/  IADD3 R5, R5, 0x3200, RZ ;  /* 0x0000320005057810 */ /* 0x000fe40007ffe0ff */
[----:B------:R-:W-:-:S09]  /*0b20*/  IADD3 R6, R6, 0x1900, RZ ;  /* 0x0000190006067810 */ /* 0x000fd20007ffe0ff */
[----:B------:R-:W-:Y:S05]  /*0b30*/  @P0 BRA `(.L_x_5025) ;  /* 0xfffffff400800947 */ /* 0x000fea000383ffff */
[----:B------:R-:W-:Y:S05]  /*0b40*/  EXIT ;  /* 0x000000000000794d */ /* 0x000fea0003800000 */
.L_x_5022:
[----:B------:R-:W-:Y:S01]  /*0b50*/  HFMA2.MMA R18, -RZ, RZ, 0, 5.9604644775390625e-08 ;  /* 0x00000001ff127435 */ /* 0x000fe200000001ff */
[----:B0-----:R-:W-:Y:S01]  /*0b60*/  IMAD.MOV.U32 R19, RZ, RZ, R10 ;  /* 0x000000ffff137224 */ /* 0x001fe200078e000a */
[----:B------:R-:W-:Y:S02]  /*0b70*/  MOV R21, 0x1f ;  /* 0x0000001f00157802 */ /* 0x000fe40000000f00 */
[----:B------:R-:W-:-:S07]  /*0b80*/  MOV R16, 0xffffffff ;  /* 0xffffffff00107802 */ /* 0x000fce0000000f00 */
[----:B-12---:R-:W-:Y:S05]  /*0b90*/  WARPSYNC.COLLECTIVE R16, `(.L_x_5026) ;  /* 0x0000000010087348 */ /* 0x006fea0003c00000 */
[----:B------:R0:W3:Y:S02]  /*0ba0*/  SHFL.BFLY P1, R17, R19, R18, R21 ;  /* 0x0c00001213117389 */ /* 0x0000e40000020015 */
[----:B0123--:R-:W-:Y:S01]  /*0bb0*/  ENDCOLLECTIVE ;  /* 0x000000000000791b */ /* 0x00ffe20003800000 */
.L_x_5026:
[----:B------:R-:W-:Y:S01]  /*0bc0*/  HFMA2.MMA R18, -RZ, RZ, 0, 1.1920928955078125e-07 ;  /* 0x00000002ff127435 */ /* 0x000fe200000001ff */
[----:B------:R-:W-:-:S04]  /*0bd0*/  IMAD.MOV.U32 R9, RZ, RZ, R17 ;  /* 0x000000ffff097224 */ /* 0x000fc800078e0011 */
[----:B------:R-:W-:-:S05]  /*0be0*/  FADD R9, R10, R9 ;  /* 0x000000090a097221 */ /* 0x000fca0000000000 */
[----:B------:R-:W-:-:S07]  /*0bf0*/  MOV R19, R9 ;  /* 0x0000000900137202 */ /* 0x000fce0000000f00 */
[----:B------:R-:W-:Y:S05]  /*0c00*/  WARPSYNC.COLLECTIVE R16, `(.L_x_5027) ;  /* 0x0000000010087348 */ /* 0x000fea0003c00000 */
[----:B------:R0:W1:Y:S02]  /*0c10*/  SHFL.BFLY P1, R17, R19, R18, R21 ;  /* 0x0c00001213117389 */ /* 0x0000640000020015 */
[----:B01----:R-:W-:Y:S01]  /*0c20*/  ENDCOLLECTIVE ;  /* 0x000000000000791b */ /* 0x003fe20003800000 */
.L_x_5027:
[----:B------:R-:W-:Y:S01]  /*0c30*/  HFMA2.MMA R18, -RZ, RZ, 0, 2.384185791015625e-07 ;  /* 0x00000004ff127435 */ /* 0x000fe200000001ff */
[----:B------:R-:W-:-:S05]  /*0c40*/  MOV R12, R17 ;  /* 0x00000011000c7202 */ /* 0x000fca0000000f00 */
[----:B------:R-:W-:-:S04]  /*0c50*/  FADD R12, R9, R12 ;  /* 0x0000000c090c7221 */ /* 0x000fc80000000000 */
[----:B------:R-:W-:-:S07]  /*0c60*/  IMAD.MOV.U32 R19, RZ, RZ, R12 ;  /* 0x000000ffff137224 */ /* 0x000fce00078e000c */
[----:B------:R-:W-:Y:S05]  /*0c70*/  WARPSYNC.COLLECTIVE R16, `(.L_x_5028) ;  /* 0x0000000010087348 */ /* 0x000fea0003c00000 */
[----:B------:R0:W1:Y:S02]  /*0c80*/  SHFL.BFLY P1, R17, R19, R18, R21 ;  /* 0x0c00001213117389 */ /* 0x0000640000020015 */
[----:B01----:R-:W-:Y:S01]  /*0c90*/  ENDCOLLECTIVE ;  /* 0x000000000000791b */ /* 0x003fe20003800000 */
.L_x_5028:
[----:B------:R-:W-:Y:S01]  /*0ca0*/  IMAD.MOV.U32 R18, RZ, RZ, 0x8 ;  /* 0x00000008ff127424 */ /* 0x000fe200078e00ff */
[----:B------:R-:W-:-:S05]  /*0cb0*/  MOV R11, R17 ;  /* 0x00000011000b7202 */ /* 0x000fca0000000f00 */
[----:B------:R-:W-:-:S05]  /*0cc0*/  FADD R11, R12, R11 ;  /* 0x0000000b0c0b7221 */ /* 0x000fca0000000000 */
[----:B------:R-:W-:-:S07]  /*0cd0*/  MOV R19, R11 ;  /* 0x0000000b00137202 */ /* 0x000fce0000000f00 */
[----:B------:R-:W-:Y:S05]  /*0ce0*/  WARPSYNC.COLLECTIVE R16, `(.L_x_5029) ;  /* 0x0000000010087348 */ /* 0x000fea0003c00000 */
[----:B------:R0:W1:Y:S02]  /*0cf0*/  SHFL.BFLY P1, R17, R19, R18, R21 ;  /* 0x0c00001213117389 */ /* 0x0000640000020015 */
[----:B01----:R-:W-:Y:S01]  /*0d00*/  ENDCOLLECTIVE ;  /* 0x000000000000791b */ /* 0x003fe20003800000 */
.L_x_5029:
[----:B------:R-:W-:Y:S01]  /*0d10*/  HFMA2.MMA R18, -RZ, RZ, 0, 9.5367431640625e-07 ;  /* 0x00000010ff127435 */ /* 0x000fe200000001ff */
[----:B------:R-:W-:-:S05]  /*0d20*/  MOV R10, R17 ;  /* 0x00000011000a7202 */ /* 0x000fca0000000f00 */
[----:B------:R-:W-:-:S05]  /*0d30*/  FADD R10, R11, R10 ;  /* 0x0000000a0b0a7221 */ /* 0x000fca0000000000 */
[----:B------:R-:W-:-:S07]  /*0d40*/  MOV R19, R10 ;  /* 0x0000000a00137202 */ /* 0x000fce0000000f00 */
[----:B------:R-:W-:Y:S05]  /*0d50*/  WARPSYNC.COLLECTIVE R16, `(.L_x_5030) ;  /* 0x0000000010087348 */ /* 0x000fea0003c00000 */
[----:B------:R0:W1:Y:S02]  /*0d60*/  SHFL.BFLY P1, R17, R19, R18, R21 ;  /* 0x0c00001213117389 */ /* 0x0000640000020015 */
[----:B01----:R-:W-:Y:S01]  /*0d70*/  ENDCOLLECTIVE ;  /* 0x000000000000791b */ /* 0x003fe20003800000 */
.L_x_5030:
[----:B------:R-:W-:Y:S01]  /*0d80*/  HFMA2.MMA R18, -RZ, RZ, 0, 5.9604644775390625e-08 ;  /* 0x00000001ff127435 */ /* 0x000fe200000001ff */
[----:B------:R-:W-:Y:S01]  /*0d90*/  MOV R19, R8 ;  /* 0x0000000800137202 */ /* 0x000fe20000000f00 */
[----:B------:R-:W-:-:S09]  /*0da0*/  IMAD.MOV.U32 R9, RZ, RZ, R17 ;  /* 0x000000ffff097224 */ /* 0x000fd200078e0011 */
[----:B------:R-:W-:Y:S05]  /*0db0*/  WARPSYNC.COLLECTIVE R16, `(.L_x_5031) ;  /* 0x0000000010087348 */ /* 0x000fea0003c00000 */
[----:B------:R0:W1:Y:S02]  /*0dc0*/  SHFL.BFLY P1, R17, R19, R18, R21 ;  /* 0x0c00001213117389 */ /* 0x0000640000020015 */
[----:B01----:R-:W-:Y:S01]  /*0dd0*/  ENDCOLLECTIVE ;  /* 0x000000000000791b */ /* 0x003fe20003800000 */
.L_x_5031:
[----:B------:R-:W-:Y:S01]  /*0de0*/  HFMA2.MMA R18, -RZ, RZ, 0, 1.1920928955078125e-07 ;  /* 0x00000002ff127435 */ /* 0x000fe200000001ff */
[----:B------:R-:W-:-:S05]  /*0df0*/  MOV R11, R17 ;  /* 0x00000011000b7202 */ /* 0x000fca0000000f00 */
[----:B------:R-:W-:-:S04]  /*0e00*/  FADD R13, R8, R11 ;  /* 0x0000000b080d7221 */ /* 0x000fc80000000000 */
[----:B------:R-:W-:-:S07]  /*0e10*/  IMAD.MOV.U32 R19, RZ, RZ, R13 ;  /* 0x000000ffff137224 */ /* 0x000fce00078e000d */
[----:B------:R-:W-:Y:S05]  /*0e20*/  WARPSYNC.COLLECTIVE R16, `(.L_x_5032) ;  /* 0x0000000010087348 */ /* 0x000fea0003c00000 */
[----:B------:R0:W1:Y:S02]  /*0e30*/  SHFL.BFLY P1, R17, R19, R18, R21 ;  /* 0x0c00001213117389 */ /* 0x0000640000020015 */
[----:B01----:R-:W-:Y:S01]  /*0e40*/  ENDCOLLECTIVE ;  /* 0x000000000000791b */ /* 0x003fe20003800000 */
.L_x_5032:
[----:B------:R-:W-:Y:S01]  /*0e50*/  IMAD.MOV.U32 R18, RZ, RZ, 0x4 ;  /* 0x00000004ff127424 */ /* 0x000fe200078e00ff */
[----:B------:R-:W-:-:S05]  /*0e60*/  MOV R14, R17 ;  /* 0x00000011000e7202 */ /* 0x000fca0000000f00 */
[----:B------:R-:W-:-:S05]  /*0e70*/  FADD R14, R13, R14 ;  /* 0x0000000e0d0e7221 */ /* 0x000fca0000000000 */
[----:B------:R-:W-:-:S07]  /*0e80*/  MOV R19, R14 ;  /* 0x0000000e00137202 */ /* 0x000fce0000000f00 */
[----:B------:R-:W-:Y:S05]  /*0e90*/  WARPSYNC.COLLECTIVE R16, `(.L_x_5033) ;  /* 0x0000000010087348 */ /* 0x000fea0003c00000 */
[----:B------:R0:W1:Y:S02]  /*0ea0*/  SHFL.BFLY P1, R17, R19, R18, R21 ;  /* 0x0c00001213117389 */ /* 0x0000640000020015 */
[----:B01----:R-:W-:Y:S01]  /*0eb0*/  ENDCOLLECTIVE ;  /* 0x000000000000791b */ /* 0x003fe20003800000 */
.L_x_5033:
[----:B------:R-:W-:Y:S01]  /*0ec0*/  HFMA2.MMA R18, -RZ, RZ, 0, 4.76837158203125e-07 ;  /* 0x00000008ff127435 */ /* 0x000fe200000001ff */
[----:B------:R-:W-:-:S05]  /*0ed0*/  MOV R15, R17 ;  /* 0x00000011000f7202 */ /* 0x000fca0000000f00 */
[----:B------:R-:W-:-:S05]  /*0ee0*/  FADD R15, R14, R15 ;  /* 0x0000000f0e0f7221 */ /* 0x000fca0000000000 */
[----:B------:R-:W-:-:S07]  /*0ef0*/  MOV R19, R15 ;  /* 0x0000000f00137202 */ /* 0x000fce0000000f00 */
[----:B------:R-:W-:Y:S05]  /*0f00*/  WARPSYNC.COLLECTIVE R16, `(.L_x_5034) ;  /* 0x0000000010087348 */ /* 0x000fea0003c00000 */
[----:B------:R0:W1:Y:S02]  /*0f10*/  SHFL.BFLY P1, R17, R19, R18, R21 ;  /* 0x0c00001213117389 */ /* 0x0000640000020015 */
[----:B01----:R-:W-:Y:S01]  /*0f20*/  ENDCOLLECTIVE ;  /* 0x000000000000791b */ /* 0x003fe20003800000 */
.L_x_5034:
[----:B------:R-:W-:Y:S01]  /*0f30*/  HFMA2.MMA R18, -RZ, RZ, 0, 9.5367431640625e-07 ;  /* 0x00000010ff127435 */ /* 0x000fe200000001ff */
[----:B------:R-:W-:-:S04]  /*0f40*/  IMAD.MOV.U32 R8, RZ, RZ, R17 ;  /* 0x000000ffff087224 */ /* 0x000fc800078e0011 */
[----:B------:R-:W-:-:S05]  /*0f50*/  FADD R8, R15, R8 ;  /* 0x000000080f087221 */ /* 0x000fca0000000000 */
[----:B------:R-:W-:-:S07]  /*0f60*/  MOV R19, R8 ;  /* 0x0000000800137202 */ /* 0x000fce0000000f00 */
[----:B------:R-:W-:Y:S05]  /*0f70*/  WARPSYNC.COLLECTIVE R16, `(.L_x_5035) ;  /* 0x0000000010087348 */ /* 0x000fea0003c00000 */
[----:B------:R0:W1:Y:S02]  /*0f80*/  SHFL.BFLY P1, R17, R19, R18, R21 ;  /* 0x0c00001213117389 */ /* 0x0000640000020015 */
[----:B01----:R-:W-:Y:S01]  /*0f90*/  ENDCOLLECTIVE ;  /* 0x000000000000791b */ /* 0x003fe20003800000 */
.L_x_5035:
[----:B------:R-:W-:Y:S01]  /*0fa0*/  MOV R13, R17 ;  /* 0x00000011000d7202 */ /* 0x000fe20000000f00 */
[----:B------:R-:W-:Y:S06]  /*0fb0*/  BRA `(.L_x_5036) ;  /* 0xfffffff8006c7947 */ /* 0x000fec000383ffff */
.L_x_5037:
        /* <DEDUP_REMOVED lines=12> */
.L_x_8007:


//--------------------- .text._ZN18transformer_engine13normalization19ln_bwd_tuned_kernelINS0_13Kernel_traitsI6__halffS3_fjLj12800ELj5ELj1ELj4ELj16ENS0_18Kernel_traits_baseILj12800ES3_fS3_fjLj128EEEEEEEvNS0_20BackwardKernelParamsE --------------------------
	.section	.text._ZN18transformer_engine13normalization19ln_bwd_tuned_kernelINS0_13Kernel_traitsI6__halffS3_fjLj12800ELj5ELj1ELj4ELj16ENS0_18Kernel_traits_baseILj12800ES3_fS3_fjLj128EEEEEEEvNS0_20BackwardKernelParamsE,"ax",@progbits
	.align	128
        .global         _ZN18transformer_engine13normalization19ln_bwd_tuned_kernelINS0_13Kernel_traitsI6__halffS3_fjLj12800ELj5ELj1ELj4ELj16ENS0_18Kernel_traits_baseILj12800ES3_fS3_fjLj128EEEEEEEvNS0_20BackwardKernelParamsE
        .type           _ZN18transformer_engine13normalization19ln_bwd_tuned_kernelINS0_13Kernel_traitsI6__halffS3_fjLj12800ELj5ELj1ELj4ELj16ENS0_18Kernel_traits_baseILj12800ES3_fS3_fjLj128EEEEEEEvNS0_20BackwardKernelParamsE,@function
        .size           _ZN18transformer_engine13normalization19ln_bwd_tuned_kernelINS0_13Kernel_traitsI6__halffS3_fjLj12800ELj5ELj1ELj4ELj16ENS0_18Kernel_traits_baseILj12800ES3_fS3_fjLj128EEEEEEEvNS0_20BackwardKernelParamsE,(.L_x_8008 - _ZN18transformer_engine13normalization19ln_bwd_tuned_kernelINS0_13Kernel_traitsI6__halffS3_fjLj12800ELj5ELj1ELj4ELj16ENS0_18Kernel_traits_baseILj12800ES3_fS3_fjLj128EEEEEEEvNS0_20BackwardKernelParamsE)
        .other          _ZN18transformer_engine13normalization19ln_bwd_tuned_kernelINS0_13Kernel_traitsI6__halffS3_fjLj12800ELj5ELj1ELj4ELj16ENS0_18Kernel_traits_baseILj12800ES3_fS3_fjLj128EEEEEEEvNS0_20BackwardKernelParamsE,@"STO_CUDA_ENTRY STV_DEFAULT"
_ZN18transformer_engine13normalization19ln_bwd_tuned_kernelINS0_13Kernel_traitsI6__halffS3_fjLj12800ELj5ELj1ELj4ELj16ENS0_18Kernel_traits_baseILj12800ES3_fS3_fjLj128EEEEEEEvNS0_20BackwardKernelParamsE:
.text._ZN18transformer_engine13normalization19ln_bwd_tuned_kernelINS0_13Kernel_traitsI6__halffS3_fjLj12800ELj5ELj1ELj4ELj16ENS0_18Kernel_traits_baseILj12800ES3_fS3_fjLj128EEEEEEEvNS0_20BackwardKernelParamsE:
        /* <DEDUP_REMOVED lines=61> */
[----:B------:R-:W-:Y:S01]  /*03d0*/  CS2R R36, SRZ ;  /* 0x0000000000247805 */ /* 0x000fe2000001ff00 */
[----:B--2---:R-:W-:Y:S01]  /*03e0*/  HADD2.F32 R10, -RZ, R93.H0_H0 ;  /* 0x2000005dff0a7230 */ /* 0x004fe20000004100 */
[----:B------:R-:W-:-:S02]  /*03f0*/  SHF.R.U64 R82, R92, 0x10, R93 ;  /* 0x000000105c527819 */ /* 0x000fc4000000125d */
[----:B------:R-:W-:Y:S01]  /*0400*/  SHF.R.U32.HI R13, RZ, 0x10, R93 ;  /* 0x00000010ff0d7819 */ /* 0x000fe2000001165d */
[----:B---3--:R-:W-:Y:S01]  /*0410*/  HADD2.F32 R12, -RZ, R67.H0_H0 ;  /* 0x20000043ff0c7230 */ /* 0x008fe20000004100 */
[--C-:B------:R-:W-:Y:S02]  /*0420*/  SHF.R.U64 R84, R66, 0x10, R67.reuse ;  /* 0x0000001042547819 */ /* 0x100fe40000001243 */
[----:B------:R-:W-:Y:S01]  /*0430*/  SHF.R.U32.HI R11, RZ, 0x10, R67 ;  /* 0x00000010ff0b7819 */ /* 0x000fe20000011643 */
[----:B----4-:R-:W-:Y:S01]  /*0440*/  HADD2.F32 R14, -RZ, R79.H0_H0 ;  /* 0x2000004fff0e7230 */ /* 0x010fe20000004100 */
[--C-:B------:R-:W-:Y:S02]  /*0450*/  SHF.R.U64 R86, R78, 0x10, R79.reuse ;  /* 0x000000104e567819 */ /* 0x100fe4000000124f */
[----:B------:R-:W-:Y:S02]  /*0460*/  SHF.R.U32.HI R9, RZ, 0x10, R79 ;  /* 0x00000010ff097819 */ /* 0x000fe4000001164f */
[----:B-----5:R-:W-:-:S02]  /*0470*/  SHF.R.U64 R15, R96, 0x10, R97 ;  /* 0x00000010600f7819 */ /* 0x020fc40000001261 */
[----:B------:R-:W-:Y:S01]  /*0480*/  SHF.R.U32.HI R8, RZ, 0x10, R97 ;  /* 0x00000010ff087819 */ /* 0x000fe20000011661 */
[----:B------:R-:W-:Y:S01]  /*0490*/  HADD2.F32 R16, -RZ, R81.H0_H0 ;  /* 0x20000051ff107230 */ /* 0x000fe20000004100 */
[--C-:B------:R-:W-:Y:S02]  /*04a0*/  SHF.R.U64 R88, R80, 0x10, R81.reuse ;  /* 0x0000001050587819 */ /* 0x100fe40000001251 */
[----:B------:R-:W-:Y:S01]  /*04b0*/  SHF.R.U32.HI R7, RZ, 0x10, R81 ;  /* 0x00000010ff077819 */ /* 0x000fe20000011651 */
[C---:B------:R-:W-:Y:S01]  /*04c0*/  FADD R65, R89.reuse, R10 ;  /* 0x0000000a59417221 */ /* 0x040fe20000000000 */
[C---:B------:R-:W-:Y:S01]  /*04d0*/  FADD R67, R89.reuse, R12 ;  /* 0x0000000c59437221 */ /* 0x040fe20000000000 */
[C---:B------:R-:W-:Y:S01]  /*04e0*/  FADD R79, R89.reuse, R14 ;  /* 0x0000000e594f7221 */ /* 0x040fe20000000000 */
[----:B------:R-:W-:Y:S02]  /*04f0*/  HADD2.F32 R96, -RZ, R96.H0_H0 ;  /* 0x20000060ff607230 */ /* 0x000fe40000004100 */
[----:B------:R-:W-:Y:S01]  /*0500*/  FADD R81, R89, R16 ;  /* 0x0000001059517221 */ /* 0x000fe20000000000 */
        /* <DEDUP_REMOVED lines=37> */
.L_x_5044:
        /* <DEDUP_REMOVED lines=38> */
[----:B--2---:R-:W-:Y:S01]  /*09c0*/  FADD R110, -R116, R45 ;  /* 0x0000002d746e7221 */ /* 0x004fe20000000100 */
[----:B------:R-:W-:Y:S01]  /*09d0*/  FADD R118, R29, -R116 ;  /* 0x800000741d767221 */ /* 0x000fe20000000000 */
[----:B-----5:R-:W-:Y:S01]  /*09e0*/  SHF.R.U64 R45, R68, 0x10, R69 ;  /* 0x00000010442d7819 */ /* 0x020fe20000001245 */
[----:B------:R-:W-:-:S02]  /*09f0*/  HADD2.F32 R115, -RZ, R68.H0_H0 ;  /* 0x20000044ff737230 */ /* 0x000fc40000004100 */
[C---:B------:R-:W-:Y:S01]  /*0a00*/  FADD R31, -R116.reuse, R32 ;  /* 0x00000020741f7221 */ /* 0x040fe20000000100 */
[----:B------:R-:W-:Y:S01]  /*0a10*/  FADD R102, -R116, R33 ;  /* 0x0000002174667221 */ /* 0x000fe20000000100 */
[----:B------:R-:W-:Y:S02]  /*0a20*/  HADD2.F32 R45, -RZ, R45.H0_H0 ;  /* 0x2000002dff2d7230 */ /* 0x000fe40000004100 */
        /* <DEDUP_REMOVED lines=8> */
[----:B------:R-:W-:Y:S01]  /*0ab0*/  SHF.R.U32.HI R47, RZ, 0x10, R69 ;  /* 0x00000010ff2f7819 */ /* 0x000fe20000011645 */
[C---:B------:R-:W-:Y:S01]  /*0ac0*/  FADD R124, -R116.reuse, R42 ;  /* 0x0000002a747c7221 */ /* 0x040fe20000000100 */
[----:B------:R-:W-:Y:S01]  /*0ad0*/  FADD R34, -R116, R46 ;  /* 0x0000002e74227221 */ /* 0x000fe20000000100 */
[----:B------:R-:W-:-:S02]  /*0ae0*/  HADD2.F32 R43, -RZ, R69.H0_H0 ;  /* 0x20000045ff2b7230 */ /* 0x000fc40000004100 */
[----:B------:R-:W-:Y:S01]  /*0af0*/  FMUL R120, R120, R97 ;  /* 0x0000006178787220 */ /* 0x000fe20000400000 */
[C---:B------:R-:W-:Y:S01]  /*0b00*/  FMUL R118, R97.reuse, R118 ;  /* 0x0000007661767220 */ /* 0x040fe20000400000 */
[----:B------:R-:W-:Y:S01]  /*0b10*/  HADD2.F32 R29, -RZ, R76.H0_H0 ;  /* 0x2000004cff1d7230 */ /* 0x000fe20000004100 */
[--C-:B------:R-:W-:Y:S01]  /*0b20*/  SHF.R.U64 R113, R76, 0x10, R77.reuse ;  /* 0x000000104c717819 */ /* 0x100fe2000000124d */
[----:B------:R-:W-:Y:S01]  /*0b30*/  HADD2.F32 R40, -RZ, R77.H0_H0 ;  /* 0x2000004dff287230 */ /* 0x000fe20000004100 */
[----:B------:R-:W-:Y:S01]  /*0b40*/  SHF.R.U32.HI R41, RZ, 0x10, R77 ;  /* 0x00000010ff297819 */ /* 0x000fe2000001164d */
[-C--:B------:R-:W-:Y:S01]  /*0b50*/  FFMA R91, R120, R115.reuse, R91 ;  /* 0x00000073785b7223 */ /* 0x080fe2000000005b */
[----:B------:R-:W-:Y:S01]  /*0b60*/  FMUL R115, R96, R115 ;  /* 0x0000007360737220 */ /* 0x000fe20000400000 */
[C---:B------:R-:W-:Y:S01]  /*0b70*/  FMUL R77, R97.reuse, R32 ;  /* 0x00000020614d7220 */ /* 0x040fe20000400000 */
[----:B------:R-:W-:Y:S01]  /*0b80*/  FMUL R42, R97, R117 ;  /* 0x00000075612a7220 */ /* 0x000fe20000400000 */
[----:B------:R-:W-:Y:S01]  /*0b90*/  FADD R62, R45, R62 ;  /* 0x0000003e2d3e7221 */ /* 0x000fe20000000000 */
        /* <DEDUP_REMOVED lines=9> */
[----:B------:R-:W-:-:S02]  /*0c30*/  HADD2.F32 R47, -RZ, R47.H0_H0 ;  /* 0x2000002fff2f7230 */ /* 0x000fc40000004100 */
[----:B------:R-:W-:Y:S01]  /*0c40*/  FADD R114, -R116, R49 ;  /* 0x0000003174727221 */ /* 0x000fe20000000100 */
[----:B------:R-:W-:Y:S01]  /*0c50*/  FADD R60, R43, R60 ;  /* 0x0000003c2b3c7221 */ /* 0x000fe20000000000 */
[----:B------:R-:W-:Y:S01]  /*0c60*/  FFMA R61, R42, R43, R61 ;  /* 0x0000002b2a3d7223 */ /* 0x000fe2000000003d */
[----:B------:R-:W-:Y:S01]  /*0c70*/  FMUL R44, R97, R101 ;  /* 0x00000065612c7220 */ /* 0x000fe20000400000 */
[----:B------:R-:W-:Y:S02]  /*0c80*/  HADD2.F32 R49, -RZ, R70.H0_H0 ;  /* 0x20000046ff317230 */ /* 0x000fe40000004100 */
[----:B------:R-:W-:Y:S01]  /*0c90*/  FMUL R43, R94, R43 ;  /* 0x0000002b5e2b7220 */ /* 0x000fe20000400000 */
[----:B------:R-:W-:Y:S01]  /*0ca0*/  FADD R32, R31, R45 ;  /* 0x0000002d1f207221 */ /* 0x000fe20000000000 */
[----:B------:R-:W-:Y:S01]  /*0cb0*/  SHF.R.U64 R70, R70, 0x10, R71 ;  /* 0x0000001046467819 */ /* 0x000fe20000001247 */
[----:B------:R-:W-:Y:S01]  /*0cc0*/  FFMA R29, R118, R45, R29 ;  /* 0x0000002d761d7223 */ /* 0x000fe2000000001d */
        /* <DEDUP_REMOVED lines=8> */
[C---:B------:R-:W-:Y:S01]  /*0d50*/  FMUL R102, R97.reuse, R102 ;  /* 0x0000006661667220 */ /* 0x040fe20000400000 */
[----:B------:R-:W-:Y:S01]  /*0d60*/  FMUL R49, R92, R49 ;  /* 0x000000315c317220 */ /* 0x000fe20000400000 */
[----:B------:R-:W-:Y:S01]  /*0d70*/  FADD R32, R32, R47 ;  /* 0x0000002f20207221 */ /* 0x000fe20000000000 */
[----:B------:R-:W-:Y:S01]  /*0d80*/  FFMA R29, R44, R47, R29 ;  /* 0x0000002f2c1d7223 */ /* 0x000fe2000000001d */
[----:B------:R-:W-:Y:S01]  /*0d90*/  HADD2.F32 R69, -RZ, R71.H0_H0 ;  /* 0x20000047ff457230 */ /* 0x000fe20000004100 */
[----:B------:R-:W-:Y:S01]  /*0da0*/  SHF.R.U32.HI R68, RZ, 0x10, R71 ;  /* 0x00000010ff447819 */ /* 0x000fe20000011647 */
        /* <DEDUP_REMOVED lines=11> */
[----:B------:R-:W-:Y:S01]  /*0e60*/  FADD R104, -R116, R35 ;  /* 0x0000002374687221 */ /* 0x000fe20000000100 */
[----:B------:R-:W-:Y:S01]  /*0e70*/  FFMA R29, R102, R101, R29 ;  /* 0x00000065661d7223 */ /* 0x000fe2000000001d */
[----:B------:R-:W-:Y:S01]  /*0e80*/  SHF.R.U64 R105, R72, 0x10, R73 ;  /* 0x0000001048697819 */ /* 0x000fe20000001249 */
[----:B------:R-:W-:Y:S02]  /*0e90*/  HADD2.F32 R35, -RZ, R72.H0_H0 ;  /* 0x20000048ff237230 */ /* 0x000fe40000004100 */
[----:B------:R-:W-:Y:S01]  /*0ea0*/  FMUL R103, R83, R68 ;  /* 0x0000004453677220 */ /* 0x000fe20000400000 */
[----:B------:R-:W-:Y:S01]  /*0eb0*/  FADD R32, R32, R69 ;  /* 0x0000004520207221 */ /* 0x000fe20000000000 */
[----:B------:R-:W-:Y:S01]  /*0ec0*/  FMUL R104, R97, R104 ;  /* 0x0000006861687220 */ /* 0x000fe20000400000 */
[----:B------:R-:W-:Y:S01]  /*0ed0*/  FFMA R29, R48, R69, R29 ;  /* 0x00000045301d7223 */ /* 0x000fe2000000001d */
[----:B------:R-:W-:Y:S01]  /*0ee0*/  FADD R100, -R116, R50 ;  /* 0x0000003274647221 */ /* 0x000fe20000000100 */
[----:B------:R-:W-:-:S02]  /*0ef0*/  HADD2.F32 R105, -RZ, R105.H0_H0 ;  /* 0x20000069ff697230 */ /* 0x000fc40000004100 */
[----:B------:R-:W-:Y:S01]  /*0f00*/  FADD R116, -R116, R51 ;  /* 0x0000003374747221 */ /* 0x000fe20000000100 */
[C---:B------:R-:W-:Y:S01]  /*0f10*/  FMUL R106, R97.reuse, R106 ;  /* 0x0000006a616a7220 */ /* 0x040fe20000400000 */
[----:B------:R-:W-:Y:S01]  /*0f20*/  FADD R31, R32, R103 ;  /* 0x00000067201f7221 */ /* 0x000fe20000000000 */
[----:B------:R-:W-:Y:S01]  /*0f30*/  HADD2.F32 R72, -RZ, R73.H0_H0 ;  /* 0x20000049ff487230 */ /* 0x000fe20000004100 */
[----:B------:R-:W-:Y:S01]  /*0f40*/  SHF.R.U32.HI R107, RZ, 0x10, R73 ;  /* 0x00000010ff6b7819 */ /* 0x000fe20000011649 */
[C---:B------:R-:W-:Y:S01]  /*0f50*/  FMUL R51, R97.reuse, R33 ;  /* 0x0000002161337220 */ /* 0x040fe20000400000 */
[----:B------:R-:W-:Y:S01]  /*0f60*/  FMUL R50, R66, R35 ;  /* 0x0000002342327220 */ /* 0x000fe20000400000 */
[----:B------:R-:W-:Y:S01]  /*0f70*/  FFMA R32, R104, R103, R29 ;  /* 0x0000006768207223 */ /* 0x000fe2000000001d */
[----:B------:R-:W-:Y:S01]  /*0f80*/  HADD2.F32 R73, -RZ, R74.H0_H0 ;  /* 0x2000004aff497230 */ /* 0x000fe20000004100 */
[--C-:B------:R-:W-:Y:S01]  /*0f90*/  SHF.R.U64 R109, R74, 0x10, R75.reuse ;  /* 0x000000104a6d7819 */ /* 0x100fe2000000124b */
[----:B------:R-:W-:Y:S01]  /*0fa0*/  HADD2.F32 R74, -RZ, R75.H0_H0 ;  /* 0x2000004bff4a7230 */ /* 0x000fe20000004100 */
[----:B------:R-:W-:Y:S01]  /*0fb0*/  SHF.R.U32.HI R111, RZ, 0x10, R75 ;  /* 0x00000010ff6f7819 */ /* 0x000fe2000001164b */
[C---:B------:R-:W-:Y:S01]  /*0fc0*/  FMUL R71, R97.reuse, R124 ;  /* 0x0000007c61477220 */ /* 0x040fe20000400000 */
        /* <DEDUP_REMOVED lines=53> */
[----:B------:R-:W-:Y:S02]  /*1320*/  HADD2.F32 R41, -RZ, R41.H0_H0 ;  /* 0x20000029ff297230 */ /* 0x000fe40000004100 */
        /* <DEDUP_REMOVED lines=39> */
.L_x_5055:
        /* <DEDUP_REMOVED lines=29> */
.L_x_5041:
[----:B------:R-:W-:Y:S05]  /*1770*/  BSYNC B0 ;  /* 0x0000000000007941 */ /* 0x000fea0003800000 */
.L_x_5040:
        /* <DEDUP_REMOVED lines=34> */
.L_x_5043:
[----:B------:R-:W2:Y:S04]  /*19a0*/  LDG.E.STRONG.GPU R30, desc[UR6][R28.64] ;  /* 0x000000061c1e7981 */ /* 0x000ea8000c1ef900 */
[----:B--2---:R-:W-:Y:S01]  /*19b0*/  CCTL.IVALL ;  /* 0x00000000ff00798f */ /* 0x004fe20002000000 */
[----:B------:R-:W-:Y:S05]  /*19c0*/  YIELD ;  /* 0x0000000000007946 */ /* 0x000fea0003800000 */
[----:B------:R-:W-:-:S13]  /*19d0*/  ISETP.NE.AND P1, PT, R30, R119, PT ;  /* 0x000000771e00720c */ /* 0x000fda0003f25270 */
[----:B------:R-:W-:Y:S05]  /*19e0*/  @P1 BRA `(.L_x_5043) ;  /* 0xfffffffc00ec1947 */ /* 0x000fea000383ffff */
.L_x_5042:
        /* <DEDUP_REMOVED lines=156> */
.L_x_5038:
        /* <DEDUP_REMOVED lines=28> */
.L_x_5039:
[----:B------:R-:W-:Y:S01]  /*2570*/  HFMA2.MMA R33, -RZ, RZ, 0, 9.5367431640625e-07 ;  /* 0x00000010ff217435 */ /* 0x000fe200000001ff */
[----:B------:R-:W-:Y:S02]  /*2580*/  MOV R32, 0x1f ;  /* 0x0000001f00207802 */ /* 0x000fe40000000f00 */
[----:B------:R-:W-:-:S08]  /*2590*/  MOV R35, 0xffffffff ;  /* 0xffffffff00237802 */ /* 0x000fd00000000f00 */
[----:B------:R-:W-:Y:S05]  /*25a0*/  WARPSYNC.COLLECTIVE R35, `(.L_x_5045) ;  /* 0x0000000023087348 */ /* 0x000fea0003c00000 */
[----:B------:R0:W1:Y:S02]  /*25b0*/  SHFL.DOWN P1, R68, R34, R33, R32 ;  /* 0x0800002122447389 */ /* 0x0000640000020020 */
[----:B01----:R-:W-:Y:S01]  /*25c0*/  ENDCOLLECTIVE ;  /* 0x000000000000791b */ /* 0x003fe20003800000 */
.L_x_5045:
[----:B------:R-:W-:Y:S01]  /*25d0*/  FADD R117, R34, R68 ;  /* 0x0000004422757221 */ /* 0x000fe20000000000 */
[----:B------:R-:W-:-:S07]  /*25e0*/  MOV R34, R29 ;  /* 0x0000001d00227202 */ /* 0x000fce0000000f00 */
[----:B------:R-:W-:Y:S05]  /*25f0*/  WARPSYNC.COLLECTIVE R35, `(.L_x_5046) ;  /* 0x0000000023087348 */ /* 0x000fea0003c00000 */
[----:B------:R0:W1:Y:S02]  /*2600*/  SHFL.DOWN P1, R68, R34, R33, R32 ;  /* 0x0800002122447389 */ /* 0x0000640000020020 */
[----:B01----:R-:W-:Y:S01]  /*2610*/  ENDCOLLECTIVE ;  /* 0x000000000000791b */ /* 0x003fe20003800000 */
.L_x_5046:
[----:B------:R-:W-:Y:S01]  /*2620*/  HFMA2.MMA R33, -RZ, RZ, 0, 4.76837158203125e-07 ;  /* 0x00000008ff217435 */ /* 0x000fe200000001ff */
[----:B------:R-:W-:Y:S02]  /*2630*/  MOV R34, R117 ;  /* 0x0000007500227202 */ /* 0x000fe40000000f00 */
[----:B------:R-:W-:-:S08]  /*2640*/  MOV R122, R68 ;  /* 0x00000044007a7202 */ /* 0x000fd00000000f00 */
[----:B------:R-:W-:Y:S05]  /*2650*/  WARPSYNC.COLLECTIVE R35, `(.L_x_5047) ;  /* 0x0000000023087348 */ /* 0x000fea0003c00000 */
[----:B------:R0:W1:Y:S02]  /*2660*/  SHFL.DOWN P1, R68, R34, R33, R32 ;  /* 0x0800002122447389 */ /* 0x0000640000020020 */
[----:B01----:R-:W-:Y:S01]  /*2670*/  ENDCOLLECTIVE ;  /* 0x000000000000791b */ /* 0x003fe20003800000 */
.L_x_5047:
[----:B------:R-:W-:-:S05]  /*2680*/  FADD R122, R29, R122 ;  /* 0x0000007a1d7a7221 */ /* 0x000fca0000000000 */
[----:B------:R-:W-:Y:S01]  /*2690*/  MOV R34, R122 ;  /* 0x0000007a00227202 */ /* 0x000fe20000000f00 */
[----:B------:R-:W-:-:S07]  /*26a0*/  FADD R119, R117, R68 ;  /* 0x0000004475777221 */ /* 0x000fce0000000000 */
[----:B------:R-:W-:Y:S05]  /*26b0*/  WARPSYNC.COLLECTIVE R35, `(.L_x_5048) ;  /* 0x0000000023087348 */ /* 0x000fea0003c00000 */
[----:B------:R0:W1:Y:S02]  /*26c0*/  SHFL.DOWN P1, R68, R34, R33, R32 ;  /* 0x0800002122447389 */ /* 0x0000640000020020 */
[----:B01----:R-:W-:Y:S01]  /*26d0*/  ENDCOLLECTIVE ;  /* 0x000000000000791b */ /* 0x003fe20003800000 */
.L_x_5048:
[----:B------:R-:W-:Y:S01]  /*26e0*/  HFMA2.MMA R33, -RZ, RZ, 0, 2.384185791015625e-07 ;  /* 0x00000004ff217435 */ /* 0x000fe200000001ff */
[----:B------:R-:W-:Y:S02]  /*26f0*/  MOV R34, R119 ;  /* 0x0000007700227202 */ /* 0x000fe40000000f00 */
[----:B------:R-:W-:-:S08]  /*2700*/  MOV R31, R68 ;  /* 0x00000044001f7202 */ /* 0x000fd00000000f00 */
[----:B------:R-:W-:Y:S05]  /*2710*/  WARPSYNC.COLLECTIVE R35, `(.L_x_5049) ;  /* 0x0000000023087348 */ /* 0x000fea0003c00000 */
[----:B------:R0:W1:Y:S02]  /*2720*/  SHFL.DOWN P1, R68, R34, R33, R32 ;  /* 0x0800002122447389 */ /* 0x0000640000020020 */
[----:B01----:R-:W-:Y:S01]  /*2730*/  ENDCOLLECTIVE ;  /* 0x000000000000791b */ /* 0x003fe20003800000 */
.L_x_5049:
[----:B------:R-:W-:-:S05]  /*2740*/  FADD R121, R122, R31 ;  /* 0x0000001f7a797221 */ /* 0x000fca0000000000 */
[----:B------:R-:W-:Y:S01]  /*2750*/  MOV R34, R121 ;  /* 0x0000007900227202 */ /* 0x000fe20000000f00 */
[----:B------:R-:W-:-:S07]  /*2760*/  FADD R123, R119, R68 ;  /* 0x00000044777b7221 */ /* 0x000fce0000000000 */
[----:B------:R-:W-:Y:S05]  /*2770*/  WARPSYNC.COLLECTIVE R35, `(.L_x_5050) ;  /* 0x0000000023087348 */ /* 0x000fea0003c00000 */
[----:B------:R0:W1:Y:S02]  /*2780*/  SHFL.DOWN P1, R68, R34, R33, R32 ;  /* 0x0800002122447389 */ /* 0x0000640000020020 */
[----:B01----:R-:W-:Y:S01]  /*2790*/  ENDCOLLECTIVE ;  /* 0x000000000000791b */ /* 0x003fe20003800000 */
.L_x_5050:
[----:B------:R-:W-:Y:S01]  /*27a0*/  HFMA2.MMA R33, -RZ, RZ, 0, 1.1920928955078125e-07 ;  /* 0x00000002ff217435 */ /* 0x000fe200000001ff */
[----:B------:R-:W-:Y:S02]  /*27b0*/  MOV R34, R123 ;  /* 0x0000007b00227202 */ /* 0x000fe40000000f00 */
[----:B------:R-:W-:-:S08]  /*27c0*/  MOV R124, R68 ;  /* 0x00000044007c7202 */ /* 0x000fd00000000f00 */
[----:B------:R-:W-:Y:S05]  /*27d0*/  WARPSYNC.COLLECTIVE R35, `(.L_x_5051) ;  /* 0x0000000023087348 */ /* 0x000fea0003c00000 */
[----:B------:R0:W1:Y:S02]  /*27e0*/  SHFL.DOWN P1, R68, R34, R33, R32 ;  /* 0x0800002122447389 */ /* 0x0000640000020020 */
[----:B01----:R-:W-:Y:S01]  /*27f0*/  ENDCOLLECTIVE ;  /* 0x000000000000791b */ /* 0x003fe20003800000 */
.L_x_5051:
[----:B------:R-:W-:-:S05]  /*2800*/  FADD R124, R121, R124 ;  /* 0x0000007c797c7221 */ /* 0x000fca0000000000 */
[----:B------:R-:W-:Y:S01]  /*2810*/  MOV R34, R124 ;  /* 0x0000007c00227202 */ /* 0x000fe20000000f00 */
[----:B------:R-:W-:-:S07]  /*2820*/  FADD R31, R123, R68 ;  /* 0x000000447b1f7221 */ /* 0x000fce0000000000 */
[----:B------:R-:W-:Y:S05]  /*2830*/  WARPSYNC.COLLECTIVE R35, `(.L_x_5052) ;  /* 0x0000000023087348 */ /* 0x000fea0003c00000 */
[----:B------:R0:W1:Y:S02]  /*2840*/  SHFL.DOWN P1, R68, R34, R33, R32 ;  /* 0x0800002122447389 */ /* 0x0000640000020020 */
[----:B01----:R-:W-:Y:S01]  /*2850*/  ENDCOLLECTIVE ;  /* 0x000000000000791b */ /* 0x003fe20003800000 */
.L_x_5052:
[----:B------:R-:W-:Y:S01]  /*2860*/  HFMA2.MMA R33, -RZ, RZ, 0, 5.9604644775390625e-08 ;  /* 0x00000001ff217435 */ /* 0x000fe200000001ff */
[----:B------:R-:W-:Y:S02]  /*2870*/  MOV R34, R31 ;  /* 0x0000001f00227202 */ /* 0x000fe40000000f00 */
[----:B------:R-:W-:-:S08]  /*2880*/  MOV R29, R68 ;  /* 0x00000044001d7202 */ /* 0x000fd00000000f00 */
[----:B------:R-:W-:Y:S05]  /*2890*/  WARPSYNC.COLLECTIVE R35, `(.L_x_5053) ;  /* 0x0000000023087348 */ /* 0x000fea0003c00000 */
[----:B------:R0:W1:Y:S02]  /*28a0*/  SHFL.DOWN P1, R68, R34, R33, R32 ;  /* 0x0800002122447389 */ /* 0x0000640000020020 */
[----:B01----:R-:W-:Y:S01]  /*28b0*/  ENDCOLLECTIVE ;  /* 0x000000000000791b */ /* 0x003fe20003800000 */
.L_x_5053:
[----:B------:R-:W-:-:S05]  /*28c0*/  FADD R29, R124, R29 ;  /* 0x0000001d7c1d7221 */ /* 0x000fca0000000000 */
[----:B------:R-:W-:Y:S02]  /*28d0*/  MOV R34, R29 ;  /* 0x0000001d00227202 */ /* 0x000fe40000000f00 */
[----:B------:R-:W-:-:S07]  /*28e0*/  MOV R122, R68 ;  /* 0x00000044007a7202 */ /* 0x000fce0000000f00 */
[----:B------:R-:W-:Y:S05]  /*28f0*/  WARPSYNC.COLLECTIVE R35, `(.L_x_5054) ;  /* 0x0000000023087348 */ /* 0x000fea0003c00000 */
[----:B------:R0:W1:Y:S02]  /*2900*/  SHFL.DOWN P1, R68, R34, R33, R32 ;  /* 0x0800002122447389 */ /* 0x0000640000020020 */
[----:B01----:R-:W-:Y:S01]  /*2910*/  ENDCOLLECTIVE ;  /* 0x000000000000791b */ /* 0x003fe20003800000 */
.L_x_5054:
[----:B------:R-:W-:Y:S05]  /*2920*/  BRA `(.L_x_5055) ;  /* 0xffffffec001c7947 */ /* 0x000fea000383ffff */
.L_x_5056:
        /* <DEDUP_REMOVED lines=13> */
.L_x_8008:


//--------------------- .text._ZN18transformer_engine13normalization28ln_bwd_finalize_tuned_kernelINS0_22Kernel_traits_finalizeILj12800E6__halfS3_S3_fjLj1024ELj4ENS0_18Kernel_traits_baseILj12800ES3_S3_S3_fjLj1024EEEEEEEvNS0_20BackwardKernelParamsE --------------------------
	.section	.text._ZN18transformer_engine13normalization28ln_bwd_finalize_tuned_kernelINS0_22Kernel_traits_finalizeILj12800E6__halfS3_S3_fjLj1024ELj4ENS0_18Kernel_traits_baseILj12800ES3_S3_S3_fjLj1024EEEEEEEvNS0_20BackwardKernelParamsE,"ax",@progbits
	.align	128
        .global         _ZN18transformer_engine13normalization28ln_bwd_finalize_tuned_kernelINS0_22Kernel_traits_finalizeILj12800E6__halfS3_S3_fjLj1024ELj4ENS0_18Kernel_traits_baseILj12800ES3_S3_S3_fjLj1024EEEEEEEvNS0_20BackwardKernelParamsE
        .type           _ZN18transformer_engine13normalization28ln_bwd_finalize_tuned_kernelINS0_22Kernel_traits_finalizeILj12800E6__halfS3_S3_fjLj1024ELj4ENS0_18Kernel_traits_baseILj12800ES3_S3_S3_fjLj1024EEEEEEEvNS0_20BackwardKernelParamsE,@function
        .size           _ZN18transformer_engine13normalization28ln_bwd_finalize_tuned_kernelINS0_22Kernel_traits_finalizeILj12800E6__halfS3_S3_fjLj1024ELj4ENS0_18Kernel_traits_baseILj12800ES3_S3_S3_fjLj1024EEEEEEEvNS0_20BackwardKernelParamsE,(.L_x_8009 - _ZN18transformer_engine13normalization28ln_bwd_finalize_tuned_kernelINS0_22Kernel_traits_finalizeILj12800E6__halfS3_S3_fjLj1024ELj4ENS0_18Kernel_traits_baseILj12800ES3_S3_S3_fjLj1024EEEEEEEvNS0_20BackwardKernelParamsE)
        .other          _ZN18transformer_engine13normalization28ln_bwd_finalize_tuned_kernelINS0_22Kernel_traits_finalizeILj12800E6__halfS3_S3_fjLj1024ELj4ENS0_18Kernel_traits_baseILj12800ES3_S3_S3_fjLj1024EEEEEEEvNS0_20BackwardKernelParamsE,@"STO_CUDA_ENTRY STV_DEFAULT"
_ZN18transformer_engine13normalization28ln_bwd_finalize_tuned_kernelINS0_22Kernel_traits_finalizeILj12800E6__halfS3_S3_fjLj1024ELj4ENS0_18Kernel_traits_baseILj12800ES3_S3_S3_fjLj1024EEEEEEEvNS0_20BackwardKernelParamsE:
.text._ZN18transformer_engine13normalization28ln_bwd_finalize_tuned_kernelINS0_22Kernel_traits_finalizeILj12800E6__halfS3_S3_fjLj1024ELj4ENS0_18Kernel_traits_baseILj12800ES3_S3_S3_fjLj1024EEEEEEEvNS0_20BackwardKernelParamsE:
        /* <DEDUP_REMOVED lines=20> */
.L_x_5068:
        /* <DEDUP_REMOVED lines=28> */
.L_x_5061:
        /* <DEDUP_REMOVED lines=33> */
.L_x_5060:
[----:B------:R-:W-:Y:S05]  /*0510*/  BSYNC B1 ;  /* 0x0000000000017941 */ /* 0x000fea0003800000 */
.L_x_5059:
        /* <DEDUP_REMOVED lines=23> */
.L_x_5063:
[----:B------:R-:W-:Y:S05]  /*0690*/  BSYNC B1 ;  /* 0x0000000000017941 */ /* 0x000fea0003800000 */
.L_x_5062:
        /* <DEDUP_REMOVED lines=11> */
.L_x_5058:
[----:B------:R-:W-:Y:S05]  /*0750*/  BSYNC B0 ;  /* 0x0000000000007941 */ /* 0x000fea0003800000 */
.L_x_5057:
        /* <DEDUP_REMOVED lines=33> */
.L_x_5079:
[----:B------:R-:W-:Y:S01]  /*0970*/  @!P0 SHF.R.U32.HI R11, RZ, 0x3, R0 ;  /* 0x00000003ff0b8819 */ /* 0x000fe20000011600 */
[----:B--2---:R-:W-:Y:S01]  /*0980*/  FADD R13, R8, R13 ;  /* 0x0000000d080d7221 */ /* 0x004fe20000000000 */
[----:B-1----:R-:W-:Y:S02]  /*0990*/  FADD R9, R10, R9 ;  /* 0x000000090a097221 */ /* 0x002fe40000000000 */
[----:B0-----:R-:W-:-:S05]  /*09a0*/  @!P0 LOP3.LUT R8, R11, 0x1ffffffc, RZ, 0xc0, !PT ;  /* 0x1ffffffc0b088812 */ /* 0x001fca00078ec0ff */
[----:B------:R1:W-:Y:S04]  /*09b0*/  @!P0 STS [R8+UR4+0x2000], R13 ;  /* 0x0020000d08008988 */ /* 0x0003e80008000804 */
[----:B------:R1:W-:Y:S02]  /*09c0*/  @!P0 STS [R8+UR4+0x2080], R9 ;  /* 0x0020800908008988 */ /* 0x0003e40008000804 */
.L_x_5064:
        /* <DEDUP_REMOVED lines=18> */
.L_x_5067:
[----:B------:R-:W-:Y:S05]  /*0af0*/  BSYNC B0 ;  /* 0x0000000000007941 */ /* 0x000fea0003800000 */
.L_x_5066:
[C---:B------:R-:W-:Y:S02]  /*0b00*/  ISETP.GT.U32.AND P0, PT, R5.reuse, -0x3201, PT ;  /* 0xffffcdff0500780c */ /* 0x040fe40003f04070 */
[----:B------:R-:W-:Y:S02]  /*0b10*/  IADD3 R5, R5, 0x3200, RZ ;  /* 0x0000320005057810 */ /* 0x000fe40007ffe0ff */
[----:B------:R-:W-:-:S09]  /*0b20*/  IADD3 R6, R6, 0x1900, RZ ;  /* 0x0000190006067810 */ /* 0x000fd20007ffe0ff */
[----:B------:R-:W-:Y:S05]  /*0b30*/  @P0 BRA `(.L_x_5068) ;  /* 0xfffffff400800947 */ /* 0x000fea000383ffff */
[----:B------:R-:W-:Y:S05]  /*0b40*/  EXIT ;  /* 0x000000000000794d */ /* 0x000fea0003800000 */
.L_x_5065:
[----:B------:R-:W-:Y:S01]  /*0b50*/  HFMA2.MMA R18, -RZ, RZ, 0, 5.9604644775390625e-08 ;  /* 0x00000001ff127435 */ /* 0x000fe200000001ff */
[----:B0-----:R-:W-:Y:S01]  /*0b60*/  IMAD.MOV.U32 R19, RZ, RZ, R10 ;  /* 0x000000ffff137224 */ /* 0x001fe200078e000a */
[----:B------:R-:W-:Y:S02]  /*0b70*/  MOV R21, 0x1f ;  /* 0x0000001f00157802 */ /* 0x000fe40000000f00 */
[----:B------:R-:W-:-:S07]  /*0b80*/  MOV R16, 0xffffffff ;  /* 0xffffffff00107802 */ /* 0x000fce0000000f00 */
[----:B-12---:R-:W-:Y:S05]  /*0b90*/  WARPSYNC.COLLECTIVE R16, `(.L_x_5069) ;  /* 0x0000000010087348 */ /* 0x006fea0003c00000 */
[----:B------:R0:W3:Y:S02]  /*0ba0*/  SHFL.BFLY P1, R17, R19, R18, R21 ;  /* 0x0c00001213117389 */ /* 0x0000e40000020015 */
[----:B0123--:R-:W-:Y:S01]  /*0bb0*/  ENDCOLLECTIVE ;  /* 0x000000000000791b */ /* 0x00ffe20003800000 */
.L_x_5069:
[----:B------:R-:W-:Y:S01]  /*0bc0*/  HFMA2.MMA R18, -RZ, RZ, 0, 1.1920928955078125e-07 ;  /* 0x00000002ff127435 */ /* 0x000fe200000001ff */
[----:B------:R-:W-:-:S04]  /*0bd0*/  IMAD.MOV.U32 R9, RZ, RZ, R17 ;  /* 0x000000ffff097224 */ /* 0x000fc800078e0011 */
[----:B------:R-:W-:-:S05]  /*0be0*/  FADD R9, R10, R9 ;  /* 0x000000090a097221 */ /* 0x000fca0000000000 */
[----:B------:R-:W-:-:S07]  /*0bf0*/  MOV R19, R9 ;  /* 0x0000000900137202 */ /* 0x000fce0000000f00 */
[----:B------:R-:W-:Y:S05]  /*0c00*/  WARPSYNC.COLLECTIVE R16, `(.L_x_5070) ;  /* 0x0000000010087348 */ /* 0x000fea0003c00000 */
[----:B------:R0:W1:Y:S02]  /*0c10*/  SHFL.BFLY P1, R17, R19, R18, R21 ;  /* 0x0c00001213117389 */ /* 0x0000640000020015 */
[----:B01----:R-:W-:Y:S01]  /*0c20*/  ENDCOLLECTIVE ;  /* 0x000000000000791b */ /* 0x003fe20003800000 */
.L_x_5070:
[----:B------:R-:W-:Y:S01]  /*0c30*/  HFMA2.MMA R18, -RZ, RZ, 0, 2.384185791015625e-07 ;  /* 0x00000004ff127435 */ /* 0x000fe200000001ff */
[----:B------:R-:W-:-:S05]  /*0c40*/  MOV R12, R17 ;  /* 0x00000011000c7202 */ /* 0x000fca0000000f00 */
[----:B------:R-:W-:-:S04]  /*0c50*/  FADD R12, R9, R12 ;  /* 0x0000000c090c7221 */ /* 0x000fc80000000000 */
[----:B------:R-:W-:-:S07]  /*0c60*/  IMAD.MOV.U32 R19, RZ, RZ, R12 ;  /* 0x000000ffff137224 */ /* 0x000fce00078e000c */
[----:B------:R-:W-:Y:S05]  /*0c70*/  WARPSYNC.COLLECTIVE R16, `(.L_x_5071) ;  /* 0x0000000010087348 */ /* 0x000fea0003c00000 */
[----:B------:R0:W1:Y:S02]  /*0c80*/  SHFL.BFLY P1, R17, R19, R18, R21 ;  /* 0x0c00001213117389 */ /* 0x0000640000020015 */
[----:B01----:R-:W-:Y:S01]  /*0c90*/  ENDCOLLECTIVE ;  /* 0x000000000000791b */ /* 0x003fe20003800000 */
.L_x_5071:
[----:B------:R-:W-:Y:S01]  /*0ca0*/  IMAD.MOV.U32 R18, RZ, RZ, 0x8 ;  /* 0x00000008ff127424 */ /* 0x000fe200078e00ff */
[----:B------:R-:W-:-:S05]  /*0cb0*/  MOV R11, R17 ;  /* 0x00000011000b7202 */ /* 0x000fca0000000f00 */
[----:B------:R-:W-:-:S05]  /*0cc0*/  FADD R11, R12, R11 ;  /* 0x0000000b0c0b7221 */ /* 0x000fca0000000000 */
[----:B------:R-:W-:-:S07]  /*0cd0*/  MOV R19, R11 ;  /* 0x0000000b00137202 */ /* 0x000fce0000000f00 */
[----:B------:R-:W-:Y:S05]  /*0ce0*/  WARPSYNC.COLLECTIVE R16, `(.L_x_5072) ;  /* 0x0000000010087348 */ /* 0x000fea0003c00000 */
[----:B------:R0:W1:Y:S02]  /*0cf0*/  SHFL.BFLY P1, R17, R19, R18, R21 ;  /* 0x0c00001213117389 */ /* 0x0000640000020015 */
[----:B01----:R-:W-:Y:S01]  /*0d00*/  ENDCOLLECTIVE ;  /* 0x000000000000791b */ /* 0x003fe20003800000 */
.L_x_5072:
[----:B------:R-:W-:Y:S01]  /*0d10*/  HFMA2.MMA R18, -RZ, RZ, 0, 9.5367431640625e-07 ;  /* 0x00000010ff127435 */ /* 0x000fe200000001ff */
[----:B------:R-:W-:-:S05]  /*0d20*/  MOV R10, R17 ;  /* 0x00000011000a7202 */ /* 0x000fca0000000f00 */
[----:B------:R-:W-:-:S05]  /*0d30*/  FADD R10, R11, R10 ;  /* 0x0000000a0b0a7221 */ /* 0x000fca0000000000 */
[----:B------:R-:W-:-:S07]  /*0d40*/  MOV R19, R10 ;  /* 0x0000000a00137202 */ /* 0x000fce0000000f00 */
[----:B------:R-:W-:Y:S05]  /*0d50*/  WARPSYNC.COLLECTIVE R16, `(.L_x_5073) ;  /* 0x0000000010087348 */ /* 0x000fea0003c00000 */
[----:B------:R0:W1:Y:S02]  /*0d60*/  SHFL.BFLY P1, R17, R19, R18, R21 ;  /* 0x0c00001213117389 */ /* 0x0000640000020015 */
[----:B01----:R-:W-:Y:S01]  /*0d70*/  ENDCOLLECTIVE ;  /* 0x000000000000791b */ /* 0x003fe20003800000 */
.L_x_5073:
[----:B------:R-:W-:Y:S01]  /*0d80*/  HFMA2.MMA R18, -RZ, RZ, 0, 5.9604644775390625e-08 ;  /* 0x00000001ff127435 */ /* 0x000fe200000001ff */
[----:B------:R-:W-:Y:S01]  /*0d90*/  MOV R19, R8 ;  /* 0x0000000800137202 */ /* 0x000fe20000000f00 */
[----:B------:R-:W-:-:S09]  /*0da0*/  IMAD.MOV.U32 R9, RZ, RZ, R17 ;  /* 0x000000ffff097224 */ /* 0x000fd200078e0011 */
[----:B------:R-:W-:Y:S05]  /*0db0*/  WARPSYNC.COLLECTIVE R16, `(.L_x_5074) ;  /* 0x0000000010087348 */ /* 0x000fea0003c00000 */
[----:B------:R0:W1:Y:S02]  /*0dc0*/  SHFL.BFLY P1, R17, R19, R18, R21 ;  /* 0x0c00001213117389 */ /* 0x0000640000020015 */
[----:B01----:R-:W-:Y:S01]  /*0dd0*/  ENDCOLLECTIVE ;  /* 0x000000000000791b */ /* 0x003fe20003800000 */
.L_x_5074:
[----:B------:R-:W-:Y:S01]  /*0de0*/  HFMA2.MMA R18, -RZ, RZ, 0, 1.1920928955078125e-07 ;  /* 0x00000002ff127435 */ /* 0x000fe200000001ff */
[----:B------:R-:W-:-:S05]  /*0df0*/  MOV R11, R17 ;  /* 0x00000011000b7202 */ /* 0x000fca0000000f00 */
[----:B------:R-:W-:-:S04]  /*0e00*/  FADD R13, R8, R11 ;  /* 0x0000000b080d7221 */ /* 0x000fc80000000000 */
[----:B------:R-:W-:-:S07]  /*0e10*/  IMAD.MOV.U32 R19, RZ, RZ, R13 ;  /* 0x000000ffff137224 */ /* 0x000fce00078e000d */
[----:B------:R-:W-:Y:S05]  /*0e20*/  WARPSYNC.COLLECTIVE R16, `(.L_x_5075) ;  /* 0x0000000010087348 */ /* 0x000fea0003c00000 */
[----:B------:R0:W1:Y:S02]  /*0e30*/  SHFL.BFLY P1, R17, R19, R18, R21 ;  /* 0x0c00001213117389 */ /* 0x0000640000020015 */
[----:B01----:R-:W-:Y:S01]  /*0e40*/  ENDCOLLECTIVE ;  /* 0x000000000000791b */ /* 0x003fe20003800000 */
.L_x_5075:
[----:B------:R-:W-:Y:S01]  /*0e50*/  IMAD.MOV.U32 R18, RZ, RZ, 0x4 ;  /* 0x00000004ff127424 */ /* 0x000fe200078e00ff */
[----:B------:R-:W-:-:S05]  /*0e60*/  MOV R14, R17 ;  /* 0x00000011000e7202 */ /* 0x000fca0000000f00 */
[----:B------:R-:W-:-:S05]  /*0e70*/  FADD R14, R13, R14 ;  /* 0x0000000e0d0e7221 */ /* 0x000fca0000000000 */
[----:B------:R-:W-:-:S07]  /*0e80*/  MOV R19, R14 ;  /* 0x0000000e00137202 */ /* 0x000fce0000000f00 */
[----:B------:R-:W-:Y:S05]  /*0e90*/  WARPSYNC.COLLECTIVE R16, `(.L_x_5076) ;  /* 0x0000000010087348 */ /* 0x000fea0003c00000 */
[----:B------:R0:W1:Y:S02]  /*0ea0*/  SHFL.BFLY P1, R17, R19, R18, R21 ;  /* 0x0c00001213117389 */ /* 0x0000640000020015 */
[----:B01----:R-:W-:Y:S01]  /*0eb0*/  ENDCOLLECTIVE ;  /* 0x000000000000791b */ /* 0x003fe20003800000 */
.L_x_5076:
[----:B------:R-:W-:Y:S01]  /*0ec0*/  HFMA2.MMA R18, -RZ, RZ, 0, 4.76837158203125e-07 ;  /* 0x00000008ff127435 */ /* 0x000fe200000001ff */
[----:B------:R-:W-:-:S05]  /*0ed0*/  MOV R15, R17 ;  /* 0x00000011000f7202 */ /* 0x000fca0000000f00 */
[----:B------:R-:W-:-:S05]  /*0ee0*/  FADD R15, R14, R15 ;  /* 0x0000000f0e0f7221 */ /* 0x000fca0000000000 */
[----:B------:R-:W-:-:S07]  /*0ef0*/  MOV R19, R15 ;  /* 0x0000000f00137202 */ /* 0x000fce0000000f00 */
[----:B------:R-:W-:Y:S05]  /*0f00*/  WARPSYNC.COLLECTIVE R16, `(.L_x_5077) ;  /* 0x0000000010087348 */ /* 0x000fea0003c00000 */
[----:B------:R0:W1:Y:S02]  /*0f10*/  SHFL.BFLY P1, R17, R19, R18, R21 ;  /* 0x0c00001213117389 */ /* 0x0000640000020015 */
[----:B01----:R-:W-:Y:S01]  /*0f20*/  ENDCOLLECTIVE ;  /* 0x000000000000791b */ /* 0x003fe20003800000 */
.L_x_5077:
[----:B------:R-:W-:Y:S01]  /*0f30*/  HFMA2.MMA R18, -RZ, RZ, 0, 9.5367431640625e-07 ;  /* 0x00000010ff127435 */ /* 0x000fe200000001ff */
[----:B------:R-:W-:-:S04]  /*0f40*/  IMAD.MOV.U32 R8, RZ, RZ, R17 ;  /* 0x000000ffff087224 */ /* 0x000fc800078e0011 */
[----:B------:R-:W-:-:S05]  /*0f50*/  FADD R8, R15, R8 ;  /* 0x000000080f087221 */ /* 0x000fca0000000000 */
[----:B------:R-:W-:-:S07]  /*0f60*/  MOV R19, R8 ;  /* 0x0000000800137202 */ /* 0x000fce0000000f00 */
[----:B------:R-:W-:Y:S05]  /*0f70*/  WARPSYNC.COLLECTIVE R16, `(.L_x_5078) ;  /* 0x0000000010087348 */ /* 0x000fea0003c00000 */
[----:B------:R0:W1:Y:S02]  /*0f80*/  SHFL.BFLY P1, R17, R19, R18, R21 ;  /* 0x0c00001213117389 */ /* 0x0000640000020015 */
[----:B01----:R-:W-:Y:S01]  /*0f90*/  ENDCOLLECTIVE ;  /* 0x000000000000791b */ /* 0x003fe20003800000 */
.L_x_5078:
[----:B------:R-:W-:Y:S01]  /*0fa0*/  MOV R13, R17 ;  /* 0x00000011000d7202 */ /* 0x000fe20000000f00 */
[----:B------:R-:W-:Y:S06]  /*0fb0*/  BRA `(.L_x_5079) ;  /* 0xfffffff8006c7947 */ /* 0x000fec000383ffff */
.L_x_5080:
        /* <DEDUP_REMOVED lines=12> */
.L_x_8009:


//--------------------- .text._ZN18transformer_engine13normalization19ln_bwd_tuned_kernelINS0_13Kernel_traitsI6__halfS3_S3_fjLj12800ELj5ELj1ELj4ELj8ENS0_18Kernel_traits_baseILj12800ES3_S3_S3_fjLj128EEEEEEEvNS0_20BackwardKernelParamsE --------------------------
	.section	.text._ZN18transformer_engine13normalization19ln_bwd_tuned_kernelINS0_13Kernel_traitsI6__halfS3_S3_fjLj12800ELj5ELj1ELj4ELj8ENS0_18Kernel_traits_baseILj12800ES3_S3_S3_fjLj128EEEEEEEvNS0_20BackwardKernelParamsE,"ax",@progbits
	.align	128
        .global         _ZN18transformer_engine13normalization19ln_bwd_tuned_kernelINS0_13Kernel_traitsI6__halfS3_S3_fjLj12800ELj5ELj1ELj4ELj8ENS0_18Kernel_traits_baseILj12800ES3_S3_S3_fjLj128EEEEEEEvNS0_20BackwardKernelParamsE
        .type           _ZN18transformer_engine13normalization19ln_bwd_tuned_kernelINS0_13Kernel_traitsI6__halfS3_S3_fjLj12800ELj5ELj1ELj4ELj8ENS0_18Kernel_traits_baseILj12800ES3_S3_S3_fjLj128EEEEEEEvNS0_20BackwardKernelParamsE,@function
        .size           _ZN18transformer_engine13normalization19ln_bwd_tuned_kernelINS0_13Kernel_traitsI6__halfS3_S3_fjLj12800ELj5ELj1ELj4ELj8ENS0_18Kernel_traits_baseILj12800ES3_S3_S3_fjLj128EEEEEEEvNS0_20BackwardKernelParamsE,(.L_x_8010 - _ZN18transformer_engine13normalization19ln_bwd_tuned_kernelINS0_13Kernel_traitsI6__halfS3_S3_fjLj12800ELj5ELj1ELj4ELj8ENS0_18Kernel_traits_baseILj12800ES3_S3_S3_fjLj128EEEEEEEvNS0_20BackwardKernelParamsE)
        .other          _ZN18transformer_engine13normalization19ln_bwd_tuned_kernelINS0_13Kernel_traitsI6__halfS3_S3_fjLj12800ELj5ELj1ELj4ELj8ENS0_18Kernel_traits_baseILj12800ES3_S3_S3_fjLj128EEEEEEEvNS0_20BackwardKernelParamsE,@"STO_CUDA_ENTRY STV_DEFAULT"
_ZN18transformer_engine13normalization19ln_bwd_tuned_kernelINS0_13Kernel_traitsI6__halfS3_S3_fjLj12800ELj5ELj1ELj4ELj8ENS0_18Kernel_traits_baseILj12800ES3_S3_S3_fjLj128EEEEEEEvNS0_20BackwardKernelParamsE:
.text._ZN18transformer_engine13normalization19ln_bwd_tuned_kernelINS0_13Kernel_traitsI6__halfS3_S3_fjLj12800ELj5ELj1ELj4ELj8ENS0_18Kernel_traits_baseILj12800ES3_S3_S3_fjLj128EEEEEEEvNS0_20BackwardKernelParamsE:
        /* <DEDUP_REMOVED lines=73> */
[--C-:B-----5:R-:W-:Y:S01]  /*0490*/  SHF.R.U64 R61, R18, 0x10, R19.reuse ;  /* 0x00000010123d7819 */ /* 0x120fe20000001213 */
[----:B------:R-:W-:Y:S01]  /*04a0*/  HADD2.F32 R15, -RZ, R19.H0_H0 ;  /* 0x20000013ff0f7230 */ /* 0x000fe20000004100 */
[----:B------:R-:W-:Y:S01]  /*04b0*/  SHF.R.U32.HI R8, RZ, 0x10, R19 ;  /* 0x00000010ff087819 */ /* 0x000fe20000011613 */
[----:B------:R-:W-:Y:S01]  /*04c0*/  FADD R86, R58, R11 ;  /* 0x0000000b3a567221 */ /* 0x000fe20000000000 */
[----:B------:R-:W-:Y:S01]  /*04d0*/  SHF.R.U64 R59, R20, 0x10, R21 ;  /* 0x00000010143b7819 */ /* 0x000fe20000001215 */
[----:B------:R-:W-:Y:S01]  /*04e0*/  FADD R84, R58, R13 ;  /* 0x0000000d3a547221 */ /* 0x000fe20000000000 */
        /* <DEDUP_REMOVED lines=29> */
[C---:B------:R-:W-:Y:S01]  /*06c0*/  FADD R60, R58.reuse, R13 ;  /* 0x0000000d3a3c7221 */ /* 0x040fe20000000000 */
        /* <DEDUP_REMOVED lines=9> */
[----:B------:R-:W-:-:S07]  /*0760*/  CS2R R20, SRZ ;  /* 0x0000000000147805 */ /* 0x000fce000001ff00 */
.L_x_5087:
[----:B0-----:R-:W0:Y:S01]  /*0770*/  LDC.64 R62, c[0x0][0x220] ;  /* 0x00008800ff3e7b82 */ /* 0x001e220000000a00 */
[----:B------:R-:W-:-:S05]  /*0780*/  IMAD R54, R57, 0xc80, R0 ;  /* 0x00000c8039367824 */ /* 0x000fca00078e0200 */
[C---:B------:R-:W-:Y:S02]  /*0790*/  IADD3 R69, R54.reuse, 0x500, RZ ;  /* 0x0000050036457810 */ /* 0x040fe40007ffe0ff */
[----:B------:R-:W1:Y:S01]  /*07a0*/  LDC.64 R92, c[0x0][0x228] ;  /* 0x00008a00ff5c7b82 */ /* 0x000e620000000a00 */
[----:B------:R-:W-:-:S07]  /*07b0*/  IADD3 R67, R54, 0x280, RZ ;  /* 0x0000028036437810 */ /* 0x000fce0007ffe0ff */
[----:B------:R-:W2:Y:S01]  /*07c0*/  LDC.64 R72, c[0x0][0x258] ;  /* 0x00009600ff487b82 */ /* 0x000ea20000000a00 */
[----:B------:R-:W-:-:S07]  /*07d0*/  IADD3 R71, R54, 0x780, RZ ;  /* 0x0000078036477810 */ /* 0x000fce0007ffe0ff */
        /* <DEDUP_REMOVED lines=29> */
[--C-:B----4-:R-:W-:Y:S01]  /*09b0*/  SHF.R.U64 R98, R28, 0x10, R29.reuse ;  /* 0x000000101c627819 */ /* 0x110fe2000000121d */
[----:B0-----:R-:W-:Y:S01]  /*09c0*/  HADD2.F32 R93, -RZ, R28.H0_H0 ;  /* 0x2000001cff5d7230 */ /* 0x001fe20000004100 */
[----:B------:R-:W-:Y:S01]  /*09d0*/  SHF.R.U32.HI R28, RZ, 0x10, R29 ;  /* 0x00000010ff1c7819 */ /* 0x000fe2000001161d */
[----:B------:R-:W-:Y:S01]  /*09e0*/  HADD2.F32 R95, -RZ, R29.H0_H0 ;  /* 0x2000001dff5f7230 */ /* 0x000fe20000004100 */
[--C-:B-----5:R-:W-:Y:S01]  /*09f0*/  SHF.R.U64 R94, R32, 0x10, R33.reuse ;  /* 0x00000010205e7819 */ /* 0x120fe20000001221 */
[----:B-1----:R-:W-:Y:S01]  /*0a00*/  HADD2.F32 R91, -RZ, R33.H0_H0 ;  /* 0x20000021ff5b7230 */ /* 0x002fe20000004100 */
[----:B------:R-:W-:Y:S01]  /*0a10*/  SHF.R.U32.HI R90, RZ, 0x10, R33 ;  /* 0x00000010ff5a7819 */ /* 0x000fe20000011621 */
[----:B------:R-:W-:Y:S01]  /*0a20*/  HADD2.F32 R29, -RZ, R98.H0_H0 ;  /* 0x20000062ff1d7230 */ /* 0x000fe20000004100 */
[----:B------:R-:W-:Y:S01]  /*0a30*/  SHF.R.U64 R96, R30, 0x10, R31 ;  /* 0x000000101e607819 */ /* 0x000fe2000000121f */
[----:B------:R-:W-:Y:S02]  /*0a40*/  HADD2.F32 R101, -RZ, R32.H0_H0 ;  /* 0x20000020ff657230 */ /* 0x000fe40000004100 */
[----:B------:R-:W-:Y:S01]  /*0a50*/  HADD2.F32 R103, -RZ, R34.H0_H0 ;  /* 0x20000022ff677230 */ /* 0x000fe20000004100 */
[--C-:B------:R-:W-:Y:S01]  /*0a60*/  SHF.R.U64 R34, R34, 0x10, R35.reuse ;  /* 0x0000001022227819 */ /* 0x100fe20000001223 */
[----:B------:R-:W-:Y:S01]  /*0a70*/  HADD2.F32 R105, -RZ, R35.H0_H0 ;  /* 0x20000023ff697230 */ /* 0x000fe20000004100 */
[----:B------:R-:W-:Y:S01]  /*0a80*/  SHF.R.U32.HI R32, RZ, 0x10, R35 ;  /* 0x00000010ff207819 */ /* 0x000fe20000011623 */
[----:B------:R-:W-:Y:S01]  /*0a90*/  HADD2.F32 R97, -RZ, R30.H0_H0 ;  /* 0x2000001eff617230 */ /* 0x000fe20000004100 */
[----:B------:R-:W-:Y:S01]  /*0aa0*/  SHF.R.U64 R30, R62, 0x10, R63 ;  /* 0x000000103e1e7819 */ /* 0x000fe2000000123f */
[----:B------:R-:W-:Y:S01]  /*0ab0*/  HADD2.F32 R99, -RZ, R31.H0_H0 ;  /* 0x2000001fff637230 */ /* 0x000fe20000004100 */
[----:B------:R-:W-:Y:S01]  /*0ac0*/  SHF.R.U32.HI R31, RZ, 0x10, R31 ;  /* 0x00000010ff1f7819 */ /* 0x000fe2000001161f */
[----:B------:R-:W-:Y:S01]  /*0ad0*/  HADD2.F32 R35, -RZ, R28.H0_H0 ;  /* 0x2000001cff237230 */ /* 0x000fe20000004100 */
[----:B------:R-:W-:Y:S01]  /*0ae0*/  SHF.R.U32.HI R28, RZ, 0x10, R63 ;  /* 0x00000010ff1c7819 */ /* 0x000fe2000001163f */
[----:B------:R-:W-:-:S02]  /*0af0*/  HADD2.F32 R109, -RZ, R63.H0_H0 ;  /* 0x2000003fff6d7230 */ /* 0x000fc40000004100 */
[C---:B--2---:R-:W-:Y:S01]  /*0b00*/  FADD R63, -R92.reuse, R29 ;  /* 0x0000001d5c3f7221 */ /* 0x044fe20000000100 */
[C---:B------:R-:W-:Y:S01]  /*0b10*/  FADD R98, -R92.reuse, R91 ;  /* 0x0000005b5c627221 */ /* 0x040fe20000000100 */
[----:B------:R-:W-:Y:S02]  /*0b20*/  HADD2.F32 R29, -RZ, R96.H0_H0 ;  /* 0x20000060ff1d7230 */ /* 0x000fe40000004100 */
[----:B------:R-:W-:Y:S02]  /*0b30*/  HADD2.F32 R33, -RZ, R94.H0_H0 ;  /* 0x2000005eff217230 */ /* 0x000fe40000004100 */
[----:B------:R-:W-:Y:S02]  /*0b40*/  HADD2.F32 R91, -RZ, R90.H0_H0 ;  /* 0x2000005aff5b7230 */ /* 0x000fe40000004100 */
[C---:B------:R-:W-:Y:S01]  /*0b50*/  FADD R118, -R92.reuse, R93 ;  /* 0x0000005d5c767221 */ /* 0x040fe20000000100 */
[----:B------:R-:W-:Y:S02]  /*0b60*/  HADD2.F32 R107, -RZ, R62.H0_H0 ;  /* 0x2000003eff6b7230 */ /* 0x000fe40000004100 */
[----:B------:R-:W-:Y:S01]  /*0b70*/  FADD R122, -R92, R101 ;  /* 0x000000655c7a7221 */ /* 0x000fe20000000100 */
[----:B------:R-:W-:-:S02]  /*0b80*/  HADD2.F32 R31, -RZ, R31.H0_H0 ;  /* 0x2000001fff1f7230 */ /* 0x000fc40000004100 */
[C---:B------:R-:W-:Y:S01]  /*0b90*/  FADD R62, -R92.reuse, R95 ;  /* 0x0000005f5c3e7221 */ /* 0x040fe20000000100 */
[----:B------:R-:W-:Y:S02]  /*0ba0*/  HADD2.F32 R93, -RZ, R34.H0_H0 ;  /* 0x20000022ff5d7230 */ /* 0x000fe40000004100 */
[C---:B------:R-:W-:Y:S01]  /*0bb0*/  FADD R100, -R92.reuse, R29 ;  /* 0x0000001d5c647221 */ /* 0x040fe20000000100 */
[----:B------:R-:W-:Y:S02]  /*0bc0*/  HADD2.F32 R95, -RZ, R32.H0_H0 ;  /* 0x20000020ff5f7230 */ /* 0x000fe40000004100 */
[C---:B------:R-:W-:Y:S01]  /*0bd0*/  FADD R104, -R92.reuse, R33 ;  /* 0x000000215c687221 */ /* 0x040fe20000000100 */
[C---:B------:R-:W-:Y:S01]  /*0be0*/  FADD R106, -R92.reuse, R91 ;  /* 0x0000005b5c6a7221 */ /* 0x040fe20000000100 */
[----:B------:R-:W-:Y:S02]  /*0bf0*/  HADD2.F32 R116, -RZ, R64.H0_H0 ;  /* 0x20000040ff747230 */ /* 0x000fe40000004100 */
[C---:B------:R-:W-:Y:S01]  /*0c00*/  FADD R124, -R92.reuse, R97 ;  /* 0x000000615c7c7221 */ /* 0x040fe20000000100 */
[----:B------:R-:W-:Y:S01]  /*0c10*/  FADD R99, -R92, R99 ;  /* 0x000000635c637221 */ /* 0x000fe20000000100 */
[----:B------:R-:W-:Y:S01]  /*0c20*/  SHF.R.U64 R64, R64, 0x10, R65 ;  /* 0x0000001040407819 */ /* 0x000fe20000001241 */
[----:B------:R-:W-:Y:S01]  /*0c30*/  HADD2.F32 R91, -RZ, R68.H0_H0 ;  /* 0x20000044ff5b7230 */ /* 0x000fe20000004100 */
[--C-:B---3--:R-:W-:Y:S01]  /*0c40*/  SHF.R.U64 R33, R72, 0x10, R73.reuse ;  /* 0x0000001048217819 */ /* 0x108fe20000001249 */
[----:B------:R-:W-:Y:S01]  /*0c50*/  HADD2.F32 R29, -RZ, R73.H0_H0 ;  /* 0x20000049ff1d7230 */ /* 0x000fe20000004100 */
[----:B------:R-:W-:Y:S01]  /*0c60*/  SHF.R.U32.HI R115, RZ, 0x10, R73 ;  /* 0x00000010ff737819 */ /* 0x000fe20000011649 */
[----:B------:R-:W-:-:S02]  /*0c70*/  HADD2.F32 R97, -RZ, R30.H0_H0 ;  /* 0x2000001eff617230 */ /* 0x000fc40000004100 */
[C---:B------:R-:W-:Y:S01]  /*0c80*/  FMUL R73, R53.reuse, R122 ;  /* 0x0000007a35497220 */ /* 0x040fe20000400000 */
[----:B------:R-:W-:Y:S02]  /*0c90*/  HADD2.F32 R101, -RZ, R28.H0_H0 ;  /* 0x2000001cff657230 */ /* 0x000fe40000004100 */
[C---:B------:R-:W-:Y:S01]  /*0ca0*/  FADD R102, -R92.reuse, R31 ;  /* 0x0000001f5c667221 */ /* 0x040fe20000000100 */
[----:B------:R-:W-:Y:S01]  /*0cb0*/  FADD R108, -R92, R93 ;  /* 0x0000005d5c6c7221 */ /* 0x000fe20000000100 */
[----:B------:R-:W-:Y:S01]  /*0cc0*/  FMUL R118, R53, R118 ;  /* 0x0000007635767220 */ /* 0x000fe20000400000 */
[----:B------:R-:W-:Y:S01]  /*0cd0*/  HADD2.F32 R93, -RZ, R67.H0_H0 ;  /* 0x20000043ff5d7230 */ /* 0x000fe20000004100 */
[--C-:B------:R-:W-:Y:S01]  /*0ce0*/  SHF.R.U64 R120, R70, 0x10, R71.reuse ;  /* 0x0000001046787819 */ /* 0x100fe20000001247 */
[----:B------:R-:W-:Y:S01]  /*0cf0*/  HADD2.F32 R31, -RZ, R71.H0_H0 ;  /* 0x20000047ff1f7230 */ /* 0x000fe20000004100 */
[----:B------:R-:W-:Y:S01]  /*0d00*/  SHF.R.U32.HI R111, RZ, 0x10, R71 ;  /* 0x00000010ff6f7819 */ /* 0x000fe20000011647 */
[----:B------:R-:W-:Y:S01]  /*0d10*/  FADD R110, -R92, R95 ;  /* 0x0000005f5c6e7221 */ /* 0x000fe20000000100 */
[----:B------:R-:W-:-:S02]  /*0d20*/  HADD2.F32 R96, -RZ, R72.H0_H0 ;  /* 0x20000048ff607230 */ /* 0x000fc40000004100 */
[----:B------:R-:W-:Y:S01]  /*0d30*/  FMUL R71, R53, R99 ;  /* 0x0000006335477220 */ /* 0x000fe20000400000 */
[C---:B------:R-:W-:Y:S01]  /*0d40*/  FADD R90, -R92.reuse, R103 ;  /* 0x000000675c5a7221 */ /* 0x040fe20000000100 */
[----:B------:R-:W-:Y:S02]  /*0d50*/  HADD2.F32 R95, -RZ, R69.H0_H0 ;  /* 0x20000045ff5f7230 */ /* 0x000fe40000004100 */
[----:B------:R-:W-:Y:S01]  /*0d60*/  FADD R48, R91, R48 ;  /* 0x000000305b307221 */ /* 0x000fe20000000000 */
[----:B------:R-:W-:Y:S02]  /*0d70*/  HADD2.F32 R64, -RZ, R64.H0_H0 ;  /* 0x20000040ff407230 */ /* 0x000fe40000004100 */
        /* <DEDUP_REMOVED lines=12> */
[----:B------:R-:W-:-:S02]  /*0e40*/  HADD2.F32 R109, -RZ, R65.H0_H0 ;  /* 0x20000041ff6d7230 */ /* 0x000fc40000004100 */
[----:B------:R-:W-:Y:S01]  /*0e50*/  FMUL R116, R89, R116 ;  /* 0x0000007459747220 */ /* 0x000fe20000400000 */
[----:B------:R-:W-:Y:S01]  /*0e60*/  HADD2.F32 R92, -RZ, R70.H0_H0 ;  /* 0x20000046ff5c7230 */ /* 0x000fe20000004100 */
[----:B------:R-:W-:Y:S01]  /*0e70*/  SHF.R.U32.HI R65, RZ, 0x10, R65 ;  /* 0x00000010ff417819 */ /* 0x000fe20000011641 */
[----:B------:R-:W-:Y:S01]  /*0e80*/  FADD R46, R93, R46 ;  /* 0x0000002e5d2e7221 */ /* 0x000fe20000000000 */
[-C--:B------:R-:W-:Y:S01]  /*0e90*/  FFMA R26, R71, R93.reuse, R26 ;  /* 0x0000005d471a7223 */ /* 0x080fe2000000001a */
[----:B------:R-:W-:Y:S01]  /*0ea0*/  FMUL R70, R86, R93 ;  /* 0x0000005d56467220 */ /* 0x000fe20000400000 */
[--C-:B------:R-:W-:Y:S01]  /*0eb0*/  SHF.R.U64 R105, R66, 0x10, R67.reuse ;  /* 0x0000001042697819 */ /* 0x100fe20000001243 */
[C---:B------:R-:W-:Y:S01]  /*0ec0*/  FMUL R93, R53.reuse, R90 ;  /* 0x0000005a355d7220 */ /* 0x040fe20000400000 */
[----:B------:R-:W-:Y:S01]  /*0ed0*/  SHF.R.U32.HI R103, RZ, 0x10, R67 ;  /* 0x00000010ff677819 */ /* 0x000fe20000011643 */
[----:B------:R-:W-:Y:S01]  /*0ee0*/  FADD R41, R64, R41 ;  /* 0x0000002940297221 */ /* 0x000fe20000000000 */
        /* <DEDUP_REMOVED lines=8> */
[----:B------:R-:W-:-:S02]  /*0f70*/  HADD2.F32 R101, -RZ, R66.H0_H0 ;  /* 0x20000042ff657230 */ /* 0x000fc40000004100 */
[----:B------:R-:W-:Y:S01]  /*0f80*/  FFMA R98, R118, R116, RZ ;  /* 0x0000007476627223 */ /* 0x000fe200000000ff */
[----:B------:R-:W-:Y:S02]  /*0f90*/  HADD2.F32 R66, -RZ, R65.H0_H0 ;  /* 0x20000041ff427230 */ /* 0x000fe40000004100 */
        /* <DEDUP_REMOVED lines=19> */
[----:B------:R-:W-:-:S02]  /*10d0*/  HADD2.F32 R124, -RZ, R105.H0_H0 ;  /* 0x20000069ff7c7230 */ /* 0x000fc40000004100 */
[-C--:B------:R-:W-:Y:S01]  /*10e0*/  FMUL R69, R87, R101.reuse ;  /* 0x0000006557457220 */ /* 0x080fe20000400000 */
[----:B------:R-:W-:Y:S01]  /*10f0*/  FADD R29, R29, R66 ;  /* 0x000000421d1d7221 */ /* 0x000fe20000000000 */
[----:B------:R-:W-:Y:S01]  /*1100*/  FFMA R31, R67, R66, R34 ;  /* 0x00000042431f7223 */ /* 0x000fe20000000022 */
[----:B------:R-:W-:Y:S01]  /*1110*/  FADD R44, R101, R44 ;  /* 0x0000002c652c7221 */ /* 0x000fe20000000000 */
[C---:B------:R-:W-:Y:S01]  /*1120*/  FFMA R39, R68.reuse, R101, R39 ;  /* 0x0000006544277223 */ /* 0x040fe20000000027 */
[----:B------:R-:W-:Y:S01]  /*1130*/  FMUL R101, R77, R124 ;  /* 0x0000007c4d657220 */ /* 0x000fe20000400000 */
[----:B------:R-:W-:Y:S01]  /*1140*/  FADD R34, R29, R69 ;  /* 0x000000451d227221 */ /* 0x000fe20000000000 */
[C---:B------:R-:W-:Y:S01]  /*1150*/  FMUL R100, R53.reuse, R100 ;  /* 0x0000006435647220 */ /* 0x040fe20000400000 */
[----:B------:R-:W-:Y:S01]  /*1160*/  FFMA R31, R68, R69, R31 ;  /* 0x00000045441f7223 */ /* 0x000fe2000000001f */
[----:B------:R-:W-:Y:S02]  /*1170*/  HADD2.F32 R103, -RZ, R103.H0_H0 ;  /* 0x20000067ff677230 */ /* 0x000fe40000004100 */
        /* <DEDUP_REMOVED lines=97> */
.L_x_5098:
        /* <DEDUP_REMOVED lines=29> */
.L_x_5084:
[----:B------:R-:W-:Y:S05]  /*1960*/  BSYNC B0 ;  /* 0x0000000000007941 */ /* 0x000fea0003800000 */
.L_x_5083:
[----:B0-----:R-:W0:Y:S01]  /*1970*/  LDC R32, c[0x0][0x210] ;  /* 0x00008400ff207b82 */ /* 0x001e220000000800 */
[----:B------:R-:W-:Y:S02]  /*1980*/  LOP3.LUT R33, R56, 0x1, RZ, 0xc0, !PT ;  /* 0x0000000138217812 */ /* 0x000fe400078ec0ff */
[----:B------:R-:W-:Y:S02]  /*1990*/  LEA.HI R117, R5, R4, RZ, 0x19 ;  /* 0x0000000405757211 */ /* 0x000fe400078fc8ff */
[----:B------:R-:W-:-:S03]  /*19a0*/  IADD3 R31, -R33, RZ, RZ ;  /* 0x000000ff211f7210 */ /* 0x000fc60007ffe1ff */
[----:B------:R-:W1:Y:S01]  /*19b0*/  @!P1 LDC.64 R28, c[0x0][0x240] ;  /* 0x00009000ff1c9b82 */ /* 0x000e620000000a00 */
[----:B0-----:R-:W-:-:S04]  /*19c0*/  LEA R30, R32, R32, 0x2 ;  /* 0x00000020201e7211 */ /* 0x001fc800078e10ff */
[----:B------:R-:W-:Y:S02]  /*19d0*/  LOP3.LUT R30, R31, R30, RZ, 0xc0, !PT ;  /* 0x0000001e1f1e7212 */ /* 0x000fe400078ec0ff */
[----:B------:R-:W-:-:S04]  /*19e0*/  LEA R31, R117, R117, 0x2 ;  /* 0x00000075751f7211 */ /* 0x000fc800078e10ff */
        /* <DEDUP_REMOVED lines=19> */
[----:B------:R-:W-:-:S10]  /*1b20*/  HFMA2.MMA R31, -RZ, RZ, 0, 5.9604644775390625e-08 ;  /* 0x00000001ff1f7435 */ /* 0x000fd400000001ff */
[----:B------:R-:W-:Y:S01]  /*1b30*/  SEL R31, R31, 0xffffffff, P1 ;  /* 0xffffffff1f1f7807 */ /* 0x000fe20000800000 */
[----:B------:R-:W-:Y:S06]  /*1b40*/  MEMBAR.ALL.GPU ;  /* 0x0000000000007992 */ /* 0x000fec000000a000 */
[----:B------:R-:W-:-:S00]  /*1b50*/  ERRBAR ;  /* 0x00000000000079ab */ /* 0x000fc00000000000 */
[----:B------:R-:W-:Y:S06]  /*1b60*/  CGAERRBAR ;  /* 0x00000000000075ab */ /* 0x000fec0000000000 */
[----:B------:R0:W-:Y:S01]  /*1b70*/  REDG.E.ADD.S32.STRONG.GPU desc[UR6][R28.64], R31 ;  /* 0x0000001f1c00798e */ /* 0x0001e2000c10e386 */
[----:B------:R-:W-:-:S07]  /*1b80*/  SEL R34, RZ, 0x5, !P1 ;  /* 0x00000005ff227807 */ /* 0x000fce0004800000 */
.L_x_5086:
[----:B0-----:R-:W2:Y:S04]  /*1b90*/  LDG.E.STRONG.GPU R31, desc[UR6][R28.64] ;  /* 0x000000061c1f7981 */ /* 0x001ea8000c1ef900 */
[----:B--2---:R-:W-:Y:S01]  /*1ba0*/  CCTL.IVALL ;  /* 0x00000000ff00798f */ /* 0x004fe20002000000 */
[----:B------:R-:W-:Y:S05]  /*1bb0*/  YIELD ;  /* 0x0000000000007946 */ /* 0x000fea0003800000 */
[----:B------:R-:W-:-:S13]  /*1bc0*/  ISETP.NE.AND P1, PT, R31, R34, PT ;  /* 0x000000221f00720c */ /* 0x000fda0003f25270 */
[----:B------:R-:W-:Y:S05]  /*1bd0*/  @P1 BRA `(.L_x_5086) ;  /* 0xfffffffc00ec1947 */ /* 0x000fea000383ffff */
.L_x_5085:
        /* <DEDUP_REMOVED lines=71> */
[----:B------:R-:W-:Y:S01]  /*2050*/  F2FP.F16.F32.PACK_AB R116, R29, R116 ;  /* 0x000000741d74723e */ /* 0x000fe200000000ff */
[----:B------:R-:W-:Y:S01]  /*2060*/  FADD R70, R70, -R71 ;  /* 0x8000004746467221 */ /* 0x000fe20000000000 */
[----:B------:R-:W-:Y:S01]  /*2070*/  FMUL R29, R53, R66 ;  /* 0x00000042351d7220 */ /* 0x000fe20000400000 */
[----:B------:R-:W-:Y:S01]  /*2080*/  FADD R92, R92, -R93 ;  /* 0x8000005d5c5c7221 */ /* 0x000fe20000000000 */
[----:B------:R-:W-:Y:S01]  /*2090*/  FADD R108, R109, -R108 ;  /* 0x8000006c6d6c7221 */ /* 0x000fe20000000000 */
[----:B------:R-:W-:Y:S01]  /*20a0*/  F2FP.F16.F32.PACK_AB R66, RZ, R34 ;  /* 0x00000022ff42723e */ /* 0x000fe200000000ff */
[----:B------:R-:W-:Y:S01]  /*20b0*/  FADD R96, R96, -R97 ;  /* 0x8000006160607221 */ /* 0x000fe20000000000 */
[----:B------:R-:W-:Y:S01]  /*20c0*/  F2FP.F16.F32.PACK_AB R71, R67, R64 ;  /* 0x000000404347723e */ /* 0x000fe200000000ff */
[----:B------:R-:W-:Y:S01]  /*20d0*/  FADD R112, R113, -R112 ;  /* 0x8000007071707221 */ /* 0x000fe20000000000 */
[----:B------:R-:W-:Y:S01]  /*20e0*/  FMUL R90, R53, R90 ;  /* 0x0000005a355a7220 */ /* 0x000fe20000400000 */
[----:B------:R-:W-:Y:S01]  /*20f0*/  FADD R30, R94, -R95 ;  /* 0x8000005f5e1e7221 */ /* 0x000fe20000000000 */
[----:B------:R-:W-:Y:S01]  /*2100*/  F2FP.F16.F32.PACK_AB R72, R69, R72 ;  /* 0x000000484548723e */ /* 0x000fe200000000ff */
        /* <DEDUP_REMOVED lines=13> */
[----:B------:R-:W-:Y:S01]  /*21e0*/  F2FP.F16.F32.PACK_AB R90, RZ, R90 ;  /* 0x0000005aff5a723e */ /* 0x000fe200000000ff */
[----:B------:R-:W-:Y:S01]  /*21f0*/  FADD R102, R103, -R102 ;  /* 0x8000006667667221 */ /* 0x000fe20000000000 */
[C---:B------:R-:W-:Y:S01]  /*2200*/  PRMT R71, R72.reuse, 0x7632, R71 ;  /* 0x0000763248477816 */ /* 0x040fe20000000047 */
[----:B------:R-:W-:Y:S01]  /*2210*/  FADD R106, R107, -R106 ;  /* 0x8000006a6b6a7221 */ /* 0x000fe20000000000 */
[----:B------:R-:W-:Y:S01]  /*2220*/  F2FP.F16.F32.PACK_AB R69, RZ, R70 ;  /* 0x00000046ff45723e */ /* 0x000fe200000000ff */
[----:B------:R-:W-:Y:S01]  /*2230*/  FADD R110, R111, -R110 ;  /* 0x8000006e6f6e7221 */ /* 0x000fe20000000000 */
[----:B------:R-:W-:Y:S01]  /*2240*/  LOP3.LUT R67, R67, 0xffff, RZ, 0xc0, !PT ;  /* 0x0000ffff43437812 */ /* 0x000fe200078ec0ff */
[C---:B------:R-:W-:Y:S01]  /*2250*/  FMUL R31, R53.reuse, R102 ;  /* 0x00000066351f7220 */ /* 0x040fe20000400000 */
[----:B------:R-:W-:Y:S01]  /*2260*/  PRMT R70, R72, 0x7610, R70 ;  /* 0x0000761048467816 */ /* 0x000fe20000000046 */
[----:B------:R-:W-:Y:S01]  /*2270*/  FMUL R33, R53, R106 ;  /* 0x0000006a35217220 */ /* 0x000fe20000400000 */
[----:B------:R-:W-:Y:S01]  /*2280*/  F2FP.F16.F32.PACK_AB R63, R63, R28 ;  /* 0x0000001c3f3f723e */ /* 0x000fe200000000ff */
[C---:B------:R-:W-:Y:S01]  /*2290*/  FMUL R35, R53.reuse, R110 ;  /* 0x0000006e35237220 */ /* 0x040fe20000400000 */
[----:B------:R-:W-:Y:S01]  /*22a0*/  PRMT R68, R116, 0x7610, R68 ;  /* 0x0000761074447816 */ /* 0x000fe20000000044 */
[----:B------:R-:W-:Y:S01]  /*22b0*/  FMUL R53, R53, R94 ;  /* 0x0000005e35357220 */ /* 0x000fe20000400000 */
[----:B------:R-:W-:-:S02]  /*22c0*/  PRMT R72, R90, 0x7610, R72 ;  /* 0x000076105a487816 */ /* 0x000fc40000000048 */
[----:B------:R-:W-:Y:S02]  /*22d0*/  LOP3.LUT R73, R34, 0xffff, RZ, 0xc0, !PT ;  /* 0x0000ffff22497812 */ /* 0x000fe400078ec0ff */
[----:B------:R-:W-:Y:S02]  /*22e0*/  LOP3.LUT R71, R71, 0xffff, RZ, 0xc0, !PT ;  /* 0x0000ffff47477812 */ /* 0x000fe400078ec0ff */
[----:B------:R-:W-:Y:S02]  /*22f0*/  F2FP.F16.F32.PACK_AB R112, R112, R65 ;  /* 0x000000417070723e */ /* 0x000fe400000000ff */
[----:B------:R-:W-:Y:S02]  /*2300*/  F2FP.F16.F32.PACK_AB R65, RZ, R30 ;  /* 0x0000001eff41723e */ /* 0x000fe400000000ff */
        /* <DEDUP_REMOVED lines=8> */
[----:B------:R-:W-:Y:S02]  /*2390*/  F2FP.F16.F32.PACK_AB R66, RZ, R62 ;  /* 0x0000003eff42723e */ /* 0x000fe400000000ff */
        /* <DEDUP_REMOVED lines=10> */
[----:B------:R-:W-:-:S02]  /*2440*/  F2FP.F16.F32.PACK_AB R29, RZ, R29 ;  /* 0x0000001dff1d723e */ /* 0x000fc400000000ff */
[----:B------:R-:W-:Y:S02]  /*2450*/  PRMT R63, R112, 0x7610, R63 ;  /* 0x00007610703f7816 */ /* 0x000fe4000000003f */
[----:B------:R-:W-:Y:S02]  /*2460*/  LOP3.LUT R70, R65, 0xffff, RZ, 0xc0, !PT ;  /* 0x0000ffff41467812 */ /* 0x000fe400078ec0ff */
[----:B------:R-:W-:Y:S02]  /*2470*/  LOP3.LUT R62, R66, 0xffff, RZ, 0xc0, !PT ;  /* 0x0000ffff423e7812 */ /* 0x000fe400078ec0ff */
[----:B------:R-:W-:Y:S02]  /*2480*/  F2FP.F16.F32.PACK_AB R31, RZ, R31 ;  /* 0x0000001fff1f723e */ /* 0x000fe400000000ff */
[----:B------:R-:W-:Y:S02]  /*2490*/  F2FP.F16.F32.PACK_AB R33, RZ, R33 ;  /* 0x00000021ff21723e */ /* 0x000fe400000000ff */
[----:B------:R-:W-:-:S02]  /*24a0*/  SHF.L.U64.HI R66, R69, 0x10, RZ ;  /* 0x0000001045427819 */ /* 0x000fc400000102ff */
[----:B------:R-:W-:Y:S02]  /*24b0*/  F2FP.F16.F32.PACK_AB R35, RZ, R35 ;  /* 0x00000023ff23723e */ /* 0x000fe400000000ff */
        /* <DEDUP_REMOVED lines=9> */
[----:B------:R-:W-:Y:S02]  /*2550*/  F2FP.F16.F32.PACK_AB R53, RZ, R53 ;  /* 0x00000035ff35723e */ /* 0x000fe400000000ff */
        /* <DEDUP_REMOVED lines=50> */
.L_x_5081:
        /* <DEDUP_REMOVED lines=28> */
.L_x_5082:
[----:B------:R-:W-:Y:S01]  /*2a40*/  HFMA2.MMA R33, -RZ, RZ, 0, 9.5367431640625e-07 ;  /* 0x00000010ff217435 */ /* 0x000fe200000001ff */
[----:B------:R-:W-:Y:S02]  /*2a50*/  MOV R32, 0x1f ;  /* 0x0000001f00207802 */ /* 0x000fe40000000f00 */
[----:B------:R-:W-:-:S08]  /*2a60*/  MOV R35, 0xffffffff ;  /* 0xffffffff00237802 */ /* 0x000fd00000000f00 */
[----:B------:R-:W-:Y:S05]  /*2a70*/  WARPSYNC.COLLECTIVE R35, `(.L_x_5088) ;  /* 0x0000000023087348 */ /* 0x000fea0003c00000 */
[----:B------:R0:W1:Y:S02]  /*2a80*/  SHFL.DOWN P1, R117, R34, R33, R32 ;  /* 0x0800002122757389 */ /* 0x0000640000020020 */
[----:B01----:R-:W-:Y:S01]  /*2a90*/  ENDCOLLECTIVE ;  /* 0x000000000000791b */ /* 0x003fe20003800000 */
.L_x_5088:
[----:B------:R-:W-:Y:S01]  /*2aa0*/  FADD R119, R34, R117 ;  /* 0x0000007522777221 */ /* 0x000fe20000000000 */
[----:B------:R-:W-:-:S07]  /*2ab0*/  MOV R34, R29 ;  /* 0x0000001d00227202 */ /* 0x000fce0000000f00 */
[----:B------:R-:W-:Y:S05]  /*2ac0*/  WARPSYNC.COLLECTIVE R35, `(.L_x_5089) ;  /* 0x0000000023087348 */ /* 0x000fea0003c00000 */
[----:B------:R0:W1:Y:S02]  /*2ad0*/  SHFL.DOWN P1, R117, R34, R33, R32 ;  /* 0x0800002122757389 */ /* 0x0000640000020020 */
[----:B01----:R-:W-:Y:S01]  /*2ae0*/  ENDCOLLECTIVE ;  /* 0x000000000000791b */ /* 0x003fe20003800000 */
.L_x_5089:
[----:B------:R-:W-:Y:S01]  /*2af0*/  HFMA2.MMA R33, -RZ, RZ, 0, 4.76837158203125e-07 ;  /* 0x00000008ff217435 */ /* 0x000fe200000001ff */
[----:B------:R-:W-:Y:S02]  /*2b00*/  MOV R34, R119 ;  /* 0x0000007700227202 */ /* 0x000fe40000000f00 */
[----:B------:R-:W-:-:S08]  /*2b10*/  MOV R120, R117 ;  /* 0x0000007500787202 */ /* 0x000fd00000000f00 */
[----:B------:R-:W-:Y:S05]  /*2b20*/  WARPSYNC.COLLECTIVE R35, `(.L_x_5090) ;  /* 0x0000000023087348 */ /* 0x000fea0003c00000 */
[----:B------:R0:W1:Y:S02]  /*2b30*/  SHFL.DOWN P1, R117, R34, R33, R32 ;  /* 0x0800002122757389 */ /* 0x0000640000020020 */
[----:B01----:R-:W-:Y:S01]  /*2b40*/  ENDCOLLECTIVE ;  /* 0x000000000000791b */ /* 0x003fe20003800000 */
.L_x_5090:
[----:B------:R-:W-:-:S05]  /*2b50*/  FADD R120, R29, R120 ;  /* 0x000000781d787221 */ /* 0x000fca0000000000 */
[----:B------:R-:W-:Y:S01]  /*2b60*/  MOV R34, R120 ;  /* 0x0000007800227202 */ /* 0x000fe20000000f00 */
[----:B------:R-:W-:-:S07]  /*2b70*/  FADD R121, R119, R117 ;  /* 0x0000007577797221 */ /* 0x000fce0000000000 */
[----:B------:R-:W-:Y:S05]  /*2b80*/  WARPSYNC.COLLECTIVE R35, `(.L_x_5091) ;  /* 0x0000000023087348 */ /* 0x000fea0003c00000 */
[----:B------:R0:W1:Y:S02]  /*2b90*/  SHFL.DOWN P1, R117, R34, R33, R32 ;  /* 0x0800002122757389 */ /* 0x0000640000020020 */
[----:B01----:R-:W-:Y:S01]  /*2ba0*/  ENDCOLLECTIVE ;  /* 0x000000000000791b */ /* 0x003fe20003800000 */
.L_x_5091:
[----:B------:R-:W-:Y:S01]  /*2bb0*/  HFMA2.MMA R33, -RZ, RZ, 0, 2.384185791015625e-07 ;  /* 0x00000004ff217435 */ /* 0x000fe200000001ff */
[----:B------:R-:W-:Y:S02]  /*2bc0*/  MOV R34, R121 ;  /* 0x0000007900227202 */ /* 0x000fe40000000f00 */
[----:B------:R-:W-:-:S08]  /*2bd0*/  MOV R31, R117 ;  /* 0x00000075001f7202 */ /* 0x000fd00000000f00 */
[----:B------:R-:W-:Y:S05]  /*2be0*/  WARPSYNC.COLLECTIVE R35, `(.L_x_5092) ;  /* 0x0000000023087348 */ /* 0x000fea0003c00000 */
[----:B------:R0:W1:Y:S02]  /*2bf0*/  SHFL.DOWN P1, R117, R34, R33, R32 ;  /* 0x0800002122757389 */ /* 0x0000640000020020 */
[----:B01----:R-:W-:Y:S01]  /*2c00*/  ENDCOLLECTIVE ;  /* 0x000000000000791b */ /* 0x003fe20003800000 */
.L_x_5092:
[----:B------:R-:W-:-:S05]  /*2c10*/  FADD R122, R120, R31 ;  /* 0x0000001f787a7221 */ /* 0x000fca0000000000 */
[----:B------:R-:W-:Y:S01]  /*2c20*/  MOV R34, R122 ;  /* 0x0000007a00227202 */ /* 0x000fe20000000f00 */
[----:B------:R-:W-:-:S07]  /*2c30*/  FADD R123, R121, R117 ;  /* 0x00000075797b7221 */ /* 0x000fce0000000000 */
[----:B------:R-:W-:Y:S05]  /*2c40*/  WARPSYNC.COLLECTIVE R35, `(.L_x_5093) ;  /* 0x0000000023087348 */ /* 0x000fea0003c00000 */
[----:B------:R0:W1:Y:S02]  /*2c50*/  SHFL.DOWN P1, R117, R34, R33, R32 ;  /* 0x0800002122757389 */ /* 0x0000640000020020 */
[----:B01----:R-:W-:Y:S01]  /*2c60*/  ENDCOLLECTIVE ;  /* 0x000000000000791b */ /* 0x003fe20003800000 */
.L_x_5093:
[----:B------:R-:W-:Y:S01]  /*2c70*/  HFMA2.MMA R33, -RZ, RZ, 0, 1.1920928955078125e-07 ;  /* 0x00000002ff217435 */ /* 0x000fe200000001ff */
[----:B------:R-:W-:Y:S02]  /*2c80*/  MOV R34, R123 ;  /* 0x0000007b00227202 */ /* 0x000fe40000000f00 */
[----:B------:R-:W-:-:S08]  /*2c90*/  MOV R31, R117 ;  /* 0x00000075001f7202 */ /* 0x000fd00000000f00 */
[----:B------:R-:W-:Y:S05]  /*2ca0*/  WARPSYNC.COLLECTIVE R35, `(.L_x_5094) ;  /* 0x0000000023087348 */ /* 0x000fea0003c00000 */
[----:B------:R0:W1:Y:S02]  /*2cb0*/  SHFL.DOWN P1, R117, R34, R33, R32 ;  /* 0x0800002122757389 */ /* 0x0000640000020020 */
[----:B01----:R-:W-:Y:S01]  /*2cc0*/  ENDCOLLECTIVE ;  /* 0x000000000000791b */ /* 0x003fe20003800000 */
.L_x_5094:
[----:B------:R-:W-:-:S05]  /*2cd0*/  FADD R124, R122, R31 ;  /* 0x0000001f7a7c7221 */ /* 0x000fca0000000000 */
[----:B------:R-:W-:Y:S01]  /*2ce0*/  MOV R34, R124 ;  /* 0x0000007c00227202 */ /* 0x000fe20000000f00 */
[----:B------:R-:W-:-:S07]  /*2cf0*/  FADD R31, R123, R117 ;  /* 0x000000757b1f7221 */ /* 0x000fce0000000000 */
[----:B------:R-:W-:Y:S05]  /*2d00*/  WARPSYNC.COLLECTIVE R35, `(.L_x_5095) ;  /* 0x0000000023087348 */ /* 0x000fea0003c00000 */
[----:B------:R0:W1:Y:S02]  /*2d10*/  SHFL.DOWN P1, R117, R34, R33, R32 ;  /* 0x0800002122757389 */ /* 0x0000640000020020 */
[----:B01----:R-:W-:Y:S01]  /*2d20*/  ENDCOLLECTIVE ;  /* 0x000000000000791b */ /* 0x003fe20003800000 */
.L_x_5095:
[----:B------:R-:W-:Y:S01]  /*2d30*/  HFMA2.MMA R33, -RZ, RZ, 0, 5.9604644775390625e-08 ;  /* 0x00000001ff217435 */ /* 0x000fe200000001ff */
[----:B------:R-:W-:Y:S02]  /*2d40*/  MOV R34, R31 ;  /* 0x0000001f00227202 */ /* 0x000fe40000000f00 */
[----:B------:R-:W-:-:S08]  /*2d50*/  MOV R29, R117 ;  /* 0x00000075001d7202 */ /* 0x000fd00000000f00 */
[----:B------:R-:W-:Y:S05]  /*2d60*/  WARPSYNC.COLLECTIVE R35, `(.L_x_5096) ;  /* 0x0000000023087348 */ /* 0x000fea0003c00000 */
[----:B------:R0:W1:Y:S02]  /*2d70*/  SHFL.DOWN P1, R117, R34, R33, R32 ;  /* 0x0800002122757389 */ /* 0x0000640000020020 */
[----:B01----:R-:W-:Y:S01]  /*2d80*/  ENDCOLLECTIVE ;  /* 0x000000000000791b */ /* 0x003fe20003800000 */
.L_x_5096:
[----:B------:R-:W-:-:S05]  /*2d90*/  FADD R29, R124, R29 ;  /* 0x0000001d7c1d7221 */ /* 0x000fca0000000000 */
[----:B------:R-:W-:Y:S02]  /*2da0*/  MOV R34, R29 ;  /* 0x0000001d00227202 */ /* 0x000fe40000000f00 */
[----:B------:R-:W-:-:S07]  /*2db0*/  MOV R120, R117 ;  /* 0x0000007500787202 */ /* 0x000fce0000000f00 */
[----:B------:R-:W-:Y:S05]  /*2dc0*/  WARPSYNC.COLLECTIVE R35, `(.L_x_5097) ;  /* 0x0000000023087348 */ /* 0x000fea0003c00000 */
[----:B------:R0:W1:Y:S02]  /*2dd0*/  SHFL.DOWN P1, R117, R34, R33, R32 ;  /* 0x0800002122757389 */ /* 0x0000640000020020 */
[----:B01----:R-:W-:Y:S01]  /*2de0*/  ENDCOLLECTIVE ;  /* 0x000000000000791b */ /* 0x003fe20003800000 */
.L_x_5097:
[----:B------:R-:W-:Y:S05]  /*2df0*/  BRA `(.L_x_5098) ;  /* 0xffffffe800647947 */ /* 0x000fea000383ffff */
.L_x_5099:
        /* <DEDUP_REMOVED lines=16> */
.L_x_8010:


//--------------------- .text._ZN18transformer_engine13normalization28ln_bwd_finalize_tuned_kernelINS0_22Kernel_traits_finalizeILj12800EffffjLj1024ELj4ENS0_18Kernel_traits_baseILj12800EffffjLj1024EEEEEEEvNS0_20BackwardKernelParamsE --------------------------
	.section	.text._ZN18transformer_engine13normalization28ln_bwd_finalize_tuned_kernelINS0_22Kernel_traits_finalizeILj12800EffffjLj1024ELj4ENS0_18Kernel_traits_baseILj12800EffffjLj1024EEEEEEEvNS0_20BackwardKernelParamsE,"ax",@progbits
	.align	128
        .global         _ZN18transformer_engine13normalization28ln_bwd_finalize_tuned_kernelINS0_22Kernel_traits_finalizeILj12800EffffjLj1024ELj4ENS0_18Kernel_traits_baseILj12800EffffjLj1024EEEEEEEvNS0_20BackwardKernelParamsE
        .type           _ZN18transformer_engine13normalization28ln_bwd_finalize_tuned_kernelINS0_22Kernel_traits_finalizeILj12800EffffjLj1024ELj4ENS0_18Kernel_traits_baseILj12800EffffjLj1024EEEEEEEvNS0_20BackwardKernelParamsE,@function
        .size           _ZN18transformer_engine13normalization28ln_bwd_finalize_tuned_kernelINS0_22Kernel_traits_finalizeILj12800EffffjLj1024ELj4ENS0_18Kernel_traits_baseILj12800EffffjLj1024EEEEEEEvNS0_20BackwardKernelParamsE,(.L_x_8011 - _ZN18transformer_engine13normalization28ln_bwd_finalize_tuned_kernelINS0_22Kernel_traits_finalizeILj12800EffffjLj1024ELj4ENS0_18Kernel_traits_baseILj12800EffffjLj1024EEEEEEEvNS0_20BackwardKernelParamsE)
        .other          _ZN18transformer_engine13normalization28ln_bwd_finalize_tuned_kernelINS0_22Kernel_traits_finalizeILj12800EffffjLj1024ELj4ENS0_18Kernel_traits_baseILj12800EffffjLj1024EEEEEEEvNS0_20BackwardKernelParamsE,@"STO_CUDA_ENTRY STV_DEFAULT"
_ZN18transformer_engine13normalization28ln_bwd_finalize_tuned_kernelINS0_22Kernel_traits_finalizeILj12800EffffjLj1024ELj4ENS0_18Kernel_traits_baseILj12800EffffjLj1024EEEEEEEvNS0_20BackwardKernelParamsE:
.text._ZN18transformer_engine13normalization28ln_bwd_finalize_tuned_kernelINS0_22Kernel_traits_finalizeILj12800EffffjLj1024ELj4ENS0_18Kernel_traits_baseILj12800EffffjLj1024EEEEEEEvNS0_20BackwardKernelParamsE:
        /* <DEDUP_REMOVED lines=20> */
.L_x_5111:
        /* <DEDUP_REMOVED lines=28> */
.L_x_5104:
        /* <DEDUP_REMOVED lines=33> */
.L_x_5103:
[----:B------:R-:W-:Y:S05]  /*0510*/  BSYNC B1 ;  /* 0x0000000000017941 */ /* 0x000fea0003800000 */
.L_x_5102:
        /* <DEDUP_REMOVED lines=23> */
.L_x_5106:
[----:B------:R-:W-:Y:S05]  /*0690*/  BSYNC B1 ;  /* 0x0000000000017941 */ /* 0x000fea0003800000 */
.L_x_5105:
        /* <DEDUP_REMOVED lines=11> */
.L_x_5101:
[----:B------:R-:W-:Y:S05]  /*0750*/  BSYNC B0 ;  /* 0x0000000000007941 */ /* 0x000fea0003800000 */
.L_x_5100:
        /* <DEDUP_REMOVED lines=33> */
.L_x_5122:
[----:B------:R-:W-:Y:S01]  /*0970*/  @!P0 SHF.R.U32.HI R11, RZ, 0x3, R0 ;  /* 0x00000003ff0b8819 */ /* 0x000fe20000011600 */
[----:B--2---:R-:W-:Y:S01]  /*0980*/  FADD R13, R8, R13 ;  /* 0x0000000d080d7221 */ /* 0x004fe20000000000 */
[----:B-1----:R-:W-:Y:S02]  /*0990*/  FADD R9, R10, R9 ;  /* 0x000000090a097221 */ /* 0x002fe40000000000 */
[----:B0-----:R-:W-:-:S05]  /*09a0*/  @!P0 LOP3.LUT R8, R11, 0x1ffffffc, RZ, 0xc0, !PT ;  /* 0x1ffffffc0b088812 */ /* 0x001fca00078ec0ff */
[----:B------:R1:W-:Y:S04]  /*09b0*/  @!P0 STS [R8+UR4+0x2000], R13 ;  /* 0x0020000d08008988 */ /* 0x0003e80008000804 */
[----:B------:R1:W-:Y:S02]  /*09c0*/  @!P0 STS [R8+UR4+0x2080], R9 ;  /* 0x0020800908008988 */ /* 0x0003e40008000804 */
.L_x_5107:
        /* <DEDUP_REMOVED lines=16> */
.L_x_5110:
[----:B------:R-:W-:Y:S05]  /*0ad0*/  BSYNC B0 ;  /* 0x0000000000007941 */ /* 0x000fea0003800000 */
.L_x_5109:
[C---:B------:R-:W-:Y:S02]  /*0ae0*/  ISETP.GT.U32.AND P0, PT, R5.reuse, -0x3201, PT ;  /* 0xffffcdff0500780c */ /* 0x040fe40003f04070 */
[----:B------:R-:W-:Y:S02]  /*0af0*/  IADD3 R5, R5, 0x3200, RZ ;  /* 0x0000320005057810 */ /* 0x000fe40007ffe0ff */
[----:B------:R-:W-:-:S09]  /*0b00*/  IADD3 R6, R6, 0x1900, RZ ;  /* 0x0000190006067810 */ /* 0x000fd20007ffe0ff */
[----:B------:R-:W-:Y:S05]  /*0b10*/  @P0 BRA `(.L_x_5111) ;  /* 0xfffffff400880947 */ /* 0x000fea000383ffff */
[----:B------:R-:W-:Y:S05]  /*0b20*/  EXIT ;  /* 0x000000000000794d */ /* 0x000fea0003800000 */
.L_x_5108:
[----:B------:R-:W-:Y:S01]  /*0b30*/  HFMA2.MMA R18, -RZ, RZ, 0, 5.9604644775390625e-08 ;  /* 0x00000001ff127435 */ /* 0x000fe200000001ff */
[----:B0-----:R-:W-:Y:S01]  /*0b40*/  IMAD.MOV.U32 R19, RZ, RZ, R10 ;  /* 0x000000ffff137224 */ /* 0x001fe200078e000a */
[----:B------:R-:W-:Y:S02]  /*0b50*/  MOV R21, 0x1f ;  /* 0x0000001f00157802 */ /* 0x000fe40000000f00 */
[----:B------:R-:W-:-:S07]  /*0b60*/  MOV R16, 0xffffffff ;  /* 0xffffffff00107802 */ /* 0x000fce0000000f00 */
[----:B-12---:R-:W-:Y:S05]  /*0b70*/  WARPSYNC.COLLECTIVE R16, `(.L_x_5112) ;  /* 0x0000000010087348 */ /* 0x006fea0003c00000 */
[----:B------:R0:W3:Y:S02]  /*0b80*/  SHFL.BFLY P1, R17, R19, R18, R21 ;  /* 0x0c00001213117389 */ /* 0x0000e40000020015 */
[----:B0123--:R-:W-:Y:S01]  /*0b90*/  ENDCOLLECTIVE ;  /* 0x000000000000791b */ /* 0x00ffe20003800000 */
.L_x_5112:
[----:B------:R-:W-:Y:S01]  /*0ba0*/  HFMA2.MMA R18, -RZ, RZ, 0, 1.1920928955078125e-07 ;  /* 0x00000002ff127435 */ /* 0x000fe200000001ff */
[----:B------:R-:W-:-:S04]  /*0bb0*/  IMAD.MOV.U32 R9, RZ, RZ, R17 ;  /* 0x000000ffff097224 */ /* 0x000fc800078e0011 */
[----:B------:R-:W-:-:S05]  /*0bc0*/  FADD R9, R10, R9 ;  /* 0x000000090a097221 */ /* 0x000fca0000000000 */
[----:B------:R-:W-:-:S07]  /*0bd0*/  MOV R19, R9 ;  /* 0x0000000900137202 */ /* 0x000fce0000000f00 */
[----:B------:R-:W-:Y:S05]  /*0be0*/  WARPSYNC.COLLECTIVE R16, `(.L_x_5113) ;  /* 0x0000000010087348 */ /* 0x000fea0003c00000 */
[----:B------:R0:W1:Y:S02]  /*0bf0*/  SHFL.BFLY P1, R17, R19, R18, R21 ;  /* 0x0c00001213117389 */ /* 0x0000640000020015 */
[----:B01----:R-:W-:Y:S01]  /*0c00*/  ENDCOLLECTIVE ;  /* 0x000000000000791b */ /* 0x003fe20003800000 */
.L_x_5113:
[----:B------:R-:W-:Y:S01]  /*0c10*/  HFMA2.MMA R18, -RZ, RZ, 0, 2.384185791015625e-07 ;  /* 0x00000004ff127435 */ /* 0x000fe200000001ff */
[----:B------:R-:W-:-:S05]  /*0c20*/  MOV R12, R17 ;  /* 0x00000011000c7202 */ /* 0x000fca0000000f00 */
[----:B------:R-:W-:-:S04]  /*0c30*/  FADD R12, R9, R12 ;  /* 0x0000000c090c7221 */ /* 0x000fc80000000000 */
[----:B------:R-:W-:-:S07]  /*0c40*/  IMAD.MOV.U32 R19, RZ, RZ, R12 ;  /* 0x000000ffff137224 */ /* 0x000fce00078e000c */
[----:B------:R-:W-:Y:S05]  /*0c50*/  WARPSYNC.COLLECTIVE R16, `(.L_x_5114) ;  /* 0x0000000010087348 */ /* 0x000fea0003c00000 */
[----:B------:R0:W1:Y:S02]  /*0c60*/  SHFL.BFLY P1, R17, R19, R18, R21 ;  /* 0x0c00001213117389 */ /* 0x0000640000020015 */
[----:B01----:R-:W-:Y:S01]  /*0c70*/  ENDCOLLECTIVE ;  /* 0x000000000000791b */ /* 0x003fe20003800000 */
.L_x_5114:
[----:B------:R-:W-:Y:S01]  /*0c80*/  IMAD.MOV.U32 R18, RZ, RZ, 0x8 ;  /* 0x00000008ff127424 */ /* 0x000fe200078e00ff */
[----:B------:R-:W-:-:S05]  /*0c90*/  MOV R11, R17 ;  /* 0x00000011000b7202 */ /* 0x000fca0000000f00 */
[----:B------:R-:W-:-:S05]  /*0ca0*/  FADD R11, R12, R11 ;  /* 0x0000000b0c0b7221 */ /* 0x000fca0000000000 */
[----:B------:R-:W-:-:S07]  /*0cb0*/  MOV R19, R11 ;  /* 0x0000000b00137202 */ /* 0x000fce0000000f00 */
[----:B------:R-:W-:Y:S05]  /*0cc0*/  WARPSYNC.COLLECTIVE R16, `(.L_x_5115) ;  /* 0x0000000010087348 */ /* 0x000fea0003c00000 */
[----:B------:R0:W1:Y:S02]  /*0cd0*/  SHFL.BFLY P1, R17, R19, R18, R21 ;  /* 0x0c00001213117389 */ /* 0x0000640000020015 */
[----:B01----:R-:W-:Y:S01]  /*0ce0*/  ENDCOLLECTIVE ;  /* 0x000000000000791b */ /* 0x003fe20003800000 */
.L_x_5115:
[----:B------:R-:W-:Y:S01]  /*0cf0*/  HFMA2.MMA R18, -RZ, RZ, 0, 9.5367431640625e-07 ;  /* 0x00000010ff127435 */ /* 0x000fe200000001ff */
[----:B------:R-:W-:-:S05]  /*0d00*/  MOV R10, R17 ;  /* 0x00000011000a7202 */ /* 0x000fca0000000f00 */
[----:B------:R-:W-:-:S05]  /*0d10*/  FADD R10, R11, R10 ;  /* 0x0000000a0b0a7221 */ /* 0x000fca0000000000 */
[----:B------:R-:W-:-:S07]  /*0d20*/  MOV R19, R10 ;  /* 0x0000000a00137202 */ /* 0x000fce0000000f00 */
[----:B------:R-:W-:Y:S05]  /*0d30*/  WARPSYNC.COLLECTIVE R16, `(.L_x_5116) ;  /* 0x0000000010087348 */ /* 0x000fea0003c00000 */
[----:B------:R0:W1:Y:S02]  /*0d40*/  SHFL.BFLY P1, R17, R19, R18, R21 ;  /* 0x0c00001213117389 */ /* 0x0000640000020015 */
[----:B01----:R-:W-:Y:S01]  /*0d50*/  ENDCOLLECTIVE ;  /* 0x000000000000791b */ /* 0x003fe20003800000 */
.L_x_5116:
[----:B------:R-:W-:Y:S01]  /*0d60*/  HFMA2.MMA R18, -RZ, RZ, 0, 5.9604644775390625e-08 ;  /* 0x00000001ff127435 */ /* 0x000fe200000001ff */
[----:B------:R-:W-:Y:S01]  /*0d70*/  MOV R19, R8 ;  /* 0x0000000800137202 */ /* 0x000fe20000000f00 */
[----:B------:R-:W-:-:S09]  /*0d80*/  IMAD.MOV.U32 R9, RZ, RZ, R17 ;  /* 0x000000ffff097224 */ /* 0x000fd200078e0011 */
[----:B------:R-:W-:Y:S05]  /*0d90*/  WARPSYNC.COLLECTIVE R16, `(.L_x_5117) ;  /* 0x0000000010087348 */ /* 0x000fea0003c00000 */
[----:B------:R0:W1:Y:S02]  /*0da0*/  SHFL.BFLY P1, R17, R19, R18, R21 ;  /* 0x0c00001213117389 */ /* 0x0000640000020015 */
[----:B01----:R-:W-:Y:S01]  /*0db0*/  ENDCOLLECTIVE ;  /* 0x000000000000791b */ /* 0x003fe20003800000 */
.L_x_5117:
[----:B------:R-:W-:Y:S01]  /*0dc0*/  HFMA2.MMA R18, -RZ, RZ, 0, 1.1920928955078125e-07 ;  /* 0x00000002ff127435 */ /* 0x000fe200000001ff */
[----:B------:R-:W-:-:S05]  /*0dd0*/  MOV R11, R17 ;  /* 0x00000011000b7202 */ /* 0x000fca0000000f00 */
[----:B------:R-:W-:-:S04]  /*0de0*/  FADD R13, R8, R11 ;  /* 0x0000000b080d7221 */ /* 0x000fc80000000000 */
[----:B------:R-:W-:-:S07]  /*0df0*/  IMAD.MOV.U32 R19, RZ, RZ, R13 ;  /* 0x000000ffff137224 */ /* 0x000fce00078e000d */
[----:B------:R-:W-:Y:S05]  /*0e00*/  WARPSYNC.COLLECTIVE R16, `(.L_x_5118) ;  /* 0x0000000010087348 */ /* 0x000fea0003c00000 */
[----:B------:R0:W1:Y:S02]  /*0e10*/  SHFL.BFLY P1, R17, R19, R18, R21 ;  /* 0x0c00001213117389 */ /* 0x0000640000020015 */
[----:B01----:R-:W-:Y:S01]  /*0e20*/  ENDCOLLECTIVE ;  /* 0x000000000000791b */ /* 0x003fe20003800000 */
.L_x_5118:
[----:B------:R-:W-:Y:S01]  /*0e30*/  IMAD.MOV.U32 R18, RZ, RZ, 0x4 ;  /* 0x00000004ff127424 */ /* 0x000fe200078e00ff */
[----:B------:R-:W-:-:S05]  /*0e40*/  MOV R14, R17 ;  /* 0x00000011000e7202 */ /* 0x000fca0000000f00 */
[----:B------:R-:W-:-:S05]  /*0e50*/  FADD R14, R13, R14 ;  /* 0x0000000e0d0e7221 */ /* 0x000fca0000000000 */
[----:B------:R-:W-:-:S07]  /*0e60*/  MOV R19, R14 ;  /* 0x0000000e00137202 */ /* 0x000fce0000000f00 */
[----:B------:R-:W-:Y:S05]  /*0e70*/  WARPSYNC.COLLECTIVE R16, `(.L_x_5119) ;  /* 0x0000000010087348 */ /* 0x000fea0003c00000 */
[----:B------:R0:W1:Y:S02]  /*0e80*/  SHFL.BFLY P1, R17, R19, R18, R21 ;  /* 0x0c00001213117389 */ /* 0x0000640000020015 */
[----:B01----:R-:W-:Y:S01]  /*0e90*/  ENDCOLLECTIVE ;  /* 0x000000000000791b */ /* 0x003fe20003800000 */
.L_x_5119:
[----:B------:R-:W-:Y:S01]  /*0ea0*/  HFMA2.MMA R18, -RZ, RZ, 0, 4.76837158203125e-07 ;  /* 0x00000008ff127435 */ /* 0x000fe200000001ff */
[----:B------:R-:W-:-:S05]  /*0eb0*/  MOV R15, R17 ;  /* 0x00000011000f7202 */ /* 0x000fca0000000f00 */
[----:B------:R-:W-:-:S05]  /*0ec0*/  FADD R15, R14, R15 ;  /* 0x0000000f0e0f7221 */ /* 0x000fca0000000000 */
[----:B------:R-:W-:-:S07]  /*0ed0*/  MOV R19, R15 ;  /* 0x0000000f00137202 */ /* 0x000fce0000000f00 */
[----:B------:R-:W-:Y:S05]  /*0ee0*/  WARPSYNC.COLLECTIVE R16, `(.L_x_5120) ;  /* 0x0000000010087348 */ /* 0x000fea0003c00000 */
[----:B------:R0:W1:Y:S02]  /*0ef0*/  SHFL.BFLY P1, R17, R19, R18, R21 ;  /* 0x0c00001213117389 */ /* 0x0000640000020015 */
[----:B01----:R-:W-:Y:S01]  /*0f00*/  ENDCOLLECTIVE ;  /* 0x000000000000791b */ /* 0x003fe20003800000 */
.L_x_5120:
[----:B------:R-:W-:Y:S01]  /*0f10*/  HFMA2.MMA R18, -RZ, RZ, 0, 9.5367431640625e-07 ;  /* 0x00000010ff127435 */ /* 0x000fe200000001ff */
[----:B------:R-:W-:-:S04]  /*0f20*/  IMAD.MOV.U32 R8, RZ, RZ, R17 ;  /* 0x000000ffff087224 */ /* 0x000fc800078e0011 */
[----:B------:R-:W-:-:S05]  /*0f30*/  FADD R8, R15, R8 ;  /* 0x000000080f087221 */ /* 0x000fca0000000000 */
[----:B------:R-:W-:-:S07]  /*0f40*/  MOV R19, R8 ;  /* 0x0000000800137202 */ /* 0x000fce0000000f00 */
[----:B------:R-:W-:Y:S05]  /*0f50*/  WARPSYNC.COLLECTIVE R16, `(.L_x_5121) ;  /* 0x0000000010087348 */ /* 0x000fea0003c00000 */
[----:B------:R0:W1:Y:S02]  /*0f60*/  SHFL.BFLY P1, R17, R19, R18, R21 ;  /* 0x0c00001213117389 */ /* 0x0000640000020015 */
[----:B01----:R-:W-:Y:S01]  /*0f70*/  ENDCOLLECTIVE ;  /* 0x000000000000791b */ /* 0x003fe20003800000 */
.L_x_5121:
[----:B------:R-:W-:Y:S01]  /*0f80*/  MOV R13, R17 ;  /* 0x00000011000d7202 */ /* 0x000fe20000000f00 */
[----:B------:R-:W-:Y:S06]  /*0f90*/  BRA `(.L_x_5122) ;  /* 0xfffffff800747947 */ /* 0x000fec000383ffff */
.L_x_5123:
        /* <DEDUP_REMOVED lines=14> */
.L_x_8011:


//--------------------- .text._ZN18transformer_engine13normalization19ln_bwd_tuned_kernelINS0_13Kernel_traitsIffffjLj12800ELj5ELj1ELj4ELj16ENS0_18Kernel_traits_baseILj12800EffffjLj128EEEEEEEvNS0_20BackwardKernelParamsE --------------------------
	.section	.text._ZN18transformer_engine13normalization19ln_bwd_tuned_kernelINS0_13Kernel_traitsIffffjLj12800ELj5ELj1ELj4ELj16ENS0_18Kernel_traits_baseILj12800EffffjLj128EEEEEEEvNS0_20BackwardKernelParamsE,"ax",@progbits
	.align	128
        .global         _ZN18transformer_engine13normalization19ln_bwd_tuned_kernelINS0_13Kernel_traitsIffffjLj12800ELj5ELj1ELj4ELj16ENS0_18Kernel_traits_baseILj12800EffffjLj128EEEEEEEvNS0_20BackwardKernelParamsE
        .type           _ZN18transformer_engine13normalization19ln_bwd_tuned_kernelINS0_13Kernel_traitsIffffjLj12800ELj5ELj1ELj4ELj16ENS0_18Kernel_traits_baseILj12800EffffjLj128EEEEEEEvNS0_20BackwardKernelParamsE,@function
        .size           _ZN18transformer_engine13normalization19ln_bwd_tuned_kernelINS0_13Kernel_traitsIffffjLj12800ELj5ELj1ELj4ELj16ENS0_18Kernel_traits_baseILj12800EffffjLj128EEEEEEEvNS0_20BackwardKernelParamsE,(.L_x_8012 - _ZN18transformer_engine13normalization19ln_bwd_tuned_kernelINS0_13Kernel_traitsIffffjLj12800ELj5ELj1ELj4ELj16ENS0_18Kernel_traits_baseILj12800EffffjLj128EEEEEEEvNS0_20BackwardKernelParamsE)
        .other          _ZN18transformer_engine13normalization19ln_bwd_tuned_kernelINS0_13Kernel_traitsIffffjLj12800ELj5ELj1ELj4ELj16ENS0_18Kernel_traits_baseILj12800EffffjLj128EEEEEEEvNS0_20BackwardKernelParamsE,@"STO_CUDA_ENTRY STV_DEFAULT"
_ZN18transformer_engine13normalization19ln_bwd_tuned_kernelINS0_13Kernel_traitsIffffjLj12800ELj5ELj1ELj4ELj16ENS0_18Kernel_traits_baseILj12800EffffjLj128EEEEEEEvNS0_20BackwardKernelParamsE:
.text._ZN18transformer_engine13normalization19ln_bwd_tuned_kernelINS0_13Kernel_traitsIffffjLj12800ELj5ELj1ELj4ELj16ENS0_18Kernel_traits_baseILj12800EffffjLj128EEEEEEEvNS0_20BackwardKernelParamsE:
        /* <DEDUP_REMOVED lines=45> */
[----:B------:R-:W-:Y:S01]  /*02d0*/  MOV R109, R49 ;  /* 0x00000031006d7202 */ /* 0x000fe20000000f00 */
[----:B------:R-:W-:Y:S01]  /*02e0*/  HFMA2.MMA R95, -RZ, RZ, 0, 0 ;  /* 0x00000000ff5f7435 */ /* 0x000fe200000001ff */
[----:B------:R-:W-:Y:S01]  /*02f0*/  FSEL R96, RZ, 1, !P0 ;  /* 0x3f800000ff607808 */ /* 0x000fe20004000000 */
[----:B------:R-:W-:Y:S01]  /*0300*/  HFMA2.MMA R97, -RZ, RZ, 0, 0 ;  /* 0x00000000ff617435 */ /* 0x000fe200000001ff */
[----:B------:R-:W-:-:S02]  /*0310*/  MOV R9, RZ ;  /* 0x000000ff00097202 */ /* 0x000fc40000000f00 */
[----:B------:R-:W-:Y:S02]  /*0320*/  CS2R R66, SRZ ;  /* 0x0000000000427805 */ /* 0x000fe4000001ff00 */
[----:B------:R-:W-:Y:S02]  /*0330*/  MOV R0, RZ ;  /* 0x000000ff00007202 */ /* 0x000fe40000000f00 */
[----:B0-----:R-:W-:Y:S02]  /*0340*/  CS2R R2, SRZ ;  /* 0x0000000000027805 */ /* 0x001fe4000001ff00 */
        /* <DEDUP_REMOVED lines=37> */
.L_x_5130:
[----:B0-----:R-:W0:Y:S01]  /*05a0*/  LDC.64 R56, c[0x0][0x220] ;  /* 0x00008800ff387b82 */ /* 0x001e220000000a00 */
[----:B------:R-:W-:-:S07]  /*05b0*/  IMAD R108, R109, 0xc80, R8 ;  /* 0x00000c806d6c7824 */ /* 0x000fce00078e0208 */
[----:B------:R-:W1:Y:S08]  /*05c0*/  LDC.64 R40, c[0x0][0x228] ;  /* 0x00008a00ff287b82 */ /* 0x000e700000000a00 */
[----:B------:R-:W2:Y:S08]  /*05d0*/  LDC.64 R46, c[0x0][0x230] ;  /* 0x00008c00ff2e7b82 */ /* 0x000eb00000000a00 */
[----:B------:R-:W3:Y:S01]  /*05e0*/  LDC.64 R60, c[0x0][0x258] ;  /* 0x00009600ff3c7b82 */ /* 0x000ee20000000a00 */
[C---:B0-----:R-:W-:Y:S01]  /*05f0*/  IMAD.WIDE.U32 R24, R108.reuse, 0x10, R56 ;  /* 0x000000106c187825 */ /* 0x041fe200078e0038 */
[----:B------:R-:W-:-:S05]  /*0600*/  IADD3 R37, R108, 0x280, RZ ;  /* 0x000002806c257810 */ /* 0x000fca0007ffe0ff */
[----:B------:R-:W4:Y:S01]  /*0610*/  LDG.E.128 R24, desc[UR6][R24.64] ;  /* 0x0000000618187981 */ /* 0x000f22000c1e1d00 */
[----:B-1----:R-:W-:-:S04]  /*0620*/  IMAD.WIDE R40, R109, 0x4, R40 ;  /* 0x000000046d287825 */ /* 0x002fc800078e0228 */
[----:B------:R-:W-:Y:S01]  /*0630*/  IMAD.WIDE.U32 R32, R37, 0x10, R56 ;  /* 0x0000001025207825 */ /* 0x000fe200078e0038 */
[----:B------:R0:W4:Y:S03]  /*0640*/  LDG.E R119, desc[UR6][R40.64] ;  /* 0x0000000628777981 */ /* 0x000126000c1e1900 */
[----:B--2---:R-:W-:Y:S01]  /*0650*/  IMAD.WIDE R46, R109, 0x4, R46 ;  /* 0x000000046d2e7825 */ /* 0x004fe200078e022e */
[C---:B------:R-:W-:Y:S01]  /*0660*/  IADD3 R45, R108.reuse, 0x500, RZ ;  /* 0x000005006c2d7810 */ /* 0x040fe20007ffe0ff */
[----:B------:R-:W2:Y:S04]  /*0670*/  LDG.E.128 R32, desc[UR6][R32.64] ;  /* 0x0000000620207981 */ /* 0x000ea8000c1e1d00 */
[----:B------:R-:W5:Y:S01]  /*0680*/  LDG.E R106, desc[UR6][R46.64] ;  /* 0x000000062e6a7981 */ /* 0x000f62000c1e1900 */
[----:B0-----:R-:W-:Y:S01]  /*0690*/  IMAD.WIDE.U32 R40, R45, 0x10, R56 ;  /* 0x000000102d287825 */ /* 0x001fe200078e0038 */
[----:B------:R-:W-:-:S03]  /*06a0*/  IADD3 R53, R108, 0x780, RZ ;  /* 0x000007806c357810 */ /* 0x000fc60007ffe0ff */
[----:B---3--:R-:W-:Y:S02]  /*06b0*/  IMAD.WIDE.U32 R36, R37, 0x10, R60 ;  /* 0x0000001025247825 */ /* 0x008fe400078e003c */
[----:B------:R-:W3:Y:S02]  /*06c0*/  LDG.E.128 R40, desc[UR6][R40.64] ;  /* 0x0000000628287981 */ /* 0x000ee4000c1e1d00 */
[----:B------:R-:W-:Y:S02]  /*06d0*/  IMAD.WIDE.U32 R48, R53, 0x10, R56 ;  /* 0x0000001035307825 */ /* 0x000fe400078e0038 */
[----:B------:R-:W3:Y:S02]  /*06e0*/  LDG.E.128 R36, desc[UR6][R36.64] ;  /* 0x0000000624247981 */ /* 0x000ee4000c1e1d00 */
[--C-:B------:R-:W-:Y:S02]  /*06f0*/  IMAD.WIDE.U32 R28, R108, 0x10, R60.reuse ;  /* 0x000000106c1c7825 */ /* 0x100fe400078e003c */
[----:B------:R-:W3:Y:S02]  /*0700*/  LDG.E.128 R48, desc[UR6][R48.64] ;  /* 0x0000000630307981 */ /* 0x000ee4000c1e1d00 */
[----:B------:R-:W-:-:S02]  /*0710*/  IMAD.WIDE.U32 R44, R45, 0x10, R60 ;  /* 0x000000102d2c7825 */ /* 0x000fc400078e003c */
        /* <DEDUP_REMOVED lines=9> */
[----:B------:R-:W-:Y:S01]  /*07b0*/  LOP3.LUT P0, RZ, R110, 0xff, RZ, 0xc0, !PT ;  /* 0x000000ff6eff7812 */ /* 0x000fe2000780c0ff */
[----:B------:R-:W-:Y:S01]  /*07c0*/  UMOV UR4, 0xffffffff ;  /* 0xffffffff00047882 */ /* 0x000fe20000000000 */
[----:B------:R-:W-:Y:S01]  /*07d0*/  ISETP.NE.AND P2, PT, R10, RZ, PT ;  /* 0x000000ff0a00720c */ /* 0x000fe20003f45270 */
[--C-:B----4-:R-:W-:Y:S01]  /*07e0*/  FADD R111, R24, -R119.reuse ;  /* 0x80000077186f7221 */ /* 0x110fe20000000000 */
[--C-:B------:R-:W-:Y:S01]  /*07f0*/  FADD R25, R25, -R119.reuse ;  /* 0x8000007719197221 */ /* 0x100fe20000000000 */
[----:B------:R-:W-:Y:S02]  /*0800*/  FADD R27, R27, -R119 ;  /* 0x800000771b1b7221 */ /* 0x000fe40000000000 */
[----:B-----5:R-:W-:Y:S01]  /*0810*/  FMUL R110, R111, R106 ;  /* 0x0000006a6f6e7220 */ /* 0x020fe20000400000 */
[C---:B------:R-:W-:Y:S01]  /*0820*/  FMUL R111, R106.reuse, R25 ;  /* 0x000000196a6f7220 */ /* 0x040fe20000400000 */
[C---:B--2---:R-:W-:Y:S01]  /*0830*/  FADD R25, -R119.reuse, R32 ;  /* 0x0000002077197221 */ /* 0x044fe20000000100 */
[C---:B------:R-:W-:Y:S01]  /*0840*/  FMUL R114, R106.reuse, R27 ;  /* 0x0000001b6a727220 */ /* 0x040fe20000400000 */
[C---:B------:R-:W-:Y:S01]  /*0850*/  FADD R33, -R119.reuse, R33 ;  /* 0x0000002177217221 */ /* 0x040fe20000000100 */
[C---:B------:R-:W-:Y:S01]  /*0860*/  FADD R27, -R119.reuse, R34 ;  /* 0x00000022771b7221 */ /* 0x040fe20000000100 */
[C---:B------:R-:W-:Y:S01]  /*0870*/  FMUL R32, R106.reuse, R25 ;  /* 0x000000196a207220 */ /* 0x040fe20000400000 */
[C---:B------:R-:W-:Y:S01]  /*0880*/  FADD R25, -R119.reuse, R35 ;  /* 0x0000002377197221 */ /* 0x040fe20000000100 */
[C---:B------:R-:W-:Y:S01]  /*0890*/  FMUL R33, R106.reuse, R33 ;  /* 0x000000216a217220 */ /* 0x040fe20000400000 */
[----:B------:R-:W-:Y:S01]  /*08a0*/  FMUL R34, R106, R27 ;  /* 0x0000001b6a227220 */ /* 0x000fe20000400000 */
[----:B---3--:R-:W-:Y:S01]  /*08b0*/  FADD R41, -R119, R41 ;  /* 0x0000002977297221 */ /* 0x008fe20000000100 */
[----:B------:R-:W-:Y:S01]  /*08c0*/  FADD R75, R36, R75 ;  /* 0x0000004b244b7221 */ /* 0x000fe20000000000 */
[-C--:B------:R-:W-:Y:S01]  /*08d0*/  FFMA R77, R32, R36.reuse, R77 ;  /* 0x00000024204d7223 */ /* 0x080fe2000000004d */
[----:B------:R-:W-:Y:S01]  /*08e0*/  FMUL R35, R103, R36 ;  /* 0x0000002467237220 */ /* 0x000fe20000400000 */
[----:B------:R-:W-:Y:S01]  /*08f0*/  FMUL R36, R106, R25 ;  /* 0x000000196a247220 */ /* 0x000fe20000400000 */
[C---:B------:R-:W-:Y:S01]  /*0900*/  FADD R25, -R119.reuse, R40 ;  /* 0x0000002877197221 */ /* 0x040fe20000000100 */
[----:B------:R-:W-:Y:S01]  /*0910*/  FADD R27, -R119, R42 ;  /* 0x0000002a771b7221 */ /* 0x000fe20000000100 */
[C---:B------:R-:W-:Y:S01]  /*0920*/  FADD R74, R37.reuse, R74 ;  /* 0x0000004a254a7221 */ /* 0x040fe20000000000 */
[----:B------:R-:W-:Y:S01]  /*0930*/  FFMA R76, R37, R33, R76 ;  /* 0x00000021254c7223 */ /* 0x000fe2000000004c */
[----:B------:R-:W-:Y:S01]  /*0940*/  FMUL R118, R100, R37 ;  /* 0x0000002564767220 */ /* 0x000fe20000400000 */
[C---:B------:R-:W-:Y:S01]  /*0950*/  FADD R71, R38.reuse, R71 ;  /* 0x0000004726477221 */ /* 0x040fe20000000000 */
[----:B------:R-:W-:Y:S01]  /*0960*/  FFMA R73, R38, R34, R73 ;  /* 0x0000002226497223 */ /* 0x000fe20000000049 */
[----:B------:R-:W-:Y:S01]  /*0970*/  FMUL R37, R101, R38 ;  /* 0x0000002665257220 */ /* 0x000fe20000400000 */
[C---:B------:R-:W-:Y:S01]  /*0980*/  FMUL R40, R106.reuse, R41 ;  /* 0x000000296a287220 */ /* 0x040fe20000400000 */
[C---:B------:R-:W-:Y:S01]  /*0990*/  FMUL R38, R106.reuse, R25 ;  /* 0x000000196a267220 */ /* 0x040fe20000400000 */
[----:B------:R-:W-:Y:S01]  /*09a0*/  FMUL R41, R106, R27 ;  /* 0x0000001b6a297220 */ /* 0x000fe20000400000 */
[----:B------:R-:W-:Y:S01]  /*09b0*/  FADD R27, -R119, R48 ;  /* 0x00000030771b7221 */ /* 0x000fe20000000100 */
[----:B------:R-:W-:Y:S01]  /*09c0*/  FMUL R113, R107, R28 ;  /* 0x0000001c6b717220 */ /* 0x000fe20000400000 */
[----:B------:R-:W-:Y:S01]  /*09d0*/  FADD R25, -R119, R43 ;  /* 0x0000002b77197221 */ /* 0x000fe20000000100 */
[----:B------:R-:W-:Y:S01]  /*09e0*/  FADD R67, R44, R67 ;  /* 0x000000432c437221 */ /* 0x000fe20000000000 */
[-C--:B------:R-:W-:Y:S01]  /*09f0*/  FFMA R69, R38, R44.reuse, R69 ;  /* 0x0000002c26457223 */ /* 0x080fe20000000045 */
[----:B------:R-:W-:Y:S01]  /*0a00*/  FMUL R43, R99, R44 ;  /* 0x0000002c632b7220 */ /* 0x000fe20000400000 */
[----:B------:R-:W-:Y:S01]  /*0a10*/  FMUL R44, R106, R27 ;  /* 0x0000001b6a2c7220 */ /* 0x000fe20000400000 */
[----:B------:R-:W-:Y:S01]  /*0a20*/  FADD R115, R26, -R119 ;  /* 0x800000771a737221 */ /* 0x000fe20000000000 */
[----:B------:R-:W-:Y:S01]  /*0a30*/  FMUL R116, R104, R29 ;  /* 0x0000001d68747220 */ /* 0x000fe20000400000 */
[----:B------:R-:W-:Y:S01]  /*0a40*/  FADD R27, RZ, R113 ;  /* 0x00000071ff1b7221 */ /* 0x000fe20000000000 */
[----:B------:R-:W-:Y:S01]  /*0a50*/  FFMA R24, R110, R113, RZ ;  /* 0x000000716e187223 */ /* 0x000fe200000000ff */
[----:B------:R-:W-:Y:S01]  /*0a60*/  FMUL R112, R106, R115 ;  /* 0x000000736a707220 */ /* 0x000fe20000400000 */
[----:B------:R-:W-:Y:S01]  /*0a70*/  FMUL R115, R105, R30 ;  /* 0x0000001e69737220 */ /* 0x000fe20000400000 */
[----:B------:R-:W-:Y:S01]  /*0a80*/  FADD R26, R27, R116 ;  /* 0x000000741b1a7221 */ /* 0x000fe20000000000 */
[----:B------:R-:W-:Y:S01]  /*0a90*/  FFMA R27, R111, R116, R24 ;  /* 0x000000746f1b7223 */ /* 0x000fe20000000018 */
[----:B------:R-:W-:-:S02]  /*0aa0*/  FMUL R117, R102, R31 ;  /* 0x0000001f66757220 */ /* 0x000fc40000400000 */
[----:B------:R-:W-:Y:S01]  /*0ab0*/  FADD R26, R26, R115 ;  /* 0x000000731a1a7221 */ /* 0x000fe20000000000 */
[----:B------:R-:W-:Y:S01]  /*0ac0*/  FFMA R27, R112, R115, R27 ;  /* 0x00000073701b7223 */ /* 0x000fe2000000001b */
[C---:B------:R-:W-:Y:S01]  /*0ad0*/  FADD R82, R29.reuse, R82 ;  /* 0x000000521d527221 */ /* 0x040fe20000000000 */
[----:B------:R-:W-:Y:S01]  /*0ae0*/  FFMA R84, R29, R111, R84 ;  /* 0x0000006f1d547223 */ /* 0x000fe20000000054 */
[C---:B------:R-:W-:Y:S01]  /*0af0*/  FADD R29, -R119.reuse, R50 ;  /* 0x00000032771d7221 */ /* 0x040fe20000000100 */
[----:B------:R-:W-:Y:S01]  /*0b00*/  FADD R26, R26, R117 ;  /* 0x000000751a1a7221 */ /* 0x000fe20000000000 */
[----:B------:R-:W-:Y:S01]  /*0b10*/  FFMA R27, R114, R117, R27 ;  /* 0x00000075721b7223 */ /* 0x000fe2000000001b */
[C---:B------:R-:W-:Y:S01]  /*0b20*/  FMUL R42, R106.reuse, R25 ;  /* 0x000000196a2a7220 */ /* 0x040fe20000400000 */
[----:B------:R-:W-:Y:S01]  /*0b30*/  FADD R25, -R119, R51 ;  /* 0x0000003377197221 */ /* 0x000fe20000000100 */
        /* <DEDUP_REMOVED lines=42> */
[----:B------:R-:W-:Y:S01]  /*0de0*/  FMUL R53, R90, R53 ;  /* 0x000000355a357220 */ /* 0x000fe20000400000 */
[----:B------:R-:W-:Y:S01]  /*0df0*/  FADD R26, R26, R51 ;  /* 0x000000331a1a7221 */ /* 0x000fe20000000000 */
[----:B------:R-:W-:Y:S01]  /*0e00*/  FFMA R27, R44, R51, R27 ;  /* 0x000000332c1b7223 */ /* 0x000fe2000000001b */
[C---:B------:R-:W-:Y:S02]  /*0e10*/  FADD R78, R31.reuse, R78 ;  /* 0x0000004e1f4e7221 */ /* 0x040fe40000000000 */
[----:B------:R-:W-:Y:S01]  /*0e20*/  FADD R26, R26, R53 ;  /* 0x000000351a1a7221 */ /* 0x000fe20000000000 */
[----:B------:R-:W-:Y:S01]  /*0e30*/  FFMA R27, R48, R53, R27 ;  /* 0x00000035301b7223 */ /* 0x000fe2000000001b */
[----:B------:R-:W-:Y:S01]  /*0e40*/  FFMA R80, R31, R114, R80 ;  /* 0x000000721f507223 */ /* 0x000fe20000000050 */
[C---:B------:R-:W-:Y:S01]  /*0e50*/  FADD R2, R55.reuse, R2 ;  /* 0x0000000237027221 */ /* 0x040fe20000000000 */
[----:B------:R-:W-:Y:S01]  /*0e60*/  FFMA R18, R55, R52, R18 ;  /* 0x0000003437127223 */ /* 0x000fe20000000012 */
[C---:B------:R-:W-:Y:S01]  /*0e70*/  FADD R31, -R119.reuse, R57 ;  /* 0x00000039771f7221 */ /* 0x040fe20000000100 */
[----:B------:R-:W-:Y:S01]  /*0e80*/  FMUL R55, R92, R55 ;  /* 0x000000375c377220 */ /* 0x000fe20000400000 */
[----:B------:R-:W-:Y:S01]  /*0e90*/  FADD R26, R26, R121 ;  /* 0x000000791a1a7221 */ /* 0x000fe20000000000 */
[----:B------:R-:W-:Y:S01]  /*0ea0*/  FFMA R27, R50, R121, R27 ;  /* 0x00000079321b7223 */ /* 0x000fe2000000001b */
[----:B------:R-:W-:Y:S01]  /*0eb0*/  FADD R25, -R119, R58 ;  /* 0x0000003a77197221 */ /* 0x000fe20000000100 */
        /* <DEDUP_REMOVED lines=15> */
[----:B------:R-:W-:Y:S01]  /*0fb0*/  SHF.R.U32.HI R27, RZ, 0x5, R13 ;  /* 0x00000005ff1b7819 */ /* 0x000fe2000001160d */
[----:B------:R-:W-:Y:S01]  /*0fc0*/  FADD R29, R26, R61 ;  /* 0x0000003d1a1d7221 */ /* 0x000fe20000000000 */
[----:B------:R-:W-:Y:S01]  /*0fd0*/  FFMA R24, R56, R61, R25 ;  /* 0x0000003d38187223 */ /* 0x000fe20000000019 */
[----:B------:R-:W-:Y:S01]  /*0fe0*/  FADD R83, R28, R83 ;  /* 0x000000531c537221 */ /* 0x000fe20000000000 */
[----:B------:R-:W-:Y:S01]  /*0ff0*/  FFMA R97, R110, R28, R97 ;  /* 0x0000001c6e617223 */ /* 0x000fe20000000061 */
[C---:B------:R-:W-:Y:S01]  /*1000*/  FADD R6, R63.reuse, R6 ;  /* 0x000000063f067221 */ /* 0x040fe20000000000 */
[----:B------:R-:W-:Y:S01]  /*1010*/  FFMA R14, R63, R58, R14 ;  /* 0x0000003a3f0e7223 */ /* 0x000fe2000000000e */
[----:B------:R-:W-:Y:S01]  /*1020*/  FMUL R63, R96, R63 ;  /* 0x0000003f603f7220 */ /* 0x000fe20000400000 */
[----:B------:R-:W-:Y:S01]  /*1030*/  LOP3.LUT R26, R27, 0x7fffffc, RZ, 0xc0, !PT ;  /* 0x07fffffc1b1a7812 */ /* 0x000fe200078ec0ff */
[----:B------:R-:W-:Y:S01]  /*1040*/  FADD R28, R29, R62 ;  /* 0x0000003e1d1c7221 */ /* 0x000fe20000000000 */
[----:B------:R-:W-:Y:S01]  /*1050*/  FFMA R25, R59, R62, R24 ;  /* 0x0000003e3b197223 */ /* 0x000fe20000000018 */
[C---:B------:R-:W-:Y:S01]  /*1060*/  FADD R79, R30.reuse, R79 ;  /* 0x0000004f1e4f7221 */ /* 0x040fe20000000000 */
        /* <DEDUP_REMOVED lines=25> */
.L_x_5141:
[----:B------:R-:W3:Y:S01]  /*1200*/  @!P2 S2R R29, SR_CgaCtaId ;  /* 0x00000000001da919 */ /* 0x000ee20000008800 */
[----:B------:R-:W-:Y:S01]  /*1210*/  LOP3.LUT R27, R27, 0x3, RZ, 0xc0, !PT ;  /* 0x000000031b1b7812 */ /* 0x000fe200078ec0ff */
[----:B01----:R-:W-:Y:S01]  /*1220*/  FADD R24, R24, R119 ;  /* 0x0000007718187221 */ /* 0x003fe20000000000 */
[----:B------:R-:W-:Y:S01]  /*1230*/  @!P2 MOV R28, 0x400 ;  /* 0x00000400001ca802 */ /* 0x000fe20000000f00 */
[----:B--2---:R-:W-:Y:S01]  /*1240*/  FADD R25, R25, R49 ;  /* 0x0000003119197221 */ /* 0x004fe20000000000 */
[----:B------:R-:W-:Y:S01]  /*1250*/  LOP3.LUT P1, RZ, R27, 0x1f, R13, 0xf8, !PT ;  /* 0x0000001f1bff7812 */ /* 0x000fe2000782f80d */
[----:B------:R-:W-:Y:S05]  /*1260*/  WARPSYNC.ALL ;  /* 0x0000000000007948 */ /* 0x000fea0003800000 */
[----:B------:R-:W-:Y:S01]  /*1270*/  @!P2 IADD3 R27, R26, R27, RZ ;  /* 0x0000001b1a1ba210 */ /* 0x000fe20007ffe0ff */
[----:B------:R-:W-:Y:S01]  /*1280*/  BSSY B0, `(.L_x_5126) ;  /* 0x0000015000007945 */ /* 0x000fe20003800000 */
[----:B------:R-:W-:-:S02]  /*1290*/  CS2R R30, SRZ ;  /* 0x00000000001e7805 */ /* 0x000fc4000001ff00 */
[----:B---3--:R-:W-:-:S04]  /*12a0*/  @!P2 LEA R28, R29, R28, 0x18 ;  /* 0x0000001c1d1ca211 */ /* 0x008fc800078ec0ff */
        /* <DEDUP_REMOVED lines=18> */
.L_x_5127:
[----:B------:R-:W-:Y:S05]  /*13d0*/  BSYNC B0 ;  /* 0x0000000000007941 */ /* 0x000fea0003800000 */
.L_x_5126:
[----:B------:R-:W1:Y:S01]  /*13e0*/  LDC R60, c[0x0][0x210] ;  /* 0x00008400ff3c7b82 */ /* 0x000e620000000800 */
[----:B------:R-:W-:Y:S02]  /*13f0*/  LOP3.LUT R29, R95, 0x1, RZ, 0xc0, !PT ;  /* 0x000000015f1d7812 */ /* 0x000fe400078ec0ff */
[----:B------:R-:W-:Y:S02]  /*1400*/  LEA.HI R49, R13, R12, RZ, 0x19 ;  /* 0x0000000c0d317211 */ /* 0x000fe400078fc8ff */
[----:B0-----:R-:W-:-:S03]  /*1410*/  IADD3 R27, -R29, RZ, RZ ;  /* 0x000000ff1d1b7210 */ /* 0x001fc60007ffe1ff */
[----:B------:R-:W0:Y:S01]  /*1420*/  @!P1 LDC.64 R24, c[0x0][0x240] ;  /* 0x00009000ff189b82 */ /* 0x000e220000000a00 */
        /* <DEDUP_REMOVED lines=29> */
.L_x_5129:
[----:B0-----:R-:W2:Y:S04]  /*1600*/  LDG.E.STRONG.GPU R27, desc[UR6][R24.64] ;  /* 0x00000006181b7981 */ /* 0x001ea8000c1ef900 */
[----:B--2---:R-:W-:Y:S01]  /*1610*/  CCTL.IVALL ;  /* 0x00000000ff00798f */ /* 0x004fe20002000000 */
[----:B------:R-:W-:Y:S05]  /*1620*/  YIELD ;  /* 0x0000000000007946 */ /* 0x000fea0003800000 */
[----:B------:R-:W-:-:S13]  /*1630*/  ISETP.NE.AND P1, PT, R27, R30, PT ;  /* 0x0000001e1b00720c */ /* 0x000fda0003f25270 */
[----:B------:R-:W-:Y:S05]  /*1640*/  @P1 BRA `(.L_x_5129) ;  /* 0xfffffffc00ec1947 */ /* 0x000fea000383ffff */
.L_x_5128:
        /* <DEDUP_REMOVED lines=24> */
[C---:B------:R-:W-:Y:S01]  /*17d0*/  IMAD R30, R109.reuse, 0xc80, R8 ;  /* 0x00000c806d1e7824 */ /* 0x040fe200078e0208 */
[----:B------:R-:W-:Y:S01]  /*17e0*/  IADD3 R109, R109, R60, RZ ;  /* 0x0000003c6d6d7210 */ /* 0x000fe20007ffe0ff */
[----:B-1----:R-:W-:Y:S02]  /*17f0*/  FADD R120, R31, R120 ;  /* 0x000000781f787221 */ /* 0x002fe40000000000 */
        /* <DEDUP_REMOVED lines=39> */
[----:B------:R-:W-:Y:S01]  /*1a70*/  FADD R51, R51, -R44 ;  /* 0x8000002c33337221 */ /* 0x000fe20000000000 */
[----:B------:R-:W-:Y:S01]  /*1a80*/  LEA.HI.X R29, R108, UR5, RZ, 0x4, P1 ;  /* 0x000000056c1d7c11 */ /* 0x000fe200088f24ff */
[----:B------:R-:W-:Y:S01]  /*1a90*/  FADD R33, R118, -R33 ;  /* 0x8000002176217221 */ /* 0x000fe20000000000 */
[----:B------:R-:W-:Y:S01]  /*1aa0*/  LEA R42, P1, R32, UR4, 0x4 ;  /* 0x00000004202a7c11 */ /* 0x000fe2000f8220ff */
[----:B------:R-:W-:Y:S01]  /*1ab0*/  FADD R37, R37, -R34 ;  /* 0x8000002225257221 */ /* 0x000fe20000000000 */
[C---:B------:R-:W-:Y:S01]  /*1ac0*/  IADD3 R39, R30.reuse, 0x500, RZ ;  /* 0x000005001e277810 */ /* 0x040fe20007ffe0ff */
[----:B------:R-:W-:Y:S01]  /*1ad0*/  FADD R31, R43, -R38 ;  /* 0x800000262b1f7221 */ /* 0x000fe20000000000 */
[----:B------:R-:W-:Y:S01]  /*1ae0*/  IADD3 R44, R30, 0x780, RZ ;  /* 0x000007801e2c7810 */ /* 0x000fe20007ffe0ff */
[----:B------:R-:W-:Y:S01]  /*1af0*/  FMUL R27, R106, R27 ;  /* 0x0000001b6a1b7220 */ /* 0x000fe20000400000 */
[----:B------:R-:W-:Y:S01]  /*1b00*/  IADD3 R30, R30, 0xa00, RZ ;  /* 0x00000a001e1e7810 */ /* 0x000fe20007ffe0ff */
[C---:B------:R-:W-:Y:S01]  /*1b10*/  FMUL R26, R106.reuse, R115 ;  /* 0x000000736a1a7220 */ /* 0x040fe20000400000 */
[C---:B------:R-:W-:Y:S01]  /*1b20*/  FMUL R25, R106.reuse, R25 ;  /* 0x000000196a197220 */ /* 0x040fe20000400000 */
[----:B------:R-:W-:Y:S01]  /*1b30*/  FMUL R24, R106, R113 ;  /* 0x000000716a187220 */ /* 0x000fe20000400000 */
[----:B------:R-:W-:Y:S01]  /*1b40*/  FADD R45, R45, -R40 ;  /* 0x800000282d2d7221 */ /* 0x000fe20000000000 */
[----:B------:R-:W-:Y:S01]  /*1b50*/  LEA.HI.X R43, R32, UR5, RZ, 0x4, P1 ;  /* 0x00000005202b7c11 */ /* 0x000fe200088f24ff */
[----:B------:R-:W-:Y:S01]  /*1b60*/  FADD R117, R46, -R41 ;  /* 0x800000292e757221 */ /* 0x000fe20000000000 */
[C---:B------:R-:W-:Y:S01]  /*1b70*/  FMUL R35, R106.reuse, R35 ;  /* 0x000000236a237220 */ /* 0x040fe20000400000 */
[C---:B------:R-:W-:Y:S01]  /*1b80*/  FMUL R34, R106.reuse, R37 ;  /* 0x000000256a227220 */ /* 0x040fe20000400000 */
[C---:B------:R-:W-:Y:S01]  /*1b90*/  FMUL R33, R106.reuse, R33 ;  /* 0x000000216a217220 */ /* 0x040fe20000400000 */
[----:B------:R-:W-:Y:S01]  /*1ba0*/  FMUL R32, R106, R111 ;  /* 0x0000006f6a207220 */ /* 0x000fe20000400000 */
[----:B------:R-:W-:Y:S01]  /*1bb0*/  LEA R40, P1, R39, UR4, 0x4 ;  /* 0x0000000427287c11 */ /* 0x000fe2000f8220ff */
[----:B------:R-:W-:Y:S01]  /*1bc0*/  FADD R53, R53, -R48 ;  /* 0x8000003035357221 */ /* 0x000fe20000000000 */
[----:B------:R-:W-:Y:S01]  /*1bd0*/  LEA R36, P3, R30, UR4, 0x4 ;  /* 0x000000041e247c11 */ /* 0x000fe2000f8620ff */
[----:B------:R-:W-:Y:S01]  /*1be0*/  FADD R121, R121, -R50 ;  /* 0x8000003279797221 */ /* 0x000fe20000000000 */
[----:B------:R-:W-:Y:S01]  /*1bf0*/  FADD R55, R55, -R52 ;  /* 0x8000003437377221 */ /* 0x000fe20000000000 */
[----:B------:R-:W-:Y:S01]  /*1c00*/  LEA R38, P2, R44, UR4, 0x4 ;  /* 0x000000042c267c11 */ /* 0x000fe2000f8420ff */
[----:B------:R-:W-:Y:S01]  /*1c10*/  FADD R57, R57, -R54 ;  /* 0x8000003639397221 */ /* 0x000fe20000000000 */
[----:B------:R-:W-:Y:S01]  /*1c20*/  FADD R61, R61, -R56 ;  /* 0x800000383d3d7221 */ /* 0x000fe20000000000 */
[----:B------:R-:W-:Y:S01]  /*1c30*/  FADD R59, R62, -R59 ;  /* 0x8000003b3e3b7221 */ /* 0x000fe20000000000 */
[----:B------:R-:W-:Y:S01]  /*1c40*/  FADD R63, R63, -R58 ;  /* 0x8000003a3f3f7221 */ /* 0x000fe20000000000 */
[----:B------:R0:W-:Y:S01]  /*1c50*/  STG.E.128 desc[UR6][R28.64], R24 ;  /* 0x000000181c007986 */ /* 0x0001e2000c101d06 */
[----:B------:R-:W-:Y:S01]  /*1c60*/  LEA.HI.X R41, R39, UR5, RZ, 0x4, P1 ;  /* 0x0000000527297c11 */ /* 0x000fe200088f24ff */
[----:B------:R-:W-:Y:S01]  /*1c70*/  ULDC UR4, c[0x0][0x218] ;  /* 0x0000860000047ab9 */ /* 0x000fe20000000800 */
[----:B------:R-:W-:Y:S01]  /*1c80*/  LEA.HI.X R37, R30, UR5, RZ, 0x4, P3 ;  /* 0x000000051e257c11 */ /* 0x000fe200098f24ff */
[----:B------:R1:W-:Y:S01]  /*1c90*/  STG.E.128 desc[UR6][R42.64], R32 ;  /* 0x000000202a007986 */ /* 0x0003e2000c101d06 */
[----:B------:R-:W-:Y:S01]  /*1ca0*/  LEA.HI.X R39, R44, UR5, RZ, 0x4, P2 ;  /* 0x000000052c277c11 */ /* 0x000fe200090f24ff */
[----:B------:R-:W-:Y:S01]  /*1cb0*/  FMUL R30, R106, R121 ;  /* 0x000000796a1e7220 */ /* 0x000fe20000400000 */
[----:B------:R-:W-:-:S02]  /*1cc0*/  ISETP.GE.AND P1, PT, R109, UR4, PT ;  /* 0x000000046d007c0c */ /* 0x000fc4000bf26270 */
[----:B------:R-:W-:Y:S01]  /*1cd0*/  SEL R110, RZ, 0x1, P0 ;  /* 0x00000001ff6e7807 */ /* 0x000fe20000000000 */
        /* <DEDUP_REMOVED lines=19> */
[----:B0-----:R-:W-:Y:S02]  /*1e10*/  MOV R24, R97 ;  /* 0x0000006100187202 */ /* 0x001fe40000000f00 */
        /* <DEDUP_REMOVED lines=35> */
.L_x_5124:
        /* <DEDUP_REMOVED lines=28> */
.L_x_5125:
[----:B------:R-:W-:Y:S01]  /*2210*/  HFMA2.MMA R29, -RZ, RZ, 0, 9.5367431640625e-07 ;  /* 0x00000010ff1d7435 */ /* 0x000fe200000001ff */
[----:B------:R-:W-:Y:S02]  /*2220*/  MOV R28, 0x1f ;  /* 0x0000001f001c7802 */ /* 0x000fe40000000f00 */
[----:B------:R-:W-:-:S08]  /*2230*/  MOV R31, 0xffffffff ;  /* 0xffffffff001f7802 */ /* 0x000fd00000000f00 */
[----:B------:R-:W-:Y:S05]  /*2240*/  WARPSYNC.COLLECTIVE R31, `(.L_x_5131) ;  /* 0x000000001f087348 */ /* 0x000fea0003c00000 */
[----:B------:R0:W1:Y:S02]  /*2250*/  SHFL.DOWN P1, R49, R30, R29, R28 ;  /* 0x0800001d1e317389 */ /* 0x000064000002001c */
[----:B01----:R-:W-:Y:S01]  /*2260*/  ENDCOLLECTIVE ;  /* 0x000000000000791b */ /* 0x003fe20003800000 */
.L_x_5131:
[----:B------:R-:W-:Y:S01]  /*2270*/  FADD R60, R30, R49 ;  /* 0x000000311e3c7221 */ /* 0x000fe20000000000 */
[----:B------:R-:W-:-:S07]  /*2280*/  MOV R30, R25 ;  /* 0x00000019001e7202 */ /* 0x000fce0000000f00 */
[----:B------:R-:W-:Y:S05]  /*2290*/  WARPSYNC.COLLECTIVE R31, `(.L_x_5132) ;  /* 0x000000001f087348 */ /* 0x000fea0003c00000 */
[----:B------:R0:W1:Y:S02]  /*22a0*/  SHFL.DOWN P1, R49, R30, R29, R28 ;  /* 0x0800001d1e317389 */ /* 0x000064000002001c */
[----:B01----:R-:W-:Y:S01]  /*22b0*/  ENDCOLLECTIVE ;  /* 0x000000000000791b */ /* 0x003fe20003800000 */
.L_x_5132:
[----:B------:R-:W-:Y:S01]  /*22c0*/  HFMA2.MMA R29, -RZ, RZ, 0, 4.76837158203125e-07 ;  /* 0x00000008ff1d7435 */ /* 0x000fe200000001ff */
[----:B------:R-:W-:Y:S02]  /*22d0*/  MOV R30, R60 ;  /* 0x0000003c001e7202 */ /* 0x000fe40000000f00 */
[----:B------:R-:W-:-:S08]  /*22e0*/  MOV R24, R49 ;  /* 0x0000003100187202 */ /* 0x000fd00000000f00 */
[----:B------:R-:W-:Y:S05]  /*22f0*/  WARPSYNC.COLLECTIVE R31, `(.L_x_5133) ;  /* 0x000000001f087348 */ /* 0x000fea0003c00000 */
[----:B------:R0:W1:Y:S02]  /*2300*/  SHFL.DOWN P1, R49, R30, R29, R28 ;  /* 0x0800001d1e317389 */ /* 0x000064000002001c */
[----:B01----:R-:W-:Y:S01]  /*2310*/  ENDCOLLECTIVE ;  /* 0x000000000000791b */ /* 0x003fe20003800000 */
.L_x_5133:
[----:B------:R-:W-:-:S05]  /*2320*/  FADD R119, R25, R24 ;  /* 0x0000001819777221 */ /* 0x000fca0000000000 */
[----:B------:R-:W-:Y:S01]  /*2330*/  MOV R30, R119 ;  /* 0x00000077001e7202 */ /* 0x000fe20000000f00 */
[----:B------:R-:W-:-:S07]  /*2340*/  FADD R120, R60, R49 ;  /* 0x000000313c787221 */ /* 0x000fce0000000000 */
[----:B------:R-:W-:Y:S05]  /*2350*/  WARPSYNC.COLLECTIVE R31, `(.L_x_5134) ;  /* 0x000000001f087348 */ /* 0x000fea0003c00000 */
[----:B------:R0:W1:Y:S02]  /*2360*/  SHFL.DOWN P1, R49, R30, R29, R28 ;  /* 0x0800001d1e317389 */ /* 0x000064000002001c */
[----:B01----:R-:W-:Y:S01]  /*2370*/  ENDCOLLECTIVE ;  /* 0x000000000000791b */ /* 0x003fe20003800000 */
.L_x_5134:
[----:B------:R-:W-:Y:S01]  /*2380*/  HFMA2.MMA R29, -RZ, RZ, 0, 2.384185791015625e-07 ;  /* 0x00000004ff1d7435 */ /* 0x000fe200000001ff */
[----:B------:R-:W-:Y:S02]  /*2390*/  MOV R30, R120 ;  /* 0x00000078001e7202 */ /* 0x000fe40000000f00 */
[----:B------:R-:W-:-:S08]  /*23a0*/  MOV R24, R49 ;  /* 0x0000003100187202 */ /* 0x000fd00000000f00 */
[----:B------:R-:W-:Y:S05]  /*23b0*/  WARPSYNC.COLLECTIVE R31, `(.L_x_5135) ;  /* 0x000000001f087348 */ /* 0x000fea0003c00000 */
[----:B------:R0:W1:Y:S02]  /*23c0*/  SHFL.DOWN P1, R49, R30, R29, R28 ;  /* 0x0800001d1e317389 */ /* 0x000064000002001c */
[----:B01----:R-:W-:Y:S01]  /*23d0*/  ENDCOLLECTIVE ;  /* 0x000000000000791b */ /* 0x003fe20003800000 */
.L_x_5135:
[----:B------:R-:W-:-:S05]  /*23e0*/  FADD R122, R119, R24 ;  /* 0x00000018777a7221 */ /* 0x000fca0000000000 */
[----:B------:R-:W-:Y:S01]  /*23f0*/  MOV R30, R122 ;  /* 0x0000007a001e7202 */ /* 0x000fe20000000f00 */
[----:B------:R-:W-:-:S07]  /*2400*/  FADD R124, R120, R49 ;  /* 0x00000031787c7221 */ /* 0x000fce0000000000 */
[----:B------:R-:W-:Y:S05]  /*2410*/  WARPSYNC.COLLECTIVE R31, `(.L_x_5136) ;  /* 0x000000001f087348 */ /* 0x000fea0003c00000 */
[----:B------:R0:W1:Y:S02]  /*2420*/  SHFL.DOWN P1, R49, R30, R29, R28 ;  /* 0x0800001d1e317389 */ /* 0x000064000002001c */
[----:B01----:R-:W-:Y:S01]  /*2430*/  ENDCOLLECTIVE ;  /* 0x000000000000791b */ /* 0x003fe20003800000 */
.L_x_5136:
[----:B------:R-:W-:Y:S01]  /*2440*/  HFMA2.MMA R29, -RZ, RZ, 0, 1.1920928955078125e-07 ;  /* 0x00000002ff1d7435 */ /* 0x000fe200000001ff */
[----:B------:R-:W-:Y:S02]  /*2450*/  MOV R30, R124 ;  /* 0x0000007c001e7202 */ /* 0x000fe40000000f00 */
[----:B------:R-:W-:-:S08]  /*2460*/  MOV R123, R49 ;  /* 0x00000031007b7202 */ /* 0x000fd00000000f00 */
[----:B------:R-:W-:Y:S05]  /*2470*/  WARPSYNC.COLLECTIVE R31, `(.L_x_5137) ;  /* 0x000000001f087348 */ /* 0x000fea0003c00000 */
[----:B------:R0:W1:Y:S02]  /*2480*/  SHFL.DOWN P1, R49, R30, R29, R28 ;  /* 0x0800001d1e317389 */ /* 0x000064000002001c */
[----:B01----:R-:W-:Y:S01]  /*2490*/  ENDCOLLECTIVE ;  /* 0x000000000000791b */ /* 0x003fe20003800000 */
.L_x_5137:
[----:B------:R-:W-:-:S05]  /*24a0*/  FADD R123, R122, R123 ;  /* 0x0000007b7a7b7221 */ /* 0x000fca0000000000 */
[----:B------:R-:W-:Y:S01]  /*24b0*/  MOV R30, R123 ;  /* 0x0000007b001e7202 */ /* 0x000fe20000000f00 */
[----:B------:R-:W-:-:S07]  /*24c0*/  FADD R24, R124, R49 ;  /* 0x000000317c187221 */ /* 0x000fce0000000000 */
[----:B------:R-:W-:Y:S05]  /*24d0*/  WARPSYNC.COLLECTIVE R31, `(.L_x_5138) ;  /* 0x000000001f087348 */ /* 0x000fea0003c00000 */
[----:B------:R0:W1:Y:S02]  /*24e0*/  SHFL.DOWN P1, R49, R30, R29, R28 ;  /* 0x0800001d1e317389 */ /* 0x000064000002001c */
[----:B01----:R-:W-:Y:S01]  /*24f0*/  ENDCOLLECTIVE ;  /* 0x000000000000791b */ /* 0x003fe20003800000 */
.L_x_5138:
[----:B------:R-:W-:Y:S01]  /*2500*/  HFMA2.MMA R29, -RZ, RZ, 0, 5.9604644775390625e-08 ;  /* 0x00000001ff1d7435 */ /* 0x000fe200000001ff */
[----:B------:R-:W-:Y:S02]  /*2510*/  MOV R30, R24 ;  /* 0x00000018001e7202 */ /* 0x000fe40000000f00 */
[----:B------:R-:W-:-:S08]  /*2520*/  MOV R25, R49 ;  /* 0x0000003100197202 */ /* 0x000fd00000000f00 */
[----:B------:R-:W-:Y:S05]  /*2530*/  WARPSYNC.COLLECTIVE R31, `(.L_x_5139) ;  /* 0x000000001f087348 */ /* 0x000fea0003c00000 */
[----:B------:R0:W1:Y:S02]  /*2540*/  SHFL.DOWN P1, R49, R30, R29, R28 ;  /* 0x0800001d1e317389 */ /* 0x000064000002001c */
[----:B01----:R-:W-:Y:S01]  /*2550*/  ENDCOLLECTIVE ;  /* 0x000000000000791b */ /* 0x003fe20003800000 */
.L_x_5139:
[----:B------:R-:W-:-:S05]  /*2560*/  FADD R25, R123, R25 ;  /* 0x000000197b197221 */ /* 0x000fca0000000000 */
[----:B------:R-:W-:Y:S02]  /*2570*/  MOV R30, R25 ;  /* 0x00000019001e7202 */ /* 0x000fe40000000f00 */
[----:B------:R-:W-:-:S07]  /*2580*/  MOV R119, R49 ;  /* 0x0000003100777202 */ /* 0x000fce0000000f00 */
[----:B------:R-:W-:Y:S05]  /*2590*/  WARPSYNC.COLLECTIVE R31, `(.L_x_5140) ;  /* 0x000000001f087348 */ /* 0x000fea0003c00000 */
[----:B------:R0:W1:Y:S02]  /*25a0*/  SHFL.DOWN P1, R49, R30, R29, R28 ;  /* 0x0800001d1e317389 */ /* 0x000064000002001c */
[----:B01----:R-:W-:Y:S01]  /*25b0*/  ENDCOLLECTIVE ;  /* 0x000000000000791b */ /* 0x003fe20003800000 */
.L_x_5140:
[----:B------:R-:W-:Y:S05]  /*25c0*/  BRA `(.L_x_5141) ;  /* 0xffffffec000c7947 */ /* 0x000fea000383ffff */
.L_x_5142:
        /* <DEDUP_REMOVED lines=11> */
.L_x_8012:


//--------------------- .text._ZN18transformer_engine13normalization28ln_bwd_finalize_tuned_kernelINS0_22Kernel_traits_finalizeILj12288E13__nv_bfloat16fS3_fjLj1024ELj4ENS0_18Kernel_traits_baseILj12288ES3_fS3_fjLj1024EEEEEEEvNS0_20BackwardKernelParamsE --------------------------
	.section	.text._ZN18transformer_engine13normalization28ln_bwd_finalize_tuned_kernelINS0_22Kernel_traits_finalizeILj12288E13__nv_bfloat16fS3_fjLj1024ELj4ENS0_18Kernel_traits_baseILj12288ES3_fS3_fjLj1024EEEEEEEvNS0_20BackwardKernelParamsE,"ax",@progbits
	.align	128
        .global         _ZN18transformer_engine13normalization28ln_bwd_finalize_tuned_kernelINS0_22Kernel_traits_finalizeILj12288E13__nv_bfloat16fS3_fjLj1024ELj4ENS0_18Kernel_traits_baseILj12288ES3_fS3_fjLj1024EEEEEEEvNS0_20BackwardKernelParamsE
        .type           _ZN18transformer_engine13normalization28ln_bwd_finalize_tuned_kernelINS0_22Kernel_traits_finalizeILj12288E13__nv_bfloat16fS3_fjLj1024ELj4ENS0_18Kernel_traits_baseILj12288ES3_fS3_fjLj1024EEEEEEEvNS0_20BackwardKernelParamsE,@function
        .size           _ZN18transformer_engine13normalization28ln_bwd_finalize_tuned_kernelINS0_22Kernel_traits_finalizeILj12288E13__nv_bfloat16fS3_fjLj1024ELj4ENS0_18Kernel_traits_baseILj12288ES3_fS3_fjLj1024EEEEEEEvNS0_20BackwardKernelParamsE,(.L_x_8013 - _ZN18transformer_engine13normalization28ln_bwd_finalize_tuned_kernelINS0_22Kernel_traits_finalizeILj12288E13__nv_bfloat16fS3_fjLj1024ELj4ENS0_18Kernel_traits_baseILj12288ES3_fS3_fjLj1024EEEEEEEvNS0_20BackwardKernelParamsE)
        .other          _ZN18transformer_engine13normalization28ln_bwd_finalize_tuned_kernelINS0_22Kernel_traits_finalizeILj12288E13__nv_bfloat16fS3_fjLj1024ELj4ENS0_18Kernel_traits_baseILj12288ES3_fS3_fjLj1024EEEEEEEvNS0_20BackwardKernelParamsE,@"STO_CUDA_ENTRY STV_DEFAULT"
_ZN18transformer_engine13normalization28ln_bwd_finalize_tuned_kernelINS0_22Kernel_traits_finalizeILj12288E13__nv_bfloat16fS3_fjLj1024ELj4ENS0_18Kernel_traits_baseILj12288ES3_fS3_fjLj1024EEEEEEEvNS0_20BackwardKernelParamsE:
.text._ZN18transformer_engine13normalization28ln_bwd_finalize_tuned_kernelINS0_22Kernel_traits_finalizeILj12288E13__nv_bfloat16fS3_fjLj1024ELj4ENS0_18Kernel_traits_baseILj12288ES3_fS3_fjLj1024EEEEEEEvNS0_20BackwardKernelParamsE:
        /* <DEDUP_REMOVED lines=20> */
.L_x_5154:
        /* <DEDUP_REMOVED lines=28> */
.L_x_5147:
        /* <DEDUP_REMOVED lines=33> */
.L_x_5146:
[----:B------:R-:W-:Y:S05]  /*0510*/  BSYNC B1 ;  /* 0x0000000000017941 */ /* 0x000fea0003800000 */
.L_x_5145:
        /* <DEDUP_REMOVED lines=23> */
.L_x_5149:
[----:B------:R-:W-:Y:S05]  /*0690*/  BSYNC B1 ;  /* 0x0000000000017941 */ /* 0x000fea0003800000 */
.L_x_5148:
        /* <DEDUP_REMOVED lines=11> */
.L_x_5144:
[----:B------:R-:W-:Y:S05]  /*0750*/  BSYNC B0 ;  /* 0x0000000000007941 */ /* 0x000fea0003800000 */
.L_x_5143:
        /* <DEDUP_REMOVED lines=33> */
.L_x_5165:
[----:B------:R-:W-:Y:S01]  /*0970*/  @!P0 SHF.R.U32.HI R11, RZ, 0x3, R0 ;  /* 0x00000003ff0b8819 */ /* 0x000fe20000011600 */
[----:B--2---:R-:W-:Y:S01]  /*0980*/  FADD R13, R8, R13 ;  /* 0x0000000d080d7221 */ /* 0x004fe20000000000 */
[----:B-1----:R-:W-:Y:S02]  /*0990*/  FADD R9, R10, R9 ;  /* 0x000000090a097221 */ /* 0x002fe40000000000 */
[----:B0-----:R-:W-:-:S05]  /*09a0*/  @!P0 LOP3.LUT R8, R11, 0x1ffffffc, RZ, 0xc0, !PT ;  /* 0x1ffffffc0b088812 */ /* 0x001fca00078ec0ff */
[----:B------:R1:W-:Y:S04]  /*09b0*/  @!P0 STS [R8+UR4+0x2000], R13 ;  /* 0x0020000d08008988 */ /* 0x0003e80008000804 */
[----:B------:R1:W-:Y:S02]  /*09c0*/  @!P0 STS [R8+UR4+0x2080], R9 ;  /* 0x0020800908008988 */ /* 0x0003e40008000804 */
.L_x_5150:
        /* <DEDUP_REMOVED lines=18> */
.L_x_5153:
[----:B------:R-:W-:Y:S05]  /*0af0*/  BSYNC B0 ;  /* 0x0000000000007941 */ /* 0x000fea0003800000 */
.L_x_5152:
[C---:B------:R-:W-:Y:S02]  /*0b00*/  ISETP.GT.U32.AND P0, PT, R5.reuse, -0x3001, PT ;  /* 0xffffcfff0500780c */ /* 0x040fe40003f04070 */
[----:B------:R-:W-:Y:S02]  /*0b10*/  IADD3 R5, R5, 0x3000, RZ ;  /* 0x0000300005057810 */ /* 0x000fe40007ffe0ff */
[----:B------:R-:W-:-:S09]  /*0b20*/  IADD3 R6, R6, 0x1800, RZ ;  /* 0x0000180006067810 */ /* 0x000fd20007ffe0ff */
[----:B------:R-:W-:Y:S05]  /*0b30*/  @P0 BRA `(.L_x_5154) ;  /* 0xfffffff400800947 */ /* 0x000fea000383ffff */
[----:B------:R-:W-:Y:S05]  /*0b40*/  EXIT ;  /* 0x000000000000794d */ /* 0x000fea0003800000 */
.L_x_5151:
[----:B------:R-:W-:Y:S01]  /*0b50*/  HFMA2.MMA R18, -RZ, RZ, 0, 5.9604644775390625e-08 ;  /* 0x00000001ff127435 */ /* 0x000fe200000001ff */
[----:B0-----:R-:W-:Y:S01]  /*0b60*/  IMAD.MOV.U32 R19, RZ, RZ, R10 ;  /* 0x000000ffff137224 */ /* 0x001fe200078e000a */
[----:B------:R-:W-:Y:S02]  /*0b70*/  MOV R21, 0x1f ;  /* 0x0000001f00157802 */ /* 0x000fe40000000f00 */
[----:B------:R-:W-:-:S07]  /*0b80*/  MOV R16, 0xffffffff ;  /* 0xffffffff00107802 */ /* 0x000fce0000000f00 */
[----:B-12---:R-:W-:Y:S05]  /*0b90*/  WARPSYNC.COLLECTIVE R16, `(.L_x_5155) ;  /* 0x0000000010087348 */ /* 0x006fea0003c00000 */
[----:B------:R0:W3:Y:S02]  /*0ba0*/  SHFL.BFLY P1, R17, R19, R18, R21 ;  /* 0x0c00001213117389 */ /* 0x0000e40000020015 */
[----:B0123--:R-:W-:Y:S01]  /*0bb0*/  ENDCOLLECTIVE ;  /* 0x000000000000791b */ /* 0x00ffe20003800000 */
.L_x_5155:
[----:B------:R-:W-:Y:S01]  /*0bc0*/  HFMA2.MMA R18, -RZ, RZ, 0, 1.1920928955078125e-07 ;  /* 0x00000002ff127435 */ /* 0x000fe200000001ff */
[----:B------:R-:W-:-:S04]  /*0bd0*/  IMAD.MOV.U32 R9, RZ, RZ, R17 ;  /* 0x000000ffff097224 */ /* 0x000fc800078e0011 */
[----:B------:R-:W-:-:S05]  /*0be0*/  FADD R9, R10, R9 ;  /* 0x000000090a097221 */ /* 0x000fca0000000000 */
[----:B------:R-:W-:-:S07]  /*0bf0*/  MOV R19, R9 ;  /* 0x0000000900137202 */ /* 0x000fce0000000f00 */
[----:B------:R-:W-:Y:S05]  /*0c00*/  WARPSYNC.COLLECTIVE R16, `(.L_x_5156) ;  /* 0x0000000010087348 */ /* 0x000fea0003c00000 */
[----:B------:R0:W1:Y:S02]  /*0c10*/  SHFL.BFLY P1, R17, R19, R18, R21 ;  /* 0x0c00001213117389 */ /* 0x0000640000020015 */
[----:B01----:R-:W-:Y:S01]  /*0c20*/  ENDCOLLECTIVE ;  /* 0x000000000000791b */ /* 0x003fe20003800000 */
.L_x_5156:
[----:B------:R-:W-:Y:S01]  /*0c30*/  HFMA2.MMA R18, -RZ, RZ, 0, 2.384185791015625e-07 ;  /* 0x00000004ff127435 */ /* 0x000fe200000001ff */
[----:B------:R-:W-:-:S05]  /*0c40*/  MOV R12, R17 ;  /* 0x00000011000c7202 */ /* 0x000fca0000000f00 */
[----:B------:R-:W-:-:S04]  /*0c50*/  FADD R12, R9, R12 ;  /* 0x0000000c090c7221 */ /* 0x000fc80000000000 */
[----:B------:R-:W-:-:S07]  /*0c60*/  IMAD.MOV.U32 R19, RZ, RZ, R12 ;  /* 0x000000ffff137224 */ /* 0x000fce00078e000c */
[----:B------:R-:W-:Y:S05]  /*0c70*/  WARPSYNC.COLLECTIVE R16, `(.L_x_5157) ;  /* 0x0000000010087348 */ /* 0x000fea0003c00000 */
[----:B------:R0:W1:Y:S02]  /*0c80*/  SHFL.BFLY P1, R17, R19, R18, R21 ;  /* 0x0c00001213117389 */ /* 0x0000640000020015 */
[----:B01----:R-:W-:Y:S01]  /*0c90*/  ENDCOLLECTIVE ;  /* 0x000000000000791b */ /* 0x003fe20003800000 */
.L_x_5157:
[----:B------:R-:W-:Y:S01]  /*0ca0*/  IMAD.MOV.U32 R18, RZ, RZ, 0x8 ;  /* 0x00000008ff127424 */ /* 0x000fe200078e00ff */
[----:B------:R-:W-:-:S05]  /*0cb0*/  MOV R11, R17 ;  /* 0x00000011000b7202 */ /* 0x000fca0000000f00 */
[----:B------:R-:W-:-:S05]  /*0cc0*/  FADD R11, R12, R11 ;  /* 0x0000000b0c0b7221 */ /* 0x000fca0000000000 */
[----:B------:R-:W-:-:S07]  /*0cd0*/  MOV R19, R11 ;  /* 0x0000000b00137202 */ /* 0x000fce0000000f00 */
[----:B------:R-:W-:Y:S05]  /*0ce0*/  WARPSYNC.COLLECTIVE R16, `(.L_x_5158) ;  /* 0x0000000010087348 */ /* 0x000fea0003c00000 */
[----:B------:R0:W1:Y:S02]  /*0cf0*/  SHFL.BFLY P1, R17, R19, R18, R21 ;  /* 0x0c00001213117389 */ /* 0x0000640000020015 */
[----:B01----:R-:W-:Y:S01]  /*0d00*/  ENDCOLLECTIVE ;  /* 0x000000000000791b */ /* 0x003fe20003800000 */
.L_x_5158:
[----:B------:R-:W-:Y:S01]  /*0d10*/  HFMA2.MMA R18, -RZ, RZ, 0, 9.5367431640625e-07 ;  /* 0x00000010ff127435 */ /* 0x000fe200000001ff */
[----:B------:R-:W-:-:S05]  /*0d20*/  MOV R10, R17 ;  /* 0x00000011000a7202 */ /* 0x000fca0000000f00 */
[----:B------:R-:W-:-:S05]  /*0d30*/  FADD R10, R11, R10 ;  /* 0x0000000a0b0a7221 */ /* 0x000fca0000000000 */
[----:B------:R-:W-:-:S07]  /*0d40*/  MOV R19, R10 ;  /* 0x0000000a00137202 */ /* 0x000fce0000000f00 */
[----:B------:R-:W-:Y:S05]  /*0d50*/  WARPSYNC.COLLECTIVE R16, `(.L_x_5159) ;  /* 0x0000000010087348 */ /* 0x000fea0003c00000 */
[----:B------:R0:W1:Y:S02]  /*0d60*/  SHFL.BFLY P1, R17, R19, R18, R21 ;  /* 0x0c00001213117389 */ /* 0x0000640000020015 */
[----:B01----:R-:W-:Y:S01]  /*0d70*/  ENDCOLLECTIVE ;  /* 0x000000000000791b */ /* 0x003fe20003800000 */
.L_x_5159:
[----:B------:R-:W-:Y:S01]  /*0d80*/  HFMA2.MMA R18, -RZ, RZ, 0, 5.9604644775390625e-08 ;  /* 0x00000001ff127435 */ /* 0x000fe200000001ff */
[----:B------:R-:W-:Y:S01]  /*0d90*/  MOV R19, R8 ;  /* 0x0000000800137202 */ /* 0x000fe20000000f00 */
[----:B------:R-:W-:-:S09]  /*0da0*/  IMAD.MOV.U32 R9, RZ, RZ, R17 ;  /* 0x000000ffff097224 */ /* 0x000fd200078e0011 */
[----:B------:R-:W-:Y:S05]  /*0db0*/  WARPSYNC.COLLECTIVE R16, `(.L_x_5160) ;  /* 0x0000000010087348 */ /* 0x000fea0003c00000 */
[----:B------:R0:W1:Y:S02]  /*0dc0*/  SHFL.BFLY P1, R17, R19, R18, R21 ;  /* 0x0c00001213117389 */ /* 0x0000640000020015 */
[----:B01----:R-:W-:Y:S01]  /*0dd0*/  ENDCOLLECTIVE ;  /* 0x000000000000791b */ /* 0x003fe20003800000 */
.L_x_5160:
[----:B------:R-:W-:Y:S01]  /*0de0*/  HFMA2.MMA R18, -RZ, RZ, 0, 1.1920928955078125e-07 ;  /* 0x00000002ff127435 */ /* 0x000fe200000001ff */
[----:B------:R-:W-:-:S05]  /*0df0*/  MOV R11, R17 ;  /* 0x00000011000b7202 */ /* 0x000fca0000000f00 */
[----:B------:R-:W-:-:S04]  /*0e00*/  FADD R13, R8, R11 ;  /* 0x0000000b080d7221 */ /* 0x000fc80000000000 */
[----:B------:R-:W-:-:S07]  /*0e10*/  IMAD.MOV.U32 R19, RZ, RZ, R13 ;  /* 0x000000ffff137224 */ /* 0x000fce00078e000d */
[----:B------:R-:W-:Y:S05]  /*0e20*/  WARPSYNC.COLLECTIVE R16, `(.L_x_5161) ;  /* 0x0000000010087348 */ /* 0x000fea0003c00000 */
[----:B------:R0:W1:Y:S02]  /*0e30*/  SHFL.BFLY P1, R17, R19, R18, R21 ;  /* 0x0c00001213117389 */ /* 0x0000640000020015 */
[----:B01----:R-:W-:Y:S01]  /*0e40*/  ENDCOLLECTIVE ;  /* 0x000000000000791b */ /* 0x003fe20003800000 */
.L_x_5161:
[----:B------:R-:W-:Y:S01]  /*0e50*/  IMAD.MOV.U32 R18, RZ, RZ, 0x4 ;  /* 0x00000004ff127424 */ /* 0x000fe200078e00ff */
[----:B------:R-:W-:-:S05]  /*0e60*/  MOV R14, R17 ;  /* 0x00000011000e7202 */ /* 0x000fca0000000f00 */
[----:B------:R-:W-:-:S05]  /*0e70*/  FADD R14, R13, R14 ;  /* 0x0000000e0d0e7221 */ /* 0x000fca0000000000 */
[----:B------:R-:W-:-:S07]  /*0e80*/  MOV R19, R14 ;  /* 0x0000000e00137202 */ /* 0x000fce0000000f00 */
[----:B------:R-:W-:Y:S05]  /*0e90*/  WARPSYNC.COLLECTIVE R16, `(.L_x_5162) ;  /* 0x0000000010087348 */ /* 0x000fea0003c00000 */
[----:B------:R0:W1:Y:S02]  /*0ea0*/  SHFL.BFLY P1, R17, R19, R18, R21 ;  /* 0x0c00001213117389 */ /* 0x0000640000020015 */
[----:B01----:R-:W-:Y:S01]  /*0eb0*/  ENDCOLLECTIVE ;  /* 0x000000000000791b */ /* 0x003fe20003800000 */
.L_x_5162:
[----:B------:R-:W-:Y:S01]  /*0ec0*/  HFMA2.MMA R18, -RZ, RZ, 0, 4.76837158203125e-07 ;  /* 0x00000008ff127435 */ /* 0x000fe200000001ff */
[----:B------:R-:W-:-:S05]  /*0ed0*/  MOV R15, R17 ;  /* 0x00000011000f7202 */ /* 0x000fca0000000f00 */
[----:B------:R-:W-:-:S05]  /*0ee0*/  FADD R15, R14, R15 ;  /* 0x0000000f0e0f7221 */ /* 0x000fca0000000000 */
[----:B------:R-:W-:-:S07]  /*0ef0*/  MOV R19, R15 ;  /* 0x0000000f00137202 */ /* 0x000fce0000000f00 */
[----:B------:R-:W-:Y:S05]  /*0f00*/  WARPSYNC.COLLECTIVE R16, `(.L_x_5163) ;  /* 0x0000000010087348 */ /* 0x000fea0003c00000 */
[----:B------:R0:W1:Y:S02]  /*0f10*/  SHFL.BFLY P1, R17, R19, R18, R21 ;  /* 0x0c00001213117389 */ /* 0x0000640000020015 */
[----:B01----:R-:W-:Y:S01]  /*0f20*/  ENDCOLLECTIVE ;  /* 0x000000000000791b */ /* 0x003fe20003800000 */
.L_x_5163:
[----:B------:R-:W-:Y:S01]  /*0f30*/  HFMA2.MMA R18, -RZ, RZ, 0, 9.5367431640625e-07 ;  /* 0x00000010ff127435 */ /* 0x000fe200000001ff */
[----:B------:R-:W-:-:S04]  /*0f40*/  IMAD.MOV.U32 R8, RZ, RZ, R17 ;  /* 0x000000ffff087224 */ /* 0x000fc800078e0011 */
[----:B------:R-:W-:-:S05]  /*0f50*/  FADD R8, R15, R8 ;  /* 0x000000080f087221 */ /* 0x000fca0000000000 */
[----:B------:R-:W-:-:S07]  /*0f60*/  MOV R19, R8 ;  /* 0x0000000800137202 */ /* 0x000fce0000000f00 */
[----:B------:R-:W-:Y:S05]  /*0f70*/  WARPSYNC.COLLECTIVE R16, `(.L_x_5164) ;  /* 0x0000000010087348 */ /* 0x000fea0003c00000 */
[----:B------:R0:W1:Y:S02]  /*0f80*/  SHFL.BFLY P1, R17, R19, R18, R21 ;  /* 0x0c00001213117389 */ /* 0x0000640000020015 */
[----:B01----:R-:W-:Y:S01]  /*0f90*/  ENDCOLLECTIVE ;  /* 0x000000000000791b */ /* 0x003fe20003800000 */
.L_x_5164:
[----:B------:R-:W-:Y:S01]  /*0fa0*/  MOV R13, R17 ;  /* 0x00000011000d7202 */ /* 0x000fe20000000f00 */
[----:B------:R-:W-:Y:S06]  /*0fb0*/  BRA `(.L_x_5165) ;  /* 0xfffffff8006c7947 */ /* 0x000fec000383ffff */
.L_x_5166:
        /* <DEDUP_REMOVED lines=12> */
.L_x_8013:


//--------------------- .text._ZN18transformer_engine13normalization19ln_bwd_tuned_kernelINS0_13Kernel_traitsI13__nv_bfloat16fS3_fjLj12288ELj4ELj1ELj4ELj16ENS0_18Kernel_traits_baseILj12288ES3_fS3_fjLj128EEEEEEEvNS0_20BackwardKernelParamsE --------------------------
	.section	.text._ZN18transformer_engine13normalization19ln_bwd_tuned_kernelINS0_13Kernel_traitsI13__nv_bfloat16fS3_fjLj12288ELj4ELj1ELj4ELj16ENS0_18Kernel_traits_baseILj12288ES3_fS3_fjLj128EEEEEEEvNS0_20BackwardKernelParamsE,"ax",@progbits
	.align	128
        .global         _ZN18transformer_engine13normalization19ln_bwd_tuned_kernelINS0_13Kernel_traitsI13__nv_bfloat16fS3_fjLj12288ELj4ELj1ELj4ELj16ENS0_18Kernel_traits_baseILj12288ES3_fS3_fjLj128EEEEEEEvNS0_20BackwardKernelParamsE
        .type           _ZN18transformer_engine13normalization19ln_bwd_tuned_kernelINS0_13Kernel_traitsI13__nv_bfloat16fS3_fjLj12288ELj4ELj1ELj4ELj16ENS0_18Kernel_traits_baseILj12288ES3_fS3_fjLj128EEEEEEEvNS0_20BackwardKernelParamsE,@function
        .size           _ZN18transformer_engine13normalization19ln_bwd_tuned_kernelINS0_13Kernel_traitsI13__nv_bfloat16fS3_fjLj12288ELj4ELj1ELj4ELj16ENS0_18Kernel_traits_baseILj12288ES3_fS3_fjLj128EEEEEEEvNS0_20BackwardKernelParamsE,(.L_x_8014 - _ZN18transformer_engine13normalization19ln_bwd_tuned_kernelINS0_13Kernel_traitsI13__nv_bfloat16fS3_fjLj12288ELj4ELj1ELj4ELj16ENS0_18Kernel_traits_baseILj12288ES3_fS3_fjLj128EEEEEEEvNS0_20BackwardKernelParamsE)
        .other          _ZN18transformer_engine13normalization19ln_bwd_tuned_kernelINS0_13Kernel_traitsI13__nv_bfloat16fS3_fjLj12288ELj4ELj1ELj4ELj16ENS0_18Kernel_traits_baseILj12288ES3_fS3_fjLj128EEEEEEEvNS0_20BackwardKernelParamsE,@"STO_CUDA_ENTRY STV_DEFAULT"
_ZN18transformer_engine13normalization19ln_bwd_tuned_kernelINS0_13Kernel_traitsI13__nv_bfloat16fS3_fjLj12288ELj4ELj1ELj4ELj16ENS0_18Kernel_traits_baseILj12288ES3_fS3_fjLj128EEEEEEEvNS0_20BackwardKernelParamsE:
.text._ZN18transformer_engine13normalization19ln_bwd_tuned_kernelINS0_13Kernel_traitsI13__nv_bfloat16fS3_fjLj12288ELj4ELj1ELj4ELj16ENS0_18Kernel_traits_baseILj12288ES3_fS3_fjLj128EEEEEEEvNS0_20BackwardKernelParamsE:
        /* <DEDUP_REMOVED lines=66> */
[--C-:B--2---:R-:W-:Y:S02]  /*0420*/  SHF.R.U64 R89, R6, 0x10, R7.reuse ;  /* 0x0000001006597819 */ /* 0x104fe40000001207 */
[----:B------:R-:W-:Y:S02]  /*0430*/  SHF.R.U32.HI R12, RZ, 0x10, R7 ;  /* 0x00000010ff0c7819 */ /* 0x000fe40000011607 */
[C-C-:B---3--:R-:W-:Y:S02]  /*0440*/  SHF.R.U64 R87, R8.reuse, 0x10, R9.reuse ;  /* 0x0000001008577819 */ /* 0x148fe40000001209 */
[----:B------:R-:W-:Y:S02]  /*0450*/  SHF.L.U32 R111, R8, 0x10, RZ ;  /* 0x00000010086f7819 */ /* 0x000fe400000006ff */
[----:B------:R-:W-:Y:S02]  /*0460*/  SHF.R.U32.HI R10, RZ, 0x10, R9 ;  /* 0x00000010ff0a7819 */ /* 0x000fe40000011609 */
[----:B------:R-:W-:Y:S01]  /*0470*/  SHF.L.U32 R7, R7, 0x10, RZ ;  /* 0x0000001007077819 */ /* 0x000fe200000006ff */
[----:B------:R-:W-:Y:S01]  /*0480*/  FADD R111, R78, R111 ;  /* 0x0000006f4e6f7221 */ /* 0x000fe20000000000 */
[----:B------:R-:W-:-:S02]  /*0490*/  SHF.L.U32 R9, R9, 0x10, RZ ;  /* 0x0000001009097819 */ /* 0x000fc400000006ff */
[----:B----4-:R-:W-:Y:S01]  /*04a0*/  SHF.R.U64 R85, R14, 0x10, R15 ;  /* 0x000000100e557819 */ /* 0x010fe2000000120f */
[C---:B------:R-:W-:Y:S01]  /*04b0*/  FADD R112, R78.reuse, R7 ;  /* 0x000000074e707221 */ /* 0x040fe20000000000 */
[----:B------:R-:W-:Y:S01]  /*04c0*/  SHF.R.U32.HI R8, RZ, 0x10, R15 ;  /* 0x00000010ff087819 */ /* 0x000fe2000001160f */
[----:B------:R-:W-:Y:S01]  /*04d0*/  FADD R110, R78, R9 ;  /* 0x000000094e6e7221 */ /* 0x000fe20000000000 */
[----:B------:R-:W-:Y:S02]  /*04e0*/  SHF.L.U32 R11, R15, 0x10, RZ ;  /* 0x000000100f0b7819 */ /* 0x000fe400000006ff */
        /* <DEDUP_REMOVED lines=45> */
[----:B------:R-:W-:Y:S01]  /*07c0*/  HFMA2.MMA R0, -RZ, RZ, 0, 5.9604644775390625e-08 ;  /* 0x00000001ff007435 */ /* 0x000fe200000001ff */
        /* <DEDUP_REMOVED lines=10> */
[----:B------:R-:W-:-:S07]  /*0870*/  CS2R R20, SRZ ;  /* 0x0000000000147805 */ /* 0x000fce000001ff00 */
.L_x_5173:
[----:B------:R-:W0:Y:S01]  /*0880*/  LDC.64 R144, c[0x0][0x228] ;  /* 0x00008a00ff907b82 */ /* 0x000e220000000a00 */
[----:B-1----:R-:W-:-:S07]  /*0890*/  IMAD R123, R77, 0xc00, R114 ;  /* 0x00000c004d7b7824 */ /* 0x002fce00078e0272 */
        /* <DEDUP_REMOVED lines=9> */
[----:B------:R-:W4:Y:S03]  /*0930*/  LDG.E R144, desc[UR6][R144.64] ;  /* 0x0000000690907981 */ /* 0x000f26000c1e1900 */
[--C-:B------:R-:W-:Y:S02]  /*0940*/  IMAD.WIDE.U32 R44, R121, 0x10, R56.reuse ;  /* 0x00000010792c7825 */ /* 0x100fe400078e0038 */
[----:B------:R-:W4:Y:S02]  /*0950*/  LDG.E.128 R36, desc[UR6][R36.64] ;  /* 0x0000000624247981 */ /* 0x000f24000c1e1d00 */
        /* <DEDUP_REMOVED lines=8> */
[C---:B------:R-:W-:Y:S01]  /*09e0*/  IMAD.WIDE.U32 R40, R122.reuse, 0x10, R56 ;  /* 0x000000107a287825 */ /* 0x040fe200078e0038 */
[----:B------:R-:W-:Y:S01]  /*09f0*/  IADD3 R118, R123, 0xa00, RZ ;  /* 0x00000a007b767810 */ /* 0x000fe20007ffe0ff */
[----:B------:R-:W3:Y:S02]  /*0a00*/  LDG.E.128 R52, desc[UR6][R52.64] ;  /* 0x0000000634347981 */ /* 0x000ee4000c1e1d00 */
[--C-:B------:R-:W-:Y:S02]  /*0a10*/  IMAD.WIDE.U32 R92, R122, 0x8, R100.reuse ;  /* 0x000000087a5c7825 */ /* 0x100fe400078e0064 */
[----:B------:R-:W3:Y:S02]  /*0a20*/  LDG.E.128 R40, desc[UR6][R40.64] ;  /* 0x0000000628287981 */ /* 0x000ee4000c1e1d00 */
[----:B------:R-:W-:-:S02]  /*0a30*/  IMAD.WIDE.U32 R94, R121, 0x8, R100 ;  /* 0x00000008795e7825 */ /* 0x000fc400078e0064 */
[----:B------:R-:W3:Y:S02]  /*0a40*/  LDG.E.64 R92, desc[UR6][R92.64] ;  /* 0x000000065c5c7981 */ /* 0x000ee4000c1e1b00 */
[--C-:B------:R-:W-:Y:S02]  /*0a50*/  IMAD.WIDE.U32 R96, R120, 0x8, R100.reuse ;  /* 0x0000000878607825 */ /* 0x100fe400078e0064 */
[----:B------:R-:W3:Y:S02]  /*0a60*/  LDG.E.64 R94, desc[UR6][R94.64] ;  /* 0x000000065e5e7981 */ /* 0x000ee4000c1e1b00 */
[----:B------:R-:W-:Y:S02]  /*0a70*/  IMAD.WIDE.U32 R98, R119, 0x8, R100 ;  /* 0x0000000877627825 */ /* 0x000fe400078e0064 */
[----:B------:R-:W3:Y:S02]  /*0a80*/  LDG.E.64 R96, desc[UR6][R96.64] ;  /* 0x0000000660607981 */ /* 0x000ee4000c1e1b00 */
[----:B------:R-:W-:-:S02]  /*0a90*/  IMAD.WIDE.U32 R56, R118, 0x10, R56 ;  /* 0x0000001076387825 */ /* 0x000fc400078e0038 */
[----:B------:R-:W3:Y:S02]  /*0aa0*/  LDG.E.64 R98, desc[UR6][R98.64] ;  /* 0x0000000662627981 */ /* 0x000ee4000c1e1b00 */
[----:B------:R-:W-:Y:S02]  /*0ab0*/  IMAD.WIDE.U32 R100, R118, 0x8, R100 ;  /* 0x0000000876647825 */ /* 0x000fe400078e0064 */
[----:B------:R-:W3:Y:S04]  /*0ac0*/  LDG.E.128 R56, desc[UR6][R56.64] ;  /* 0x0000000638387981 */ /* 0x000ee8000c1e1d00 */
[----:B------:R-:W3:Y:S01]  /*0ad0*/  LDG.E.64 R100, desc[UR6][R100.64] ;  /* 0x0000000664647981 */ /* 0x000ee2000c1e1b00 */
[----:B------:R-:W-:Y:S01]  /*0ae0*/  LOP3.LUT P0, RZ, R0, 0xff, RZ, 0xc0, !PT ;  /* 0x000000ff00ff7812 */ /* 0x000fe2000780c0ff */
[----:B------:R-:W-:Y:S01]  /*0af0*/  UMOV UR4, 0xffffffff ;  /* 0xffffffff00047882 */ /* 0x000fe20000000000 */
[----:B------:R-:W-:Y:S01]  /*0b00*/  ISETP.NE.AND P2, PT, R115, RZ, PT ;  /* 0x000000ff7300720c */ /* 0x000fe20003f45270 */
[--C-:B----4-:R-:W-:Y:S01]  /*0b10*/  FADD R0, R36, -R144.reuse ;  /* 0x8000009024007221 */ /* 0x110fe20000000000 */
[----:B------:R-:W-:Y:S01]  /*0b20*/  FADD R152, R37, -R144 ;  /* 0x8000009025987221 */ /* 0x000fe20000000000 */
[C---:B-----5:R-:W-:Y:S01]  /*0b30*/  FADD R142, -R144.reuse, R47 ;  /* 0x0000002f908e7221 */ /* 0x060fe20000000100 */
[----:B--2---:R-:W-:Y:S01]  /*0b40*/  FADD R136, -R144, R51 ;  /* 0x0000003390887221 */ /* 0x004fe20000000100 */
[----:B---3--:R-:W-:-:S02]  /*0b50*/  SHF.L.U32 R51, R90, 0x10, RZ ;  /* 0x000000105a337819 */ /* 0x008fc400000006ff */
[----:B------:R-:W-:Y:S01]  /*0b60*/  SHF.R.U64 R47, R90, 0x10, R91 ;  /* 0x000000105a2f7819 */ /* 0x000fe2000000125b */
[----:B------:R-:W-:Y:S01]  /*0b70*/  FMUL R0, R0, R117 ;  /* 0x0000007500007220 */ /* 0x000fe20000400000 */
[----:B------:R-:W-:Y:S02]  /*0b80*/  FADD R162, R38, -R144 ;  /* 0x8000009026a27221 */ /* 0x000fe40000000000 */
[----:B------:R-:W-:Y:S01]  /*0b90*/  SHF.L.U32 R47, R47, 0x10, RZ ;  /* 0x000000102f2f7819 */ /* 0x000fe200000006ff */
[----:B------:R-:W-:Y:S01]  /*0ba0*/  FMUL R90, R117, R152 ;  /* 0x00000098755a7220 */ /* 0x000fe20000400000 */
[----:B------:R-:W-:Y:S01]  /*0bb0*/  FADD R74, R51, R74 ;  /* 0x0000004a334a7221 */ /* 0x000fe20000000000 */
[-C--:B------:R-:W-:Y:S01]  /*0bc0*/  FFMA R75, R0, R51.reuse, R75 ;  /* 0x00000033004b7223 */ /* 0x080fe2000000004b */
[----:B------:R-:W-:Y:S01]  /*0bd0*/  FMUL R51, R113, R51 ;  /* 0x0000003371337220 */ /* 0x000fe20000400000 */
[C---:B------:R-:W-:Y:S01]  /*0be0*/  FADD R148, -R144.reuse, R45 ;  /* 0x0000002d90947221 */ /* 0x040fe20000000100 */
[C---:B------:R-:W-:Y:S01]  /*0bf0*/  FADD R126, -R144.reuse, R49 ;  /* 0x00000031907e7221 */ /* 0x040fe20000000100 */
[----:B------:R-:W-:Y:S01]  /*0c00*/  FADD R132, -R144, R54 ;  /* 0x0000003690847221 */ /* 0x000fe20000000100 */
[----:B------:R-:W-:Y:S01]  /*0c10*/  SHF.L.U32 R49, R91, 0x10, RZ ;  /* 0x000000105b317819 */ /* 0x000fe200000006ff */
[----:B------:R-:W-:Y:S01]  /*0c20*/  FADD R164, R39, -R144 ;  /* 0x8000009027a47221 */ /* 0x000fe20000000000 */
[----:B------:R-:W-:Y:S01]  /*0c30*/  SHF.R.U32.HI R45, RZ, 0x10, R91 ;  /* 0x00000010ff2d7819 */ /* 0x000fe2000001165b */
[----:B------:R-:W-:Y:S01]  /*0c40*/  FMUL R54, R117, R162 ;  /* 0x000000a275367220 */ /* 0x000fe20000400000 */
[-C--:B------:R-:W-:Y:S01]  /*0c50*/  FFMA R73, R90, R47.reuse, R73 ;  /* 0x0000002f5a497223 */ /* 0x080fe20000000049 */
[----:B------:R-:W-:Y:S01]  /*0c60*/  FADD R72, R47, R72 ;  /* 0x000000482f487221 */ /* 0x000fe20000000000 */
[----:B------:R-:W-:Y:S01]  /*0c70*/  FMUL R47, R89, R47 ;  /* 0x0000002f592f7220 */ /* 0x000fe20000400000 */
[----:B------:R-:W-:Y:S01]  /*0c80*/  FADD R152, RZ, R51 ;  /* 0x00000033ff987221 */ /* 0x000fe20000000000 */
[----:B------:R-:W-:Y:S01]  /*0c90*/  FADD R156, -R144, R42 ;  /* 0x0000002a909c7221 */ /* 0x000fe20000000100 */
[----:B------:R-:W-:Y:S01]  /*0ca0*/  FFMA R131, R0, R51, RZ ;  /* 0x0000003300837223 */ /* 0x000fe200000000ff */
[C---:B------:R-:W-:Y:S01]  /*0cb0*/  FADD R42, -R144.reuse, R52 ;  /* 0x00000034902a7221 */ /* 0x040fe20000000100 */
[----:B------:R-:W-:Y:S01]  /*0cc0*/  SHF.L.U32 R45, R45, 0x10, RZ ;  /* 0x000000102d2d7819 */ /* 0x000fe200000006ff */
        /* <DEDUP_REMOVED lines=8> */
[----:B------:R-:W-:Y:S01]  /*0d50*/  FADD R128, -R144, R50 ;  /* 0x0000003290807221 */ /* 0x000fe20000000100 */
[----:B------:R-:W-:Y:S01]  /*0d60*/  SHF.L.U32 R53, R92, 0x10, RZ ;  /* 0x000000105c357819 */ /* 0x000fe200000006ff */
[-C--:B------:R-:W-:Y:S01]  /*0d70*/  FFMA R69, R52, R45.reuse, R69 ;  /* 0x0000002d34457223 */ /* 0x080fe20000000045 */
[----:B------:R-:W-:Y:S01]  /*0d80*/  SHF.R.U64 R92, R92, 0x10, R93 ;  /* 0x000000105c5c7819 */ /* 0x000fe2000000125d */
[----:B------:R-:W-:Y:S01]  /*0d90*/  FADD R68, R45, R68 ;  /* 0x000000442d447221 */ /* 0x000fe20000000000 */
[----:B------:R-:W-:Y:S01]  /*0da0*/  FMUL R50, R117, R160 ;  /* 0x000000a075327220 */ /* 0x000fe20000400000 */
[----:B------:R-:W-:Y:S01]  /*0db0*/  FADD R146, -R144, R46 ;  /* 0x0000002e90927221 */ /* 0x000fe20000000100 */
[----:B------:R-:W-:Y:S01]  /*0dc0*/  FMUL R45, R88, R45 ;  /* 0x0000002d582d7220 */ /* 0x000fe20000400000 */
[----:B------:R-:W-:Y:S01]  /*0dd0*/  FADD R152, R152, R49 ;  /* 0x0000003198987221 */ /* 0x000fe20000000000 */
[----:B------:R-:W-:Y:S01]  /*0de0*/  FADD R158, -R144, R41 ;  /* 0x00000029909e7221 */ /* 0x000fe20000000100 */
[----:B------:R-:W-:Y:S01]  /*0df0*/  FFMA R131, R54, R49, R131 ;  /* 0x0000003136837223 */ /* 0x000fe20000000083 */
[C---:B------:R-:W-:Y:S01]  /*0e00*/  FADD R154, -R144.reuse, R43 ;  /* 0x0000002b909a7221 */ /* 0x040fe20000000100 */
[C---:B------:R-:W-:Y:S01]  /*0e10*/  FADD R150, -R144.reuse, R44 ;  /* 0x0000002c90967221 */ /* 0x040fe20000000100 */
[C---:B------:R-:W-:Y:S01]  /*0e20*/  FADD R124, -R144.reuse, R48 ;  /* 0x00000030907c7221 */ /* 0x040fe20000000100 */
[C---:B------:R-:W-:Y:S01]  /*0e30*/  FADD R134, -R144.reuse, R55 ;  /* 0x0000003790867221 */ /* 0x040fe20000000100 */
[C---:B------:R-:W-:Y:S01]  /*0e40*/  FADD R56, -R144.reuse, R56 ;  /* 0x0000003890387221 */ /* 0x040fe20000000100 */
[C---:B------:R-:W-:Y:S01]  /*0e50*/  FADD R140, -R144.reuse, R57 ;  /* 0x00000039908c7221 */ /* 0x040fe20000000100 */
[----:B------:R-:W-:Y:S01]  /*0e60*/  FADD R58, -R144, R58 ;  /* 0x0000003a903a7221 */ /* 0x000fe20000000100 */
[----:B------:R-:W-:Y:S01]  /*0e70*/  SHF.R.U64 R127, R98, 0x10, R99 ;  /* 0x00000010627f7819 */ /* 0x000fe20000001263 */
[----:B------:R-:W-:Y:S01]  /*0e80*/  FADD R144, -R144, R59 ;  /* 0x0000003b90907221 */ /* 0x000fe20000000100 */
[----:B------:R-:W-:Y:S01]  /*0e90*/  SHF.L.U32 R39, R99, 0x10, RZ ;  /* 0x0000001063277819 */ /* 0x000fe200000006ff */
[----:B------:R-:W-:Y:S01]  /*0ea0*/  FADD R66, R53, R66 ;  /* 0x0000004235427221 */ /* 0x000fe20000000000 */
[----:B------:R-:W-:Y:S01]  /*0eb0*/  SHF.R.U64 R41, R100, 0x10, R101 ;  /* 0x0000001064297819 */ /* 0x000fe20000001265 */
[----:B------:R-:W-:Y:S01]  /*0ec0*/  FFMA R67, R50, R53, R67 ;  /* 0x0000003532437223 */ /* 0x000fe20000000043 */
[----:B------:R-:W-:-:S02]  /*0ed0*/  SHF.L.U32 R37, R101, 0x10, RZ ;  /* 0x0000001065257819 */ /* 0x000fc400000006ff */
[----:B------:R-:W-:Y:S01]  /*0ee0*/  SHF.R.U32.HI R38, RZ, 0x10, R101 ;  /* 0x00000010ff267819 */ /* 0x000fe20000011665 */
[----:B------:R-:W-:Y:S01]  /*0ef0*/  FMUL R53, R111, R53 ;  /* 0x000000356f357220 */ /* 0x000fe20000400000 */
[----:B------:R-:W-:Y:S01]  /*0f00*/  SHF.L.U32 R91, R95, 0x10, RZ ;  /* 0x000000105f5b7819 */ /* 0x000fe200000006ff */
[----:B------:R-:W-:Y:S01]  /*0f10*/  FMUL R59, R117, R146 ;  /* 0x00000092753b7220 */ /* 0x000fe20000400000 */
[----:B------:R-:W-:Y:S01]  /*0f20*/  SHF.R.U32.HI R99, RZ, 0x10, R99 ;  /* 0x00000010ff637819 */ /* 0x000fe20000011663 */
[----:B------:R-:W-:Y:S01]  /*0f30*/  FADD R152, R152, R45 ;  /* 0x0000002d98987221 */ /* 0x000fe20000000000 */
[----:B------:R-:W-:Y:S01]  /*0f40*/  SHF.L.U32 R101, R92, 0x10, RZ ;  /* 0x000000105c657819 */ /* 0x000fe200000006ff */
[----:B------:R-:W-:Y:S01]  /*0f50*/  FFMA R131, R52, R45, R131 ;  /* 0x0000002d34837223 */ /* 0x000fe20000000083 */
[----:B------:R-:W-:Y:S01]  /*0f60*/  SHF.L.U32 R55, R93, 0x10, RZ ;  /* 0x000000105d377819 */ /* 0x000fe200000006ff */
[----:B------:R-:W-:Y:S01]  /*0f70*/  FMUL R46, R117, R156 ;  /* 0x0000009c752e7220 */ /* 0x000fe20000400000 */
[----:B------:R-:W-:Y:S01]  /*0f80*/  SHF.R.U32.HI R125, RZ, 0x10, R93 ;  /* 0x00000010ff7d7819 */ /* 0x000fe2000001165d */
[----:B------:R-:W-:Y:S01]  /*0f90*/  FADD R16, R91, R16 ;  /* 0x000000105b107221 */ /* 0x000fe20000000000 */
[----:B------:R-:W-:Y:S01]  /*0fa0*/  SHF.L.U32 R43, R98, 0x10, RZ ;  /* 0x00000010622b7819 */ /* 0x000fe200000006ff */
[-C--:B------:R-:W-:Y:S01]  /*0fb0*/  FFMA R32, R59, R91.reuse, R32 ;  /* 0x0000005b3b207223 */ /* 0x080fe20000000020 */
[----:B------:R-:W-:Y:S01]  /*0fc0*/  SHF.L.U32 R139, R99, 0x10, RZ ;  /* 0x00000010638b7819 */ /* 0x000fe200000006ff */
[----:B------:R-:W-:Y:S01]  /*0fd0*/  FMUL R98, R108, R91 ;  /* 0x0000005b6c627220 */ /* 0x000fe20000400000 */
[--C-:B------:R-:W-:Y:S01]  /*0fe0*/  SHF.R.U64 R137, R94, 0x10, R95.reuse ;  /* 0x000000105e897819 */ /* 0x100fe2000000125f */
[----:B------:R-:W-:Y:S01]  /*0ff0*/  FMUL R99, R87, R101 ;  /* 0x0000006557637220 */ /* 0x000fe20000400000 */
[----:B------:R-:W-:Y:S01]  /*1000*/  SHF.R.U32.HI R129, RZ, 0x10, R95 ;  /* 0x00000010ff817819 */ /* 0x000fe2000001165f */
[----:B------:R-:W-:Y:S01]  /*1010*/  FADD R152, R152, R53 ;  /* 0x0000003598987221 */ /* 0x000fe20000000000 */
[C---:B------:R-:W-:Y:S01]  /*1020*/  SHF.L.U32 R133, R96.reuse, 0x10, RZ ;  /* 0x0000001060857819 */ /* 0x040fe200000006ff */
[C---:B------:R-:W-:Y:S01]  /*1030*/  FMUL R48, R117.reuse, R158 ;  /* 0x0000009e75307220 */ /* 0x040fe20000400000 */
[----:B------:R-:W-:Y:S01]  /*1040*/  SHF.R.U64 R135, R96, 0x10, R97 ;  /* 0x0000001060877819 */ /* 0x000fe20000001261 */
[----:B------:R-:W-:Y:S01]  /*1050*/  FMUL R91, R117, R124 ;  /* 0x0000007c755b7220 */ /* 0x000fe20000400000 */
        /* <DEDUP_REMOVED lines=9> */
[C---:B------:R-:W-:Y:S01]  /*10f0*/  FMUL R57, R117.reuse, R150 ;  /* 0x0000009675397220 */ /* 0x040fe20000400000 */
[----:B------:R-:W-:Y:S01]  /*1100*/  FMUL R55, R110, R55 ;  /* 0x000000376e377220 */ /* 0x000fe20000400000 */
[----:B------:R-:W-:Y:S01]  /*1110*/  FMUL R100, R117, R126 ;  /* 0x0000007e75647220 */ /* 0x000fe20000400000 */
[----:B------:R-:W-:Y:S01]  /*1120*/  FADD R152, R152, R99 ;  /* 0x0000006398987221 */ /* 0x000fe20000000000 */
[----:B------:R-:W-:Y:S01]  /*1130*/  FADD R14, R133, R14 ;  /* 0x0000000e850e7221 */ /* 0x000fe20000000000 */
[-C--:B------:R-:W-:Y:S01]  /*1140*/  FFMA R30, R91, R133.reuse, R30 ;  /* 0x000000855b1e7223 */ /* 0x080fe2000000001e */
[----:B------:R-:W-:Y:S01]  /*1150*/  FMUL R126, R107, R133 ;  /* 0x000000856b7e7220 */ /* 0x000fe20000400000 */
[----:B------:R-:W-:Y:S01]  /*1160*/  FFMA R131, R48, R99, R131 ;  /* 0x0000006330837223 */ /* 0x000fe20000000083 */
[----:B------:R-:W-:Y:S01]  /*1170*/  SHF.L.U32 R133, R97, 0x10, RZ ;  /* 0x0000001061857819 */ /* 0x000fe200000006ff */
[----:B------:R-:W-:Y:S01]  /*1180*/  FADD R18, R93, R18 ;  /* 0x000000125d127221 */ /* 0x000fe20000000000 */
[-C--:B------:R-:W-:Y:S01]  /*1190*/  FFMA R34, R57, R93.reuse, R34 ;  /* 0x0000005d39227223 */ /* 0x080fe20000000022 */
[----:B------:R-:W-:Y:S01]  /*11a0*/  FMUL R96, R109, R93 ;  /* 0x0000005d6d607220 */ /* 0x000fe20000400000 */
[----:B------:R-:W-:Y:S01]  /*11b0*/  FMUL R97, R117, R132 ;  /* 0x0000008475617220 */ /* 0x000fe20000400000 */
[-C--:B------:R-:W-:Y:S01]  /*11c0*/  FFMA R61, R44, R125.reuse, R61 ;  /* 0x0000007d2c3d7223 */ /* 0x080fe2000000003d */
[----:B------:R-:W-:Y:S01]  /*11d0*/  FADD R60, R125, R60 ;  /* 0x0000003c7d3c7221 */ /* 0x000fe20000000000 */
        /* <DEDUP_REMOVED lines=8> */
[-C--:B------:R-:W-:Y:S01]  /*1260*/  FFMA R24, R97, R39.reuse, R24 ;  /* 0x0000002761187223 */ /* 0x080fe20000000018 */
[----:B------:R-:W-:Y:S01]  /*1270*/  FMUL R136, R104, R39 ;  /* 0x0000002768887220 */ /* 0x000fe20000400000 */
[----:B------:R-:W-:Y:S01]  /*1280*/  FFMA R65, R48, R101, R65 ;  /* 0x0000006530417223 */ /* 0x000fe20000000041 */
[----:B------:R-:W-:Y:S01]  /*1290*/  FADD R64, R101, R64 ;  /* 0x0000004065407221 */ /* 0x000fe20000000000 */
[----:B------:R-:W-:Y:S01]  /*12a0*/  FADD R12, R95, R12 ;  /* 0x0000000c5f0c7221 */ /* 0x000fe20000000000 */
[-C--:B------:R-:W-:Y:S01]  /*12b0*/  FFMA R28, R93, R95.reuse, R28 ;  /* 0x0000005f5d1c7223 */ /* 0x080fe2000000001c */
[----:B------:R-:W-:Y:S01]  /*12c0*/  FMUL R128, R106, R95 ;  /* 0x0000005f6a807220 */ /* 0x000fe20000400000 */
[C---:B------:R-:W-:Y:S01]  /*12d0*/  FMUL R101, R117.reuse, R56 ;  /* 0x0000003875657220 */ /* 0x040fe20000400000 */
[----:B------:R-:W-:Y:S01]  /*12e0*/  FADD R39, R152, R125 ;  /* 0x0000007d98277221 */ /* 0x000fe20000000000 */
[----:B------:R-:W-:Y:S01]  /*12f0*/  FMUL R95, R117, R42 ;  /* 0x0000002a755f7220 */ /* 0x000fe20000400000 */
[----:B------:R-:W-:Y:S01]  /*1300*/  FFMA R56, R44, R125, R131 ;  /* 0x0000007d2c387223 */ /* 0x000fe20000000083 */
        /* <DEDUP_REMOVED lines=18> */
[----:B------:R-:W-:Y:S02]  /*1430*/  FFMA R56, R94, R129, R39 ;  /* 0x000000815e387223 */ /* 0x000fe40000000027 */
[-C--:B------:R-:W-:Y:S01]  /*1440*/  FFMA R31, R100, R142.reuse, R31 ;  /* 0x0000008e641f7223 */ /* 0x080fe2000000001f */
[----:B------:R-:W-:Y:S01]  /*1450*/  FADD R15, R142, R15 ;  /* 0x0000000f8e0f7221 */ /* 0x000fe20000000000 */
[----:B------:R-:W-:Y:S01]  /*1460*/  FMUL R131, R83, R142 ;  /* 0x0000008e53837220 */ /* 0x000fe20000400000 */
[----:B------:R-:W-:Y:S01]  /*1470*/  FADD R142, R41, R126 ;  /* 0x0000007e298e7221 */ /* 0x000fe20000000000 */
[----:B------:R-:W-:-:S03]  /*1480*/  FFMA R39, R91, R126, R56 ;  /* 0x0000007e5b277223 */ /* 0x000fc60000000038 */
[----:B------:R-:W-:Y:S01]  /*1490*/  FADD R41, R142, R131 ;  /* 0x000000838e297221 */ /* 0x000fe20000000000 */
[----:B------:R-:W-:Y:S01]  /*14a0*/  FFMA R56, R100, R131, R39 ;  /* 0x0000008364387223 */ /* 0x000fe20000000027 */
[-C--:B------:R-:W-:Y:S01]  /*14b0*/  FFMA R29, R124, R133.reuse, R29 ;  /* 0x000000857c1d7223 */ /* 0x080fe2000000001d */
[----:B------:R-:W-:Y:S01]  /*14c0*/  FADD R13, R133, R13 ;  /* 0x0000000d850d7221 */ /* 0x000fe20000000000 */
[----:B------:R-:W-:Y:S01]  /*14d0*/  FMUL R133, R82, R133 ;  /* 0x0000008552857220 */ /* 0x000fe20000400000 */
[----:B------:R-:W-:Y:S01]  /*14e0*/  FADD R142, R41, R128 ;  /* 0x00000080298e7221 */ /* 0x000fe20000000000 */
[----:B------:R-:W-:Y:S01]  /*14f0*/  FFMA R39, R93, R128, R56 ;  /* 0x000000805d277223 */ /* 0x000fe20000000038 */
        /* <DEDUP_REMOVED lines=67> */
.L_x_5184:
        /* <DEDUP_REMOVED lines=9> */
[----:B------:R-:W-:Y:S01]  /*19c0*/  IADD3 R151, -R149, RZ, RZ ;  /* 0x000000ff95977210 */ /* 0x000fe20007ffe1ff */
[----:B------:R-:W-:Y:S01]  /*19d0*/  BSSY B0, `(.L_x_5169) ;  /* 0x0000021000007945 */ /* 0x000fe20003800000 */
[----:B------:R-:W-:-:S02]  /*19e0*/  LEA.HI R56, R2, R3, RZ, 0x19 ;  /* 0x0000000302387211 */ /* 0x000fc400078fc8ff */
[----:B------:R-:W-:Y:S01]  /*19f0*/  @!P2 IADD3 R41, R40, R41, RZ ;  /* 0x000000292829a210 */ /* 0x000fe20007ffe0ff */
[----:B------:R-:W0:Y:S01]  /*1a00*/  @!P1 LDC.64 R36, c[0x0][0x240] ;  /* 0x00009000ff249b82 */ /* 0x000e220000000a00 */
[----:B----4-:R-:W-:-:S04]  /*1a10*/  SHF.L.U32 R146, R58, 0x2, RZ ;  /* 0x000000023a927819 */ /* 0x010fc800000006ff */
[----:B------:R-:W-:Y:S02]  /*1a20*/  LOP3.LUT R146, R151, R146, RZ, 0xc0, !PT ;  /* 0x0000009297927212 */ /* 0x000fe400078ec0ff */
[----:B---3--:R-:W-:Y:S02]  /*1a30*/  @!P2 LEA R42, R147, R42, 0x18 ;  /* 0x0000002a932aa211 */ /* 0x008fe400078ec0ff */
[----:B------:R-:W-:Y:S02]  /*1a40*/  SHF.L.U32 R147, R56, 0x2, RZ ;  /* 0x0000000238937819 */ /* 0x000fe400000006ff */
[----:B------:R-:W-:Y:S02]  /*1a50*/  @!P2 LEA R41, R41, R42, 0x3 ;  /* 0x0000002a2929a211 */ /* 0x000fe400078e18ff */
[----:B------:R-:W-:-:S03]  /*1a60*/  IADD3 R148, P3, R146, R147, RZ ;  /* 0x0000009392947210 */ /* 0x000fc60007f7e0ff */
[----:B------:R1:W-:Y:S01]  /*1a70*/  @!P2 STS.64 [R41], R38 ;  /* 0x000000262900a388 */ /* 0x0003e20000000a00 */
[----:B------:R-:W-:Y:S01]  /*1a80*/  BAR.SYNC.DEFER_BLOCKING 0x0 ;  /* 0x0000000000007b1d */ /* 0x000fe20000010000 */
[----:B------:R-:W-:Y:S02]  /*1a90*/  @!P1 IADD3 R42, P4, R116, R148, RZ ;  /* 0x00000094742a9210 */ /* 0x000fe40007f9e0ff */
[----:B------:R-:W-:Y:S02]  /*1aa0*/  IADD3.X R145, RZ, RZ, RZ, P3, !PT ;  /* 0x000000ffff917210 */ /* 0x000fe40001ffe4ff */
[----:B0-----:R-:W-:Y:S02]  /*1ab0*/  @!P1 LEA R146, P2, R42, R36, 0x3 ;  /* 0x000000242a929211 */ /* 0x001fe400078418ff */
[----:B------:R-:W-:-:S04]  /*1ac0*/  @!P1 IADD3.X R43, RZ, R145, RZ, P4, !PT ;  /* 0x00000091ff2b9210 */ /* 0x000fc800027fe4ff */
        /* <DEDUP_REMOVED lines=17> */
.L_x_5170:
[----:B------:R-:W-:Y:S05]  /*1be0*/  BSYNC B0 ;  /* 0x0000000000007941 */ /* 0x000fea0003800000 */
.L_x_5169:
        /* <DEDUP_REMOVED lines=19> */
.L_x_5172:
[----:B------:R-:W2:Y:S04]  /*1d20*/  LDG.E.STRONG.GPU R38, desc[UR6][R36.64] ;  /* 0x0000000624267981 */ /* 0x000ea8000c1ef900 */
[----:B--2---:R-:W-:Y:S01]  /*1d30*/  CCTL.IVALL ;  /* 0x00000000ff00798f */ /* 0x004fe20002000000 */
[----:B------:R-:W-:Y:S05]  /*1d40*/  YIELD ;  /* 0x0000000000007946 */ /* 0x000fea0003800000 */
[----:B------:R-:W-:-:S13]  /*1d50*/  ISETP.NE.AND P1, PT, R38, R41, PT ;  /* 0x000000292600720c */ /* 0x000fda0003f25270 */
[----:B------:R-:W-:Y:S05]  /*1d60*/  @P1 BRA `(.L_x_5172) ;  /* 0xfffffffc00ec1947 */ /* 0x000fea000383ffff */
.L_x_5171:
        /* <DEDUP_REMOVED lines=35> */
[----:B------:R-:W-:Y:S01]  /*1fa0*/  FMUL R39, R39, 8.1380210758652538061e-05 ;  /* 0x38aaaaab27277820 */ /* 0x000fe20000400000 */
[----:B------:R-:W0:Y:S01]  /*1fb0*/  LDC.64 R36, c[0x0][0x278] ;  /* 0x00009e00ff247b82 */ /* 0x000e220000000a00 */
[----:B------:R-:W-:-:S04]  /*1fc0*/  FMUL R38, R38, 8.1380210758652538061e-05 ;  /* 0x38aaaaab26267820 */ /* 0x000fc80000400000 */
        /* <DEDUP_REMOVED lines=18> */
[----:B------:R-:W-:Y:S01]  /*20f0*/  FADD R0, R53, -R40 ;  /* 0x8000002835007221 */ /* 0x000fe20000000000 */
[-CC-:B------:R-:W-:Y:S01]  /*2100*/  FFMA R100, R100, R38.reuse, R39.reuse ;  /* 0x0000002664647223 */ /* 0x180fe20000000027 */
[-CC-:B------:R-:W-:Y:S01]  /*2110*/  FFMA R124, R124, R38.reuse, R39.reuse ;  /* 0x000000267c7c7223 */ /* 0x180fe20000000027 */
        /* <DEDUP_REMOVED lines=113> */
.L_x_5167:
        /* <DEDUP_REMOVED lines=38> */
.L_x_5168:
[----:B------:R-:W-:Y:S01]  /*2a90*/  HFMA2.MMA R42, -RZ, RZ, 0, 9.5367431640625e-07 ;  /* 0x00000010ff2a7435 */ /* 0x000fe200000001ff */
[----:B------:R-:W-:Y:S02]  /*2aa0*/  MOV R37, 0x1f ;  /* 0x0000001f00257802 */ /* 0x000fe40000000f00 */
[----:B------:R-:W-:-:S08]  /*2ab0*/  MOV R56, 0xffffffff ;  /* 0xffffffff00387802 */ /* 0x000fd00000000f00 */
[----:B------:R-:W-:Y:S05]  /*2ac0*/  WARPSYNC.COLLECTIVE R56, `(.L_x_5174) ;  /* 0x0000000038087348 */ /* 0x000fea0003c00000 */
[----:B------:R0:W1:Y:S02]  /*2ad0*/  SHFL.DOWN P1, R43, R41, R42, R37 ;  /* 0x0800002a292b7389 */ /* 0x0000640000020025 */
[----:B01----:R-:W-:Y:S01]  /*2ae0*/  ENDCOLLECTIVE ;  /* 0x000000000000791b */ /* 0x003fe20003800000 */
.L_x_5174:
[----:B------:R-:W-:Y:S01]  /*2af0*/  FADD R58, R41, R43 ;  /* 0x0000002b293a7221 */ /* 0x000fe20000000000 */
[----:B------:R-:W-:-:S07]  /*2b00*/  MOV R41, R38 ;  /* 0x0000002600297202 */ /* 0x000fce0000000f00 */
[----:B------:R-:W-:Y:S05]  /*2b10*/  WARPSYNC.COLLECTIVE R56, `(.L_x_5175) ;  /* 0x0000000038087348 */ /* 0x000fea0003c00000 */
[----:B------:R0:W1:Y:S02]  /*2b20*/  SHFL.DOWN P1, R43, R41, R42, R37 ;  /* 0x0800002a292b7389 */ /* 0x0000640000020025 */
[----:B01----:R-:W-:Y:S01]  /*2b30*/  ENDCOLLECTIVE ;  /* 0x000000000000791b */ /* 0x003fe20003800000 */
.L_x_5175:
[----:B------:R-:W-:Y:S01]  /*2b40*/  HFMA2.MMA R42, -RZ, RZ, 0, 4.76837158203125e-07 ;  /* 0x00000008ff2a7435 */ /* 0x000fe200000001ff */
[----:B------:R-:W-:Y:S02]  /*2b50*/  MOV R41, R58 ;  /* 0x0000003a00297202 */ /* 0x000fe40000000f00 */
[----:B------:R-:W-:-:S08]  /*2b60*/  MOV R39, R43 ;  /* 0x0000002b00277202 */ /* 0x000fd00000000f00 */
[----:B------:R-:W-:Y:S05]  /*2b70*/  WARPSYNC.COLLECTIVE R56, `(.L_x_5176) ;  /* 0x0000000038087348 */ /* 0x000fea0003c00000 */
[----:B------:R0:W1:Y:S02]  /*2b80*/  SHFL.DOWN P1, R43, R41, R42, R37 ;  /* 0x0800002a292b7389 */ /* 0x0000640000020025 */
[----:B01----:R-:W-:Y:S01]  /*2b90*/  ENDCOLLECTIVE ;  /* 0x000000000000791b */ /* 0x003fe20003800000 */
.L_x_5176:
[----:B------:R-:W-:-:S05]  /*2ba0*/  FADD R39, R38, R39 ;  /* 0x0000002726277221 */ /* 0x000fca0000000000 */
[----:B------:R-:W-:Y:S01]  /*2bb0*/  MOV R41, R39 ;  /* 0x0000002700297202 */ /* 0x000fe20000000f00 */
[----:B------:R-:W-:-:S07]  /*2bc0*/  FADD R145, R58, R43 ;  /* 0x0000002b3a917221 */ /* 0x000fce0000000000 */
[----:B------:R-:W-:Y:S05]  /*2bd0*/  WARPSYNC.COLLECTIVE R56, `(.L_x_5177) ;  /* 0x0000000038087348 */ /* 0x000fea0003c00000 */
[----:B------:R0:W1:Y:S02]  /*2be0*/  SHFL.DOWN P1, R43, R41, R42, R37 ;  /* 0x0800002a292b7389 */ /* 0x0000640000020025 */
[----:B01----:R-:W-:Y:S01]  /*2bf0*/  ENDCOLLECTIVE ;  /* 0x000000000000791b */ /* 0x003fe20003800000 */
.L_x_5177:
[----:B------:R-:W-:Y:S01]  /*2c00*/  HFMA2.MMA R42, -RZ, RZ, 0, 2.384185791015625e-07 ;  /* 0x00000004ff2a7435 */ /* 0x000fe200000001ff */
[----:B------:R-:W-:Y:S02]  /*2c10*/  MOV R41, R145 ;  /* 0x0000009100297202 */ /* 0x000fe40000000f00 */
[----:B------:R-:W-:-:S08]  /*2c20*/  MOV R146, R43 ;  /* 0x0000002b00927202 */ /* 0x000fd00000000f00 */
[----:B------:R-:W-:Y:S05]  /*2c30*/  WARPSYNC.COLLECTIVE R56, `(.L_x_5178) ;  /* 0x0000000038087348 */ /* 0x000fea0003c00000 */
[----:B------:R0:W1:Y:S02]  /*2c40*/  SHFL.DOWN P1, R43, R41, R42, R37 ;  /* 0x0800002a292b7389 */ /* 0x0000640000020025 */
[----:B01----:R-:W-:Y:S01]  /*2c50*/  ENDCOLLECTIVE ;  /* 0x000000000000791b */ /* 0x003fe20003800000 */
.L_x_5178:
[----:B------:R-:W-:-:S05]  /*2c60*/  FADD R146, R39, R146 ;  /* 0x0000009227927221 */ /* 0x000fca0000000000 */
[----:B------:R-:W-:Y:S01]  /*2c70*/  MOV R41, R146 ;  /* 0x0000009200297202 */ /* 0x000fe20000000f00 */
[----:B------:R-:W-:-:S07]  /*2c80*/  FADD R148, R145, R43 ;  /* 0x0000002b91947221 */ /* 0x000fce0000000000 */
[----:B------:R-:W-:Y:S05]  /*2c90*/  WARPSYNC.COLLECTIVE R56, `(.L_x_5179) ;  /* 0x0000000038087348 */ /* 0x000fea0003c00000 */
[----:B------:R0:W1:Y:S02]  /*2ca0*/  SHFL.DOWN P1, R43, R41, R42, R37 ;  /* 0x0800002a292b7389 */ /* 0x0000640000020025 */
[----:B01----:R-:W-:Y:S01]  /*2cb0*/  ENDCOLLECTIVE ;  /* 0x000000000000791b */ /* 0x003fe20003800000 */
.L_x_5179:
[----:B------:R-:W-:Y:S01]  /*2cc0*/  HFMA2.MMA R42, -RZ, RZ, 0, 1.1920928955078125e-07 ;  /* 0x00000002ff2a7435 */ /* 0x000fe200000001ff */
[----:B------:R-:W-:Y:S02]  /*2cd0*/  MOV R41, R148 ;  /* 0x0000009400297202 */ /* 0x000fe40000000f00 */
[----:B------:R-:W-:-:S08]  /*2ce0*/  MOV R147, R43 ;  /* 0x0000002b00937202 */ /* 0x000fd00000000f00 */
[----:B------:R-:W-:Y:S05]  /*2cf0*/  WARPSYNC.COLLECTIVE R56, `(.L_x_5180) ;  /* 0x0000000038087348 */ /* 0x000fea0003c00000 */
[----:B------:R0:W1:Y:S02]  /*2d00*/  SHFL.DOWN P1, R43, R41, R42, R37 ;  /* 0x0800002a292b7389 */ /* 0x0000640000020025 */
[----:B01----:R-:W-:Y:S01]  /*2d10*/  ENDCOLLECTIVE ;  /* 0x000000000000791b */ /* 0x003fe20003800000 */
.L_x_5180:
[----:B------:R-:W-:-:S05]  /*2d20*/  FADD R147, R146, R147 ;  /* 0x0000009392937221 */ /* 0x000fca0000000000 */
[----:B------:R-:W-:Y:S01]  /*2d30*/  MOV R41, R147 ;  /* 0x0000009300297202 */ /* 0x000fe20000000f00 */
[----:B------:R-:W-:-:S07]  /*2d40*/  FADD R38, R148, R43 ;  /* 0x0000002b94267221 */ /* 0x000fce0000000000 */
[----:B------:R-:W-:Y:S05]  /*2d50*/  WARPSYNC.COLLECTIVE R56, `(.L_x_5181) ;  /* 0x0000000038087348 */ /* 0x000fea0003c00000 */
[----:B------:R0:W1:Y:S02]  /*2d60*/  SHFL.DOWN P1, R43, R41, R42, R37 ;  /* 0x0800002a292b7389 */ /* 0x0000640000020025 */
[----:B01----:R-:W-:Y:S01]  /*2d70*/  ENDCOLLECTIVE ;  /* 0x000000000000791b */ /* 0x003fe20003800000 */
.L_x_5181:
[----:B------:R-:W-:Y:S01]  /*2d80*/  HFMA2.MMA R42, -RZ, RZ, 0, 5.9604644775390625e-08 ;  /* 0x00000001ff2a7435 */ /* 0x000fe200000001ff */
[----:B------:R-:W-:Y:S02]  /*2d90*/  MOV R41, R38 ;  /* 0x0000002600297202 */ /* 0x000fe40000000f00 */
[----:B------:R-:W-:-:S08]  /*2da0*/  MOV R150, R43 ;  /* 0x0000002b00967202 */ /* 0x000fd00000000f00 */
[----:B------:R-:W-:Y:S05]  /*2db0*/  WARPSYNC.COLLECTIVE R56, `(.L_x_5182) ;  /* 0x0000000038087348 */ /* 0x000fea0003c00000 */
[----:B------:R0:W1:Y:S02]  /*2dc0*/  SHFL.DOWN P1, R43, R41, R42, R37 ;  /* 0x0800002a292b7389 */ /* 0x0000640000020025 */
[----:B01----:R-:W-:Y:S01]  /*2dd0*/  ENDCOLLECTIVE ;  /* 0x000000000000791b */ /* 0x003fe20003800000 */
.L_x_5182:
[----:B------:R-:W-:-:S05]  /*2de0*/  FADD R39, R147, R150 ;  /* 0x0000009693277221 */ /* 0x000fca0000000000 */
[----:B------:R-:W-:Y:S02]  /*2df0*/  MOV R41, R39 ;  /* 0x0000002700297202 */ /* 0x000fe40000000f00 */
[----:B------:R-:W-:-:S07]  /*2e00*/  MOV R145, R43 ;  /* 0x0000002b00917202 */ /* 0x000fce0000000f00 */
[----:B------:R-:W-:Y:S05]  /*2e10*/  WARPSYNC.COLLECTIVE R56, `(.L_x_5183) ;  /* 0x0000000038087348 */ /* 0x000fea0003c00000 */
[----:B------:R0:W1:Y:S02]  /*2e20*/  SHFL.DOWN P1, R43, R41, R42, R37 ;  /* 0x0800002a292b7389 */ /* 0x0000640000020025 */
[----:B01----:R-:W-:Y:S01]  /*2e30*/  ENDCOLLECTIVE ;  /* 0x000000000000791b */ /* 0x003fe20003800000 */
.L_x_5183:
[----:B------:R-:W-:Y:S05]  /*2e40*/  BRA `(.L_x_5184) ;  /* 0xffffffe800b87947 */ /* 0x000fea000383ffff */
.L_x_5185:
        /* <DEDUP_REMOVED lines=11> */
.L_x_8014:


//--------------------- .text._ZN18transformer_engine13normalization28ln_bwd_finalize_tuned_kernelINS0_22Kernel_traits_finalizeILj12288E13__nv_bfloat16S3_S3_fjLj1024ELj4ENS0_18Kernel_traits_baseILj12288ES3_S3_S3_fjLj1024EEEEEEEvNS0_20BackwardKernelParamsE --------------------------
	.section	.text._ZN18transformer_engine13normalization28ln_bwd_finalize_tuned_kernelINS0_22Kernel_traits_finalizeILj12288E13__nv_bfloat16S3_S3_fjLj1024ELj4ENS0_18Kernel_traits_baseILj12288ES3_S3_S3_fjLj1024EEEEEEEvNS0_20BackwardKernelParamsE,"ax",@progbits
	.align	128
        .global         _ZN18transformer_engine13normalization28ln_bwd_finalize_tuned_kernelINS0_22Kernel_traits_finalizeILj12288E13__nv_bfloat16S3_S3_fjLj1024ELj4ENS0_18Kernel_traits_baseILj12288ES3_S3_S3_fjLj1024EEEEEEEvNS0_20BackwardKernelParamsE
        .type           _ZN18transformer_engine13normalization28ln_bwd_finalize_tuned_kernelINS0_22Kernel_traits_finalizeILj12288E13__nv_bfloat16S3_S3_fjLj1024ELj4ENS0_18Kernel_traits_baseILj12288ES3_S3_S3_fjLj1024EEEEEEEvNS0_20BackwardKernelParamsE,@function
        .size           _ZN18transformer_engine13normalization28ln_bwd_finalize_tuned_kernelINS0_22Kernel_traits_finalizeILj12288E13__nv_bfloat16S3_S3_fjLj1024ELj4ENS0_18Kernel_traits_baseILj12288ES3_S3_S3_fjLj1024EEEEEEEvNS0_20BackwardKernelParamsE,(.L_x_8015 - _ZN18transformer_engine13normalization28ln_bwd_finalize_tuned_kernelINS0_22Kernel_traits_finalizeILj12288E13__nv_bfloat16S3_S3_fjLj1024ELj4ENS0_18Kernel_traits_baseILj12288ES3_S3_S3_fjLj1024EEEEEEEvNS0_20BackwardKernelParamsE)
        .other          _ZN18transformer_engine13normalization28ln_bwd_finalize_tuned_kernelINS0_22Kernel_traits_finalizeILj12288E13__nv_bfloat16S3_S3_fjLj1024ELj4ENS0_18Kernel_traits_baseILj12288ES3_S3_S3_fjLj1024EEEEEEEvNS0_20BackwardKernelParamsE,@"STO_CUDA_ENTRY STV_DEFAULT"
_ZN18transformer_engine13normalization28ln_bwd_finalize_tuned_kernelINS0_22Kernel_traits_finalizeILj12288E13__nv_bfloat16S3_S3_fjLj1024ELj4ENS0_18Kernel_traits_baseILj12288ES3_S3_S3_fjLj1024EEEEEEEvNS0_20BackwardKernelParamsE:
.text._ZN18transformer_engine13normalization28ln_bwd_finalize_tuned_kernelINS0_22Kernel_traits_finalizeILj12288E13__nv_bfloat16S3_S3_fjLj1024ELj4ENS0_18Kernel_traits_baseILj12288ES3_S3_S3_fjLj1024EEEEEEEvNS0_20BackwardKernelParamsE:
        /* <DEDUP_REMOVED lines=20> */
.L_x_5197:
        /* <DEDUP_REMOVED lines=28> */
.L_x_5190:
        /* <DEDUP_REMOVED lines=33> */
.L_x_5189:
[----:B------:R-:W-:Y:S05]  /*0510*/  BSYNC B1 ;  /* 0x0000000000017941 */ /* 0x000fea0003800000 */
.L_x_5188:
        /* <DEDUP_REMOVED lines=23> */
.L_x_5192:
[----:B------:R-:W-:Y:S05]  /*0690*/  BSYNC B1 ;  /* 0x0000000000017941 */ /* 0x000fea0003800000 */
.L_x_5191:
        /* <DEDUP_REMOVED lines=11> */
.L_x_5187:
[----:B------:R-:W-:Y:S05]  /*0750*/  BSYNC B0 ;  /* 0x0000000000007941 */ /* 0x000fea0003800000 */
.L_x_5186:
        /* <DEDUP_REMOVED lines=33> */
.L_x_5208:
[----:B------:R-:W-:Y:S01]  /*0970*/  @!P0 SHF.R.U32.HI R11, RZ, 0x3, R0 ;  /* 0x00000003ff0b8819 */ /* 0x000fe20000011600 */
[----:B--2---:R-:W-:Y:S01]  /*0980*/  FADD R13, R8, R13 ;  /* 0x0000000d080d7221 */ /* 0x004fe20000000000 */
[----:B-1----:R-:W-:Y:S02]  /*0990*/  FADD R9, R10, R9 ;  /* 0x000000090a097221 */ /* 0x002fe40000000000 */
[----:B0-----:R-:W-:-:S05]  /*09a0*/  @!P0 LOP3.LUT R8, R11, 0x1ffffffc, RZ, 0xc0, !PT ;  /* 0x1ffffffc0b088812 */ /* 0x001fca00078ec0ff */
[----:B------:R1:W-:Y:S04]  /*09b0*/  @!P0 STS [R8+UR4+0x2000], R13 ;  /* 0x0020000d08008988 */ /* 0x0003e80008000804 */
[----:B------:R1:W-:Y:S02]  /*09c0*/  @!P0 STS [R8+UR4+0x2080], R9 ;  /* 0x0020800908008988 */ /* 0x0003e40008000804 */
.L_x_5193:
        /* <DEDUP_REMOVED lines=18> */
.L_x_5196:
[----:B------:R-:W-:Y:S05]  /*0af0*/  BSYNC B0 ;  /* 0x0000000000007941 */ /* 0x000fea0003800000 */
.L_x_5195:
[C---:B------:R-:W-:Y:S02]  /*0b00*/  ISETP.GT.U32.AND P0, PT, R5.reuse, -0x3001, PT ;  /* 0xffffcfff0500780c */ /* 0x040fe40003f04070 */
[----:B------:R-:W-:Y:S02]  /*0b10*/  IADD3 R5, R5, 0x3000, RZ ;  /* 0x0000300005057810 */ /* 0x000fe40007ffe0ff */
[----:B------:R-:W-:-:S09]  /*0b20*/  IADD3 R6, R6, 0x1800, RZ ;  /* 0x0000180006067810 */ /* 0x000fd20007ffe0ff */
[----:B------:R-:W-:Y:S05]  /*0b30*/  @P0 BRA `(.L_x_5197) ;  /* 0xfffffff400800947 */ /* 0x000fea000383ffff */
[----:B------:R-:W-:Y:S05]  /*0b40*/  EXIT ;  /* 0x000000000000794d */ /* 0x000fea0003800000 */
.L_x_5194:
[----:B------:R-:W-:Y:S01]  /*0b50*/  HFMA2.MMA R18, -RZ, RZ, 0, 5.9604644775390625e-08 ;  /* 0x00000001ff127435 */ /* 0x000fe200000001ff */
[----:B0-----:R-:W-:Y:S01]  /*0b60*/  IMAD.MOV.U32 R19, RZ, RZ, R10 ;  /* 0x000000ffff137224 */ /* 0x001fe200078e000a */
[----:B------:R-:W-:Y:S02]  /*0b70*/  MOV R21, 0x1f ;  /* 0x0000001f00157802 */ /* 0x000fe40000000f00 */
[----:B------:R-:W-:-:S07]  /*0b80*/  MOV R16, 0xffffffff ;  /* 0xffffffff00107802 */ /* 0x000fce0000000f00 */
[----:B-12---:R-:W-:Y:S05]  /*0b90*/  WARPSYNC.COLLECTIVE R16, `(.L_x_5198) ;  /* 0x0000000010087348 */ /* 0x006fea0003c00000 */
[----:B------:R0:W3:Y:S02]  /*0ba0*/  SHFL.BFLY P1, R17, R19, R18, R21 ;  /* 0x0c00001213117389 */ /* 0x0000e40000020015 */
[----:B0123--:R-:W-:Y:S01]  /*0bb0*/  ENDCOLLECTIVE ;  /* 0x000000000000791b */ /* 0x00ffe20003800000 */
.L_x_5198:
[----:B------:R-:W-:Y:S01]  /*0bc0*/  HFMA2.MMA R18, -RZ, RZ, 0, 1.1920928955078125e-07 ;  /* 0x00000002ff127435 */ /* 0x000fe200000001ff */
[----:B------:R-:W-:-:S04]  /*0bd0*/  IMAD.MOV.U32 R9, RZ, RZ, R17 ;  /* 0x000000ffff097224 */ /* 0x000fc800078e0011 */
[----:B------:R-:W-:-:S05]  /*0be0*/  FADD R9, R10, R9 ;  /* 0x000000090a097221 */ /* 0x000fca0000000000 */
[----:B------:R-:W-:-:S07]  /*0bf0*/  MOV R19, R9 ;  /* 0x0000000900137202 */ /* 0x000fce0000000f00 */
[----:B------:R-:W-:Y:S05]  /*0c00*/  WARPSYNC.COLLECTIVE R16, `(.L_x_5199) ;  /* 0x0000000010087348 */ /* 0x000fea0003c00000 */
[----:B------:R0:W1:Y:S02]  /*0c10*/  SHFL.BFLY P1, R17, R19, R18, R21 ;  /* 0x0c00001213117389 */ /* 0x0000640000020015 */
[----:B01----:R-:W-:Y:S01]  /*0c20*/  ENDCOLLECTIVE ;  /* 0x000000000000791b */ /* 0x003fe20003800000 */
.L_x_5199:
[----:B------:R-:W-:Y:S01]  /*0c30*/  HFMA2.MMA R18, -RZ, RZ, 0, 2.384185791015625e-07 ;  /* 0x00000004ff127435 */ /* 0x000fe200000001ff */
[----:B------:R-:W-:-:S05]  /*0c40*/  MOV R12, R17 ;  /* 0x00000011000c7202 */ /* 0x000fca0000000f00 */
[----:B------:R-:W-:-:S04]  /*0c50*/  FADD R12, R9, R12 ;  /* 0x0000000c090c7221 */ /* 0x000fc80000000000 */
[----:B------:R-:W-:-:S07]  /*0c60*/  IMAD.MOV.U32 R19, RZ, RZ, R12 ;  /* 0x000000ffff137224 */ /* 0x000fce00078e000c */
[----:B------:R-:W-:Y:S05]  /*0c70*/  WARPSYNC.COLLECTIVE R16, `(.L_x_5200) ;  /* 0x0000000010087348 */ /* 0x000fea0003c00000 */
[----:B------:R0:W1:Y:S02]  /*0c80*/  SHFL.BFLY P1, R17, R19, R18, R21 ;  /* 0x0c00001213117389 */ /* 0x0000640000020015 */
[----:B01----:R-:W-:Y:S01]  /*0c90*/  ENDCOLLECTIVE ;  /* 0x000000000000791b */ /* 0x003fe20003800000 */
.L_x_5200:
[----:B------:R-:W-:Y:S01]  /*0ca0*/  IMAD.MOV.U32 R18, RZ, RZ, 0x8 ;  /* 0x00000008ff127424 */ /* 0x000fe200078e00ff */
[----:B------:R-:W-:-:S05]  /*0cb0*/  MOV R11, R17 ;  /* 0x00000011000b7202 */ /* 0x000fca0000000f00 */
[----:B------:R-:W-:-:S05]  /*0cc0*/  FADD R11, R12, R11 ;  /* 0x0000000b0c0b7221 */ /* 0x000fca0000000000 */
[----:B------:R-:W-:-:S07]  /*0cd0*/  MOV R19, R11 ;  /* 0x0000000b00137202 */ /* 0x000fce0000000f00 */
[----:B------:R-:W-:Y:S05]  /*0ce0*/  WARPSYNC.COLLECTIVE R16, `(.L_x_5201) ;  /* 0x0000000010087348 */ /* 0x000fea0003c00000 */
[----:B------:R0:W1:Y:S02]  /*0cf0*/  SHFL.BFLY P1, R17, R19, R18, R21 ;  /* 0x0c00001213117389 */ /* 0x0000640000020015 */
[----:B01----:R-:W-:Y:S01]  /*0d00*/  ENDCOLLECTIVE ;  /* 0x000000000000791b */ /* 0x003fe20003800000 */
.L_x_5201:
[----:B------:R-:W-:Y:S01]  /*0d10*/  HFMA2.MMA R18, -RZ, RZ, 0, 9.5367431640625e-07 ;  /* 0x00000010ff127435 */ /* 0x000fe200000001ff */
[----:B------:R-:W-:-:S05]  /*0d20*/  MOV R10, R17 ;  /* 0x00000011000a7202 */ /* 0x000fca0000000f00 */
[----:B------:R-:W-:-:S05]  /*0d30*/  FADD R10, R11, R10 ;  /* 0x0000000a0b0a7221 */ /* 0x000fca0000000000 */
[----:B------:R-:W-:-:S07]  /*0d40*/  MOV R19, R10 ;  /* 0x0000000a00137202 */ /* 0x000fce0000000f00 */
[----:B------:R-:W-:Y:S05]  /*0d50*/  WARPSYNC.COLLECTIVE R16, `(.L_x_5202) ;  /* 0x0000000010087348 */ /* 0x000fea0003c00000 */
[----:B------:R0:W1:Y:S02]  /*0d60*/  SHFL.BFLY P1, R17, R19, R18, R21 ;  /* 0x0c00001213117389 */ /* 0x0000640000020015 */
[----:B01----:R-:W-:Y:S01]  /*0d70*/  ENDCOLLECTIVE ;  /* 0x000000000000791b */ /* 0x003fe20003800000 */
.L_x_5202:
[----:B------:R-:W-:Y:S01]  /*0d80*/  HFMA2.MMA R18, -RZ, RZ, 0, 5.9604644775390625e-08 ;  /* 0x00000001ff127435 */ /* 0x000fe200000001ff */
[----:B------:R-:W-:Y:S01]  /*0d90*/  MOV R19, R8 ;  /* 0x0000000800137202 */ /* 0x000fe20000000f00 */
[----:B------:R-:W-:-:S09]  /*0da0*/  IMAD.MOV.U32 R9, RZ, RZ, R17 ;  /* 0x000000ffff097224 */ /* 0x000fd200078e0011 */
[----:B------:R-:W-:Y:S05]  /*0db0*/  WARPSYNC.COLLECTIVE R16, `(.L_x_5203) ;  /* 0x0000000010087348 */ /* 0x000fea0003c00000 */
[----:B------:R0:W1:Y:S02]  /*0dc0*/  SHFL.BFLY P1, R17, R19, R18, R21 ;  /* 0x0c00001213117389 */ /* 0x0000640000020015 */
[----:B01----:R-:W-:Y:S01]  /*0dd0*/  ENDCOLLECTIVE ;  /* 0x000000000000791b */ /* 0x003fe20003800000 */
.L_x_5203:
[----:B------:R-:W-:Y:S01]  /*0de0*/  HFMA2.MMA R18, -RZ, RZ, 0, 1.1920928955078125e-07 ;  /* 0x00000002ff127435 */ /* 0x000fe200000001ff */
[----:B------:R-:W-:-:S05]  /*0df0*/  MOV R11, R17 ;  /* 0x00000011000b7202 */ /* 0x000fca0000000f00 */
[----:B------:R-:W-:-:S04]  /*0e00*/  FADD R13, R8, R11 ;  /* 0x0000000b080d7221 */ /* 0x000fc80000000000 */
[----:B------:R-:W-:-:S07]  /*0e10*/  IMAD.MOV.U32 R19, RZ, RZ, R13 ;  /* 0x000000ffff137224 */ /* 0x000fce00078e000d */
[----:B------:R-:W-:Y:S05]  /*0e20*/  WARPSYNC.COLLECTIVE R16, `(.L_x_5204) ;  /* 0x0000000010087348 */ /* 0x000fea0003c00000 */
[----:B------:R0:W1:Y:S02]  /*0e30*/  SHFL.BFLY P1, R17, R19, R18, R21 ;  /* 0x0c00001213117389 */ /* 0x0000640000020015 */
[----:B01----:R-:W-:Y:S01]  /*0e40*/  ENDCOLLECTIVE ;  /* 0x000000000000791b */ /* 0x003fe20003800000 */
.L_x_5204:
[----:B------:R-:W-:Y:S01]  /*0e50*/  IMAD.MOV.U32 R18, RZ, RZ, 0x4 ;  /* 0x00000004ff127424 */ /* 0x000fe200078e00ff */
[----:B------:R-:W-:-:S05]  /*0e60*/  MOV R14, R17 ;  /* 0x00000011000e7202 */ /* 0x000fca0000000f00 */
[----:B------:R-:W-:-:S05]  /*0e70*/  FADD R14, R13, R14 ;  /* 0x0000000e0d0e7221 */ /* 0x000fca0000000000 */
[----:B------:R-:W-:-:S07]  /*0e80*/  MOV R19, R14 ;  /* 0x0000000e00137202 */ /* 0x000fce0000000f00 */
[----:B------:R-:W-:Y:S05]  /*0e90*/  WARPSYNC.COLLECTIVE R16, `(.L_x_5205) ;  /* 0x0000000010087348 */ /* 0x000fea0003c00000 */
[----:B------:R0:W1:Y:S02]  /*0ea0*/  SHFL.BFLY P1, R17, R19, R18, R21 ;  /* 0x0c00001213117389 */ /* 0x0000640000020015 */
[----:B01----:R-:W-:Y:S01]  /*0eb0*/  ENDCOLLECTIVE ;  /* 0x000000000000791b */ /* 0x003fe20003800000 */
.L_x_5205:
[----:B------:R-:W-:Y:S01]  /*0ec0*/  HFMA2.MMA R18, -RZ, RZ, 0, 4.76837158203125e-07 ;  /* 0x00000008ff127435 */ /* 0x000fe200000001ff */
[----:B------:R-:W-:-:S05]  /*0ed0*/  MOV R15, R17 ;  /* 0x00000011000f7202 */ /* 0x000fca0000000f00 */
[----:B------:R-:W-:-:S05]  /*0ee0*/  FADD R15, R14, R15 ;  /* 0x0000000f0e0f7221 */ /* 0x000fca0000000000 */
[----:B------:R-:W-:-:S07]  /*0ef0*/  MOV R19, R15 ;  /* 0x0000000f00137202 */ /* 0x000fce0000000f00 */
[----:B------:R-:W-:Y:S05]  /*0f00*/  WARPSYNC.COLLECTIVE R16, `(.L_x_5206) ;  /* 0x0000000010087348 */ /* 0x000fea0003c00000 */
[----:B------:R0:W1:Y:S02]  /*0f10*/  SHFL.BFLY P1, R17, R19, R18, R21 ;  /* 0x0c00001213117389 */ /* 0x0000640000020015 */
[----:B01----:R-:W-:Y:S01]  /*0f20*/  ENDCOLLECTIVE ;  /* 0x000000000000791b */ /* 0x003fe20003800000 */
.L_x_5206:
[----:B------:R-:W-:Y:S01]  /*0f30*/  HFMA2.MMA R18, -RZ, RZ, 0, 9.5367431640625e-07 ;  /* 0x00000010ff127435 */ /* 0x000fe200000001ff */
[----:B------:R-:W-:-:S04]  /*0f40*/  IMAD.MOV.U32 R8, RZ, RZ, R17 ;  /* 0x000000ffff087224 */ /* 0x000fc800078e0011 */
[----:B------:R-:W-:-:S05]  /*0f50*/  FADD R8, R15, R8 ;  /* 0x000000080f087221 */ /* 0x000fca0000000000 */
[----:B------:R-:W-:-:S07]  /*0f60*/  MOV R19, R8 ;  /* 0x0000000800137202 */ /* 0x000fce0000000f00 */
[----:B------:R-:W-:Y:S05]  /*0f70*/  WARPSYNC.COLLECTIVE R16, `(.L_x_5207) ;  /* 0x0000000010087348 */ /* 0x000fea0003c00000 */
[----:B------:R0:W1:Y:S02]  /*0f80*/  SHFL.BFLY P1, R17, R19, R18, R21 ;  /* 0x0c00001213117389 */ /* 0x0000640000020015 */
[----:B01----:R-:W-:Y:S01]  /*0f90*/  ENDCOLLECTIVE ;  /* 0x000000000000791b */ /* 0x003fe20003800000 */
.L_x_5207:
[----:B------:R-:W-:Y:S01]  /*0fa0*/  MOV R13, R17 ;  /* 0x00000011000d7202 */ /* 0x000fe20000000f00 */
[----:B------:R-:W-:Y:S06]  /*0fb0*/  BRA `(.L_x_5208) ;  /* 0xfffffff8006c7947 */ /* 0x000fec000383ffff */
.L_x_5209:
        /* <DEDUP_REMOVED lines=12> */
.L_x_8015:


//--------------------- .text._ZN18transformer_engine13normalization19ln_bwd_tuned_kernelINS0_13Kernel_traitsI13__nv_bfloat16S3_S3_fjLj12288ELj4ELj1ELj4ELj16ENS0_18Kernel_traits_baseILj12288ES3_S3_S3_fjLj128EEEEEEEvNS0_20BackwardKernelParamsE --------------------------
	.section	.text._ZN18transformer_engine13normalization19ln_bwd_tuned_kernelINS0_13Kernel_traitsI13__nv_bfloat16S3_S3_fjLj12288ELj4ELj1ELj4ELj16ENS0_18Kernel_traits_baseILj12288ES3_S3_S3_fjLj128EEEEEEEvNS0_20BackwardKernelParamsE,"ax",@progbits
	.align	128
        .global         _ZN18transformer_engine13normalization19ln_bwd_tuned_kernelINS0_13Kernel_traitsI13__nv_bfloat16S3_S3_fjLj12288ELj4ELj1ELj4ELj16ENS0_18Kernel_traits_baseILj12288ES3_S3_S3_fjLj128EEEEEEEvNS0_20BackwardKernelParamsE
        .type           _ZN18transformer_engine13normalization19ln_bwd_tuned_kernelINS0_13Kernel_traitsI13__nv_bfloat16S3_S3_fjLj12288ELj4ELj1ELj4ELj16ENS0_18Kernel_traits_baseILj12288ES3_S3_S3_fjLj128EEEEEEEvNS0_20BackwardKernelParamsE,@function
        .size           _ZN18transformer_engine13normalization19ln_bwd_tuned_kernelINS0_13Kernel_traitsI13__nv_bfloat16S3_S3_fjLj12288ELj4ELj1ELj4ELj16ENS0_18Kernel_traits_baseILj12288ES3_S3_S3_fjLj128EEEEEEEvNS0_20BackwardKernelParamsE,(.L_x_8016 - _ZN18transformer_engine13normalization19ln_bwd_tuned_kernelINS0_13Kernel_traitsI13__nv_bfloat16S3_S3_fjLj12288ELj4ELj1ELj4ELj16ENS0_18Kernel_traits_baseILj12288ES3_S3_S3_fjLj128EEEEEEEvNS0_20BackwardKernelParamsE)
        .other          _ZN18transformer_engine13normalization19ln_bwd_tuned_kernelINS0_13Kernel_traitsI13__nv_bfloat16S3_S3_fjLj12288ELj4ELj1ELj4ELj16ENS0_18Kernel_traits_baseILj12288ES3_S3_S3_fjLj128EEEEEEEvNS0_20BackwardKernelParamsE,@"STO_CUDA_ENTRY STV_DEFAULT"
_ZN18transformer_engine13normalization19ln_bwd_tuned_kernelINS0_13Kernel_traitsI13__nv_bfloat16S3_S3_fjLj12288ELj4ELj1ELj4ELj16ENS0_18Kernel_traits_baseILj12288ES3_S3_S3_fjLj128EEEEEEEvNS0_20BackwardKernelParamsE:
.text._ZN18transformer_engine13normalization19ln_bwd_tuned_kernelINS0_13Kernel_traitsI13__nv_bfloat16S3_S3_fjLj12288ELj4ELj1ELj4ELj16ENS0_18Kernel_traits_baseILj12288ES3_S3_S3_fjLj128EEEEEEEvNS0_20BackwardKernelParamsE:
        /* <DEDUP_REMOVED lines=87> */
[----:B------:R-:W-:Y:S02]  /*0570*/  CS2R R22, SRZ ;  /* 0x0000000000167805 */ /* 0x000fe4000001ff00 */
[----:B------:R-:W-:Y:S01]  /*0580*/  PRMT R11, R14, 0x7632, R11 ;  /* 0x000076320e0b7816 */ /* 0x000fe2000000000b */
[----:B------:R-:W-:Y:S01]  /*0590*/  FADD R93, R78, R93 ;  /* 0x0000005d4e5d7221 */ /* 0x000fe20000000000 */
[----:B------:R-:W-:Y:S02]  /*05a0*/  PRMT R12, R15, 0x7632, R12 ;  /* 0x000076320f0c7816 */ /* 0x000fe4000000000c */
[----:B------:R-:W-:-:S02]  /*05b0*/  SHF.L.U32 R25, R13, 0x10, RZ ;  /* 0x000000100d197819 */ /* 0x000fc400000006ff */
        /* <DEDUP_REMOVED lines=41> */
.L_x_5216:
[----:B0-----:R-:W0:Y:S01]  /*0850*/  LDC.64 R52, c[0x0][0x220] ;  /* 0x00008800ff347b82 */ /* 0x001e220000000a00 */
[----:B------:R-:W-:-:S07]  /*0860*/  IMAD R108, R77, 0x600, R102 ;  /* 0x000006004d6c7824 */ /* 0x000fce00078e0266 */
[----:B------:R-:W1:Y:S08]  /*0870*/  LDC.64 R56, c[0x0][0x258] ;  /* 0x00009600ff387b82 */ /* 0x000e700000000a00 */
[----:B------:R-:W2:Y:S01]  /*0880*/  LDC.64 R58, c[0x0][0x228] ;  /* 0x00008a00ff3a7b82 */ /* 0x000ea20000000a00 */
[----:B------:R-:W-:-:S07]  /*0890*/  IADD3 R107, R108, 0x200, RZ ;  /* 0x000002006c6b7810 */ /* 0x000fce0007ffe0ff */
[----:B------:R-:W3:Y:S01]  /*08a0*/  LDC.64 R110, c[0x0][0x230] ;  /* 0x00008c00ff6e7b82 */ /* 0x000ee20000000a00 */
[C---:B0-----:R-:W-:Y:S01]  /*08b0*/  IMAD.WIDE.U32 R36, R108.reuse, 0x10, R52 ;  /* 0x000000106c247825 */ /* 0x041fe200078e0034 */
[----:B------:R-:W-:-:S03]  /*08c0*/  IADD3 R106, R108, 0x400, RZ ;  /* 0x000004006c6a7810 */ /* 0x000fc60007ffe0ff */
[C---:B------:R-:W-:Y:S02]  /*08d0*/  IMAD.WIDE.U32 R44, R107.reuse, 0x10, R52 ;  /* 0x000000106b2c7825 */ /* 0x040fe400078e0034 */
[----:B------:R-:W4:Y:S02]  /*08e0*/  LDG.E.128 R36, desc[UR6][R36.64] ;  /* 0x0000000624247981 */ /* 0x000f24000c1e1d00 */
[--C-:B-1----:R-:W-:Y:S02]  /*08f0*/  IMAD.WIDE.U32 R40, R108, 0x10, R56.reuse ;  /* 0x000000106c287825 */ /* 0x102fe400078e0038 */
[----:B------:R-:W5:Y:S02]  /*0900*/  LDG.E.128 R44, desc[UR6][R44.64] ;  /* 0x000000062c2c7981 */ /* 0x000f64000c1e1d00 */
[----:B------:R-:W-:Y:S02]  /*0910*/  IMAD.WIDE.U32 R48, R107, 0x10, R56 ;  /* 0x000000106b307825 */ /* 0x000fe400078e0038 */
[----:B------:R-:W5:Y:S02]  /*0920*/  LDG.E.128 R40, desc[UR6][R40.64] ;  /* 0x0000000628287981 */ /* 0x000f64000c1e1d00 */
[----:B------:R-:W-:-:S02]  /*0930*/  IMAD.WIDE.U32 R52, R106, 0x10, R52 ;  /* 0x000000106a347825 */ /* 0x000fc400078e0034 */
[----:B------:R-:W5:Y:S02]  /*0940*/  LDG.E.128 R48, desc[UR6][R48.64] ;  /* 0x0000000630307981 */ /* 0x000f64000c1e1d00 */
[C---:B--2---:R-:W-:Y:S02]  /*0950*/  IMAD.WIDE R112, R77.reuse, 0x4, R58 ;  /* 0x000000044d707825 */ /* 0x044fe400078e023a */
[----:B------:R-:W2:Y:S02]  /*0960*/  LDG.E.128 R52, desc[UR6][R52.64] ;  /* 0x0000000634347981 */ /* 0x000ea4000c1e1d00 */
[----:B------:R-:W-:Y:S02]  /*0970*/  IMAD.WIDE.U32 R56, R106, 0x10, R56 ;  /* 0x000000106a387825 */ /* 0x000fe400078e0038 */
[----:B------:R0:W2:Y:S02]  /*0980*/  LDG.E R0, desc[UR6][R112.64] ;  /* 0x0000000670007981 */ /* 0x0000a4000c1e1900 */
[----:B---3--:R-:W-:-:S02]  /*0990*/  IMAD.WIDE R110, R77, 0x4, R110 ;  /* 0x000000044d6e7825 */ /* 0x008fc400078e026e */
[----:B------:R-:W3:Y:S04]  /*09a0*/  LDG.E.128 R56, desc[UR6][R56.64] ;  /* 0x0000000638387981 */ /* 0x000ee8000c1e1d00 */
[----:B------:R1:W3:Y:S01]  /*09b0*/  LDG.E R105, desc[UR6][R110.64] ;  /* 0x000000066e697981 */ /* 0x0002e2000c1e1900 */
[----:B------:R-:W-:Y:S01]  /*09c0*/  LOP3.LUT P0, RZ, R114, 0xff, RZ, 0xc0, !PT ;  /* 0x000000ff72ff7812 */ /* 0x000fe2000780c0ff */
[----:B------:R-:W-:Y:S01]  /*09d0*/  UMOV UR4, 0xffffffff ;  /* 0xffffffff00047882 */ /* 0x000fe20000000000 */
[----:B------:R-:W-:Y:S02]  /*09e0*/  ISETP.NE.AND P2, PT, R103, RZ, PT ;  /* 0x000000ff6700720c */ /* 0x000fe40003f45270 */
[C---:B----4-:R-:W-:Y:S02]  /*09f0*/  PRMT R116, R36.reuse, 0x7632, R116 ;  /* 0x0000763224747816 */ /* 0x050fe40000000074 */
[----:B------:R-:W-:-:S02]  /*0a00*/  SHF.L.U32 R117, R36, 0x10, RZ ;  /* 0x0000001024757819 */ /* 0x000fc400000006ff */
[----:B------:R-:W-:Y:S02]  /*0a10*/  PRMT R36, R37, 0x7632, R36 ;  /* 0x0000763225247816 */ /* 0x000fe40000000024 */
[C---:B0-----:R-:W-:Y:S02]  /*0a20*/  PRMT R112, R38.reuse, 0x7632, R112 ;  /* 0x0000763226707816 */ /* 0x041fe40000000070 */
[----:B------:R-:W-:Y:S02]  /*0a30*/  SHF.L.U32 R139, R38, 0x10, RZ ;  /* 0x00000010268b7819 */ /* 0x000fe400000006ff */
[C---:B------:R-:W-:Y:S02]  /*0a40*/  PRMT R38, R39.reuse, 0x7632, R38 ;  /* 0x0000763227267816 */ /* 0x040fe40000000026 */
[----:B------:R-:W-:Y:S02]  /*0a50*/  SHF.L.U32 R141, R39, 0x10, RZ ;  /* 0x00000010278d7819 */ /* 0x000fe400000006ff */
[----:B-----5:R-:W-:-:S02]  /*0a60*/  PRMT R131, R41, 0x7632, R131 ;  /* 0x0000763229837816 */ /* 0x020fc40000000083 */
[----:B------:R-:W-:Y:S02]  /*0a70*/  SHF.L.U32 R121, R41, 0x10, RZ ;  /* 0x0000001029797819 */ /* 0x000fe400000006ff */
[C---:B------:R-:W-:Y:S02]  /*0a80*/  PRMT R122, R46.reuse, 0x7632, R122 ;  /* 0x000076322e7a7816 */ /* 0x040fe4000000007a */
[----:B------:R-:W-:Y:S02]  /*0a90*/  SHF.L.U32 R145, R46, 0x10, RZ ;  /* 0x000000102e917819 */ /* 0x000fe400000006ff */
[----:B------:R-:W-:Y:S02]  /*0aa0*/  PRMT R46, R47, 0x7632, R46 ;  /* 0x000076322f2e7816 */ /* 0x000fe4000000002e */
[----:B------:R-:W-:Y:S02]  /*0ab0*/  SHF.L.U32 R39, R36, 0x10, RZ ;  /* 0x0000001024277819 */ /* 0x000fe400000006ff */
[----:B------:R-:W-:-:S02]  /*0ac0*/  SHF.L.U32 R41, R112, 0x10, RZ ;  /* 0x0000001070297819 */ /* 0x000fc400000006ff */
[----:B------:R-:W-:Y:S02]  /*0ad0*/  SHF.L.U32 R135, R37, 0x10, RZ ;  /* 0x0000001025877819 */ /* 0x000fe400000006ff */
[C---:B-1----:R-:W-:Y:S02]  /*0ae0*/  PRMT R110, R43.reuse, 0x7632, R110 ;  /* 0x000076322b6e7816 */ /* 0x042fe4000000006e */
[----:B------:R-:W-:Y:S02]  /*0af0*/  SHF.L.U32 R111, R43, 0x10, RZ ;  /* 0x000000102b6f7819 */ /* 0x000fe400000006ff */
[----:B------:R-:W-:Y:S02]  /*0b00*/  PRMT R120, R45, 0x7632, R120 ;  /* 0x000076322d787816 */ /* 0x000fe40000000078 */
[----:B------:R-:W-:Y:S02]  /*0b10*/  SHF.L.U32 R47, R47, 0x10, RZ ;  /* 0x000000102f2f7819 */ /* 0x000fe400000006ff */
[----:B------:R-:W-:-:S02]  /*0b20*/  PRMT R129, R51, 0x7632, R129 ;  /* 0x0000763233817816 */ /* 0x000fc40000000081 */
[----:B------:R-:W-:Y:S02]  /*0b30*/  SHF.L.U32 R113, R51, 0x10, RZ ;  /* 0x0000001033717819 */ /* 0x000fe400000006ff */
[----:B------:R-:W-:Y:S02]  /*0b40*/  SHF.L.U32 R45, R45, 0x10, RZ ;  /* 0x000000102d2d7819 */ /* 0x000fe400000006ff */
[C---:B------:R-:W-:Y:S02]  /*0b50*/  PRMT R125, R49.reuse, 0x7632, R125 ;  /* 0x00007632317d7816 */ /* 0x040fe4000000007d */
[----:B------:R-:W-:Y:S02]  /*0b60*/  SHF.L.U32 R109, R49, 0x10, RZ ;  /* 0x00000010316d7819 */ /* 0x000fe400000006ff */
[----:B--2---:R-:W-:Y:S02]  /*0b70*/  SHF.L.U32 R51, R52, 0x10, RZ ;  /* 0x0000001034337819 */ /* 0x004fe400000006ff */
[----:B------:R-:W-:-:S02]  /*0b80*/  SHF.L.U32 R37, R116, 0x10, RZ ;  /* 0x0000001074257819 */ /* 0x000fc400000006ff */
[----:B------:R-:W-:Y:S02]  /*0b90*/  SHF.L.U32 R43, R38, 0x10, RZ ;  /* 0x00000010262b7819 */ /* 0x000fe400000006ff */
[C---:B------:R-:W-:Y:S02]  /*0ba0*/  PRMT R119, R42.reuse, 0x7632, R119 ;  /* 0x000076322a777816 */ /* 0x040fe40000000077 */
[----:B------:R-:W-:Y:S02]  /*0bb0*/  SHF.L.U32 R115, R42, 0x10, RZ ;  /* 0x000000102a737819 */ /* 0x000fe400000006ff */
[----:B------:R-:W-:Y:S02]  /*0bc0*/  PRMT R49, R52, 0x7632, R49 ;  /* 0x0000763234317816 */ /* 0x000fe40000000031 */
[----:B------:R-:W-:Y:S01]  /*0bd0*/  PRMT R126, R54, 0x7632, R126 ;  /* 0x00007632367e7816 */ /* 0x000fe2000000007e */
[----:B------:R-:W-:Y:S01]  /*0be0*/  FADD R150, -R0, R39 ;  /* 0x0000002700967221 */ /* 0x000fe20000000100 */
[----:B------:R-:W-:Y:S01]  /*0bf0*/  PRMT R42, R44, 0x7632, R42 ;  /* 0x000076322c2a7816 */ /* 0x000fe2000000002a */
[----:B------:R-:W-:Y:S01]  /*0c00*/  FADD R148, -R0, R41 ;  /* 0x0000002900947221 */ /* 0x000fe20000000100 */
[----:B------:R-:W-:-:S02]  /*0c10*/  PRMT R52, R53, 0x7632, R52 ;  /* 0x0000763235347816 */ /* 0x000fc40000000034 */
        /* <DEDUP_REMOVED lines=8> */
[----:B------:R-:W-:Y:S01]  /*0ca0*/  FADD R120, -R0, R51 ;  /* 0x0000003300787221 */ /* 0x000fe20000000100 */
        /* <DEDUP_REMOVED lines=20> */
[----:B---3--:R-:W-:Y:S01]  /*0df0*/  PRMT R41, R58, 0x7632, R41 ;  /* 0x000076323a297816 */ /* 0x008fe20000000029 */
[----:B------:R-:W-:Y:S01]  /*0e00*/  FADD R44, -R0, R141 ;  /* 0x0000008d002c7221 */ /* 0x000fe20000000100 */
        /* <DEDUP_REMOVED lines=16> */
[----:B------:R-:W-:Y:S01]  /*0f10*/  PRMT R39, R57, 0x7632, R39 ;  /* 0x0000763239277816 */ /* 0x000fe20000000027 */
[----:B------:R-:W-:Y:S01]  /*0f20*/  FMUL R0, R105, R40 ;  /* 0x0000002869007220 */ /* 0x000fe20000400000 */
[----:B------:R-:W-:Y:S01]  /*0f30*/  SHF.L.U32 R117, R57, 0x10, RZ ;  /* 0x0000001039757819 */ /* 0x000fe200000006ff */
[C---:B------:R-:W-:Y:S01]  /*0f40*/  FMUL R50, R105.reuse, R50 ;  /* 0x0000003269327220 */ /* 0x040fe20000400000 */
[----:B------:R-:W-:Y:S01]  /*0f50*/  SHF.L.U32 R57, R110, 0x10, RZ ;  /* 0x000000106e397819 */ /* 0x000fe200000006ff */
[----:B------:R-:W-:Y:S01]  /*0f60*/  FMUL R110, R105, R146 ;  /* 0x00000092696e7220 */ /* 0x000fe20000400000 */
[----:B------:R-:W-:Y:S01]  /*0f70*/  FMUL R51, R89, R137 ;  /* 0x0000008959337220 */ /* 0x000fe20000400000 */
[----:B------:R-:W-:Y:S01]  /*0f80*/  FADD R64, R119, R64 ;  /* 0x0000004077407221 */ /* 0x000fe20000000000 */
[-C--:B------:R-:W-:Y:S01]  /*0f90*/  FFMA R65, R58, R119.reuse, R65 ;  /* 0x000000773a417223 */ /* 0x080fe20000000041 */
[----:B------:R-:W-:Y:S01]  /*0fa0*/  FMUL R55, R87, R119 ;  /* 0x0000007757377220 */ /* 0x000fe20000400000 */
[----:B------:R-:W-:Y:S01]  /*0fb0*/  FADD R146, RZ, R47 ;  /* 0x0000002fff927221 */ /* 0x000fe20000000000 */
[C---:B------:R-:W-:Y:S01]  /*0fc0*/  FMUL R54, R105.reuse, R54 ;  /* 0x0000003669367220 */ /* 0x040fe20000400000 */
[----:B------:R-:W-:Y:S01]  /*0fd0*/  FFMA R119, R0, R47, RZ ;  /* 0x0000002f00777223 */ /* 0x000fe200000000ff */
[----:B------:R-:W-:Y:S01]  /*0fe0*/  SHF.L.U32 R140, R56, 0x10, RZ ;  /* 0x00000010388c7819 */ /* 0x000fe200000006ff */
        /* <DEDUP_REMOVED lines=14> */
[----:B------:R-:W-:Y:S01]  /*10d0*/  PRMT R43, R56, 0x7632, R43 ;  /* 0x00007632382b7816 */ /* 0x000fe2000000002b */
[----:B------:R-:W-:Y:S01]  /*10e0*/  FMUL R53, R88, R131 ;  /* 0x0000008358357220 */ /* 0x000fe20000400000 */
[----:B------:R-:W-:Y:S01]  /*10f0*/  FADD R140, R121, R46 ;  /* 0x0000002e798c7221 */ /* 0x000fe20000000000 */
[----:B------:R-:W-:Y:S01]  /*1100*/  FMUL R56, R105, R150 ;  /* 0x0000009669387220 */ /* 0x000fe20000400000 */
[----:B------:R-:W-:-:S02]  /*1110*/  FFMA R119, R50, R46, R119 ;  /* 0x0000002e32777223 */ /* 0x000fc40000000077 */
[----:B------:R-:W-:Y:S02]  /*1120*/  FADD R140, R140, R53 ;  /* 0x000000358c8c7221 */ /* 0x000fe40000000000 */
[----:B------:R-:W-:Y:S02]  /*1130*/  FFMA R121, R56, R53, R119 ;  /* 0x0000003538797223 */ /* 0x000fe40000000077 */
[----:B------:R-:W-:Y:S02]  /*1140*/  FADD R140, R140, R45 ;  /* 0x0000002d8c8c7221 */ /* 0x000fe40000000000 */
[----:B------:R-:W-:Y:S01]  /*1150*/  FFMA R121, R48, R45, R121 ;  /* 0x0000002d30797223 */ /* 0x000fe20000000079 */
[----:B------:R-:W-:Y:S01]  /*1160*/  FMUL R49, R98, R111 ;  /* 0x0000006f62317220 */ /* 0x000fe20000400000 */
        /* <DEDUP_REMOVED lines=11> */
[----:B------:R-:W-:Y:S01]  /*1220*/  PRMT R37, R59, 0x7632, R37 ;  /* 0x000076323b257816 */ /* 0x000fe20000000025 */
[----:B------:R-:W-:Y:S01]  /*1230*/  FMUL R124, R105, R124 ;  /* 0x0000007c697c7220 */ /* 0x000fe20000400000 */
[----:B------:R-:W-:Y:S01]  /*1240*/  SHF.L.U32 R135, R59, 0x10, RZ ;  /* 0x000000103b877819 */ /* 0x000fe200000006ff */
[-C--:B------:R-:W-:Y:S01]  /*1250*/  FMUL R59, R97, R114.reuse ;  /* 0x00000072613b7220 */ /* 0x080fe20000400000 */
[----:B------:R-:W-:Y:S01]  /*1260*/  SHF.L.U32 R123, R123, 0x10, RZ ;  /* 0x000000107b7b7819 */ /* 0x000fe200000006ff */
        /* <DEDUP_REMOVED lines=31> */
[----:B------:R-:W-:Y:S01]  /*1460*/  FADD R140, R133, R128 ;  /* 0x00000080858c7221 */ /* 0x000fe20000000000 */
[----:B------:R-:W-:Y:S01]  /*1470*/  FADD R20, R125, R20 ;  /* 0x000000147d147221 */ /* 0x000fe20000000000 */
[C---:B------:R-:W-:Y:S01]  /*1480*/  FFMA R4, R123.reuse, R125, R4 ;  /* 0x0000007d7b047223 */ /* 0x040fe20000000004 */
        /* <DEDUP_REMOVED lines=92> */
.L_x_5227:
        /* <DEDUP_REMOVED lines=43> */
.L_x_5213:
[----:B------:R-:W-:Y:S05]  /*1d00*/  BSYNC B0 ;  /* 0x0000000000007941 */ /* 0x000fea0003800000 */
.L_x_5212:
        /* <DEDUP_REMOVED lines=19> */
.L_x_5215:
[----:B------:R-:W2:Y:S04]  /*1e40*/  LDG.E.STRONG.GPU R38, desc[UR6][R36.64] ;  /* 0x0000000624267981 */ /* 0x000ea8000c1ef900 */
[----:B--2---:R-:W-:Y:S01]  /*1e50*/  CCTL.IVALL ;  /* 0x00000000ff00798f */ /* 0x004fe20002000000 */
[----:B------:R-:W-:Y:S05]  /*1e60*/  YIELD ;  /* 0x0000000000007946 */ /* 0x000fea0003800000 */
[----:B------:R-:W-:-:S13]  /*1e70*/  ISETP.NE.AND P1, PT, R38, R41, PT ;  /* 0x000000292600720c */ /* 0x000fda0003f25270 */
[----:B------:R-:W-:Y:S05]  /*1e80*/  @P1 BRA `(.L_x_5215) ;  /* 0xfffffffc00ec1947 */ /* 0x000fea000383ffff */
.L_x_5214:
        /* <DEDUP_REMOVED lines=118> */
[----:B------:R-:W-:Y:S02]  /*25f0*/  F2FP.BF16.F32.PACK_AB R36, R41, R0 ;  /* 0x000000002924723e */ /* 0x000fe400000010ff */
        /* <DEDUP_REMOVED lines=59> */
.L_x_5210:
        /* <DEDUP_REMOVED lines=29> */
.L_x_5211:
[----:B------:R-:W-:Y:S01]  /*2b80*/  HFMA2.MMA R42, -RZ, RZ, 0, 9.5367431640625e-07 ;  /* 0x00000010ff2a7435 */ /* 0x000fe200000001ff */
[----:B------:R-:W-:Y:S02]  /*2b90*/  MOV R37, 0x1f ;  /* 0x0000001f00257802 */ /* 0x000fe40000000f00 */
[----:B------:R-:W-:-:S08]  /*2ba0*/  MOV R52, 0xffffffff ;  /* 0xffffffff00347802 */ /* 0x000fd00000000f00 */
[----:B------:R-:W-:Y:S05]  /*2bb0*/  WARPSYNC.COLLECTIVE R52, `(.L_x_5217) ;  /* 0x0000000034087348 */ /* 0x000fea0003c00000 */
[----:B------:R0:W1:Y:S02]  /*2bc0*/  SHFL.DOWN P1, R43, R41, R42, R37 ;  /* 0x0800002a292b7389 */ /* 0x0000640000020025 */
[----:B01----:R-:W-:Y:S01]  /*2bd0*/  ENDCOLLECTIVE ;  /* 0x000000000000791b */ /* 0x003fe20003800000 */
.L_x_5217:
[----:B------:R-:W-:Y:S01]  /*2be0*/  FADD R139, R41, R43 ;  /* 0x0000002b298b7221 */ /* 0x000fe20000000000 */
[----:B------:R-:W-:-:S07]  /*2bf0*/  MOV R41, R39 ;  /* 0x0000002700297202 */ /* 0x000fce0000000f00 */
[----:B------:R-:W-:Y:S05]  /*2c00*/  WARPSYNC.COLLECTIVE R52, `(.L_x_5218) ;  /* 0x0000000034087348 */ /* 0x000fea0003c00000 */
[----:B------:R0:W1:Y:S02]  /*2c10*/  SHFL.DOWN P1, R43, R41, R42, R37 ;  /* 0x0800002a292b7389 */ /* 0x0000640000020025 */
[----:B01----:R-:W-:Y:S01]  /*2c20*/  ENDCOLLECTIVE ;  /* 0x000000000000791b */ /* 0x003fe20003800000 */
.L_x_5218:
[----:B------:R-:W-:Y:S01]  /*2c30*/  HFMA2.MMA R42, -RZ, RZ, 0, 4.76837158203125e-07 ;  /* 0x00000008ff2a7435 */ /* 0x000fe200000001ff */
[----:B------:R-:W-:Y:S02]  /*2c40*/  MOV R41, R139 ;  /* 0x0000008b00297202 */ /* 0x000fe40000000f00 */
[----:B------:R-:W-:-:S08]  /*2c50*/  MOV R38, R43 ;  /* 0x0000002b00267202 */ /* 0x000fd00000000f00 */
[----:B------:R-:W-:Y:S05]  /*2c60*/  WARPSYNC.COLLECTIVE R52, `(.L_x_5219) ;  /* 0x0000000034087348 */ /* 0x000fea0003c00000 */
[----:B------:R0:W1:Y:S02]  /*2c70*/  SHFL.DOWN P1, R43, R41, R42, R37 ;  /* 0x0800002a292b7389 */ /* 0x0000640000020025 */
[----:B01----:R-:W-:Y:S01]  /*2c80*/  ENDCOLLECTIVE ;  /* 0x000000000000791b */ /* 0x003fe20003800000 */
.L_x_5219:
[----:B------:R-:W-:-:S05]  /*2c90*/  FADD R141, R39, R38 ;  /* 0x00000026278d7221 */ /* 0x000fca0000000000 */
[----:B------:R-:W-:Y:S01]  /*2ca0*/  MOV R41, R141 ;  /* 0x0000008d00297202 */ /* 0x000fe20000000f00 */
[----:B------:R-:W-:-:S07]  /*2cb0*/  FADD R143, R139, R43 ;  /* 0x0000002b8b8f7221 */ /* 0x000fce0000000000 */
[----:B------:R-:W-:Y:S05]  /*2cc0*/  WARPSYNC.COLLECTIVE R52, `(.L_x_5220) ;  /* 0x0000000034087348 */ /* 0x000fea0003c00000 */
[----:B------:R0:W1:Y:S02]  /*2cd0*/  SHFL.DOWN P1, R43, R41, R42, R37 ;  /* 0x0800002a292b7389 */ /* 0x0000640000020025 */
[----:B01----:R-:W-:Y:S01]  /*2ce0*/  ENDCOLLECTIVE ;  /* 0x000000000000791b */ /* 0x003fe20003800000 */
.L_x_5220:
[----:B------:R-:W-:Y:S01]  /*2cf0*/  HFMA2.MMA R42, -RZ, RZ, 0, 2.384185791015625e-07 ;  /* 0x00000004ff2a7435 */ /* 0x000fe200000001ff */
[----:B------:R-:W-:Y:S02]  /*2d00*/  MOV R41, R143 ;  /* 0x0000008f00297202 */ /* 0x000fe40000000f00 */
[----:B------:R-:W-:-:S08]  /*2d10*/  MOV R38, R43 ;  /* 0x0000002b00267202 */ /* 0x000fd00000000f00 */
[----:B------:R-:W-:Y:S05]  /*2d20*/  WARPSYNC.COLLECTIVE R52, `(.L_x_5221) ;  /* 0x0000000034087348 */ /* 0x000fea0003c00000 */
[----:B------:R0:W1:Y:S02]  /*2d30*/  SHFL.DOWN P1, R43, R41, R42, R37 ;  /* 0x0800002a292b7389 */ /* 0x0000640000020025 */
[----:B01----:R-:W-:Y:S01]  /*2d40*/  ENDCOLLECTIVE ;  /* 0x000000000000791b */ /* 0x003fe20003800000 */
.L_x_5221:
[----:B------:R-:W-:-:S05]  /*2d50*/  FADD R144, R141, R38 ;  /* 0x000000268d907221 */ /* 0x000fca0000000000 */
[----:B------:R-:W-:Y:S01]  /*2d60*/  MOV R41, R144 ;  /* 0x0000009000297202 */ /* 0x000fe20000000f00 */
[----:B------:R-:W-:-:S07]  /*2d70*/  FADD R146, R143, R43 ;  /* 0x0000002b8f927221 */ /* 0x000fce0000000000 */
[----:B------:R-:W-:Y:S05]  /*2d80*/  WARPSYNC.COLLECTIVE R52, `(.L_x_5222) ;  /* 0x0000000034087348 */ /* 0x000fea0003c00000 */
[----:B------:R0:W1:Y:S02]  /*2d90*/  SHFL.DOWN P1, R43, R41, R42, R37 ;  /* 0x0800002a292b7389 */ /* 0x0000640000020025 */
[----:B01----:R-:W-:Y:S01]  /*2da0*/  ENDCOLLECTIVE ;  /* 0x000000000000791b */ /* 0x003fe20003800000 */
.L_x_5222:
[----:B------:R-:W-:Y:S01]  /*2db0*/  HFMA2.MMA R42, -RZ, RZ, 0, 1.1920928955078125e-07 ;  /* 0x00000002ff2a7435 */ /* 0x000fe200000001ff */
[----:B------:R-:W-:Y:S02]  /*2dc0*/  MOV R41, R146 ;  /* 0x0000009200297202 */ /* 0x000fe40000000f00 */
[----:B------:R-:W-:-:S08]  /*2dd0*/  MOV R145, R43 ;  /* 0x0000002b00917202 */ /* 0x000fd00000000f00 */
[----:B------:R-:W-:Y:S05]  /*2de0*/  WARPSYNC.COLLECTIVE R52, `(.L_x_5223) ;  /* 0x0000000034087348 */ /* 0x000fea0003c00000 */
[----:B------:R0:W1:Y:S02]  /*2df0*/  SHFL.DOWN P1, R43, R41, R42, R37 ;  /* 0x0800002a292b7389 */ /* 0x0000640000020025 */
[----:B01----:R-:W-:Y:S01]  /*2e00*/  ENDCOLLECTIVE ;  /* 0x000000000000791b */ /* 0x003fe20003800000 */
.L_x_5223:
[----:B------:R-:W-:-:S05]  /*2e10*/  FADD R145, R144, R145 ;  /* 0x0000009190917221 */ /* 0x000fca0000000000 */
[----:B------:R-:W-:Y:S01]  /*2e20*/  MOV R41, R145 ;  /* 0x0000009100297202 */ /* 0x000fe20000000f00 */
[----:B------:R-:W-:-:S07]  /*2e30*/  FADD R38, R146, R43 ;  /* 0x0000002b92267221 */ /* 0x000fce0000000000 */
[----:B------:R-:W-:Y:S05]  /*2e40*/  WARPSYNC.COLLECTIVE R52, `(.L_x_5224) ;  /* 0x0000000034087348 */ /* 0x000fea0003c00000 */
[----:B------:R0:W1:Y:S02]  /*2e50*/  SHFL.DOWN P1, R43, R41, R42, R37 ;  /* 0x0800002a292b7389 */ /* 0x0000640000020025 */
[----:B01----:R-:W-:Y:S01]  /*2e60*/  ENDCOLLECTIVE ;  /* 0x000000000000791b */ /* 0x003fe20003800000 */
.L_x_5224:
[----:B------:R-:W-:Y:S01]  /*2e70*/  HFMA2.MMA R42, -RZ, RZ, 0, 5.9604644775390625e-08 ;  /* 0x00000001ff2a7435 */ /* 0x000fe200000001ff */
[----:B------:R-:W-:Y:S02]  /*2e80*/  MOV R41, R38 ;  /* 0x0000002600297202 */ /* 0x000fe40000000f00 */
[----:B------:R-:W-:-:S08]  /*2e90*/  MOV R148, R43 ;  /* 0x0000002b00947202 */ /* 0x000fd00000000f00 */
[----:B------:R-:W-:Y:S05]  /*2ea0*/  WARPSYNC.COLLECTIVE R52, `(.L_x_5225) ;  /* 0x0000000034087348 */ /* 0x000fea0003c00000 */
[----:B------:R0:W1:Y:S02]  /*2eb0*/  SHFL.DOWN P1, R43, R41, R42, R37 ;  /* 0x0800002a292b7389 */ /* 0x0000640000020025 */
[----:B01----:R-:W-:Y:S01]  /*2ec0*/  ENDCOLLECTIVE ;  /* 0x000000000000791b */ /* 0x003fe20003800000 */
.L_x_5225:
[----:B------:R-:W-:-:S05]  /*2ed0*/  FADD R39, R145, R148 ;  /* 0x0000009491277221 */ /* 0x000fca0000000000 */
[----:B------:R-:W-:Y:S02]  /*2ee0*/  MOV R41, R39 ;  /* 0x0000002700297202 */ /* 0x000fe40000000f00 */
[----:B------:R-:W-:-:S07]  /*2ef0*/  MOV R139, R43 ;  /* 0x0000002b008b7202 */ /* 0x000fce0000000f00 */
[----:B------:R-:W-:Y:S05]  /*2f00*/  WARPSYNC.COLLECTIVE R52, `(.L_x_5226) ;  /* 0x0000000034087348 */ /* 0x000fea0003c00000 */
[----:B------:R0:W1:Y:S02]  /*2f10*/  SHFL.DOWN P1, R43, R41, R42, R37 ;  /* 0x0800002a292b7389 */ /* 0x0000640000020025 */
[----:B01----:R-:W-:Y:S01]  /*2f20*/  ENDCOLLECTIVE ;  /* 0x000000000000791b */ /* 0x003fe20003800000 */
.L_x_5226:
[----:B------:R-:W-:Y:S05]  /*2f30*/  BRA `(.L_x_5227) ;  /* 0xffffffe800c47947 */ /* 0x000fea000383ffff */
.L_x_5228:
        /* <DEDUP_REMOVED lines=12> */
.L_x_8016:


//--------------------- .text._ZN18transformer_engine13normalization28ln_bwd_finalize_tuned_kernelINS0_22Kernel_traits_finalizeILj12288E6__halffS3_fjLj1024ELj4ENS0_18Kernel_traits_baseILj12288ES3_fS3_fjLj1024EEEEEEEvNS0_20BackwardKernelParamsE --------------------------
	.section	.text._ZN18transformer_engine13normalization28ln_bwd_finalize_tuned_kernelINS0_22Kernel_traits_finalizeILj12288E6__halffS3_fjLj1024ELj4ENS0_18Kernel_traits_baseILj12288ES3_fS3_fjLj1024EEEEEEEvNS0_20BackwardKernelParamsE,"ax",@progbits
	.align	128
        .global         _ZN18transformer_engine13normalization28ln_bwd_finalize_tuned_kernelINS0_22Kernel_traits_finalizeILj12288E6__halffS3_fjLj1024ELj4ENS0_18Kernel_traits_baseILj12288ES3_fS3_fjLj1024EEEEEEEvNS0_20BackwardKernelParamsE
        .type           _ZN18transformer_engine13normalization28ln_bwd_finalize_tuned_kernelINS0_22Kernel_traits_finalizeILj12288E6__halffS3_fjLj1024ELj4ENS0_18Kernel_traits_baseILj12288ES3_fS3_fjLj1024EEEEEEEvNS0_20BackwardKernelParamsE,@function
        .size           _ZN18transformer_engine13normalization28ln_bwd_finalize_tuned_kernelINS0_22Kernel_traits_finalizeILj12288E6__halffS3_fjLj1024ELj4ENS0_18Kernel_traits_baseILj12288ES3_fS3_fjLj1024EEEEEEEvNS0_20BackwardKernelParamsE,(.L_x_8017 - _ZN18transformer_engine13normalization28ln_bwd_finalize_tuned_kernelINS0_22Kernel_traits_finalizeILj12288E6__halffS3_fjLj1024ELj4ENS0_18Kernel_traits_baseILj12288ES3_fS3_fjLj1024EEEEEEEvNS0_20BackwardKernelParamsE)
        .other          _ZN18transformer_engine13normalization28ln_bwd_finalize_tuned_kernelINS0_22Kernel_traits_finalizeILj12288E6__halffS3_fjLj1024ELj4ENS0_18Kernel_traits_baseILj12288ES3_fS3_fjLj1024EEEEEEEvNS0_20BackwardKernelParamsE,@"STO_CUDA_ENTRY STV_DEFAULT"
_ZN18transformer_engine13normalization28ln_bwd_finalize_tuned_kernelINS0_22Kernel_traits_finalizeILj12288E6__halffS3_fjLj1024ELj4ENS0_18Kernel_traits_baseILj12288ES3_fS3_fjLj1024EEEEEEEvNS0_20BackwardKernelParamsE:
.text._ZN18transformer_engine13normalization28ln_bwd_finalize_tuned_kernelINS0_22Kernel_traits_finalizeILj12288E6__halffS3_fjLj1024ELj4ENS0_18Kernel_traits_baseILj12288ES3_fS3_fjLj1024EEEEEEEvNS0_20BackwardKernelParamsE:
        /* <DEDUP_REMOVED lines=20> */
.L_x_5240:
        /* <DEDUP_REMOVED lines=28> */
.L_x_5233:
        /* <DEDUP_REMOVED lines=33> */
.L_x_5232:
[----:B------:R-:W-:Y:S05]  /*0510*/  BSYNC B1 ;  /* 0x0000000000017941 */ /* 0x000fea0003800000 */
.L_x_5231:
        /* <DEDUP_REMOVED lines=23> */
.L_x_5235:
[----:B------:R-:W-:Y:S05]  /*0690*/  BSYNC B1 ;  /* 0x0000000000017941 */ /* 0x000fea0003800000 */
.L_x_5234:
        /* <DEDUP_REMOVED lines=11> */
.L_x_5230:
[----:B------:R-:W-:Y:S05]  /*0750*/  BSYNC B0 ;  /* 0x0000000000007941 */ /* 0x000fea0003800000 */
.L_x_5229:
        /* <DEDUP_REMOVED lines=33> */
.L_x_5251:
[----:B------:R-:W-:Y:S01]  /*0970*/  @!P0 SHF.R.U32.HI R11, RZ, 0x3, R0 ;  /* 0x00000003ff0b8819 */ /* 0x000fe20000011600 */
[----:B--2---:R-:W-:Y:S01]  /*0980*/  FADD R13, R8, R13 ;  /* 0x0000000d080d7221 */ /* 0x004fe20000000000 */
[----:B-1----:R-:W-:Y:S02]  /*0990*/  FADD R9, R10, R9 ;  /* 0x000000090a097221 */ /* 0x002fe40000000000 */
[----:B0-----:R-:W-:-:S05]  /*09a0*/  @!P0 LOP3.LUT R8, R11, 0x1ffffffc, RZ, 0xc0, !PT ;  /* 0x1ffffffc0b088812 */ /* 0x001fca00078ec0ff */
[----:B------:R1:W-:Y:S04]  /*09b0*/  @!P0 STS [R8+UR4+0x2000], R13 ;  /* 0x0020000d08008988 */ /* 0x0003e80008000804 */
[----:B------:R1:W-:Y:S02]  /*09c0*/  @!P0 STS [R8+UR4+0x2080], R9 ;  /* 0x0020800908008988 */ /* 0x0003e40008000804 */
.L_x_5236:
        /* <DEDUP_REMOVED lines=18> */
.L_x_5239:
[----:B------:R-:W-:Y:S05]  /*0af0*/  BSYNC B0 ;  /* 0x0000000000007941 */ /* 0x000fea0003800000 */
.L_x_5238:
[C---:B------:R-:W-:Y:S02]  /*0b00*/  ISETP.GT.U32.AND P0, PT, R5.reuse, -0x3001, PT ;  /* 0xffffcfff0500780c */ /* 0x040fe40003f04070 */
[----:B------:R-:W-:Y:S02]  /*0b10*/  IADD3 R5, R5, 0x3000, RZ ;  /* 0x0000300005057810 */ /* 0x000fe40007ffe0ff */
[----:B------:R-:W-:-:S09]  /*0b20*/  IADD3 R6, R6, 0x1800, RZ ;  /* 0x0000180006067810 */ /* 0x000fd20007ffe0ff */
[----:B------:R-:W-:Y:S05]  /*0b30*/  @P0 BRA `(.L_x_5240) ;  /* 0xfffffff400800947 */ /* 0x000fea000383ffff */
[----:B------:R-:W-:Y:S05]  /*0b40*/  EXIT ;  /* 0x000000000000794d */ /* 0x000fea0003800000 */
.L_x_5237:
[----:B------:R-:W-:Y:S01]  /*0b50*/  HFMA2.MMA R18, -RZ, RZ, 0, 5.9604644775390625e-08 ;  /* 0x00000001ff127435 */ /* 0x000fe200000001ff */
[----:B0-----:R-:W-:Y:S01]  /*0b60*/  IMAD.MOV.U32 R19, RZ, RZ, R10 ;  /* 0x000000ffff137224 */ /* 0x001fe200078e000a */
[----:B------:R-:W-:Y:S02]  /*0b70*/  MOV R21, 0x1f ;  /* 0x0000001f00157802 */ /* 0x000fe40000000f00 */
[----:B------:R-:W-:-:S07]  /*0b80*/  MOV R16, 0xffffffff ;  /* 0xffffffff00107802 */ /* 0x000fce0000000f00 */
[----:B-12---:R-:W-:Y:S05]  /*0b90*/  WARPSYNC.COLLECTIVE R16, `(.L_x_5241) ;  /* 0x0000000010087348 */ /* 0x006fea0003c00000 */
[----:B------:R0:W3:Y:S02]  /*0ba0*/  SHFL.BFLY P1, R17, R19, R18, R21 ;  /* 0x0c00001213117389 */ /* 0x0000e40000020015 */
[----:B0123--:R-:W-:Y:S01]  /*0bb0*/  ENDCOLLECTIVE ;  /* 0x000000000000791b */ /* 0x00ffe20003800000 */
.L_x_5241:
[----:B------:R-:W-:Y:S01]  /*0bc0*/  HFMA2.MMA R18, -RZ, RZ, 0, 1.1920928955078125e-07 ;  /* 0x00000002ff127435 */ /* 0x000fe200000001ff */
[----:B------:R-:W-:-:S04]  /*0bd0*/  IMAD.MOV.U32 R9, RZ, RZ, R17 ;  /* 0x000000ffff097224 */ /* 0x000fc800078e0011 */
[----:B------:R-:W-:-:S05]  /*0be0*/  FADD R9, R10, R9 ;  /* 0x000000090a097221 */ /* 0x000fca0000000000 */
[----:B------:R-:W-:-:S07]  /*0bf0*/  MOV R19, R9 ;  /* 0x0000000900137202 */ /* 0x000fce0000000f00 */
[----:B------:R-:W-:Y:S05]  /*0c00*/  WARPSYNC.COLLECTIVE R16, `(.L_x_5242) ;  /* 0x0000000010087348 */ /* 0x000fea0003c00000 */
[----:B------:R0:W1:Y:S02]  /*0c10*/  SHFL.BFLY P1, R17, R19, R18, R21 ;  /* 0x0c00001213117389 */ /* 0x0000640000020015 */
[----:B01----:R-:W-:Y:S01]  /*0c20*/  ENDCOLLECTIVE ;  /* 0x000000000000791b */ /* 0x003fe20003800000 */
.L_x_5242:
[----:B------:R-:W-:Y:S01]  /*0c30*/  HFMA2.MMA R18, -RZ, RZ, 0, 2.384185791015625e-07 ;  /* 0x00000004ff127435 */ /* 0x000fe200000001ff */
[----:B------:R-:W-:-:S05]  /*0c40*/  MOV R12, R17 ;  /* 0x00000011000c7202 */ /* 0x000fca0000000f00 */
[----:B------:R-:W-:-:S04]  /*0c50*/  FADD R12, R9, R12 ;  /* 0x0000000c090c7221 */ /* 0x000fc80000000000 */
[----:B------:R-:W-:-:S07]  /*0c60*/  IMAD.MOV.U32 R19, RZ, RZ, R12 ;  /* 0x000000ffff137224 */ /* 0x000fce00078e000c */
[----:B------:R-:W-:Y:S05]  /*0c70*/  WARPSYNC.COLLECTIVE R16, `(.L_x_5243) ;  /* 0x0000000010087348 */ /* 0x000fea0003c00000 */
[----:B------:R0:W1:Y:S02]  /*0c80*/  SHFL.BFLY P1, R17, R19, R18, R21 ;  /* 0x0c00001213117389 */ /* 0x0000640000020015 */
[----:B01----:R-:W-:Y:S01]  /*0c90*/  ENDCOLLECTIVE ;  /* 0x000000000000791b */ /* 0x003fe20003800000 */
.L_x_5243:
[----:B------:R-:W-:Y:S01]  /*0ca0*/  IMAD.MOV.U32 R18, RZ, RZ, 0x8 ;  /* 0x00000008ff127424 */ /* 0x000fe200078e00ff */
[----:B------:R-:W-:-:S05]  /*0cb0*/  MOV R11, R17 ;  /* 0x00000011000b7202 */ /* 0x000fca0000000f00 */
[----:B------:R-:W-:-:S05]  /*0cc0*/  FADD R11, R12, R11 ;  /* 0x0000000b0c0b7221 */ /* 0x000fca0000000000 */
[----:B------:R-:W-:-:S07]  /*0cd0*/  MOV R19, R11 ;  /* 0x0000000b00137202 */ /* 0x000fce0000000f00 */
[----:B------:R-:W-:Y:S05]  /*0ce0*/  WARPSYNC.COLLECTIVE R16, `(.L_x_5244) ;  /* 0x0000000010087348 */ /* 0x000fea0003c00000 */
[----:B------:R0:W1:Y:S02]  /*0cf0*/  SHFL.BFLY P1, R17, R19, R18, R21 ;  /* 0x0c00001213117389 */ /* 0x0000640000020015 */
[----:B01----:R-:W-:Y:S01]  /*0d00*/  ENDCOLLECTIVE ;  /* 0x000000000000791b */ /* 0x003fe20003800000 */
.L_x_5244:
[----:B------:R-:W-:Y:S01]  /*0d10*/  HFMA2.MMA R18, -RZ, RZ, 0, 9.5367431640625e-07 ;  /* 0x00000010ff127435 */ /* 0x000fe200000001ff */
[----:B------:R-:W-:-:S05]  /*0d20*/  MOV R10, R17 ;  /* 0x00000011000a7202 */ /* 0x000fca0000000f00 */
[----:B------:R-:W-:-:S05]  /*0d30*/  FADD R10, R11, R10 ;  /* 0x0000000a0b0a7221 */ /* 0x000fca0000000000 */
[----:B------:R-:W-:-:S07]  /*0d40*/  MOV R19, R10 ;  /* 0x0000000a00137202 */ /* 0x000fce0000000f00 */
[----:B------:R-:W-:Y:S05]  /*0d50*/  WARPSYNC.COLLECTIVE R16, `(.L_x_5245) ;  /* 0x0000000010087348 */ /* 0x000fea0003c00000 */
[----:B------:R0:W1:Y:S02]  /*0d60*/  SHFL.BFLY P1, R17, R19, R18, R21 ;  /* 0x0c00001213117389 */ /* 0x0000640000020015 */
[----:B01----:R-:W-:Y:S01]  /*0d70*/  ENDCOLLECTIVE ;  /* 0x000000000000791b */ /* 0x003fe20003800000 */
.L_x_5245:
[----:B------:R-:W-:Y:S01]  /*0d80*/  HFMA2.MMA R18, -RZ, RZ, 0, 5.9604644775390625e-08 ;  /* 0x00000001ff127435 */ /* 0x000fe200000001ff */
[----:B------:R-:W-:Y:S01]  /*0d90*/  MOV R19, R8 ;  /* 0x0000000800137202 */ /* 0x000fe20000000f00 */
[----:B------:R-:W-:-:S09]  /*0da0*/  IMAD.MOV.U32 R9, RZ, RZ, R17 ;  /* 0x000000ffff097224 */ /* 0x000fd200078e0011 */
[----:B------:R-:W-:Y:S05]  /*0db0*/  WARPSYNC.COLLECTIVE R16, `(.L_x_5246) ;  /* 0x0000000010087348 */ /* 0x000fea0003c00000 */
[----:B------:R0:W1:Y:S02]  /*0dc0*/  SHFL.BFLY P1, R17, R19, R18, R21 ;  /* 0x0c00001213117389 */ /* 0x0000640000020015 */
[----:B01----:R-:W-:Y:S01]  /*0dd0*/  ENDCOLLECTIVE ;  /* 0x000000000000791b */ /* 0x003fe20003800000 */
.L_x_5246:
[----:B------:R-:W-:Y:S01]  /*0de0*/  HFMA2.MMA R18, -RZ, RZ, 0, 1.1920928955078125e-07 ;  /* 0x00000002ff127435 */ /* 0x000fe200000001ff */
[----:B------:R-:W-:-:S05]  /*0df0*/  MOV R11, R17 ;  /* 0x00000011000b7202 */ /* 0x000fca0000000f00 */
[----:B------:R-:W-:-:S04]  /*0e00*/  FADD R13, R8, R11 ;  /* 0x0000000b080d7221 */ /* 0x000fc80000000000 */
[----:B------:R-:W-:-:S07]  /*0e10*/  IMAD.MOV.U32 R19, RZ, RZ, R13 ;  /* 0x000000ffff137224 */ /* 0x000fce00078e000d */
[----:B------:R-:W-:Y:S05]  /*0e20*/  WARPSYNC.COLLECTIVE R16, `(.L_x_5247) ;  /* 0x0000000010087348 */ /* 0x000fea0003c00000 */
[----:B------:R0:W1:Y:S02]  /*0e30*/  SHFL.BFLY P1, R17, R19, R18, R21 ;  /* 0x0c00001213117389 */ /* 0x0000640000020015 */
[----:B01----:R-:W-:Y:S01]  /*0e40*/  ENDCOLLECTIVE ;  /* 0x000000000000791b */ /* 0x003fe20003800000 */
.L_x_5247:
[----:B------:R-:W-:Y:S01]  /*0e50*/  IMAD.MOV.U32 R18, RZ, RZ, 0x4 ;  /* 0x00000004ff127424 */ /* 0x000fe200078e00ff */
[----:B------:R-:W-:-:S05]  /*0e60*/  MOV R14, R17 ;  /* 0x00000011000e7202 */ /* 0x000fca0000000f00 */
[----:B------:R-:W-:-:S05]  /*0e70*/  FADD R14, R13, R14 ;  /* 0x0000000e0d0e7221 */ /* 0x000fca0000000000 */
[----:B------:R-:W-:-:S07]  /*0e80*/  MOV R19, R14 ;  /* 0x0000000e00137202 */ /* 0x000fce0000000f00 */
[----:B------:R-:W-:Y:S05]  /*0e90*/  WARPSYNC.COLLECTIVE R16, `(.L_x_5248) ;  /* 0x0000000010087348 */ /* 0x000fea0003c00000 */
[----:B------:R0:W1:Y:S02]  /*0ea0*/  SHFL.BFLY P1, R17, R19, R18, R21 ;  /* 0x0c00001213117389 */ /* 0x0000640000020015 */
[----:B01----:R-:W-:Y:S01]  /*0eb0*/  ENDCOLLECTIVE ;  /* 0x000000000000791b */ /* 0x003fe20003800000 */
.L_x_5248:
[----:B------:R-:W-:Y:S01]  /*0ec0*/  HFMA2.MMA R18, -RZ, RZ, 0, 4.76837158203125e-07 ;  /* 0x00000008ff127435 */ /* 0x000fe200000001ff */
[----:B------:R-:W-:-:S05]  /*0ed0*/  MOV R15, R17 ;  /* 0x00000011000f7202 */ /* 0x000fca0000000f00 */
[----:B------:R-:W-:-:S05]  /*0ee0*/  FADD R15, R14, R15 ;  /* 0x0000000f0e0f7221 */ /* 0x000fca0000000000 */
[----:B------:R-:W-:-:S07]  /*0ef0*/  MOV R19, R15 ;  /* 0x0000000f00137202 */ /* 0x000fce0000000f00 */
[----:B------:R-:W-:Y:S05]  /*0f00*/  WARPSYNC.COLLECTIVE R16, `(.L_x_5249) ;  /* 0x0000000010087348 */ /* 0x000fea0003c00000 */
[----:B------:R0:W1:Y:S02]  /*0f10*/  SHFL.BFLY P1, R17, R19, R18, R21 ;  /* 0x0c00001213117389 */ /* 0x0000640000020015 */
[----:B01----:R-:W-:Y:S01]  /*0f20*/  ENDCOLLECTIVE ;  /* 0x000000000000791b */ /* 0x003fe20003800000 */
.L_x_5249:
[----:B------:R-:W-:Y:S01]  /*0f30*/  HFMA2.MMA R18, -RZ, RZ, 0, 9.5367431640625e-07 ;  /* 0x00000010ff127435 */ /* 0x000fe200000001ff */
[----:B------:R-:W-:-:S04]  /*0f40*/  IMAD.MOV.U32 R8, RZ, RZ, R17 ;  /* 0x000000ffff087224 */ /* 0x000fc800078e0011 */
[----:B------:R-:W-:-:S05]  /*0f50*/  FADD R8, R15, R8 ;  /* 0x000000080f087221 */ /* 0x000fca0000000000 */
[----:B------:R-:W-:-:S07]  /*0f60*/  MOV R19, R8 ;  /* 0x0000000800137202 */ /* 0x000fce0000000f00 */
[----:B------:R-:W-:Y:S05]  /*0f70*/  WARPSYNC.COLLECTIVE R16, `(.L_x_5250) ;  /* 0x0000000010087348 */ /* 0x000fea0003c00000 */
[----:B------:R0:W1:Y:S02]  /*0f80*/  SHFL.BFLY P1, R17, R19, R18, R21 ;  /* 0x0c00001213117389 */ /* 0x0000640000020015 */
[----:B01----:R-:W-:Y:S01]  /*0f90*/  ENDCOLLECTIVE ;  /* 0x000000000000791b */ /* 0x003fe20003800000 */
.L_x_5250:
[----:B------:R-:W-:Y:S01]  /*0fa0*/  MOV R13, R17 ;  /* 0x00000011000d7202 */ /* 0x000fe20000000f00 */
[----:B------:R-:W-:Y:S06]  /*0fb0*/  BRA `(.L_x_5251) ;  /* 0xfffffff8006c7947 */ /* 0x000fec000383ffff */
.L_x_5252:
        /* <DEDUP_REMOVED lines=12> */
.L_x_8017:


//--------------------- .text._ZN18transformer_engine13normalization19ln_bwd_tuned_kernelINS0_13Kernel_traitsI6__halffS3_fjLj12288ELj4ELj1ELj4ELj16ENS0_18Kernel_traits_baseILj12288ES3_fS3_fjLj128EEEEEEEvNS0_20BackwardKernelParamsE --------------------------
	.section	.text._ZN18transformer_engine13normalization19ln_bwd_tuned_kernelINS0_13Kernel_traitsI6__halffS3_fjLj12288ELj4ELj1ELj4ELj16ENS0_18Kernel_traits_baseILj12288ES3_fS3_fjLj128EEEEEEEvNS0_20BackwardKernelParamsE,"ax",@progbits
	.align	128
        .global         _ZN18transformer_engine13normalization19ln_bwd_tuned_kernelINS0_13Kernel_traitsI6__halffS3_fjLj12288ELj4ELj1ELj4ELj16ENS0_18Kernel_traits_baseILj12288ES3_fS3_fjLj128EEEEEEEvNS0_20BackwardKernelParamsE
        .type           _ZN18transformer_engine13normalization19ln_bwd_tuned_kernelINS0_13Kernel_traitsI6__halffS3_fjLj12288ELj4ELj1ELj4ELj16ENS0_18Kernel_traits_baseILj12288ES3_fS3_fjLj128EEEEEEEvNS0_20BackwardKernelParamsE,@function
        .size           _ZN18transformer_engine13normalization19ln_bwd_tuned_kernelINS0_13Kernel_traitsI6__halffS3_fjLj12288ELj4ELj1ELj4ELj16ENS0_18Kernel_traits_baseILj12288ES3_fS3_fjLj128EEEEEEEvNS0_20BackwardKernelParamsE,(.L_x_8018 - _ZN18transformer_engine13normalization19ln_bwd_tuned_kernelINS0_13Kernel_traitsI6__halffS3_fjLj12288ELj4ELj1ELj4ELj16ENS0_18Kernel_traits_baseILj12288ES3_fS3_fjLj128EEEEEEEvNS0_20BackwardKernelParamsE)
        .other          _ZN18transformer_engine13normalization19ln_bwd_tuned_kernelINS0_13Kernel_traitsI6__halffS3_fjLj12288ELj4ELj1ELj4ELj16ENS0_18Kernel_traits_baseILj12288ES3_fS3_fjLj128EEEEEEEvNS0_20BackwardKernelParamsE,@"STO_CUDA_ENTRY STV_DEFAULT"
_ZN18transformer_engine13normalization19ln_bwd_tuned_kernelINS0_13Kernel_traitsI6__halffS3_fjLj12288ELj4ELj1ELj4ELj16ENS0_18Kernel_traits_baseILj12288ES3_fS3_fjLj128EEEEEEEvNS0_20BackwardKernelParamsE:
.text._ZN18transformer_engine13normalization19ln_bwd_tuned_kernelINS0_13Kernel_traitsI6__halffS3_fjLj12288ELj4ELj1ELj4ELj16ENS0_18Kernel_traits_baseILj12288ES3_fS3_fjLj128EEEEEEEvNS0_20BackwardKernelParamsE:
        /* <DEDUP_REMOVED lines=121> */
[C---:B------:R-:W-:Y:S01]  /*0790*/  FADD R82, R78.reuse, R11 ;  /* 0x0000000b4e527221 */ /* 0x040fe20000000000 */
[C---:B------:R-:W-:Y:S01]  /*07a0*/  FADD R81, R78.reuse, R81 ;  /* 0x000000514e517221 */ /* 0x040fe20000000000 */
[C---:B------:R-:W-:Y:S01]  /*07b0*/  FADD R80, R78.reuse, R13 ;  /* 0x0000000d4e507221 */ /* 0x040fe20000000000 */
[C---:B------:R-:W-:Y:S01]  /*07c0*/  FADD R79, R78.reuse, R79 ;  /* 0x0000004f4e4f7221 */ /* 0x040fe20000000000 */
[----:B------:R-:W-:Y:S01]  /*07d0*/  HFMA2.MMA R0, -RZ, RZ, 0, 5.9604644775390625e-08 ;  /* 0x00000001ff007435 */ /* 0x000fe200000001ff */
        /* <DEDUP_REMOVED lines=9> */
[----:B------:R-:W-:-:S07]  /*0870*/  CS2R R20, SRZ ;  /* 0x0000000000147805 */ /* 0x000fce000001ff00 */
.L_x_5259:
        /* <DEDUP_REMOVED lines=45> */
[----:B---3--:R-:W-:Y:S01]  /*0b50*/  SHF.R.U64 R47, R90, 0x10, R91 ;  /* 0x000000105a2f7819 */ /* 0x008fe2000000125b */
[----:B------:R-:W-:-:S02]  /*0b60*/  HADD2.F32 R51, -RZ, R90.H0_H0 ;  /* 0x2000005aff337230 */ /* 0x000fc40000004100 */
[----:B------:R-:W-:Y:S02]  /*0b70*/  FMUL R0, R0, R117 ;  /* 0x0000007500007220 */ /* 0x000fe40000400000 */
[----:B------:R-:W-:Y:S02]  /*0b80*/  HADD2.F32 R47, -RZ, R47.H0_H0 ;  /* 0x2000002fff2f7230 */ /* 0x000fe40000004100 */
[----:B------:R-:W-:Y:S01]  /*0b90*/  FADD R162, R38, -R144 ;  /* 0x8000009026a27221 */ /* 0x000fe20000000000 */
[----:B------:R-:W-:Y:S01]  /*0ba0*/  FMUL R90, R117, R152 ;  /* 0x00000098755a7220 */ /* 0x000fe20000400000 */
[----:B------:R-:W-:Y:S01]  /*0bb0*/  FADD R74, R51, R74 ;  /* 0x0000004a334a7221 */ /* 0x000fe20000000000 */
[-C--:B------:R-:W-:Y:S01]  /*0bc0*/  FFMA R75, R0, R51.reuse, R75 ;  /* 0x00000033004b7223 */ /* 0x080fe2000000004b */
[C---:B------:R-:W-:Y:S01]  /*0bd0*/  FADD R148, -R144.reuse, R45 ;  /* 0x0000002d90947221 */ /* 0x040fe20000000100 */
[----:B------:R-:W-:Y:S01]  /*0be0*/  FMUL R51, R113, R51 ;  /* 0x0000003371337220 */ /* 0x000fe20000400000 */
[C---:B------:R-:W-:Y:S01]  /*0bf0*/  FADD R126, -R144.reuse, R49 ;  /* 0x00000031907e7221 */ /* 0x040fe20000000100 */
[----:B------:R-:W-:Y:S01]  /*0c00*/  SHF.R.U32.HI R45, RZ, 0x10, R91 ;  /* 0x00000010ff2d7819 */ /* 0x000fe2000001165b */
[----:B------:R-:W-:Y:S01]  /*0c10*/  FADD R132, -R144, R54 ;  /* 0x0000003690847221 */ /* 0x000fe20000000100 */
[----:B------:R-:W-:-:S02]  /*0c20*/  HADD2.F32 R49, -RZ, R91.H0_H0 ;  /* 0x2000005bff317230 */ /* 0x000fc40000004100 */
[----:B------:R-:W-:Y:S01]  /*0c30*/  FADD R164, R39, -R144 ;  /* 0x8000009027a47221 */ /* 0x000fe20000000000 */
        /* <DEDUP_REMOVED lines=8> */
[----:B------:R-:W-:Y:S02]  /*0cc0*/  HADD2.F32 R45, -RZ, R45.H0_H0 ;  /* 0x2000002dff2d7230 */ /* 0x000fe40000004100 */
[----:B------:R-:W-:Y:S01]  /*0cd0*/  FADD R160, -R144, R40 ;  /* 0x0000002890a07221 */ /* 0x000fe20000000100 */
[----:B------:R-:W-:Y:S01]  /*0ce0*/  FMUL R52, R117, R164 ;  /* 0x000000a475347220 */ /* 0x000fe20000400000 */
[----:B------:R-:W-:Y:S01]  /*0cf0*/  FADD R70, R49, R70 ;  /* 0x0000004631467221 */ /* 0x000fe20000000000 */
[-C--:B------:R-:W-:Y:S01]  /*0d00*/  FFMA R71, R54, R49.reuse, R71 ;  /* 0x0000003136477223 */ /* 0x080fe20000000047 */
[----:B------:R-:W-:Y:S01]  /*0d10*/  FADD R130, -R144, R53 ;  /* 0x0000003590827221 */ /* 0x000fe20000000100 */
[----:B------:R-:W-:Y:S01]  /*0d20*/  FMUL R49, R112, R49 ;  /* 0x0000003170317220 */ /* 0x000fe20000400000 */
[----:B------:R-:W-:Y:S01]  /*0d30*/  FADD R152, R152, R47 ;  /* 0x0000002f98987221 */ /* 0x000fe20000000000 */
[----:B------:R-:W-:-:S02]  /*0d40*/  HADD2.F32 R53, -RZ, R92.H0_H0 ;  /* 0x2000005cff357230 */ /* 0x000fc40000004100 */
[----:B------:R-:W-:Y:S01]  /*0d50*/  FFMA R131, R90, R47, R131 ;  /* 0x0000002f5a837223 */ /* 0x000fe20000000083 */
[----:B------:R-:W-:Y:S01]  /*0d60*/  FADD R128, -R144, R50 ;  /* 0x0000003290807221 */ /* 0x000fe20000000100 */
[----:B------:R-:W-:Y:S01]  /*0d70*/  SHF.R.U64 R92, R92, 0x10, R93 ;  /* 0x000000105c5c7819 */ /* 0x000fe2000000125d */
[-C--:B------:R-:W-:Y:S01]  /*0d80*/  FFMA R69, R52, R45.reuse, R69 ;  /* 0x0000002d34457223 */ /* 0x080fe20000000045 */
[----:B------:R-:W-:Y:S01]  /*0d90*/  FADD R68, R45, R68 ;  /* 0x000000442d447221 */ /* 0x000fe20000000000 */
[----:B------:R-:W-:Y:S01]  /*0da0*/  FMUL R50, R117, R160 ;  /* 0x000000a075327220 */ /* 0x000fe20000400000 */
[----:B------:R-:W-:Y:S01]  /*0db0*/  FADD R146, -R144, R46 ;  /* 0x0000002e90927221 */ /* 0x000fe20000000100 */
[----:B------:R-:W-:Y:S01]  /*0dc0*/  FMUL R45, R88, R45 ;  /* 0x0000002d582d7220 */ /* 0x000fe20000400000 */
[----:B------:R-:W-:Y:S01]  /*0dd0*/  FADD R152, R152, R49 ;  /* 0x0000003198987221 */ /* 0x000fe20000000000 */
[----:B------:R-:W-:Y:S01]  /*0de0*/  FADD R158, -R144, R41 ;  /* 0x00000029909e7221 */ /* 0x000fe20000000100 */
[----:B------:R-:W-:Y:S01]  /*0df0*/  SHF.R.U64 R127, R98, 0x10, R99 ;  /* 0x00000010627f7819 */ /* 0x000fe20000001263 */
[----:B------:R-:W-:-:S02]  /*0e00*/  HADD2.F32 R39, -RZ, R99.H0_H0 ;  /* 0x20000063ff277230 */ /* 0x000fc40000004100 */
        /* <DEDUP_REMOVED lines=10> */
[----:B------:R-:W-:Y:S01]  /*0eb0*/  SHF.R.U64 R41, R100, 0x10, R101 ;  /* 0x0000001064297819 */ /* 0x000fe20000001265 */
[----:B------:R-:W-:Y:S01]  /*0ec0*/  FADD R144, -R144, R59 ;  /* 0x0000003b90907221 */ /* 0x000fe20000000100 */
[----:B------:R-:W-:Y:S01]  /*0ed0*/  SHF.R.U32.HI R38, RZ, 0x10, R101 ;  /* 0x00000010ff267819 */ /* 0x000fe20000011665 */
[----:B------:R-:W-:-:S02]  /*0ee0*/  HADD2.F32 R91, -RZ, R95.H0_H0 ;  /* 0x2000005fff5b7230 */ /* 0x000fc40000004100 */
[----:B------:R-:W-:Y:S01]  /*0ef0*/  FADD R66, R53, R66 ;  /* 0x0000004235427221 */ /* 0x000fe20000000000 */
[----:B------:R-:W-:Y:S02]  /*0f00*/  HADD2.F32 R101, -RZ, R92.H0_H0 ;  /* 0x2000005cff657230 */ /* 0x000fe40000004100 */
[-C--:B------:R-:W-:Y:S01]  /*0f10*/  FFMA R67, R50, R53.reuse, R67 ;  /* 0x0000003532437223 */ /* 0x080fe20000000043 */
[----:B------:R-:W-:Y:S01]  /*0f20*/  FMUL R53, R111, R53 ;  /* 0x000000356f357220 */ /* 0x000fe20000400000 */
[C---:B------:R-:W-:Y:S01]  /*0f30*/  FMUL R59, R117.reuse, R146 ;  /* 0x00000092753b7220 */ /* 0x040fe20000400000 */
[----:B------:R-:W-:Y:S01]  /*0f40*/  FADD R152, R152, R45 ;  /* 0x0000002d98987221 */ /* 0x000fe20000000000 */
[----:B------:R-:W-:Y:S01]  /*0f50*/  SHF.R.U32.HI R125, RZ, 0x10, R93 ;  /* 0x00000010ff7d7819 */ /* 0x000fe2000001165d */
[----:B------:R-:W-:Y:S01]  /*0f60*/  FFMA R131, R52, R45, R131 ;  /* 0x0000002d34837223 */ /* 0x000fe20000000083 */
[----:B------:R-:W-:Y:S01]  /*0f70*/  HADD2.F32 R55, -RZ, R93.H0_H0 ;  /* 0x2000005dff377230 */ /* 0x000fe20000004100 */
[--C-:B------:R-:W-:Y:S01]  /*0f80*/  SHF.R.U64 R137, R94, 0x10, R95.reuse ;  /* 0x000000105e897819 */ /* 0x100fe2000000125f */
[----:B------:R-:W-:Y:S01]  /*0f90*/  HADD2.F32 R43, -RZ, R98.H0_H0 ;  /* 0x20000062ff2b7230 */ /* 0x000fe20000004100 */
[----:B------:R-:W-:Y:S01]  /*0fa0*/  SHF.R.U32.HI R129, RZ, 0x10, R95 ;  /* 0x00000010ff817819 */ /* 0x000fe2000001165f */
[----:B------:R-:W-:Y:S01]  /*0fb0*/  FMUL R46, R117, R156 ;  /* 0x0000009c752e7220 */ /* 0x000fe20000400000 */
[----:B------:R-:W-:Y:S01]  /*0fc0*/  HADD2.F32 R139, -RZ, R99.H0_H0 ;  /* 0x20000063ff8b7230 */ /* 0x000fe20000004100 */
[----:B------:R-:W-:Y:S01]  /*0fd0*/  SHF.R.U64 R135, R96, 0x10, R97 ;  /* 0x0000001060877819 */ /* 0x000fe20000001261 */
[----:B------:R-:W-:-:S02]  /*0fe0*/  HADD2.F32 R133, -RZ, R96.H0_H0 ;  /* 0x20000060ff857230 */ /* 0x000fc40000004100 */
[----:B------:R-:W-:Y:S01]  /*0ff0*/  FADD R16, R91, R16 ;  /* 0x000000105b107221 */ /* 0x000fe20000000000 */
[----:B------:R-:W-:Y:S02]  /*1000*/  HADD2.F32 R95, -RZ, R97.H0_H0 ;  /* 0x20000061ff5f7230 */ /* 0x000fe40000004100 */
[-C--:B------:R-:W-:Y:S01]  /*1010*/  FFMA R32, R59, R91.reuse, R32 ;  /* 0x0000005b3b207223 */ /* 0x080fe20000000020 */
[----:B------:R-:W-:Y:S01]  /*1020*/  FMUL R98, R108, R91 ;  /* 0x0000005b6c627220 */ /* 0x000fe20000400000 */
[----:B------:R-:W-:Y:S01]  /*1030*/  FMUL R99, R87, R101 ;  /* 0x0000006557637220 */ /* 0x000fe20000400000 */
[----:B------:R-:W-:Y:S01]  /*1040*/  FADD R152, R152, R53 ;  /* 0x0000003598987221 */ /* 0x000fe20000000000 */
[----:B------:R-:W-:Y:S01]  /*1050*/  SHF.R.U32.HI R97, RZ, 0x10, R97 ;  /* 0x00000010ff617819 */ /* 0x000fe20000011661 */
[C---:B------:R-:W-:Y:S01]  /*1060*/  FMUL R48, R117.reuse, R158 ;  /* 0x0000009e75307220 */ /* 0x040fe20000400000 */
[----:B------:R-:W-:Y:S01]  /*1070*/  FMUL R91, R117, R124 ;  /* 0x0000007c755b7220 */ /* 0x000fe20000400000 */
[----:B------:R-:W-:Y:S01]  /*1080*/  FFMA R131, R50, R53, R131 ;  /* 0x0000003532837223 */ /* 0x000fe20000000083 */
[----:B------:R-:W-:-:S02]  /*1090*/  HADD2.F32 R93, -RZ, R94.H0_H0 ;  /* 0x2000005eff5d7230 */ /* 0x000fc40000004100 */
[----:B------:R-:W-:Y:S01]  /*10a0*/  FMUL R44, R117, R154 ;  /* 0x0000009a752c7220 */ /* 0x000fe20000400000 */
[----:B------:R-:W-:Y:S02]  /*10b0*/  HADD2.F32 R125, -RZ, R125.H0_H0 ;  /* 0x2000007dff7d7230 */ /* 0x000fe40000004100 */
[----:B------:R-:W-:Y:S01]  /*10c0*/  FADD R62, R55, R62 ;  /* 0x0000003e373e7221 */ /* 0x000fe20000000000 */
[----:B------:R-:W-:Y:S02]  /*10d0*/  HADD2.F32 R138, -RZ, R100.H0_H0 ;  /* 0x20000064ff8a7230 */ /* 0x000fe40000004100 */
[-C--:B------:R-:W-:Y:S01]  /*10e0*/  FFMA R63, R46, R55.reuse, R63 ;  /* 0x000000372e3f7223 */ /* 0x080fe2000000003f */
        /* <DEDUP_REMOVED lines=8> */
[----:B------:R-:W-:-:S02]  /*1170*/  HADD2.F32 R133, -RZ, R97.H0_H0 ;  /* 0x20000061ff857230 */ /* 0x000fc40000004100 */
        /* <DEDUP_REMOVED lines=25> */
[----:B------:R-:W-:-:S02]  /*1310*/  HADD2.F32 R42, -RZ, R127.H0_H0 ;  /* 0x2000007fff2a7230 */ /* 0x000fc40000004100 */
[-C--:B------:R-:W-:Y:S01]  /*1320*/  FFMA R35, R92, R146.reuse, R35 ;  /* 0x000000925c237223 */ /* 0x080fe20000000023 */
[----:B------:R-:W-:Y:S01]  /*1330*/  FADD R19, R146, R19 ;  /* 0x0000001392137221 */ /* 0x000fe20000000000 */
[----:B------:R-:W-:Y:S01]  /*1340*/  FMUL R127, R85, R146 ;  /* 0x00000092557f7220 */ /* 0x000fe20000400000 */
[----:B------:R-:W-:Y:S01]  /*1350*/  FADD R146, R39, R96 ;  /* 0x0000006027927221 */ /* 0x000fe20000000000 */
[----:B------:R-:W-:Y:S01]  /*1360*/  FFMA R39, R57, R96, R56 ;  /* 0x0000006039277223 */ /* 0x000fe20000000038 */
[----:B------:R-:W-:Y:S02]  /*1370*/  HADD2.F32 R129, -RZ, R129.H0_H0 ;  /* 0x20000081ff817230 */ /* 0x000fe40000004100 */
[----:B------:R-:W-:Y:S01]  /*1380*/  FMUL R94, R117, R142 ;  /* 0x0000008e755e7220 */ /* 0x000fe20000400000 */
[----:B------:R-:W-:Y:S02]  /*1390*/  HADD2.F32 R148, -RZ, R41.H0_H0 ;  /* 0x20000029ff947230 */ /* 0x000fe40000004100 */
        /* <DEDUP_REMOVED lines=49> */
[----:B------:R-:W-:-:S02]  /*16b0*/  HADD2.F32 R38, -RZ, R38.H0_H0 ;  /* 0x20000026ff267230 */ /* 0x000fc40000004100 */
        /* <DEDUP_REMOVED lines=39> */
.L_x_5270:
        /* <DEDUP_REMOVED lines=43> */
.L_x_5256:
[----:B------:R-:W-:Y:S05]  /*1be0*/  BSYNC B0 ;  /* 0x0000000000007941 */ /* 0x000fea0003800000 */
.L_x_5255:
        /* <DEDUP_REMOVED lines=19> */
.L_x_5258:
[----:B------:R-:W2:Y:S04]  /*1d20*/  LDG.E.STRONG.GPU R38, desc[UR6][R36.64] ;  /* 0x0000000624267981 */ /* 0x000ea8000c1ef900 */
[----:B--2---:R-:W-:Y:S01]  /*1d30*/  CCTL.IVALL ;  /* 0x00000000ff00798f */ /* 0x004fe20002000000 */
[----:B------:R-:W-:Y:S05]  /*1d40*/  YIELD ;  /* 0x0000000000007946 */ /* 0x000fea0003800000 */
[----:B------:R-:W-:-:S13]  /*1d50*/  ISETP.NE.AND P1, PT, R38, R41, PT ;  /* 0x000000292600720c */ /* 0x000fda0003f25270 */
[----:B------:R-:W-:Y:S05]  /*1d60*/  @P1 BRA `(.L_x_5258) ;  /* 0xfffffffc00ec1947 */ /* 0x000fea000383ffff */
.L_x_5257:
        /* <DEDUP_REMOVED lines=172> */
.L_x_5253:
        /* <DEDUP_REMOVED lines=38> */
.L_x_5254:
[----:B------:R-:W-:Y:S01]  /*2a90*/  HFMA2.MMA R42, -RZ, RZ, 0, 9.5367431640625e-07 ;  /* 0x00000010ff2a7435 */ /* 0x000fe200000001ff */
[----:B------:R-:W-:Y:S02]  /*2aa0*/  MOV R37, 0x1f ;  /* 0x0000001f00257802 */ /* 0x000fe40000000f00 */
[----:B------:R-:W-:-:S08]  /*2ab0*/  MOV R56, 0xffffffff ;  /* 0xffffffff00387802 */ /* 0x000fd00000000f00 */
[----:B------:R-:W-:Y:S05]  /*2ac0*/  WARPSYNC.COLLECTIVE R56, `(.L_x_5260) ;  /* 0x0000000038087348 */ /* 0x000fea0003c00000 */
[----:B------:R0:W1:Y:S02]  /*2ad0*/  SHFL.DOWN P1, R43, R41, R42, R37 ;  /* 0x0800002a292b7389 */ /* 0x0000640000020025 */
[----:B01----:R-:W-:Y:S01]  /*2ae0*/  ENDCOLLECTIVE ;  /* 0x000000000000791b */ /* 0x003fe20003800000 */
.L_x_5260:
[----:B------:R-:W-:Y:S01]  /*2af0*/  FADD R58, R41, R43 ;  /* 0x0000002b293a7221 */ /* 0x000fe20000000000 */
[----:B------:R-:W-:-:S07]  /*2b00*/  MOV R41, R38 ;  /* 0x0000002600297202 */ /* 0x000fce0000000f00 */
[----:B------:R-:W-:Y:S05]  /*2b10*/  WARPSYNC.COLLECTIVE R56, `(.L_x_5261) ;  /* 0x0000000038087348 */ /* 0x000fea0003c00000 */
[----:B------:R0:W1:Y:S02]  /*2b20*/  SHFL.DOWN P1, R43, R41, R42, R37 ;  /* 0x0800002a292b7389 */ /* 0x0000640000020025 */
[----:B01----:R-:W-:Y:S01]  /*2b30*/  ENDCOLLECTIVE ;  /* 0x000000000000791b */ /* 0x003fe20003800000 */
.L_x_5261:
[----:B------:R-:W-:Y:S01]  /*2b40*/  HFMA2.MMA R42, -RZ, RZ, 0, 4.76837158203125e-07 ;  /* 0x00000008ff2a7435 */ /* 0x000fe200000001ff */
[----:B------:R-:W-:Y:S02]  /*2b50*/  MOV R41, R58 ;  /* 0x0000003a00297202 */ /* 0x000fe40000000f00 */
[----:B------:R-:W-:-:S08]  /*2b60*/  MOV R39, R43 ;  /* 0x0000002b00277202 */ /* 0x000fd00000000f00 */
[----:B------:R-:W-:Y:S05]  /*2b70*/  WARPSYNC.COLLECTIVE R56, `(.L_x_5262) ;  /* 0x0000000038087348 */ /* 0x000fea0003c00000 */
[----:B------:R0:W1:Y:S02]  /*2b80*/  SHFL.DOWN P1, R43, R41, R42, R37 ;  /* 0x0800002a292b7389 */ /* 0x0000640000020025 */
[----:B01----:R-:W-:Y:S01]  /*2b90*/  ENDCOLLECTIVE ;  /* 0x000000000000791b */ /* 0x003fe20003800000 */
.L_x_5262:
[----:B------:R-:W-:-:S05]  /*2ba0*/  FADD R39, R38, R39 ;  /* 0x0000002726277221 */ /* 0x000fca0000000000 */
[----:B------:R-:W-:Y:S01]  /*2bb0*/  MOV R41, R39 ;  /* 0x0000002700297202 */ /* 0x000fe20000000f00 */
[----:B------:R-:W-:-:S07]  /*2bc0*/  FADD R145, R58, R43 ;  /* 0x0000002b3a917221 */ /* 0x000fce0000000000 */
[----:B------:R-:W-:Y:S05]  /*2bd0*/  WARPSYNC.COLLECTIVE R56, `(.L_x_5263) ;  /* 0x0000000038087348 */ /* 0x000fea0003c00000 */
[----:B------:R0:W1:Y:S02]  /*2be0*/  SHFL.DOWN P1, R43, R41, R42, R37 ;  /* 0x0800002a292b7389 */ /* 0x0000640000020025 */
[----:B01----:R-:W-:Y:S01]  /*2bf0*/  ENDCOLLECTIVE ;  /* 0x000000000000791b */ /* 0x003fe20003800000 */
.L_x_5263:
[----:B------:R-:W-:Y:S01]  /*2c00*/  HFMA2.MMA R42, -RZ, RZ, 0, 2.384185791015625e-07 ;  /* 0x00000004ff2a7435 */ /* 0x000fe200000001ff */
[----:B------:R-:W-:Y:S02]  /*2c10*/  MOV R41, R145 ;  /* 0x0000009100297202 */ /* 0x000fe40000000f00 */
[----:B------:R-:W-:-:S08]  /*2c20*/  MOV R146, R43 ;  /* 0x0000002b00927202 */ /* 0x000fd00000000f00 */
[----:B------:R-:W-:Y:S05]  /*2c30*/  WARPSYNC.COLLECTIVE R56, `(.L_x_5264) ;  /* 0x0000000038087348 */ /* 0x000fea0003c00000 */
[----:B------:R0:W1:Y:S02]  /*2c40*/  SHFL.DOWN P1, R43, R41, R42, R37 ;  /* 0x0800002a292b7389 */ /* 0x0000640000020025 */
[----:B01----:R-:W-:Y:S01]  /*2c50*/  ENDCOLLECTIVE ;  /* 0x000000000000791b */ /* 0x003fe20003800000 */
.L_x_5264:
[----:B------:R-:W-:-:S05]  /*2c60*/  FADD R146, R39, R146 ;  /* 0x0000009227927221 */ /* 0x000fca0000000000 */
[----:B------:R-:W-:Y:S01]  /*2c70*/  MOV R41, R146 ;  /* 0x0000009200297202 */ /* 0x000fe20000000f00 */
[----:B------:R-:W-:-:S07]  /*2c80*/  FADD R148, R145, R43 ;  /* 0x0000002b91947221 */ /* 0x000fce0000000000 */
[----:B------:R-:W-:Y:S05]  /*2c90*/  WARPSYNC.COLLECTIVE R56, `(.L_x_5265) ;  /* 0x0000000038087348 */ /* 0x000fea0003c00000 */
[----:B------:R0:W1:Y:S02]  /*2ca0*/  SHFL.DOWN P1, R43, R41, R42, R37 ;  /* 0x0800002a292b7389 */ /* 0x0000640000020025 */
[----:B01----:R-:W-:Y:S01]  /*2cb0*/  ENDCOLLECTIVE ;  /* 0x000000000000791b */ /* 0x003fe20003800000 */
.L_x_5265:
[----:B------:R-:W-:Y:S01]  /*2cc0*/  HFMA2.MMA R42, -RZ, RZ, 0, 1.1920928955078125e-07 ;  /* 0x00000002ff2a7435 */ /* 0x000fe200000001ff */
[----:B------:R-:W-:Y:S02]  /*2cd0*/  MOV R41, R148 ;  /* 0x0000009400297202 */ /* 0x000fe40000000f00 */
[----:B------:R-:W-:-:S08]  /*2ce0*/  MOV R147, R43 ;  /* 0x0000002b00937202 */ /* 0x000fd00000000f00 */
[----:B------:R-:W-:Y:S05]  /*2cf0*/  WARPSYNC.COLLECTIVE R56, `(.L_x_5266) ;  /* 0x0000000038087348 */ /* 0x000fea0003c00000 */
[----:B------:R0:W1:Y:S02]  /*2d00*/  SHFL.DOWN P1, R43, R41, R42, R37 ;  /* 0x0800002a292b7389 */ /* 0x0000640000020025 */
[----:B01----:R-:W-:Y:S01]  /*2d10*/  ENDCOLLECTIVE ;  /* 0x000000000000791b */ /* 0x003fe20003800000 */
.L_x_5266:
[----:B------:R-:W-:-:S05]  /*2d20*/  FADD R147, R146, R147 ;  /* 0x0000009392937221 */ /* 0x000fca0000000000 */
[----:B------:R-:W-:Y:S01]  /*2d30*/  MOV R41, R147 ;  /* 0x0000009300297202 */ /* 0x000fe20000000f00 */
[----:B------:R-:W-:-:S07]  /*2d40*/  FADD R38, R148, R43 ;  /* 0x0000002b94267221 */ /* 0x000fce0000000000 */
[----:B------:R-:W-:Y:S05]  /*2d50*/  WARPSYNC.COLLECTIVE R56, `(.L_x_5267) ;  /* 0x0000000038087348 */ /* 0x000fea0003c00000 */
[----:B------:R0:W1:Y:S02]  /*2d60*/  SHFL.DOWN P1, R43, R41, R42, R37 ;  /* 0x0800002a292b7389 */ /* 0x0000640000020025 */
[----:B01----:R-:W-:Y:S01]  /*2d70*/  ENDCOLLECTIVE ;  /* 0x000000000000791b */ /* 0x003fe20003800000 */
.L_x_5267:
[----:B------:R-:W-:Y:S01]  /*2d80*/  HFMA2.MMA R42, -RZ, RZ, 0, 5.9604644775390625e-08 ;  /* 0x00000001ff2a7435 */ /* 0x000fe200000001ff */
[----:B------:R-:W-:Y:S02]  /*2d90*/  MOV R41, R38 ;  /* 0x0000002600297202 */ /* 0x000fe40000000f00 */
[----:B------:R-:W-:-:S08]  /*2da0*/  MOV R150, R43 ;  /* 0x0000002b00967202 */ /* 0x000fd00000000f00 */
[----:B------:R-:W-:Y:S05]  /*2db0*/  WARPSYNC.COLLECTIVE R56, `(.L_x_5268) ;  /* 0x0000000038087348 */ /* 0x000fea0003c00000 */
[----:B------:R0:W1:Y:S02]  /*2dc0*/  SHFL.DOWN P1, R43, R41, R42, R37 ;  /* 0x0800002a292b7389 */ /* 0x0000640000020025 */
[----:B01----:R-:W-:Y:S01]  /*2dd0*/  ENDCOLLECTIVE ;  /* 0x000000000000791b */ /* 0x003fe20003800000 */
.L_x_5268:
[----:B------:R-:W-:-:S05]  /*2de0*/  FADD R39, R147, R150 ;  /* 0x0000009693277221 */ /* 0x000fca0000000000 */
[----:B------:R-:W-:Y:S02]  /*2df0*/  MOV R41, R39 ;  /* 0x0000002700297202 */ /* 0x000fe40000000f00 */
[----:B------:R-:W-:-:S07]  /*2e00*/  MOV R145, R43 ;  /* 0x0000002b00917202 */ /* 0x000fce0000000f00 */
[----:B------:R-:W-:Y:S05]  /*2e10*/  WARPSYNC.COLLECTIVE R56, `(.L_x_5269) ;  /* 0x0000000038087348 */ /* 0x000fea0003c00000 */
[----:B------:R0:W1:Y:S02]  /*2e20*/  SHFL.DOWN P1, R43, R41, R42, R37 ;  /* 0x0800002a292b7389 */ /* 0x0000640000020025 */
[----:B01----:R-:W-:Y:S01]  /*2e30*/  ENDCOLLECTIVE ;  /* 0x000000000000791b */ /* 0x003fe20003800000 */
.L_x_5269:
[----:B------:R-:W-:Y:S05]  /*2e40*/  BRA `(.L_x_5270) ;  /* 0xffffffe800b87947 */ /* 0x000fea000383ffff */
.L_x_5271:
        /* <DEDUP_REMOVED lines=11> */
.L_x_8018:


//--------------------- .text._ZN18transformer_engine13normalization28ln_bwd_finalize_tuned_kernelINS0_22Kernel_traits_finalizeILj12288E6__halfS3_S3_fjLj1024ELj4ENS0_18Kernel_traits_baseILj12288ES3_S3_S3_fjLj1024EEEEEEEvNS0_20BackwardKernelParamsE --------------------------
	.section	.text._ZN18transformer_engine13normalization28ln_bwd_finalize_tuned_kernelINS0_22Kernel_traits_finalizeILj12288E6__halfS3_S3_fjLj1024ELj4ENS0_18Kernel_traits_baseILj12288ES3_S3_S3_fjLj1024EEEEEEEvNS0_20BackwardKernelParamsE,"ax",@progbits
	.align	128
        .global         _ZN18transformer_engine13normalization28ln_bwd_finalize_tuned_kernelINS0_22Kernel_traits_finalizeILj12288E6__halfS3_S3_fjLj1024ELj4ENS0_18Kernel_traits_baseILj12288ES3_S3_S3_fjLj1024EEEEEEEvNS0_20BackwardKernelParamsE
        .type           _ZN18transformer_engine13normalization28ln_bwd_finalize_tuned_kernelINS0_22Kernel_traits_finalizeILj12288E6__halfS3_S3_fjLj1024ELj4ENS0_18Kernel_traits_baseILj12288ES3_S3_S3_fjLj1024EEEEEEEvNS0_20BackwardKernelParamsE,@function
        .size           _ZN18transformer_engine13normalization28ln_bwd_finalize_tuned_kernelINS0_22Kernel_traits_finalizeILj12288E6__halfS3_S3_fjLj1024ELj4ENS0_18Kernel_traits_baseILj12288ES3_S3_S3_fjLj1024EEEEEEEvNS0_20BackwardKernelParamsE,(.L_x_8019 - _ZN18transformer_engine13normalization28ln_bwd_finalize_tuned_kernelINS0_22Kernel_traits_finalizeILj12288E6__halfS3_S3_fjLj1024ELj4ENS0_18Kernel_traits_baseILj12288ES3_S3_S3_fjLj1024EEEEEEEvNS0_20BackwardKernelParamsE)
        .other          _ZN18transformer_engine13normalization28ln_bwd_finalize_tuned_kernelINS0_22Kernel_traits_finalizeILj12288E6__halfS3_S3_fjLj1024ELj4ENS0_18Kernel_traits_baseILj12288ES3_S3_S3_fjLj1024EEEEEEEvNS0_20BackwardKernelParamsE,@"STO_CUDA_ENTRY STV_DEFAULT"
_ZN18transformer_engine13normalization28ln_bwd_finalize_tuned_kernelINS0_22Kernel_traits_finalizeILj12288E6__halfS3_S3_fjLj1024ELj4ENS0_18Kernel_traits_baseILj12288ES3_S3_S3_fjLj1024EEEEEEEvNS0_20BackwardKernelParamsE:
.text._ZN18transformer_engine13normalization28ln_bwd_finalize_tuned_kernelINS0_22Kernel_traits_finalizeILj12288E6__halfS3_S3_fjLj1024ELj4ENS0_18Kernel_traits_baseILj12288ES3_S3_S3_fjLj1024EEEEEEEvNS0_20BackwardKernelParamsE:
        /* <DEDUP_REMOVED lines=20> */
.L_x_5283:
        /* <DEDUP_REMOVED lines=28> */
.L_x_5276:
        /* <DEDUP_REMOVED lines=33> */
.L_x_5275:
[----:B------:R-:W-:Y:S05]  /*0510*/  BSYNC B1 ;  /* 0x0000000000017941 */ /* 0x000fea0003800000 */
.L_x_5274:
        /* <DEDUP_REMOVED lines=23> */
.L_x_5278:
[----:B------:R-:W-:Y:S05]  /*0690*/  BSYNC B1 ;  /* 0x0000000000017941 */ /* 0x000fea0003800000 */
.L_x_5277:
        /* <DEDUP_REMOVED lines=11> */
.L_x_5273:
[----:B------:R-:W-:Y:S05]  /*0750*/  BSYNC B0 ;  /* 0x0000000000007941 */ /* 0x000fea0003800000 */
.L_x_5272:
        /* <DEDUP_REMOVED lines=33> */
.L_x_5294:
[----:B------:R-:W-:Y:S01]  /*0970*/  @!P0 SHF.R.U32.HI R11, RZ, 0x3, R0 ;  /* 0x00000003ff0b8819 */ /* 0x000fe20000011600 */
[----:B--2---:R-:W-:Y:S01]  /*0980*/  FADD R13, R8, R13 ;  /* 0x0000000d080d7221 */ /* 0x004fe20000000000 */
[----:B-1----:R-:W-:Y:S02]  /*0990*/  FADD R9, R10, R9 ;  /* 0x000000090a097221 */ /* 0x002fe40000000000 */
[----:B0-----:R-:W-:-:S05]  /*09a0*/  @!P0 LOP3.LUT R8, R11, 0x1ffffffc, RZ, 0xc0, !PT ;  /* 0x1ffffffc0b088812 */ /* 0x001fca00078ec0ff */
[----:B------:R1:W-:Y:S04]  /*09b0*/  @!P0 STS [R8+UR4+0x2000], R13 ;  /* 0x0020000d08008988 */ /* 0x0003e80008000804 */
[----:B------:R1:W-:Y:S02]  /*09c0*/  @!P0 STS [R8+UR4+0x2080], R9 ;  /* 0x0020800908008988 */ /* 0x0003e40008000804 */
.L_x_5279:
        /* <DEDUP_REMOVED lines=18> */
.L_x_5282:
[----:B------:R-:W-:Y:S05]  /*0af0*/  BSYNC B0 ;  /* 0x0000000000007941 */ /* 0x000fea0003800000 */
.L_x_5281:
[C---:B------:R-:W-:Y:S02]  /*0b00*/  ISETP.GT.U32.AND P0, PT, R5.reuse, -0x3001, PT ;  /* 0xffffcfff0500780c */ /* 0x040fe40003f04070 */
[----:B------:R-:W-:Y:S02]  /*0b10*/  IADD3 R5, R5, 0x3000, RZ ;  /* 0x0000300005057810 */ /* 0x000fe40007ffe0ff */
[----:B------:R-:W-:-:S09]  /*0b20*/  IADD3 R6, R6, 0x1800, RZ ;  /* 0x0000180006067810 */ /* 0x000fd20007ffe0ff */
[----:B------:R-:W-:Y:S05]  /*0b30*/  @P0 BRA `(.L_x_5283) ;  /* 0xfffffff400800947 */ /* 0x000fea000383ffff */
[----:B------:R-:W-:Y:S05]  /*0b40*/  EXIT ;  /* 0x000000000000794d */ /* 0x000fea0003800000 */
.L_x_5280:
[----:B------:R-:W-:Y:S01]  /*0b50*/  HFMA2.MMA R18, -RZ, RZ, 0, 5.9604644775390625e-08 ;  /* 0x00000001ff127435 */ /* 0x000fe200000001ff */
[----:B0-----:R-:W-:Y:S01]  /*0b60*/  IMAD.MOV.U32 R19, RZ, RZ, R10 ;  /* 0x000000ffff137224 */ /* 0x001fe200078e000a */
[----:B------:R-:W-:Y:S02]  /*0b70*/  MOV R21, 0x1f ;  /* 0x0000001f00157802 */ /* 0x000fe40000000f00 */
[----:B------:R-:W-:-:S07]  /*0b80*/  MOV R16, 0xffffffff ;  /* 0xffffffff00107802 */ /* 0x000fce0000000f00 */
[----:B-12---:R-:W-:Y:S05]  /*0b90*/  WARPSYNC.COLLECTIVE R16, `(.L_x_5284) ;  /* 0x0000000010087348 */ /* 0x006fea0003c00000 */
[----:B------:R0:W3:Y:S02]  /*0ba0*/  SHFL.BFLY P1, R17, R19, R18, R21 ;  /* 0x0c00001213117389 */ /* 0x0000e40000020015 */
[----:B0123--:R-:W-:Y:S01]  /*0bb0*/  ENDCOLLECTIVE ;  /* 0x000000000000791b */ /* 0x00ffe20003800000 */
.L_x_5284:
[----:B------:R-:W-:Y:S01]  /*0bc0*/  HFMA2.MMA R18, -RZ, RZ, 0, 1.1920928955078125e-07 ;  /* 0x00000002ff127435 */ /* 0x000fe200000001ff */
[----:B------:R-:W-:-:S04]  /*0bd0*/  IMAD.MOV.U32 R9, RZ, RZ, R17 ;  /* 0x000000ffff097224 */ /* 0x000fc800078e0011 */
[----:B------:R-:W-:-:S05]  /*0be0*/  FADD R9, R10, R9 ;  /* 0x000000090a097221 */ /* 0x000fca0000000000 */
[----:B------:R-:W-:-:S07]  /*0bf0*/  MOV R19, R9 ;  /* 0x0000000900137202 */ /* 0x000fce0000000f00 */
[----:B------:R-:W-:Y:S05]  /*0c00*/  WARPSYNC.COLLECTIVE R16, `(.L_x_5285) ;  /* 0x0000000010087348 */ /* 0x000fea0003c00000 */
[----:B------:R0:W1:Y:S02]  /*0c10*/  SHFL.BFLY P1, R17, R19, R18, R21 ;  /* 0x0c00001213117389 */ /* 0x0000640000020015 */
[----:B01----:R-:W-:Y:S01]  /*0c20*/  ENDCOLLECTIVE ;  /* 0x000000000000791b */ /* 0x003fe20003800000 */
.L_x_5285:
[----:B------:R-:W-:Y:S01]  /*0c30*/  HFMA2.MMA R18, -RZ, RZ, 0, 2.384185791015625e-07 ;  /* 0x00000004ff127435 */ /* 0x000fe200000001ff */
[----:B------:R-:W-:-:S05]  /*0c40*/  MOV R12, R17 ;  /* 0x00000011000c7202 */ /* 0x000fca0000000f00 */
[----:B------:R-:W-:-:S04]  /*0c50*/  FADD R12, R9, R12 ;  /* 0x0000000c090c7221 */ /* 0x000fc80000000000 */
[----:B------:R-:W-:-:S07]  /*0c60*/  IMAD.MOV.U32 R19, RZ, RZ, R12 ;  /* 0x000000ffff137224 */ /* 0x000fce00078e000c */
[----:B------:R-:W-:Y:S05]  /*0c70*/  WARPSYNC.COLLECTIVE R16, `(.L_x_5286) ;  /* 0x0000000010087348 */ /* 0x000fea0003c00000 */
[----:B------:R0:W1:Y:S02]  /*0c80*/  SHFL.BFLY P1, R17, R19, R18, R21 ;  /* 0x0c00001213117389 */ /* 0x0000640000020015 */
[----:B01----:R-:W-:Y:S01]  /*0c90*/  ENDCOLLECTIVE ;  /* 0x000000000000791b */ /* 0x003fe20003800000 */
.L_x_5286:
[----:B------:R-:W-:Y:S01]  /*0ca0*/  IMAD.MOV.U32 R18, RZ, RZ, 0x8 ;  /* 0x00000008ff127424 */ /* 0x000fe200078e00ff */
[----:B------:R-:W-:-:S05]  /*0cb0*/  MOV R11, R17 ;  /* 0x00000011000b7202 */ /* 0x000fca0000000f00 */
[----:B------:R-:W-:-:S05]  /*0cc0*/  FADD R11, R12, R11 ;  /* 0x0000000b0c0b7221 */ /* 0x000fca0000000000 */
[----:B------:R-:W-:-:S07]  /*0cd0*/  MOV R19, R11 ;  /* 0x0000000b00137202 */ /* 0x000fce0000000f00 */
[----:B------:R-:W-:Y:S05]  /*0ce0*/  WARPSYNC.COLLECTIVE R16, `(.L_x_5287) ;  /* 0x0000000010087348 */ /* 0x000fea0003c00000 */
[----:B------:R0:W1:Y:S02]  /*0cf0*/  SHFL.BFLY P1, R17, R19, R18, R21 ;  /* 0x0c00001213117389 */ /* 0x0000640000020015 */
[----:B01----:R-:W-:Y:S01]  /*0d00*/  ENDCOLLECTIVE ;  /* 0x000000000000791b */ /* 0x003fe20003800000 */
.L_x_5287:
[----:B------:R-:W-:Y:S01]  /*0d10*/  HFMA2.MMA R18, -RZ, RZ, 0, 9.5367431640625e-07 ;  /* 0x00000010ff127435 */ /* 0x000fe200000001ff */
[----:B------:R-:W-:-:S05]  /*0d20*/  MOV R10, R17 ;  /* 0x00000011000a7202 */ /* 0x000fca0000000f00 */
[----:B------:R-:W-:-:S05]  /*0d30*/  FADD R10, R11, R10 ;  /* 0x0000000a0b0a7221 */ /* 0x000fca0000000000 */
[----:B------:R-:W-:-:S07]  /*0d40*/  MOV R19, R10 ;  /* 0x0000000a00137202 */ /* 0x000fce0000000f00 */
[----:B------:R-:W-:Y:S05]  /*0d50*/  WARPSYNC.COLLECTIVE R16, `(.L_x_5288) ;  /* 0x0000000010087348 */ /* 0x000fea0003c00000 */
[----:B------:R0:W1:Y:S02]  /*0d60*/  SHFL.BFLY P1, R17, R19, R18, R21 ;  /* 0x0c00001213117389 */ /* 0x0000640000020015 */
[----:B01----:R-:W-:Y:S01]  /*0d70*/  ENDCOLLECTIVE ;  /* 0x000000000000791b */ /* 0x003fe20003800000 */
.L_x_5288:
[----:B------:R-:W-:Y:S01]  /*0d80*/  HFMA2.MMA R18, -RZ, RZ, 0, 5.9604644775390625e-08 ;  /* 0x00000001ff127435 */ /* 0x000fe200000001ff */
[----:B------:R-:W-:Y:S01]  /*0d90*/  MOV R19, R8 ;  /* 0x0000000800137202 */ /* 0x000fe20000000f00 */
[----:B------:R-:W-:-:S09]  /*0da0*/  IMAD.MOV.U32 R9, RZ, RZ, R17 ;  /* 0x000000ffff097224 */ /* 0x000fd200078e0011 */
[----:B------:R-:W-:Y:S05]  /*0db0*/  WARPSYNC.COLLECTIVE R16, `(.L_x_5289) ;  /* 0x0000000010087348 */ /* 0x000fea0003c00000 */
[----:B------:R0:W1:Y:S02]  /*0dc0*/  SHFL.BFLY P1, R17, R19, R18, R21 ;  /* 0x0c00001213117389 */ /* 0x0000640000020015 */
[----:B01----:R-:W-:Y:S01]  /*0dd0*/  ENDCOLLECTIVE ;  /* 0x000000000000791b */ /* 0x003fe20003800000 */
.L_x_5289:
[----:B------:R-:W-:Y:S01]  /*0de0*/  HFMA2.MMA R18, -RZ, RZ, 0, 1.1920928955078125e-07 ;  /* 0x00000002ff127435 */ /* 0x000fe200000001ff */
[----:B------:R-:W-:-:S05]  /*0df0*/  MOV R11, R17 ;  /* 0x00000011000b7202 */ /* 0x000fca0000000f00 */
[----:B------:R-:W-:-:S04]  /*0e00*/  FADD R13, R8, R11 ;  /* 0x0000000b080d7221 */ /* 0x000fc80000000000 */
[----:B------:R-:W-:-:S07]  /*0e10*/  IMAD.MOV.U32 R19, RZ, RZ, R13 ;  /* 0x000000ffff137224 */ /* 0x000fce00078e000d */
[----:B------:R-:W-:Y:S05]  /*0e20*/  WARPSYNC.COLLECTIVE R16, `(.L_x_5290) ;  /* 0x0000000010087348 */ /* 0x000fea0003c00000 */
[----:B------:R0:W1:Y:S02]  /*0e30*/  SHFL.BFLY P1, R17, R19, R18, R21 ;  /* 0x0c00001213117389 */ /* 0x0000640000020015 */
[----:B01----:R-:W-:Y:S01]  /*0e40*/  ENDCOLLECTIVE ;  /* 0x000000000000791b */ /* 0x003fe20003800000 */
.L_x_5290:
[----:B------:R-:W-:Y:S01]  /*0e50*/  IMAD.MOV.U32 R18, RZ, RZ, 0x4 ;  /* 0x00000004ff127424 */ /* 0x000fe200078e00ff */
[----:B------:R-:W-:-:S05]  /*0e60*/  MOV R14, R17 ;  /* 0x00000011000e7202 */ /* 0x000fca0000000f00 */
[----:B------:R-:W-:-:S05]  /*0e70*/  FADD R14, R13, R14 ;  /* 0x0000000e0d0e7221 */ /* 0x000fca0000000000 */
[----:B------:R-:W-:-:S07]  /*0e80*/  MOV R19, R14 ;  /* 0x0000000e00137202 */ /* 0x000fce0000000f00 */
[----:B------:R-:W-:Y:S05]  /*0e90*/  WARPSYNC.COLLECTIVE R16, `(.L_x_5291) ;  /* 0x0000000010087348 */ /* 0x000fea0003c00000 */
[----:B------:R0:W1:Y:S02]  /*0ea0*/  SHFL.BFLY P1, R17, R19, R18, R21 ;  /* 0x0c00001213117389 */ /* 0x0000640000020015 */
[----:B01----:R-:W-:Y:S01]  /*0eb0*/  ENDCOLLECTIVE ;  /* 0x000000000000791b */ /* 0x003fe20003800000 */
.L_x_5291:
[----:B------:R-:W-:Y:S01]  /*0ec0*/  HFMA2.MMA R18, -RZ, RZ, 0, 4.76837158203125e-07 ;  /* 0x00000008ff127435 */ /* 0x000fe200000001ff */
[----:B------:R-:W-:-:S05]  /*0ed0*/  MOV R15, R17 ;  /* 0x00000011000f7202 */ /* 0x000fca0000000f00 */
[----:B------:R-:W-:-:S05]  /*0ee0*/  FADD R15, R14, R15 ;  /* 0x0000000f0e0f7221 */ /* 0x000fca0000000000 */
[----:B------:R-:W-:-:S07]  /*0ef0*/  MOV R19, R15 ;  /* 0x0000000f00137202 */ /* 0x000fce0000000f00 */
[----:B------:R-:W-:Y:S05]  /*0f00*/  WARPSYNC.COLLECTIVE R16, `(.L_x_5292) ;  /* 0x0000000010087348 */ /* 0x000fea0003c00000 */
[----:B------:R0:W1:Y:S02]  /*0f10*/  SHFL.BFLY P1, R17, R19, R18, R21 ;  /* 0x0c00001213117389 */ /* 0x0000640000020015 */
[----:B01----:R-:W-:Y:S01]  /*0f20*/  ENDCOLLECTIVE ;  /* 0x000000000000791b */ /* 0x003fe20003800000 */
.L_x_5292:
[----:B------:R-:W-:Y:S01]  /*0f30*/  HFMA2.MMA R18, -RZ, RZ, 0, 9.5367431640625e-07 ;  /* 0x00000010ff127435 */ /* 0x000fe200000001ff */
[----:B------:R-:W-:-:S04]  /*0f40*/  IMAD.MOV.U32 R8, RZ, RZ, R17 ;  /* 0x000000ffff087224 */ /* 0x000fc800078e0011 */
[----:B------:R-:W-:-:S05]  /*0f50*/  FADD R8, R15, R8 ;  /* 0x000000080f087221 */ /* 0x000fca0000000000 */
[----:B------:R-:W-:-:S07]  /*0f60*/  MOV R19, R8 ;  /* 0x0000000800137202 */ /* 0x000fce0000000f00 */
[----:B------:R-:W-:Y:S05]  /*0f70*/  WARPSYNC.COLLECTIVE R16, `(.L_x_5293) ;  /* 0x0000000010087348 */ /* 0x000fea0003c00000 */
[----:B------:R0:W1:Y:S02]  /*0f80*/  SHFL.BFLY P1, R17, R19, R18, R21 ;  /* 0x0c00001213117389 */ /* 0x0000640000020015 */
[----:B01----:R-:W-:Y:S01]  /*0f90*/  ENDCOLLECTIVE ;  /* 0x000000000000791b */ /* 0x003fe20003800000 */
.L_x_5293:
[----:B------:R-:W-:Y:S01]  /*0fa0*/  MOV R13, R17 ;  /* 0x00000011000d7202 */ /* 0x000fe20000000f00 */
[----:B------:R-:W-:Y:S06]  /*0fb0*/  BRA `(.L_x_5294) ;  /* 0xfffffff8006c7947 */ /* 0x000fec000383ffff */
.L_x_5295:
        /* <DEDUP_REMOVED lines=12> */
.L_x_8019:


//--------------------- .text._ZN18transformer_engine13normalization19ln_bwd_tuned_kernelINS0_13Kernel_traitsI6__halfS3_S3_fjLj12288ELj4ELj1ELj4ELj16ENS0_18Kernel_traits_baseILj12288ES3_S3_S3_fjLj128EEEEEEEvNS0_20BackwardKernelParamsE --------------------------
	.section	.text._ZN18transformer_engine13normalization19ln_bwd_tuned_kernelINS0_13Kernel_traitsI6__halfS3_S3_fjLj12288ELj4ELj1ELj4ELj16ENS0_18Kernel_traits_baseILj12288ES3_S3_S3_fjLj128EEEEEEEvNS0_20BackwardKernelParamsE,"ax",@progbits
	.align	128
        .global         _ZN18transformer_engine13normalization19ln_bwd_tuned_kernelINS0_13Kernel_traitsI6__halfS3_S3_fjLj12288ELj4ELj1ELj4ELj16ENS0_18Kernel_traits_baseILj12288ES3_S3_S3_fjLj128EEEEEEEvNS0_20BackwardKernelParamsE
        .type           _ZN18transformer_engine13normalization19ln_bwd_tuned_kernelINS0_13Kernel_traitsI6__halfS3_S3_fjLj12288ELj4ELj1ELj4ELj16ENS0_18Kernel_traits_baseILj12288ES3_S3_S3_fjLj128EEEEEEEvNS0_20BackwardKernelParamsE,@function
        .size           _ZN18transformer_engine13normalization19ln_bwd_tuned_kernelINS0_13Kernel_traitsI6__halfS3_S3_fjLj12288ELj4ELj1ELj4ELj16ENS0_18Kernel_traits_baseILj12288ES3_S3_S3_fjLj128EEEEEEEvNS0_20BackwardKernelParamsE,(.L_x_8020 - _ZN18transformer_engine13normalization19ln_bwd_tuned_kernelINS0_13Kernel_traitsI6__halfS3_S3_fjLj12288ELj4ELj1ELj4ELj16ENS0_18Kernel_traits_baseILj12288ES3_S3_S3_fjLj128EEEEEEEvNS0_20BackwardKernelParamsE)
        .other          _ZN18transformer_engine13normalization19ln_bwd_tuned_kernelINS0_13Kernel_traitsI6__halfS3_S3_fjLj12288ELj4ELj1ELj4ELj16ENS0_18Kernel_traits_baseILj12288ES3_S3_S3_fjLj128EEEEEEEvNS0_20BackwardKernelParamsE,@"STO_CUDA_ENTRY STV_DEFAULT"
_ZN18transformer_engine13normalization19ln_bwd_tuned_kernelINS0_13Kernel_traitsI6__halfS3_S3_fjLj12288ELj4ELj1ELj4ELj16ENS0_18Kernel_traits_baseILj12288ES3_S3_S3_fjLj128EEEEEEEvNS0_20BackwardKernelParamsE:
.text._ZN18transformer_engine13normalization19ln_bwd_tuned_kernelINS0_13Kernel_traitsI6__halfS3_S3_fjLj12288ELj4ELj1ELj4ELj16ENS0_18Kernel_traits_baseILj12288ES3_S3_S3_fjLj128EEEEEEEvNS0_20BackwardKernelParamsE:
        /* <DEDUP_REMOVED lines=60> */
[----:B------:R-:W-:Y:S01]  /*03c0*/  CS2R R72, SRZ ;  /* 0x0000000000487805 */ /* 0x000fe2000001ff00 */
[----:B--2---:R-:W-:Y:S02]  /*03d0*/  HADD2.F32 R99, -RZ, R5.H0_H0 ;  /* 0x20000005ff637230 */ /* 0x004fe40000004100 */
[----:B------:R-:W-:Y:S02]  /*03e0*/  HADD2.F32 R95, -RZ, R7.H0_H0 ;  /* 0x20000007ff5f7230 */ /* 0x000fe40000004100 */
[----:B---3--:R-:W-:Y:S02]  /*03f0*/  HADD2.F32 R91, -RZ, R9.H0_H0 ;  /* 0x20000009ff5b7230 */ /* 0x008fe40000004100 */
[----:B------:R-:W-:Y:S01]  /*0400*/  FADD R99, R78, R99 ;  /* 0x000000634e637221 */ /* 0x000fe20000000000 */
[----:B------:R-:W-:-:S02]  /*0410*/  HADD2.F32 R87, -RZ, R11.H0_H0 ;  /* 0x2000000bff577230 */ /* 0x000fc40000004100 */
[C---:B------:R-:W-:Y:S01]  /*0420*/  FADD R95, R78.reuse, R95 ;  /* 0x0000005f4e5f7221 */ /* 0x040fe20000000000 */
[----:B----4-:R-:W-:Y:S02]  /*0430*/  HADD2.F32 R83, -RZ, R13.H0_H0 ;  /* 0x2000000dff537230 */ /* 0x010fe40000004100 */
        /* <DEDUP_REMOVED lines=53> */
.L_x_5302:
[----:B0-----:R-:W0:Y:S01]  /*0790*/  LDC.64 R52, c[0x0][0x220] ;  /* 0x00008800ff347b82 */ /* 0x001e220000000a00 */
[----:B------:R-:W-:-:S07]  /*07a0*/  IMAD R108, R77, 0x600, R102 ;  /* 0x000006004d6c7824 */ /* 0x000fce00078e0266 */
[----:B------:R-:W1:Y:S08]  /*07b0*/  LDC.64 R58, c[0x0][0x228] ;  /* 0x00008a00ff3a7b82 */ /* 0x000e700000000a00 */
[----:B------:R-:W2:Y:S08]  /*07c0*/  LDC.64 R56, c[0x0][0x258] ;  /* 0x00009600ff387b82 */ /* 0x000eb00000000a00 */
[----:B------:R-:W3:Y:S01]  /*07d0*/  LDC.64 R110, c[0x0][0x230] ;  /* 0x00008c00ff6e7b82 */ /* 0x000ee20000000a00 */
[C---:B0-----:R-:W-:Y:S01]  /*07e0*/  IMAD.WIDE.U32 R36, R108.reuse, 0x10, R52 ;  /* 0x000000106c247825 */ /* 0x041fe200078e0034 */
[----:B------:R-:W-:-:S02]  /*07f0*/  IADD3 R107, R108, 0x200, RZ ;  /* 0x000002006c6b7810 */ /* 0x000fc40007ffe0ff */
[----:B------:R-:W-:-:S03]  /*0800*/  IADD3 R106, R108, 0x400, RZ ;  /* 0x000004006c6a7810 */ /* 0x000fc60007ffe0ff */
[----:B------:R-:W4:Y:S01]  /*0810*/  LDG.E.128 R36, desc[UR6][R36.64] ;  /* 0x0000000624247981 */ /* 0x000f22000c1e1d00 */
[----:B-1----:R-:W-:-:S04]  /*0820*/  IMAD.WIDE R112, R77, 0x4, R58 ;  /* 0x000000044d707825 */ /* 0x002fc800078e023a */
[----:B------:R-:W-:Y:S02]  /*0830*/  IMAD.WIDE.U32 R44, R107, 0x10, R52 ;  /* 0x000000106b2c7825 */ /* 0x000fe400078e0034 */
[----:B------:R-:W5:Y:S02]  /*0840*/  LDG.E R112, desc[UR6][R112.64] ;  /* 0x0000000670707981 */ /* 0x000f64000c1e1900 */
[----:B--2---:R-:W-:Y:S02]  /*0850*/  IMAD.WIDE.U32 R40, R108, 0x10, R56 ;  /* 0x000000106c287825 */ /* 0x004fe400078e0038 */
[----:B------:R-:W2:Y:S02]  /*0860*/  LDG.E.128 R44, desc[UR6][R44.64] ;  /* 0x000000062c2c7981 */ /* 0x000ea4000c1e1d00 */
[----:B------:R-:W-:Y:S02]  /*0870*/  IMAD.WIDE.U32 R52, R106, 0x10, R52 ;  /* 0x000000106a347825 */ /* 0x000fe400078e0034 */
[----:B------:R-:W2:Y:S02]  /*0880*/  LDG.E.128 R40, desc[UR6][R40.64] ;  /* 0x0000000628287981 */ /* 0x000ea4000c1e1d00 */
[----:B---3--:R-:W-:-:S02]  /*0890*/  IMAD.WIDE R110, R77, 0x4, R110 ;  /* 0x000000044d6e7825 */ /* 0x008fc400078e026e */
[----:B------:R-:W3:Y:S02]  /*08a0*/  LDG.E.128 R52, desc[UR6][R52.64] ;  /* 0x0000000634347981 */ /* 0x000ee4000c1e1d00 */
[--C-:B------:R-:W-:Y:S02]  /*08b0*/  IMAD.WIDE.U32 R48, R107, 0x10, R56.reuse ;  /* 0x000000106b307825 */ /* 0x100fe400078e0038 */
[----:B------:R-:W3:Y:S02]  /*08c0*/  LDG.E R105, desc[UR6][R110.64] ;  /* 0x000000066e697981 */ /* 0x000ee4000c1e1900 */
        /* <DEDUP_REMOVED lines=8> */
[--C-:B------:R-:W-:Y:S02]  /*0950*/  HADD2.F32 R141, -RZ, R39.reuse.H0_H0 ;  /* 0x20000027ff8d7230 */ /* 0x100fe40000004100 */
[C---:B-----5:R-:W-:Y:S01]  /*0960*/  FADD R0, -R112.reuse, R131 ;  /* 0x0000008370007221 */ /* 0x060fe20000000100 */
[----:B------:R-:W-:Y:S02]  /*0970*/  HADD2.F32 R39, -RZ, R39.H1_H1 ;  /* 0x30000027ff277230 */ /* 0x000fe40000004100 */
[C---:B------:R-:W-:Y:S01]  /*0980*/  FADD R118, -R112.reuse, R133 ;  /* 0x0000008570767221 */ /* 0x040fe20000000100 */
[----:B------:R-:W-:Y:S02]  /*0990*/  HADD2.F32 R135, -RZ, R37.H0_H0 ;  /* 0x20000025ff877230 */ /* 0x000fe40000004100 */
[----:B------:R-:W-:Y:S01]  /*09a0*/  FADD R154, -R112, R141 ;  /* 0x0000008d709a7221 */ /* 0x000fe20000000100 */
[----:B--2---:R-:W-:-:S02]  /*09b0*/  HADD2.F32 R113, -RZ, R40.H0_H0 ;  /* 0x20000028ff717230 */ /* 0x004fc40000004100 */
[--C-:B------:R-:W-:Y:S02]  /*09c0*/  HADD2.F32 R121, -RZ, R43.reuse.H0_H0 ;  /* 0x2000002bff797230 */ /* 0x100fe40000004100 */
[----:B------:R-:W-:Y:S02]  /*09d0*/  HADD2.F32 R117, -RZ, R43.H1_H1 ;  /* 0x3000002bff757230 */ /* 0x000fe40000004100 */
[----:B------:R-:W-:Y:S02]  /*09e0*/  HADD2.F32 R43, -RZ, R44.H1_H1 ;  /* 0x3000002cff2b7230 */ /* 0x000fe40000004100 */
[----:B---3--:R-:W-:Y:S01]  /*09f0*/  FMUL R0, R105, R0 ;  /* 0x0000000069007220 */ /* 0x008fe20000400000 */
[--C-:B------:R-:W-:Y:S02]  /*0a00*/  HADD2.F32 R155, -RZ, R54.reuse.H0_H0 ;  /* 0x20000036ff9b7230 */ /* 0x100fe40000004100 */
[----:B------:R-:W-:Y:S02]  /*0a10*/  HADD2.F32 R157, -RZ, R54.H1_H1 ;  /* 0x30000036ff9d7230 */ /* 0x000fe40000004100 */
[----:B------:R-:W-:Y:S01]  /*0a20*/  FADD R54, -R112, R39 ;  /* 0x0000002770367221 */ /* 0x000fe20000000100 */
[----:B------:R-:W-:-:S02]  /*0a30*/  HADD2.F32 R111, -RZ, R40.H1_H1 ;  /* 0x30000028ff6f7230 */ /* 0x000fc40000004100 */
[----:B------:R-:W-:Y:S01]  /*0a40*/  FADD R116, -R112, R135 ;  /* 0x0000008770747221 */ /* 0x000fe20000000100 */
[--C-:B------:R-:W-:Y:S02]  /*0a50*/  HADD2.F32 R143, -RZ, R45.reuse.H0_H0 ;  /* 0x2000002dff8f7230 */ /* 0x100fe40000004100 */
[----:B------:R-:W-:Y:S01]  /*0a60*/  FADD R74, R113, R74 ;  /* 0x0000004a714a7221 */ /* 0x000fe20000000000 */
[----:B------:R-:W-:Y:S02]  /*0a70*/  HADD2.F32 R145, -RZ, R45.H1_H1 ;  /* 0x3000002dff917230 */ /* 0x000fe40000004100 */
[----:B------:R-:W-:Y:S01]  /*0a80*/  FMUL R118, R105, R118 ;  /* 0x0000007669767220 */ /* 0x000fe20000400000 */
[--C-:B------:R-:W-:Y:S02]  /*0a90*/  HADD2.F32 R140, -RZ, R58.reuse.H0_H0 ;  /* 0x2000003aff8c7230 */ /* 0x100fe40000004100 */
[----:B------:R-:W-:Y:S01]  /*0aa0*/  FFMA R75, R0, R113, R75 ;  /* 0x00000071004b7223 */ /* 0x000fe2000000004b */
[----:B------:R-:W-:-:S02]  /*0ab0*/  HADD2.F32 R39, -RZ, R58.H1_H1 ;  /* 0x3000003aff277230 */ /* 0x000fc40000004100 */
[----:B------:R-:W-:Y:S01]  /*0ac0*/  FMUL R113, R101, R113 ;  /* 0x0000007165717220 */ /* 0x000fe20000400000 */
[--C-:B------:R-:W-:Y:S02]  /*0ad0*/  HADD2.F32 R150, -RZ, R48.reuse.H0_H0 ;  /* 0x20000030ff967230 */ /* 0x100fe40000004100 */
[----:B------:R-:W-:Y:S01]  /*0ae0*/  FMUL R58, R105, R154 ;  /* 0x0000009a693a7220 */ /* 0x000fe20000400000 */
[----:B------:R-:W-:Y:S02]  /*0af0*/  HADD2.F32 R45, -RZ, R48.H1_H1 ;  /* 0x30000030ff2d7230 */ /* 0x000fe40000004100 */
[----:B------:R-:W-:Y:S01]  /*0b00*/  FADD R48, -R112, R43 ;  /* 0x0000002b70307221 */ /* 0x000fe20000000100 */
[----:B------:R-:W-:Y:S02]  /*0b10*/  HADD2.F32 R109, -RZ, R41.H0_H0 ;  /* 0x20000029ff6d7230 */ /* 0x000fe40000004100 */
[----:B------:R-:W-:Y:S01]  /*0b20*/  FADD R72, R111, R72 ;  /* 0x000000486f487221 */ /* 0x000fe20000000000 */
[----:B------:R-:W-:-:S02]  /*0b30*/  HADD2.F32 R144, -RZ, R56.H0_H0 ;  /* 0x20000038ff907230 */ /* 0x000fc40000004100 */
[C---:B------:R-:W-:Y:S01]  /*0b40*/  FMUL R116, R105.reuse, R116 ;  /* 0x0000007469747220 */ /* 0x040fe20000400000 */
[----:B------:R-:W-:Y:S02]  /*0b50*/  HADD2.F32 R43, -RZ, R56.H1_H1 ;  /* 0x30000038ff2b7230 */ /* 0x000fe40000004100 */
[-C--:B------:R-:W-:Y:S01]  /*0b60*/  FFMA R73, R118, R111.reuse, R73 ;  /* 0x0000006f76497223 */ /* 0x080fe20000000049 */
[----:B------:R-:W-:Y:S01]  /*0b70*/  FMUL R56, R105, R54 ;  /* 0x0000003669387220 */ /* 0x000fe20000400000 */
[----:B------:R-:W-:Y:S02]  /*0b80*/  HADD2.F32 R37, -RZ, R37.H1_H1 ;  /* 0x30000025ff257230 */ /* 0x000fe40000004100 */
[----:B------:R-:W-:Y:S01]  /*0b90*/  FMUL R111, R100, R111 ;  /* 0x0000006f646f7220 */ /* 0x000fe20000400000 */
[----:B------:R-:W-:Y:S01]  /*0ba0*/  FADD R62, R121, R62 ;  /* 0x0000003e793e7221 */ /* 0x000fe20000000000 */
[-C--:B------:R-:W-:Y:S01]  /*0bb0*/  FFMA R63, R58, R121.reuse, R63 ;  /* 0x000000793a3f7223 */ /* 0x080fe2000000003f */
[----:B------:R-:W-:Y:S01]  /*0bc0*/  FMUL R54, R95, R121 ;  /* 0x000000795f367220 */ /* 0x000fe20000400000 */
[----:B------:R-:W-:Y:S01]  /*0bd0*/  FADD R154, RZ, R113 ;  /* 0x00000071ff9a7221 */ /* 0x000fe20000000000 */
[----:B------:R-:W-:Y:S01]  /*0be0*/  FFMA R121, R0, R113, RZ ;  /* 0x0000007100797223 */ /* 0x000fe200000000ff */
[----:B------:R-:W-:-:S02]  /*0bf0*/  HADD2.F32 R139, -RZ, R38.H1_H1 ;  /* 0x30000026ff8b7230 */ /* 0x000fc40000004100 */
[----:B------:R-:W-:Y:S01]  /*0c00*/  FADD R70, R109, R70 ;  /* 0x000000466d467221 */ /* 0x000fe20000000000 */
[----:B------:R-:W-:Y:S02]  /*0c10*/  HADD2.F32 R129, -RZ, R41.H1_H1 ;  /* 0x30000029ff817230 */ /* 0x000fe40000004100 */
[-C--:B------:R-:W-:Y:S01]  /*0c20*/  FFMA R71, R116, R109.reuse, R71 ;  /* 0x0000006d74477223 */ /* 0x080fe20000000047 */
[----:B------:R-:W-:Y:S02]  /*0c30*/  HADD2.F32 R137, -RZ, R38.H0_H0 ;  /* 0x20000026ff897230 */ /* 0x000fe40000004100 */
[----:B------:R-:W-:Y:S01]  /*0c40*/  FMUL R109, R99, R109 ;  /* 0x0000006d636d7220 */ /* 0x000fe20000400000 */
[----:B------:R-:W-:Y:S01]  /*0c50*/  FADD R154, R154, R111 ;  /* 0x0000006f9a9a7221 */ /* 0x000fe20000000000 */
[----:B------:R-:W-:Y:S02]  /*0c60*/  HADD2.F32 R41, -RZ, R44.H0_H0 ;  /* 0x2000002cff297230 */ /* 0x000fe40000004100 */
[----:B------:R-:W-:Y:S01]  /*0c70*/  FADD R114, -R112, R37 ;  /* 0x0000002570727221 */ /* 0x000fe20000000100 */
[----:B------:R-:W-:Y:S01]  /*0c80*/  FFMA R121, R118, R111, R121 ;  /* 0x0000006f76797223 */ /* 0x000fe20000000079 */
[----:B------:R-:W-:-:S02]  /*0c90*/  HADD2.F32 R127, -RZ, R42.H0_H0 ;  /* 0x2000002aff7f7230 */ /* 0x000fc40000004100 */
[----:B------:R-:W-:Y:S02]  /*0ca0*/  HADD2.F32 R125, -RZ, R42.H1_H1 ;  /* 0x3000002aff7d7230 */ /* 0x000fe40000004100 */
[----:B------:R-:W-:Y:S02]  /*0cb0*/  HADD2.F32 R151, -RZ, R47.H0_H0 ;  /* 0x2000002fff977230 */ /* 0x000fe40000004100 */
[--C-:B------:R-:W-:Y:S02]  /*0cc0*/  HADD2.F32 R44, -RZ, R49.reuse.H0_H0 ;  /* 0x20000031ff2c7230 */ /* 0x100fe40000004100 */
[----:B------:R-:W-:Y:S02]  /*0cd0*/  HADD2.F32 R115, -RZ, R49.H1_H1 ;  /* 0x30000031ff737230 */ /* 0x000fe40000004100 */
[--C-:B------:R-:W-:Y:S02]  /*0ce0*/  HADD2.F32 R124, -RZ, R51.reuse.H0_H0 ;  /* 0x20000033ff7c7230 */ /* 0x100fe40000004100 */
[----:B------:R-:W-:-:S02]  /*0cf0*/  HADD2.F32 R123, -RZ, R51.H1_H1 ;  /* 0x30000033ff7b7230 */ /* 0x000fc40000004100 */
[----:B------:R-:W-:Y:S02]  /*0d00*/  HADD2.F32 R153, -RZ, R53.H0_H0 ;  /* 0x20000035ff997230 */ /* 0x000fe40000004100 */
[----:B------:R-:W-:Y:S02]  /*0d10*/  HADD2.F32 R159, -RZ, R55.H0_H0 ;  /* 0x20000037ff9f7230 */ /* 0x000fe40000004100 */
[----:B------:R-:W-:Y:S01]  /*0d20*/  FADD R110, -R112, R139 ;  /* 0x0000008b706e7221 */ /* 0x000fe20000000100 */
[--C-:B------:R-:W-:Y:S02]  /*0d30*/  HADD2.F32 R147, -RZ, R46.reuse.H0_H0 ;  /* 0x2000002eff937230 */ /* 0x100fe40000004100 */
[----:B------:R-:W-:Y:S01]  /*0d40*/  FADD R154, R154, R109 ;  /* 0x0000006d9a9a7221 */ /* 0x000fe20000000000 */
[----:B------:R-:W-:Y:S02]  /*0d50*/  HADD2.F32 R149, -RZ, R46.H1_H1 ;  /* 0x3000002eff957230 */ /* 0x000fe40000004100 */
[----:B------:R-:W-:-:S02]  /*0d60*/  HADD2.F32 R47, -RZ, R47.H1_H1 ;  /* 0x3000002fff2f7230 */ /* 0x000fc40000004100 */
[--C-:B------:R-:W-:Y:S02]  /*0d70*/  HADD2.F32 R49, -RZ, R52.reuse.H0_H0 ;  /* 0x20000034ff317230 */ /* 0x100fe40000004100 */
[----:B------:R-:W-:Y:S02]  /*0d80*/  HADD2.F32 R51, -RZ, R52.H1_H1 ;  /* 0x30000034ff337230 */ /* 0x000fe40000004100 */
        /* <DEDUP_REMOVED lines=36> */
[C---:B------:R-:W-:Y:S01]  /*0fd0*/  FFMA R125, R112.reuse, R57, R121 ;  /* 0x00000039707d7223 */ /* 0x040fe20000000079 */
        /* <DEDUP_REMOVED lines=9> */
[C---:B------:R-:W-:Y:S01]  /*1070*/  FMUL R52, R105.reuse, R52 ;  /* 0x0000003469347220 */ /* 0x040fe20000400000 */
[----:B------:R-:W-:Y:S01]  /*1080*/  FADD R146, R146, R53 ;  /* 0x0000003592927221 */ /* 0x000fe20000000000 */
[C---:B------:R-:W-:Y:S01]  /*1090*/  FMUL R51, R105.reuse, R48 ;  /* 0x0000003069337220 */ /* 0x040fe20000400000 */
[C---:B------:R-:W-:Y:S01]  /*10a0*/  FFMA R125, R56.reuse, R53, R125 ;  /* 0x00000035387d7223 */ /* 0x040fe2000000007d */
[C---:B------:R-:W-:Y:S01]  /*10b0*/  FMUL R50, R105.reuse, R50 ;  /* 0x0000003269327220 */ /* 0x040fe20000400000 */
[----:B------:R-:W-:Y:S01]  /*10c0*/  FMUL R47, R105, R152 ;  /* 0x00000098692f7220 */ /* 0x000fe20000400000 */
[----:B------:R-:W-:Y:S01]  /*10d0*/  FADD R60, R117, R60 ;  /* 0x0000003c753c7221 */ /* 0x000fe20000000000 */
[----:B------:R-:W-:Y:S01]  /*10e0*/  FFMA R61, R56, R117, R61 ;  /* 0x00000075383d7223 */ /* 0x000fe2000000003d */
[-C--:B------:R-:W-:Y:S01]  /*10f0*/  FMUL R48, R92, R45.reuse ;  /* 0x0000002d5c307220 */ /* 0x080fe20000400000 */
[----:B------:R-:W-:Y:S01]  /*1100*/  FMUL R46, R105, R46 ;  /* 0x0000002e692e7220 */ /* 0x000fe20000400000 */
[----:B------:R-:W-:Y:S01]  /*1110*/  FADD R127, R146, R49 ;  /* 0x00000031927f7221 */ /* 0x000fe20000000000 */
[----:B------:R-:W-:Y:S01]  /*1120*/  FADD R18, R45, R18 ;  /* 0x000000122d127221 */ /* 0x000fe20000000000 */
[----:B------:R-:W-:Y:S01]  /*1130*/  FFMA R2, R51, R45, R2 ;  /* 0x0000002d33027223 */ /* 0x000fe20000000002 */
        /* <DEDUP_REMOVED lines=109> */
.L_x_5313:
        /* <DEDUP_REMOVED lines=43> */
.L_x_5299:
[----:B------:R-:W-:Y:S05]  /*1ac0*/  BSYNC B0 ;  /* 0x0000000000007941 */ /* 0x000fea0003800000 */
.L_x_5298:
        /* <DEDUP_REMOVED lines=19> */
.L_x_5301:
[----:B------:R-:W2:Y:S04]  /*1c00*/  LDG.E.STRONG.GPU R38, desc[UR6][R36.64] ;  /* 0x0000000624267981 */ /* 0x000ea8000c1ef900 */
[----:B--2---:R-:W-:Y:S01]  /*1c10*/  CCTL.IVALL ;  /* 0x00000000ff00798f */ /* 0x004fe20002000000 */
[----:B------:R-:W-:Y:S05]  /*1c20*/  YIELD ;  /* 0x0000000000007946 */ /* 0x000fea0003800000 */
[----:B------:R-:W-:-:S13]  /*1c30*/  ISETP.NE.AND P1, PT, R38, R41, PT ;  /* 0x000000292600720c */ /* 0x000fda0003f25270 */
[----:B------:R-:W-:Y:S05]  /*1c40*/  @P1 BRA `(.L_x_5301) ;  /* 0xfffffffc00ec1947 */ /* 0x000fea000383ffff */
.L_x_5300:
        /* <DEDUP_REMOVED lines=36> */
[----:B------:R-:W-:-:S04]  /*1e90*/  FMUL R38, R38, 8.1380210758652538061e-05 ;  /* 0x38aaaaab26267820 */ /* 0x000fc80000400000 */
[-CC-:B------:R-:W-:Y:S01]  /*1ea0*/  FFMA R37, R58, R38.reuse, R39.reuse ;  /* 0x000000263a257223 */ /* 0x180fe20000000027 */
[-CC-:B------:R-:W-:Y:S01]  /*1eb0*/  FFMA R0, R0, R38.reuse, R39.reuse ;  /* 0x0000002600007223 */ /* 0x180fe20000000027 */
[-CC-:B------:R-:W-:Y:S01]  /*1ec0*/  FFMA R118, R118, R38.reuse, R39.reuse ;  /* 0x0000002676767223 */ /* 0x180fe20000000027 */
[-C--:B------:R-:W-:Y:S01]  /*1ed0*/  FFMA R116, R116, R38.reuse, R39 ;  /* 0x0000002674747223 */ /* 0x080fe20000000027 */
        /* <DEDUP_REMOVED lines=77> */
[----:B------:R-:W-:Y:S02]  /*23b0*/  F2FP.F16.F32.PACK_AB R36, R41, R0 ;  /* 0x000000002924723e */ /* 0x000fe400000000ff */
        /* <DEDUP_REMOVED lines=59> */
.L_x_5296:
        /* <DEDUP_REMOVED lines=29> */
.L_x_5297:
[----:B------:R-:W-:Y:S01]  /*2940*/  HFMA2.MMA R42, -RZ, RZ, 0, 9.5367431640625e-07 ;  /* 0x00000010ff2a7435 */ /* 0x000fe200000001ff */
[----:B------:R-:W-:Y:S02]  /*2950*/  MOV R37, 0x1f ;  /* 0x0000001f00257802 */ /* 0x000fe40000000f00 */
[----:B------:R-:W-:-:S08]  /*2960*/  MOV R142, 0xffffffff ;  /* 0xffffffff008e7802 */ /* 0x000fd00000000f00 */
[----:B------:R-:W-:Y:S05]  /*2970*/  WARPSYNC.COLLECTIVE R142, `(.L_x_5303) ;  /* 0x000000008e087348 */ /* 0x000fea0003c00000 */
[----:B------:R0:W1:Y:S02]  /*2980*/  SHFL.DOWN P1, R43, R41, R42, R37 ;  /* 0x0800002a292b7389 */ /* 0x0000640000020025 */
[----:B01----:R-:W-:Y:S01]  /*2990*/  ENDCOLLECTIVE ;  /* 0x000000000000791b */ /* 0x003fe20003800000 */
.L_x_5303:
[----:B------:R-:W-:Y:S01]  /*29a0*/  FADD R139, R41, R43 ;  /* 0x0000002b298b7221 */ /* 0x000fe20000000000 */
[----:B------:R-:W-:-:S07]  /*29b0*/  MOV R41, R39 ;  /* 0x0000002700297202 */ /* 0x000fce0000000f00 */
[----:B------:R-:W-:Y:S05]  /*29c0*/  WARPSYNC.COLLECTIVE R142, `(.L_x_5304) ;  /* 0x000000008e087348 */ /* 0x000fea0003c00000 */
[----:B------:R0:W1:Y:S02]  /*29d0*/  SHFL.DOWN P1, R43, R41, R42, R37 ;  /* 0x0800002a292b7389 */ /* 0x0000640000020025 */
[----:B01----:R-:W-:Y:S01]  /*29e0*/  ENDCOLLECTIVE ;  /* 0x000000000000791b */ /* 0x003fe20003800000 */
.L_x_5304:
[----:B------:R-:W-:Y:S01]  /*29f0*/  HFMA2.MMA R42, -RZ, RZ, 0, 4.76837158203125e-07 ;  /* 0x00000008ff2a7435 */ /* 0x000fe200000001ff */
[----:B------:R-:W-:Y:S02]  /*2a00*/  MOV R41, R139 ;  /* 0x0000008b00297202 */ /* 0x000fe40000000f00 */
[----:B------:R-:W-:-:S08]  /*2a10*/  MOV R38, R43 ;  /* 0x0000002b00267202 */ /* 0x000fd00000000f00 */
[----:B------:R-:W-:Y:S05]  /*2a20*/  WARPSYNC.COLLECTIVE R142, `(.L_x_5305) ;  /* 0x000000008e087348 */ /* 0x000fea0003c00000 */
[----:B------:R0:W1:Y:S02]  /*2a30*/  SHFL.DOWN P1, R43, R41, R42, R37 ;  /* 0x0800002a292b7389 */ /* 0x0000640000020025 */
[----:B01----:R-:W-:Y:S01]  /*2a40*/  ENDCOLLECTIVE ;  /* 0x000000000000791b */ /* 0x003fe20003800000 */
.L_x_5305:
[----:B------:R-:W-:-:S05]  /*2a50*/  FADD R141, R39, R38 ;  /* 0x00000026278d7221 */ /* 0x000fca0000000000 */
[----:B------:R-:W-:Y:S01]  /*2a60*/  MOV R41, R141 ;  /* 0x0000008d00297202 */ /* 0x000fe20000000f00 */
[----:B------:R-:W-:-:S07]  /*2a70*/  FADD R143, R139, R43 ;  /* 0x0000002b8b8f7221 */ /* 0x000fce0000000000 */
[----:B------:R-:W-:Y:S05]  /*2a80*/  WARPSYNC.COLLECTIVE R142, `(.L_x_5306) ;  /* 0x000000008e087348 */ /* 0x000fea0003c00000 */
[----:B------:R0:W1:Y:S02]  /*2a90*/  SHFL.DOWN P1, R43, R41, R42, R37 ;  /* 0x0800002a292b7389 */ /* 0x0000640000020025 */
[----:B01----:R-:W-:Y:S01]  /*2aa0*/  ENDCOLLECTIVE ;  /* 0x000000000000791b */ /* 0x003fe20003800000 */
.L_x_5306:
[----:B------:R-:W-:Y:S01]  /*2ab0*/  HFMA2.MMA R42, -RZ, RZ, 0, 2.384185791015625e-07 ;  /* 0x00000004ff2a7435 */ /* 0x000fe200000001ff */
[----:B------:R-:W-:Y:S02]  /*2ac0*/  MOV R41, R143 ;  /* 0x0000008f00297202 */ /* 0x000fe40000000f00 */
[----:B------:R-:W-:-:S08]  /*2ad0*/  MOV R38, R43 ;  /* 0x0000002b00267202 */ /* 0x000fd00000000f00 */
[----:B------:R-:W-:Y:S05]  /*2ae0*/  WARPSYNC.COLLECTIVE R142, `(.L_x_5307) ;  /* 0x000000008e087348 */ /* 0x000fea0003c00000 */
[----:B------:R0:W1:Y:S02]  /*2af0*/  SHFL.DOWN P1, R43, R41, R42, R37 ;  /* 0x0800002a292b7389 */ /* 0x0000640000020025 */
[----:B01----:R-:W-:Y:S01]  /*2b00*/  ENDCOLLECTIVE ;  /* 0x000000000000791b */ /* 0x003fe20003800000 */
.L_x_5307:
[----:B------:R-:W-:-:S05]  /*2b10*/  FADD R144, R141, R38 ;  /* 0x000000268d907221 */ /* 0x000fca0000000000 */
[----:B------:R-:W-:Y:S01]  /*2b20*/  MOV R41, R144 ;  /* 0x0000009000297202 */ /* 0x000fe20000000f00 */
[----:B------:R-:W-:-:S07]  /*2b30*/  FADD R146, R143, R43 ;  /* 0x0000002b8f927221 */ /* 0x000fce0000000000 */
[----:B------:R-:W-:Y:S05]  /*2b40*/  WARPSYNC.COLLECTIVE R142, `(.L_x_5308) ;  /* 0x000000008e087348 */ /* 0x000fea0003c00000 */
[----:B------:R0:W1:Y:S02]  /*2b50*/  SHFL.DOWN P1, R43, R41, R42, R37 ;  /* 0x0800002a292b7389 */ /* 0x0000640000020025 */
[----:B01----:R-:W-:Y:S01]  /*2b60*/  ENDCOLLECTIVE ;  /* 0x000000000000791b */ /* 0x003fe20003800000 */
.L_x_5308:
[----:B------:R-:W-:Y:S01]  /*2b70*/  HFMA2.MMA R42, -RZ, RZ, 0, 1.1920928955078125e-07 ;  /* 0x00000002ff2a7435 */ /* 0x000fe200000001ff */
[----:B------:R-:W-:Y:S02]  /*2b80*/  MOV R41, R146 ;  /* 0x0000009200297202 */ /* 0x000fe40000000f00 */
[----:B------:R-:W-:-:S08]  /*2b90*/  MOV R145, R43 ;  /* 0x0000002b00917202 */ /* 0x000fd00000000f00 */
[----:B------:R-:W-:Y:S05]  /*2ba0*/  WARPSYNC.COLLECTIVE R142, `(.L_x_5309) ;  /* 0x000000008e087348 */ /* 0x000fea0003c00000 */
[----:B------:R0:W1:Y:S02]  /*2bb0*/  SHFL.DOWN P1, R43, R41, R42, R37 ;  /* 0x0800002a292b7389 */ /* 0x0000640000020025 */
[----:B01----:R-:W-:Y:S01]  /*2bc0*/  ENDCOLLECTIVE ;  /* 0x000000000000791b */ /* 0x003fe20003800000 */
.L_x_5309:
[----:B------:R-:W-:-:S05]  /*2bd0*/  FADD R145, R144, R145 ;  /* 0x0000009190917221 */ /* 0x000fca0000000000 */
[----:B------:R-:W-:Y:S01]  /*2be0*/  MOV R41, R145 ;  /* 0x0000009100297202 */ /* 0x000fe20000000f00 */
[----:B------:R-:W-:-:S07]  /*2bf0*/  FADD R38, R146, R43 ;  /* 0x0000002b92267221 */ /* 0x000fce0000000000 */
[----:B------:R-:W-:Y:S05]  /*2c00*/  WARPSYNC.COLLECTIVE R142, `(.L_x_5310) ;  /* 0x000000008e087348 */ /* 0x000fea0003c00000 */
[----:B------:R0:W1:Y:S02]  /*2c10*/  SHFL.DOWN P1, R43, R41, R42, R37 ;  /* 0x0800002a292b7389 */ /* 0x0000640000020025 */
[----:B01----:R-:W-:Y:S01]  /*2c20*/  ENDCOLLECTIVE ;  /* 0x000000000000791b */ /* 0x003fe20003800000 */
.L_x_5310:
[----:B------:R-:W-:Y:S01]  /*2c30*/  HFMA2.MMA R42, -RZ, RZ, 0, 5.9604644775390625e-08 ;  /* 0x00000001ff2a7435 */ /* 0x000fe200000001ff */
[----:B------:R-:W-:Y:S02]  /*2c40*/  MOV R41, R38 ;  /* 0x0000002600297202 */ /* 0x000fe40000000f00 */
[----:B------:R-:W-:-:S08]  /*2c50*/  MOV R148, R43 ;  /* 0x0000002b00947202 */ /* 0x000fd00000000f00 */
[----:B------:R-:W-:Y:S05]  /*2c60*/  WARPSYNC.COLLECTIVE R142, `(.L_x_5311) ;  /* 0x000000008e087348 */ /* 0x000fea0003c00000 */
[----:B------:R0:W1:Y:S02]  /*2c70*/  SHFL.DOWN P1, R43, R41, R42, R37 ;  /* 0x0800002a292b7389 */ /* 0x0000640000020025 */
[----:B01----:R-:W-:Y:S01]  /*2c80*/  ENDCOLLECTIVE ;  /* 0x000000000000791b */ /* 0x003fe20003800000 */
.L_x_5311:
[----:B------:R-:W-:-:S05]  /*2c90*/  FADD R39, R145, R148 ;  /* 0x0000009491277221 */ /* 0x000fca0000000000 */
[----:B------:R-:W-:Y:S02]  /*2ca0*/  MOV R41, R39 ;  /* 0x0000002700297202 */ /* 0x000fe40000000f00 */
[----:B------:R-:W-:-:S07]  /*2cb0*/  MOV R141, R43 ;  /* 0x0000002b008d7202 */ /* 0x000fce0000000f00 */
[----:B------:R-:W-:Y:S05]  /*2cc0*/  WARPSYNC.COLLECTIVE R142, `(.L_x_5312) ;  /* 0x000000008e087348 */ /* 0x000fea0003c00000 */
[----:B------:R0:W1:Y:S02]  /*2cd0*/  SHFL.DOWN P1, R43, R41, R42, R37 ;  /* 0x0800002a292b7389 */ /* 0x0000640000020025 */
[----:B01----:R-:W-:Y:S01]  /*2ce0*/  ENDCOLLECTIVE ;  /* 0x000000000000791b */ /* 0x003fe20003800000 */
.L_x_5312:
[----:B------:R-:W-:Y:S05]  /*2cf0*/  BRA `(.L_x_5313) ;  /* 0xffffffe800c47947 */ /* 0x000fea000383ffff */
.L_x_5314:
        /* <DEDUP_REMOVED lines=16> */
.L_x_8020:


//--------------------- .text._ZN18transformer_engine13normalization28ln_bwd_finalize_tuned_kernelINS0_22Kernel_traits_finalizeILj12288EffffjLj1024ELj4ENS0_18Kernel_traits_baseILj12288EffffjLj1024EEEEEEEvNS0_20BackwardKernelParamsE --------------------------
	.section	.text._ZN18transformer_engine13normalization28ln_bwd_finalize_tuned_kernelINS0_22Kernel_traits_finalizeILj12288EffffjLj1024ELj4ENS0_18Kernel_traits_baseILj12288EffffjLj1024EEEEEEEvNS0_20BackwardKernelParamsE,"ax",@progbits
	.align	128
        .global         _ZN18transformer_engine13normalization28ln_bwd_finalize_tuned_kernelINS0_22Kernel_traits_finalizeILj12288EffffjLj1024ELj4ENS0_18Kernel_traits_baseILj12288EffffjLj1024EEEEEEEvNS0_20BackwardKernelParamsE
        .type           _ZN18transformer_engine13normalization28ln_bwd_finalize_tuned_kernelINS0_22Kernel_traits_finalizeILj12288EffffjLj1024ELj4ENS0_18Kernel_traits_baseILj12288EffffjLj1024EEEEEEEvNS0_20BackwardKernelParamsE,@function
        .size           _ZN18transformer_engine13normalization28ln_bwd_finalize_tuned_kernelINS0_22Kernel_traits_finalizeILj12288EffffjLj1024ELj4ENS0_18Kernel_traits_baseILj12288EffffjLj1024EEEEEEEvNS0_20BackwardKernelParamsE,(.L_x_8021 - _ZN18transformer_engine13normalization28ln_bwd_finalize_tuned_kernelINS0_22Kernel_traits_finalizeILj12288EffffjLj1024ELj4ENS0_18Kernel_traits_baseILj12288EffffjLj1024EEEEEEEvNS0_20BackwardKernelParamsE)
        .other          _ZN18transformer_engine13normalization28ln_bwd_finalize_tuned_kernelINS0_22Kernel_traits_finalizeILj12288EffffjLj1024ELj4ENS0_18Kernel_traits_baseILj12288EffffjLj1024EEEEEEEvNS0_20BackwardKernelParamsE,@"STO_CUDA_ENTRY STV_DEFAULT"
_ZN18transformer_engine13normalization28ln_bwd_finalize_tuned_kernelINS0_22Kernel_traits_finalizeILj12288EffffjLj1024ELj4ENS0_18Kernel_traits_baseILj12288EffffjLj1024EEEEEEEvNS0_20BackwardKernelParamsE:
.text._ZN18transformer_engine13normalization28ln_bwd_finalize_tuned_kernelINS0_22Kernel_traits_finalizeILj12288EffffjLj1024ELj4ENS0_18Kernel_traits_baseILj12288EffffjLj1024EEEEEEEvNS0_20BackwardKernelParamsE:
        /* <DEDUP_REMOVED lines=20> */
.L_x_5326:
        /* <DEDUP_REMOVED lines=28> */
.L_x_5319:
        /* <DEDUP_REMOVED lines=33> */
.L_x_5318:
[----:B------:R-:W-:Y:S05]  /*0510*/  BSYNC B1 ;  /* 0x0000000000017941 */ /* 0x000fea0003800000 */
.L_x_5317:
        /* <DEDUP_REMOVED lines=23> */
.L_x_5321:
[----:B------:R-:W-:Y:S05]  /*0690*/  BSYNC B1 ;  /* 0x0000000000017941 */ /* 0x000fea0003800000 */
.L_x_5320:
        /* <DEDUP_REMOVED lines=11> */
.L_x_5316:
[----:B------:R-:W-:Y:S05]  /*0750*/  BSYNC B0 ;  /* 0x0000000000007941 */ /* 0x000fea0003800000 */
.L_x_5315:
        /* <DEDUP_REMOVED lines=33> */
.L_x_5337:
[----:B------:R-:W-:Y:S01]  /*0970*/  @!P0 SHF.R.U32.HI R11, RZ, 0x3, R0 ;  /* 0x00000003ff0b8819 */ /* 0x000fe20000011600 */
[----:B--2---:R-:W-:Y:S01]  /*0980*/  FADD R13, R8, R13 ;  /* 0x0000000d080d7221 */ /* 0x004fe20000000000 */
[----:B-1----:R-:W-:Y:S02]  /*0990*/  FADD R9, R10, R9 ;  /* 0x000000090a097221 */ /* 0x002fe40000000000 */
[----:B0-----:R-:W-:-:S05]  /*09a0*/  @!P0 LOP3.LUT R8, R11, 0x1ffffffc, RZ, 0xc0, !PT ;  /* 0x1ffffffc0b088812 */ /* 0x001fca00078ec0ff */
[----:B------:R1:W-:Y:S04]  /*09b0*/  @!P0 STS [R8+UR4+0x2000], R13 ;  /* 0x0020000d08008988 */ /* 0x0003e80008000804 */
[----:B------:R1:W-:Y:S02]  /*09c0*/  @!P0 STS [R8+UR4+0x2080], R9 ;  /* 0x0020800908008988 */ /* 0x0003e40008000804 */
.L_x_5322:
        /* <DEDUP_REMOVED lines=16> */
.L_x_5325:
[----:B------:R-:W-:Y:S05]  /*0ad0*/  BSYNC B0 ;  /* 0x0000000000007941 */ /* 0x000fea0003800000 */
.L_x_5324:
[C---:B------:R-:W-:Y:S02]  /*0ae0*/  ISETP.GT.U32.AND P0, PT, R5.reuse, -0x3001, PT ;  /* 0xffffcfff0500780c */ /* 0x040fe40003f04070 */
[----:B------:R-:W-:Y:S02]  /*0af0*/  IADD3 R5, R5, 0x3000, RZ ;  /* 0x0000300005057810 */ /* 0x000fe40007ffe0ff */
[----:B------:R-:W-:-:S09]  /*0b00*/  IADD3 R6, R6, 0x1800, RZ ;  /* 0x0000180006067810 */ /* 0x000fd20007ffe0ff */
[----:B------:R-:W-:Y:S05]  /*0b10*/  @P0 BRA `(.L_x_5326) ;  /* 0xfffffff400880947 */ /* 0x000fea000383ffff */
[----:B------:R-:W-:Y:S05]  /*0b20*/  EXIT ;  /* 0x000000000000794d */ /* 0x000fea0003800000 */
.L_x_5323:
[----:B------:R-:W-:Y:S01]  /*0b30*/  HFMA2.MMA R18, -RZ, RZ, 0, 5.9604644775390625e-08 ;  /* 0x00000001ff127435 */ /* 0x000fe200000001ff */
[----:B0-----:R-:W-:Y:S01]  /*0b40*/  IMAD.MOV.U32 R19, RZ, RZ, R10 ;  /* 0x000000ffff137224 */ /* 0x001fe200078e000a */
[----:B------:R-:W-:Y:S02]  /*0b50*/  MOV R21, 0x1f ;  /* 0x0000001f00157802 */ /* 0x000fe40000000f00 */
[----:B------:R-:W-:-:S07]  /*0b60*/  MOV R16, 0xffffffff ;  /* 0xffffffff00107802 */ /* 0x000fce0000000f00 */
[----:B-12---:R-:W-:Y:S05]  /*0b70*/  WARPSYNC.COLLECTIVE R16, `(.L_x_5327) ;  /* 0x0000000010087348 */ /* 0x006fea0003c00000 */
[----:B------:R0:W3:Y:S02]  /*0b80*/  SHFL.BFLY P1, R17, R19, R18, R21 ;  /* 0x0c00001213117389 */ /* 0x0000e40000020015 */
[----:B0123--:R-:W-:Y:S01]  /*0b90*/  ENDCOLLECTIVE ;  /* 0x000000000000791b */ /* 0x00ffe20003800000 */
.L_x_5327:
[----:B------:R-:W-:Y:S01]  /*0ba0*/  HFMA2.MMA R18, -RZ, RZ, 0, 1.1920928955078125e-07 ;  /* 0x00000002ff127435 */ /* 0x000fe200000001ff */
[----:B------:R-:W-:-:S04]  /*0bb0*/  IMAD.MOV.U32 R9, RZ, RZ, R17 ;  /* 0x000000ffff097224 */ /* 0x000fc800078e0011 */
[----:B------:R-:W-:-:S05]  /*0bc0*/  FADD R9, R10, R9 ;  /* 0x000000090a097221 */ /* 0x000fca0000000000 */
[----:B------:R-:W-:-:S07]  /*0bd0*/  MOV R19, R9 ;  /* 0x0000000900137202 */ /* 0x000fce0000000f00 */
[----:B------:R-:W-:Y:S05]  /*0be0*/  WARPSYNC.COLLECTIVE R16, `(.L_x_5328) ;  /* 0x0000000010087348 */ /* 0x000fea0003c00000 */
[----:B------:R0:W1:Y:S02]  /*0bf0*/  SHFL.BFLY P1, R17, R19, R18, R21 ;  /* 0x0c00001213117389 */ /* 0x0000640000020015 */
[----:B01----:R-:W-:Y:S01]  /*0c00*/  ENDCOLLECTIVE ;  /* 0x000000000000791b */ /* 0x003fe20003800000 */
.L_x_5328:
[----:B------:R-:W-:Y:S01]  /*0c10*/  HFMA2.MMA R18, -RZ, RZ, 0, 2.384185791015625e-07 ;  /* 0x00000004ff127435 */ /* 0x000fe200000001ff */
[----:B------:R-:W-:-:S05]  /*0c20*/  MOV R12, R17 ;  /* 0x00000011000c7202 */ /* 0x000fca0000000f00 */
[----:B------:R-:W-:-:S04]  /*0c30*/  FADD R12, R9, R12 ;  /* 0x0000000c090c7221 */ /* 0x000fc80000000000 */
[----:B------:R-:W-:-:S07]  /*0c40*/  IMAD.MOV.U32 R19, RZ, RZ, R12 ;  /* 0x000000ffff137224 */ /* 0x000fce00078e000c */
[----:B------:R-:W-:Y:S05]  /*0c50*/  WARPSYNC.COLLECTIVE R16, `(.L_x_5329) ;  /* 0x0000000010087348 */ /* 0x000fea0003c00000 */
[----:B------:R0:W1:Y:S02]  /*0c60*/  SHFL.BFLY P1, R17, R19, R18, R21 ;  /* 0x0c00001213117389 */ /* 0x0000640000020015 */
[----:B01----:R-:W-:Y:S01]  /*0c70*/  ENDCOLLECTIVE ;  /* 0x000000000000791b */ /* 0x003fe20003800000 */
.L_x_5329:
[----:B------:R-:W-:Y:S01]  /*0c80*/  IMAD.MOV.U32 R18, RZ, RZ, 0x8 ;  /* 0x00000008ff127424 */ /* 0x000fe200078e00ff */
[----:B------:R-:W-:-:S05]  /*0c90*/  MOV R11, R17 ;  /* 0x00000011000b7202 */ /* 0x000fca0000000f00 */
[----:B------:R-:W-:-:S05]  /*0ca0*/  FADD R11, R12, R11 ;  /* 0x0000000b0c0b7221 */ /* 0x000fca0000000000 */
[----:B------:R-:W-:-:S07]  /*0cb0*/  MOV R19, R11 ;  /* 0x0000000b00137202 */ /* 0x000fce0000000f00 */
[----:B------:R-:W-:Y:S05]  /*0cc0*/  WARPSYNC.COLLECTIVE R16, `(.L_x_5330) ;  /* 0x0000000010087348 */ /* 0x000fea0003c00000 */
[----:B------:R0:W1:Y:S02]  /*0cd0*/  SHFL.BFLY P1, R17, R19, R18, R21 ;  /* 0x0c00001213117389 */ /* 0x0000640000020015 */
[----:B01----:R-:W-:Y:S01]  /*0ce0*/  ENDCOLLECTIVE ;  /* 0x000000000000791b */ /* 0x003fe20003800000 */
.L_x_5330:
[----:B------:R-:W-:Y:S01]  /*0cf0*/  HFMA2.MMA R18, -RZ, RZ, 0, 9.5367431640625e-07 ;  /* 0x00000010ff127435 */ /* 0x000fe200000001ff */
[----:B------:R-:W-:-:S05]  /*0d00*/  MOV R10, R17 ;  /* 0x00000011000a7202 */ /* 0x000fca0000000f00 */
[----:B------:R-:W-:-:S05]  /*0d10*/  FADD R10, R11, R10 ;  /* 0x0000000a0b0a7221 */ /* 0x000fca0000000000 */
[----:B------:R-:W-:-:S07]  /*0d20*/  MOV R19, R10 ;  /* 0x0000000a00137202 */ /* 0x000fce0000000f00 */
[----:B------:R-:W-:Y:S05]  /*0d30*/  WARPSYNC.COLLECTIVE R16, `(.L_x_5331) ;  /* 0x0000000010087348 */ /* 0x000fea0003c00000 */
[----:B------:R0:W1:Y:S02]  /*0d40*/  SHFL.BFLY P1, R17, R19, R18, R21 ;  /* 0x0c00001213117389 */ /* 0x0000640000020015 */
[----:B01----:R-:W-:Y:S01]  /*0d50*/  ENDCOLLECTIVE ;  /* 0x000000000000791b */ /* 0x003fe20003800000 */
.L_x_5331:
[----:B------:R-:W-:Y:S01]  /*0d60*/  HFMA2.MMA R18, -RZ, RZ, 0, 5.9604644775390625e-08 ;  /* 0x00000001ff127435 */ /* 0x000fe200000001ff */
[----:B------:R-:W-:Y:S01]  /*0d70*/  MOV R19, R8 ;  /* 0x0000000800137202 */ /* 0x000fe20000000f00 */
[----:B------:R-:W-:-:S09]  /*0d80*/  IMAD.MOV.U32 R9, RZ, RZ, R17 ;  /* 0x000000ffff097224 */ /* 0x000fd200078e0011 */
[----:B------:R-:W-:Y:S05]  /*0d90*/  WARPSYNC.COLLECTIVE R16, `(.L_x_5332) ;  /* 0x0000000010087348 */ /* 0x000fea0003c00000 */
[----:B------:R0:W1:Y:S02]  /*0da0*/  SHFL.BFLY P1, R17, R19, R18, R21 ;  /* 0x0c00001213117389 */ /* 0x0000640000020015 */
[----:B01----:R-:W-:Y:S01]  /*0db0*/  ENDCOLLECTIVE ;  /* 0x000000000000791b */ /* 0x003fe20003800000 */
.L_x_5332:
[----:B------:R-:W-:Y:S01]  /*0dc0*/  HFMA2.MMA R18, -RZ, RZ, 0, 1.1920928955078125e-07 ;  /* 0x00000002ff127435 */ /* 0x000fe200000001ff */
[----:B------:R-:W-:-:S05]  /*0dd0*/  MOV R11, R17 ;  /* 0x00000011000b7202 */ /* 0x000fca0000000f00 */
[----:B------:R-:W-:-:S04]  /*0de0*/  FADD R13, R8, R11 ;  /* 0x0000000b080d7221 */ /* 0x000fc80000000000 */
[----:B------:R-:W-:-:S07]  /*0df0*/  IMAD.MOV.U32 R19, RZ, RZ, R13 ;  /* 0x000000ffff137224 */ /* 0x000fce00078e000d */
[----:B------:R-:W-:Y:S05]  /*0e00*/  WARPSYNC.COLLECTIVE R16, `(.L_x_5333) ;  /* 0x0000000010087348 */ /* 0x000fea0003c00000 */
[----:B------:R0:W1:Y:S02]  /*0e10*/  SHFL.BFLY P1, R17, R19, R18, R21 ;  /* 0x0c00001213117389 */ /* 0x0000640000020015 */
[----:B01----:R-:W-:Y:S01]  /*0e20*/  ENDCOLLECTIVE ;  /* 0x000000000000791b */ /* 0x003fe20003800000 */
.L_x_5333:
[----:B------:R-:W-:Y:S01]  /*0e30*/  IMAD.MOV.U32 R18, RZ, RZ, 0x4 ;  /* 0x00000004ff127424 */ /* 0x000fe200078e00ff */
[----:B------:R-:W-:-:S05]  /*0e40*/  MOV R14, R17 ;  /* 0x00000011000e7202 */ /* 0x000fca0000000f00 */
[----:B------:R-:W-:-:S05]  /*0e50*/  FADD R14, R13, R14 ;  /* 0x0000000e0d0e7221 */ /* 0x000fca0000000000 */
[----:B------:R-:W-:-:S07]  /*0e60*/  MOV R19, R14 ;  /* 0x0000000e00137202 */ /* 0x000fce0000000f00 */
[----:B------:R-:W-:Y:S05]  /*0e70*/  WARPSYNC.COLLECTIVE R16, `(.L_x_5334) ;  /* 0x0000000010087348 */ /* 0x000fea0003c00000 */
[----:B------:R0:W1:Y:S02]  /*0e80*/  SHFL.BFLY P1, R17, R19, R18, R21 ;  /* 0x0c00001213117389 */ /* 0x0000640000020015 */
[----:B01----:R-:W-:Y:S01]  /*0e90*/  ENDCOLLECTIVE ;  /* 0x000000000000791b */ /* 0x003fe20003800000 */
.L_x_5334:
[----:B------:R-:W-:Y:S01]  /*0ea0*/  HFMA2.MMA R18, -RZ, RZ, 0, 4.76837158203125e-07 ;  /* 0x00000008ff127435 */ /* 0x000fe200000001ff */
[----:B------:R-:W-:-:S05]  /*0eb0*/  MOV R15, R17 ;  /* 0x00000011000f7202 */ /* 0x000fca0000000f00 */
[----:B------:R-:W-:-:S05]  /*0ec0*/  FADD R15, R14, R15 ;  /* 0x0000000f0e0f7221 */ /* 0x000fca0000000000 */
[----:B------:R-:W-:-:S07]  /*0ed0*/  MOV R19, R15 ;  /* 0x0000000f00137202 */ /* 0x000fce0000000f00 */
[----:B------:R-:W-:Y:S05]  /*0ee0*/  WARPSYNC.COLLECTIVE R16, `(.L_x_5335) ;  /* 0x0000000010087348 */ /* 0x000fea0003c00000 */
[----:B------:R0:W1:Y:S02]  /*0ef0*/  SHFL.BFLY P1, R17, R19, R18, R21 ;  /* 0x0c00001213117389 */ /* 0x0000640000020015 */
[----:B01----:R-:W-:Y:S01]  /*0f00*/  ENDCOLLECTIVE ;  /* 0x000000000000791b */ /* 0x003fe20003800000 */
.L_x_5335:
[----:B------:R-:W-:Y:S01]  /*0f10*/  HFMA2.MMA R18, -RZ, RZ, 0, 9.5367431640625e-07 ;  /* 0x00000010ff127435 */ /* 0x000fe200000001ff */
[----:B------:R-:W-:-:S04]  /*0f20*/  IMAD.MOV.U32 R8, RZ, RZ, R17 ;  /* 0x000000ffff087224 */ /* 0x000fc800078e0011 */
[----:B------:R-:W-:-:S05]  /*0f30*/  FADD R8, R15, R8 ;  /* 0x000000080f087221 */ /* 0x000fca0000000000 */
[----:B------:R-:W-:-:S07]  /*0f40*/  MOV R19, R8 ;  /* 0x0000000800137202 */ /* 0x000fce0000000f00 */
[----:B------:R-:W-:Y:S05]  /*0f50*/  WARPSYNC.COLLECTIVE R16, `(.L_x_5336) ;  /* 0x0000000010087348 */ /* 0x000fea0003c00000 */
[----:B------:R0:W1:Y:S02]  /*0f60*/  SHFL.BFLY P1, R17, R19, R18, R21 ;  /* 0x0c00001213117389 */ /* 0x0000640000020015 */
[----:B01----:R-:W-:Y:S01]  /*0f70*/  ENDCOLLECTIVE ;  /* 0x000000000000791b */ /* 0x003fe20003800000 */
.L_x_5336:
[----:B------:R-:W-:Y:S01]  /*0f80*/  MOV R13, R17 ;  /* 0x00000011000d7202 */ /* 0x000fe20000000f00 */
[----:B------:R-:W-:Y:S06]  /*0f90*/  BRA `(.L_x_5337) ;  /* 0xfffffff800747947 */ /* 0x000fec000383ffff */
.L_x_5338:
        /* <DEDUP_REMOVED lines=14> */
.L_x_8021:


//--------------------- .text._ZN18transformer_engine13normalization19ln_bwd_tuned_kernelINS0_13Kernel_traitsIffffjLj12288ELj4ELj1ELj4ELj16ENS0_18Kernel_traits_baseILj12288EffffjLj128EEEEEEEvNS0_20BackwardKernelParamsE --------------------------
	.section	.text._ZN18transformer_engine13normalization19ln_bwd_tuned_kernelINS0_13Kernel_traitsIffffjLj12288ELj4ELj1ELj4ELj16ENS0_18Kernel_traits_baseILj12288EffffjLj128EEEEEEEvNS0_20BackwardKernelParamsE,"ax",@progbits
	.align	128
        .global         _ZN18transformer_engine13normalization19ln_bwd_tuned_kernelINS0_13Kernel_traitsIffffjLj12288ELj4ELj1ELj4ELj16ENS0_18Kernel_traits_baseILj12288EffffjLj128EEEEEEEvNS0_20BackwardKernelParamsE
        .type           _ZN18transformer_engine13normalization19ln_bwd_tuned_kernelINS0_13Kernel_traitsIffffjLj12288ELj4ELj1ELj4ELj16ENS0_18Kernel_traits_baseILj12288EffffjLj128EEEEEEEvNS0_20BackwardKernelParamsE,@function
        .size           _ZN18transformer_engine13normalization19ln_bwd_tuned_kernelINS0_13Kernel_traitsIffffjLj12288ELj4ELj1ELj4ELj16ENS0_18Kernel_traits_baseILj12288EffffjLj128EEEEEEEvNS0_20BackwardKernelParamsE,(.L_x_8022 - _ZN18transformer_engine13normalization19ln_bwd_tuned_kernelINS0_13Kernel_traitsIffffjLj12288ELj4ELj1ELj4ELj16ENS0_18Kernel_traits_baseILj12288EffffjLj128EEEEEEEvNS0_20BackwardKernelParamsE)
        .other          _ZN18transformer_engine13normalization19ln_bwd_tuned_kernelINS0_13Kernel_traitsIffffjLj12288ELj4ELj1ELj4ELj16ENS0_18Kernel_traits_baseILj12288EffffjLj128EEEEEEEvNS0_20BackwardKernelParamsE,@"STO_CUDA_ENTRY STV_DEFAULT"
_ZN18transformer_engine13normalization19ln_bwd_tuned_kernelINS0_13Kernel_traitsIffffjLj12288ELj4ELj1ELj4ELj16ENS0_18Kernel_traits_baseILj12288EffffjLj128EEEEEEEvNS0_20BackwardKernelParamsE:
.text._ZN18transformer_engine13normalization19ln_bwd_tuned_kernelINS0_13Kernel_traitsIffffjLj12288ELj4ELj1ELj4ELj16ENS0_18Kernel_traits_baseILj12288EffffjLj128EEEEEEEvNS0_20BackwardKernelParamsE:
        /* <DEDUP_REMOVED lines=101> */
.L_x_5345:
[----:B------:R-:W0:Y:S01]  /*0650*/  LDC.64 R142, c[0x0][0x228] ;  /* 0x00008a00ff8e7b82 */ /* 0x000e220000000a00 */
[----:B-1----:R-:W-:-:S07]  /*0660*/  IMAD R135, R129, 0xc00, R100 ;  /* 0x00000c0081877824 */ /* 0x002fce00078e0264 */
[----:B------:R-:W1:Y:S08]  /*0670*/  LDC.64 R44, c[0x0][0x220] ;  /* 0x00008800ff2c7b82 */ /* 0x000e700000000a00 */
[----:B------:R-:W2:Y:S08]  /*0680*/  LDC.64 R26, c[0x0][0x230] ;  /* 0x00008c00ff1a7b82 */ /* 0x000eb00000000a00 */
[----:B------:R-:W3:Y:S01]  /*0690*/  LDC.64 R48, c[0x0][0x258] ;  /* 0x00009600ff307b82 */ /* 0x000ee20000000a00 */
[----:B0-----:R-:W-:Y:S01]  /*06a0*/  IMAD.WIDE R142, R129, 0x4, R142 ;  /* 0x00000004818e7825 */ /* 0x001fe200078e028e */
[----:B------:R-:W-:-:S05]  /*06b0*/  IADD3 R134, R135, 0x200, RZ ;  /* 0x0000020087867810 */ /* 0x000fca0007ffe0ff */
[----:B------:R-:W4:Y:S01]  /*06c0*/  LDG.E R142, desc[UR6][R142.64] ;  /* 0x000000068e8e7981 */ /* 0x000f22000c1e1900 */
[----:B-1----:R-:W-:-:S04]  /*06d0*/  IMAD.WIDE.U32 R4, R135, 0x10, R44 ;  /* 0x0000001087047825 */ /* 0x002fc800078e002c */
[C---:B------:R-:W-:Y:S02]  /*06e0*/  IMAD.WIDE.U32 R12, R134.reuse, 0x10, R44 ;  /* 0x00000010860c7825 */ /* 0x040fe400078e002c */
[----:B------:R-:W4:Y:S02]  /*06f0*/  LDG.E.128 R4, desc[UR6][R4.64] ;  /* 0x0000000604047981 */ /* 0x000f24000c1e1d00 */
[----:B--2---:R-:W-:Y:S01]  /*0700*/  IMAD.WIDE R26, R129, 0x4, R26 ;  /* 0x00000004811a7825 */ /* 0x004fe200078e021a */
[----:B------:R-:W-:Y:S01]  /*0710*/  IADD3 R133, R135, 0x400, RZ ;  /* 0x0000040087857810 */ /* 0x000fe20007ffe0ff */
[----:B------:R-:W2:Y:S04]  /*0720*/  LDG.E.128 R12, desc[UR6][R12.64] ;  /* 0x000000060c0c7981 */ /* 0x000ea8000c1e1d00 */
[----:B------:R-:W5:Y:S01]  /*0730*/  LDG.E R126, desc[UR6][R26.64] ;  /* 0x000000061a7e7981 */ /* 0x000f62000c1e1900 */
[----:B---3--:R-:W-:-:S04]  /*0740*/  IMAD.WIDE.U32 R16, R134, 0x10, R48 ;  /* 0x0000001086107825 */ /* 0x008fc800078e0030 */
[----:B------:R-:W-:Y:S02]  /*0750*/  IMAD.WIDE.U32 R20, R133, 0x10, R44 ;  /* 0x0000001085147825 */ /* 0x000fe400078e002c */
[----:B------:R-:W3:Y:S01]  /*0760*/  LDG.E.128 R16, desc[UR6][R16.64] ;  /* 0x0000000610107981 */ /* 0x000ee2000c1e1d00 */
[----:B------:R-:W-:-:S03]  /*0770*/  IADD3 R132, R135, 0x600, RZ ;  /* 0x0000060087847810 */ /* 0x000fc60007ffe0ff */
[----:B------:R-:W3:Y:S02]  /*0780*/  LDG.E.128 R20, desc[UR6][R20.64] ;  /* 0x0000000614147981 */ /* 0x000ee4000c1e1d00 */
[----:B------:R-:W-:-:S04]  /*0790*/  IMAD.WIDE.U32 R28, R132, 0x10, R44 ;  /* 0x00000010841c7825 */ /* 0x000fc800078e002c */
[--C-:B------:R-:W-:Y:S02]  /*07a0*/  IMAD.WIDE.U32 R8, R135, 0x10, R48.reuse ;  /* 0x0000001087087825 */ /* 0x100fe400078e0030 */
[----:B------:R-:W3:Y:S02]  /*07b0*/  LDG.E.128 R28, desc[UR6][R28.64] ;  /* 0x000000061c1c7981 */ /* 0x000ee4000c1e1d00 */
[--C-:B------:R-:W-:Y:S02]  /*07c0*/  IMAD.WIDE.U32 R32, R132, 0x10, R48.reuse ;  /* 0x0000001084207825 */ /* 0x100fe400078e0030 */
[----:B------:R-:W3:Y:S04]  /*07d0*/  LDG.E.128 R8, desc[UR6][R8.64] ;  /* 0x0000000608087981 */ /* 0x000ee8000c1e1d00 */
[----:B------:R-:W3:Y:S01]  /*07e0*/  LDG.E.128 R32, desc[UR6][R32.64] ;  /* 0x0000000620207981 */ /* 0x000ee2000c1e1d00 */
[----:B------:R-:W-:-:S06]  /*07f0*/  IMAD.WIDE.U32 R24, R133, 0x10, R48 ;  /* 0x0000001085187825 */ /* 0x000fcc00078e0030 */
[----:B------:R-:W3:Y:S01]  /*0800*/  LDG.E.128 R24, desc[UR6][R24.64] ;  /* 0x0000000618187981 */ /* 0x000ee2000c1e1d00 */
[----:B------:R-:W-:-:S05]  /*0810*/  IADD3 R131, R135, 0x800, RZ ;  /* 0x0000080087837810 */ /* 0x000fca0007ffe0ff */
[----:B------:R-:W-:-:S04]  /*0820*/  IMAD.WIDE.U32 R36, R131, 0x10, R44 ;  /* 0x0000001083247825 */ /* 0x000fc800078e002c */
[----:B------:R-:W-:Y:S02]  /*0830*/  IMAD.WIDE.U32 R40, R131, 0x10, R48 ;  /* 0x0000001083287825 */ /* 0x000fe400078e0030 */
[----:B------:R-:W3:Y:S01]  /*0840*/  LDG.E.128 R36, desc[UR6][R36.64] ;  /* 0x0000000624247981 */ /* 0x000ee2000c1e1d00 */
[----:B------:R-:W-:-:S03]  /*0850*/  IADD3 R130, R135, 0xa00, RZ ;  /* 0x00000a0087827810 */ /* 0x000fc60007ffe0ff */
[----:B------:R-:W3:Y:S02]  /*0860*/  LDG.E.128 R40, desc[UR6][R40.64] ;  /* 0x0000000628287981 */ /* 0x000ee4000c1e1d00 */
        /* <DEDUP_REMOVED lines=9> */
[----:B--2---:R-:W-:-:S02]  /*0900*/  FADD R13, -R142, R13 ;  /* 0x0000000d8e0d7221 */ /* 0x004fc40000000100 */
[----:B-----5:R-:W-:Y:S01]  /*0910*/  FMUL R136, R126, R5 ;  /* 0x000000057e887220 */ /* 0x020fe20000400000 */
[----:B------:R-:W-:Y:S01]  /*0920*/  FADD R5, -R142, R12 ;  /* 0x0000000c8e057221 */ /* 0x000fe20000000100 */
[----:B------:R-:W-:-:S03]  /*0930*/  FMUL R13, R126, R13 ;  /* 0x0000000d7e0d7220 */ /* 0x000fc60000400000 */
[----:B------:R-:W-:Y:S01]  /*0940*/  FMUL R12, R126, R5 ;  /* 0x000000057e0c7220 */ /* 0x000fe20000400000 */
[----:B------:R-:W-:Y:S01]  /*0950*/  FADD R5, -R142, R15 ;  /* 0x0000000f8e057221 */ /* 0x000fe20000000100 */
[----:B------:R-:W-:Y:S01]  /*0960*/  FMUL R138, R126, R7 ;  /* 0x000000077e8a7220 */ /* 0x000fe20000400000 */
[----:B------:R-:W-:Y:S01]  /*0970*/  FADD R7, -R142, R14 ;  /* 0x0000000e8e077221 */ /* 0x000fe20000000100 */
[----:B---3--:R-:W-:Y:S01]  /*0980*/  FADD R89, R16, R89 ;  /* 0x0000005910597221 */ /* 0x008fe20000000000 */
[-C--:B------:R-:W-:Y:S01]  /*0990*/  FFMA R91, R12, R16.reuse, R91 ;  /* 0x000000100c5b7223 */ /* 0x080fe2000000005b */
[----:B------:R-:W-:Y:S01]  /*09a0*/  FMUL R15, R105, R16 ;  /* 0x00000010690f7220 */ /* 0x000fe20000400000 */
[C---:B------:R-:W-:Y:S01]  /*09b0*/  FADD R86, R17.reuse, R86 ;  /* 0x0000005611567221 */ /* 0x040fe20000000000 */
[----:B------:R-:W-:Y:S01]  /*09c0*/  FFMA R88, R17, R13, R88 ;  /* 0x0000000d11587223 */ /* 0x000fe20000000058 */
[----:B------:R-:W-:Y:S01]  /*09d0*/  FMUL R16, R106, R17 ;  /* 0x000000116a107220 */ /* 0x000fe20000400000 */
[----:B------:R-:W-:Y:S01]  /*09e0*/  FMUL R17, R126, R5 ;  /* 0x000000057e117220 */ /* 0x000fe20000400000 */
[----:B------:R-:W-:Y:S01]  /*09f0*/  FADD R5, -R142, R20 ;  /* 0x000000148e057221 */ /* 0x000fe20000000100 */
[----:B------:R-:W-:Y:S01]  /*0a00*/  FMUL R14, R126, R7 ;  /* 0x000000077e0e7220 */ /* 0x000fe20000400000 */
[----:B------:R-:W-:Y:S01]  /*0a10*/  FADD R85, R18, R85 ;  /* 0x0000005512557221 */ /* 0x000fe20000000000 */
[----:B------:R-:W-:Y:S01]  /*0a20*/  FMUL R145, R107, R18 ;  /* 0x000000126b917220 */ /* 0x000fe20000400000 */
[----:B------:R-:W-:Y:S01]  /*0a30*/  FMUL R20, R126, R5 ;  /* 0x000000057e147220 */ /* 0x000fe20000400000 */
[----:B------:R-:W-:Y:S01]  /*0a40*/  FFMA R87, R18, R14, R87 ;  /* 0x0000000e12577223 */ /* 0x000fe20000000057 */
[----:B------:R-:W-:Y:S01]  /*0a50*/  FADD R5, -R142, R23 ;  /* 0x000000178e057221 */ /* 0x000fe20000000100 */
[C---:B------:R-:W-:Y:S01]  /*0a60*/  FADD R82, R19.reuse, R82 ;  /* 0x0000005213527221 */ /* 0x040fe20000000000 */
[----:B------:R-:W-:Y:S01]  /*0a70*/  FFMA R84, R19, R17, R84 ;  /* 0x0000001113547223 */ /* 0x000fe20000000054 */
[----:B------:R-:W-:Y:S01]  /*0a80*/  FMUL R18, R108, R19 ;  /* 0x000000136c127220 */ /* 0x000fe20000400000 */
[C---:B------:R-:W-:Y:S01]  /*0a90*/  FADD R19, -R142.reuse, R21 ;  /* 0x000000158e137221 */ /* 0x040fe20000000100 */
[----:B------:R-:W-:Y:S01]  /*0aa0*/  FADD R21, -R142, R22 ;  /* 0x000000168e157221 */ /* 0x000fe20000000100 */
[----:B------:R-:W-:Y:S01]  /*0ab0*/  FMUL R22, R126, R5 ;  /* 0x000000057e167220 */ /* 0x000fe20000400000 */
[----:B------:R-:W-:Y:S01]  /*0ac0*/  FADD R5, -R142, R28 ;  /* 0x0000001c8e057221 */ /* 0x000fe20000000100 */
[--C-:B------:R-:W-:Y:S01]  /*0ad0*/  FADD R137, R4, -R142.reuse ;  /* 0x8000008e04897221 */ /* 0x100fe20000000000 */
[----:B------:R-:W-:Y:S01]  /*0ae0*/  FADD R141, R6, -R142 ;  /* 0x8000008e068d7221 */ /* 0x000fe20000000000 */
[----:B------:R-:W-:Y:S01]  /*0af0*/  FMUL R139, R101, R8 ;  /* 0x00000008658b7220 */ /* 0x000fe20000400000 */
[----:B------:R-:W-:Y:S01]  /*0b00*/  FMUL R28, R126, R5 ;  /* 0x000000057e1c7220 */ /* 0x000fe20000400000 */
[----:B------:R-:W-:Y:S01]  /*0b10*/  FADD R5, -R142, R31 ;  /* 0x0000001f8e057221 */ /* 0x000fe20000000100 */
[----:B------:R-:W-:Y:S01]  /*0b20*/  FMUL R128, R137, R126 ;  /* 0x0000007e89807220 */ /* 0x000fe20000400000 */
[----:B------:R-:W-:Y:S01]  /*0b30*/  FMUL R137, R126, R141 ;  /* 0x0000008d7e897220 */ /* 0x000fe20000400000 */
[----:B------:R-:W-:Y:S01]  /*0b40*/  FADD R63, R32, R63 ;  /* 0x0000003f203f7221 */ /* 0x000fe20000000000 */
[-C--:B------:R-:W-:Y:S01]  /*0b50*/  FFMA R79, R28, R32.reuse, R79 ;  /* 0x000000201c4f7223 */ /* 0x080fe2000000004f */
        /* <DEDUP_REMOVED lines=22> */
[C---:B------:R-:W-:Y:S01]  /*0cc0*/  FMUL R21, R126.reuse, R21 ;  /* 0x000000157e157220 */ /* 0x040fe20000400000 */
        /* <DEDUP_REMOVED lines=16> */
[C---:B------:R-:W-:Y:S01]  /*0dd0*/  FADD R25, -R142.reuse, R29 ;  /* 0x0000001d8e197221 */ /* 0x040fe20000000100 */
[----:B------:R-:W-:Y:S01]  /*0de0*/  FADD R29, -R142, R30 ;  /* 0x0000001e8e1d7221 */ /* 0x000fe20000000100 */
        /* <DEDUP_REMOVED lines=29> */
[C---:B------:R-:W-:Y:S01]  /*0fc0*/  FADD R90, R11.reuse, R90 ;  /* 0x0000005a0b5a7221 */ /* 0x040fe20000000000 */
[----:B------:R-:W-:Y:S01]  /*0fd0*/  FFMA R92, R11, R138, R92 ;  /* 0x0000008a0b5c7223 */ /* 0x000fe2000000005c */
        /* <DEDUP_REMOVED lines=14> */
[----:B------:R-:W-:Y:S01]  /*10c0*/  FMUL R39, R126, R39 ;  /* 0x000000277e277220 */ /* 0x000fe20000400000 */
        /* <DEDUP_REMOVED lines=63> */
.L_x_5356:
        /* <DEDUP_REMOVED lines=43> */
.L_x_5342:
[----:B------:R-:W-:Y:S05]  /*1770*/  BSYNC B0 ;  /* 0x0000000000007941 */ /* 0x000fea0003800000 */
.L_x_5341:
        /* <DEDUP_REMOVED lines=19> */
.L_x_5344:
[----:B------:R-:W2:Y:S04]  /*18b0*/  LDG.E.STRONG.GPU R6, desc[UR6][R4.64] ;  /* 0x0000000604067981 */ /* 0x000ea8000c1ef900 */
[----:B--2---:R-:W-:Y:S01]  /*18c0*/  CCTL.IVALL ;  /* 0x00000000ff00798f */ /* 0x004fe20002000000 */
[----:B------:R-:W-:Y:S05]  /*18d0*/  YIELD ;  /* 0x0000000000007946 */ /* 0x000fea0003800000 */
[----:B------:R-:W-:-:S13]  /*18e0*/  ISETP.NE.AND P1, PT, R6, R9, PT ;  /* 0x000000090600720c */ /* 0x000fda0003f25270 */
[----:B------:R-:W-:Y:S05]  /*18f0*/  @P1 BRA `(.L_x_5344) ;  /* 0xfffffffc00ec1947 */ /* 0x000fea000383ffff */
.L_x_5343:
        /* <DEDUP_REMOVED lines=128> */
[----:B-1----:R-:W-:Y:S02]  /*2100*/  MOV R4, R127 ;  /* 0x0000007f00047202 */ /* 0x002fe40000000f00 */
        /* <DEDUP_REMOVED lines=43> */
.L_x_5339:
        /* <DEDUP_REMOVED lines=38> */
.L_x_5340:
[----:B------:R-:W-:Y:S01]  /*2620*/  HFMA2.MMA R10, -RZ, RZ, 0, 9.5367431640625e-07 ;  /* 0x00000010ff0a7435 */ /* 0x000fe200000001ff */
[----:B------:R-:W-:Y:S02]  /*2630*/  MOV R5, 0x1f ;  /* 0x0000001f00057802 */ /* 0x000fe40000000f00 */
[----:B------:R-:W-:-:S08]  /*2640*/  MOV R24, 0xffffffff ;  /* 0xffffffff00187802 */ /* 0x000fd00000000f00 */
[----:B------:R-:W-:Y:S05]  /*2650*/  WARPSYNC.COLLECTIVE R24, `(.L_x_5346) ;  /* 0x0000000018087348 */ /* 0x000fea0003c00000 */
[----:B------:R0:W1:Y:S02]  /*2660*/  SHFL.DOWN P1, R11, R9, R10, R5 ;  /* 0x0800000a090b7389 */ /* 0x0000640000020005 */
[----:B01----:R-:W-:Y:S01]  /*2670*/  ENDCOLLECTIVE ;  /* 0x000000000000791b */ /* 0x003fe20003800000 */
.L_x_5346:
[----:B------:R-:W-:Y:S01]  /*2680*/  FADD R51, R9, R11 ;  /* 0x0000000b09337221 */ /* 0x000fe20000000000 */
[----:B------:R-:W-:-:S07]  /*2690*/  MOV R9, R6 ;  /* 0x0000000600097202 */ /* 0x000fce0000000f00 */
[----:B------:R-:W-:Y:S05]  /*26a0*/  WARPSYNC.COLLECTIVE R24, `(.L_x_5347) ;  /* 0x0000000018087348 */ /* 0x000fea0003c00000 */
[----:B------:R0:W1:Y:S02]  /*26b0*/  SHFL.DOWN P1, R11, R9, R10, R5 ;  /* 0x0800000a090b7389 */ /* 0x0000640000020005 */
[----:B01----:R-:W-:Y:S01]  /*26c0*/  ENDCOLLECTIVE ;  /* 0x000000000000791b */ /* 0x003fe20003800000 */
.L_x_5347:
[----:B------:R-:W-:Y:S01]  /*26d0*/  HFMA2.MMA R10, -RZ, RZ, 0, 4.76837158203125e-07 ;  /* 0x00000008ff0a7435 */ /* 0x000fe200000001ff */
[----:B------:R-:W-:Y:S02]  /*26e0*/  MOV R9, R51 ;  /* 0x0000003300097202 */ /* 0x000fe40000000f00 */
[----:B------:R-:W-:-:S08]  /*26f0*/  MOV R7, R11 ;  /* 0x0000000b00077202 */ /* 0x000fd00000000f00 */
[----:B------:R-:W-:Y:S05]  /*2700*/  WARPSYNC.COLLECTIVE R24, `(.L_x_5348) ;  /* 0x0000000018087348 */ /* 0x000fea0003c00000 */
[----:B------:R0:W1:Y:S02]  /*2710*/  SHFL.DOWN P1, R11, R9, R10, R5 ;  /* 0x0800000a090b7389 */ /* 0x0000640000020005 */
[----:B01----:R-:W-:Y:S01]  /*2720*/  ENDCOLLECTIVE ;  /* 0x000000000000791b */ /* 0x003fe20003800000 */
.L_x_5348:
[----:B------:R-:W-:-:S05]  /*2730*/  FADD R7, R6, R7 ;  /* 0x0000000706077221 */ /* 0x000fca0000000000 */
[----:B------:R-:W-:Y:S01]  /*2740*/  MOV R9, R7 ;  /* 0x0000000700097202 */ /* 0x000fe20000000f00 */
[----:B------:R-:W-:-:S07]  /*2750*/  FADD R146, R51, R11 ;  /* 0x0000000b33927221 */ /* 0x000fce0000000000 */
[----:B------:R-:W-:Y:S05]  /*2760*/  WARPSYNC.COLLECTIVE R24, `(.L_x_5349) ;  /* 0x0000000018087348 */ /* 0x000fea0003c00000 */
[----:B------:R0:W1:Y:S02]  /*2770*/  SHFL.DOWN P1, R11, R9, R10, R5 ;  /* 0x0800000a090b7389 */ /* 0x0000640000020005 */
[----:B01----:R-:W-:Y:S01]  /*2780*/  ENDCOLLECTIVE ;  /* 0x000000000000791b */ /* 0x003fe20003800000 */
.L_x_5349:
[----:B------:R-:W-:Y:S01]  /*2790*/  HFMA2.MMA R10, -RZ, RZ, 0, 2.384185791015625e-07 ;  /* 0x00000004ff0a7435 */ /* 0x000fe200000001ff */
[----:B------:R-:W-:Y:S02]  /*27a0*/  MOV R9, R146 ;  /* 0x0000009200097202 */ /* 0x000fe40000000f00 */
[----:B------:R-:W-:-:S08]  /*27b0*/  MOV R142, R11 ;  /* 0x0000000b008e7202 */ /* 0x000fd00000000f00 */
[----:B------:R-:W-:Y:S05]  /*27c0*/  WARPSYNC.COLLECTIVE R24, `(.L_x_5350) ;  /* 0x0000000018087348 */ /* 0x000fea0003c00000 */
[----:B------:R0:W1:Y:S02]  /*27d0*/  SHFL.DOWN P1, R11, R9, R10, R5 ;  /* 0x0800000a090b7389 */ /* 0x0000640000020005 */
[----:B01----:R-:W-:Y:S01]  /*27e0*/  ENDCOLLECTIVE ;  /* 0x000000000000791b */ /* 0x003fe20003800000 */
.L_x_5350:
[----:B------:R-:W-:-:S05]  /*27f0*/  FADD R142, R7, R142 ;  /* 0x0000008e078e7221 */ /* 0x000fca0000000000 */
[----:B------:R-:W-:Y:S01]  /*2800*/  MOV R9, R142 ;  /* 0x0000008e00097202 */ /* 0x000fe20000000f00 */
[----:B------:R-:W-:-:S07]  /*2810*/  FADD R148, R146, R11 ;  /* 0x0000000b92947221 */ /* 0x000fce0000000000 */
[----:B------:R-:W-:Y:S05]  /*2820*/  WARPSYNC.COLLECTIVE R24, `(.L_x_5351) ;  /* 0x0000000018087348 */ /* 0x000fea0003c00000 */
[----:B------:R0:W1:Y:S02]  /*2830*/  SHFL.DOWN P1, R11, R9, R10, R5 ;  /* 0x0800000a090b7389 */ /* 0x0000640000020005 */
[----:B01----:R-:W-:Y:S01]  /*2840*/  ENDCOLLECTIVE ;  /* 0x000000000000791b */ /* 0x003fe20003800000 */
.L_x_5351:
[----:B------:R-:W-:Y:S01]  /*2850*/  HFMA2.MMA R10, -RZ, RZ, 0, 1.1920928955078125e-07 ;  /* 0x00000002ff0a7435 */ /* 0x000fe200000001ff */
[----:B------:R-:W-:Y:S02]  /*2860*/  MOV R9, R148 ;  /* 0x0000009400097202 */ /* 0x000fe40000000f00 */
[----:B------:R-:W-:-:S08]  /*2870*/  MOV R147, R11 ;  /* 0x0000000b00937202 */ /* 0x000fd00000000f00 */
[----:B------:R-:W-:Y:S05]  /*2880*/  WARPSYNC.COLLECTIVE R24, `(.L_x_5352) ;  /* 0x0000000018087348 */ /* 0x000fea0003c00000 */
[----:B------:R0:W1:Y:S02]  /*2890*/  SHFL.DOWN P1, R11, R9, R10, R5 ;  /* 0x0800000a090b7389 */ /* 0x0000640000020005 */
[----:B01----:R-:W-:Y:S01]  /*28a0*/  ENDCOLLECTIVE ;  /* 0x000000000000791b */ /* 0x003fe20003800000 */
.L_x_5352:
[----:B------:R-:W-:-:S05]  /*28b0*/  FADD R147, R142, R147 ;  /* 0x000000938e937221 */ /* 0x000fca0000000000 */
[----:B------:R-:W-:Y:S01]  /*28c0*/  MOV R9, R147 ;  /* 0x0000009300097202 */ /* 0x000fe20000000f00 */
[----:B------:R-:W-:-:S07]  /*28d0*/  FADD R6, R148, R11 ;  /* 0x0000000b94067221 */ /* 0x000fce0000000000 */
[----:B------:R-:W-:Y:S05]  /*28e0*/  WARPSYNC.COLLECTIVE R24, `(.L_x_5353) ;  /* 0x0000000018087348 */ /* 0x000fea0003c00000 */
[----:B------:R0:W1:Y:S02]  /*28f0*/  SHFL.DOWN P1, R11, R9, R10, R5 ;  /* 0x0800000a090b7389 */ /* 0x0000640000020005 */
[----:B01----:R-:W-:Y:S01]  /*2900*/  ENDCOLLECTIVE ;  /* 0x000000000000791b */ /* 0x003fe20003800000 */
.L_x_5353:
[----:B------:R-:W-:Y:S01]  /*2910*/  HFMA2.MMA R10, -RZ, RZ, 0, 5.9604644775390625e-08 ;  /* 0x00000001ff0a7435 */ /* 0x000fe200000001ff */
[----:B------:R-:W-:Y:S02]  /*2920*/  MOV R9, R6 ;  /* 0x0000000600097202 */ /* 0x000fe40000000f00 */
[----:B------:R-:W-:-:S08]  /*2930*/  MOV R150, R11 ;  /* 0x0000000b00967202 */ /* 0x000fd00000000f00 */
[----:B------:R-:W-:Y:S05]  /*2940*/  WARPSYNC.COLLECTIVE R24, `(.L_x_5354) ;  /* 0x0000000018087348 */ /* 0x000fea0003c00000 */
[----:B------:R0:W1:Y:S02]  /*2950*/  SHFL.DOWN P1, R11, R9, R10, R5 ;  /* 0x0800000a090b7389 */ /* 0x0000640000020005 */
[----:B01----:R-:W-:Y:S01]  /*2960*/  ENDCOLLECTIVE ;  /* 0x000000000000791b */ /* 0x003fe20003800000 */
.L_x_5354:
[----:B------:R-:W-:-:S05]  /*2970*/  FADD R7, R147, R150 ;  /* 0x0000009693077221 */ /* 0x000fca0000000000 */
[----:B------:R-:W-:Y:S02]  /*2980*/  MOV R9, R7 ;  /* 0x0000000700097202 */ /* 0x000fe40000000f00 */
[----:B------:R-:W-:-:S07]  /*2990*/  MOV R51, R11 ;  /* 0x0000000b00337202 */ /* 0x000fce0000000f00 */
[----:B------:R-:W-:Y:S05]  /*29a0*/  WARPSYNC.COLLECTIVE R24, `(.L_x_5355) ;  /* 0x0000000018087348 */ /* 0x000fea0003c00000 */
[----:B------:R0:W1:Y:S02]  /*29b0*/  SHFL.DOWN P1, R11, R9, R10, R5 ;  /* 0x0800000a090b7389 */ /* 0x0000640000020005 */
[----:B01----:R-:W-:Y:S01]  /*29c0*/  ENDCOLLECTIVE ;  /* 0x000000000000791b */ /* 0x003fe20003800000 */
.L_x_5355:
[----:B------:R-:W-:Y:S05]  /*29d0*/  BRA `(.L_x_5356) ;  /* 0xffffffe800b87947 */ /* 0x000fea000383ffff */
.L_x_5357:
        /* <DEDUP_REMOVED lines=10> */
.L_x_8022:


//--------------------- .text._ZN18transformer_engine13normalization28ln_bwd_finalize_tuned_kernelINS0_22Kernel_traits_finalizeILj10240E13__nv_bfloat16fS3_fjLj1024ELj4ENS0_18Kernel_traits_baseILj10240ES3_fS3_fjLj1024EEEEEEEvNS0_20BackwardKernelParamsE --------------------------
	.section	.text._ZN18transformer_engine13normalization28ln_bwd_finalize_tuned_kernelINS0_22Kernel_traits_finalizeILj10240E13__nv_bfloat16fS3_fjLj1024ELj4ENS0_18Kernel_traits_baseILj10240ES3_fS3_fjLj1024EEEEEEEvNS0_20BackwardKernelParamsE,"ax",@progbits
	.align	128
        .global         _ZN18transformer_engine13normalization28ln_bwd_finalize_tuned_kernelINS0_22Kernel_traits_finalizeILj10240E13__nv_bfloat16fS3_fjLj1024ELj4ENS0_18Kernel_traits_baseILj10240ES3_fS3_fjLj1024EEEEEEEvNS0_20BackwardKernelParamsE
        .type           _ZN18transformer_engine13normalization28ln_bwd_finalize_tuned_kernelINS0_22Kernel_traits_finalizeILj10240E13__nv_bfloat16fS3_fjLj1024ELj4ENS0_18Kernel_traits_baseILj10240ES3_fS3_fjLj1024EEEEEEEvNS0_20BackwardKernelParamsE,@function
        .size           _ZN18transformer_engine13normalization28ln_bwd_finalize_tuned_kernelINS0_22Kernel_traits_finalizeILj10240E13__nv_bfloat16fS3_fjLj1024ELj4ENS0_18Kernel_traits_baseILj10240ES3_fS3_fjLj1024EEEEEEEvNS0_20BackwardKernelParamsE,(.L_x_8023 - _ZN18transformer_engine13normalization28ln_bwd_finalize_tuned_kernelINS0_22Kernel_traits_finalizeILj10240E13__nv_bfloat16fS3_fjLj1024ELj4ENS0_18Kernel_traits_baseILj10240ES3_fS3_fjLj1024EEEEEEEvNS0_20BackwardKernelParamsE)
        .other          _ZN18transformer_engine13normalization28ln_bwd_finalize_tuned_kernelINS0_22Kernel_traits_finalizeILj10240E13__nv_bfloat16fS3_fjLj1024ELj4ENS0_18Kernel_traits_baseILj10240ES3_fS3_fjLj1024EEEEEEEvNS0_20BackwardKernelParamsE,@"STO_CUDA_ENTRY STV_DEFAULT"
_ZN18transformer_engine13normalization28ln_bwd_finalize_tuned_kernelINS0_22Kernel_traits_finalizeILj10240E13__nv_bfloat16fS3_fjLj1024ELj4ENS0_18Kernel_traits_baseILj10240ES3_fS3_fjLj1024EEEEEEEvNS0_20BackwardKernelParamsE:
.text._ZN18transformer_engine13normalization28ln_bwd_finalize_tuned_kernelINS0_22Kernel_traits_finalizeILj10240E13__nv_bfloat16fS3_fjLj1024ELj4ENS0_18Kernel_traits_baseILj10240ES3_fS3_fjLj1024EEEEEEEvNS0_20BackwardKernelParamsE:
        /* <DEDUP_REMOVED lines=20> */
.L_x_5369:
        /* <DEDUP_REMOVED lines=28> */
.L_x_5362:
        /* <DEDUP_REMOVED lines=33> */
.L_x_5361:
[----:B------:R-:W-:Y:S05]  /*0510*/  BSYNC B1 ;  /* 0x0000000000017941 */ /* 0x000fea0003800000 */
.L_x_5360:
        /* <DEDUP_REMOVED lines=23> */
.L_x_5364:
[----:B------:R-:W-:Y:S05]  /*0690*/  BSYNC B1 ;  /* 0x0000000000017941 */ /* 0x000fea0003800000 */
.L_x_5363:
        /* <DEDUP_REMOVED lines=11> */
.L_x_5359:
[----:B------:R-:W-:Y:S05]  /*0750*/  BSYNC B0 ;  /* 0x0000000000007941 */ /* 0x000fea0003800000 */
.L_x_5358:
        /* <DEDUP_REMOVED lines=33> */
.L_x_5380:
[----:B------:R-:W-:Y:S01]  /*0970*/  @!P0 SHF.R.U32.HI R11, RZ, 0x3, R0 ;  /* 0x00000003ff0b8819 */ /* 0x000fe20000011600 */
[----:B--2---:R-:W-:Y:S01]  /*0980*/  FADD R13, R8, R13 ;  /* 0x0000000d080d7221 */ /* 0x004fe20000000000 */
[----:B-1----:R-:W-:Y:S02]  /*0990*/  FADD R9, R10, R9 ;  /* 0x000000090a097221 */ /* 0x002fe40000000000 */
[----:B0-----:R-:W-:-:S05]  /*09a0*/  @!P0 LOP3.LUT R8, R11, 0x1ffffffc, RZ, 0xc0, !PT ;  /* 0x1ffffffc0b088812 */ /* 0x001fca00078ec0ff */
[----:B------:R1:W-:Y:S04]  /*09b0*/  @!P0 STS [R8+UR4+0x2000], R13 ;  /* 0x0020000d08008988 */ /* 0x0003e80008000804 */
[----:B------:R1:W-:Y:S02]  /*09c0*/  @!P0 STS [R8+UR4+0x2080], R9 ;  /* 0x0020800908008988 */ /* 0x0003e40008000804 */
.L_x_5365:
        /* <DEDUP_REMOVED lines=18> */
.L_x_5368:
[----:B------:R-:W-:Y:S05]  /*0af0*/  BSYNC B0 ;  /* 0x0000000000007941 */ /* 0x000fea0003800000 */
.L_x_5367:
[C---:B------:R-:W-:Y:S02]  /*0b00*/  ISETP.GT.U32.AND P0, PT, R5.reuse, -0x2801, PT ;  /* 0xffffd7ff0500780c */ /* 0x040fe40003f04070 */
[----:B------:R-:W-:Y:S02]  /*0b10*/  IADD3 R5, R5, 0x2800, RZ ;  /* 0x0000280005057810 */ /* 0x000fe40007ffe0ff */
[----:B------:R-:W-:-:S09]  /*0b20*/  IADD3 R6, R6, 0x1400, RZ ;  /* 0x0000140006067810 */ /* 0x000fd20007ffe0ff */
[----:B------:R-:W-:Y:S05]  /*0b30*/  @P0 BRA `(.L_x_5369) ;  /* 0xfffffff400800947 */ /* 0x000fea000383ffff */
[----:B------:R-:W-:Y:S05]  /*0b40*/  EXIT ;  /* 0x000000000000794d */ /* 0x000fea0003800000 */
.L_x_5366:
[----:B------:R-:W-:Y:S01]  /*0b50*/  HFMA2.MMA R18, -RZ, RZ, 0, 5.9604644775390625e-08 ;  /* 0x00000001ff127435 */ /* 0x000fe200000001ff */
[----:B0-----:R-:W-:Y:S01]  /*0b60*/  IMAD.MOV.U32 R19, RZ, RZ, R10 ;  /* 0x000000ffff137224 */ /* 0x001fe200078e000a */
[----:B------:R-:W-:Y:S02]  /*0b70*/  MOV R21, 0x1f ;  /* 0x0000001f00157802 */ /* 0x000fe40000000f00 */
[----:B------:R-:W-:-:S07]  /*0b80*/  MOV R16, 0xffffffff ;  /* 0xffffffff00107802 */ /* 0x000fce0000000f00 */
[----:B-12---:R-:W-:Y:S05]  /*0b90*/  WARPSYNC.COLLECTIVE R16, `(.L_x_5370) ;  /* 0x0000000010087348 */ /* 0x006fea0003c00000 */
[----:B------:R0:W3:Y:S02]  /*0ba0*/  SHFL.BFLY P1, R17, R19, R18, R21 ;  /* 0x0c00001213117389 */ /* 0x0000e40000020015 */
[----:B0123--:R-:W-:Y:S01]  /*0bb0*/  ENDCOLLECTIVE ;  /* 0x000000000000791b */ /* 0x00ffe20003800000 */
.L_x_5370:
[----:B------:R-:W-:Y:S01]  /*0bc0*/  HFMA2.MMA R18, -RZ, RZ, 0, 1.1920928955078125e-07 ;  /* 0x00000002ff127435 */ /* 0x000fe200000001ff */
[----:B------:R-:W-:-:S04]  /*0bd0*/  IMAD.MOV.U32 R9, RZ, RZ, R17 ;  /* 0x000000ffff097224 */ /* 0x000fc800078e0011 */
[----:B------:R-:W-:-:S05]  /*0be0*/  FADD R9, R10, R9 ;  /* 0x000000090a097221 */ /* 0x000fca0000000000 */
[----:B------:R-:W-:-:S07]  /*0bf0*/  MOV R19, R9 ;  /* 0x0000000900137202 */ /* 0x000fce0000000f00 */
[----:B------:R-:W-:Y:S05]  /*0c00*/  WARPSYNC.COLLECTIVE R16, `(.L_x_5371) ;  /* 0x0000000010087348 */ /* 0x000fea0003c00000 */
[----:B------:R0:W1:Y:S02]  /*0c10*/  SHFL.BFLY P1, R17, R19, R18, R21 ;  /* 0x0c00001213117389 */ /* 0x0000640000020015 */
[----:B01----:R-:W-:Y:S01]  /*0c20*/  ENDCOLLECTIVE ;  /* 0x000000000000791b */ /* 0x003fe20003800000 */
.L_x_5371:
[----:B------:R-:W-:Y:S01]  /*0c30*/  HFMA2.MMA R18, -RZ, RZ, 0, 2.384185791015625e-07 ;  /* 0x00000004ff127435 */ /* 0x000fe200000001ff */
[----:B------:R-:W-:-:S05]  /*0c40*/  MOV R12, R17 ;  /* 0x00000011000c7202 */ /* 0x000fca0000000f00 */
[----:B------:R-:W-:-:S04]  /*0c50*/  FADD R12, R9, R12 ;  /* 0x0000000c090c7221 */ /* 0x000fc80000000000 */
[----:B------:R-:W-:-:S07]  /*0c60*/  IMAD.MOV.U32 R19, RZ, RZ, R12 ;  /* 0x000000ffff137224 */ /* 0x000fce00078e000c */
[----:B------:R-:W-:Y:S05]  /*0c70*/  WARPSYNC.COLLECTIVE R16, `(.L_x_5372) ;  /* 0x0000000010087348 */ /* 0x000fea0003c00000 */
[----:B------:R0:W1:Y:S02]  /*0c80*/  SHFL.BFLY P1, R17, R19, R18, R21 ;  /* 0x0c00001213117389 */ /* 0x0000640000020015 */
[----:B01----:R-:W-:Y:S01]  /*0c90*/  ENDCOLLECTIVE ;  /* 0x000000000000791b */ /* 0x003fe20003800000 */
.L_x_5372:
[----:B------:R-:W-:Y:S01]  /*0ca0*/  IMAD.MOV.U32 R18, RZ, RZ, 0x8 ;  /* 0x00000008ff127424 */ /* 0x000fe200078e00ff */
[----:B------:R-:W-:-:S05]  /*0cb0*/  MOV R11, R17 ;  /* 0x00000011000b7202 */ /* 0x000fca0000000f00 */
[----:B------:R-:W-:-:S05]  /*0cc0*/  FADD R11, R12, R11 ;  /* 0x0000000b0c0b7221 */ /* 0x000fca0000000000 */
[----:B------:R-:W-:-:S07]  /*0cd0*/  MOV R19, R11 ;  /* 0x0000000b00137202 */ /* 0x000fce0000000f00 */
[----:B------:R-:W-:Y:S05]  /*0ce0*/  WARPSYNC.COLLECTIVE R16, `(.L_x_5373) ;  /* 0x0000000010087348 */ /* 0x000fea0003c00000 */
[----:B------:R0:W1:Y:S02]  /*0cf0*/  SHFL.BFLY P1, R17, R19, R18, R21 ;  /* 0x0c00001213117389 */ /* 0x0000640000020015 */
[----:B01----:R-:W-:Y:S01]  /*0d00*/  ENDCOLLECTIVE ;  /* 0x000000000000791b */ /* 0x003fe20003800000 */
.L_x_5373:
[----:B------:R-:W-:Y:S01]  /*0d10*/  HFMA2.MMA R18, -RZ, RZ, 0, 9.5367431640625e-07 ;  /* 0x00000010ff127435 */ /* 0x000fe200000001ff */
[----:B------:R-:W-:-:S05]  /*0d20*/  MOV R10, R17 ;  /* 0x00000011000a7202 */ /* 0x000fca0000000f00 */
[----:B------:R-:W-:-:S05]  /*0d30*/  FADD R10, R11, R10 ;  /* 0x0000000a0b0a7221 */ /* 0x000fca0000000000 */
[----:B------:R-:W-:-:S07]  /*0d40*/  MOV R19, R10 ;  /* 0x0000000a00137202 */ /* 0x000fce0000000f00 */
[----:B------:R-:W-:Y:S05]  /*0d50*/  WARPSYNC.COLLECTIVE R16, `(.L_x_5374) ;  /* 0x0000000010087348 */ /* 0x000fea0003c00000 */
[----:B------:R0:W1:Y:S02]  /*0d60*/  SHFL.BFLY P1, R17, R19, R18, R21 ;  /* 0x0c00001213117389 */ /* 0x0000640000020015 */
[----:B01----:R-:W-:Y:S01]  /*0d70*/  ENDCOLLECTIVE ;  /* 0x000000000000791b */ /* 0x003fe20003800000 */
.L_x_5374:
[----:B------:R-:W-:Y:S01]  /*0d80*/  HFMA2.MMA R18, -RZ, RZ, 0, 5.9604644775390625e-08 ;  /* 0x00000001ff127435 */ /* 0x000fe200000001ff */
[----:B------:R-:W-:Y:S01]  /*0d90*/  MOV R19, R8 ;  /* 0x0000000800137202 */ /* 0x000fe20000000f00 */
[----:B------:R-:W-:-:S09]  /*0da0*/  IMAD.MOV.U32 R9, RZ, RZ, R17 ;  /* 0x000000ffff097224 */ /* 0x000fd200078e0011 */
[----:B------:R-:W-:Y:S05]  /*0db0*/  WARPSYNC.COLLECTIVE R16, `(.L_x_5375) ;  /* 0x0000000010087348 */ /* 0x000fea0003c00000 */
[----:B------:R0:W1:Y:S02]  /*0dc0*/  SHFL.BFLY P1, R17, R19, R18, R21 ;  /* 0x0c00001213117389 */ /* 0x0000640000020015 */
[----:B01----:R-:W-:Y:S01]  /*0dd0*/  ENDCOLLECTIVE ;  /* 0x000000000000791b */ /* 0x003fe20003800000 */
.L_x_5375:
[----:B------:R-:W-:Y:S01]  /*0de0*/  HFMA2.MMA R18, -RZ, RZ, 0, 1.1920928955078125e-07 ;  /* 0x00000002ff127435 */ /* 0x000fe200000001ff */
[----:B------:R-:W-:-:S05]  /*0df0*/  MOV R11, R17 ;  /* 0x00000011000b7202 */ /* 0x000fca0000000f00 */
[----:B------:R-:W-:-:S04]  /*0e00*/  FADD R13, R8, R11 ;  /* 0x0000000b080d7221 */ /* 0x000fc80000000000 */
[----:B------:R-:W-:-:S07]  /*0e10*/  IMAD.MOV.U32 R19, RZ, RZ, R13 ;  /* 0x000000ffff137224 */ /* 0x000fce00078e000d */
[----:B------:R-:W-:Y:S05]  /*0e20*/  WARPSYNC.COLLECTIVE R16, `(.L_x_5376) ;  /* 0x0000000010087348 */ /* 0x000fea0003c00000 */
[----:B------:R0:W1:Y:S02]  /*0e30*/  SHFL.BFLY P1, R17, R19, R18, R21 ;  /* 0x0c00001213117389 */ /* 0x0000640000020015 */
[----:B01----:R-:W-:Y:S01]  /*0e40*/  ENDCOLLECTIVE ;  /* 0x000000000000791b */ /* 0x003fe20003800000 */
.L_x_5376:
[----:B------:R-:W-:Y:S01]  /*0e50*/  IMAD.MOV.U32 R18, RZ, RZ, 0x4 ;  /* 0x00000004ff127424 */ /* 0x000fe200078e00ff */
[----:B------:R-:W-:-:S05]  /*0e60*/  MOV R14, R17 ;  /* 0x00000011000e7202 */ /* 0x000fca0000000f00 */
[----:B------:R-:W-:-:S05]  /*0e70*/  FADD R14, R13, R14 ;  /* 0x0000000e0d0e7221 */ /* 0x000fca0000000000 */
[----:B------:R-:W-:-:S07]  /*0e80*/  MOV R19, R14 ;  /* 0x0000000e00137202 */ /* 0x000fce0000000f00 */
[----:B------:R-:W-:Y:S05]  /*0e90*/  WARPSYNC.COLLECTIVE R16, `(.L_x_5377) ;  /* 0x0000000010087348 */ /* 0x000fea0003c00000 */
[----:B------:R0:W1:Y:S02]  /*0ea0*/  SHFL.BFLY P1, R17, R19, R18, R21 ;  /* 0x0c00001213117389 */ /* 0x0000640000020015 */
[----:B01----:R-:W-:Y:S01]  /*0eb0*/  ENDCOLLECTIVE ;  /* 0x000000000000791b */ /* 0x003fe20003800000 */
.L_x_5377:
[----:B------:R-:W-:Y:S01]  /*0ec0*/  HFMA2.MMA R18, -RZ, RZ, 0, 4.76837158203125e-07 ;  /* 0x00000008ff127435 */ /* 0x000fe200000001ff */
[----:B------:R-:W-:-:S05]  /*0ed0*/  MOV R15, R17 ;  /* 0x00000011000f7202 */ /* 0x000fca0000000f00 */
[----:B------:R-:W-:-:S05]  /*0ee0*/  FADD R15, R14, R15 ;  /* 0x0000000f0e0f7221 */ /* 0x000fca0000000000 */
[----:B------:R-:W-:-:S07]  /*0ef0*/  MOV R19, R15 ;  /* 0x0000000f00137202 */ /* 0x000fce0000000f00 */
[----:B------:R-:W-:Y:S05]  /*0f00*/  WARPSYNC.COLLECTIVE R16, `(.L_x_5378) ;  /* 0x0000000010087348 */ /* 0x000fea0003c00000 */
[----:B------:R0:W1:Y:S02]  /*0f10*/  SHFL.BFLY P1, R17, R19, R18, R21 ;  /* 0x0c00001213117389 */ /* 0x0000640000020015 */
[----:B01----:R-:W-:Y:S01]  /*0f20*/  ENDCOLLECTIVE ;  /* 0x000000000000791b */ /* 0x003fe20003800000 */
.L_x_5378:
[----:B------:R-:W-:Y:S01]  /*0f30*/  HFMA2.MMA R18, -RZ, RZ, 0, 9.5367431640625e-07 ;  /* 0x00000010ff127435 */ /* 0x000fe200000001ff */
[----:B------:R-:W-:-:S04]  /*0f40*/  IMAD.MOV.U32 R8, RZ, RZ, R17 ;  /* 0x000000ffff087224 */ /* 0x000fc800078e0011 */
[----:B------:R-:W-:-:S05]  /*0f50*/  FADD R8, R15, R8 ;  /* 0x000000080f087221 */ /* 0x000fca0000000000 */
[----:B------:R-:W-:-:S07]  /*0f60*/  MOV R19, R8 ;  /* 0x0000000800137202 */ /* 0x000fce0000000f00 */
[----:B------:R-:W-:Y:S05]  /*0f70*/  WARPSYNC.COLLECTIVE R16, `(.L_x_5379) ;  /* 0x0000000010087348 */ /* 0x000fea0003c00000 */
[----:B------:R0:W1:Y:S02]  /*0f80*/  SHFL.BFLY P1, R17, R19, R18, R21 ;  /* 0x0c00001213117389 */ /* 0x0000640000020015 */
[----:B01----:R-:W-:Y:S01]  /*0f90*/  ENDCOLLECTIVE ;  /* 0x000000000000791b */ /* 0x003fe20003800000 */
.L_x_5379:
[----:B------:R-:W-:Y:S01]  /*0fa0*/  MOV R13, R17 ;  /* 0x00000011000d7202 */ /* 0x000fe20000000f00 */
[----:B------:R-:W-:Y:S06]  /*0fb0*/  BRA `(.L_x_5380) ;  /* 0xfffffff8006c7947 */ /* 0x000fec000383ffff */
.L_x_5381:
        /* <DEDUP_REMOVED lines=12> */
.L_x_8023:


//--------------------- .text._ZN18transformer_engine13normalization19ln_bwd_tuned_kernelINS0_13Kernel_traitsI13__nv_bfloat16fS3_fjLj10240ELj2ELj1ELj4ELj16ENS0_18Kernel_traits_baseILj10240ES3_fS3_fjLj128EEEEEEEvNS0_20BackwardKernelParamsE --------------------------
	.section	.text._ZN18transformer_engine13normalization19ln_bwd_tuned_kernelINS0_13Kernel_traitsI13__nv_bfloat16fS3_fjLj10240ELj2ELj1ELj4ELj16ENS0_18Kernel_traits_baseILj10240ES3_fS3_fjLj128EEEEEEEvNS0_20BackwardKernelParamsE,"ax",@progbits
	.align	128
        .global         _ZN18transformer_engine13normalization19ln_bwd_tuned_kernelINS0_13Kernel_traitsI13__nv_bfloat16fS3_fjLj10240ELj2ELj1ELj4ELj16ENS0_18Kernel_traits_baseILj10240ES3_fS3_fjLj128EEEEEEEvNS0_20BackwardKernelParamsE
        .type           _ZN18transformer_engine13normalization19ln_bwd_tuned_kernelINS0_13Kernel_traitsI13__nv_bfloat16fS3_fjLj10240ELj2ELj1ELj4ELj16ENS0_18Kernel_traits_baseILj10240ES3_fS3_fjLj128EEEEEEEvNS0_20BackwardKernelParamsE,@function
        .size           _ZN18transformer_engine13normalization19ln_bwd_tuned_kernelINS0_13Kernel_traitsI13__nv_bfloat16fS3_fjLj10240ELj2ELj1ELj4ELj16ENS0_18Kernel_traits_baseILj10240ES3_fS3_fjLj128EEEEEEEvNS0_20BackwardKernelParamsE,(.L_x_8024 - _ZN18transformer_engine13normalization19ln_bwd_tuned_kernelINS0_13Kernel_traitsI13__nv_bfloat16fS3_fjLj10240ELj2ELj1ELj4ELj16ENS0_18Kernel_traits_baseILj10240ES3_fS3_fjLj128EEEEEEEvNS0_20BackwardKernelParamsE)
        .other          _ZN18transformer_engine13normalization19ln_bwd_tuned_kernelINS0_13Kernel_traitsI13__nv_bfloat16fS3_fjLj10240ELj2ELj1ELj4ELj16ENS0_18Kernel_traits_baseILj10240ES3_fS3_fjLj128EEEEEEEvNS0_20BackwardKernelParamsE,@"STO_CUDA_ENTRY STV_DEFAULT"
_ZN18transformer_engine13normalization19ln_bwd_tuned_kernelINS0_13Kernel_traitsI13__nv_bfloat16fS3_fjLj10240ELj2ELj1ELj4ELj16ENS0_18Kernel_traits_baseILj10240ES3_fS3_fjLj128EEEEEEEvNS0_20BackwardKernelParamsE:
.text._ZN18transformer_engine13normalization19ln_bwd_tuned_kernelINS0_13Kernel_traitsI13__nv_bfloat16fS3_fjLj10240ELj2ELj1ELj4ELj16ENS0_18Kernel_traits_baseILj10240ES3_fS3_fjLj128EEEEEEEvNS0_20BackwardKernelParamsE:
        /* <DEDUP_REMOVED lines=196> */
.L_x_5390:
        /* <DEDUP_REMOVED lines=428> */
.L_x_5383:
        /* <DEDUP_REMOVED lines=357> */
.L_x_5384:
        /* <DEDUP_REMOVED lines=201> */
.L_x_5401:
        /* <DEDUP_REMOVED lines=45> */
.L_x_5387:
[----:B------:R-:W-:Y:S05]  /*4cb0*/  BSYNC B0 ;  /* 0x0000000000007941 */ /* 0x000fea0003800000 */
.L_x_5386:
        /* <DEDUP_REMOVED lines=17> */
[----:B------:R-:W-:-:S07]  /*4dd0*/  LOP3.LUT R61, R43, 0x2, RZ, 0xc, !PT ;  /* 0x000000022b3d7812 */ /* 0x000fce00078e0cff */
.L_x_5389:
[----:B------:R-:W2:Y:S04]  /*4de0*/  LDG.E.STRONG.GPU R58, desc[UR6][R56.64] ;  /* 0x00000006383a7981 */ /* 0x000ea8000c1ef900 */
[----:B--2---:R-:W-:Y:S01]  /*4df0*/  CCTL.IVALL ;  /* 0x00000000ff00798f */ /* 0x004fe20002000000 */
[----:B------:R-:W-:Y:S05]  /*4e00*/  YIELD ;  /* 0x0000000000007946 */ /* 0x000fea0003800000 */
[----:B------:R-:W-:-:S13]  /*4e10*/  ISETP.NE.AND P1, PT, R58, R61, PT ;  /* 0x0000003d3a00720c */ /* 0x000fda0003f25270 */
[----:B------:R-:W-:Y:S05]  /*4e20*/  @P1 BRA `(.L_x_5389) ;  /* 0xfffffffc00ec1947 */ /* 0x000fea000383ffff */
.L_x_5388:
        /* <DEDUP_REMOVED lines=37> */
[----:B------:R-:W-:Y:S01]  /*5080*/  FMUL R57, R57, 9.7656251455191522837e-05 ;  /* 0x38cccccd39397820 */ /* 0x000fe20000400000 */
[----:B------:R-:W-:-:S04]  /*5090*/  FMUL R56, R56, 9.7656251455191522837e-05 ;  /* 0x38cccccd38387820 */ /* 0x000fc80000400000 */
        /* <DEDUP_REMOVED lines=223> */
.L_x_5382:
        /* <DEDUP_REMOVED lines=58> */
.L_x_5385:
        /* <DEDUP_REMOVED lines=8> */
.L_x_5391:
        /* <DEDUP_REMOVED lines=11> */
.L_x_5392:
        /* <DEDUP_REMOVED lines=12> */
.L_x_5393:
        /* <DEDUP_REMOVED lines=12> */
.L_x_5394:
        /* <DEDUP_REMOVED lines=12> */
.L_x_5395:
        /* <DEDUP_REMOVED lines=12> */
.L_x_5396:
        /* <DEDUP_REMOVED lines=12> */
.L_x_5397:
        /* <DEDUP_REMOVED lines=12> */
.L_x_5398:
[----:B------:R-:W-:Y:S01]  /*67e0*/  HFMA2.MMA R206, -RZ, RZ, 0, 5.9604644775390625e-08 ;  /* 0x00000001ffce7435 */ /* 0x000fe200000001ff */
[----:B------:R-:W-:Y:S02]  /*67f0*/  MOV R190, R117 ;  /* 0x0000007500be7202 */ /* 0x000fe40000000f00 */
[----:B------:R-:W-:-:S08]  /*6800*/  MOV R189, R223 ;  /* 0x000000df00bd7202 */ /* 0x000fd00000000f00 */
[----:B------:R-:W-:Y:S05]  /*6810*/  WARPSYNC.COLLECTIVE R222, `(.L_x_5399) ;  /* 0x00000000de087348 */ /* 0x000fea0003c00000 */
[----:B------:R0:W1:Y:S02]  /*6820*/  SHFL.DOWN P1, R223, R190, R206, R221 ;  /* 0x080000cebedf7389 */ /* 0x00006400000200dd */
[----:B01----:R-:W-:Y:S01]  /*6830*/  ENDCOLLECTIVE ;  /* 0x000000000000791b */ /* 0x003fe20003800000 */
.L_x_5399:
[----:B------:R-:W-:-:S05]  /*6840*/  FADD R63, R228, R189 ;  /* 0x000000bde43f7221 */ /* 0x000fca0000000000 */
[----:B------:R-:W-:Y:S02]  /*6850*/  MOV R190, R63 ;  /* 0x0000003f00be7202 */ /* 0x000fe40000000f00 */
[----:B------:R-:W-:-:S07]  /*6860*/  MOV R56, R223 ;  /* 0x000000df00387202 */ /* 0x000fce0000000f00 */
[----:B------:R-:W-:Y:S05]  /*6870*/  WARPSYNC.COLLECTIVE R222, `(.L_x_5400) ;  /* 0x00000000de087348 */ /* 0x000fea0003c00000 */
[----:B------:R0:W1:Y:S02]  /*6880*/  SHFL.DOWN P1, R223, R190, R206, R221 ;  /* 0x080000cebedf7389 */ /* 0x00006400000200dd */
[----:B01----:R-:W-:Y:S01]  /*6890*/  ENDCOLLECTIVE ;  /* 0x000000000000791b */ /* 0x003fe20003800000 */
.L_x_5400:
[----:B------:R-:W-:Y:S02]  /*68a0*/  MOV R221, R58 ;  /* 0x0000003a00dd7202 */ /* 0x000fe40000000f00 */
[----:B------:R-:W-:Y:S02]  /*68b0*/  MOV R222, R60 ;  /* 0x0000003c00de7202 */ /* 0x000fe40000000f00 */
[----:B------:R-:W-:Y:S02]  /*68c0*/  MOV R124, R223 ;  /* 0x000000df007c7202 */ /* 0x000fe40000000f00 */
[----:B------:R-:W-:Y:S01]  /*68d0*/  MOV R223, R59 ;  /* 0x0000003b00df7202 */ /* 0x000fe20000000f00 */
[----:B------:R-:W-:Y:S06]  /*68e0*/  BRA `(.L_x_5401) ;  /* 0xffffffe0003c7947 */ /* 0x000fec000383ffff */
.L_x_5402:
        /* <DEDUP_REMOVED lines=9> */
.L_x_8024:


//--------------------- .text._ZN18transformer_engine13normalization28ln_bwd_finalize_tuned_kernelINS0_22Kernel_traits_finalizeILj10240E13__nv_bfloat16S3_S3_fjLj1024ELj4ENS0_18Kernel_traits_baseILj10240ES3_S3_S3_fjLj1024EEEEEEEvNS0_20BackwardKernelParamsE --------------------------
	.section	.text._ZN18transformer_engine13normalization28ln_bwd_finalize_tuned_kernelINS0_22Kernel_traits_finalizeILj10240E13__nv_bfloat16S3_S3_fjLj1024ELj4ENS0_18Kernel_traits_baseILj10240ES3_S3_S3_fjLj1024EEEEEEEvNS0_20BackwardKernelParamsE,"ax",@progbits
	.align	128
        .global         _ZN18transformer_engine13normalization28ln_bwd_finalize_tuned_kernelINS0_22Kernel_traits_finalizeILj10240E13__nv_bfloat16S3_S3_fjLj1024ELj4ENS0_18Kernel_traits_baseILj10240ES3_S3_S3_fjLj1024EEEEEEEvNS0_20BackwardKernelParamsE
        .type           _ZN18transformer_engine13normalization28ln_bwd_finalize_tuned_kernelINS0_22Kernel_traits_finalizeILj10240E13__nv_bfloat16S3_S3_fjLj1024ELj4ENS0_18Kernel_traits_baseILj10240ES3_S3_S3_fjLj1024EEEEEEEvNS0_20BackwardKernelParamsE,@function
        .size           _ZN18transformer_engine13normalization28ln_bwd_finalize_tuned_kernelINS0_22Kernel_traits_finalizeILj10240E13__nv_bfloat16S3_S3_fjLj1024ELj4ENS0_18Kernel_traits_baseILj10240ES3_S3_S3_fjLj1024EEEEEEEvNS0_20BackwardKernelParamsE,(.L_x_8025 - _ZN18transformer_engine13normalization28ln_bwd_finalize_tuned_kernelINS0_22Kernel_traits_finalizeILj10240E13__nv_bfloat16S3_S3_fjLj1024ELj4ENS0_18Kernel_traits_baseILj10240ES3_S3_S3_fjLj1024EEEEEEEvNS0_20BackwardKernelParamsE)
        .other          _ZN18transformer_engine13normalization28ln_bwd_finalize_tuned_kernelINS0_22Kernel_traits_finalizeILj10240E13__nv_bfloat16S3_S3_fjLj1024ELj4ENS0_18Kernel_traits_baseILj10240ES3_S3_S3_fjLj1024EEEEEEEvNS0_20BackwardKernelParamsE,@"STO_CUDA_ENTRY STV_DEFAULT"
_ZN18transformer_engine13normalization28ln_bwd_finalize_tuned_kernelINS0_22Kernel_traits_finalizeILj10240E13__nv_bfloat16S3_S3_fjLj1024ELj4ENS0_18Kernel_traits_baseILj10240ES3_S3_S3_fjLj1024EEEEEEEvNS0_20BackwardKernelParamsE:
.text._ZN18transformer_engine13normalization28ln_bwd_finalize_tuned_kernelINS0_22Kernel_traits_finalizeILj10240E13__nv_bfloat16S3_S3_fjLj1024ELj4ENS0_18Kernel_traits_baseILj10240ES3_S3_S3_fjLj1024EEEEEEEvNS0_20BackwardKernelParamsE:
        /* <DEDUP_REMOVED lines=20> */
.L_x_5414:
        /* <DEDUP_REMOVED lines=28> */
.L_x_5407:
        /* <DEDUP_REMOVED lines=33> */
.L_x_5406:
[----:B------:R-:W-:Y:S05]  /*0510*/  BSYNC B1 ;  /* 0x0000000000017941 */ /* 0x000fea0003800000 */
.L_x_5405:
        /* <DEDUP_REMOVED lines=23> */
.L_x_5409:
[----:B------:R-:W-:Y:S05]  /*0690*/  BSYNC B1 ;  /* 0x0000000000017941 */ /* 0x000fea0003800000 */
.L_x_5408:
        /* <DEDUP_REMOVED lines=11> */
.L_x_5404:
[----:B------:R-:W-:Y:S05]  /*0750*/  BSYNC B0 ;  /* 0x0000000000007941 */ /* 0x000fea0003800000 */
.L_x_5403:
        /* <DEDUP_REMOVED lines=33> */
.L_x_5425:
[----:B------:R-:W-:Y:S01]  /*0970*/  @!P0 SHF.R.U32.HI R11, RZ, 0x3, R0 ;  /* 0x00000003ff0b8819 */ /* 0x000fe20000011600 */
[----:B--2---:R-:W-:Y:S01]  /*0980*/  FADD R13, R8, R13 ;  /* 0x0000000d080d7221 */ /* 0x004fe20000000000 */
[----:B-1----:R-:W-:Y:S02]  /*0990*/  FADD R9, R10, R9 ;  /* 0x000000090a097221 */ /* 0x002fe40000000000 */
[----:B0-----:R-:W-:-:S05]  /*09a0*/  @!P0 LOP3.LUT R8, R11, 0x1ffffffc, RZ, 0xc0, !PT ;  /* 0x1ffffffc0b088812 */ /* 0x001fca00078ec0ff */
[----:B------:R1:W-:Y:S04]  /*09b0*/  @!P0 STS [R8+UR4+0x2000], R13 ;  /* 0x0020000d08008988 */ /* 0x0003e80008000804 */
[----:B------:R1:W-:Y:S02]  /*09c0*/  @!P0 STS [R8+UR4+0x2080], R9 ;  /* 0x0020800908008988 */ /* 0x0003e40008000804 */
.L_x_5410:
        /* <DEDUP_REMOVED lines=18> */
.L_x_5413:
[----:B------:R-:W-:Y:S05]  /*0af0*/  BSYNC B0 ;  /* 0x0000000000007941 */ /* 0x000fea0003800000 */
.L_x_5412:
[C---:B------:R-:W-:Y:S02]  /*0b00*/  ISETP.GT.U32.AND P0, PT, R5.reuse, -0x2801, PT ;  /* 0xffffd7ff0500780c */ /* 0x040fe40003f04070 */
[----:B------:R-:W-:Y:S02]  /*0b10*/  IADD3 R5, R5, 0x2800, RZ ;  /* 0x0000280005057810 */ /* 0x000fe40007ffe0ff */
[----:B------:R-:W-:-:S09]  /*0b20*/  IADD3 R6, R6, 0x1400, RZ ;  /* 0x0000140006067810 */ /* 0x000fd20007ffe0ff */
[----:B------:R-:W-:Y:S05]  /*0b30*/  @P0 BRA `(.L_x_5414) ;  /* 0xfffffff400800947 */ /* 0x000fea000383ffff */
[----:B------:R-:W-:Y:S05]  /*0b40*/  EXIT ;  /* 0x000000000000794d */ /* 0x000fea0003800000 */
.L_x_5411:
[----:B------:R-:W-:Y:S01]  /*0b50*/  HFMA2.MMA R18, -RZ, RZ, 0, 5.9604644775390625e-08 ;  /* 0x00000001ff127435 */ /* 0x000fe200000001ff */
[----:B0-----:R-:W-:Y:S01]  /*0b60*/  IMAD.MOV.U32 R19, RZ, RZ, R10 ;  /* 0x000000ffff137224 */ /* 0x001fe200078e000a */
[----:B------:R-:W-:Y:S02]  /*0b70*/  MOV R21, 0x1f ;  /* 0x0000001f00157802 */ /* 0x000fe40000000f00 */
[----:B------:R-:W-:-:S07]  /*0b80*/  MOV R16, 0xffffffff ;  /* 0xffffffff00107802 */ /* 0x000fce0000000f00 */
[----:B-12---:R-:W-:Y:S05]  /*0b90*/  WARPSYNC.COLLECTIVE R16, `(.L_x_5415) ;  /* 0x0000000010087348 */ /* 0x006fea0003c00000 */
[----:B------:R0:W3:Y:S02]  /*0ba0*/  SHFL.BFLY P1, R17, R19, R18, R21 ;  /* 0x0c00001213117389 */ /* 0x0000e40000020015 */
[----:B0123--:R-:W-:Y:S01]  /*0bb0*/  ENDCOLLECTIVE ;  /* 0x000000000000791b */ /* 0x00ffe20003800000 */
.L_x_5415:
[----:B------:R-:W-:Y:S01]  /*0bc0*/  HFMA2.MMA R18, -RZ, RZ, 0, 1.1920928955078125e-07 ;  /* 0x00000002ff127435 */ /* 0x000fe200000001ff */
[----:B------:R-:W-:-:S04]  /*0bd0*/  IMAD.MOV.U32 R9, RZ, RZ, R17 ;  /* 0x000000ffff097224 */ /* 0x000fc800078e0011 */
[----:B------:R-:W-:-:S05]  /*0be0*/  FADD R9, R10, R9 ;  /* 0x000000090a097221 */ /* 0x000fca0000000000 */
[----:B------:R-:W-:-:S07]  /*0bf0*/  MOV R19, R9 ;  /* 0x0000000900137202 */ /* 0x000fce0000000f00 */
[----:B------:R-:W-:Y:S05]  /*0c00*/  WARPSYNC.COLLECTIVE R16, `(.L_x_5416) ;  /* 0x0000000010087348 */ /* 0x000fea0003c00000 */
[----:B------:R0:W1:Y:S02]  /*0c10*/  SHFL.BFLY P1, R17, R19, R18, R21 ;  /* 0x0c00001213117389 */ /* 0x0000640000020015 */
[----:B01----:R-:W-:Y:S01]  /*0c20*/  ENDCOLLECTIVE ;  /* 0x000000000000791b */ /* 0x003fe20003800000 */
.L_x_5416:
[----:B------:R-:W-:Y:S01]  /*0c30*/  HFMA2.MMA R18, -RZ, RZ, 0, 2.384185791015625e-07 ;  /* 0x00000004ff127435 */ /* 0x000fe200000001ff */
[----:B------:R-:W-:-:S05]  /*0c40*/  MOV R12, R17 ;  /* 0x00000011000c7202 */ /* 0x000fca0000000f00 */
[----:B------:R-:W-:-:S04]  /*0c50*/  FADD R12, R9, R12 ;  /* 0x0000000c090c7221 */ /* 0x000fc80000000000 */
[----:B------:R-:W-:-:S07]  /*0c60*/  IMAD.MOV.U32 R19, RZ, RZ, R12 ;  /* 0x000000ffff137224 */ /* 0x000fce00078e000c */
[----:B------:R-:W-:Y:S05]  /*0c70*/  WARPSYNC.COLLECTIVE R16, `(.L_x_5417) ;  /* 0x0000000010087348 */ /* 0x000fea0003c00000 */
[----:B------:R0:W1:Y:S02]  /*0c80*/  SHFL.BFLY P1, R17, R19, R18, R21 ;  /* 0x0c00001213117389 */ /* 0x0000640000020015 */
[----:B01----:R-:W-:Y:S01]  /*0c90*/  ENDCOLLECTIVE ;  /* 0x000000000000791b */ /* 0x003fe20003800000 */
.L_x_5417:
[----:B------:R-:W-:Y:S01]  /*0ca0*/  IMAD.MOV.U32 R18, RZ, RZ, 0x8 ;  /* 0x00000008ff127424 */ /* 0x000fe200078e00ff */
[----:B------:R-:W-:-:S05]  /*0cb0*/  MOV R11, R17 ;  /* 0x00000011000b7202 */ /* 0x000fca0000000f00 */
[----:B------:R-:W-:-:S05]  /*0cc0*/  FADD R11, R12, R11 ;  /* 0x0000000b0c0b7221 */ /* 0x000fca0000000000 */
[----:B------:R-:W-:-:S07]  /*0cd0*/  MOV R19, R11 ;  /* 0x0000000b00137202 */ /* 0x000fce0000000f00 */
[----:B------:R-:W-:Y:S05]  /*0ce0*/  WARPSYNC.COLLECTIVE R16, `(.L_x_5418) ;  /* 0x0000000010087348 */ /* 0x000fea0003c00000 */
[----:B------:R0:W1:Y:S02]  /*0cf0*/  SHFL.BFLY P1, R17, R19, R18, R21 ;  /* 0x0c00001213117389 */ /* 0x0000640000020015 */
[----:B01----:R-:W-:Y:S01]  /*0d00*/  ENDCOLLECTIVE ;  /* 0x000000000000791b */ /* 0x003fe20003800000 */
.L_x_5418:
[----:B------:R-:W-:Y:S01]  /*0d10*/  HFMA2.MMA R18, -RZ, RZ, 0, 9.5367431640625e-07 ;  /* 0x00000010ff127435 */ /* 0x000fe200000001ff */
[----:B------:R-:W-:-:S05]  /*0d20*/  MOV R10, R17 ;  /* 0x00000011000a7202 */ /* 0x000fca0000000f00 */
[----:B------:R-:W-:-:S05]  /*0d30*/  FADD R10, R11, R10 ;  /* 0x0000000a0b0a7221 */ /* 0x000fca0000000000 */
[----:B------:R-:W-:-:S07]  /*0d40*/  MOV R19, R10 ;  /* 0x0000000a00137202 */ /* 0x000fce0000000f00 */
[----:B------:R-:W-:Y:S05]  /*0d50*/  WARPSYNC.COLLECTIVE R16, `(.L_x_5419) ;  /* 0x0000000010087348 */ /* 0x000fea0003c00000 */
[----:B------:R0:W1:Y:S02]  /*0d60*/  SHFL.BFLY P1, R17, R19, R18, R21 ;  /* 0x0c00001213117389 */ /* 0x0000640000020015 */
[----:B01----:R-:W-:Y:S01]  /*0d70*/  ENDCOLLECTIVE ;  /* 0x000000000000791b */ /* 0x003fe20003800000 */
.L_x_5419:
[----:B------:R-:W-:Y:S01]  /*0d80*/  HFMA2.MMA R18, -RZ, RZ, 0, 5.9604644775390625e-08 ;  /* 0x00000001ff127435 */ /* 0x000fe200000001ff */
[----:B------:R-:W-:Y:S01]  /*0d90*/  MOV R19, R8 ;  /* 0x0000000800137202 */ /* 0x000fe20000000f00 */
[----:B------:R-:W-:-:S09]  /*0da0*/  IMAD.MOV.U32 R9, RZ, RZ, R17 ;  /* 0x000000ffff097224 */ /* 0x000fd200078e0011 */
[----:B------:R-:W-:Y:S05]  /*0db0*/  WARPSYNC.COLLECTIVE R16, `(.L_x_5420) ;  /* 0x0000000010087348 */ /* 0x000fea0003c00000 */
[----:B------:R0:W1:Y:S02]  /*0dc0*/  SHFL.BFLY P1, R17, R19, R18, R21 ;  /* 0x0c00001213117389 */ /* 0x0000640000020015 */
[----:B01----:R-:W-:Y:S01]  /*0dd0*/  ENDCOLLECTIVE ;  /* 0x000000000000791b */ /* 0x003fe20003800000 */
.L_x_5420:
[----:B------:R-:W-:Y:S01]  /*0de0*/  HFMA2.MMA R18, -RZ, RZ, 0, 1.1920928955078125e-07 ;  /* 0x00000002ff127435 */ /* 0x000fe200000001ff */
[----:B------:R-:W-:-:S05]  /*0df0*/  MOV R11, R17 ;  /* 0x00000011000b7202 */ /* 0x000fca0000000f00 */
[----:B------:R-:W-:-:S04]  /*0e00*/  FADD R13, R8, R11 ;  /* 0x0000000b080d7221 */ /* 0x000fc80000000000 */
[----:B------:R-:W-:-:S07]  /*0e10*/  IMAD.MOV.U32 R19, RZ, RZ, R13 ;  /* 0x000000ffff137224 */ /* 0x000fce00078e000d */
[----:B------:R-:W-:Y:S05]  /*0e20*/  WARPSYNC.COLLECTIVE R16, `(.L_x_5421) ;  /* 0x0000000010087348 */ /* 0x000fea0003c00000 */
[----:B------:R0:W1:Y:S02]  /*0e30*/  SHFL.BFLY P1, R17, R19, R18, R21 ;  /* 0x0c00001213117389 */ /* 0x0000640000020015 */
[----:B01----:R-:W-:Y:S01]  /*0e40*/  ENDCOLLECTIVE ;  /* 0x000000000000791b */ /* 0x003fe20003800000 */
.L_x_5421:
[----:B------:R-:W-:Y:S01]  /*0e50*/  IMAD.MOV.U32 R18, RZ, RZ, 0x4 ;  /* 0x00000004ff127424 */ /* 0x000fe200078e00ff */
[----:B------:R-:W-:-:S05]  /*0e60*/  MOV R14, R17 ;  /* 0x00000011000e7202 */ /* 0x000fca0000000f00 */
[----:B------:R-:W-:-:S05]  /*0e70*/  FADD R14, R13, R14 ;  /* 0x0000000e0d0e7221 */ /* 0x000fca0000000000 */
[----:B------:R-:W-:-:S07]  /*0e80*/  MOV R19, R14 ;  /* 0x0000000e00137202 */ /* 0x000fce0000000f00 */
[----:B------:R-:W-:Y:S05]  /*0e90*/  WARPSYNC.COLLECTIVE R16, `(.L_x_5422) ;  /* 0x0000000010087348 */ /* 0x000fea0003c00000 */
[----:B------:R0:W1:Y:S02]  /*0ea0*/  SHFL.BFLY P1, R17, R19, R18, R21 ;  /* 0x0c00001213117389 */ /* 0x0000640000020015 */
[----:B01----:R-:W-:Y:S01]  /*0eb0*/  ENDCOLLECTIVE ;  /* 0x000000000000791b */ /* 0x003fe20003800000 */
.L_x_5422:
[----:B------:R-:W-:Y:S01]  /*0ec0*/  HFMA2.MMA R18, -RZ, RZ, 0, 4.76837158203125e-07 ;  /* 0x00000008ff127435 */ /* 0x000fe200000001ff */
[----:B------:R-:W-:-:S05]  /*0ed0*/  MOV R15, R17 ;  /* 0x00000011000f7202 */ /* 0x000fca0000000f00 */
[----:B------:R-:W-:-:S05]  /*0ee0*/  FADD R15, R14, R15 ;  /* 0x0000000f0e0f7221 */ /* 0x000fca0000000000 */
[----:B------:R-:W-:-:S07]  /*0ef0*/  MOV R19, R15 ;  /* 0x0000000f00137202 */ /* 0x000fce0000000f00 */
[----:B------:R-:W-:Y:S05]  /*0f00*/  WARPSYNC.COLLECTIVE R16, `(.L_x_5423) ;  /* 0x0000000010087348 */ /* 0x000fea0003c00000 */
[----:B------:R0:W1:Y:S02]  /*0f10*/  SHFL.BFLY P1, R17, R19, R18, R21 ;  /* 0x0c00001213117389 */ /* 0x0000640000020015 */
[----:B01----:R-:W-:Y:S01]  /*0f20*/  ENDCOLLECTIVE ;  /* 0x000000000000791b */ /* 0x003fe20003800000 */
.L_x_5423:
[----:B------:R-:W-:Y:S01]  /*0f30*/  HFMA2.MMA R18, -RZ, RZ, 0, 9.5367431640625e-07 ;  /* 0x00000010ff127435 */ /* 0x000fe200000001ff */
[----:B------:R-:W-:-:S04]  /*0f40*/  IMAD.MOV.U32 R8, RZ, RZ, R17 ;  /* 0x000000ffff087224 */ /* 0x000fc800078e0011 */
[----:B------:R-:W-:-:S05]  /*0f50*/  FADD R8, R15, R8 ;  /* 0x000000080f087221 */ /* 0x000fca0000000000 */
[----:B------:R-:W-:-:S07]  /*0f60*/  MOV R19, R8 ;  /* 0x0000000800137202 */ /* 0x000fce0000000f00 */
[----:B------:R-:W-:Y:S05]  /*0f70*/  WARPSYNC.COLLECTIVE R16, `(.L_x_5424) ;  /* 0x0000000010087348 */ /* 0x000fea0003c00000 */
[----:B------:R0:W1:Y:S02]  /*0f80*/  SHFL.BFLY P1, R17, R19, R18, R21 ;  /* 0x0c00001213117389 */ /* 0x0000640000020015 */
[----:B01----:R-:W-:Y:S01]  /*0f90*/  ENDCOLLECTIVE ;  /* 0x000000000000791b */ /* 0x003fe20003800000 */
.L_x_5424:
[----:B------:R-:W-:Y:S01]  /*0fa0*/  MOV R13, R17 ;  /* 0x00000011000d7202 */ /* 0x000fe20000000f00 */
[----:B------:R-:W-:Y:S06]  /*0fb0*/  BRA `(.L_x_5425) ;  /* 0xfffffff8006c7947 */ /* 0x000fec000383ffff */
.L_x_5426:
        /* <DEDUP_REMOVED lines=12> */
.L_x_8025:


//--------------------- .text._ZN18transformer_engine13normalization19ln_bwd_tuned_kernelINS0_13Kernel_traitsI13__nv_bfloat16S3_S3_fjLj10240ELj2ELj1ELj4ELj16ENS0_18Kernel_traits_baseILj10240ES3_S3_S3_fjLj128EEEEEEEvNS0_20BackwardKernelParamsE --------------------------
	.section	.text._ZN18transformer_engine13normalization19ln_bwd_tuned_kernelINS0_13Kernel_traitsI13__nv_bfloat16S3_S3_fjLj10240ELj2ELj1ELj4ELj16ENS0_18Kernel_traits_baseILj10240ES3_S3_S3_fjLj128EEEEEEEvNS0_20BackwardKernelParamsE,"ax",@progbits
	.align	128
        .global         _ZN18transformer_engine13normalization19ln_bwd_tuned_kernelINS0_13Kernel_traitsI13__nv_bfloat16S3_S3_fjLj10240ELj2ELj1ELj4ELj16ENS0_18Kernel_traits_baseILj10240ES3_S3_S3_fjLj128EEEEEEEvNS0_20BackwardKernelParamsE
        .type           _ZN18transformer_engine13normalization19ln_bwd_tuned_kernelINS0_13Kernel_traitsI13__nv_bfloat16S3_S3_fjLj10240ELj2ELj1ELj4ELj16ENS0_18Kernel_traits_baseILj10240ES3_S3_S3_fjLj128EEEEEEEvNS0_20BackwardKernelParamsE,@function
        .size           _ZN18transformer_engine13normalization19ln_bwd_tuned_kernelINS0_13Kernel_traitsI13__nv_bfloat16S3_S3_fjLj10240ELj2ELj1ELj4ELj16ENS0_18Kernel_traits_baseILj10240ES3_S3_S3_fjLj128EEEEEEEvNS0_20BackwardKernelParamsE,(.L_x_8026 - _ZN18transformer_engine13normalization19ln_bwd_tuned_kernelINS0_13Kernel_traitsI13__nv_bfloat16S3_S3_fjLj10240ELj2ELj1ELj4ELj16ENS0_18Kernel_traits_baseILj10240ES3_S3_S3_fjLj128EEEEEEEvNS0_20BackwardKernelParamsE)
        .other          _ZN18transformer_engine13normalization19ln_bwd_tuned_kernelINS0_13Kernel_traitsI13__nv_bfloat16S3_S3_fjLj10240ELj2ELj1ELj4ELj16ENS0_18Kernel_traits_baseILj10240ES3_S3_S3_fjLj128EEEEEEEvNS0_20BackwardKernelParamsE,@"STO_CUDA_ENTRY STV_DEFAULT"
_ZN18transformer_engine13normalization19ln_bwd_tuned_kernelINS0_13Kernel_traitsI13__nv_bfloat16S3_S3_fjLj10240ELj2ELj1ELj4ELj16ENS0_18Kernel_traits_baseILj10240ES3_S3_S3_fjLj128EEEEEEEvNS0_20BackwardKernelParamsE:
.text._ZN18transformer_engine13normalization19ln_bwd_tuned_kernelINS0_13Kernel_traitsI13__nv_bfloat16S3_S3_fjLj10240ELj2ELj1ELj4ELj16ENS0_18Kernel_traits_baseILj10240ES3_S3_S3_fjLj128EEEEEEEvNS0_20BackwardKernelParamsE:
        /* <DEDUP_REMOVED lines=207> */
.L_x_5433:
        /* <DEDUP_REMOVED lines=458> */
.L_x_5444:
        /* <DEDUP_REMOVED lines=43> */
.L_x_5430:
[----:B------:R-:W-:Y:S05]  /*2c40*/  BSYNC B0 ;  /* 0x0000000000007941 */ /* 0x000fea0003800000 */
.L_x_5429:
        /* <DEDUP_REMOVED lines=18> */
.L_x_5432:
[----:B------:R-:W2:Y:S04]  /*2d70*/  LDG.E.STRONG.GPU R58, desc[UR6][R56.64] ;  /* 0x00000006383a7981 */ /* 0x000ea8000c1ef900 */
[----:B--2---:R-:W-:Y:S01]  /*2d80*/  CCTL.IVALL ;  /* 0x00000000ff00798f */ /* 0x004fe20002000000 */
[----:B------:R-:W-:Y:S05]  /*2d90*/  YIELD ;  /* 0x0000000000007946 */ /* 0x000fea0003800000 */
[----:B------:R-:W-:-:S13]  /*2da0*/  ISETP.NE.AND P1, PT, R58, R61, PT ;  /* 0x0000003d3a00720c */ /* 0x000fda0003f25270 */
[----:B------:R-:W-:Y:S05]  /*2db0*/  @P1 BRA `(.L_x_5432) ;  /* 0xfffffffc00ec1947 */ /* 0x000fea000383ffff */
.L_x_5431:
        /* <DEDUP_REMOVED lines=271> */
.L_x_5427:
        /* <DEDUP_REMOVED lines=43> */
.L_x_5428:
[----:B------:R-:W-:Y:S01]  /*4160*/  HFMA2.MMA R62, -RZ, RZ, 0, 9.5367431640625e-07 ;  /* 0x00000010ff3e7435 */ /* 0x000fe200000001ff */
[----:B------:R-:W-:Y:S02]  /*4170*/  MOV R57, 0x1f ;  /* 0x0000001f00397802 */ /* 0x000fe40000000f00 */
[----:B------:R-:W-:-:S08]  /*4180*/  MOV R88, 0xffffffff ;  /* 0xffffffff00587802 */ /* 0x000fd00000000f00 */
[----:B------:R-:W-:Y:S05]  /*4190*/  WARPSYNC.COLLECTIVE R88, `(.L_x_5434) ;  /* 0x0000000058087348 */ /* 0x000fea0003c00000 */
[----:B------:R0:W1:Y:S02]  /*41a0*/  SHFL.DOWN P1, R63, R61, R62, R57 ;  /* 0x0800003e3d3f7389 */ /* 0x0000640000020039 */
[----:B01----:R-:W-:Y:S01]  /*41b0*/  ENDCOLLECTIVE ;  /* 0x000000000000791b */ /* 0x003fe20003800000 */
.L_x_5434:
[----:B------:R-:W-:Y:S01]  /*41c0*/  FADD R221, R61, R63 ;  /* 0x0000003f3ddd7221 */ /* 0x000fe20000000000 */
[----:B------:R-:W-:-:S07]  /*41d0*/  MOV R61, R59 ;  /* 0x0000003b003d7202 */ /* 0x000fce0000000f00 */
[----:B------:R-:W-:Y:S05]  /*41e0*/  WARPSYNC.COLLECTIVE R88, `(.L_x_5435) ;  /* 0x0000000058087348 */ /* 0x000fea0003c00000 */
[----:B------:R0:W1:Y:S02]  /*41f0*/  SHFL.DOWN P1, R63, R61, R62, R57 ;  /* 0x0800003e3d3f7389 */ /* 0x0000640000020039 */
[----:B01----:R-:W-:Y:S01]  /*4200*/  ENDCOLLECTIVE ;  /* 0x000000000000791b */ /* 0x003fe20003800000 */
.L_x_5435:
[----:B------:R-:W-:Y:S01]  /*4210*/  HFMA2.MMA R62, -RZ, RZ, 0, 4.76837158203125e-07 ;  /* 0x00000008ff3e7435 */ /* 0x000fe200000001ff */
[----:B------:R-:W-:Y:S02]  /*4220*/  MOV R61, R221 ;  /* 0x000000dd003d7202 */ /* 0x000fe40000000f00 */
[----:B------:R-:W-:-:S08]  /*4230*/  MOV R58, R63 ;  /* 0x0000003f003a7202 */ /* 0x000fd00000000f00 */
[----:B------:R-:W-:Y:S05]  /*4240*/  WARPSYNC.COLLECTIVE R88, `(.L_x_5436) ;  /* 0x0000000058087348 */ /* 0x000fea0003c00000 */
[----:B------:R0:W1:Y:S02]  /*4250*/  SHFL.DOWN P1, R63, R61, R62, R57 ;  /* 0x0800003e3d3f7389 */ /* 0x0000640000020039 */
[----:B01----:R-:W-:Y:S01]  /*4260*/  ENDCOLLECTIVE ;  /* 0x000000000000791b */ /* 0x003fe20003800000 */
.L_x_5436:
[----:B------:R-:W-:-:S05]  /*4270*/  FADD R223, R59, R58 ;  /* 0x0000003a3bdf7221 */ /* 0x000fca0000000000 */
[----:B------:R-:W-:Y:S01]  /*4280*/  MOV R61, R223 ;  /* 0x000000df003d7202 */ /* 0x000fe20000000f00 */
[----:B------:R-:W-:-:S07]  /*4290*/  FADD R225, R221, R63 ;  /* 0x0000003fdde17221 */ /* 0x000fce0000000000 */
[----:B------:R-:W-:Y:S05]  /*42a0*/  WARPSYNC.COLLECTIVE R88, `(.L_x_5437) ;  /* 0x0000000058087348 */ /* 0x000fea0003c00000 */
[----:B------:R0:W1:Y:S02]  /*42b0*/  SHFL.DOWN P1, R63, R61, R62, R57 ;  /* 0x0800003e3d3f7389 */ /* 0x0000640000020039 */
[----:B01----:R-:W-:Y:S01]  /*42c0*/  ENDCOLLECTIVE ;  /* 0x000000000000791b */ /* 0x003fe20003800000 */
.L_x_5437:
[----:B------:R-:W-:Y:S01]  /*42d0*/  HFMA2.MMA R62, -RZ, RZ, 0, 2.384185791015625e-07 ;  /* 0x00000004ff3e7435 */ /* 0x000fe200000001ff */
[----:B------:R-:W-:Y:S02]  /*42e0*/  MOV R61, R225 ;  /* 0x000000e1003d7202 */ /* 0x000fe40000000f00 */
[----:B------:R-:W-:-:S08]  /*42f0*/  MOV R58, R63 ;  /* 0x0000003f003a7202 */ /* 0x000fd00000000f00 */
[----:B------:R-:W-:Y:S05]  /*4300*/  WARPSYNC.COLLECTIVE R88, `(.L_x_5438) ;  /* 0x0000000058087348 */ /* 0x000fea0003c00000 */
[----:B------:R0:W1:Y:S02]  /*4310*/  SHFL.DOWN P1, R63, R61, R62, R57 ;  /* 0x0800003e3d3f7389 */ /* 0x0000640000020039 */
[----:B01----:R-:W-:Y:S01]  /*4320*/  ENDCOLLECTIVE ;  /* 0x000000000000791b */ /* 0x003fe20003800000 */
.L_x_5438:
[----:B------:R-:W-:-:S05]  /*4330*/  FADD R226, R223, R58 ;  /* 0x0000003adfe27221 */ /* 0x000fca0000000000 */
[----:B------:R-:W-:Y:S01]  /*4340*/  MOV R61, R226 ;  /* 0x000000e2003d7202 */ /* 0x000fe20000000f00 */
[----:B------:R-:W-:-:S07]  /*4350*/  FADD R228, R225, R63 ;  /* 0x0000003fe1e47221 */ /* 0x000fce0000000000 */
[----:B------:R-:W-:Y:S05]  /*4360*/  WARPSYNC.COLLECTIVE R88, `(.L_x_5439) ;  /* 0x0000000058087348 */ /* 0x000fea0003c00000 */
[----:B------:R0:W1:Y:S02]  /*4370*/  SHFL.DOWN P1, R63, R61, R62, R57 ;  /* 0x0800003e3d3f7389 */ /* 0x0000640000020039 */
[----:B01----:R-:W-:Y:S01]  /*4380*/  ENDCOLLECTIVE ;  /* 0x000000000000791b */ /* 0x003fe20003800000 */
.L_x_5439:
[----:B------:R-:W-:Y:S01]  /*4390*/  HFMA2.MMA R62, -RZ, RZ, 0, 1.1920928955078125e-07 ;  /* 0x00000002ff3e7435 */ /* 0x000fe200000001ff */
[----:B------:R-:W-:Y:S02]  /*43a0*/  MOV R61, R228 ;  /* 0x000000e4003d7202 */ /* 0x000fe40000000f00 */
[----:B------:R-:W-:-:S08]  /*43b0*/  MOV R227, R63 ;  /* 0x0000003f00e37202 */ /* 0x000fd00000000f00 */
[----:B------:R-:W-:Y:S05]  /*43c0*/  WARPSYNC.COLLECTIVE R88, `(.L_x_5440) ;  /* 0x0000000058087348 */ /* 0x000fea0003c00000 */
[----:B------:R0:W1:Y:S02]  /*43d0*/  SHFL.DOWN P1, R63, R61, R62, R57 ;  /* 0x0800003e3d3f7389 */ /* 0x0000640000020039 */
[----:B01----:R-:W-:Y:S01]  /*43e0*/  ENDCOLLECTIVE ;  /* 0x000000000000791b */ /* 0x003fe20003800000 */
.L_x_5440:
[----:B------:R-:W-:-:S05]  /*43f0*/  FADD R227, R226, R227 ;  /* 0x000000e3e2e37221 */ /* 0x000fca0000000000 */
[----:B------:R-:W-:Y:S01]  /*4400*/  MOV R61, R227 ;  /* 0x000000e3003d7202 */ /* 0x000fe20000000f00 */
[----:B------:R-:W-:-:S07]  /*4410*/  FADD R58, R228, R63 ;  /* 0x0000003fe43a7221 */ /* 0x000fce0000000000 */
[----:B------:R-:W-:Y:S05]  /*4420*/  WARPSYNC.COLLECTIVE R88, `(.L_x_5441) ;  /* 0x0000000058087348 */ /* 0x000fea0003c00000 */
[----:B------:R0:W1:Y:S02]  /*4430*/  SHFL.DOWN P1, R63, R61, R62, R57 ;  /* 0x0800003e3d3f7389 */ /* 0x0000640000020039 */
[----:B01----:R-:W-:Y:S01]  /*4440*/  ENDCOLLECTIVE ;  /* 0x000000000000791b */ /* 0x003fe20003800000 */
.L_x_5441:
[----:B------:R-:W-:Y:S01]  /*4450*/  HFMA2.MMA R62, -RZ, RZ, 0, 5.9604644775390625e-08 ;  /* 0x00000001ff3e7435 */ /* 0x000fe200000001ff */
[----:B------:R-:W-:Y:S02]  /*4460*/  MOV R61, R58 ;  /* 0x0000003a003d7202 */ /* 0x000fe40000000f00 */
[----:B------:R-:W-:-:S08]  /*4470*/  MOV R230, R63 ;  /* 0x0000003f00e67202 */ /* 0x000fd00000000f00 */
[----:B------:R-:W-:Y:S05]  /*4480*/  WARPSYNC.COLLECTIVE R88, `(.L_x_5442) ;  /* 0x0000000058087348 */ /* 0x000fea0003c00000 */
[----:B------:R0:W1:Y:S02]  /*4490*/  SHFL.DOWN P1, R63, R61, R62, R57 ;  /* 0x0800003e3d3f7389 */ /* 0x0000640000020039 */
[----:B01----:R-:W-:Y:S01]  /*44a0*/  ENDCOLLECTIVE ;  /* 0x000000000000791b */ /* 0x003fe20003800000 */
.L_x_5442:
[----:B------:R-:W-:-:S05]  /*44b0*/  FADD R59, R227, R230 ;  /* 0x000000e6e33b7221 */ /* 0x000fca0000000000 */
[----:B------:R-:W-:Y:S02]  /*44c0*/  MOV R61, R59 ;  /* 0x0000003b003d7202 */ /* 0x000fe40000000f00 */
[----:B------:R-:W-:-:S07]  /*44d0*/  MOV R221, R63 ;  /* 0x0000003f00dd7202 */ /* 0x000fce0000000f00 */
[----:B------:R-:W-:Y:S05]  /*44e0*/  WARPSYNC.COLLECTIVE R88, `(.L_x_5443) ;  /* 0x0000000058087348 */ /* 0x000fea0003c00000 */
[----:B------:R0:W1:Y:S02]  /*44f0*/  SHFL.DOWN P1, R63, R61, R62, R57 ;  /* 0x0800003e3d3f7389 */ /* 0x0000640000020039 */
[----:B01----:R-:W-:Y:S01]  /*4500*/  ENDCOLLECTIVE ;  /* 0x000000000000791b */ /* 0x003fe20003800000 */
.L_x_5443:
[----:B------:R-:W-:Y:S05]  /*4510*/  BRA `(.L_x_5444) ;  /* 0xffffffe4001c7947 */ /* 0x000fea000383ffff */
.L_x_5445:
        /* <DEDUP_REMOVED lines=14> */
.L_x_8026:


//--------------------- .text._ZN18transformer_engine13normalization28ln_bwd_finalize_tuned_kernelINS0_22Kernel_traits_finalizeILj10240E6__halffS3_fjLj1024ELj4ENS0_18Kernel_traits_baseILj10240ES3_fS3_fjLj1024EEEEEEEvNS0_20BackwardKernelParamsE --------------------------
	.section	.text._ZN18transformer_engine13normalization28ln_bwd_finalize_tuned_kernelINS0_22Kernel_traits_finalizeILj10240E6__halffS3_fjLj1024ELj4ENS0_18Kernel_traits_baseILj10240ES3_fS3_fjLj1024EEEEEEEvNS0_20BackwardKernelParamsE,"ax",@progbits
	.align	128
        .global         _ZN18transformer_engine13normalization28ln_bwd_finalize_tuned_kernelINS0_22Kernel_traits_finalizeILj10240E6__halffS3_fjLj1024ELj4ENS0_18Kernel_traits_baseILj10240ES3_fS3_fjLj1024EEEEEEEvNS0_20BackwardKernelParamsE
        .type           _ZN18transformer_engine13normalization28ln_bwd_finalize_tuned_kernelINS0_22Kernel_traits_finalizeILj10240E6__halffS3_fjLj1024ELj4ENS0_18Kernel_traits_baseILj10240ES3_fS3_fjLj1024EEEEEEEvNS0_20BackwardKernelParamsE,@function
        .size           _ZN18transformer_engine13normalization28ln_bwd_finalize_tuned_kernelINS0_22Kernel_traits_finalizeILj10240E6__halffS3_fjLj1024ELj4ENS0_18Kernel_traits_baseILj10240ES3_fS3_fjLj1024EEEEEEEvNS0_20BackwardKernelParamsE,(.L_x_8027 - _ZN18transformer_engine13normalization28ln_bwd_finalize_tuned_kernelINS0_22Kernel_traits_finalizeILj10240E6__halffS3_fjLj1024ELj4ENS0_18Kernel_traits_baseILj10240ES3_fS3_fjLj1024EEEEEEEvNS0_20BackwardKernelParamsE)
        .other          _ZN18transformer_engine13normalization28ln_bwd_finalize_tuned_kernelINS0_22Kernel_traits_finalizeILj10240E6__halffS3_fjLj1024ELj4ENS0_18Kernel_traits_baseILj10240ES3_fS3_fjLj1024EEEEEEEvNS0_20BackwardKernelParamsE,@"STO_CUDA_ENTRY STV_DEFAULT"
_ZN18transformer_engine13normalization28ln_bwd_finalize_tuned_kernelINS0_22Kernel_traits_finalizeILj10240E6__halffS3_fjLj1024ELj4ENS0_18Kernel_traits_baseILj10240ES3_fS3_fjLj1024EEEEEEEvNS0_20BackwardKernelParamsE:
.text._ZN18transformer_engine13normalization28ln_bwd_finalize_tuned_kernelINS0_22Kernel_traits_finalizeILj10240E6__halffS3_fjLj1024ELj4ENS0_18Kernel_traits_baseILj10240ES3_fS3_fjLj1024EEEEEEEvNS0_20BackwardKernelParamsE:
        /* <DEDUP_REMOVED lines=20> */
.L_x_5457:
        /* <DEDUP_REMOVED lines=28> */
.L_x_5450:
        /* <DEDUP_REMOVED lines=33> */
.L_x_5449:
[----:B------:R-:W-:Y:S05]  /*0510*/  BSYNC B1 ;  /* 0x0000000000017941 */ /* 0x000fea0003800000 */
.L_x_5448:
        /* <DEDUP_REMOVED lines=23> */
.L_x_5452:
[----:B------:R-:W-:Y:S05]  /*0690*/  BSYNC B1 ;  /* 0x0000000000017941 */ /* 0x000fea0003800000 */
.L_x_5451:
        /* <DEDUP_REMOVED lines=11> */
.L_x_5447:
[----:B------:R-:W-:Y:S05]  /*0750*/  BSYNC B0 ;  /* 0x0000000000007941 */ /* 0x000fea0003800000 */
.L_x_5446:
        /* <DEDUP_REMOVED lines=33> */
.L_x_5468:
[----:B------:R-:W-:Y:S01]  /*0970*/  @!P0 SHF.R.U32.HI R11, RZ, 0x3, R0 ;  /* 0x00000003ff0b8819 */ /* 0x000fe20000011600 */
[----:B--2---:R-:W-:Y:S01]  /*0980*/  FADD R13, R8, R13 ;  /* 0x0000000d080d7221 */ /* 0x004fe20000000000 */
[----:B-1----:R-:W-:Y:S02]  /*0990*/  FADD R9, R10, R9 ;  /* 0x000000090a097221 */ /* 0x002fe40000000000 */
[----:B0-----:R-:W-:-:S05]  /*09a0*/  @!P0 LOP3.LUT R8, R11, 0x1ffffffc, RZ, 0xc0, !PT ;  /* 0x1ffffffc0b088812 */ /* 0x001fca00078ec0ff */
[----:B------:R1:W-:Y:S04]  /*09b0*/  @!P0 STS [R8+UR4+0x2000], R13 ;  /* 0x0020000d08008988 */ /* 0x0003e80008000804 */
[----:B------:R1:W-:Y:S02]  /*09c0*/  @!P0 STS [R8+UR4+0x2080], R9 ;  /* 0x0020800908008988 */ /* 0x0003e40008000804 */
.L_x_5453:
        /* <DEDUP_REMOVED lines=18> */
.L_x_5456:
[----:B------:R-:W-:Y:S05]  /*0af0*/  BSYNC B0 ;  /* 0x0000000000007941 */ /* 0x000fea0003800000 */
.L_x_5455:
[C---:B------:R-:W-:Y:S02]  /*0b00*/  ISETP.GT.U32.AND P0, PT, R5.reuse, -0x2801, PT ;  /* 0xffffd7ff0500780c */ /* 0x040fe40003f04070 */
[----:B------:R-:W-:Y:S02]  /*0b10*/  IADD3 R5, R5, 0x2800, RZ ;  /* 0x0000280005057810 */ /* 0x000fe40007ffe0ff */
[----:B------:R-:W-:-:S09]  /*0b20*/  IADD3 R6, R6, 0x1400, RZ ;  /* 0x0000140006067810 */ /* 0x000fd20007ffe0ff */
[----:B------:R-:W-:Y:S05]  /*0b30*/  @P0 BRA `(.L_x_5457) ;  /* 0xfffffff400800947 */ /* 0x000fea000383ffff */
[----:B------:R-:W-:Y:S05]  /*0b40*/  EXIT ;  /* 0x000000000000794d */ /* 0x000fea0003800000 */
.L_x_5454:
[----:B------:R-:W-:Y:S01]  /*0b50*/  HFMA2.MMA R18, -RZ, RZ, 0, 5.9604644775390625e-08 ;  /* 0x00000001ff127435 */ /* 0x000fe200000001ff */
[----:B0-----:R-:W-:Y:S01]  /*0b60*/  IMAD.MOV.U32 R19, RZ, RZ, R10 ;  /* 0x000000ffff137224 */ /* 0x001fe200078e000a */
[----:B------:R-:W-:Y:S02]  /*0b70*/  MOV R21, 0x1f ;  /* 0x0000001f00157802 */ /* 0x000fe40000000f00 */
[----:B------:R-:W-:-:S07]  /*0b80*/  MOV R16, 0xffffffff ;  /* 0xffffffff00107802 */ /* 0x000fce0000000f00 */
[----:B-12---:R-:W-:Y:S05]  /*0b90*/  WARPSYNC.COLLECTIVE R16, `(.L_x_5458) ;  /* 0x0000000010087348 */ /* 0x006fea0003c00000 */
[----:B------:R0:W3:Y:S02]  /*0ba0*/  SHFL.BFLY P1, R17, R19, R18, R21 ;  /* 0x0c00001213117389 */ /* 0x0000e40000020015 */
[----:B0123--:R-:W-:Y:S01]  /*0bb0*/  ENDCOLLECTIVE ;  /* 0x000000000000791b */ /* 0x00ffe20003800000 */
.L_x_5458:
[----:B------:R-:W-:Y:S01]  /*0bc0*/  HFMA2.MMA R18, -RZ, RZ, 0, 1.1920928955078125e-07 ;  /* 0x00000002ff127435 */ /* 0x000fe200000001ff */
[----:B------:R-:W-:-:S04]  /*0bd0*/  IMAD.MOV.U32 R9, RZ, RZ, R17 ;  /* 0x000000ffff097224 */ /* 0x000fc800078e0011 */
[----:B------:R-:W-:-:S05]  /*0be0*/  FADD R9, R10, R9 ;  /* 0x000000090a097221 */ /* 0x000fca0000000000 */
[----:B------:R-:W-:-:S07]  /*0bf0*/  MOV R19, R9 ;  /* 0x0000000900137202 */ /* 0x000fce0000000f00 */
[----:B------:R-:W-:Y:S05]  /*0c00*/  WARPSYNC.COLLECTIVE R16, `(.L_x_5459) ;  /* 0x0000000010087348 */ /* 0x000fea0003c00000 */
[----:B------:R0:W1:Y:S02]  /*0c10*/  SHFL.BFLY P1, R17, R19, R18, R21 ;  /* 0x0c00001213117389 */ /* 0x0000640000020015 */
[----:B01----:R-:W-:Y:S01]  /*0c20*/  ENDCOLLECTIVE ;  /* 0x000000000000791b */ /* 0x003fe20003800000 */
.L_x_5459:
[----:B------:R-:W-:Y:S01]  /*0c30*/  HFMA2.MMA R18, -RZ, RZ, 0, 2.384185791015625e-07 ;  /* 0x00000004ff127435 */ /* 0x000fe200000001ff */
[----:B------:R-:W-:-:S05]  /*0c40*/  MOV R12, R17 ;  /* 0x00000011000c7202 */ /* 0x000fca0000000f00 */
[----:B------:R-:W-:-:S04]  /*0c50*/  FADD R12, R9, R12 ;  /* 0x0000000c090c7221 */ /* 0x000fc80000000000 */
[----:B------:R-:W-:-:S07]  /*0c60*/  IMAD.MOV.U32 R19, RZ, RZ, R12 ;  /* 0x000000ffff137224 */ /* 0x000fce00078e000c */
[----:B------:R-:W-:Y:S05]  /*0c70*/  WARPSYNC.COLLECTIVE R16, `(.L_x_5460) ;  /* 0x0000000010087348 */ /* 0x000fea0003c00000 */
[----:B------:R0:W1:Y:S02]  /*0c80*/  SHFL.BFLY P1, R17, R19, R18, R21 ;  /* 0x0c00001213117389 */ /* 0x0000640000020015 */
[----:B01----:R-:W-:Y:S01]  /*0c90*/  ENDCOLLECTIVE ;  /* 0x000000000000791b */ /* 0x003fe20003800000 */
.L_x_5460:
[----:B------:R-:W-:Y:S01]  /*0ca0*/  IMAD.MOV.U32 R18, RZ, RZ, 0x8 ;  /* 0x00000008ff127424 */ /* 0x000fe200078e00ff */
[----:B------:R-:W-:-:S05]  /*0cb0*/  MOV R11, R17 ;  /* 0x00000011000b7202 */ /* 0x000fca0000000f00 */
[----:B------:R-:W-:-:S05]  /*0cc0*/  FADD R11, R12, R11 ;  /* 0x0000000b0c0b7221 */ /* 0x000fca0000000000 */
[----:B------:R-:W-:-:S07]  /*0cd0*/  MOV R19, R11 ;  /* 0x0000000b00137202 */ /* 0x000fce0000000f00 */
[----:B------:R-:W-:Y:S05]  /*0ce0*/  WARPSYNC.COLLECTIVE R16, `(.L_x_5461) ;  /* 0x0000000010087348 */ /* 0x000fea0003c00000 */
[----:B------:R0:W1:Y:S02]  /*0cf0*/  SHFL.BFLY P1, R17, R19, R18, R21 ;  /* 0x0c00001213117389 */ /* 0x0000640000020015 */
[----:B01----:R-:W-:Y:S01]  /*0d00*/  ENDCOLLECTIVE ;  /* 0x000000000000791b */ /* 0x003fe20003800000 */
.L_x_5461:
[----:B------:R-:W-:Y:S01]  /*0d10*/  HFMA2.MMA R18, -RZ, RZ, 0, 9.5367431640625e-07 ;  /* 0x00000010ff127435 */ /* 0x000fe200000001ff */
[----:B------:R-:W-:-:S05]  /*0d20*/  MOV R10, R17 ;  /* 0x00000011000a7202 */ /* 0x000fca0000000f00 */
[----:B------:R-:W-:-:S05]  /*0d30*/  FADD R10, R11, R10 ;  /* 0x0000000a0b0a7221 */ /* 0x000fca0000000000 */
[----:B------:R-:W-:-:S07]  /*0d40*/  MOV R19, R10 ;  /* 0x0000000a00137202 */ /* 0x000fce0000000f00 */
[----:B------:R-:W-:Y:S05]  /*0d50*/  WARPSYNC.COLLECTIVE R16, `(.L_x_5462) ;  /* 0x0000000010087348 */ /* 0x000fea0003c00000 */
[----:B------:R0:W1:Y:S02]  /*0d60*/  SHFL.BFLY P1, R17, R19, R18, R21 ;  /* 0x0c00001213117389 */ /* 0x0000640000020015 */
[----:B01----:R-:W-:Y:S01]  /*0d70*/  ENDCOLLECTIVE ;  /* 0x000000000000791b */ /* 0x003fe20003800000 */
.L_x_5462:
[----:B------:R-:W-:Y:S01]  /*0d80*/  HFMA2.MMA R18, -RZ, RZ, 0, 5.9604644775390625e-08 ;  /* 0x00000001ff127435 */ /* 0x000fe200000001ff */
[----:B------:R-:W-:Y:S01]  /*0d90*/  MOV R19, R8 ;  /* 0x0000000800137202 */ /* 0x000fe20000000f00 */
[----:B------:R-:W-:-:S09]  /*0da0*/  IMAD.MOV.U32 R9, RZ, RZ, R17 ;  /* 0x000000ffff097224 */ /* 0x000fd200078e0011 */
[----:B------:R-:W-:Y:S05]  /*0db0*/  WARPSYNC.COLLECTIVE R16, `(.L_x_5463) ;  /* 0x0000000010087348 */ /* 0x000fea0003c00000 */
[----:B------:R0:W1:Y:S02]  /*0dc0*/  SHFL.BFLY P1, R17, R19, R18, R21 ;  /* 0x0c00001213117389 */ /* 0x0000640000020015 */
[----:B01----:R-:W-:Y:S01]  /*0dd0*/  ENDCOLLECTIVE ;  /* 0x000000000000791b */ /* 0x003fe20003800000 */
.L_x_5463:
[----:B------:R-:W-:Y:S01]  /*0de0*/  HFMA2.MMA R18, -RZ, RZ, 0, 1.1920928955078125e-07 ;  /* 0x00000002ff127435 */ /* 0x000fe200000001ff */
[----:B------:R-:W-:-:S05]  /*0df0*/  MOV R11, R17 ;  /* 0x00000011000b7202 */ /* 0x000fca0000000f00 */
[----:B------:R-:W-:-:S04]  /*0e00*/  FADD R13, R8, R11 ;  /* 0x0000000b080d7221 */ /* 0x000fc80000000000 */
[----:B------:R-:W-:-:S07]  /*0e10*/  IMAD.MOV.U32 R19, RZ, RZ, R13 ;  /* 0x000000ffff137224 */ /* 0x000fce00078e000d */
[----:B------:R-:W-:Y:S05]  /*0e20*/  WARPSYNC.COLLECTIVE R16, `(.L_x_5464) ;  /* 0x0000000010087348 */ /* 0x000fea0003c00000 */
[----:B------:R0:W1:Y:S02]  /*0e30*/  SHFL.BFLY P1, R17, R19, R18, R21 ;  /* 0x0c00001213117389 */ /* 0x0000640000020015 */
[----:B01----:R-:W-:Y:S01]  /*0e40*/  ENDCOLLECTIVE ;  /* 0x000000000000791b */ /* 0x003fe20003800000 */
.L_x_5464:
[----:B------:R-:W-:Y:S01]  /*0e50*/  IMAD.MOV.U32 R18, RZ, RZ, 0x4 ;  /* 0x00000004ff127424 */ /* 0x000fe200078e00ff */
[----:B------:R-:W-:-:S05]  /*0e60*/  MOV R14, R17 ;  /* 0x00000011000e7202 */ /* 0x000fca0000000f00 */
[----:B------:R-:W-:-:S05]  /*0e70*/  FADD R14, R13, R14 ;  /* 0x0000000e0d0e7221 */ /* 0x000fca0000000000 */
[----:B------:R-:W-:-:S07]  /*0e80*/  MOV R19, R14 ;  /* 0x0000000e00137202 */ /* 0x000fce0000000f00 */
[----:B------:R-:W-:Y:S05]  /*0e90*/  WARPSYNC.COLLECTIVE R16, `(.L_x_5465) ;  /* 0x0000000010087348 */ /* 0x000fea0003c00000 */
[----:B------:R0:W1:Y:S02]  /*0ea0*/  SHFL.BFLY P1, R17, R19, R18, R21 ;  /* 0x0c00001213117389 */ /* 0x0000640000020015 */
[----:B01----:R-:W-:Y:S01]  /*0eb0*/  ENDCOLLECTIVE ;  /* 0x000000000000791b */ /* 0x003fe20003800000 */
.L_x_5465:
[----:B------:R-:W-:Y:S01]  /*0ec0*/  HFMA2.MMA R18, -RZ, RZ, 0, 4.76837158203125e-07 ;  /* 0x00000008ff127435 */ /* 0x000fe200000001ff */
[----:B------:R-:W-:-:S05]  /*0ed0*/  MOV R15, R17 ;  /* 0x00000011000f7202 */ /* 0x000fca0000000f00 */
[----:B------:R-:W-:-:S05]  /*0ee0*/  FADD R15, R14, R15 ;  /* 0x0000000f0e0f7221 */ /* 0x000fca0000000000 */
[----:B------:R-:W-:-:S07]  /*0ef0*/  MOV R19, R15 ;  /* 0x0000000f00137202 */ /* 0x000fce0000000f00 */
[----:B------:R-:W-:Y:S05]  /*0f00*/  WARPSYNC.COLLECTIVE R16, `(.L_x_5466) ;  /* 0x0000000010087348 */ /* 0x000fea0003c00000 */
[----:B------:R0:W1:Y:S02]  /*0f10*/  SHFL.BFLY P1, R17, R19, R18, R21 ;  /* 0x0c00001213117389 */ /* 0x0000640000020015 */
[----:B01----:R-:W-:Y:S01]  /*0f20*/  ENDCOLLECTIVE ;  /* 0x000000000000791b */ /* 0x003fe20003800000 */
.L_x_5466:
[----:B------:R-:W-:Y:S01]  /*0f30*/  HFMA2.MMA R18, -RZ, RZ, 0, 9.5367431640625e-07 ;  /* 0x00000010ff127435 */ /* 0x000fe200000001ff */
[----:B------:R-:W-:-:S04]  /*0f40*/  IMAD.MOV.U32 R8, RZ, RZ, R17 ;  /* 0x000000ffff087224 */ /* 0x000fc800078e0011 */
[----:B------:R-:W-:-:S05]  /*0f50*/  FADD R8, R15, R8 ;  /* 0x000000080f087221 */ /* 0x000fca0000000000 */
[----:B------:R-:W-:-:S07]  /*0f60*/  MOV R19, R8 ;  /* 0x0000000800137202 */ /* 0x000fce0000000f00 */
[----:B------:R-:W-:Y:S05]  /*0f70*/  WARPSYNC.COLLECTIVE R16, `(.L_x_5467) ;  /* 0x0000000010087348 */ /* 0x000fea0003c00000 */
[----:B------:R0:W1:Y:S02]  /*0f80*/  SHFL.BFLY P1, R17, R19, R18, R21 ;  /* 0x0c00001213117389 */ /* 0x0000640000020015 */
[----:B01----:R-:W-:Y:S01]  /*0f90*/  ENDCOLLECTIVE ;  /* 0x000000000000791b */ /* 0x003fe20003800000 */
.L_x_5467:
[----:B------:R-:W-:Y:S01]  /*0fa0*/  MOV R13, R17 ;  /* 0x00000011000d7202 */ /* 0x000fe20000000f00 */
[----:B------:R-:W-:Y:S06]  /*0fb0*/  BRA `(.L_x_5468) ;  /* 0xfffffff8006c7947 */ /* 0x000fec000383ffff */
.L_x_5469:
        /* <DEDUP_REMOVED lines=12> */
.L_x_8027:


//--------------------- .text._ZN18transformer_engine13normalization19ln_bwd_tuned_kernelINS0_13Kernel_traitsI6__halffS3_fjLj10240ELj2ELj1ELj4ELj16ENS0_18Kernel_traits_baseILj10240ES3_fS3_fjLj128EEEEEEEvNS0_20BackwardKernelParamsE --------------------------
	.section	.text._ZN18transformer_engine13normalization19ln_bwd_tuned_kernelINS0_13Kernel_traitsI6__halffS3_fjLj10240ELj2ELj1ELj4ELj16ENS0_18Kernel_traits_baseILj10240ES3_fS3_fjLj128EEEEEEEvNS0_20BackwardKernelParamsE,"ax",@progbits
	.align	128
        .global         _ZN18transformer_engine13normalization19ln_bwd_tuned_kernelINS0_13Kernel_traitsI6__halffS3_fjLj10240ELj2ELj1ELj4ELj16ENS0_18Kernel_traits_baseILj10240ES3_fS3_fjLj128EEEEEEEvNS0_20BackwardKernelParamsE
        .type           _ZN18transformer_engine13normalization19ln_bwd_tuned_kernelINS0_13Kernel_traitsI6__halffS3_fjLj10240ELj2ELj1ELj4ELj16ENS0_18Kernel_traits_baseILj10240ES3_fS3_fjLj128EEEEEEEvNS0_20BackwardKernelParamsE,@function
        .size           _ZN18transformer_engine13normalization19ln_bwd_tuned_kernelINS0_13Kernel_traitsI6__halffS3_fjLj10240ELj2ELj1ELj4ELj16ENS0_18Kernel_traits_baseILj10240ES3_fS3_fjLj128EEEEEEEvNS0_20BackwardKernelParamsE,(.L_x_8028 - _ZN18transformer_engine13normalization19ln_bwd_tuned_kernelINS0_13Kernel_traitsI6__halffS3_fjLj10240ELj2ELj1ELj4ELj16ENS0_18Kernel_traits_baseILj10240ES3_fS3_fjLj128EEEEEEEvNS0_20BackwardKernelParamsE)
        .other          _ZN18transformer_engine13normalization19ln_bwd_tuned_kernelINS0_13Kernel_traitsI6__halffS3_fjLj10240ELj2ELj1ELj4ELj16ENS0_18Kernel_traits_baseILj10240ES3_fS3_fjLj128EEEEEEEvNS0_20BackwardKernelParamsE,@"STO_CUDA_ENTRY STV_DEFAULT"
_ZN18transformer_engine13normalization19ln_bwd_tuned_kernelINS0_13Kernel_traitsI6__halffS3_fjLj10240ELj2ELj1ELj4ELj16ENS0_18Kernel_traits_baseILj10240ES3_fS3_fjLj128EEEEEEEvNS0_20BackwardKernelParamsE:
.text._ZN18transformer_engine13normalization19ln_bwd_tuned_kernelINS0_13Kernel_traitsI6__halffS3_fjLj10240ELj2ELj1ELj4ELj16ENS0_18Kernel_traits_baseILj10240ES3_fS3_fjLj128EEEEEEEvNS0_20BackwardKernelParamsE:
        /* <DEDUP_REMOVED lines=196> */
.L_x_5478:
        /* <DEDUP_REMOVED lines=428> */
.L_x_5471:
        /* <DEDUP_REMOVED lines=357> */
.L_x_5472:
        /* <DEDUP_REMOVED lines=201> */
.L_x_5489:
        /* <DEDUP_REMOVED lines=45> */
.L_x_5475:
[----:B------:R-:W-:Y:S05]  /*4cb0*/  BSYNC B0 ;  /* 0x0000000000007941 */ /* 0x000fea0003800000 */
.L_x_5474:
        /* <DEDUP_REMOVED lines=18> */
.L_x_5477:
[----:B------:R-:W2:Y:S04]  /*4de0*/  LDG.E.STRONG.GPU R58, desc[UR6][R56.64] ;  /* 0x00000006383a7981 */ /* 0x000ea8000c1ef900 */
[----:B--2---:R-:W-:Y:S01]  /*4df0*/  CCTL.IVALL ;  /* 0x00000000ff00798f */ /* 0x004fe20002000000 */
[----:B------:R-:W-:Y:S05]  /*4e00*/  YIELD ;  /* 0x0000000000007946 */ /* 0x000fea0003800000 */
[----:B------:R-:W-:-:S13]  /*4e10*/  ISETP.NE.AND P1, PT, R58, R61, PT ;  /* 0x0000003d3a00720c */ /* 0x000fda0003f25270 */
[----:B------:R-:W-:Y:S05]  /*4e20*/  @P1 BRA `(.L_x_5477) ;  /* 0xfffffffc00ec1947 */ /* 0x000fea000383ffff */
.L_x_5476:
        /* <DEDUP_REMOVED lines=262> */
.L_x_5470:
        /* <DEDUP_REMOVED lines=58> */
.L_x_5473:
        /* <DEDUP_REMOVED lines=8> */
.L_x_5479:
        /* <DEDUP_REMOVED lines=11> */
.L_x_5480:
        /* <DEDUP_REMOVED lines=12> */
.L_x_5481:
        /* <DEDUP_REMOVED lines=12> */
.L_x_5482:
        /* <DEDUP_REMOVED lines=12> */
.L_x_5483:
        /* <DEDUP_REMOVED lines=12> */
.L_x_5484:
        /* <DEDUP_REMOVED lines=12> */
.L_x_5485:
        /* <DEDUP_REMOVED lines=12> */
.L_x_5486:
[----:B------:R-:W-:Y:S01]  /*67e0*/  HFMA2.MMA R206, -RZ, RZ, 0, 5.9604644775390625e-08 ;  /* 0x00000001ffce7435 */ /* 0x000fe200000001ff */
[----:B------:R-:W-:Y:S02]  /*67f0*/  MOV R190, R117 ;  /* 0x0000007500be7202 */ /* 0x000fe40000000f00 */
[----:B------:R-:W-:-:S08]  /*6800*/  MOV R189, R223 ;  /* 0x000000df00bd7202 */ /* 0x000fd00000000f00 */
[----:B------:R-:W-:Y:S05]  /*6810*/  WARPSYNC.COLLECTIVE R222, `(.L_x_5487) ;  /* 0x00000000de087348 */ /* 0x000fea0003c00000 */
[----:B------:R0:W1:Y:S02]  /*6820*/  SHFL.DOWN P1, R223, R190, R206, R221 ;  /* 0x080000cebedf7389 */ /* 0x00006400000200dd */
[----:B01----:R-:W-:Y:S01]  /*6830*/  ENDCOLLECTIVE ;  /* 0x000000000000791b */ /* 0x003fe20003800000 */
.L_x_5487:
[----:B------:R-:W-:-:S05]  /*6840*/  FADD R63, R228, R189 ;  /* 0x000000bde43f7221 */ /* 0x000fca0000000000 */
[----:B------:R-:W-:Y:S02]  /*6850*/  MOV R190, R63 ;  /* 0x0000003f00be7202 */ /* 0x000fe40000000f00 */
[----:B------:R-:W-:-:S07]  /*6860*/  MOV R56, R223 ;  /* 0x000000df00387202 */ /* 0x000fce0000000f00 */
[----:B------:R-:W-:Y:S05]  /*6870*/  WARPSYNC.COLLECTIVE R222, `(.L_x_5488) ;  /* 0x00000000de087348 */ /* 0x000fea0003c00000 */
[----:B------:R0:W1:Y:S02]  /*6880*/  SHFL.DOWN P1, R223, R190, R206, R221 ;  /* 0x080000cebedf7389 */ /* 0x00006400000200dd */
[----:B01----:R-:W-:Y:S01]  /*6890*/  ENDCOLLECTIVE ;  /* 0x000000000000791b */ /* 0x003fe20003800000 */
.L_x_5488:
[----:B------:R-:W-:Y:S02]  /*68a0*/  MOV R221, R58 ;  /* 0x0000003a00dd7202 */ /* 0x000fe40000000f00 */
[----:B------:R-:W-:Y:S02]  /*68b0*/  MOV R222, R60 ;  /* 0x0000003c00de7202 */ /* 0x000fe40000000f00 */
[----:B------:R-:W-:Y:S02]  /*68c0*/  MOV R124, R223 ;  /* 0x000000df007c7202 */ /* 0x000fe40000000f00 */
[----:B------:R-:W-:Y:S01]  /*68d0*/  MOV R223, R59 ;  /* 0x0000003b00df7202 */ /* 0x000fe20000000f00 */
[----:B------:R-:W-:Y:S06]  /*68e0*/  BRA `(.L_x_5489) ;  /* 0xffffffe0003c7947 */ /* 0x000fec000383ffff */
.L_x_5490:
        /* <DEDUP_REMOVED lines=9> */
.L_x_8028:


//--------------------- .text._ZN18transformer_engine13normalization28ln_bwd_finalize_tuned_kernelINS0_22Kernel_traits_finalizeILj10240E6__halfS3_S3_fjLj1024ELj4ENS0_18Kernel_traits_baseILj10240ES3_S3_S3_fjLj1024EEEEEEEvNS0_20BackwardKernelParamsE --------------------------
	.section	.text._ZN18transformer_engine13normalization28ln_bwd_finalize_tuned_kernelINS0_22Kernel_traits_finalizeILj10240E6__halfS3_S3_fjLj1024ELj4ENS0_18Kernel_traits_baseILj10240ES3_S3_S3_fjLj1024EEEEEEEvNS0_20BackwardKernelParamsE,"ax",@progbits
	.align	128
        .global         _ZN18transformer_engine13normalization28ln_bwd_finalize_tuned_kernelINS0_22Kernel_traits_finalizeILj10240E6__halfS3_S3_fjLj1024ELj4ENS0_18Kernel_traits_baseILj10240ES3_S3_S3_fjLj1024EEEEEEEvNS0_20BackwardKernelParamsE
        .type           _ZN18transformer_engine13normalization28ln_bwd_finalize_tuned_kernelINS0_22Kernel_traits_finalizeILj10240E6__halfS3_S3_fjLj1024ELj4ENS0_18Kernel_traits_baseILj10240ES3_S3_S3_fjLj1024EEEEEEEvNS0_20BackwardKernelParamsE,@function
        .size           _ZN18transformer_engine13normalization28ln_bwd_finalize_tuned_kernelINS0_22Kernel_traits_finalizeILj10240E6__halfS3_S3_fjLj1024ELj4ENS0_18Kernel_traits_baseILj10240ES3_S3_S3_fjLj1024EEEEEEEvNS0_20BackwardKernelParamsE,(.L_x_8029 - _ZN18transformer_engine13normalization28ln_bwd_finalize_tuned_kernelINS0_22Kernel_traits_finalizeILj10240E6__halfS3_S3_fjLj1024ELj4ENS0_18Kernel_traits_baseILj10240ES3_S3_S3_fjLj1024EEEEEEEvNS0_20BackwardKernelParamsE)
        .other          _ZN18transformer_engine13normalization28ln_bwd_finalize_tuned_kernelINS0_22Kernel_traits_finalizeILj10240E6__halfS3_S3_fjLj1024ELj4ENS0_18Kernel_traits_baseILj10240ES3_S3_S3_fjLj1024EEEEEEEvNS0_20BackwardKernelParamsE,@"STO_CUDA_ENTRY STV_DEFAULT"
_ZN18transformer_engine13normalization28ln_bwd_finalize_tuned_kernelINS0_22Kernel_traits_finalizeILj10240E6__halfS3_S3_fjLj1024ELj4ENS0_18Kernel_traits_baseILj10240ES3_S3_S3_fjLj1024EEEEEEEvNS0_20BackwardKernelParamsE:
.text._ZN18transformer_engine13normalization28ln_bwd_finalize_tuned_kernelINS0_22Kernel_traits_finalizeILj10240E6__halfS3_S3_fjLj1024ELj4ENS0_18Kernel_traits_baseILj10240ES3_S3_S3_fjLj1024EEEEEEEvNS0_20BackwardKernelParamsE:
        /* <DEDUP_REMOVED lines=20> */
.L_x_5502:
        /* <DEDUP_REMOVED lines=28> */
.L_x_5495:
        /* <DEDUP_REMOVED lines=33> */
.L_x_5494:
[----:B------:R-:W-:Y:S05]  /*0510*/  BSYNC B1 ;  /* 0x0000000000017941 */ /* 0x000fea0003800000 */
.L_x_5493:
        /* <DEDUP_REMOVED lines=23> */
.L_x_5497:
[----:B------:R-:W-:Y:S05]  /*0690*/  BSYNC B1 ;  /* 0x0000000000017941 */ /* 0x000fea0003800000 */
.L_x_5496:
        /* <DEDUP_REMOVED lines=11> */
.L_x_5492:
[----:B------:R-:W-:Y:S05]  /*0750*/  BSYNC B0 ;  /* 0x0000000000007941 */ /* 0x000fea0003800000 */
.L_x_5491:
        /* <DEDUP_REMOVED lines=33> */
.L_x_5513:
[----:B------:R-:W-:Y:S01]  /*0970*/  @!P0 SHF.R.U32.HI R11, RZ, 0x3, R0 ;  /* 0x00000003ff0b8819 */ /* 0x000fe20000011600 */
[----:B--2---:R-:W-:Y:S01]  /*0980*/  FADD R13, R8, R13 ;  /* 0x0000000d080d7221 */ /* 0x004fe20000000000 */
[----:B-1----:R-:W-:Y:S02]  /*0990*/  FADD R9, R10, R9 ;  /* 0x000000090a097221 */ /* 0x002fe40000000000 */
[----:B0-----:R-:W-:-:S05]  /*09a0*/  @!P0 LOP3.LUT R8, R11, 0x1ffffffc, RZ, 0xc0, !PT ;  /* 0x1ffffffc0b088812 */ /* 0x001fca00078ec0ff */
[----:B------:R1:W-:Y:S04]  /*09b0*/  @!P0 STS [R8+UR4+0x2000], R13 ;  /* 0x0020000d08008988 */ /* 0x0003e80008000804 */
[----:B------:R1:W-:Y:S02]  /*09c0*/  @!P0 STS [R8+UR4+0x2080], R9 ;  /* 0x0020800908008988 */ /* 0x0003e40008000804 */
.L_x_5498:
        /* <DEDUP_REMOVED lines=18> */
.L_x_5501:
[----:B------:R-:W-:Y:S05]  /*0af0*/  BSYNC B0 ;  /* 0x0000000000007941 */ /* 0x000fea0003800000 */
.L_x_5500:
[C---:B------:R-:W-:Y:S02]  /*0b00*/  ISETP.GT.U32.AND P0, PT, R5.reuse, -0x2801, PT ;  /* 0xffffd7ff0500780c */ /* 0x040fe40003f04070 */
[----:B------:R-:W-:Y:S02]  /*0b10*/  IADD3 R5, R5, 0x2800, RZ ;  /* 0x0000280005057810 */ /* 0x000fe40007ffe0ff */
[----:B------:R-:W-:-:S09]  /*0b20*/  IADD3 R6, R6, 0x1400, RZ ;  /* 0x0000140006067810 */ /* 0x000fd20007ffe0ff */
[----:B------:R-:W-:Y:S05]  /*0b30*/  @P0 BRA `(.L_x_5502) ;  /* 0xfffffff400800947 */ /* 0x000fea000383ffff */
[----:B------:R-:W-:Y:S05]  /*0b40*/  EXIT ;  /* 0x000000000000794d */ /* 0x000fea0003800000 */
.L_x_5499:
[----:B------:R-:W-:Y:S01]  /*0b50*/  HFMA2.MMA R18, -RZ, RZ, 0, 5.9604644775390625e-08 ;  /* 0x00000001ff127435 */ /* 0x000fe200000001ff */
[----:B0-----:R-:W-:Y:S01]  /*0b60*/  IMAD.MOV.U32 R19, RZ, RZ, R10 ;  /* 0x000000ffff137224 */ /* 0x001fe200078e000a */
[----:B------:R-:W-:Y:S02]  /*0b70*/  MOV R21, 0x1f ;  /* 0x0000001f00157802 */ /* 0x000fe40000000f00 */
[----:B------:R-:W-:-:S07]  /*0b80*/  MOV R16, 0xffffffff ;  /* 0xffffffff00107802 */ /* 0x000fce0000000f00 */
[----:B-12---:R-:W-:Y:S05]  /*0b90*/  WARPSYNC.COLLECTIVE R16, `(.L_x_5503) ;  /* 0x0000000010087348 */ /* 0x006fea0003c00000 */
[----:B------:R0:W3:Y:S02]  /*0ba0*/  SHFL.BFLY P1, R17, R19, R18, R21 ;  /* 0x0c00001213117389 */ /* 0x0000e40000020015 */
[----:B0123--:R-:W-:Y:S01]  /*0bb0*/  ENDCOLLECTIVE ;  /* 0x000000000000791b */ /* 0x00ffe20003800000 */
.L_x_5503:
[----:B------:R-:W-:Y:S01]  /*0bc0*/  HFMA2.MMA R18, -RZ, RZ, 0, 1.1920928955078125e-07 ;  /* 0x00000002ff127435 */ /* 0x000fe200000001ff */
[----:B------:R-:W-:-:S04]  /*0bd0*/  IMAD.MOV.U32 R9, RZ, RZ, R17 ;  /* 0x000000ffff097224 */ /* 0x000fc800078e0011 */
[----:B------:R-:W-:-:S05]  /*0be0*/  FADD R9, R10, R9 ;  /* 0x000000090a097221 */ /* 0x000fca0000000000 */
[----:B------:R-:W-:-:S07]  /*0bf0*/  MOV R19, R9 ;  /* 0x0000000900137202 */ /* 0x000fce0000000f00 */
[----:B------:R-:W-:Y:S05]  /*0c00*/  WARPSYNC.COLLECTIVE R16, `(.L_x_5504) ;  /* 0x0000000010087348 */ /* 0x000fea0003c00000 */
[----:B------:R0:W1:Y:S02]  /*0c10*/  SHFL.BFLY P1, R17, R19, R18, R21 ;  /* 0x0c00001213117389 */ /* 0x0000640000020015 */
[----:B01----:R-:W-:Y:S01]  /*0c20*/  ENDCOLLECTIVE ;  /* 0x000000000000791b */ /* 0x003fe20003800000 */
.L_x_5504:
[----:B------:R-:W-:Y:S01]  /*0c30*/  HFMA2.MMA R18, -RZ, RZ, 0, 2.384185791015625e-07 ;  /* 0x00000004ff127435 */ /* 0x000fe200000001ff */
[----:B------:R-:W-:-:S05]  /*0c40*/  MOV R12, R17 ;  /* 0x00000011000c7202 */ /* 0x000fca0000000f00 */
[----:B------:R-:W-:-:S04]  /*0c50*/  FADD R12, R9, R12 ;  /* 0x0000000c090c7221 */ /* 0x000fc80000000000 */
[----:B------:R-:W-:-:S07]  /*0c60*/  IMAD.MOV.U32 R19, RZ, RZ, R12 ;  /* 0x000000ffff137224 */ /* 0x000fce00078e000c */
[----:B------:R-:W-:Y:S05]  /*0c70*/  WARPSYNC.COLLECTIVE R16, `(.L_x_5505) ;  /* 0x0000000010087348 */ /* 0x000fea0003c00000 */
[----:B------:R0:W1:Y:S02]  /*0c80*/  SHFL.BFLY P1, R17, R19, R18, R21 ;  /* 0x0c00001213117389 */ /* 0x0000640000020015 */
[----:B01----:R-:W-:Y:S01]  /*0c90*/  ENDCOLLECTIVE ;  /* 0x000000000000791b */ /* 0x003fe20003800000 */
.L_x_5505:
[----:B------:R-:W-:Y:S01]  /*0ca0*/  IMAD.MOV.U32 R18, RZ, RZ, 0x8 ;  /* 0x00000008ff127424 */ /* 0x000fe200078e00ff */
[----:B------:R-:W-:-:S05]  /*0cb0*/  MOV R11, R17 ;  /* 0x00000011000b7202 */ /* 0x000fca0000000f00 */
[----:B------:R-:W-:-:S05]  /*0cc0*/  FADD R11, R12, R11 ;  /* 0x0000000b0c0b7221 */ /* 0x000fca0000000000 */
[----:B------:R-:W-:-:S07]  /*0cd0*/  MOV R19, R11 ;  /* 0x0000000b00137202 */ /* 0x000fce0000000f00 */
[----:B------:R-:W-:Y:S05]  /*0ce0*/  WARPSYNC.COLLECTIVE R16, `(.L_x_5506) ;  /* 0x0000000010087348 */ /* 0x000fea0003c00000 */
[----:B------:R0:W1:Y:S02]  /*0cf0*/  SHFL.BFLY P1, R17, R19, R18, R21 ;  /* 0x0c00001213117389 */ /* 0x0000640000020015 */
[----:B01----:R-:W-:Y:S01]  /*0d00*/  ENDCOLLECTIVE ;  /* 0x000000000000791b */ /* 0x003fe20003800000 */
.L_x_5506:
[----:B------:R-:W-:Y:S01]  /*0d10*/  HFMA2.MMA R18, -RZ, RZ, 0, 9.5367431640625e-07 ;  /* 0x00000010ff127435 */ /* 0x000fe200000001ff */
[----:B------:R-:W-:-:S05]  /*0d20*/  MOV R10, R17 ;  /* 0x00000011000a7202 */ /* 0x000fca0000000f00 */
[----:B------:R-:W-:-:S05]  /*0d30*/  FADD R10, R11, R10 ;  /* 0x0000000a0b0a7221 */ /* 0x000fca0000000000 */
[----:B------:R-:W-:-:S07]  /*0d40*/  MOV R19, R10 ;  /* 0x0000000a00137202 */ /* 0x000fce0000000f00 */
[----:B------:R-:W-:Y:S05]  /*0d50*/  WARPSYNC.COLLECTIVE R16, `(.L_x_5507) ;  /* 0x0000000010087348 */ /* 0x000fea0003c00000 */
[----:B------:R0:W1:Y:S02]  /*0d60*/  SHFL.BFLY P1, R17, R19, R18, R21 ;  /* 0x0c00001213117389 */ /* 0x0000640000020015 */
[----:B01----:R-:W-:Y:S01]  /*0d70*/  ENDCOLLECTIVE ;  /* 0x000000000000791b */ /* 0x003fe20003800000 */
.L_x_5507:
[----:B------:R-:W-:Y:S01]  /*0d80*/  HFMA2.MMA R18, -RZ, RZ, 0, 5.9604644775390625e-08 ;  /* 0x00000001ff127435 */ /* 0x000fe200000001ff */
[----:B------:R-:W-:Y:S01]  /*0d90*/  MOV R19, R8 ;  /* 0x0000000800137202 */ /* 0x000fe20000000f00 */
[----:B------:R-:W-:-:S09]  /*0da0*/  IMAD.MOV.U32 R9, RZ, RZ, R17 ;  /* 0x000000ffff097224 */ /* 0x000fd200078e0011 */
[----:B------:R-:W-:Y:S05]  /*0db0*/  WARPSYNC.COLLECTIVE R16, `(.L_x_5508) ;  /* 0x0000000010087348 */ /* 0x000fea0003c00000 */
[----:B------:R0:W1:Y:S02]  /*0dc0*/  SHFL.BFLY P1, R17, R19, R18, R21 ;  /* 0x0c00001213117389 */ /* 0x0000640000020015 */
[----:B01----:R-:W-:Y:S01]  /*0dd0*/  ENDCOLLECTIVE ;  /* 0x000000000000791b */ /* 0x003fe20003800000 */
.L_x_5508:
[----:B------:R-:W-:Y:S01]  /*0de0*/  HFMA2.MMA R18, -RZ, RZ, 0, 1.1920928955078125e-07 ;  /* 0x00000002ff127435 */ /* 0x000fe200000001ff */
[----:B------:R-:W-:-:S05]  /*0df0*/  MOV R11, R17 ;  /* 0x00000011000b7202 */ /* 0x000fca0000000f00 */
[----:B------:R-:W-:-:S04]  /*0e00*/  FADD R13, R8, R11 ;  /* 0x0000000b080d7221 */ /* 0x000fc80000000000 */
[----:B------:R-:W-:-:S07]  /*0e10*/  IMAD.MOV.U32 R19, RZ, RZ, R13 ;  /* 0x000000ffff137224 */ /* 0x000fce00078e000d */
[----:B------:R-:W-:Y:S05]  /*0e20*/  WARPSYNC.COLLECTIVE R16, `(.L_x_5509) ;  /* 0x0000000010087348 */ /* 0x000fea0003c00000 */
[----:B------:R0:W1:Y:S02]  /*0e30*/  SHFL.BFLY P1, R17, R19, R18, R21 ;  /* 0x0c00001213117389 */ /* 0x0000640000020015 */
[----:B01----:R-:W-:Y:S01]  /*0e40*/  ENDCOLLECTIVE ;  /* 0x000000000000791b */ /* 0x003fe20003800000 */
.L_x_5509:
[----:B------:R-:W-:Y:S01]  /*0e50*/  IMAD.MOV.U32 R18, RZ, RZ, 0x4 ;  /* 0x00000004ff127424 */ /* 0x000fe200078e00ff */
[----:B------:R-:W-:-:S05]  /*0e60*/  MOV R14, R17 ;  /* 0x00000011000e7202 */ /* 0x000fca0000000f00 */
[----:B------:R-:W-:-:S05]  /*0e70*/  FADD R14, R13, R14 ;  /* 0x0000000e0d0e7221 */ /* 0x000fca0000000000 */
[----:B------:R-:W-:-:S07]  /*0e80*/  MOV R19, R14 ;  /* 0x0000000e00137202 */ /* 0x000fce0000000f00 */
[----:B------:R-:W-:Y:S05]  /*0e90*/  WARPSYNC.COLLECTIVE R16, `(.L_x_5510) ;  /* 0x0000000010087348 */ /* 0x000fea0003c00000 */
[----:B------:R0:W1:Y:S02]  /*0ea0*/  SHFL.BFLY P1, R17, R19, R18, R21 ;  /* 0x0c00001213117389 */ /* 0x0000640000020015 */
[----:B01----:R-:W-:Y:S01]  /*0eb0*/  ENDCOLLECTIVE ;  /* 0x000000000000791b */ /* 0x003fe20003800000 */
.L_x_5510:
[----:B------:R-:W-:Y:S01]  /*0ec0*/  HFMA2.MMA R18, -RZ, RZ, 0, 4.76837158203125e-07 ;  /* 0x00000008ff127435 */ /* 0x000fe200000001ff */
[----:B------:R-:W-:-:S05]  /*0ed0*/  MOV R15, R17 ;  /* 0x00000011000f7202 */ /* 0x000fca0000000f00 */
[----:B------:R-:W-:-:S05]  /*0ee0*/  FADD R15, R14, R15 ;  /* 0x0000000f0e0f7221 */ /* 0x000fca0000000000 */
[----:B------:R-:W-:-:S07]  /*0ef0*/  MOV R19, R15 ;  /* 0x0000000f00137202 */ /* 0x000fce0000000f00 */
[----:B------:R-:W-:Y:S05]  /*0f00*/  WARPSYNC.COLLECTIVE R16, `(.L_x_5511) ;  /* 0x0000000010087348 */ /* 0x000fea0003c00000 */
[----:B------:R0:W1:Y:S02]  /*0f10*/  SHFL.BFLY P1, R17, R19, R18, R21 ;  /* 0x0c00001213117389 */ /* 0x0000640000020015 */
[----:B01----:R-:W-:Y:S01]  /*0f20*/  ENDCOLLECTIVE ;  /* 0x000000000000791b */ /* 0x003fe20003800000 */
.L_x_5511:
[----:B------:R-:W-:Y:S01]  /*0f30*/  HFMA2.MMA R18, -RZ, RZ, 0, 9.5367431640625e-07 ;  /* 0x00000010ff127435 */ /* 0x000fe200000001ff */
[----:B------:R-:W-:-:S04]  /*0f40*/  IMAD.MOV.U32 R8, RZ, RZ, R17 ;  /* 0x000000ffff087224 */ /* 0x000fc800078e0011 */
[----:B------:R-:W-:-:S05]  /*0f50*/  FADD R8, R15, R8 ;  /* 0x000000080f087221 */ /* 0x000fca0000000000 */
[----:B------:R-:W-:-:S07]  /*0f60*/  MOV R19, R8 ;  /* 0x0000000800137202 */ /* 0x000fce0000000f00 */
[----:B------:R-:W-:Y:S05]  /*0f70*/  WARPSYNC.COLLECTIVE R16, `(.L_x_5512) ;  /* 0x0000000010087348 */ /* 0x000fea0003c00000 */
[----:B------:R0:W1:Y:S02]  /*0f80*/  SHFL.BFLY P1, R17, R19, R18, R21 ;  /* 0x0c00001213117389 */ /* 0x0000640000020015 */
[----:B01----:R-:W-:Y:S01]  /*0f90*/  ENDCOLLECTIVE ;  /* 0x000000000000791b */ /* 0x003fe20003800000 */
.L_x_5512:
[----:B------:R-:W-:Y:S01]  /*0fa0*/  MOV R13, R17 ;  /* 0x00000011000d7202 */ /* 0x000fe20000000f00 */
[----:B------:R-:W-:Y:S06]  /*0fb0*/  BRA `(.L_x_5513) ;  /* 0xfffffff8006c7947 */ /* 0x000fec000383ffff */
.L_x_5514:
        /* <DEDUP_REMOVED lines=12> */
.L_x_8029:


//--------------------- .text._ZN18transformer_engine13normalization19ln_bwd_tuned_kernelINS0_13Kernel_traitsI6__halfS3_S3_fjLj10240ELj2ELj1ELj4ELj16ENS0_18Kernel_traits_baseILj10240ES3_S3_S3_fjLj128EEEEEEEvNS0_20BackwardKernelParamsE --------------------------
	.section	.text._ZN18transformer_engine13normalization19ln_bwd_tuned_kernelINS0_13Kernel_traitsI6__halfS3_S3_fjLj10240ELj2ELj1ELj4ELj16ENS0_18Kernel_traits_baseILj10240ES3_S3_S3_fjLj128EEEEEEEvNS0_20BackwardKernelParamsE,"ax",@progbits
	.align	128
        .global         _ZN18transformer_engine13normalization19ln_bwd_tuned_kernelINS0_13Kernel_traitsI6__halfS3_S3_fjLj10240ELj2ELj1ELj4ELj16ENS0_18Kernel_traits_baseILj10240ES3_S3_S3_fjLj128EEEEEEEvNS0_20BackwardKernelParamsE
        .type           _ZN18transformer_engine13normalization19ln_bwd_tuned_kernelINS0_13Kernel_traitsI6__halfS3_S3_fjLj10240ELj2ELj1ELj4ELj16ENS0_18Kernel_traits_baseILj10240ES3_S3_S3_fjLj128EEEEEEEvNS0_20BackwardKernelParamsE,@function
        .size           _ZN18transformer_engine13normalization19ln_bwd_tuned_kernelINS0_13Kernel_traitsI6__halfS3_S3_fjLj10240ELj2ELj1ELj4ELj16ENS0_18Kernel_traits_baseILj10240ES3_S3_S3_fjLj128EEEEEEEvNS0_20BackwardKernelParamsE,(.L_x_8030 - _ZN18transformer_engine13normalization19ln_bwd_tuned_kernelINS0_13Kernel_traitsI6__halfS3_S3_fjLj10240ELj2ELj1ELj4ELj16ENS0_18Kernel_traits_baseILj10240ES3_S3_S3_fjLj128EEEEEEEvNS0_20BackwardKernelParamsE)
        .other          _ZN18transformer_engine13normalization19ln_bwd_tuned_kernelINS0_13Kernel_traitsI6__halfS3_S3_fjLj10240ELj2ELj1ELj4ELj16ENS0_18Kernel_traits_baseILj10240ES3_S3_S3_fjLj128EEEEEEEvNS0_20BackwardKernelParamsE,@"STO_CUDA_ENTRY STV_DEFAULT"
_ZN18transformer_engine13normalization19ln_bwd_tuned_kernelINS0_13Kernel_traitsI6__halfS3_S3_fjLj10240ELj2ELj1ELj4ELj16ENS0_18Kernel_traits_baseILj10240ES3_S3_S3_fjLj128EEEEEEEvNS0_20BackwardKernelParamsE:
.text._ZN18transformer_engine13normalization19ln_bwd_tuned_kernelINS0_13Kernel_traitsI6__halfS3_S3_fjLj10240ELj2ELj1ELj4ELj16ENS0_18Kernel_traits_baseILj10240ES3_S3_S3_fjLj128EEEEEEEvNS0_20BackwardKernelParamsE:
        /* <DEDUP_REMOVED lines=187> */
.L_x_5521:
        /* <DEDUP_REMOVED lines=418> */
.L_x_5532:
        /* <DEDUP_REMOVED lines=43> */
.L_x_5518:
[----:B------:R-:W-:Y:S05]  /*2880*/  BSYNC B0 ;  /* 0x0000000000007941 */ /* 0x000fea0003800000 */
.L_x_5517:
        /* <DEDUP_REMOVED lines=18> */
.L_x_5520:
[----:B------:R-:W2:Y:S04]  /*29b0*/  LDG.E.STRONG.GPU R58, desc[UR6][R56.64] ;  /* 0x00000006383a7981 */ /* 0x000ea8000c1ef900 */
[----:B--2---:R-:W-:Y:S01]  /*29c0*/  CCTL.IVALL ;  /* 0x00000000ff00798f */ /* 0x004fe20002000000 */
[----:B------:R-:W-:Y:S05]  /*29d0*/  YIELD ;  /* 0x0000000000007946 */ /* 0x000fea0003800000 */
[----:B------:R-:W-:-:S13]  /*29e0*/  ISETP.NE.AND P1, PT, R58, R61, PT ;  /* 0x0000003d3a00720c */ /* 0x000fda0003f25270 */
[----:B------:R-:W-:Y:S05]  /*29f0*/  @P1 BRA `(.L_x_5520) ;  /* 0xfffffffc00ec1947 */ /* 0x000fea000383ffff */
.L_x_5519:
        /* <DEDUP_REMOVED lines=270> */
.L_x_5515:
        /* <DEDUP_REMOVED lines=43> */
.L_x_5516:
[----:B------:R-:W-:Y:S01]  /*3d90*/  HFMA2.MMA R62, -RZ, RZ, 0, 9.5367431640625e-07 ;  /* 0x00000010ff3e7435 */ /* 0x000fe200000001ff */
[----:B------:R-:W-:Y:S02]  /*3da0*/  MOV R57, 0x1f ;  /* 0x0000001f00397802 */ /* 0x000fe40000000f00 */
[----:B------:R-:W-:-:S08]  /*3db0*/  MOV R226, 0xffffffff ;  /* 0xffffffff00e27802 */ /* 0x000fd00000000f00 */
[----:B------:R-:W-:Y:S05]  /*3dc0*/  WARPSYNC.COLLECTIVE R226, `(.L_x_5522) ;  /* 0x00000000e2087348 */ /* 0x000fea0003c00000 */
[----:B------:R0:W1:Y:S02]  /*3dd0*/  SHFL.DOWN P1, R63, R61, R62, R57 ;  /* 0x0800003e3d3f7389 */ /* 0x0000640000020039 */
[----:B01----:R-:W-:Y:S01]  /*3de0*/  ENDCOLLECTIVE ;  /* 0x000000000000791b */ /* 0x003fe20003800000 */
.L_x_5522:
[----:B------:R-:W-:Y:S01]  /*3df0*/  FADD R219, R61, R63 ;  /* 0x0000003f3ddb7221 */ /* 0x000fe20000000000 */
[----:B------:R-:W-:-:S07]  /*3e00*/  MOV R61, R59 ;  /* 0x0000003b003d7202 */ /* 0x000fce0000000f00 */
[----:B------:R-:W-:Y:S05]  /*3e10*/  WARPSYNC.COLLECTIVE R226, `(.L_x_5523) ;  /* 0x00000000e2087348 */ /* 0x000fea0003c00000 */
[----:B------:R0:W1:Y:S02]  /*3e20*/  SHFL.DOWN P1, R63, R61, R62, R57 ;  /* 0x0800003e3d3f7389 */ /* 0x0000640000020039 */
[----:B01----:R-:W-:Y:S01]  /*3e30*/  ENDCOLLECTIVE ;  /* 0x000000000000791b */ /* 0x003fe20003800000 */
.L_x_5523:
[----:B------:R-:W-:Y:S01]  /*3e40*/  HFMA2.MMA R62, -RZ, RZ, 0, 4.76837158203125e-07 ;  /* 0x00000008ff3e7435 */ /* 0x000fe200000001ff */
[----:B------:R-:W-:Y:S02]  /*3e50*/  MOV R61, R219 ;  /* 0x000000db003d7202 */ /* 0x000fe40000000f00 */
[----:B------:R-:W-:-:S08]  /*3e60*/  MOV R58, R63 ;  /* 0x0000003f003a7202 */ /* 0x000fd00000000f00 */
[----:B------:R-:W-:Y:S05]  /*3e70*/  WARPSYNC.COLLECTIVE R226, `(.L_x_5524) ;  /* 0x00000000e2087348 */ /* 0x000fea0003c00000 */
[----:B------:R0:W1:Y:S02]  /*3e80*/  SHFL.DOWN P1, R63, R61, R62, R57 ;  /* 0x0800003e3d3f7389 */ /* 0x0000640000020039 */
[----:B01----:R-:W-:Y:S01]  /*3e90*/  ENDCOLLECTIVE ;  /* 0x000000000000791b */ /* 0x003fe20003800000 */
.L_x_5524:
[----:B------:R-:W-:-:S05]  /*3ea0*/  FADD R221, R59, R58 ;  /* 0x0000003a3bdd7221 */ /* 0x000fca0000000000 */
[----:B------:R-:W-:Y:S01]  /*3eb0*/  MOV R61, R221 ;  /* 0x000000dd003d7202 */ /* 0x000fe20000000f00 */
[----:B------:R-:W-:-:S07]  /*3ec0*/  FADD R223, R219, R63 ;  /* 0x0000003fdbdf7221 */ /* 0x000fce0000000000 */
[----:B------:R-:W-:Y:S05]  /*3ed0*/  WARPSYNC.COLLECTIVE R226, `(.L_x_5525) ;  /* 0x00000000e2087348 */ /* 0x000fea0003c00000 */
[----:B------:R0:W1:Y:S02]  /*3ee0*/  SHFL.DOWN P1, R63, R61, R62, R57 ;  /* 0x0800003e3d3f7389 */ /* 0x0000640000020039 */
[----:B01----:R-:W-:Y:S01]  /*3ef0*/  ENDCOLLECTIVE ;  /* 0x000000000000791b */ /* 0x003fe20003800000 */
.L_x_5525:
[----:B------:R-:W-:Y:S01]  /*3f00*/  HFMA2.MMA R62, -RZ, RZ, 0, 2.384185791015625e-07 ;  /* 0x00000004ff3e7435 */ /* 0x000fe200000001ff */
[----:B------:R-:W-:Y:S02]  /*3f10*/  MOV R61, R223 ;  /* 0x000000df003d7202 */ /* 0x000fe40000000f00 */
[----:B------:R-:W-:-:S08]  /*3f20*/  MOV R58, R63 ;  /* 0x0000003f003a7202 */ /* 0x000fd00000000f00 */
[----:B------:R-:W-:Y:S05]  /*3f30*/  WARPSYNC.COLLECTIVE R226, `(.L_x_5526) ;  /* 0x00000000e2087348 */ /* 0x000fea0003c00000 */
[----:B------:R0:W1:Y:S02]  /*3f40*/  SHFL.DOWN P1, R63, R61, R62, R57 ;  /* 0x0800003e3d3f7389 */ /* 0x0000640000020039 */
[----:B01----:R-:W-:Y:S01]  /*3f50*/  ENDCOLLECTIVE ;  /* 0x000000000000791b */ /* 0x003fe20003800000 */
.L_x_5526:
[----:B------:R-:W-:-:S05]  /*3f60*/  FADD R225, R221, R58 ;  /* 0x0000003adde17221 */ /* 0x000fca0000000000 */
[----:B------:R-:W-:Y:S01]  /*3f70*/  MOV R61, R225 ;  /* 0x000000e1003d7202 */ /* 0x000fe20000000f00 */
[----:B------:R-:W-:-:S07]  /*3f80*/  FADD R227, R223, R63 ;  /* 0x0000003fdfe37221 */ /* 0x000fce0000000000 */
[----:B------:R-:W-:Y:S05]  /*3f90*/  WARPSYNC.COLLECTIVE R226, `(.L_x_5527) ;  /* 0x00000000e2087348 */ /* 0x000fea0003c00000 */
[----:B------:R0:W1:Y:S02]  /*3fa0*/  SHFL.DOWN P1, R63, R61, R62, R57 ;  /* 0x0800003e3d3f7389 */ /* 0x0000640000020039 */
[----:B01----:R-:W-:Y:S01]  /*3fb0*/  ENDCOLLECTIVE ;  /* 0x000000000000791b */ /* 0x003fe20003800000 */
.L_x_5527:
[----:B------:R-:W-:Y:S01]  /*3fc0*/  HFMA2.MMA R62, -RZ, RZ, 0, 1.1920928955078125e-07 ;  /* 0x00000002ff3e7435 */ /* 0x000fe200000001ff */
[----:B------:R-:W-:Y:S02]  /*3fd0*/  MOV R61, R227 ;  /* 0x000000e3003d7202 */ /* 0x000fe40000000f00 */
[----:B------:R-:W-:-:S08]  /*3fe0*/  MOV R58, R63 ;  /* 0x0000003f003a7202 */ /* 0x000fd00000000f00 */
[----:B------:R-:W-:Y:S05]  /*3ff0*/  WARPSYNC.COLLECTIVE R226, `(.L_x_5528) ;  /* 0x00000000e2087348 */ /* 0x000fea0003c00000 */
[----:B------:R0:W1:Y:S02]  /*4000*/  SHFL.DOWN P1, R63, R61, R62, R57 ;  /* 0x0800003e3d3f7389 */ /* 0x0000640000020039 */
[----:B01----:R-:W-:Y:S01]  /*4010*/  ENDCOLLECTIVE ;  /* 0x000000000000791b */ /* 0x003fe20003800000 */
.L_x_5528:
[----:B------:R-:W-:-:S05]  /*4020*/  FADD R228, R225, R58 ;  /* 0x0000003ae1e47221 */ /* 0x000fca0000000000 */
[----:B------:R-:W-:Y:S01]  /*4030*/  MOV R61, R228 ;  /* 0x000000e4003d7202 */ /* 0x000fe20000000f00 */
[----:B------:R-:W-:-:S07]  /*4040*/  FADD R58, R227, R63 ;  /* 0x0000003fe33a7221 */ /* 0x000fce0000000000 */
[----:B------:R-:W-:Y:S05]  /*4050*/  WARPSYNC.COLLECTIVE R226, `(.L_x_5529) ;  /* 0x00000000e2087348 */ /* 0x000fea0003c00000 */
[----:B------:R0:W1:Y:S02]  /*4060*/  SHFL.DOWN P1, R63, R61, R62, R57 ;  /* 0x0800003e3d3f7389 */ /* 0x0000640000020039 */
[----:B01----:R-:W-:Y:S01]  /*4070*/  ENDCOLLECTIVE ;  /* 0x000000000000791b */ /* 0x003fe20003800000 */
.L_x_5529:
[----:B------:R-:W-:Y:S01]  /*4080*/  HFMA2.MMA R62, -RZ, RZ, 0, 5.9604644775390625e-08 ;  /* 0x00000001ff3e7435 */ /* 0x000fe200000001ff */
[----:B------:R-:W-:Y:S02]  /*4090*/  MOV R61, R58 ;  /* 0x0000003a003d7202 */ /* 0x000fe40000000f00 */
[----:B------:R-:W-:-:S08]  /*40a0*/  MOV R59, R63 ;  /* 0x0000003f003b7202 */ /* 0x000fd00000000f00 */
[----:B------:R-:W-:Y:S05]  /*40b0*/  WARPSYNC.COLLECTIVE R226, `(.L_x_5530) ;  /* 0x00000000e2087348 */ /* 0x000fea0003c00000 */
[----:B------:R0:W1:Y:S02]  /*40c0*/  SHFL.DOWN P1, R63, R61, R62, R57 ;  /* 0x0800003e3d3f7389 */ /* 0x0000640000020039 */
[----:B01----:R-:W-:Y:S01]  /*40d0*/  ENDCOLLECTIVE ;  /* 0x000000000000791b */ /* 0x003fe20003800000 */
.L_x_5530:
[----:B------:R-:W-:-:S05]  /*40e0*/  FADD R59, R228, R59 ;  /* 0x0000003be43b7221 */ /* 0x000fca0000000000 */
[----:B------:R-:W-:Y:S02]  /*40f0*/  MOV R61, R59 ;  /* 0x0000003b003d7202 */ /* 0x000fe40000000f00 */
[----:B------:R-:W-:-:S07]  /*4100*/  MOV R221, R63 ;  /* 0x0000003f00dd7202 */ /* 0x000fce0000000f00 */
[----:B------:R-:W-:Y:S05]  /*4110*/  WARPSYNC.COLLECTIVE R226, `(.L_x_5531) ;  /* 0x00000000e2087348 */ /* 0x000fea0003c00000 */
[----:B------:R0:W1:Y:S02]  /*4120*/  SHFL.DOWN P1, R63, R61, R62, R57 ;  /* 0x0800003e3d3f7389 */ /* 0x0000640000020039 */
[----:B01----:R-:W-:Y:S01]  /*4130*/  ENDCOLLECTIVE ;  /* 0x000000000000791b */ /* 0x003fe20003800000 */
.L_x_5531:
[----:B------:R-:W-:Y:S05]  /*4140*/  BRA `(.L_x_5532) ;  /* 0xffffffe400207947 */ /* 0x000fea000383ffff */
.L_x_5533:
        /* <DEDUP_REMOVED lines=11> */
.L_x_8030:


//--------------------- .text._ZN18transformer_engine13normalization28ln_bwd_finalize_tuned_kernelINS0_22Kernel_traits_finalizeILj10240EffffjLj1024ELj4ENS0_18Kernel_traits_baseILj10240EffffjLj1024EEEEEEEvNS0_20BackwardKernelParamsE --------------------------
	.section	.text._ZN18transformer_engine13normalization28ln_bwd_finalize_tuned_kernelINS0_22Kernel_traits_finalizeILj10240EffffjLj1024ELj4ENS0_18Kernel_traits_baseILj10240EffffjLj1024EEEEEEEvNS0_20BackwardKernelParamsE,"ax",@progbits
	.align	128
        .global         _ZN18transformer_engine13normalization28ln_bwd_finalize_tuned_kernelINS0_22Kernel_traits_finalizeILj10240EffffjLj1024ELj4ENS0_18Kernel_traits_baseILj10240EffffjLj1024EEEEEEEvNS0_20BackwardKernelParamsE
        .type           _ZN18transformer_engine13normalization28ln_bwd_finalize_tuned_kernelINS0_22Kernel_traits_finalizeILj10240EffffjLj1024ELj4ENS0_18Kernel_traits_baseILj10240EffffjLj1024EEEEEEEvNS0_20BackwardKernelParamsE,@function
        .size           _ZN18transformer_engine13normalization28ln_bwd_finalize_tuned_kernelINS0_22Kernel_traits_finalizeILj10240EffffjLj1024ELj4ENS0_18Kernel_traits_baseILj10240EffffjLj1024EEEEEEEvNS0_20BackwardKernelParamsE,(.L_x_8031 - _ZN18transformer_engine13normalization28ln_bwd_finalize_tuned_kernelINS0_22Kernel_traits_finalizeILj10240EffffjLj1024ELj4ENS0_18Kernel_traits_baseILj10240EffffjLj1024EEEEEEEvNS0_20BackwardKernelParamsE)
        .other          _ZN18transformer_engine13normalization28ln_bwd_finalize_tuned_kernelINS0_22Kernel_traits_finalizeILj10240EffffjLj1024ELj4ENS0_18Kernel_traits_baseILj10240EffffjLj1024EEEEEEEvNS0_20BackwardKernelParamsE,@"STO_CUDA_ENTRY STV_DEFAULT"
_ZN18transformer_engine13normalization28ln_bwd_finalize_tuned_kernelINS0_22Kernel_traits_finalizeILj10240EffffjLj1024ELj4ENS0_18Kernel_traits_baseILj10240EffffjLj1024EEEEEEEvNS0_20BackwardKernelParamsE:
.text._ZN18transformer_engine13normalization28ln_bwd_finalize_tuned_kernelINS0_22Kernel_traits_finalizeILj10240EffffjLj1024ELj4ENS0_18Kernel_traits_baseILj10240EffffjLj1024EEEEEEEvNS0_20BackwardKernelParamsE:
        /* <DEDUP_REMOVED lines=20> */
.L_x_5545:
        /* <DEDUP_REMOVED lines=28> */
.L_x_5538:
        /* <DEDUP_REMOVED lines=33> */
.L_x_5537:
[----:B------:R-:W-:Y:S05]  /*0510*/  BSYNC B1 ;  /* 0x0000000000017941 */ /* 0x000fea0003800000 */
.L_x_5536:
        /* <DEDUP_REMOVED lines=23> */
.L_x_5540:
[----:B------:R-:W-:Y:S05]  /*0690*/  BSYNC B1 ;  /* 0x0000000000017941 */ /* 0x000fea0003800000 */
.L_x_5539:
        /* <DEDUP_REMOVED lines=11> */
.L_x_5535:
[----:B------:R-:W-:Y:S05]  /*0750*/  BSYNC B0 ;  /* 0x0000000000007941 */ /* 0x000fea0003800000 */
.L_x_5534:
        /* <DEDUP_REMOVED lines=33> */
.L_x_5556:
[----:B------:R-:W-:Y:S01]  /*0970*/  @!P0 SHF.R.U32.HI R11, RZ, 0x3, R0 ;  /* 0x00000003ff0b8819 */ /* 0x000fe20000011600 */
[----:B--2---:R-:W-:Y:S01]  /*0980*/  FADD R13, R8, R13 ;  /* 0x0000000d080d7221 */ /* 0x004fe20000000000 */
[----:B-1----:R-:W-:Y:S02]  /*0990*/  FADD R9, R10, R9 ;  /* 0x000000090a097221 */ /* 0x002fe40000000000 */
[----:B0-----:R-:W-:-:S05]  /*09a0*/  @!P0 LOP3.LUT R8, R11, 0x1ffffffc, RZ, 0xc0, !PT ;  /* 0x1ffffffc0b088812 */ /* 0x001fca00078ec0ff */
[----:B------:R1:W-:Y:S04]  /*09b0*/  @!P0 STS [R8+UR4+0x2000], R13 ;  /* 0x0020000d08008988 */ /* 0x0003e80008000804 */
[----:B------:R1:W-:Y:S02]  /*09c0*/  @!P0 STS [R8+UR4+0x2080], R9 ;  /* 0x0020800908008988 */ /* 0x0003e40008000804 */
.L_x_5541:
        /* <DEDUP_REMOVED lines=16> */
.L_x_5544:
[----:B------:R-:W-:Y:S05]  /*0ad0*/  BSYNC B0 ;  /* 0x0000000000007941 */ /* 0x000fea0003800000 */
.L_x_5543:
[C---:B------:R-:W-:Y:S02]  /*0ae0*/  ISETP.GT.U32.AND P0, PT, R5.reuse, -0x2801, PT ;  /* 0xffffd7ff0500780c */ /* 0x040fe40003f04070 */
[----:B------:R-:W-:Y:S02]  /*0af0*/  IADD3 R5, R5, 0x2800, RZ ;  /* 0x0000280005057810 */ /* 0x000fe40007ffe0ff */
[----:B------:R-:W-:-:S09]  /*0b00*/  IADD3 R6, R6, 0x1400, RZ ;  /* 0x0000140006067810 */ /* 0x000fd20007ffe0ff */
[----:B------:R-:W-:Y:S05]  /*0b10*/  @P0 BRA `(.L_x_5545) ;  /* 0xfffffff400880947 */ /* 0x000fea000383ffff */
[----:B------:R-:W-:Y:S05]  /*0b20*/  EXIT ;  /* 0x000000000000794d */ /* 0x000fea0003800000 */
.L_x_5542:
[----:B------:R-:W-:Y:S01]  /*0b30*/  HFMA2.MMA R18, -RZ, RZ, 0, 5.9604644775390625e-08 ;  /* 0x00000001ff127435 */ /* 0x000fe200000001ff */
[----:B0-----:R-:W-:Y:S01]  /*0b40*/  IMAD.MOV.U32 R19, RZ, RZ, R10 ;  /* 0x000000ffff137224 */ /* 0x001fe200078e000a */
[----:B------:R-:W-:Y:S02]  /*0b50*/  MOV R21, 0x1f ;  /* 0x0000001f00157802 */ /* 0x000fe40000000f00 */
[----:B------:R-:W-:-:S07]  /*0b60*/  MOV R16, 0xffffffff ;  /* 0xffffffff00107802 */ /* 0x000fce0000000f00 */
[----:B-12---:R-:W-:Y:S05]  /*0b70*/  WARPSYNC.COLLECTIVE R16, `(.L_x_5546) ;  /* 0x0000000010087348 */ /* 0x006fea0003c00000 */
[----:B------:R0:W3:Y:S02]  /*0b80*/  SHFL.BFLY P1, R17, R19, R18, R21 ;  /* 0x0c00001213117389 */ /* 0x0000e40000020015 */
[----:B0123--:R-:W-:Y:S01]  /*0b90*/  ENDCOLLECTIVE ;  /* 0x000000000000791b */ /* 0x00ffe20003800000 */
.L_x_5546:
[----:B------:R-:W-:Y:S01]  /*0ba0*/  HFMA2.MMA R18, -RZ, RZ, 0, 1.1920928955078125e-07 ;  /* 0x00000002ff127435 */ /* 0x000fe200000001ff */
[----:B------:R-:W-:-:S04]  /*0bb0*/  IMAD.MOV.U32 R9, RZ, RZ, R17 ;  /* 0x000000ffff097224 */ /* 0x000fc800078e0011 */
[----:B------:R-:W-:-:S05]  /*0bc0*/  FADD R9, R10, R9 ;  /* 0x000000090a097221 */ /* 0x000fca0000000000 */
[----:B------:R-:W-:-:S07]  /*0bd0*/  MOV R19, R9 ;  /* 0x0000000900137202 */ /* 0x000fce0000000f00 */
[----:B------:R-:W-:Y:S05]  /*0be0*/  WARPSYNC.COLLECTIVE R16, `(.L_x_5547) ;  /* 0x0000000010087348 */ /* 0x000fea0003c00000 */
[----:B------:R0:W1:Y:S02]  /*0bf0*/  SHFL.BFLY P1, R17, R19, R18, R21 ;  /* 0x0c00001213117389 */ /* 0x0000640000020015 */
[----:B01----:R-:W-:Y:S01]  /*0c00*/  ENDCOLLECTIVE ;  /* 0x000000000000791b */ /* 0x003fe20003800000 */
.L_x_5547:
[----:B------:R-:W-:Y:S01]  /*0c10*/  HFMA2.MMA R18, -RZ, RZ, 0, 2.384185791015625e-07 ;  /* 0x00000004ff127435 */ /* 0x000fe200000001ff */
[----:B------:R-:W-:-:S05]  /*0c20*/  MOV R12, R17 ;  /* 0x00000011000c7202 */ /* 0x000fca0000000f00 */
[----:B------:R-:W-:-:S04]  /*0c30*/  FADD R12, R9, R12 ;  /* 0x0000000c090c7221 */ /* 0x000fc80000000000 */
[----:B------:R-:W-:-:S07]  /*0c40*/  IMAD.MOV.U32 R19, RZ, RZ, R12 ;  /* 0x000000ffff137224 */ /* 0x000fce00078e000c */
[----:B------:R-:W-:Y:S05]  /*0c50*/  WARPSYNC.COLLECTIVE R16, `(.L_x_5548) ;  /* 0x0000000010087348 */ /* 0x000fea0003c00000 */
[----:B------:R0:W1:Y:S02]  /*0c60*/  SHFL.BFLY P1, R17, R19, R18, R21 ;  /* 0x0c00001213117389 */ /* 0x0000640000020015 */
[----:B01----:R-:W-:Y:S01]  /*0c70*/  ENDCOLLECTIVE ;  /* 0x000000000000791b */ /* 0x003fe20003800000 */
.L_x_5548:
[----:B------:R-:W-:Y:S01]  /*0c80*/  IMAD.MOV.U32 R18, RZ, RZ, 0x8 ;  /* 0x00000008ff127424 */ /* 0x000fe200078e00ff */
[----:B------:R-:W-:-:S05]  /*0c90*/  MOV R11, R17 ;  /* 0x00000011000b7202 */ /* 0x000fca0000000f00 */
[----:B------:R-:W-:-:S05]  /*0ca0*/  FADD R11, R12, R11 ;  /* 0x0000000b0c0b7221 */ /* 0x000fca0000000000 */
[----:B------:R-:W-:-:S07]  /*0cb0*/  MOV R19, R11 ;  /* 0x0000000b00137202 */ /* 0x000fce0000000f00 */
[----:B------:R-:W-:Y:S05]  /*0cc0*/  WARPSYNC.COLLECTIVE R16, `(.L_x_5549) ;  /* 0x0000000010087348 */ /* 0x000fea0003c00000 */
[----:B------:R0:W1:Y:S02]  /*0cd0*/  SHFL.BFLY P1, R17, R19, R18, R21 ;  /* 0x0c00001213117389 */ /* 0x0000640000020015 */
[----:B01----:R-:W-:Y:S01]  /*0ce0*/  ENDCOLLECTIVE ;  /* 0x000000000000791b */ /* 0x003fe20003800000 */
.L_x_5549:
[----:B------:R-:W-:Y:S01]  /*0cf0*/  HFMA2.MMA R18, -RZ, RZ, 0, 9.5367431640625e-07 ;  /* 0x00000010ff127435 */ /* 0x000fe200000001ff */
[----:B------:R-:W-:-:S05]  /*0d00*/  MOV R10, R17 ;  /* 0x00000011000a7202 */ /* 0x000fca0000000f00 */
[----:B------:R-:W-:-:S05]  /*0d10*/  FADD R10, R11, R10 ;  /* 0x0000000a0b0a7221 */ /* 0x000fca0000000000 */
[----:B------:R-:W-:-:S07]  /*0d20*/  MOV R19, R10 ;  /* 0x0000000a00137202 */ /* 0x000fce0000000f00 */
[----:B------:R-:W-:Y:S05]  /*0d30*/  WARPSYNC.COLLECTIVE R16, `(.L_x_5550) ;  /* 0x0000000010087348 */ /* 0x000fea0003c00000 */
[----:B------:R0:W1:Y:S02]  /*0d40*/  SHFL.BFLY P1, R17, R19, R18, R21 ;  /* 0x0c00001213117389 */ /* 0x0000640000020015 */
[----:B01----:R-:W-:Y:S01]  /*0d50*/  ENDCOLLECTIVE ;  /* 0x000000000000791b */ /* 0x003fe20003800000 */
.L_x_5550:
[----:B------:R-:W-:Y:S01]  /*0d60*/  HFMA2.MMA R18, -RZ, RZ, 0, 5.9604644775390625e-08 ;  /* 0x00000001ff127435 */ /* 0x000fe200000001ff */
[----:B------:R-:W-:Y:S01]  /*0d70*/  MOV R19, R8 ;  /* 0x0000000800137202 */ /* 0x000fe20000000f00 */
[----:B------:R-:W-:-:S09]  /*0d80*/  IMAD.MOV.U32 R9, RZ, RZ, R17 ;  /* 0x000000ffff097224 */ /* 0x000fd200078e0011 */
[----:B------:R-:W-:Y:S05]  /*0d90*/  WARPSYNC.COLLECTIVE R16, `(.L_x_5551) ;  /* 0x0000000010087348 */ /* 0x000fea0003c00000 */
[----:B------:R0:W1:Y:S02]  /*0da0*/  SHFL.BFLY P1, R17, R19, R18, R21 ;  /* 0x0c00001213117389 */ /* 0x0000640000020015 */
[----:B01----:R-:W-:Y:S01]  /*0db0*/  ENDCOLLECTIVE ;  /* 0x000000000000791b */ /* 0x003fe20003800000 */
.L_x_5551:
[----:B------:R-:W-:Y:S01]  /*0dc0*/  HFMA2.MMA R18, -RZ, RZ, 0, 1.1920928955078125e-07 ;  /* 0x00000002ff127435 */ /* 0x000fe200000001ff */
[----:B------:R-:W-:-:S05]  /*0dd0*/  MOV R11, R17 ;  /* 0x00000011000b7202 */ /* 0x000fca0000000f00 */
[----:B------:R-:W-:-:S04]  /*0de0*/  FADD R13, R8, R11 ;  /* 0x0000000b080d7221 */ /* 0x000fc80000000000 */
[----:B------:R-:W-:-:S07]  /*0df0*/  IMAD.MOV.U32 R19, RZ, RZ, R13 ;  /* 0x000000ffff137224 */ /* 0x000fce00078e000d */
[----:B------:R-:W-:Y:S05]  /*0e00*/  WARPSYNC.COLLECTIVE R16, `(.L_x_5552) ;  /* 0x0000000010087348 */ /* 0x000fea0003c00000 */
[----:B------:R0:W1:Y:S02]  /*0e10*/  SHFL.BFLY P1, R17, R19, R18, R21 ;  /* 0x0c00001213117389 */ /* 0x0000640000020015 */
[----:B01----:R-:W-:Y:S01]  /*0e20*/  ENDCOLLECTIVE ;  /* 0x000000000000791b */ /* 0x003fe20003800000 */
.L_x_5552:
[----:B------:R-:W-:Y:S01]  /*0e30*/  IMAD.MOV.U32 R18, RZ, RZ, 0x4 ;  /* 0x00000004ff127424 */ /* 0x000fe200078e00ff */
[----:B------:R-:W-:-:S05]  /*0e40*/  MOV R14, R17 ;  /* 0x00000011000e7202 */ /* 0x000fca0000000f00 */
[----:B------:R-:W-:-:S05]  /*0e50*/  FADD R14, R13, R14 ;  /* 0x0000000e0d0e7221 */ /* 0x000fca0000000000 */
[----:B------:R-:W-:-:S07]  /*0e60*/  MOV R19, R14 ;  /* 0x0000000e00137202 */ /* 0x000fce0000000f00 */
[----:B------:R-:W-:Y:S05]  /*0e70*/  WARPSYNC.COLLECTIVE R16, `(.L_x_5553) ;  /* 0x0000000010087348 */ /* 0x000fea0003c00000 */
[----:B------:R0:W1:Y:S02]  /*0e80*/  SHFL.BFLY P1, R17, R19, R18, R21 ;  /* 0x0c00001213117389 */ /* 0x0000640000020015 */
[----:B01----:R-:W-:Y:S01]  /*0e90*/  ENDCOLLECTIVE ;  /* 0x000000000000791b */ /* 0x003fe20003800000 */
.L_x_5553:
[----:B------:R-:W-:Y:S01]  /*0ea0*/  HFMA2.MMA R18, -RZ, RZ, 0, 4.76837158203125e-07 ;  /* 0x00000008ff127435 */ /* 0x000fe200000001ff */
[----:B------:R-:W-:-:S05]  /*0eb0*/  MOV R15, R17 ;  /* 0x00000011000f7202 */ /* 0x000fca0000000f00 */
[----:B------:R-:W-:-:S05]  /*0ec0*/  FADD R15, R14, R15 ;  /* 0x0000000f0e0f7221 */ /* 0x000fca0000000000 */
[----:B------:R-:W-:-:S07]  /*0ed0*/  MOV R19, R15 ;  /* 0x0000000f00137202 */ /* 0x000fce0000000f00 */
[----:B------:R-:W-:Y:S05]  /*0ee0*/  WARPSYNC.COLLECTIVE R16, `(.L_x_5554) ;  /* 0x0000000010087348 */ /* 0x000fea0003c00000 */
[----:B------:R0:W1:Y:S02]  /*0ef0*/  SHFL.BFLY P1, R17, R19, R18, R21 ;  /* 0x0c00001213117389 */ /* 0x0000640000020015 */
[----:B01----:R-:W-:Y:S01]  /*0f00*/  ENDCOLLECTIVE ;  /* 0x000000000000791b */ /* 0x003fe20003800000 */
.L_x_5554:
[----:B------:R-:W-:Y:S01]  /*0f10*/  HFMA2.MMA R18, -RZ, RZ, 0, 9.5367431640625e-07 ;  /* 0x00000010ff127435 */ /* 0x000fe200000001ff */
[----:B------:R-:W-:-:S04]  /*0f20*/  IMAD.MOV.U32 R8, RZ, RZ, R17 ;  /* 0x000000ffff087224 */ /* 0x000fc800078e0011 */
[----:B------:R-:W-:-:S05]  /*0f30*/  FADD R8, R15, R8 ;  /* 0x000000080f087221 */ /* 0x000fca0000000000 */
[----:B------:R-:W-:-:S07]  /*0f40*/  MOV R19, R8 ;  /* 0x0000000800137202 */ /* 0x000fce0000000f00 */
[----:B------:R-:W-:Y:S05]  /*0f50*/  WARPSYNC.COLLECTIVE R16, `(.L_x_5555) ;  /* 0x0000000010087348 */ /* 0x000fea0003c00000 */
[----:B------:R0:W1:Y:S02]  /*0f60*/  SHFL.BFLY P1, R17, R19, R18, R21 ;  /* 0x0c00001213117389 */ /* 0x0000640000020015 */
[----:B01----:R-:W-:Y:S01]  /*0f70*/  ENDCOLLECTIVE ;  /* 0x000000000000791b */ /* 0x003fe20003800000 */
.L_x_5555:
[----:B------:R-:W-:Y:S01]  /*0f80*/  MOV R13, R17 ;  /* 0x00000011000d7202 */ /* 0x000fe20000000f00 */
[----:B------:R-:W-:Y:S06]  /*0f90*/  BRA `(.L_x_5556) ;  /* 0xfffffff800747947 */ /* 0x000fec000383ffff */
.L_x_5557:
        /* <DEDUP_REMOVED lines=14> */
.L_x_8031:


//--------------------- .text._ZN18transformer_engine13normalization19ln_bwd_tuned_kernelINS0_13Kernel_traitsIffffjLj10240ELj2ELj1ELj4ELj16ENS0_18Kernel_traits_baseILj10240EffffjLj128EEEEEEEvNS0_20BackwardKernelParamsE --------------------------
	.section	.text._ZN18transformer_engine13normalization19ln_bwd_tuned_kernelINS0_13Kernel_traitsIffffjLj10240ELj2ELj1ELj4ELj16ENS0_18Kernel_traits_baseILj10240EffffjLj128EEEEEEEvNS0_20BackwardKernelParamsE,"ax",@progbits
	.align	128
        .global         _ZN18transformer_engine13normalization19ln_bwd_tuned_kernelINS0_13Kernel_traitsIffffjLj10240ELj2ELj1ELj4ELj16ENS0_18Kernel_traits_baseILj10240EffffjLj128EEEEEEEvNS0_20BackwardKernelParamsE
        .type           _ZN18transformer_engine13normalization19ln_bwd_tuned_kernelINS0_13Kernel_traitsIffffjLj10240ELj2ELj1ELj4ELj16ENS0_18Kernel_traits_baseILj10240EffffjLj128EEEEEEEvNS0_20BackwardKernelParamsE,@function
        .size           _ZN18transformer_engine13normalization19ln_bwd_tuned_kernelINS0_13Kernel_traitsIffffjLj10240ELj2ELj1ELj4ELj16ENS0_18Kernel_traits_baseILj10240EffffjLj128EEEEEEEvNS0_20BackwardKernelParamsE,(.L_x_8032 - _ZN18transformer_engine13normalization19ln_bwd_tuned_kernelINS0_13Kernel_traitsIffffjLj10240ELj2ELj1ELj4ELj16ENS0_18Kernel_traits_baseILj10240EffffjLj128EEEEEEEvNS0_20BackwardKernelParamsE)
        .other          _ZN18transformer_engine13normalization19ln_bwd_tuned_kernelINS0_13Kernel_traitsIffffjLj10240ELj2ELj1ELj4ELj16ENS0_18Kernel_traits_baseILj10240EffffjLj128EEEEEEEvNS0_20BackwardKernelParamsE,@"STO_CUDA_ENTRY STV_DEFAULT"
_ZN18transformer_engine13normalization19ln_bwd_tuned_kernelINS0_13Kernel_traitsIffffjLj10240ELj2ELj1ELj4ELj16ENS0_18Kernel_traits_baseILj10240EffffjLj128EEEEEEEvNS0_20BackwardKernelParamsE:
.text._ZN18transformer_engine13normalization19ln_bwd_tuned_kernelINS0_13Kernel_traitsIffffjLj10240ELj2ELj1ELj4ELj16ENS0_18Kernel_traits_baseILj10240EffffjLj128EEEEEEEvNS0_20BackwardKernelParamsE:
        /* <DEDUP_REMOVED lines=141> */
.L_x_5566:
        /* <DEDUP_REMOVED lines=341> */
.L_x_5559:
        /* <DEDUP_REMOVED lines=277> */
.L_x_5560:
        /* <DEDUP_REMOVED lines=171> */
.L_x_5577:
        /* <DEDUP_REMOVED lines=47> */
.L_x_5563:
[----:B------:R-:W-:Y:S05]  /*3d10*/  BSYNC B0 ;  /* 0x0000000000007941 */ /* 0x000fea0003800000 */
.L_x_5562:
        /* <DEDUP_REMOVED lines=18> */
.L_x_5565:
[----:B------:R-:W2:Y:S04]  /*3e40*/  LDG.E.STRONG.GPU R74, desc[UR6][R72.64] ;  /* 0x00000006484a7981 */ /* 0x000ea8000c1ef900 */
[----:B--2---:R-:W-:Y:S01]  /*3e50*/  CCTL.IVALL ;  /* 0x00000000ff00798f */ /* 0x004fe20002000000 */
[----:B------:R-:W-:Y:S05]  /*3e60*/  YIELD ;  /* 0x0000000000007946 */ /* 0x000fea0003800000 */
[----:B------:R-:W-:-:S13]  /*3e70*/  ISETP.NE.AND P1, PT, R74, R77, PT ;  /* 0x0000004d4a00720c */ /* 0x000fda0003f25270 */
[----:B------:R-:W-:Y:S05]  /*3e80*/  @P1 BRA `(.L_x_5565) ;  /* 0xfffffffc00ec1947 */ /* 0x000fea000383ffff */
.L_x_5564:
        /* <DEDUP_REMOVED lines=272> */
.L_x_5558:
        /* <DEDUP_REMOVED lines=53> */
.L_x_5561:
        /* <DEDUP_REMOVED lines=9> */
.L_x_5567:
        /* <DEDUP_REMOVED lines=11> */
.L_x_5568:
        /* <DEDUP_REMOVED lines=12> */
.L_x_5569:
        /* <DEDUP_REMOVED lines=12> */
.L_x_5570:
        /* <DEDUP_REMOVED lines=12> */
.L_x_5571:
        /* <DEDUP_REMOVED lines=10> */
.L_x_5572:
[----:B------:R-:W-:Y:S01]  /*5700*/  HFMA2.MMA R75, -RZ, RZ, 0, 1.1920928955078125e-07 ;  /* 0x00000002ff4b7435 */ /* 0x000fe200000001ff */
[----:B------:R-:W-:Y:S02]  /*5710*/  MOV R77, R213 ;  /* 0x000000d5004d7202 */ /* 0x000fe40000000f00 */
[----:B------:R-:W-:-:S08]  /*5720*/  MOV R169, R132 ;  /* 0x0000008400a97202 */ /* 0x000fd00000000f00 */
[----:B------:R-:W-:Y:S05]  /*5730*/  WARPSYNC.COLLECTIVE R79, `(.L_x_5573) ;  /* 0x000000004f087348 */ /* 0x000fea0003c00000 */
[----:B------:R0:W1:Y:S02]  /*5740*/  SHFL.DOWN P1, R132, R77, R75, R78 ;  /* 0x0800004b4d847389 */ /* 0x000064000002004e */
[----:B01----:R-:W-:Y:S01]  /*5750*/  ENDCOLLECTIVE ;  /* 0x000000000000791b */ /* 0x003fe20003800000 */
.L_x_5573:
        /* <DEDUP_REMOVED lines=8> */
.L_x_5574:
[----:B------:R-:W-:Y:S01]  /*57e0*/  HFMA2.MMA R75, -RZ, RZ, 0, 5.9604644775390625e-08 ;  /* 0x00000001ff4b7435 */ /* 0x000fe200000001ff */
[----:B------:R-:W-:Y:S02]  /*57f0*/  MOV R77, R72 ;  /* 0x00000048004d7202 */ /* 0x000fe40000000f00 */
[----:B------:R-:W-:-:S08]  /*5800*/  MOV R76, R132 ;  /* 0x00000084004c7202 */ /* 0x000fd00000000f00 */
[----:B------:R-:W-:Y:S05]  /*5810*/  WARPSYNC.COLLECTIVE R79, `(.L_x_5575) ;  /* 0x000000004f087348 */ /* 0x000fea0003c00000 */
[----:B------:R0:W1:Y:S02]  /*5820*/  SHFL.DOWN P1, R132, R77, R75, R78 ;  /* 0x0800004b4d847389 */ /* 0x000064000002004e */
[----:B01----:R-:W-:Y:S01]  /*5830*/  ENDCOLLECTIVE ;  /* 0x000000000000791b */ /* 0x003fe20003800000 */
.L_x_5575:
[----:B------:R-:W-:-:S05]  /*5840*/  FADD R73, R169, R76 ;  /* 0x0000004ca9497221 */ /* 0x000fca0000000000 */
[----:B------:R-:W-:Y:S02]  /*5850*/  MOV R77, R73 ;  /* 0x00000049004d7202 */ /* 0x000fe40000000f00 */
[----:B------:R-:W-:-:S07]  /*5860*/  MOV R117, R132 ;  /* 0x0000008400757202 */ /* 0x000fce0000000f00 */
[----:B------:R-:W-:Y:S05]  /*5870*/  WARPSYNC.COLLECTIVE R79, `(.L_x_5576) ;  /* 0x000000004f087348 */ /* 0x000fea0003c00000 */
[----:B------:R0:W1:Y:S02]  /*5880*/  SHFL.DOWN P1, R132, R77, R75, R78 ;  /* 0x0800004b4d847389 */ /* 0x000064000002004e */
[----:B01----:R-:W-:Y:S01]  /*5890*/  ENDCOLLECTIVE ;  /* 0x000000000000791b */ /* 0x003fe20003800000 */
.L_x_5576:
[----:B------:R-:W-:Y:S05]  /*58a0*/  BRA `(.L_x_5577) ;  /* 0xffffffe0005c7947 */ /* 0x000fea000383ffff */
.L_x_5578:
        /* <DEDUP_REMOVED lines=13> */
.L_x_8032:


//--------------------- .text._ZN18transformer_engine13normalization28ln_bwd_finalize_tuned_kernelINS0_22Kernel_traits_finalizeILj8192E13__nv_bfloat16fS3_fjLj1024ELj4ENS0_18Kernel_traits_baseILj8192ES3_fS3_fjLj1024EEEEEEEvNS0_20BackwardKernelParamsE --------------------------
	.section	.text._ZN18transformer_engine13normalization28ln_bwd_finalize_tuned_kernelINS0_22Kernel_traits_finalizeILj8192E13__nv_bfloat16fS3_fjLj1024ELj4ENS0_18Kernel_traits_baseILj8192ES3_fS3_fjLj1024EEEEEEEvNS0_20BackwardKernelParamsE,"ax",@progbits
	.align	128
        .global         _ZN18transformer_engine13normalization28ln_bwd_finalize_tuned_kernelINS0_22Kernel_traits_finalizeILj8192E13__nv_bfloat16fS3_fjLj1024ELj4ENS0_18Kernel_traits_baseILj8192ES3_fS3_fjLj1024EEEEEEEvNS0_20BackwardKernelParamsE
        .type           _ZN18transformer_engine13normalization28ln_bwd_finalize_tuned_kernelINS0_22Kernel_traits_finalizeILj8192E13__nv_bfloat16fS3_fjLj1024ELj4ENS0_18Kernel_traits_baseILj8192ES3_fS3_fjLj1024EEEEEEEvNS0_20BackwardKernelParamsE,@function
        .size           _ZN18transformer_engine13normalization28ln_bwd_finalize_tuned_kernelINS0_22Kernel_traits_finalizeILj8192E13__nv_bfloat16fS3_fjLj1024ELj4ENS0_18Kernel_traits_baseILj8192ES3_fS3_fjLj1024EEEEEEEvNS0_20BackwardKernelParamsE,(.L_x_8033 - _ZN18transformer_engine13normalization28ln_bwd_finalize_tuned_kernelINS0_22Kernel_traits_finalizeILj8192E13__nv_bfloat16fS3_fjLj1024ELj4ENS0_18Kernel_traits_baseILj8192ES3_fS3_fjLj1024EEEEEEEvNS0_20BackwardKernelParamsE)
        .other          _ZN18transformer_engine13normalization28ln_bwd_finalize_tuned_kernelINS0_22Kernel_traits_finalizeILj8192E13__nv_bfloat16fS3_fjLj1024ELj4ENS0_18Kernel_traits_baseILj8192ES3_fS3_fjLj1024EEEEEEEvNS0_20BackwardKernelParamsE,@"STO_CUDA_ENTRY STV_DEFAULT"
_ZN18transformer_engine13normalization28ln_bwd_finalize_tuned_kernelINS0_22Kernel_traits_finalizeILj8192E13__nv_bfloat16fS3_fjLj1024ELj4ENS0_18Kernel_traits_baseILj8192ES3_fS3_fjLj1024EEEEEEEvNS0_20BackwardKernelParamsE:
.text._ZN18transformer_engine13normalization28ln_bwd_finalize_tuned_kernelINS0_22Kernel_traits_finalizeILj8192E13__nv_bfloat16fS3_fjLj1024ELj4ENS0_18Kernel_traits_baseILj8192ES3_fS3_fjLj1024EEEEEEEvNS0_20BackwardKernelParamsE:
        /* <DEDUP_REMOVED lines=20> */
.L_x_5590:
        /* <DEDUP_REMOVED lines=28> */
.L_x_5583:
        /* <DEDUP_REMOVED lines=33> */
.L_x_5582:
[----:B------:R-:W-:Y:S05]  /*0510*/  BSYNC B1 ;  /* 0x0000000000017941 */ /* 0x000fea0003800000 */
.L_x_5581:
        /* <DEDUP_REMOVED lines=23> */
.L_x_5585:
[----:B------:R-:W-:Y:S05]  /*0690*/  BSYNC B1 ;  /* 0x0000000000017941 */ /* 0x000fea0003800000 */
.L_x_5584:
        /* <DEDUP_REMOVED lines=11> */
.L_x_5580:
[----:B------:R-:W-:Y:S05]  /*0750*/  BSYNC B0 ;  /* 0x0000000000007941 */ /* 0x000fea0003800000 */
.L_x_5579:
        /* <DEDUP_REMOVED lines=33> */
.L_x_5601:
[----:B------:R-:W-:Y:S01]  /*0970*/  @!P0 SHF.R.U32.HI R11, RZ, 0x3, R0 ;  /* 0x00000003ff0b8819 */ /* 0x000fe20000011600 */
[----:B--2---:R-:W-:Y:S01]  /*0980*/  FADD R13, R8, R13 ;  /* 0x0000000d080d7221 */ /* 0x004fe20000000000 */
[----:B-1----:R-:W-:Y:S02]  /*0990*/  FADD R9, R10, R9 ;  /* 0x000000090a097221 */ /* 0x002fe40000000000 */
[----:B0-----:R-:W-:-:S05]  /*09a0*/  @!P0 LOP3.LUT R8, R11, 0x1ffffffc, RZ, 0xc0, !PT ;  /* 0x1ffffffc0b088812 */ /* 0x001fca00078ec0ff */
[----:B------:R1:W-:Y:S04]  /*09b0*/  @!P0 STS [R8+UR4+0x2000], R13 ;  /* 0x0020000d08008988 */ /* 0x0003e80008000804 */
[----:B------:R1:W-:Y:S02]  /*09c0*/  @!P0 STS [R8+UR4+0x2080], R9 ;  /* 0x0020800908008988 */ /* 0x0003e40008000804 */
.L_x_5586:
        /* <DEDUP_REMOVED lines=18> */
.L_x_5589:
[----:B------:R-:W-:Y:S05]  /*0af0*/  BSYNC B0 ;  /* 0x0000000000007941 */ /* 0x000fea0003800000 */
.L_x_5588:
[C---:B------:R-:W-:Y:S01]  /*0b00*/  ISETP.GT.U32.AND P0, PT, R5.reuse, -0x2001, PT ;  /* 0xffffdfff0500780c */ /* 0x040fe20003f04070 */
[----:B------:R-:W-:Y:S01]  /*0b10*/  VIADD R5, R5, 0x2000 ;  /* 0x0000200005057836 */ /* 0x000fe20000000000 */
[----:B------:R-:W-:-:S11]  /*0b20*/  IADD3 R6, R6, 0x1000, RZ ;  /* 0x0000100006067810 */ /* 0x000fd60007ffe0ff */
[----:B------:R-:W-:Y:S05]  /*0b30*/  @P0 BRA `(.L_x_5590) ;  /* 0xfffffff400800947 */ /* 0x000fea000383ffff */
[----:B------:R-:W-:Y:S05]  /*0b40*/  EXIT ;  /* 0x000000000000794d */ /* 0x000fea0003800000 */
.L_x_5587:
[----:B------:R-:W-:Y:S01]  /*0b50*/  HFMA2.MMA R21, -RZ, RZ, 0, 1.847743988037109375e-06 ;  /* 0x0000001fff157435 */ /* 0x000fe200000001ff */
[----:B0-----:R-:W-:Y:S01]  /*0b60*/  MOV R19, R10 ;  /* 0x0000000a00137202 */ /* 0x001fe20000000f00 */
[----:B------:R-:W-:Y:S01]  /*0b70*/  IMAD.MOV.U32 R18, RZ, RZ, 0x1 ;  /* 0x00000001ff127424 */ /* 0x000fe200078e00ff */
[----:B------:R-:W-:-:S08]  /*0b80*/  MOV R16, 0xffffffff ;  /* 0xffffffff00107802 */ /* 0x000fd00000000f00 */
[----:B-12---:R-:W-:Y:S05]  /*0b90*/  WARPSYNC.COLLECTIVE R16, `(.L_x_5591) ;  /* 0x0000000010087348 */ /* 0x006fea0003c00000 */
[----:B------:R0:W3:Y:S02]  /*0ba0*/  SHFL.BFLY P1, R17, R19, R18, R21 ;  /* 0x0c00001213117389 */ /* 0x0000e40000020015 */
[----:B0123--:R-:W-:Y:S01]  /*0bb0*/  ENDCOLLECTIVE ;  /* 0x000000000000791b */ /* 0x00ffe20003800000 */
.L_x_5591:
[----:B------:R-:W-:Y:S01]  /*0bc0*/  HFMA2.MMA R18, -RZ, RZ, 0, 1.1920928955078125e-07 ;  /* 0x00000002ff127435 */ /* 0x000fe200000001ff */
[----:B------:R-:W-:-:S04]  /*0bd0*/  IMAD.MOV.U32 R9, RZ, RZ, R17 ;  /* 0x000000ffff097224 */ /* 0x000fc800078e0011 */
[----:B------:R-:W-:-:S05]  /*0be0*/  FADD R9, R10, R9 ;  /* 0x000000090a097221 */ /* 0x000fca0000000000 */
[----:B------:R-:W-:-:S07]  /*0bf0*/  MOV R19, R9 ;  /* 0x0000000900137202 */ /* 0x000fce0000000f00 */
[----:B------:R-:W-:Y:S05]  /*0c00*/  WARPSYNC.COLLECTIVE R16, `(.L_x_5592) ;  /* 0x0000000010087348 */ /* 0x000fea0003c00000 */
[----:B------:R0:W1:Y:S02]  /*0c10*/  SHFL.BFLY P1, R17, R19, R18, R21 ;  /* 0x0c00001213117389 */ /* 0x0000640000020015 */
[----:B01----:R-:W-:Y:S01]  /*0c20*/  ENDCOLLECTIVE ;  /* 0x000000000000791b */ /* 0x003fe20003800000 */
.L_x_5592:
[----:B------:R-:W-:Y:S01]  /*0c30*/  HFMA2.MMA R18, -RZ, RZ, 0, 2.384185791015625e-07 ;  /* 0x00000004ff127435 */ /* 0x000fe200000001ff */
[----:B------:R-:W-:-:S04]  /*0c40*/  IMAD.MOV.U32 R12, RZ, RZ, R17 ;  /* 0x000000ffff0c7224 */ /* 0x000fc800078e0011 */
[----:B------:R-:W-:-:S05]  /*0c50*/  FADD R12, R9, R12 ;  /* 0x0000000c090c7221 */ /* 0x000fca0000000000 */
[----:B------:R-:W-:-:S07]  /*0c60*/  MOV R19, R12 ;  /* 0x0000000c00137202 */ /* 0x000fce0000000f00 */
[----:B------:R-:W-:Y:S05]  /*0c70*/  WARPSYNC.COLLECTIVE R16, `(.L_x_5593) ;  /* 0x0000000010087348 */ /* 0x000fea0003c00000 */
[----:B------:R0:W1:Y:S02]  /*0c80*/  SHFL.BFLY P1, R17, R19, R18, R21 ;  /* 0x0c00001213117389 */ /* 0x0000640000020015 */
[----:B01----:R-:W-:Y:S01]  /*0c90*/  ENDCOLLECTIVE ;  /* 0x000000000000791b */ /* 0x003fe20003800000 */
.L_x_5593:
[----:B------:R-:W-:Y:S01]  /*0ca0*/  HFMA2.MMA R18, -RZ, RZ, 0, 4.76837158203125e-07 ;  /* 0x00000008ff127435 */ /* 0x000fe200000001ff */
[----:B------:R-:W-:-:S04]  /*0cb0*/  IMAD.MOV.U32 R11, RZ, RZ, R17 ;  /* 0x000000ffff0b7224 */ /* 0x000fc800078e0011 */
[----:B------:R-:W-:-:S05]  /*0cc0*/  FADD R11, R12, R11 ;  /* 0x0000000b0c0b7221 */ /* 0x000fca0000000000 */
[----:B------:R-:W-:-:S07]  /*0cd0*/  MOV R19, R11 ;  /* 0x0000000b00137202 */ /* 0x000fce0000000f00 */
[----:B------:R-:W-:Y:S05]  /*0ce0*/  WARPSYNC.COLLECTIVE R16, `(.L_x_5594) ;  /* 0x0000000010087348 */ /* 0x000fea0003c00000 */
[----:B------:R0:W1:Y:S02]  /*0cf0*/  SHFL.BFLY P1, R17, R19, R18, R21 ;  /* 0x0c00001213117389 */ /* 0x0000640000020015 */
[----:B01----:R-:W-:Y:S01]  /*0d00*/  ENDCOLLECTIVE ;  /* 0x000000000000791b */ /* 0x003fe20003800000 */
.L_x_5594:
[----:B------:R-:W-:Y:S01]  /*0d10*/  HFMA2.MMA R18, -RZ, RZ, 0, 9.5367431640625e-07 ;  /* 0x00000010ff127435 */ /* 0x000fe200000001ff */
[----:B------:R-:W-:-:S04]  /*0d20*/  IMAD.MOV.U32 R10, RZ, RZ, R17 ;  /* 0x000000ffff0a7224 */ /* 0x000fc800078e0011 */
[----:B------:R-:W-:-:S05]  /*0d30*/  FADD R10, R11, R10 ;  /* 0x0000000a0b0a7221 */ /* 0x000fca0000000000 */
[----:B------:R-:W-:-:S07]  /*0d40*/  MOV R19, R10 ;  /* 0x0000000a00137202 */ /* 0x000fce0000000f00 */
[----:B------:R-:W-:Y:S05]  /*0d50*/  WARPSYNC.COLLECTIVE R16, `(.L_x_5595) ;  /* 0x0000000010087348 */ /* 0x000fea0003c00000 */
[----:B------:R0:W1:Y:S02]  /*0d60*/  SHFL.BFLY P1, R17, R19, R18, R21 ;  /* 0x0c00001213117389 */ /* 0x0000640000020015 */
[----:B01----:R-:W-:Y:S01]  /*0d70*/  ENDCOLLECTIVE ;  /* 0x000000000000791b */ /* 0x003fe20003800000 */
.L_x_5595:
[----:B------:R-:W-:Y:S01]  /*0d80*/  HFMA2.MMA R18, -RZ, RZ, 0, 5.9604644775390625e-08 ;  /* 0x00000001ff127435 */ /* 0x000fe200000001ff */
[----:B------:R-:W-:Y:S01]  /*0d90*/  MOV R19, R8 ;  /* 0x0000000800137202 */ /* 0x000fe20000000f00 */
[----:B------:R-:W-:-:S09]  /*0da0*/  IMAD.MOV.U32 R9, RZ, RZ, R17 ;  /* 0x000000ffff097224 */ /* 0x000fd200078e0011 */
[----:B------:R-:W-:Y:S05]  /*0db0*/  WARPSYNC.COLLECTIVE R16, `(.L_x_5596) ;  /* 0x0000000010087348 */ /* 0x000fea0003c00000 */
[----:B------:R0:W1:Y:S02]  /*0dc0*/  SHFL.BFLY P1, R17, R19, R18, R21 ;  /* 0x0c00001213117389 */ /* 0x0000640000020015 */
[----:B01----:R-:W-:Y:S01]  /*0dd0*/  ENDCOLLECTIVE ;  /* 0x000000000000791b */ /* 0x003fe20003800000 */
.L_x_5596:
[----:B------:R-:W-:Y:S01]  /*0de0*/  HFMA2.MMA R18, -RZ, RZ, 0, 1.1920928955078125e-07 ;  /* 0x00000002ff127435 */ /* 0x000fe200000001ff */
[----:B------:R-:W-:-:S04]  /*0df0*/  IMAD.MOV.U32 R11, RZ, RZ, R17 ;  /* 0x000000ffff0b7224 */ /* 0x000fc800078e0011 */
[----:B------:R-:W-:-:S05]  /*0e00*/  FADD R13, R8, R11 ;  /* 0x0000000b080d7221 */ /* 0x000fca0000000000 */
[----:B------:R-:W-:-:S07]  /*0e10*/  MOV R19, R13 ;  /* 0x0000000d00137202 */ /* 0x000fce0000000f00 */
[----:B------:R-:W-:Y:S05]  /*0e20*/  WARPSYNC.COLLECTIVE R16, `(.L_x_5597) ;  /* 0x0000000010087348 */ /* 0x000fea0003c00000 */
[----:B------:R0:W1:Y:S02]  /*0e30*/  SHFL.BFLY P1, R17, R19, R18, R21 ;  /* 0x0c00001213117389 */ /* 0x0000640000020015 */
[----:B01----:R-:W-:Y:S01]  /*0e40*/  ENDCOLLECTIVE ;  /* 0x000000000000791b */ /* 0x003fe20003800000 */
.L_x_5597:
[----:B------:R-:W-:Y:S01]  /*0e50*/  HFMA2.MMA R18, -RZ, RZ, 0, 2.384185791015625e-07 ;  /* 0x00000004ff127435 */ /* 0x000fe200000001ff */
[----:B------:R-:W-:-:S04]  /*0e60*/  IMAD.MOV.U32 R14, RZ, RZ, R17 ;  /* 0x000000ffff0e7224 */ /* 0x000fc800078e0011 */
[----:B------:R-:W-:-:S05]  /*0e70*/  FADD R14, R13, R14 ;  /* 0x0000000e0d0e7221 */ /* 0x000fca0000000000 */
[----:B------:R-:W-:-:S07]  /*0e80*/  MOV R19, R14 ;  /* 0x0000000e00137202 */ /* 0x000fce0000000f00 */
[----:B------:R-:W-:Y:S05]  /*0e90*/  WARPSYNC.COLLECTIVE R16, `(.L_x_5598) ;  /* 0x0000000010087348 */ /* 0x000fea0003c00000 */
[----:B------:R0:W1:Y:S02]  /*0ea0*/  SHFL.BFLY P1, R17, R19, R18, R21 ;  /* 0x0c00001213117389 */ /* 0x0000640000020015 */
[----:B01----:R-:W-:Y:S01]  /*0eb0*/  ENDCOLLECTIVE ;  /* 0x000000000000791b */ /* 0x003fe20003800000 */
.L_x_5598:
[----:B------:R-:W-:Y:S01]  /*0ec0*/  HFMA2.MMA R18, -RZ, RZ, 0, 4.76837158203125e-07 ;  /* 0x00000008ff127435 */ /* 0x000fe200000001ff */
[----:B------:R-:W-:-:S04]  /*0ed0*/  IMAD.MOV.U32 R15, RZ, RZ, R17 ;  /* 0x000000ffff0f7224 */ /* 0x000fc800078e0011 */
[----:B------:R-:W-:-:S05]  /*0ee0*/  FADD R15, R14, R15 ;  /* 0x0000000f0e0f7221 */ /* 0x000fca0000000000 */
[----:B------:R-:W-:-:S07]  /*0ef0*/  MOV R19, R15 ;  /* 0x0000000f00137202 */ /* 0x000fce0000000f00 */
[----:B------:R-:W-:Y:S05]  /*0f00*/  WARPSYNC.COLLECTIVE R16, `(.L_x_5599) ;  /* 0x0000000010087348 */ /* 0x000fea0003c00000 */
[----:B------:R0:W1:Y:S02]  /*0f10*/  SHFL.BFLY P1, R17, R19, R18, R21 ;  /* 0x0c00001213117389 */ /* 0x0000640000020015 */
[----:B01----:R-:W-:Y:S01]  /*0f20*/  ENDCOLLECTIVE ;  /* 0x000000000000791b */ /* 0x003fe20003800000 */
.L_x_5599:
[----:B------:R-:W-:Y:S01]  /*0f30*/  HFMA2.MMA R18, -RZ, RZ, 0, 9.5367431640625e-07 ;  /* 0x00000010ff127435 */ /* 0x000fe200000001ff */
[----:B------:R-:W-:-:S04]  /*0f40*/  IMAD.MOV.U32 R8, RZ, RZ, R17 ;  /* 0x000000ffff087224 */ /* 0x000fc800078e0011 */
[----:B------:R-:W-:-:S05]  /*0f50*/  FADD R8, R15, R8 ;  /* 0x000000080f087221 */ /* 0x000fca0000000000 */
[----:B------:R-:W-:-:S07]  /*0f60*/  MOV R19, R8 ;  /* 0x0000000800137202 */ /* 0x000fce0000000f00 */
[----:B------:R-:W-:Y:S05]  /*0f70*/  WARPSYNC.COLLECTIVE R16, `(.L_x_5600) ;  /* 0x0000000010087348 */ /* 0x000fea0003c00000 */
[----:B------:R0:W1:Y:S02]  /*0f80*/  SHFL.BFLY P1, R17, R19, R18, R21 ;  /* 0x0c00001213117389 */ /* 0x0000640000020015 */
[----:B01----:R-:W-:Y:S01]  /*0f90*/  ENDCOLLECTIVE ;  /* 0x000000000000791b */ /* 0x003fe20003800000 */
.L_x_5600:
[----:B------:R-:W-:Y:S01]  /*0fa0*/  MOV R13, R17 ;  /* 0x00000011000d7202 */ /* 0x000fe20000000f00 */
[----:B------:R-:W-:Y:S06]  /*0fb0*/  BRA `(.L_x_5601) ;  /* 0xfffffff8006c7947 */ /* 0x000fec000383ffff */
.L_x_5602:
        /* <DEDUP_REMOVED lines=12> */
.L_x_8033:


//--------------------- .text._ZN18transformer_engine13normalization19ln_bwd_tuned_kernelINS0_13Kernel_traitsI13__nv_bfloat16fS3_fjLj8192ELj2ELj1ELj4ELj16ENS0_18Kernel_traits_baseILj8192ES3_fS3_fjLj128EEEEEEEvNS0_20BackwardKernelParamsE --------------------------
	.section	.text._ZN18transformer_engine13normalization19ln_bwd_tuned_kernelINS0_13Kernel_traitsI13__nv_bfloat16fS3_fjLj8192ELj2ELj1ELj4ELj16ENS0_18Kernel_traits_baseILj8192ES3_fS3_fjLj128EEEEEEEvNS0_20BackwardKernelParamsE,"ax",@progbits
	.align	128
        .global         _ZN18transformer_engine13normalization19ln_bwd_tuned_kernelINS0_13Kernel_traitsI13__nv_bfloat16fS3_fjLj8192ELj2ELj1ELj4ELj16ENS0_18Kernel_traits_baseILj8192ES3_fS3_fjLj128EEEEEEEvNS0_20BackwardKernelParamsE
        .type           _ZN18transformer_engine13normalization19ln_bwd_tuned_kernelINS0_13Kernel_traitsI13__nv_bfloat16fS3_fjLj8192ELj2ELj1ELj4ELj16ENS0_18Kernel_traits_baseILj8192ES3_fS3_fjLj128EEEEEEEvNS0_20BackwardKernelParamsE,@function
        .size           _ZN18transformer_engine13normalization19ln_bwd_tuned_kernelINS0_13Kernel_traitsI13__nv_bfloat16fS3_fjLj8192ELj2ELj1ELj4ELj16ENS0_18Kernel_traits_baseILj8192ES3_fS3_fjLj128EEEEEEEvNS0_20BackwardKernelParamsE,(.L_x_8034 - _ZN18transformer_engine13normalization19ln_bwd_tuned_kernelINS0_13Kernel_traitsI13__nv_bfloat16fS3_fjLj8192ELj2ELj1ELj4ELj16ENS0_18Kernel_traits_baseILj8192ES3_fS3_fjLj128EEEEEEEvNS0_20BackwardKernelParamsE)
        .other          _ZN18transformer_engine13normalization19ln_bwd_tuned_kernelINS0_13Kernel_traitsI13__nv_bfloat16fS3_fjLj8192ELj2ELj1ELj4ELj16ENS0_18Kernel_traits_baseILj8192ES3_fS3_fjLj128EEEEEEEvNS0_20BackwardKernelParamsE,@"STO_CUDA_ENTRY STV_DEFAULT"
_ZN18transformer_engine13normalization19ln_bwd_tuned_kernelINS0_13Kernel_traitsI13__nv_bfloat16fS3_fjLj8192ELj2ELj1ELj4ELj16ENS0_18Kernel_traits_baseILj8192ES3_fS3_fjLj128EEEEEEEvNS0_20BackwardKernelParamsE:
.text._ZN18transformer_engine13normalization19ln_bwd_tuned_kernelINS0_13Kernel_traitsI13__nv_bfloat16fS3_fjLj8192ELj2ELj1ELj4ELj16ENS0_18Kernel_traits_baseILj8192ES3_fS3_fjLj128EEEEEEEvNS0_20BackwardKernelParamsE:
        /* <DEDUP_REMOVED lines=176> */
.L_x_5609:
        /* <DEDUP_REMOVED lines=351> */
.L_x_5620:
        /* <DEDUP_REMOVED lines=43> */
.L_x_5606:
[----:B------:R-:W-:Y:S05]  /*23a0*/  BSYNC B0 ;  /* 0x0000000000007941 */ /* 0x000fea0003800000 */
.L_x_5605:
        /* <DEDUP_REMOVED lines=18> */
.L_x_5608:
[----:B------:R-:W2:Y:S04]  /*24d0*/  LDG.E.STRONG.GPU R4, desc[UR6][R2.64] ;  /* 0x0000000602047981 */ /* 0x000ea8000c1ef900 */
[----:B--2---:R-:W-:Y:S01]  /*24e0*/  CCTL.IVALL ;  /* 0x00000000ff00798f */ /* 0x004fe20002000000 */
[----:B------:R-:W-:Y:S05]  /*24f0*/  YIELD ;  /* 0x0000000000007946 */ /* 0x000fea0003800000 */
[----:B------:R-:W-:-:S13]  /*2500*/  ISETP.NE.AND P1, PT, R4, R7, PT ;  /* 0x000000070400720c */ /* 0x000fda0003f25270 */
[----:B------:R-:W-:Y:S05]  /*2510*/  @P1 BRA `(.L_x_5608) ;  /* 0xfffffffc00ec1947 */ /* 0x000fea000383ffff */
.L_x_5607:
        /* <DEDUP_REMOVED lines=35> */
[----:B------:R-:W-:Y:S01]  /*2750*/  FMUL R5, R5, 0.0001220703125 ;  /* 0x3900000005057820 */ /* 0x000fe20000400000 */
[----:B------:R-:W-:-:S04]  /*2760*/  FMUL R4, R4, 0.0001220703125 ;  /* 0x3900000004047820 */ /* 0x000fc80000400000 */
        /* <DEDUP_REMOVED lines=167> */
.L_x_5603:
        /* <DEDUP_REMOVED lines=48> */
.L_x_5604:
[----:B------:R-:W-:Y:S01]  /*34e0*/  HFMA2.MMA R188, -RZ, RZ, 0, 9.5367431640625e-07 ;  /* 0x00000010ffbc7435 */ /* 0x000fe200000001ff */
[----:B------:R-:W-:Y:S02]  /*34f0*/  MOV R186, R5 ;  /* 0x0000000500ba7202 */ /* 0x000fe40000000f00 */
[----:B------:R-:W-:Y:S02]  /*3500*/  MOV R191, 0x1f ;  /* 0x0000001f00bf7802 */ /* 0x000fe40000000f00 */
[----:B------:R-:W-:-:S07]  /*3510*/  MOV R11, 0xffffffff ;  /* 0xffffffff000b7802 */ /* 0x000fce0000000f00 */
[----:B------:R-:W-:Y:S05]  /*3520*/  WARPSYNC.COLLECTIVE R11, `(.L_x_5610) ;  /* 0x000000000b087348 */ /* 0x000fea0003c00000 */
[----:B------:R0:W1:Y:S02]  /*3530*/  SHFL.DOWN P1, R184, R186, R188, R191 ;  /* 0x080000bcbab87389 */ /* 0x00006400000200bf */
[----:B01----:R-:W-:Y:S01]  /*3540*/  ENDCOLLECTIVE ;  /* 0x000000000000791b */ /* 0x003fe20003800000 */
.L_x_5610:
[----:B------:R-:W-:Y:S02]  /*3550*/  MOV R186, R3 ;  /* 0x0000000300ba7202 */ /* 0x000fe40000000f00 */
[----:B------:R-:W-:-:S07]  /*3560*/  MOV R4, R184 ;  /* 0x000000b800047202 */ /* 0x000fce0000000f00 */
[----:B------:R-:W-:Y:S05]  /*3570*/  WARPSYNC.COLLECTIVE R11, `(.L_x_5611) ;  /* 0x000000000b087348 */ /* 0x000fea0003c00000 */
[----:B------:R0:W1:Y:S02]  /*3580*/  SHFL.DOWN P1, R184, R186, R188, R191 ;  /* 0x080000bcbab87389 */ /* 0x00006400000200bf */
[----:B01----:R-:W-:Y:S01]  /*3590*/  ENDCOLLECTIVE ;  /* 0x000000000000791b */ /* 0x003fe20003800000 */
.L_x_5611:
[----:B------:R-:W-:Y:S01]  /*35a0*/  FADD R4, R5, R4 ;  /* 0x0000000405047221 */ /* 0x000fe20000000000 */
[----:B------:R-:W-:-:S04]  /*35b0*/  HFMA2.MMA R188, -RZ, RZ, 0, 4.76837158203125e-07 ;  /* 0x00000008ffbc7435 */ /* 0x000fc800000001ff */
[----:B------:R-:W-:Y:S02]  /*35c0*/  MOV R186, R4 ;  /* 0x0000000400ba7202 */ /* 0x000fe40000000f00 */
[----:B------:R-:W-:-:S07]  /*35d0*/  MOV R8, R184 ;  /* 0x000000b800087202 */ /* 0x000fce0000000f00 */
[----:B------:R-:W-:Y:S05]  /*35e0*/  WARPSYNC.COLLECTIVE R11, `(.L_x_5612) ;  /* 0x000000000b087348 */ /* 0x000fea0003c00000 */
[----:B------:R0:W1:Y:S02]  /*35f0*/  SHFL.DOWN P1, R184, R186, R188, R191 ;  /* 0x080000bcbab87389 */ /* 0x00006400000200bf */
[----:B01----:R-:W-:Y:S01]  /*3600*/  ENDCOLLECTIVE ;  /* 0x000000000000791b */ /* 0x003fe20003800000 */
.L_x_5612:
[----:B------:R-:W-:-:S05]  /*3610*/  FADD R8, R3, R8 ;  /* 0x0000000803087221 */ /* 0x000fca0000000000 */
[----:B------:R-:W-:Y:S02]  /*3620*/  MOV R186, R8 ;  /* 0x0000000800ba7202 */ /* 0x000fe40000000f00 */
[----:B------:R-:W-:-:S07]  /*3630*/  MOV R7, R184 ;  /* 0x000000b800077202 */ /* 0x000fce0000000f00 */
[----:B------:R-:W-:Y:S05]  /*3640*/  WARPSYNC.COLLECTIVE R11, `(.L_x_5613) ;  /* 0x000000000b087348 */ /* 0x000fea0003c00000 */
[----:B------:R0:W1:Y:S02]  /*3650*/  SHFL.DOWN P1, R184, R186, R188, R191 ;  /* 0x080000bcbab87389 */ /* 0x00006400000200bf */
[----:B01----:R-:W-:Y:S01]  /*3660*/  ENDCOLLECTIVE ;  /* 0x000000000000791b */ /* 0x003fe20003800000 */
.L_x_5613:
[----:B------:R-:W-:Y:S01]  /*3670*/  FADD R7, R4, R7 ;  /* 0x0000000704077221 */ /* 0x000fe20000000000 */
[----:B------:R-:W-:-:S04]  /*3680*/  HFMA2.MMA R188, -RZ, RZ, 0, 2.384185791015625e-07 ;  /* 0x00000004ffbc7435 */ /* 0x000fc800000001ff */
[----:B------:R-:W-:Y:S02]  /*3690*/  MOV R186, R7 ;  /* 0x0000000700ba7202 */ /* 0x000fe40000000f00 */
[----:B------:R-:W-:-:S07]  /*36a0*/  MOV R9, R184 ;  /* 0x000000b800097202 */ /* 0x000fce0000000f00 */
[----:B------:R-:W-:Y:S05]  /*36b0*/  WARPSYNC.COLLECTIVE R11, `(.L_x_5614) ;  /* 0x000000000b087348 */ /* 0x000fea0003c00000 */
[----:B------:R0:W1:Y:S02]  /*36c0*/  SHFL.DOWN P1, R184, R186, R188, R191 ;  /* 0x080000bcbab87389 */ /* 0x00006400000200bf */
[----:B01----:R-:W-:Y:S01]  /*36d0*/  ENDCOLLECTIVE ;  /* 0x000000000000791b */ /* 0x003fe20003800000 */
.L_x_5614:
[----:B------:R-:W-:-:S05]  /*36e0*/  FADD R9, R8, R9 ;  /* 0x0000000908097221 */ /* 0x000fca0000000000 */
[----:B------:R-:W-:Y:S02]  /*36f0*/  MOV R186, R9 ;  /* 0x0000000900ba7202 */ /* 0x000fe40000000f00 */
[----:B------:R-:W-:-:S07]  /*3700*/  MOV R10, R184 ;  /* 0x000000b8000a7202 */ /* 0x000fce0000000f00 */
[----:B------:R-:W-:Y:S05]  /*3710*/  WARPSYNC.COLLECTIVE R11, `(.L_x_5615) ;  /* 0x000000000b087348 */ /* 0x000fea0003c00000 */
[----:B------:R0:W1:Y:S02]  /*3720*/  SHFL.DOWN P1, R184, R186, R188, R191 ;  /* 0x080000bcbab87389 */ /* 0x00006400000200bf */
[----:B01----:R-:W-:Y:S01]  /*3730*/  ENDCOLLECTIVE ;  /* 0x000000000000791b */ /* 0x003fe20003800000 */
.L_x_5615:
[----:B------:R-:W-:Y:S01]  /*3740*/  FADD R10, R7, R10 ;  /* 0x0000000a070a7221 */ /* 0x000fe20000000000 */
[----:B------:R-:W-:-:S04]  /*3750*/  HFMA2.MMA R188, -RZ, RZ, 0, 1.1920928955078125e-07 ;  /* 0x00000002ffbc7435 */ /* 0x000fc800000001ff */
[----:B------:R-:W-:Y:S02]  /*3760*/  MOV R186, R10 ;  /* 0x0000000a00ba7202 */ /* 0x000fe40000000f00 */
[----:B------:R-:W-:-:S07]  /*3770*/  MOV R32, R184 ;  /* 0x000000b800207202 */ /* 0x000fce0000000f00 */
[----:B------:R-:W-:Y:S05]  /*3780*/  WARPSYNC.COLLECTIVE R11, `(.L_x_5616) ;  /* 0x000000000b087348 */ /* 0x000fea0003c00000 */
[----:B------:R0:W1:Y:S02]  /*3790*/  SHFL.DOWN P1, R184, R186, R188, R191 ;  /* 0x080000bcbab87389 */ /* 0x00006400000200bf */
[----:B01----:R-:W-:Y:S01]  /*37a0*/  ENDCOLLECTIVE ;  /* 0x000000000000791b */ /* 0x003fe20003800000 */
.L_x_5616:
[----:B------:R-:W-:-:S05]  /*37b0*/  FADD R32, R9, R32 ;  /* 0x0000002009207221 */ /* 0x000fca0000000000 */
[----:B------:R-:W-:Y:S02]  /*37c0*/  MOV R186, R32 ;  /* 0x0000002000ba7202 */ /* 0x000fe40000000f00 */
[----:B------:R-:W-:-:S07]  /*37d0*/  MOV R3, R184 ;  /* 0x000000b800037202 */ /* 0x000fce0000000f00 */
[----:B------:R-:W-:Y:S05]  /*37e0*/  WARPSYNC.COLLECTIVE R11, `(.L_x_5617) ;  /* 0x000000000b087348 */ /* 0x000fea0003c00000 */
[----:B------:R0:W1:Y:S02]  /*37f0*/  SHFL.DOWN P1, R184, R186, R188, R191 ;  /* 0x080000bcbab87389 */ /* 0x00006400000200bf */
[----:B01----:R-:W-:Y:S01]  /*3800*/  ENDCOLLECTIVE ;  /* 0x000000000000791b */ /* 0x003fe20003800000 */
.L_x_5617:
[----:B------:R-:W-:Y:S01]  /*3810*/  FADD R4, R10, R3 ;  /* 0x000000030a047221 */ /* 0x000fe20000000000 */
[----:B------:R-:W-:-:S04]  /*3820*/  HFMA2.MMA R188, -RZ, RZ, 0, 5.9604644775390625e-08 ;  /* 0x00000001ffbc7435 */ /* 0x000fc800000001ff */
[----:B------:R-:W-:Y:S02]  /*3830*/  MOV R186, R4 ;  /* 0x0000000400ba7202 */ /* 0x000fe40000000f00 */
[----:B------:R-:W-:-:S07]  /*3840*/  MOV R5, R184 ;  /* 0x000000b800057202 */ /* 0x000fce0000000f00 */
[----:B------:R-:W-:Y:S05]  /*3850*/  WARPSYNC.COLLECTIVE R11, `(.L_x_5618) ;  /* 0x000000000b087348 */ /* 0x000fea0003c00000 */
[----:B------:R0:W1:Y:S02]  /*3860*/  SHFL.DOWN P1, R184, R186, R188, R191 ;  /* 0x080000bcbab87389 */ /* 0x00006400000200bf */
[----:B01----:R-:W-:Y:S01]  /*3870*/  ENDCOLLECTIVE ;  /* 0x000000000000791b */ /* 0x003fe20003800000 */
.L_x_5618:
[----:B------:R-:W-:-:S05]  /*3880*/  FADD R5, R32, R5 ;  /* 0x0000000520057221 */ /* 0x000fca0000000000 */
[----:B------:R-:W-:Y:S02]  /*3890*/  MOV R186, R5 ;  /* 0x0000000500ba7202 */ /* 0x000fe40000000f00 */
[----:B------:R-:W-:-:S07]  /*38a0*/  MOV R7, R184 ;  /* 0x000000b800077202 */ /* 0x000fce0000000f00 */
[----:B------:R-:W-:Y:S05]  /*38b0*/  WARPSYNC.COLLECTIVE R11, `(.L_x_5619) ;  /* 0x000000000b087348 */ /* 0x000fea0003c00000 */
[----:B------:R0:W1:Y:S02]  /*38c0*/  SHFL.DOWN P1, R184, R186, R188, R191 ;  /* 0x080000bcbab87389 */ /* 0x00006400000200bf */
[----:B01----:R-:W-:Y:S01]  /*38d0*/  ENDCOLLECTIVE ;  /* 0x000000000000791b */ /* 0x003fe20003800000 */
.L_x_5619:
[----:B------:R-:W-:Y:S01]  /*38e0*/  MOV R8, R184 ;  /* 0x000000b800087202 */ /* 0x000fe20000000f00 */
[----:B------:R-:W-:Y:S06]  /*38f0*/  BRA `(.L_x_5620) ;  /* 0xffffffe400fc7947 */ /* 0x000fec000383ffff */
.L_x_5621:
        /* <DEDUP_REMOVED lines=16> */
.L_x_8034:


//--------------------- .text._ZN18transformer_engine13normalization28ln_bwd_finalize_tuned_kernelINS0_22Kernel_traits_finalizeILj8192E13__nv_bfloat16S3_S3_fjLj1024ELj4ENS0_18Kernel_traits_baseILj8192ES3_S3_S3_fjLj1024EEEEEEEvNS0_20BackwardKernelParamsE --------------------------
	.section	.text._ZN18transformer_engine13normalization28ln_bwd_finalize_tuned_kernelINS0_22Kernel_traits_finalizeILj8192E13__nv_bfloat16S3_S3_fjLj1024ELj4ENS0_18Kernel_traits_baseILj8192ES3_S3_S3_fjLj1024EEEEEEEvNS0_20BackwardKernelParamsE,"ax",@progbits
	.align	128
        .global         _ZN18transformer_engine13normalization28ln_bwd_finalize_tuned_kernelINS0_22Kernel_traits_finalizeILj8192E13__nv_bfloat16S3_S3_fjLj1024ELj4ENS0_18Kernel_traits_baseILj8192ES3_S3_S3_fjLj1024EEEEEEEvNS0_20BackwardKernelParamsE
        .type           _ZN18transformer_engine13normalization28ln_bwd_finalize_tuned_kernelINS0_22Kernel_traits_finalizeILj8192E13__nv_bfloat16S3_S3_fjLj1024ELj4ENS0_18Kernel_traits_baseILj8192ES3_S3_S3_fjLj1024EEEEEEEvNS0_20BackwardKernelParamsE,@function
        .size           _ZN18transformer_engine13normalization28ln_bwd_finalize_tuned_kernelINS0_22Kernel_traits_finalizeILj8192E13__nv_bfloat16S3_S3_fjLj1024ELj4ENS0_18Kernel_traits_baseILj8192ES3_S3_S3_fjLj1024EEEEEEEvNS0_20BackwardKernelParamsE,(.L_x_8035 - _ZN18transformer_engine13normalization28ln_bwd_finalize_tuned_kernelINS0_22Kernel_traits_finalizeILj8192E13__nv_bfloat16S3_S3_fjLj1024ELj4ENS0_18Kernel_traits_baseILj8192ES3_S3_S3_fjLj1024EEEEEEEvNS0_20BackwardKernelParamsE)
        .other          _ZN18transformer_engine13normalization28ln_bwd_finalize_tuned_kernelINS0_22Kernel_traits_finalizeILj8192E13__nv_bfloat16S3_S3_fjLj1024ELj4ENS0_18Kernel_traits_baseILj8192ES3_S3_S3_fjLj1024EEEEEEEvNS0_20BackwardKernelParamsE,@"STO_CUDA_ENTRY STV_DEFAULT"
_ZN18transformer_engine13normalization28ln_bwd_finalize_tuned_kernelINS0_22Kernel_traits_finalizeILj8192E13__nv_bfloat16S3_S3_fjLj1024ELj4ENS0_18Kernel_traits_baseILj8192ES3_S3_S3_fjLj1024EEEEEEEvNS0_20BackwardKernelParamsE:
.text._ZN18transformer_engine13normalization28ln_bwd_finalize_tuned_kernelINS0_22Kernel_traits_finalizeILj8192E13__nv_bfloat16S3_S3_fjLj1024ELj4ENS0_18Kernel_traits_baseILj8192ES3_S3_S3_fjLj1024EEEEEEEvNS0_20BackwardKernelParamsE:
        /* <DEDUP_REMOVED lines=20> */
.L_x_5633:
        /* <DEDUP_REMOVED lines=28> */
.L_x_5626:
        /* <DEDUP_REMOVED lines=33> */
.L_x_5625:
[----:B------:R-:W-:Y:S05]  /*0510*/  BSYNC B1 ;  /* 0x0000000000017941 */ /* 0x000fea0003800000 */
.L_x_5624:
        /* <DEDUP_REMOVED lines=23> */
.L_x_5628:
[----:B------:R-:W-:Y:S05]  /*0690*/  BSYNC B1 ;  /* 0x0000000000017941 */ /* 0x000fea0003800000 */
.L_x_5627:
        /* <DEDUP_REMOVED lines=11> */
.L_x_5623:
[----:B------:R-:W-:Y:S05]  /*0750*/  BSYNC B0 ;  /* 0x0000000000007941 */ /* 0x000fea0003800000 */
.L_x_5622:
        /* <DEDUP_REMOVED lines=33> */
.L_x_5644:
[----:B------:R-:W-:Y:S01]  /*0970*/  @!P0 SHF.R.U32.HI R11, RZ, 0x3, R0 ;  /* 0x00000003ff0b8819 */ /* 0x000fe20000011600 */
[----:B--2---:R-:W-:Y:S01]  /*0980*/  FADD R13, R8, R13 ;  /* 0x0000000d080d7221 */ /* 0x004fe20000000000 */
[----:B-1----:R-:W-:Y:S02]  /*0990*/  FADD R9, R10, R9 ;  /* 0x000000090a097221 */ /* 0x002fe40000000000 */
[----:B0-----:R-:W-:-:S05]  /*09a0*/  @!P0 LOP3.LUT R8, R11, 0x1ffffffc, RZ, 0xc0, !PT ;  /* 0x1ffffffc0b088812 */ /* 0x001fca00078ec0ff */
[----:B------:R1:W-:Y:S04]  /*09b0*/  @!P0 STS [R8+UR4+0x2000], R13 ;  /* 0x0020000d08008988 */ /* 0x0003e80008000804 */
[----:B------:R1:W-:Y:S02]  /*09c0*/  @!P0 STS [R8+UR4+0x2080], R9 ;  /* 0x0020800908008988 */ /* 0x0003e40008000804 */
.L_x_5629:
        /* <DEDUP_REMOVED lines=18> */
.L_x_5632:
[----:B------:R-:W-:Y:S05]  /*0af0*/  BSYNC B0 ;  /* 0x0000000000007941 */ /* 0x000fea0003800000 */
.L_x_5631:
[C---:B------:R-:W-:Y:S01]  /*0b00*/  ISETP.GT.U32.AND P0, PT, R5.reuse, -0x2001, PT ;  /* 0xffffdfff0500780c */ /* 0x040fe20003f04070 */
[----:B------:R-:W-:Y:S01]  /*0b10*/  VIADD R5, R5, 0x2000 ;  /* 0x0000200005057836 */ /* 0x000fe20000000000 */
[----:B------:R-:W-:-:S11]  /*0b20*/  IADD3 R6, R6, 0x1000, RZ ;  /* 0x0000100006067810 */ /* 0x000fd60007ffe0ff */
[----:B------:R-:W-:Y:S05]  /*0b30*/  @P0 BRA `(.L_x_5633) ;  /* 0xfffffff400800947 */ /* 0x000fea000383ffff */
[----:B------:R-:W-:Y:S05]  /*0b40*/  EXIT ;  /* 0x000000000000794d */ /* 0x000fea0003800000 */
.L_x_5630:
[----:B------:R-:W-:Y:S01]  /*0b50*/  HFMA2.MMA R21, -RZ, RZ, 0, 1.847743988037109375e-06 ;  /* 0x0000001fff157435 */ /* 0x000fe200000001ff */
[----:B0-----:R-:W-:Y:S01]  /*0b60*/  MOV R19, R10 ;  /* 0x0000000a00137202 */ /* 0x001fe20000000f00 */
[----:B------:R-:W-:Y:S01]  /*0b70*/  IMAD.MOV.U32 R18, RZ, RZ, 0x1 ;  /* 0x00000001ff127424 */ /* 0x000fe200078e00ff */
[----:B------:R-:W-:-:S08]  /*0b80*/  MOV R16, 0xffffffff ;  /* 0xffffffff00107802 */ /* 0x000fd00000000f00 */
[----:B-12---:R-:W-:Y:S05]  /*0b90*/  WARPSYNC.COLLECTIVE R16, `(.L_x_5634) ;  /* 0x0000000010087348 */ /* 0x006fea0003c00000 */
[----:B------:R0:W3:Y:S02]  /*0ba0*/  SHFL.BFLY P1, R17, R19, R18, R21 ;  /* 0x0c00001213117389 */ /* 0x0000e40000020015 */
[----:B0123--:R-:W-:Y:S01]  /*0bb0*/  ENDCOLLECTIVE ;  /* 0x000000000000791b */ /* 0x00ffe20003800000 */
.L_x_5634:
[----:B------:R-:W-:Y:S01]  /*0bc0*/  HFMA2.MMA R18, -RZ, RZ, 0, 1.1920928955078125e-07 ;  /* 0x00000002ff127435 */ /* 0x000fe200000001ff */
[----:B------:R-:W-:-:S04]  /*0bd0*/  IMAD.MOV.U32 R9, RZ, RZ, R17 ;  /* 0x000000ffff097224 */ /* 0x000fc800078e0011 */
[----:B------:R-:W-:-:S05]  /*0be0*/  FADD R9, R10, R9 ;  /* 0x000000090a097221 */ /* 0x000fca0000000000 */
[----:B------:R-:W-:-:S07]  /*0bf0*/  MOV R19, R9 ;  /* 0x0000000900137202 */ /* 0x000fce0000000f00 */
[----:B------:R-:W-:Y:S05]  /*0c00*/  WARPSYNC.COLLECTIVE R16, `(.L_x_5635) ;  /* 0x0000000010087348 */ /* 0x000fea0003c00000 */
[----:B------:R0:W1:Y:S02]  /*0c10*/  SHFL.BFLY P1, R17, R19, R18, R21 ;  /* 0x0c00001213117389 */ /* 0x0000640000020015 */
[----:B01----:R-:W-:Y:S01]  /*0c20*/  ENDCOLLECTIVE ;  /* 0x000000000000791b */ /* 0x003fe20003800000 */
.L_x_5635:
[----:B------:R-:W-:Y:S01]  /*0c30*/  HFMA2.MMA R18, -RZ, RZ, 0, 2.384185791015625e-07 ;  /* 0x00000004ff127435 */ /* 0x000fe200000001ff */
[----:B------:R-:W-:-:S04]  /*0c40*/  IMAD.MOV.U32 R12, RZ, RZ, R17 ;  /* 0x000000ffff0c7224 */ /* 0x000fc800078e0011 */
[----:B------:R-:W-:-:S05]  /*0c50*/  FADD R12, R9, R12 ;  /* 0x0000000c090c7221 */ /* 0x000fca0000000000 */
[----:B------:R-:W-:-:S07]  /*0c60*/  MOV R19, R12 ;  /* 0x0000000c00137202 */ /* 0x000fce0000000f00 */
[----:B------:R-:W-:Y:S05]  /*0c70*/  WARPSYNC.COLLECTIVE R16, `(.L_x_5636) ;  /* 0x0000000010087348 */ /* 0x000fea0003c00000 */
[----:B------:R0:W1:Y:S02]  /*0c80*/  SHFL.BFLY P1, R17, R19, R18, R21 ;  /* 0x0c00001213117389 */ /* 0x0000640000020015 */
[----:B01----:R-:W-:Y:S01]  /*0c90*/  ENDCOLLECTIVE ;  /* 0x000000000000791b */ /* 0x003fe20003800000 */
.L_x_5636:
[----:B------:R-:W-:Y:S01]  /*0ca0*/  HFMA2.MMA R18, -RZ, RZ, 0, 4.76837158203125e-07 ;  /* 0x00000008ff127435 */ /* 0x000fe200000001ff */
[----:B------:R-:W-:-:S04]  /*0cb0*/  IMAD.MOV.U32 R11, RZ, RZ, R17 ;  /* 0x000000ffff0b7224 */ /* 0x000fc800078e0011 */
[----:B------:R-:W-:-:S05]  /*0cc0*/  FADD R11, R12, R11 ;  /* 0x0000000b0c0b7221 */ /* 0x000fca0000000000 */
[----:B------:R-:W-:-:S07]  /*0cd0*/  MOV R19, R11 ;  /* 0x0000000b00137202 */ /* 0x000fce0000000f00 */
[----:B------:R-:W-:Y:S05]  /*0ce0*/  WARPSYNC.COLLECTIVE R16, `(.L_x_5637) ;  /* 0x0000000010087348 */ /* 0x000fea0003c00000 */
[----:B------:R0:W1:Y:S02]  /*0cf0*/  SHFL.BFLY P1, R17, R19, R18, R21 ;  /* 0x0c00001213117389 */ /* 0x0000640000020015 */
[----:B01----:R-:W-:Y:S01]  /*0d00*/  ENDCOLLECTIVE ;  /* 0x000000000000791b */ /* 0x003fe20003800000 */
.L_x_5637:
[----:B------:R-:W-:Y:S01]  /*0d10*/  HFMA2.MMA R18, -RZ, RZ, 0, 9.5367431640625e-07 ;  /* 0x00000010ff127435 */ /* 0x000fe200000001ff */
[----:B------:R-:W-:-:S04]  /*0d20*/  IMAD.MOV.U32 R10, RZ, RZ, R17 ;  /* 0x000000ffff0a7224 */ /* 0x000fc800078e0011 */
[----:B------:R-:W-:-:S05]  /*0d30*/  FADD R10, R11, R10 ;  /* 0x0000000a0b0a7221 */ /* 0x000fca0000000000 */
[----:B------:R-:W-:-:S07]  /*0d40*/  MOV R19, R10 ;  /* 0x0000000a00137202 */ /* 0x000fce0000000f00 */
[----:B------:R-:W-:Y:S05]  /*0d50*/  WARPSYNC.COLLECTIVE R16, `(.L_x_5638) ;  /* 0x0000000010087348 */ /* 0x000fea0003c00000 */
[----:B------:R0:W1:Y:S02]  /*0d60*/  SHFL.BFLY P1, R17, R19, R18, R21 ;  /* 0x0c00001213117389 */ /* 0x0000640000020015 */
[----:B01----:R-:W-:Y:S01]  /*0d70*/  ENDCOLLECTIVE ;  /* 0x000000000000791b */ /* 0x003fe20003800000 */
.L_x_5638:
[----:B------:R-:W-:Y:S01]  /*0d80*/  HFMA2.MMA R18, -RZ, RZ, 0, 5.9604644775390625e-08 ;  /* 0x00000001ff127435 */ /* 0x000fe200000001ff */
[----:B------:R-:W-:Y:S01]  /*0d90*/  MOV R19, R8 ;  /* 0x0000000800137202 */ /* 0x000fe20000000f00 */
[----:B------:R-:W-:-:S09]  /*0da0*/  IMAD.MOV.U32 R9, RZ, RZ, R17 ;  /* 0x000000ffff097224 */ /* 0x000fd200078e0011 */
[----:B------:R-:W-:Y:S05]  /*0db0*/  WARPSYNC.COLLECTIVE R16, `(.L_x_5639) ;  /* 0x0000000010087348 */ /* 0x000fea0003c00000 */
[----:B------:R0:W1:Y:S02]  /*0dc0*/  SHFL.BFLY P1, R17, R19, R18, R21 ;  /* 0x0c00001213117389 */ /* 0x0000640000020015 */
[----:B01----:R-:W-:Y:S01]  /*0dd0*/  ENDCOLLECTIVE ;  /* 0x000000000000791b */ /* 0x003fe20003800000 */
.L_x_5639:
[----:B------:R-:W-:Y:S01]  /*0de0*/  HFMA2.MMA R18, -RZ, RZ, 0, 1.1920928955078125e-07 ;  /* 0x00000002ff127435 */ /* 0x000fe200000001ff */
[----:B------:R-:W-:-:S04]  /*0df0*/  IMAD.MOV.U32 R11, RZ, RZ, R17 ;  /* 0x000000ffff0b7224 */ /* 0x000fc800078e0011 */
[----:B------:R-:W-:-:S05]  /*0e00*/  FADD R13, R8, R11 ;  /* 0x0000000b080d7221 */ /* 0x000fca0000000000 */
[----:B------:R-:W-:-:S07]  /*0e10*/  MOV R19, R13 ;  /* 0x0000000d00137202 */ /* 0x000fce0000000f00 */
[----:B------:R-:W-:Y:S05]  /*0e20*/  WARPSYNC.COLLECTIVE R16, `(.L_x_5640) ;  /* 0x0000000010087348 */ /* 0x000fea0003c00000 */
[----:B------:R0:W1:Y:S02]  /*0e30*/  SHFL.BFLY P1, R17, R19, R18, R21 ;  /* 0x0c00001213117389 */ /* 0x0000640000020015 */
[----:B01----:R-:W-:Y:S01]  /*0e40*/  ENDCOLLECTIVE ;  /* 0x000000000000791b */ /* 0x003fe20003800000 */
.L_x_5640:
[----:B------:R-:W-:Y:S01]  /*0e50*/  HFMA2.MMA R18, -RZ, RZ, 0, 2.384185791015625e-07 ;  /* 0x00000004ff127435 */ /* 0x000fe200000001ff */
[----:B------:R-:W-:-:S04]  /*0e60*/  IMAD.MOV.U32 R14, RZ, RZ, R17 ;  /* 0x000000ffff0e7224 */ /* 0x000fc800078e0011 */
[----:B------:R-:W-:-:S05]  /*0e70*/  FADD R14, R13, R14 ;  /* 0x0000000e0d0e7221 */ /* 0x000fca0000000000 */
[----:B------:R-:W-:-:S07]  /*0e80*/  MOV R19, R14 ;  /* 0x0000000e00137202 */ /* 0x000fce0000000f00 */
[----:B------:R-:W-:Y:S05]  /*0e90*/  WARPSYNC.COLLECTIVE R16, `(.L_x_5641) ;  /* 0x0000000010087348 */ /* 0x000fea0003c00000 */
[----:B------:R0:W1:Y:S02]  /*0ea0*/  SHFL.BFLY P1, R17, R19, R18, R21 ;  /* 0x0c00001213117389 */ /* 0x0000640000020015 */
[----:B01----:R-:W-:Y:S01]  /*0eb0*/  ENDCOLLECTIVE ;  /* 0x000000000000791b */ /* 0x003fe20003800000 */
.L_x_5641:
[----:B------:R-:W-:Y:S01]  /*0ec0*/  HFMA2.MMA R18, -RZ, RZ, 0, 4.76837158203125e-07 ;  /* 0x00000008ff127435 */ /* 0x000fe200000001ff */
[----:B------:R-:W-:-:S04]  /*0ed0*/  IMAD.MOV.U32 R15, RZ, RZ, R17 ;  /* 0x000000ffff0f7224 */ /* 0x000fc800078e0011 */
[----:B------:R-:W-:-:S05]  /*0ee0*/  FADD R15, R14, R15 ;  /* 0x0000000f0e0f7221 */ /* 0x000fca0000000000 */
[----:B------:R-:W-:-:S07]  /*0ef0*/  MOV R19, R15 ;  /* 0x0000000f00137202 */ /* 0x000fce0000000f00 */
[----:B------:R-:W-:Y:S05]  /*0f00*/  WARPSYNC.COLLECTIVE R16, `(.L_x_5642) ;  /* 0x0000000010087348 */ /* 0x000fea0003c00000 */
[----:B------:R0:W1:Y:S02]  /*0f10*/  SHFL.BFLY P1, R17, R19, R18, R21 ;  /* 0x0c00001213117389 */ /* 0x0000640000020015 */
[----:B01----:R-:W-:Y:S01]  /*0f20*/  ENDCOLLECTIVE ;  /* 0x000000000000791b */ /* 0x003fe20003800000 */
.L_x_5642:
[----:B------:R-:W-:Y:S01]  /*0f30*/  HFMA2.MMA R18, -RZ, RZ, 0, 9.5367431640625e-07 ;  /* 0x00000010ff127435 */ /* 0x000fe200000001ff */
[----:B------:R-:W-:-:S04]  /*0f40*/  IMAD.MOV.U32 R8, RZ, RZ, R17 ;  /* 0x000000ffff087224 */ /* 0x000fc800078e0011 */
[----:B------:R-:W-:-:S05]  /*0f50*/  FADD R8, R15, R8 ;  /* 0x000000080f087221 */ /* 0x000fca0000000000 */
[----:B------:R-:W-:-:S07]  /*0f60*/  MOV R19, R8 ;  /* 0x0000000800137202 */ /* 0x000fce0000000f00 */
[----:B------:R-:W-:Y:S05]  /*0f70*/  WARPSYNC.COLLECTIVE R16, `(.L_x_5643) ;  /* 0x0000000010087348 */ /* 0x000fea0003c00000 */
[----:B------:R0:W1:Y:S02]  /*0f80*/  SHFL.BFLY P1, R17, R19, R18, R21 ;  /* 0x0c00001213117389 */ /* 0x0000640000020015 */
[----:B01----:R-:W-:Y:S01]  /*0f90*/  ENDCOLLECTIVE ;  /* 0x000000000000791b */ /* 0x003fe20003800000 */
.L_x_5643:
[----:B------:R-:W-:Y:S01]  /*0fa0*/  MOV R13, R17 ;  /* 0x00000011000d7202 */ /* 0x000fe20000000f00 */
[----:B------:R-:W-:Y:S06]  /*0fb0*/  BRA `(.L_x_5644) ;  /* 0xfffffff8006c7947 */ /* 0x000fec000383ffff */
.L_x_5645:
        /* <DEDUP_REMOVED lines=12> */
.L_x_8035:


//--------------------- .text._ZN18transformer_engine13normalization19ln_bwd_tuned_kernelINS0_13Kernel_traitsI13__nv_bfloat16S3_S3_fjLj8192ELj2ELj1ELj4ELj16ENS0_18Kernel_traits_baseILj8192ES3_S3_S3_fjLj128EEEEEEEvNS0_20BackwardKernelParamsE --------------------------
	.section	.text._ZN18transformer_engine13normalization19ln_bwd_tuned_kernelINS0_13Kernel_traitsI13__nv_bfloat16S3_S3_fjLj8192ELj2ELj1ELj4ELj16ENS0_18Kernel_traits_baseILj8192ES3_S3_S3_fjLj128EEEEEEEvNS0_20BackwardKernelParamsE,"ax",@progbits
	.align	128
        .global         _ZN18transformer_engine13normalization19ln_bwd_tuned_kernelINS0_13Kernel_traitsI13__nv_bfloat16S3_S3_fjLj8192ELj2ELj1ELj4ELj16ENS0_18Kernel_traits_baseILj8192ES3_S3_S3_fjLj128EEEEEEEvNS0_20BackwardKernelParamsE
        .type           _ZN18transformer_engine13normalization19ln_bwd_tuned_kernelINS0_13Kernel_traitsI13__nv_bfloat16S3_S3_fjLj8192ELj2ELj1ELj4ELj16ENS0_18Kernel_traits_baseILj8192ES3_S3_S3_fjLj128EEEEEEEvNS0_20BackwardKernelParamsE,@function
        .size           _ZN18transformer_engine13normalization19ln_bwd_tuned_kernelINS0_13Kernel_traitsI13__nv_bfloat16S3_S3_fjLj8192ELj2ELj1ELj4ELj16ENS0_18Kernel_traits_baseILj8192ES3_S3_S3_fjLj128EEEEEEEvNS0_20BackwardKernelParamsE,(.L_x_8036 - _ZN18transformer_engine13normalization19ln_bwd_tuned_kernelINS0_13Kernel_traitsI13__nv_bfloat16S3_S3_fjLj8192ELj2ELj1ELj4ELj16ENS0_18Kernel_traits_baseILj8192ES3_S3_S3_fjLj128EEEEEEEvNS0_20BackwardKernelParamsE)
        .other          _ZN18transformer_engine13normalization19ln_bwd_tuned_kernelINS0_13Kernel_traitsI13__nv_bfloat16S3_S3_fjLj8192ELj2ELj1ELj4ELj16ENS0_18Kernel_traits_baseILj8192ES3_S3_S3_fjLj128EEEEEEEvNS0_20BackwardKernelParamsE,@"STO_CUDA_ENTRY STV_DEFAULT"
_ZN18transformer_engine13normalization19ln_bwd_tuned_kernelINS0_13Kernel_traitsI13__nv_bfloat16S3_S3_fjLj8192ELj2ELj1ELj4ELj16ENS0_18Kernel_traits_baseILj8192ES3_S3_S3_fjLj128EEEEEEEvNS0_20BackwardKernelParamsE:
.text._ZN18transformer_engine13normalization19ln_bwd_tuned_kernelINS0_13Kernel_traitsI13__nv_bfloat16S3_S3_fjLj8192ELj2ELj1ELj4ELj16ENS0_18Kernel_traits_baseILj8192ES3_S3_S3_fjLj128EEEEEEEvNS0_20BackwardKernelParamsE:
        /* <DEDUP_REMOVED lines=171> */
.L_x_5652:
        /* <DEDUP_REMOVED lines=374> */
.L_x_5663:
        /* <DEDUP_REMOVED lines=43> */
.L_x_5649:
[----:B------:R-:W-:Y:S05]  /*24c0*/  BSYNC B0 ;  /* 0x0000000000007941 */ /* 0x000fea0003800000 */
.L_x_5648:
        /* <DEDUP_REMOVED lines=18> */
.L_x_5651:
[----:B------:R-:W2:Y:S04]  /*25f0*/  LDG.E.STRONG.GPU R4, desc[UR6][R2.64] ;  /* 0x0000000602047981 */ /* 0x000ea8000c1ef900 */
[----:B--2---:R-:W-:Y:S01]  /*2600*/  CCTL.IVALL ;  /* 0x00000000ff00798f */ /* 0x004fe20002000000 */
[----:B------:R-:W-:Y:S05]  /*2610*/  YIELD ;  /* 0x0000000000007946 */ /* 0x000fea0003800000 */
[----:B------:R-:W-:-:S13]  /*2620*/  ISETP.NE.AND P1, PT, R4, R7, PT ;  /* 0x000000070400720c */ /* 0x000fda0003f25270 */
[----:B------:R-:W-:Y:S05]  /*2630*/  @P1 BRA `(.L_x_5651) ;  /* 0xfffffffc00ec1947 */ /* 0x000fea000383ffff */
.L_x_5650:
        /* <DEDUP_REMOVED lines=222> */
.L_x_5646:
        /* <DEDUP_REMOVED lines=37> */
.L_x_5647:
[----:B------:R-:W-:Y:S01]  /*3670*/  HFMA2.MMA R185, -RZ, RZ, 0, 9.5367431640625e-07 ;  /* 0x00000010ffb97435 */ /* 0x000fe200000001ff */
[----:B------:R-:W-:Y:S02]  /*3680*/  MOV R186, R4 ;  /* 0x0000000400ba7202 */ /* 0x000fe40000000f00 */
[----:B------:R-:W-:Y:S02]  /*3690*/  MOV R188, 0x1f ;  /* 0x0000001f00bc7802 */ /* 0x000fe40000000f00 */
[----:B------:R-:W-:-:S07]  /*36a0*/  MOV R11, 0xffffffff ;  /* 0xffffffff000b7802 */ /* 0x000fce0000000f00 */
[----:B------:R-:W-:Y:S05]  /*36b0*/  WARPSYNC.COLLECTIVE R11, `(.L_x_5653) ;  /* 0x000000000b087348 */ /* 0x000fea0003c00000 */
[----:B------:R0:W1:Y:S02]  /*36c0*/  SHFL.DOWN P1, R184, R186, R185, R188 ;  /* 0x080000b9bab87389 */ /* 0x00006400000200bc */
[----:B01----:R-:W-:Y:S01]  /*36d0*/  ENDCOLLECTIVE ;  /* 0x000000000000791b */ /* 0x003fe20003800000 */
.L_x_5653:
[----:B------:R-:W-:Y:S02]  /*36e0*/  MOV R186, R8 ;  /* 0x0000000800ba7202 */ /* 0x000fe40000000f00 */
[----:B------:R-:W-:-:S07]  /*36f0*/  MOV R3, R184 ;  /* 0x000000b800037202 */ /* 0x000fce0000000f00 */
[----:B------:R-:W-:Y:S05]  /*3700*/  WARPSYNC.COLLECTIVE R11, `(.L_x_5654) ;  /* 0x000000000b087348 */ /* 0x000fea0003c00000 */
[----:B------:R0:W1:Y:S02]  /*3710*/  SHFL.DOWN P1, R184, R186, R185, R188 ;  /* 0x080000b9bab87389 */ /* 0x00006400000200bc */
[----:B01----:R-:W-:Y:S01]  /*3720*/  ENDCOLLECTIVE ;  /* 0x000000000000791b */ /* 0x003fe20003800000 */
.L_x_5654:
[----:B------:R-:W-:Y:S01]  /*3730*/  FADD R3, R4, R3 ;  /* 0x0000000304037221 */ /* 0x000fe20000000000 */
[----:B------:R-:W-:-:S04]  /*3740*/  HFMA2.MMA R185, -RZ, RZ, 0, 4.76837158203125e-07 ;  /* 0x00000008ffb97435 */ /* 0x000fc800000001ff */
[----:B------:R-:W-:Y:S02]  /*3750*/  MOV R186, R3 ;  /* 0x0000000300ba7202 */ /* 0x000fe40000000f00 */
[----:B------:R-:W-:-:S07]  /*3760*/  MOV R5, R184 ;  /* 0x000000b800057202 */ /* 0x000fce0000000f00 */
[----:B------:R-:W-:Y:S05]  /*3770*/  WARPSYNC.COLLECTIVE R11, `(.L_x_5655) ;  /* 0x000000000b087348 */ /* 0x000fea0003c00000 */
[----:B------:R0:W1:Y:S02]  /*3780*/  SHFL.DOWN P1, R184, R186, R185, R188 ;  /* 0x080000b9bab87389 */ /* 0x00006400000200bc */
[----:B01----:R-:W-:Y:S01]  /*3790*/  ENDCOLLECTIVE ;  /* 0x000000000000791b */ /* 0x003fe20003800000 */
.L_x_5655:
[----:B------:R-:W-:-:S05]  /*37a0*/  FADD R5, R8, R5 ;  /* 0x0000000508057221 */ /* 0x000fca0000000000 */
[----:B------:R-:W-:Y:S02]  /*37b0*/  MOV R186, R5 ;  /* 0x0000000500ba7202 */ /* 0x000fe40000000f00 */
[----:B------:R-:W-:-:S07]  /*37c0*/  MOV R10, R184 ;  /* 0x000000b8000a7202 */ /* 0x000fce0000000f00 */
[----:B------:R-:W-:Y:S05]  /*37d0*/  WARPSYNC.COLLECTIVE R11, `(.L_x_5656) ;  /* 0x000000000b087348 */ /* 0x000fea0003c00000 */
[----:B------:R0:W1:Y:S02]  /*37e0*/  SHFL.DOWN P1, R184, R186, R185, R188 ;  /* 0x080000b9bab87389 */ /* 0x00006400000200bc */
[----:B01----:R-:W-:Y:S01]  /*37f0*/  ENDCOLLECTIVE ;  /* 0x000000000000791b */ /* 0x003fe20003800000 */
.L_x_5656:
[----:B------:R-:W-:Y:S01]  /*3800*/  FADD R10, R3, R10 ;  /* 0x0000000a030a7221 */ /* 0x000fe20000000000 */
[----:B------:R-:W-:-:S04]  /*3810*/  HFMA2.MMA R185, -RZ, RZ, 0, 2.384185791015625e-07 ;  /* 0x00000004ffb97435 */ /* 0x000fc800000001ff */
[----:B------:R-:W-:Y:S02]  /*3820*/  MOV R186, R10 ;  /* 0x0000000a00ba7202 */ /* 0x000fe40000000f00 */
[----:B------:R-:W-:-:S07]  /*3830*/  MOV R182, R184 ;  /* 0x000000b800b67202 */ /* 0x000fce0000000f00 */
[----:B------:R-:W-:Y:S05]  /*3840*/  WARPSYNC.COLLECTIVE R11, `(.L_x_5657) ;  /* 0x000000000b087348 */ /* 0x000fea0003c00000 */
[----:B------:R0:W1:Y:S02]  /*3850*/  SHFL.DOWN P1, R184, R186, R185, R188 ;  /* 0x080000b9bab87389 */ /* 0x00006400000200bc */
[----:B01----:R-:W-:Y:S01]  /*3860*/  ENDCOLLECTIVE ;  /* 0x000000000000791b */ /* 0x003fe20003800000 */
.L_x_5657:
[----:B------:R-:W-:-:S05]  /*3870*/  FADD R182, R5, R182 ;  /* 0x000000b605b67221 */ /* 0x000fca0000000000 */
[----:B------:R-:W-:Y:S02]  /*3880*/  MOV R186, R182 ;  /* 0x000000b600ba7202 */ /* 0x000fe40000000f00 */
[----:B------:R-:W-:-:S07]  /*3890*/  MOV R7, R184 ;  /* 0x000000b800077202 */ /* 0x000fce0000000f00 */
[----:B------:R-:W-:Y:S05]  /*38a0*/  WARPSYNC.COLLECTIVE R11, `(.L_x_5658) ;  /* 0x000000000b087348 */ /* 0x000fea0003c00000 */
[----:B------:R0:W1:Y:S02]  /*38b0*/  SHFL.DOWN P1, R184, R186, R185, R188 ;  /* 0x080000b9bab87389 */ /* 0x00006400000200bc */
[----:B01----:R-:W-:Y:S01]  /*38c0*/  ENDCOLLECTIVE ;  /* 0x000000000000791b */ /* 0x003fe20003800000 */
.L_x_5658:
[----:B------:R-:W-:Y:S01]  /*38d0*/  FADD R7, R10, R7 ;  /* 0x000000070a077221 */ /* 0x000fe20000000000 */
[----:B------:R-:W-:-:S04]  /*38e0*/  HFMA2.MMA R185, -RZ, RZ, 0, 1.1920928955078125e-07 ;  /* 0x00000002ffb97435 */ /* 0x000fc800000001ff */
[----:B------:R-:W-:Y:S02]  /*38f0*/  MOV R186, R7 ;  /* 0x0000000700ba7202 */ /* 0x000fe40000000f00 */
[----:B------:R-:W-:-:S07]  /*3900*/  MOV R9, R184 ;  /* 0x000000b800097202 */ /* 0x000fce0000000f00 */
[----:B------:R-:W-:Y:S05]  /*3910*/  WARPSYNC.COLLECTIVE R11, `(.L_x_5659) ;  /* 0x000000000b087348 */ /* 0x000fea0003c00000 */
[----:B------:R0:W1:Y:S02]  /*3920*/  SHFL.DOWN P1, R184, R186, R185, R188 ;  /* 0x080000b9bab87389 */ /* 0x00006400000200bc */
[----:B01----:R-:W-:Y:S01]  /*3930*/  ENDCOLLECTIVE ;  /* 0x000000000000791b */ /* 0x003fe20003800000 */
.L_x_5659:
[----:B------:R-:W-:-:S05]  /*3940*/  FADD R9, R182, R9 ;  /* 0x00000009b6097221 */ /* 0x000fca0000000000 */
[----:B------:R-:W-:Y:S02]  /*3950*/  MOV R186, R9 ;  /* 0x0000000900ba7202 */ /* 0x000fe40000000f00 */
[----:B------:R-:W-:-:S07]  /*3960*/  MOV R4, R184 ;  /* 0x000000b800047202 */ /* 0x000fce0000000f00 */
[----:B------:R-:W-:Y:S05]  /*3970*/  WARPSYNC.COLLECTIVE R11, `(.L_x_5660) ;  /* 0x000000000b087348 */ /* 0x000fea0003c00000 */
[----:B------:R0:W1:Y:S02]  /*3980*/  SHFL.DOWN P1, R184, R186, R185, R188 ;  /* 0x080000b9bab87389 */ /* 0x00006400000200bc */
[----:B01----:R-:W-:Y:S01]  /*3990*/  ENDCOLLECTIVE ;  /* 0x000000000000791b */ /* 0x003fe20003800000 */
.L_x_5660:
[----:B------:R-:W-:Y:S01]  /*39a0*/  FADD R4, R7, R4 ;  /* 0x0000000407047221 */ /* 0x000fe20000000000 */
[----:B------:R-:W-:-:S04]  /*39b0*/  HFMA2.MMA R185, -RZ, RZ, 0, 5.9604644775390625e-08 ;  /* 0x00000001ffb97435 */ /* 0x000fc800000001ff */
[----:B------:R-:W-:Y:S02]  /*39c0*/  MOV R186, R4 ;  /* 0x0000000400ba7202 */ /* 0x000fe40000000f00 */
[----:B------:R-:W-:-:S07]  /*39d0*/  MOV R8, R184 ;  /* 0x000000b800087202 */ /* 0x000fce0000000f00 */
[----:B------:R-:W-:Y:S05]  /*39e0*/  WARPSYNC.COLLECTIVE R11, `(.L_x_5661) ;  /* 0x000000000b087348 */ /* 0x000fea0003c00000 */
[----:B------:R0:W1:Y:S02]  /*39f0*/  SHFL.DOWN P1, R184, R186, R185, R188 ;  /* 0x080000b9bab87389 */ /* 0x00006400000200bc */
[----:B01----:R-:W-:Y:S01]  /*3a00*/  ENDCOLLECTIVE ;  /* 0x000000000000791b */ /* 0x003fe20003800000 */
.L_x_5661:
[----:B------:R-:W-:-:S05]  /*3a10*/  FADD R5, R9, R8 ;  /* 0x0000000809057221 */ /* 0x000fca0000000000 */
[----:B------:R-:W-:Y:S02]  /*3a20*/  MOV R186, R5 ;  /* 0x0000000500ba7202 */ /* 0x000fe40000000f00 */
[----:B------:R-:W-:-:S07]  /*3a30*/  MOV R7, R184 ;  /* 0x000000b800077202 */ /* 0x000fce0000000f00 */
[----:B------:R-:W-:Y:S05]  /*3a40*/  WARPSYNC.COLLECTIVE R11, `(.L_x_5662) ;  /* 0x000000000b087348 */ /* 0x000fea0003c00000 */
[----:B------:R0:W1:Y:S02]  /*3a50*/  SHFL.DOWN P1, R184, R186, R185, R188 ;  /* 0x080000b9bab87389 */ /* 0x00006400000200bc */
[----:B01----:R-:W-:Y:S01]  /*3a60*/  ENDCOLLECTIVE ;  /* 0x000000000000791b */ /* 0x003fe20003800000 */
.L_x_5662:
[----:B------:R-:W-:Y:S01]  /*3a70*/  MOV R8, R184 ;  /* 0x000000b800087202 */ /* 0x000fe20000000f00 */
[----:B------:R-:W-:Y:S06]  /*3a80*/  BRA `(.L_x_5663) ;  /* 0xffffffe400e07947 */ /* 0x000fec000383ffff */
.L_x_5664:
        /* <DEDUP_REMOVED lines=15> */
.L_x_8036:


//--------------------- .text._ZN18transformer_engine13normalization28ln_bwd_finalize_tuned_kernelINS0_22Kernel_traits_finalizeILj8192E6__halffS3_fjLj1024ELj4ENS0_18Kernel_traits_baseILj8192ES3_fS3_fjLj1024EEEEEEEvNS0_20BackwardKernelParamsE --------------------------
	.section	.text._ZN18transformer_engine13normalization28ln_bwd_finalize_tuned_kernelINS0_22Kernel_traits_finalizeILj8192E6__halffS3_fjLj1024ELj4ENS0_18Kernel_traits_baseILj8192ES3_fS3_fjLj1024EEEEEEEvNS0_20BackwardKernelParamsE,"ax",@progbits
	.align	128
        .global         _ZN18transformer_engine13normalization28ln_bwd_finalize_tuned_kernelINS0_22Kernel_traits_finalizeILj8192E6__halffS3_fjLj1024ELj4ENS0_18Kernel_traits_baseILj8192ES3_fS3_fjLj1024EEEEEEEvNS0_20BackwardKernelParamsE
        .type           _ZN18transformer_engine13normalization28ln_bwd_finalize_tuned_kernelINS0_22Kernel_traits_finalizeILj8192E6__halffS3_fjLj1024ELj4ENS0_18Kernel_traits_baseILj8192ES3_fS3_fjLj1024EEEEEEEvNS0_20BackwardKernelParamsE,@function
        .size           _ZN18transformer_engine13normalization28ln_bwd_finalize_tuned_kernelINS0_22Kernel_traits_finalizeILj8192E6__halffS3_fjLj1024ELj4ENS0_18Kernel_traits_baseILj8192ES3_fS3_fjLj1024EEEEEEEvNS0_20BackwardKernelParamsE,(.L_x_8037 - _ZN18transformer_engine13normalization28ln_bwd_finalize_tuned_kernelINS0_22Kernel_traits_finalizeILj8192E6__halffS3_fjLj1024ELj4ENS0_18Kernel_traits_baseILj8192ES3_fS3_fjLj1024EEEEEEEvNS0_20BackwardKernelParamsE)
        .other          _ZN18transformer_engine13normalization28ln_bwd_finalize_tuned_kernelINS0_22Kernel_traits_finalizeILj8192E6__halffS3_fjLj1024ELj4ENS0_18Kernel_traits_baseILj8192ES3_fS3_fjLj1024EEEEEEEvNS0_20BackwardKernelParamsE,@"STO_CUDA_ENTRY STV_DEFAULT"
_ZN18transformer_engine13normalization28ln_bwd_finalize_tuned_kernelINS0_22Kernel_traits_finalizeILj8192E6__halffS3_fjLj1024ELj4ENS0_18Kernel_traits_baseILj8192ES3_fS3_fjLj1024EEEEEEEvNS0_20BackwardKernelParamsE:
.text._ZN18transformer_engine13normalization28ln_bwd_finalize_tuned_kernelINS0_22Kernel_traits_finalizeILj8192E6__halffS3_fjLj1024ELj4ENS0_18Kernel_traits_baseILj8192ES3_fS3_fjLj1024EEEEEEEvNS0_20BackwardKernelParamsE:
        /* <DEDUP_REMOVED lines=20> */
.L_x_5676:
        /* <DEDUP_REMOVED lines=28> */
.L_x_5669:
        /* <DEDUP_REMOVED lines=33> */
.L_x_5668:
[----:B------:R-:W-:Y:S05]  /*0510*/  BSYNC B1 ;  /* 0x0000000000017941 */ /* 0x000fea0003800000 */
.L_x_5667:
        /* <DEDUP_REMOVED lines=23> */
.L_x_5671:
[----:B------:R-:W-:Y:S05]  /*0690*/  BSYNC B1 ;  /* 0x0000000000017941 */ /* 0x000fea0003800000 */
.L_x_5670:
        /* <DEDUP_REMOVED lines=11> */
.L_x_5666:
[----:B------:R-:W-:Y:S05]  /*0750*/  BSYNC B0 ;  /* 0x0000000000007941 */ /* 0x000fea0003800000 */
.L_x_5665:
        /* <DEDUP_REMOVED lines=33> */
.L_x_5687:
[----:B------:R-:W-:Y:S01]  /*0970*/  @!P0 SHF.R.U32.HI R11, RZ, 0x3, R0 ;  /* 0x00000003ff0b8819 */ /* 0x000fe20000011600 */
[----:B--2---:R-:W-:Y:S01]  /*0980*/  FADD R13, R8, R13 ;  /* 0x0000000d080d7221 */ /* 0x004fe20000000000 */
[----:B-1----:R-:W-:Y:S02]  /*0990*/  FADD R9, R10, R9 ;  /* 0x000000090a097221 */ /* 0x002fe40000000000 */
[----:B0-----:R-:W-:-:S05]  /*09a0*/  @!P0 LOP3.LUT R8, R11, 0x1ffffffc, RZ, 0xc0, !PT ;  /* 0x1ffffffc0b088812 */ /* 0x001fca00078ec0ff */
[----:B------:R1:W-:Y:S04]  /*09b0*/  @!P0 STS [R8+UR4+0x2000], R13 ;  /* 0x0020000d08008988 */ /* 0x0003e80008000804 */
[----:B------:R1:W-:Y:S02]  /*09c0*/  @!P0 STS [R8+UR4+0x2080], R9 ;  /* 0x0020800908008988 */ /* 0x0003e40008000804 */
.L_x_5672:
        /* <DEDUP_REMOVED lines=18> */
.L_x_5675:
[----:B------:R-:W-:Y:S05]  /*0af0*/  BSYNC B0 ;  /* 0x0000000000007941 */ /* 0x000fea0003800000 */
.L_x_5674:
[C---:B------:R-:W-:Y:S01]  /*0b00*/  ISETP.GT.U32.AND P0, PT, R5.reuse, -0x2001, PT ;  /* 0xffffdfff0500780c */ /* 0x040fe20003f04070 */
[----:B------:R-:W-:Y:S01]  /*0b10*/  VIADD R5, R5, 0x2000 ;  /* 0x0000200005057836 */ /* 0x000fe20000000000 */
[----:B------:R-:W-:-:S11]  /*0b20*/  IADD3 R6, R6, 0x1000, RZ ;  /* 0x0000100006067810 */ /* 0x000fd60007ffe0ff */
[----:B------:R-:W-:Y:S05]  /*0b30*/  @P0 BRA `(.L_x_5676) ;  /* 0xfffffff400800947 */ /* 0x000fea000383ffff */
[----:B------:R-:W-:Y:S05]  /*0b40*/  EXIT ;  /* 0x000000000000794d */ /* 0x000fea0003800000 */
.L_x_5673:
[----:B------:R-:W-:Y:S01]  /*0b50*/  HFMA2.MMA R21, -RZ, RZ, 0, 1.847743988037109375e-06 ;  /* 0x0000001fff157435 */ /* 0x000fe200000001ff */
[----:B0-----:R-:W-:Y:S01]  /*0b60*/  MOV R19, R10 ;  /* 0x0000000a00137202 */ /* 0x001fe20000000f00 */
[----:B------:R-:W-:Y:S01]  /*0b70*/  IMAD.MOV.U32 R18, RZ, RZ, 0x1 ;  /* 0x00000001ff127424 */ /* 0x000fe200078e00ff */
[----:B------:R-:W-:-:S08]  /*0b80*/  MOV R16, 0xffffffff ;  /* 0xffffffff00107802 */ /* 0x000fd00000000f00 */
[----:B-12---:R-:W-:Y:S05]  /*0b90*/  WARPSYNC.COLLECTIVE R16, `(.L_x_5677) ;  /* 0x0000000010087348 */ /* 0x006fea0003c00000 */
[----:B------:R0:W3:Y:S02]  /*0ba0*/  SHFL.BFLY P1, R17, R19, R18, R21 ;  /* 0x0c00001213117389 */ /* 0x0000e40000020015 */
[----:B0123--:R-:W-:Y:S01]  /*0bb0*/  ENDCOLLECTIVE ;  /* 0x000000000000791b */ /* 0x00ffe20003800000 */
.L_x_5677:
[----:B------:R-:W-:Y:S01]  /*0bc0*/  HFMA2.MMA R18, -RZ, RZ, 0, 1.1920928955078125e-07 ;  /* 0x00000002ff127435 */ /* 0x000fe200000001ff */
[----:B------:R-:W-:-:S04]  /*0bd0*/  IMAD.MOV.U32 R9, RZ, RZ, R17 ;  /* 0x000000ffff097224 */ /* 0x000fc800078e0011 */
[----:B------:R-:W-:-:S05]  /*0be0*/  FADD R9, R10, R9 ;  /* 0x000000090a097221 */ /* 0x000fca0000000000 */
[----:B------:R-:W-:-:S07]  /*0bf0*/  MOV R19, R9 ;  /* 0x0000000900137202 */ /* 0x000fce0000000f00 */
[----:B------:R-:W-:Y:S05]  /*0c00*/  WARPSYNC.COLLECTIVE R16, `(.L_x_5678) ;  /* 0x0000000010087348 */ /* 0x000fea0003c00000 */
[----:B------:R0:W1:Y:S02]  /*0c10*/  SHFL.BFLY P1, R17, R19, R18, R21 ;  /* 0x0c00001213117389 */ /* 0x0000640000020015 */
[----:B01----:R-:W-:Y:S01]  /*0c20*/  ENDCOLLECTIVE ;  /* 0x000000000000791b */ /* 0x003fe20003800000 */
.L_x_5678:
[----:B------:R-:W-:Y:S01]  /*0c30*/  HFMA2.MMA R18, -RZ, RZ, 0, 2.384185791015625e-07 ;  /* 0x00000004ff127435 */ /* 0x000fe200000001ff */
[----:B------:R-:W-:-:S04]  /*0c40*/  IMAD.MOV.U32 R12, RZ, RZ, R17 ;  /* 0x000000ffff0c7224 */ /* 0x000fc800078e0011 */
[----:B------:R-:W-:-:S05]  /*0c50*/  FADD R12, R9, R12 ;  /* 0x0000000c090c7221 */ /* 0x000fca0000000000 */
[----:B------:R-:W-:-:S07]  /*0c60*/  MOV R19, R12 ;  /* 0x0000000c00137202 */ /* 0x000fce0000000f00 */
[----:B------:R-:W-:Y:S05]  /*0c70*/  WARPSYNC.COLLECTIVE R16, `(.L_x_5679) ;  /* 0x0000000010087348 */ /* 0x000fea0003c00000 */
[----:B------:R0:W1:Y:S02]  /*0c80*/  SHFL.BFLY P1, R17, R19, R18, R21 ;  /* 0x0c00001213117389 */ /* 0x0000640000020015 */
[----:B01----:R-:W-:Y:S01]  /*0c90*/  ENDCOLLECTIVE ;  /* 0x000000000000791b */ /* 0x003fe20003800000 */
.L_x_5679:
[----:B------:R-:W-:Y:S01]  /*0ca0*/  HFMA2.MMA R18, -RZ, RZ, 0, 4.76837158203125e-07 ;  /* 0x00000008ff127435 */ /* 0x000fe200000001ff */
[----:B------:R-:W-:-:S04]  /*0cb0*/  IMAD.MOV.U32 R11, RZ, RZ, R17 ;  /* 0x000000ffff0b7224 */ /* 0x000fc800078e0011 */
[----:B------:R-:W-:-:S05]  /*0cc0*/  FADD R11, R12, R11 ;  /* 0x0000000b0c0b7221 */ /* 0x000fca0000000000 */
[----:B------:R-:W-:-:S07]  /*0cd0*/  MOV R19, R11 ;  /* 0x0000000b00137202 */ /* 0x000fce0000000f00 */
[----:B------:R-:W-:Y:S05]  /*0ce0*/  WARPSYNC.COLLECTIVE R16, `(.L_x_5680) ;  /* 0x0000000010087348 */ /* 0x000fea0003c00000 */
[----:B------:R0:W1:Y:S02]  /*0cf0*/  SHFL.BFLY P1, R17, R19, R18, R21 ;  /* 0x0c00001213117389 */ /* 0x0000640000020015 */
[----:B01----:R-:W-:Y:S01]  /*0d00*/  ENDCOLLECTIVE ;  /* 0x000000000000791b */ /* 0x003fe20003800000 */
.L_x_5680:
[----:B------:R-:W-:Y:S01]  /*0d10*/  HFMA2.MMA R18, -RZ, RZ, 0, 9.5367431640625e-07 ;  /* 0x00000010ff127435 */ /* 0x000fe200000001ff */
[----:B------:R-:W-:-:S04]  /*0d20*/  IMAD.MOV.U32 R10, RZ, RZ, R17 ;  /* 0x000000ffff0a7224 */ /* 0x000fc800078e0011 */
[----:B------:R-:W-:-:S05]  /*0d30*/  FADD R10, R11, R10 ;  /* 0x0000000a0b0a7221 */ /* 0x000fca0000000000 */
[----:B------:R-:W-:-:S07]  /*0d40*/  MOV R19, R10 ;  /* 0x0000000a00137202 */ /* 0x000fce0000000f00 */
[----:B------:R-:W-:Y:S05]  /*0d50*/  WARPSYNC.COLLECTIVE R16, `(.L_x_5681) ;  /* 0x0000000010087348 */ /* 0x000fea0003c00000 */
[----:B------:R0:W1:Y:S02]  /*0d60*/  SHFL.BFLY P1, R17, R19, R18, R21 ;  /* 0x0c00001213117389 */ /* 0x0000640000020015 */
[----:B01----:R-:W-:Y:S01]  /*0d70*/  ENDCOLLECTIVE ;  /* 0x000000000000791b */ /* 0x003fe20003800000 */
.L_x_5681:
[----:B------:R-:W-:Y:S01]  /*0d80*/  HFMA2.MMA R18, -RZ, RZ, 0, 5.9604644775390625e-08 ;  /* 0x00000001ff127435 */ /* 0x000fe200000001ff */
[----:B------:R-:W-:Y:S01]  /*0d90*/  MOV R19, R8 ;  /* 0x0000000800137202 */ /* 0x000fe20000000f00 */
[----:B------:R-:W-:-:S09]  /*0da0*/  IMAD.MOV.U32 R9, RZ, RZ, R17 ;  /* 0x000000ffff097224 */ /* 0x000fd200078e0011 */
[----:B------:R-:W-:Y:S05]  /*0db0*/  WARPSYNC.COLLECTIVE R16, `(.L_x_5682) ;  /* 0x0000000010087348 */ /* 0x000fea0003c00000 */
[----:B------:R0:W1:Y:S02]  /*0dc0*/  SHFL.BFLY P1, R17, R19, R18, R21 ;  /* 0x0c00001213117389 */ /* 0x0000640000020015 */
[----:B01----:R-:W-:Y:S01]  /*0dd0*/  ENDCOLLECTIVE ;  /* 0x000000000000791b */ /* 0x003fe20003800000 */
.L_x_5682:
[----:B------:R-:W-:Y:S01]  /*0de0*/  HFMA2.MMA R18, -RZ, RZ, 0, 1.1920928955078125e-07 ;  /* 0x00000002ff127435 */ /* 0x000fe200000001ff */
[----:B------:R-:W-:-:S04]  /*0df0*/  IMAD.MOV.U32 R11, RZ, RZ, R17 ;  /* 0x000000ffff0b7224 */ /* 0x000fc800078e0011 */
[----:B------:R-:W-:-:S05]  /*0e00*/  FADD R13, R8, R11 ;  /* 0x0000000b080d7221 */ /* 0x000fca0000000000 */
[----:B------:R-:W-:-:S07]  /*0e10*/  MOV R19, R13 ;  /* 0x0000000d00137202 */ /* 0x000fce0000000f00 */
[----:B------:R-:W-:Y:S05]  /*0e20*/  WARPSYNC.COLLECTIVE R16, `(.L_x_5683) ;  /* 0x0000000010087348 */ /* 0x000fea0003c00000 */
[----:B------:R0:W1:Y:S02]  /*0e30*/  SHFL.BFLY P1, R17, R19, R18, R21 ;  /* 0x0c00001213117389 */ /* 0x0000640000020015 */
[----:B01----:R-:W-:Y:S01]  /*0e40*/  ENDCOLLECTIVE ;  /* 0x000000000000791b */ /* 0x003fe20003800000 */
.L_x_5683:
[----:B------:R-:W-:Y:S01]  /*0e50*/  HFMA2.MMA R18, -RZ, RZ, 0, 2.384185791015625e-07 ;  /* 0x00000004ff127435 */ /* 0x000fe200000001ff */
[----:B------:R-:W-:-:S04]  /*0e60*/  IMAD.MOV.U32 R14, RZ, RZ, R17 ;  /* 0x000000ffff0e7224 */ /* 0x000fc800078e0011 */
[----:B------:R-:W-:-:S05]  /*0e70*/  FADD R14, R13, R14 ;  /* 0x0000000e0d0e7221 */ /* 0x000fca0000000000 */
[----:B------:R-:W-:-:S07]  /*0e80*/  MOV R19, R14 ;  /* 0x0000000e00137202 */ /* 0x000fce0000000f00 */
[----:B------:R-:W-:Y:S05]  /*0e90*/  WARPSYNC.COLLECTIVE R16, `(.L_x_5684) ;  /* 0x0000000010087348 */ /* 0x000fea0003c00000 */
[----:B------:R0:W1:Y:S02]  /*0ea0*/  SHFL.BFLY P1, R17, R19, R18, R21 ;  /* 0x0c00001213117389 */ /* 0x0000640000020015 */
[----:B01----:R-:W-:Y:S01]  /*0eb0*/  ENDCOLLECTIVE ;  /* 0x000000000000791b */ /* 0x003fe20003800000 */
.L_x_5684:
[----:B------:R-:W-:Y:S01]  /*0ec0*/  HFMA2.MMA R18, -RZ, RZ, 0, 4.76837158203125e-07 ;  /* 0x00000008ff127435 */ /* 0x000fe200000001ff */
[----:B------:R-:W-:-:S04]  /*0ed0*/  IMAD.MOV.U32 R15, RZ, RZ, R17 ;  /* 0x000000ffff0f7224 */ /* 0x000fc800078e0011 */
[----:B------:R-:W-:-:S05]  /*0ee0*/  FADD R15, R14, R15 ;  /* 0x0000000f0e0f7221 */ /* 0x000fca0000000000 */
[----:B------:R-:W-:-:S07]  /*0ef0*/  MOV R19, R15 ;  /* 0x0000000f00137202 */ /* 0x000fce0000000f00 */
[----:B------:R-:W-:Y:S05]  /*0f00*/  WARPSYNC.COLLECTIVE R16, `(.L_x_5685) ;  /* 0x0000000010087348 */ /* 0x000fea0003c00000 */
[----:B------:R0:W1:Y:S02]  /*0f10*/  SHFL.BFLY P1, R17, R19, R18, R21 ;  /* 0x0c00001213117389 */ /* 0x0000640000020015 */
[----:B01----:R-:W-:Y:S01]  /*0f20*/  ENDCOLLECTIVE ;  /* 0x000000000000791b */ /* 0x003fe20003800000 */
.L_x_5685:
[----:B------:R-:W-:Y:S01]  /*0f30*/  HFMA2.MMA R18, -RZ, RZ, 0, 9.5367431640625e-07 ;  /* 0x00000010ff127435 */ /* 0x000fe200000001ff */
[----:B------:R-:W-:-:S04]  /*0f40*/  IMAD.MOV.U32 R8, RZ, RZ, R17 ;  /* 0x000000ffff087224 */ /* 0x000fc800078e0011 */
[----:B------:R-:W-:-:S05]  /*0f50*/  FADD R8, R15, R8 ;  /* 0x000000080f087221 */ /* 0x000fca0000000000 */
[----:B------:R-:W-:-:S07]  /*0f60*/  MOV R19, R8 ;  /* 0x0000000800137202 */ /* 0x000fce0000000f00 */
[----:B------:R-:W-:Y:S05]  /*0f70*/  WARPSYNC.COLLECTIVE R16, `(.L_x_5686) ;  /* 0x0000000010087348 */ /* 0x000fea0003c00000 */
[----:B------:R0:W1:Y:S02]  /*0f80*/  SHFL.BFLY P1, R17, R19, R18, R21 ;  /* 0x0c00001213117389 */ /* 0x0000640000020015 */
[----:B01----:R-:W-:Y:S01]  /*0f90*/  ENDCOLLECTIVE ;  /* 0x000000000000791b */ /* 0x003fe20003800000 */
.L_x_5686:
[----:B------:R-:W-:Y:S01]  /*0fa0*/  MOV R13, R17 ;  /* 0x00000011000d7202 */ /* 0x000fe20000000f00 */
[----:B------:R-:W-:Y:S06]  /*0fb0*/  BRA `(.L_x_5687) ;  /* 0xfffffff8006c7947 */ /* 0x000fec000383ffff */
.L_x_5688:
        /* <DEDUP_REMOVED lines=12> */
.L_x_8037:


//--------------------- .text._ZN18transformer_engine13normalization19ln_bwd_tuned_kernelINS0_13Kernel_traitsI6__halffS3_fjLj8192ELj2ELj1ELj4ELj16ENS0_18Kernel_traits_baseILj8192ES3_fS3_fjLj128EEEEEEEvNS0_20BackwardKernelParamsE --------------------------
	.section	.text._ZN18transformer_engine13normalization19ln_bwd_tuned_kernelINS0_13Kernel_traitsI6__halffS3_fjLj8192ELj2ELj1ELj4ELj16ENS0_18Kernel_traits_baseILj8192ES3_fS3_fjLj128EEEEEEEvNS0_20BackwardKernelParamsE,"ax",@progbits
	.align	128
        .global         _ZN18transformer_engine13normalization19ln_bwd_tuned_kernelINS0_13Kernel_traitsI6__halffS3_fjLj8192ELj2ELj1ELj4ELj16ENS0_18Kernel_traits_baseILj8192ES3_fS3_fjLj128EEEEEEEvNS0_20BackwardKernelParamsE
        .type           _ZN18transformer_engine13normalization19ln_bwd_tuned_kernelINS0_13Kernel_traitsI6__halffS3_fjLj8192ELj2ELj1ELj4ELj16ENS0_18Kernel_traits_baseILj8192ES3_fS3_fjLj128EEEEEEEvNS0_20BackwardKernelParamsE,@function
        .size           _ZN18transformer_engine13normalization19ln_bwd_tuned_kernelINS0_13Kernel_traitsI6__halffS3_fjLj8192ELj2ELj1ELj4ELj16ENS0_18Kernel_traits_baseILj8192ES3_fS3_fjLj128EEEEEEEvNS0_20BackwardKernelParamsE,(.L_x_8038 - _ZN18transformer_engine13normalization19ln_bwd_tuned_kernelINS0_13Kernel_traitsI6__halffS3_fjLj8192ELj2ELj1ELj4ELj16ENS0_18Kernel_traits_baseILj8192ES3_fS3_fjLj128EEEEEEEvNS0_20BackwardKernelParamsE)
        .other          _ZN18transformer_engine13normalization19ln_bwd_tuned_kernelINS0_13Kernel_traitsI6__halffS3_fjLj8192ELj2ELj1ELj4ELj16ENS0_18Kernel_traits_baseILj8192ES3_fS3_fjLj128EEEEEEEvNS0_20BackwardKernelParamsE,@"STO_CUDA_ENTRY STV_DEFAULT"
_ZN18transformer_engine13normalization19ln_bwd_tuned_kernelINS0_13Kernel_traitsI6__halffS3_fjLj8192ELj2ELj1ELj4ELj16ENS0_18Kernel_traits_baseILj8192ES3_fS3_fjLj128EEEEEEEvNS0_20BackwardKernelParamsE:
.text._ZN18transformer_engine13normalization19ln_bwd_tuned_kernelINS0_13Kernel_traitsI6__halffS3_fjLj8192ELj2ELj1ELj4ELj16ENS0_18Kernel_traits_baseILj8192ES3_fS3_fjLj128EEEEEEEvNS0_20BackwardKernelParamsE:
        /* <DEDUP_REMOVED lines=176> */
.L_x_5695:
        /* <DEDUP_REMOVED lines=351> */
.L_x_5706:
        /* <DEDUP_REMOVED lines=43> */
.L_x_5692:
[----:B------:R-:W-:Y:S05]  /*23a0*/  BSYNC B0 ;  /* 0x0000000000007941 */ /* 0x000fea0003800000 */
.L_x_5691:
        /* <DEDUP_REMOVED lines=18> */
.L_x_5694:
[----:B------:R-:W2:Y:S04]  /*24d0*/  LDG.E.STRONG.GPU R4, desc[UR6][R2.64] ;  /* 0x0000000602047981 */ /* 0x000ea8000c1ef900 */
[----:B--2---:R-:W-:Y:S01]  /*24e0*/  CCTL.IVALL ;  /* 0x00000000ff00798f */ /* 0x004fe20002000000 */
[----:B------:R-:W-:Y:S05]  /*24f0*/  YIELD ;  /* 0x0000000000007946 */ /* 0x000fea0003800000 */
[----:B------:R-:W-:-:S13]  /*2500*/  ISETP.NE.AND P1, PT, R4, R7, PT ;  /* 0x000000070400720c */ /* 0x000fda0003f25270 */
[----:B------:R-:W-:Y:S05]  /*2510*/  @P1 BRA `(.L_x_5694) ;  /* 0xfffffffc00ec1947 */ /* 0x000fea000383ffff */
.L_x_5693:
        /* <DEDUP_REMOVED lines=204> */
.L_x_5689:
        /* <DEDUP_REMOVED lines=48> */
.L_x_5690:
[----:B------:R-:W-:Y:S01]  /*34e0*/  HFMA2.MMA R188, -RZ, RZ, 0, 9.5367431640625e-07 ;  /* 0x00000010ffbc7435 */ /* 0x000fe200000001ff */
[----:B------:R-:W-:Y:S02]  /*34f0*/  MOV R186, R5 ;  /* 0x0000000500ba7202 */ /* 0x000fe40000000f00 */
[----:B------:R-:W-:Y:S02]  /*3500*/  MOV R191, 0x1f ;  /* 0x0000001f00bf7802 */ /* 0x000fe40000000f00 */
[----:B------:R-:W-:-:S07]  /*3510*/  MOV R11, 0xffffffff ;  /* 0xffffffff000b7802 */ /* 0x000fce0000000f00 */
[----:B------:R-:W-:Y:S05]  /*3520*/  WARPSYNC.COLLECTIVE R11, `(.L_x_5696) ;  /* 0x000000000b087348 */ /* 0x000fea0003c00000 */
[----:B------:R0:W1:Y:S02]  /*3530*/  SHFL.DOWN P1, R184, R186, R188, R191 ;  /* 0x080000bcbab87389 */ /* 0x00006400000200bf */
[----:B01----:R-:W-:Y:S01]  /*3540*/  ENDCOLLECTIVE ;  /* 0x000000000000791b */ /* 0x003fe20003800000 */
.L_x_5696:
[----:B------:R-:W-:Y:S02]  /*3550*/  MOV R186, R3 ;  /* 0x0000000300ba7202 */ /* 0x000fe40000000f00 */
[----:B------:R-:W-:-:S07]  /*3560*/  MOV R4, R184 ;  /* 0x000000b800047202 */ /* 0x000fce0000000f00 */
[----:B------:R-:W-:Y:S05]  /*3570*/  WARPSYNC.COLLECTIVE R11, `(.L_x_5697) ;  /* 0x000000000b087348 */ /* 0x000fea0003c00000 */
[----:B------:R0:W1:Y:S02]  /*3580*/  SHFL.DOWN P1, R184, R186, R188, R191 ;  /* 0x080000bcbab87389 */ /* 0x00006400000200bf */
[----:B01----:R-:W-:Y:S01]  /*3590*/  ENDCOLLECTIVE ;  /* 0x000000000000791b */ /* 0x003fe20003800000 */
.L_x_5697:
[----:B------:R-:W-:Y:S01]  /*35a0*/  FADD R4, R5, R4 ;  /* 0x0000000405047221 */ /* 0x000fe20000000000 */
[----:B------:R-:W-:-:S04]  /*35b0*/  HFMA2.MMA R188, -RZ, RZ, 0, 4.76837158203125e-07 ;  /* 0x00000008ffbc7435 */ /* 0x000fc800000001ff */
[----:B------:R-:W-:Y:S02]  /*35c0*/  MOV R186, R4 ;  /* 0x0000000400ba7202 */ /* 0x000fe40000000f00 */
[----:B------:R-:W-:-:S07]  /*35d0*/  MOV R8, R184 ;  /* 0x000000b800087202 */ /* 0x000fce0000000f00 */
[----:B------:R-:W-:Y:S05]  /*35e0*/  WARPSYNC.COLLECTIVE R11, `(.L_x_5698) ;  /* 0x000000000b087348 */ /* 0x000fea0003c00000 */
[----:B------:R0:W1:Y:S02]  /*35f0*/  SHFL.DOWN P1, R184, R186, R188, R191 ;  /* 0x080000bcbab87389 */ /* 0x00006400000200bf */
[----:B01----:R-:W-:Y:S01]  /*3600*/  ENDCOLLECTIVE ;  /* 0x000000000000791b */ /* 0x003fe20003800000 */
.L_x_5698:
[----:B------:R-:W-:-:S05]  /*3610*/  FADD R8, R3, R8 ;  /* 0x0000000803087221 */ /* 0x000fca0000000000 */
[----:B------:R-:W-:Y:S02]  /*3620*/  MOV R186, R8 ;  /* 0x0000000800ba7202 */ /* 0x000fe40000000f00 */
[----:B------:R-:W-:-:S07]  /*3630*/  MOV R7, R184 ;  /* 0x000000b800077202 */ /* 0x000fce0000000f00 */
[----:B------:R-:W-:Y:S05]  /*3640*/  WARPSYNC.COLLECTIVE R11, `(.L_x_5699) ;  /* 0x000000000b087348 */ /* 0x000fea0003c00000 */
[----:B------:R0:W1:Y:S02]  /*3650*/  SHFL.DOWN P1, R184, R186, R188, R191 ;  /* 0x080000bcbab87389 */ /* 0x00006400000200bf */
[----:B01----:R-:W-:Y:S01]  /*3660*/  ENDCOLLECTIVE ;  /* 0x000000000000791b */ /* 0x003fe20003800000 */
.L_x_5699:
[----:B------:R-:W-:Y:S01]  /*3670*/  FADD R7, R4, R7 ;  /* 0x0000000704077221 */ /* 0x000fe20000000000 */
[----:B------:R-:W-:-:S04]  /*3680*/  HFMA2.MMA R188, -RZ, RZ, 0, 2.384185791015625e-07 ;  /* 0x00000004ffbc7435 */ /* 0x000fc800000001ff */
[----:B------:R-:W-:Y:S02]  /*3690*/  MOV R186, R7 ;  /* 0x0000000700ba7202 */ /* 0x000fe40000000f00 */
[----:B------:R-:W-:-:S07]  /*36a0*/  MOV R9, R184 ;  /* 0x000000b800097202 */ /* 0x000fce0000000f00 */
[----:B------:R-:W-:Y:S05]  /*36b0*/  WARPSYNC.COLLECTIVE R11, `(.L_x_5700) ;  /* 0x000000000b087348 */ /* 0x000fea0003c00000 */
[----:B------:R0:W1:Y:S02]  /*36c0*/  SHFL.DOWN P1, R184, R186, R188, R191 ;  /* 0x080000bcbab87389 */ /* 0x00006400000200bf */
[----:B01----:R-:W-:Y:S01]  /*36d0*/  ENDCOLLECTIVE ;  /* 0x000000000000791b */ /* 0x003fe20003800000 */
.L_x_5700:
[----:B------:R-:W-:-:S05]  /*36e0*/  FADD R9, R8, R9 ;  /* 0x0000000908097221 */ /* 0x000fca0000000000 */
[----:B------:R-:W-:Y:S02]  /*36f0*/  MOV R186, R9 ;  /* 0x0000000900ba7202 */ /* 0x000fe40000000f00 */
[----:B------:R-:W-:-:S07]  /*3700*/  MOV R10, R184 ;  /* 0x000000b8000a7202 */ /* 0x000fce0000000f00 */
[----:B------:R-:W-:Y:S05]  /*3710*/  WARPSYNC.COLLECTIVE R11, `(.L_x_5701) ;  /* 0x000000000b087348 */ /* 0x000fea0003c00000 */
[----:B------:R0:W1:Y:S02]  /*3720*/  SHFL.DOWN P1, R184, R186, R188, R191 ;  /* 0x080000bcbab87389 */ /* 0x00006400000200bf */
[----:B01----:R-:W-:Y:S01]  /*3730*/  ENDCOLLECTIVE ;  /* 0x000000000000791b */ /* 0x003fe20003800000 */
.L_x_5701:
[----:B------:R-:W-:Y:S01]  /*3740*/  FADD R10, R7, R10 ;  /* 0x0000000a070a7221 */ /* 0x000fe20000000000 */
[----:B------:R-:W-:-:S04]  /*3750*/  HFMA2.MMA R188, -RZ, RZ, 0, 1.1920928955078125e-07 ;  /* 0x00000002ffbc7435 */ /* 0x000fc800000001ff */
[----:B------:R-:W-:Y:S02]  /*3760*/  MOV R186, R10 ;  /* 0x0000000a00ba7202 */ /* 0x000fe40000000f00 */
[----:B------:R-:W-:-:S07]  /*3770*/  MOV R32, R184 ;  /* 0x000000b800207202 */ /* 0x000fce0000000f00 */
[----:B------:R-:W-:Y:S05]  /*3780*/  WARPSYNC.COLLECTIVE R11, `(.L_x_5702) ;  /* 0x000000000b087348 */ /* 0x000fea0003c00000 */
[----:B------:R0:W1:Y:S02]  /*3790*/  SHFL.DOWN P1, R184, R186, R188, R191 ;  /* 0x080000bcbab87389 */ /* 0x00006400000200bf */
[----:B01----:R-:W-:Y:S01]  /*37a0*/  ENDCOLLECTIVE ;  /* 0x000000000000791b */ /* 0x003fe20003800000 */
.L_x_5702:
[----:B------:R-:W-:-:S05]  /*37b0*/  FADD R32, R9, R32 ;  /* 0x0000002009207221 */ /* 0x000fca0000000000 */
[----:B------:R-:W-:Y:S02]  /*37c0*/  MOV R186, R32 ;  /* 0x0000002000ba7202 */ /* 0x000fe40000000f00 */
[----:B------:R-:W-:-:S07]  /*37d0*/  MOV R3, R184 ;  /* 0x000000b800037202 */ /* 0x000fce0000000f00 */
[----:B------:R-:W-:Y:S05]  /*37e0*/  WARPSYNC.COLLECTIVE R11, `(.L_x_5703) ;  /* 0x000000000b087348 */ /* 0x000fea0003c00000 */
[----:B------:R0:W1:Y:S02]  /*37f0*/  SHFL.DOWN P1, R184, R186, R188, R191 ;  /* 0x080000bcbab87389 */ /* 0x00006400000200bf */
[----:B01----:R-:W-:Y:S01]  /*3800*/  ENDCOLLECTIVE ;  /* 0x000000000000791b */ /* 0x003fe20003800000 */
.L_x_5703:
[----:B------:R-:W-:Y:S01]  /*3810*/  FADD R4, R10, R3 ;  /* 0x000000030a047221 */ /* 0x000fe20000000000 */
[----:B------:R-:W-:-:S04]  /*3820*/  HFMA2.MMA R188, -RZ, RZ, 0, 5.9604644775390625e-08 ;  /* 0x00000001ffbc7435 */ /* 0x000fc800000001ff */
[----:B------:R-:W-:Y:S02]  /*3830*/  MOV R186, R4 ;  /* 0x0000000400ba7202 */ /* 0x000fe40000000f00 */
[----:B------:R-:W-:-:S07]  /*3840*/  MOV R5, R184 ;  /* 0x000000b800057202 */ /* 0x000fce0000000f00 */
[----:B------:R-:W-:Y:S05]  /*3850*/  WARPSYNC.COLLECTIVE R11, `(.L_x_5704) ;  /* 0x000000000b087348 */ /* 0x000fea0003c00000 */
[----:B------:R0:W1:Y:S02]  /*3860*/  SHFL.DOWN P1, R184, R186, R188, R191 ;  /* 0x080000bcbab87389 */ /* 0x00006400000200bf */
[----:B01----:R-:W-:Y:S01]  /*3870*/  ENDCOLLECTIVE ;  /* 0x000000000000791b */ /* 0x003fe20003800000 */
.L_x_5704:
[----:B------:R-:W-:-:S05]  /*3880*/  FADD R5, R32, R5 ;  /* 0x0000000520057221 */ /* 0x000fca0000000000 */
[----:B------:R-:W-:Y:S02]  /*3890*/  MOV R186, R5 ;  /* 0x0000000500ba7202 */ /* 0x000fe40000000f00 */
[----:B------:R-:W-:-:S07]  /*38a0*/  MOV R7, R184 ;  /* 0x000000b800077202 */ /* 0x000fce0000000f00 */
[----:B------:R-:W-:Y:S05]  /*38b0*/  WARPSYNC.COLLECTIVE R11, `(.L_x_5705) ;  /* 0x000000000b087348 */ /* 0x000fea0003c00000 */
[----:B------:R0:W1:Y:S02]  /*38c0*/  SHFL.DOWN P1, R184, R186, R188, R191 ;  /* 0x080000bcbab87389 */ /* 0x00006400000200bf */
[----:B01----:R-:W-:Y:S01]  /*38d0*/  ENDCOLLECTIVE ;  /* 0x000000000000791b */ /* 0x003fe20003800000 */
.L_x_5705:
[----:B------:R-:W-:Y:S01]  /*38e0*/  MOV R8, R184 ;  /* 0x000000b800087202 */ /* 0x000fe20000000f00 */
[----:B------:R-:W-:Y:S06]  /*38f0*/  BRA `(.L_x_5706) ;  /* 0xffffffe400fc7947 */ /* 0x000fec000383ffff */
.L_x_5707:
        /* <DEDUP_REMOVED lines=16> */
.L_x_8038:


//--------------------- .text._ZN18transformer_engine13normalization28ln_bwd_finalize_tuned_kernelINS0_22Kernel_traits_finalizeILj8192E6__halfS3_S3_fjLj1024ELj4ENS0_18Kernel_traits_baseILj8192ES3_S3_S3_fjLj1024EEEEEEEvNS0_20BackwardKernelParamsE --------------------------
	.section	.text._ZN18transformer_engine13normalization28ln_bwd_finalize_tuned_kernelINS0_22Kernel_traits_finalizeILj8192E6__halfS3_S3_fjLj1024ELj4ENS0_18Kernel_traits_baseILj8192ES3_S3_S3_fjLj1024EEEEEEEvNS0_20BackwardKernelParamsE,"ax",@progbits
	.align	128
        .global         _ZN18transformer_engine13normalization28ln_bwd_finalize_tuned_kernelINS0_22Kernel_traits_finalizeILj8192E6__halfS3_S3_fjLj1024ELj4ENS0_18Kernel_traits_baseILj8192ES3_S3_S3_fjLj1024EEEEEEEvNS0_20BackwardKernelParamsE
        .type           _ZN18transformer_engine13normalization28ln_bwd_finalize_tuned_kernelINS0_22Kernel_traits_finalizeILj8192E6__halfS3_S3_fjLj1024ELj4ENS0_18Kernel_traits_baseILj8192ES3_S3_S3_fjLj1024EEEEEEEvNS0_20BackwardKernelParamsE,@function
        .size           _ZN18transformer_engine13normalization28ln_bwd_finalize_tuned_kernelINS0_22Kernel_traits_finalizeILj8192E6__halfS3_S3_fjLj1024ELj4ENS0_18Kernel_traits_baseILj8192ES3_S3_S3_fjLj1024EEEEEEEvNS0_20BackwardKernelParamsE,(.L_x_8039 - _ZN18transformer_engine13normalization28ln_bwd_finalize_tuned_kernelINS0_22Kernel_traits_finalizeILj8192E6__halfS3_S3_fjLj1024ELj4ENS0_18Kernel_traits_baseILj8192ES3_S3_S3_fjLj1024EEEEEEEvNS0_20BackwardKernelParamsE)
        .other          _ZN18transformer_engine13normalization28ln_bwd_finalize_tuned_kernelINS0_22Kernel_traits_finalizeILj8192E6__halfS3_S3_fjLj1024ELj4ENS0_18Kernel_traits_baseILj8192ES3_S3_S3_fjLj1024EEEEEEEvNS0_20BackwardKernelParamsE,@"STO_CUDA_ENTRY STV_DEFAULT"
_ZN18transformer_engine13normalization28ln_bwd_finalize_tuned_kernelINS0_22Kernel_traits_finalizeILj8192E6__halfS3_S3_fjLj1024ELj4ENS0_18Kernel_traits_baseILj8192ES3_S3_S3_fjLj1024EEEEEEEvNS0_20BackwardKernelParamsE:
.text._ZN18transformer_engine13normalization28ln_bwd_finalize_tuned_kernelINS0_22Kernel_traits_finalizeILj8192E6__halfS3_S3_fjLj1024ELj4ENS0_18Kernel_traits_baseILj8192ES3_S3_S3_fjLj1024EEEEEEEvNS0_20BackwardKernelParamsE:
        /* <DEDUP_REMOVED lines=20> */
.L_x_5719:
        /* <DEDUP_REMOVED lines=28> */
.L_x_5712:
        /* <DEDUP_REMOVED lines=33> */
.L_x_5711:
[----:B------:R-:W-:Y:S05]  /*0510*/  BSYNC B1 ;  /* 0x0000000000017941 */ /* 0x000fea0003800000 */
.L_x_5710:
        /* <DEDUP_REMOVED lines=23> */
.L_x_5714:
[----:B------:R-:W-:Y:S05]  /*0690*/  BSYNC B1 ;  /* 0x0000000000017941 */ /* 0x000fea0003800000 */
.L_x_5713:
        /* <DEDUP_REMOVED lines=11> */
.L_x_5709:
[----:B------:R-:W-:Y:S05]  /*0750*/  BSYNC B0 ;  /* 0x0000000000007941 */ /* 0x000fea0003800000 */
.L_x_5708:
        /* <DEDUP_REMOVED lines=33> */
.L_x_5730:
[----:B------:R-:W-:Y:S01]  /*0970*/  @!P0 SHF.R.U32.HI R11, RZ, 0x3, R0 ;  /* 0x00000003ff0b8819 */ /* 0x000fe20000011600 */
[----:B--2---:R-:W-:Y:S01]  /*0980*/  FADD R13, R8, R13 ;  /* 0x0000000d080d7221 */ /* 0x004fe20000000000 */
[----:B-1----:R-:W-:Y:S02]  /*0990*/  FADD R9, R10, R9 ;  /* 0x000000090a097221 */ /* 0x002fe40000000000 */
[----:B0-----:R-:W-:-:S05]  /*09a0*/  @!P0 LOP3.LUT R8, R11, 0x1ffffffc, RZ, 0xc0, !PT ;  /* 0x1ffffffc0b088812 */ /* 0x001fca00078ec0ff */
[----:B------:R1:W-:Y:S04]  /*09b0*/  @!P0 STS [R8+UR4+0x2000], R13 ;  /* 0x0020000d08008988 */ /* 0x0003e80008000804 */
[----:B------:R1:W-:Y:S02]  /*09c0*/  @!P0 STS [R8+UR4+0x2080], R9 ;  /* 0x0020800908008988 */ /* 0x0003e40008000804 */
.L_x_5715:
        /* <DEDUP_REMOVED lines=18> */
.L_x_5718:
[----:B------:R-:W-:Y:S05]  /*0af0*/  BSYNC B0 ;  /* 0x0000000000007941 */ /* 0x000fea0003800000 */
.L_x_5717:
[C---:B------:R-:W-:Y:S01]  /*0b00*/  ISETP.GT.U32.AND P0, PT, R5.reuse, -0x2001, PT ;  /* 0xffffdfff0500780c */ /* 0x040fe20003f04070 */
[----:B------:R-:W-:Y:S01]  /*0b10*/  VIADD R5, R5, 0x2000 ;  /* 0x0000200005057836 */ /* 0x000fe20000000000 */
[----:B------:R-:W-:-:S11]  /*0b20*/  IADD3 R6, R6, 0x1000, RZ ;  /* 0x0000100006067810 */ /* 0x000fd60007ffe0ff */
[----:B------:R-:W-:Y:S05]  /*0b30*/  @P0 BRA `(.L_x_5719) ;  /* 0xfffffff400800947 */ /* 0x000fea000383ffff */
[----:B------:R-:W-:Y:S05]  /*0b40*/  EXIT ;  /* 0x000000000000794d */ /* 0x000fea0003800000 */
.L_x_5716:
[----:B------:R-:W-:Y:S01]  /*0b50*/  HFMA2.MMA R21, -RZ, RZ, 0, 1.847743988037109375e-06 ;  /* 0x0000001fff157435 */ /* 0x000fe200000001ff */
[----:B0-----:R-:W-:Y:S01]  /*0b60*/  MOV R19, R10 ;  /* 0x0000000a00137202 */ /* 0x001fe20000000f00 */
[----:B------:R-:W-:Y:S01]  /*0b70*/  IMAD.MOV.U32 R18, RZ, RZ, 0x1 ;  /* 0x00000001ff127424 */ /* 0x000fe200078e00ff */
[----:B------:R-:W-:-:S08]  /*0b80*/  MOV R16, 0xffffffff ;  /* 0xffffffff00107802 */ /* 0x000fd00000000f00 */
[----:B-12---:R-:W-:Y:S05]  /*0b90*/  WARPSYNC.COLLECTIVE R16, `(.L_x_5720) ;  /* 0x0000000010087348 */ /* 0x006fea0003c00000 */
[----:B------:R0:W3:Y:S02]  /*0ba0*/  SHFL.BFLY P1, R17, R19, R18, R21 ;  /* 0x0c00001213117389 */ /* 0x0000e40000020015 */
[----:B0123--:R-:W-:Y:S01]  /*0bb0*/  ENDCOLLECTIVE ;  /* 0x000000000000791b */ /* 0x00ffe20003800000 */
.L_x_5720:
[----:B------:R-:W-:Y:S01]  /*0bc0*/  HFMA2.MMA R18, -RZ, RZ, 0, 1.1920928955078125e-07 ;  /* 0x00000002ff127435 */ /* 0x000fe200000001ff */
[----:B------:R-:W-:-:S04]  /*0bd0*/  IMAD.MOV.U32 R9, RZ, RZ, R17 ;  /* 0x000000ffff097224 */ /* 0x000fc800078e0011 */
[----:B------:R-:W-:-:S05]  /*0be0*/  FADD R9, R10, R9 ;  /* 0x000000090a097221 */ /* 0x000fca0000000000 */
[----:B------:R-:W-:-:S07]  /*0bf0*/  MOV R19, R9 ;  /* 0x0000000900137202 */ /* 0x000fce0000000f00 */
[----:B------:R-:W-:Y:S05]  /*0c00*/  WARPSYNC.COLLECTIVE R16, `(.L_x_5721) ;  /* 0x0000000010087348 */ /* 0x000fea0003c00000 */
[----:B------:R0:W1:Y:S02]  /*0c10*/  SHFL.BFLY P1, R17, R19, R18, R21 ;  /* 0x0c00001213117389 */ /* 0x0000640000020015 */
[----:B01----:R-:W-:Y:S01]  /*0c20*/  ENDCOLLECTIVE ;  /* 0x000000000000791b */ /* 0x003fe20003800000 */
.L_x_5721:
[----:B------:R-:W-:Y:S01]  /*0c30*/  HFMA2.MMA R18, -RZ, RZ, 0, 2.384185791015625e-07 ;  /* 0x00000004ff127435 */ /* 0x000fe200000001ff */
[----:B------:R-:W-:-:S04]  /*0c40*/  IMAD.MOV.U32 R12, RZ, RZ, R17 ;  /* 0x000000ffff0c7224 */ /* 0x000fc800078e0011 */
[----:B------:R-:W-:-:S05]  /*0c50*/  FADD R12, R9, R12 ;  /* 0x0000000c090c7221 */ /* 0x000fca0000000000 */
[----:B------:R-:W-:-:S07]  /*0c60*/  MOV R19, R12 ;  /* 0x0000000c00137202 */ /* 0x000fce0000000f00 */
[----:B------:R-:W-:Y:S05]  /*0c70*/  WARPSYNC.COLLECTIVE R16, `(.L_x_5722) ;  /* 0x0000000010087348 */ /* 0x000fea0003c00000 */
[----:B------:R0:W1:Y:S02]  /*0c80*/  SHFL.BFLY P1, R17, R19, R18, R21 ;  /* 0x0c00001213117389 */ /* 0x0000640000020015 */
[----:B01----:R-:W-:Y:S01]  /*0c90*/  ENDCOLLECTIVE ;  /* 0x000000000000791b */ /* 0x003fe20003800000 */
.L_x_5722:
[----:B------:R-:W-:Y:S01]  /*0ca0*/  HFMA2.MMA R18, -RZ, RZ, 0, 4.76837158203125e-07 ;  /* 0x00000008ff127435 */ /* 0x000fe200000001ff */
[----:B------:R-:W-:-:S04]  /*0cb0*/  IMAD.MOV.U32 R11, RZ, RZ, R17 ;  /* 0x000000ffff0b7224 */ /* 0x000fc800078e0011 */
[----:B------:R-:W-:-:S05]  /*0cc0*/  FADD R11, R12, R11 ;  /* 0x0000000b0c0b7221 */ /* 0x000fca0000000000 */
[----:B------:R-:W-:-:S07]  /*0cd0*/  MOV R19, R11 ;  /* 0x0000000b00137202 */ /* 0x000fce0000000f00 */
[----:B------:R-:W-:Y:S05]  /*0ce0*/  WARPSYNC.COLLECTIVE R16, `(.L_x_5723) ;  /* 0x0000000010087348 */ /* 0x000fea0003c00000 */
[----:B------:R0:W1:Y:S02]  /*0cf0*/  SHFL.BFLY P1, R17, R19, R18, R21 ;  /* 0x0c00001213117389 */ /* 0x0000640000020015 */
[----:B01----:R-:W-:Y:S01]  /*0d00*/  ENDCOLLECTIVE ;  /* 0x000000000000791b */ /* 0x003fe20003800000 */
.L_x_5723:
[----:B------:R-:W-:Y:S01]  /*0d10*/  HFMA2.MMA R18, -RZ, RZ, 0, 9.5367431640625e-07 ;  /* 0x00000010ff127435 */ /* 0x000fe200000001ff */
[----:B------:R-:W-:-:S04]  /*0d20*/  IMAD.MOV.U32 R10, RZ, RZ, R17 ;  /* 0x000000ffff0a7224 */ /* 0x000fc800078e0011 */
[----:B------:R-:W-:-:S05]  /*0d30*/  FADD R10, R11, R10 ;  /* 0x0000000a0b0a7221 */ /* 0x000fca0000000000 */
[----:B------:R-:W-:-:S07]  /*0d40*/  MOV R19, R10 ;  /* 0x0000000a00137202 */ /* 0x000fce0000000f00 */
[----:B------:R-:W-:Y:S05]  /*0d50*/  WARPSYNC.COLLECTIVE R16, `(.L_x_5724) ;  /* 0x0000000010087348 */ /* 0x000fea0003c00000 */
[----:B------:R0:W1:Y:S02]  /*0d60*/  SHFL.BFLY P1, R17, R19, R18, R21 ;  /* 0x0c00001213117389 */ /* 0x0000640000020015 */
[----:B01----:R-:W-:Y:S01]  /*0d70*/  ENDCOLLECTIVE ;  /* 0x000000000000791b */ /* 0x003fe20003800000 */
.L_x_5724:
[----:B------:R-:W-:Y:S01]  /*0d80*/  HFMA2.MMA R18, -RZ, RZ, 0, 5.9604644775390625e-08 ;  /* 0x00000001ff127435 */ /* 0x000fe200000001ff */
[----:B------:R-:W-:Y:S01]  /*0d90*/  MOV R19, R8 ;  /* 0x0000000800137202 */ /* 0x000fe20000000f00 */
[----:B------:R-:W-:-:S09]  /*0da0*/  IMAD.MOV.U32 R9, RZ, RZ, R17 ;  /* 0x000000ffff097224 */ /* 0x000fd200078e0011 */
[----:B------:R-:W-:Y:S05]  /*0db0*/  WARPSYNC.COLLECTIVE R16, `(.L_x_5725) ;  /* 0x0000000010087348 */ /* 0x000fea0003c00000 */
[----:B------:R0:W1:Y:S02]  /*0dc0*/  SHFL.BFLY P1, R17, R19, R18, R21 ;  /* 0x0c00001213117389 */ /* 0x0000640000020015 */
[----:B01----:R-:W-:Y:S01]  /*0dd0*/  ENDCOLLECTIVE ;  /* 0x000000000000791b */ /* 0x003fe20003800000 */
.L_x_5725:
[----:B------:R-:W-:Y:S01]  /*0de0*/  HFMA2.MMA R18, -RZ, RZ, 0, 1.1920928955078125e-07 ;  /* 0x00000002ff127435 */ /* 0x000fe200000001ff */
[----:B------:R-:W-:-:S04]  /*0df0*/  IMAD.MOV.U32 R11, RZ, RZ, R17 ;  /* 0x000000ffff0b7224 */ /* 0x000fc800078e0011 */
[----:B------:R-:W-:-:S05]  /*0e00*/  FADD R13, R8, R11 ;  /* 0x0000000b080d7221 */ /* 0x000fca0000000000 */
[----:B------:R-:W-:-:S07]  /*0e10*/  MOV R19, R13 ;  /* 0x0000000d00137202 */ /* 0x000fce0000000f00 */
[----:B------:R-:W-:Y:S05]  /*0e20*/  WARPSYNC.COLLECTIVE R16, `(.L_x_5726) ;  /* 0x0000000010087348 */ /* 0x000fea0003c00000 */
[----:B------:R0:W1:Y:S02]  /*0e30*/  SHFL.BFLY P1, R17, R19, R18, R21 ;  /* 0x0c00001213117389 */ /* 0x0000640000020015 */
[----:B01----:R-:W-:Y:S01]  /*0e40*/  ENDCOLLECTIVE ;  /* 0x000000000000791b */ /* 0x003fe20003800000 */
.L_x_5726:
[----:B------:R-:W-:Y:S01]  /*0e50*/  HFMA2.MMA R18, -RZ, RZ, 0, 2.384185791015625e-07 ;  /* 0x00000004ff127435 */ /* 0x000fe200000001ff */
[----:B------:R-:W-:-:S04]  /*0e60*/  IMAD.MOV.U32 R14, RZ, RZ, R17 ;  /* 0x000000ffff0e7224 */ /* 0x000fc800078e0011 */
[----:B------:R-:W-:-:S05]  /*0e70*/  FADD R14, R13, R14 ;  /* 0x0000000e0d0e7221 */ /* 0x000fca0000000000 */
[----:B------:R-:W-:-:S07]  /*0e80*/  MOV R19, R14 ;  /* 0x0000000e00137202 */ /* 0x000fce0000000f00 */
[----:B------:R-:W-:Y:S05]  /*0e90*/  WARPSYNC.COLLECTIVE R16, `(.L_x_5727) ;  /* 0x0000000010087348 */ /* 0x000fea0003c00000 */
[----:B------:R0:W1:Y:S02]  /*0ea0*/  SHFL.BFLY P1, R17, R19, R18, R21 ;  /* 0x0c00001213117389 */ /* 0x0000640000020015 */
[----:B01----:R-:W-:Y:S01]  /*0eb0*/  ENDCOLLECTIVE ;  /* 0x000000000000791b */ /* 0x003fe20003800000 */
.L_x_5727:
[----:B------:R-:W-:Y:S01]  /*0ec0*/  HFMA2.MMA R18, -RZ, RZ, 0, 4.76837158203125e-07 ;  /* 0x00000008ff127435 */ /* 0x000fe200000001ff */
[----:B------:R-:W-:-:S04]  /*0ed0*/  IMAD.MOV.U32 R15, RZ, RZ, R17 ;  /* 0x000000ffff0f7224 */ /* 0x000fc800078e0011 */
[----:B------:R-:W-:-:S05]  /*0ee0*/  FADD R15, R14, R15 ;  /* 0x0000000f0e0f7221 */ /* 0x000fca0000000000 */
[----:B------:R-:W-:-:S07]  /*0ef0*/  MOV R19, R15 ;  /* 0x0000000f00137202 */ /* 0x000fce0000000f00 */
[----:B------:R-:W-:Y:S05]  /*0f00*/  WARPSYNC.COLLECTIVE R16, `(.L_x_5728) ;  /* 0x0000000010087348 */ /* 0x000fea0003c00000 */
[----:B------:R0:W1:Y:S02]  /*0f10*/  SHFL.BFLY P1, R17, R19, R18, R21 ;  /* 0x0c00001213117389 */ /* 0x0000640000020015 */
[----:B01----:R-:W-:Y:S01]  /*0f20*/  ENDCOLLECTIVE ;  /* 0x000000000000791b */ /* 0x003fe20003800000 */
.L_x_5728:
[----:B------:R-:W-:Y:S01]  /*0f30*/  HFMA2.MMA R18, -RZ, RZ, 0, 9.5367431640625e-07 ;  /* 0x00000010ff127435 */ /* 0x000fe200000001ff */
[----:B------:R-:W-:-:S04]  /*0f40*/  IMAD.MOV.U32 R8, RZ, RZ, R17 ;  /* 0x000000ffff087224 */ /* 0x000fc800078e0011 */
[----:B------:R-:W-:-:S05]  /*0f50*/  FADD R8, R15, R8 ;  /* 0x000000080f087221 */ /* 0x000fca0000000000 */
[----:B------:R-:W-:-:S07]  /*0f60*/  MOV R19, R8 ;  /* 0x0000000800137202 */ /* 0x000fce0000000f00 */
[----:B------:R-:W-:Y:S05]  /*0f70*/  WARPSYNC.COLLECTIVE R16, `(.L_x_5729) ;  /* 0x0000000010087348 */ /* 0x000fea0003c00000 */
[----:B------:R0:W1:Y:S02]  /*0f80*/  SHFL.BFLY P1, R17, R19, R18, R21 ;  /* 0x0c00001213117389 */ /* 0x0000640000020015 */
[----:B01----:R-:W-:Y:S01]  /*0f90*/  ENDCOLLECTIVE ;  /* 0x000000000000791b */ /* 0x003fe20003800000 */
.L_x_5729:
[----:B------:R-:W-:Y:S01]  /*0fa0*/  MOV R13, R17 ;  /* 0x00000011000d7202 */ /* 0x000fe20000000f00 */
[----:B------:R-:W-:Y:S06]  /*0fb0*/  BRA `(.L_x_5730) ;  /* 0xfffffff8006c7947 */ /* 0x000fec000383ffff */
.L_x_5731:
        /* <DEDUP_REMOVED lines=12> */
.L_x_8039:


//--------------------- .text._ZN18transformer_engine13normalization19ln_bwd_tuned_kernelINS0_13Kernel_traitsI6__halfS3_S3_fjLj8192ELj2ELj1ELj4ELj16ENS0_18Kernel_traits_baseILj8192ES3_S3_S3_fjLj128EEEEEEEvNS0_20BackwardKernelParamsE --------------------------
	.section	.text._ZN18transformer_engine13normalization19ln_bwd_tuned_kernelINS0_13Kernel_traitsI6__halfS3_S3_fjLj8192ELj2ELj1ELj4ELj16ENS0_18Kernel_traits_baseILj8192ES3_S3_S3_fjLj128EEEEEEEvNS0_20BackwardKernelParamsE,"ax",@progbits
	.align	128
        .global         _ZN18transformer_engine13normalization19ln_bwd_tuned_kernelINS0_13Kernel_traitsI6__halfS3_S3_fjLj8192ELj2ELj1ELj4ELj16ENS0_18Kernel_traits_baseILj8192ES3_S3_S3_fjLj128EEEEEEEvNS0_20BackwardKernelParamsE
        .type           _ZN18transformer_engine13normalization19ln_bwd_tuned_kernelINS0_13Kernel_traitsI6__halfS3_S3_fjLj8192ELj2ELj1ELj4ELj16ENS0_18Kernel_traits_baseILj8192ES3_S3_S3_fjLj128EEEEEEEvNS0_20BackwardKernelParamsE,@function
        .size           _ZN18transformer_engine13normalization19ln_bwd_tuned_kernelINS0_13Kernel_traitsI6__halfS3_S3_fjLj8192ELj2ELj1ELj4ELj16ENS0_18Kernel_traits_baseILj8192ES3_S3_S3_fjLj128EEEEEEEvNS0_20BackwardKernelParamsE,(.L_x_8040 - _ZN18transformer_engine13normalization19ln_bwd_tuned_kernelINS0_13Kernel_traitsI6__halfS3_S3_fjLj8192ELj2ELj1ELj4ELj16ENS0_18Kernel_traits_baseILj8192ES3_S3_S3_fjLj128EEEEEEEvNS0_20BackwardKernelParamsE)
        .other          _ZN18transformer_engine13normalization19ln_bwd_tuned_kernelINS0_13Kernel_traitsI6__halfS3_S3_fjLj8192ELj2ELj1ELj4ELj16ENS0_18Kernel_traits_baseILj8192ES3_S3_S3_fjLj128EEEEEEEvNS0_20BackwardKernelParamsE,@"STO_CUDA_ENTRY STV_DEFAULT"
_ZN18transformer_engine13normalization19ln_bwd_tuned_kernelINS0_13Kernel_traitsI6__halfS3_S3_fjLj8192ELj2ELj1ELj4ELj16ENS0_18Kernel_traits_baseILj8192ES3_S3_S3_fjLj128EEEEEEEvNS0_20BackwardKernelParamsE:
.text._ZN18transformer_engine13normalization19ln_bwd_tuned_kernelINS0_13Kernel_traitsI6__halfS3_S3_fjLj8192ELj2ELj1ELj4ELj16ENS0_18Kernel_traits_baseILj8192ES3_S3_S3_fjLj128EEEEEEEvNS0_20BackwardKernelParamsE:
        /* <DEDUP_REMOVED lines=154> */
.L_x_5738:
        /* <DEDUP_REMOVED lines=342> */
.L_x_5749:
        /* <DEDUP_REMOVED lines=43> */
.L_x_5735:
[----:B------:R-:W-:Y:S05]  /*21b0*/  BSYNC B0 ;  /* 0x0000000000007941 */ /* 0x000fea0003800000 */
.L_x_5734:
        /* <DEDUP_REMOVED lines=18> */
.L_x_5737:
[----:B------:R-:W2:Y:S04]  /*22e0*/  LDG.E.STRONG.GPU R4, desc[UR6][R2.64] ;  /* 0x0000000602047981 */ /* 0x000ea8000c1ef900 */
[----:B--2---:R-:W-:Y:S01]  /*22f0*/  CCTL.IVALL ;  /* 0x00000000ff00798f */ /* 0x004fe20002000000 */
[----:B------:R-:W-:Y:S05]  /*2300*/  YIELD ;  /* 0x0000000000007946 */ /* 0x000fea0003800000 */
[----:B------:R-:W-:-:S13]  /*2310*/  ISETP.NE.AND P1, PT, R4, R7, PT ;  /* 0x000000070400720c */ /* 0x000fda0003f25270 */
[----:B------:R-:W-:Y:S05]  /*2320*/  @P1 BRA `(.L_x_5737) ;  /* 0xfffffffc00ec1947 */ /* 0x000fea000383ffff */
.L_x_5736:
        /* <DEDUP_REMOVED lines=201> */
.L_x_5732:
        /* <DEDUP_REMOVED lines=37> */
.L_x_5733:
[----:B------:R-:W-:Y:S01]  /*3210*/  HFMA2.MMA R185, -RZ, RZ, 0, 9.5367431640625e-07 ;  /* 0x00000010ffb97435 */ /* 0x000fe200000001ff */
[----:B------:R-:W-:Y:S02]  /*3220*/  MOV R186, R4 ;  /* 0x0000000400ba7202 */ /* 0x000fe40000000f00 */
[----:B------:R-:W-:Y:S02]  /*3230*/  MOV R188, 0x1f ;  /* 0x0000001f00bc7802 */ /* 0x000fe40000000f00 */
[----:B------:R-:W-:-:S07]  /*3240*/  MOV R11, 0xffffffff ;  /* 0xffffffff000b7802 */ /* 0x000fce0000000f00 */
[----:B------:R-:W-:Y:S05]  /*3250*/  WARPSYNC.COLLECTIVE R11, `(.L_x_5739) ;  /* 0x000000000b087348 */ /* 0x000fea0003c00000 */
[----:B------:R0:W1:Y:S02]  /*3260*/  SHFL.DOWN P1, R183, R186, R185, R188 ;  /* 0x080000b9bab77389 */ /* 0x00006400000200bc */
[----:B01----:R-:W-:Y:S01]  /*3270*/  ENDCOLLECTIVE ;  /* 0x000000000000791b */ /* 0x003fe20003800000 */
.L_x_5739:
[----:B------:R-:W-:Y:S02]  /*3280*/  MOV R186, R8 ;  /* 0x0000000800ba7202 */ /* 0x000fe40000000f00 */
[----:B------:R-:W-:-:S07]  /*3290*/  MOV R3, R183 ;  /* 0x000000b700037202 */ /* 0x000fce0000000f00 */
[----:B------:R-:W-:Y:S05]  /*32a0*/  WARPSYNC.COLLECTIVE R11, `(.L_x_5740) ;  /* 0x000000000b087348 */ /* 0x000fea0003c00000 */
[----:B------:R0:W1:Y:S02]  /*32b0*/  SHFL.DOWN P1, R183, R186, R185, R188 ;  /* 0x080000b9bab77389 */ /* 0x00006400000200bc */
[----:B01----:R-:W-:Y:S01]  /*32c0*/  ENDCOLLECTIVE ;  /* 0x000000000000791b */ /* 0x003fe20003800000 */
.L_x_5740:
[----:B------:R-:W-:Y:S01]  /*32d0*/  FADD R3, R4, R3 ;  /* 0x0000000304037221 */ /* 0x000fe20000000000 */
[----:B------:R-:W-:-:S04]  /*32e0*/  HFMA2.MMA R185, -RZ, RZ, 0, 4.76837158203125e-07 ;  /* 0x00000008ffb97435 */ /* 0x000fc800000001ff */
[----:B------:R-:W-:Y:S02]  /*32f0*/  MOV R186, R3 ;  /* 0x0000000300ba7202 */ /* 0x000fe40000000f00 */
[----:B------:R-:W-:-:S07]  /*3300*/  MOV R5, R183 ;  /* 0x000000b700057202 */ /* 0x000fce0000000f00 */
[----:B------:R-:W-:Y:S05]  /*3310*/  WARPSYNC.COLLECTIVE R11, `(.L_x_5741) ;  /* 0x000000000b087348 */ /* 0x000fea0003c00000 */
[----:B------:R0:W1:Y:S02]  /*3320*/  SHFL.DOWN P1, R183, R186, R185, R188 ;  /* 0x080000b9bab77389 */ /* 0x00006400000200bc */
[----:B01----:R-:W-:Y:S01]  /*3330*/  ENDCOLLECTIVE ;  /* 0x000000000000791b */ /* 0x003fe20003800000 */
.L_x_5741:
[----:B------:R-:W-:-:S05]  /*3340*/  FADD R5, R8, R5 ;  /* 0x0000000508057221 */ /* 0x000fca0000000000 */
[----:B------:R-:W-:Y:S02]  /*3350*/  MOV R186, R5 ;  /* 0x0000000500ba7202 */ /* 0x000fe40000000f00 */
[----:B------:R-:W-:-:S07]  /*3360*/  MOV R10, R183 ;  /* 0x000000b7000a7202 */ /* 0x000fce0000000f00 */
[----:B------:R-:W-:Y:S05]  /*3370*/  WARPSYNC.COLLECTIVE R11, `(.L_x_5742) ;  /* 0x000000000b087348 */ /* 0x000fea0003c00000 */
[----:B------:R0:W1:Y:S02]  /*3380*/  SHFL.DOWN P1, R183, R186, R185, R188 ;  /* 0x080000b9bab77389 */ /* 0x00006400000200bc */
[----:B01----:R-:W-:Y:S01]  /*3390*/  ENDCOLLECTIVE ;  /* 0x000000000000791b */ /* 0x003fe20003800000 */
.L_x_5742:
[----:B------:R-:W-:Y:S01]  /*33a0*/  FADD R10, R3, R10 ;  /* 0x0000000a030a7221 */ /* 0x000fe20000000000 */
[----:B------:R-:W-:-:S04]  /*33b0*/  HFMA2.MMA R185, -RZ, RZ, 0, 2.384185791015625e-07 ;  /* 0x00000004ffb97435 */ /* 0x000fc800000001ff */
[----:B------:R-:W-:Y:S02]  /*33c0*/  MOV R186, R10 ;  /* 0x0000000a00ba7202 */ /* 0x000fe40000000f00 */
[----:B------:R-:W-:-:S07]  /*33d0*/  MOV R184, R183 ;  /* 0x000000b700b87202 */ /* 0x000fce0000000f00 */
[----:B------:R-:W-:Y:S05]  /*33e0*/  WARPSYNC.COLLECTIVE R11, `(.L_x_5743) ;  /* 0x000000000b087348 */ /* 0x000fea0003c00000 */
[----:B------:R0:W1:Y:S02]  /*33f0*/  SHFL.DOWN P1, R183, R186, R185, R188 ;  /* 0x080000b9bab77389 */ /* 0x00006400000200bc */
[----:B01----:R-:W-:Y:S01]  /*3400*/  ENDCOLLECTIVE ;  /* 0x000000000000791b */ /* 0x003fe20003800000 */
.L_x_5743:
[----:B------:R-:W-:-:S05]  /*3410*/  FADD R184, R5, R184 ;  /* 0x000000b805b87221 */ /* 0x000fca0000000000 */
[----:B------:R-:W-:Y:S02]  /*3420*/  MOV R186, R184 ;  /* 0x000000b800ba7202 */ /* 0x000fe40000000f00 */
[----:B------:R-:W-:-:S07]  /*3430*/  MOV R7, R183 ;  /* 0x000000b700077202 */ /* 0x000fce0000000f00 */
[----:B------:R-:W-:Y:S05]  /*3440*/  WARPSYNC.COLLECTIVE R11, `(.L_x_5744) ;  /* 0x000000000b087348 */ /* 0x000fea0003c00000 */
[----:B------:R0:W1:Y:S02]  /*3450*/  SHFL.DOWN P1, R183, R186, R185, R188 ;  /* 0x080000b9bab77389 */ /* 0x00006400000200bc */
[----:B01----:R-:W-:Y:S01]  /*3460*/  ENDCOLLECTIVE ;  /* 0x000000000000791b */ /* 0x003fe20003800000 */
.L_x_5744:
[----:B------:R-:W-:Y:S01]  /*3470*/  FADD R7, R10, R7 ;  /* 0x000000070a077221 */ /* 0x000fe20000000000 */
[----:B------:R-:W-:-:S04]  /*3480*/  HFMA2.MMA R185, -RZ, RZ, 0, 1.1920928955078125e-07 ;  /* 0x00000002ffb97435 */ /* 0x000fc800000001ff */
[----:B------:R-:W-:Y:S02]  /*3490*/  MOV R186, R7 ;  /* 0x0000000700ba7202 */ /* 0x000fe40000000f00 */
[----:B------:R-:W-:-:S07]  /*34a0*/  MOV R9, R183 ;  /* 0x000000b700097202 */ /* 0x000fce0000000f00 */
[----:B------:R-:W-:Y:S05]  /*34b0*/  WARPSYNC.COLLECTIVE R11, `(.L_x_5745) ;  /* 0x000000000b087348 */ /* 0x000fea0003c00000 */
[----:B------:R0:W1:Y:S02]  /*34c0*/  SHFL.DOWN P1, R183, R186, R185, R188 ;  /* 0x080000b9bab77389 */ /* 0x00006400000200bc */
[----:B01----:R-:W-:Y:S01]  /*34d0*/  ENDCOLLECTIVE ;  /* 0x000000000000791b */ /* 0x003fe20003800000 */
.L_x_5745:
[----:B------:R-:W-:-:S05]  /*34e0*/  FADD R9, R184, R9 ;  /* 0x00000009b8097221 */ /* 0x000fca0000000000 */
[----:B------:R-:W-:Y:S02]  /*34f0*/  MOV R186, R9 ;  /* 0x0000000900ba7202 */ /* 0x000fe40000000f00 */
[----:B------:R-:W-:-:S07]  /*3500*/  MOV R4, R183 ;  /* 0x000000b700047202 */ /* 0x000fce0000000f00 */
[----:B------:R-:W-:Y:S05]  /*3510*/  WARPSYNC.COLLECTIVE R11, `(.L_x_5746) ;  /* 0x000000000b087348 */ /* 0x000fea0003c00000 */
[----:B------:R0:W1:Y:S02]  /*3520*/  SHFL.DOWN P1, R183, R186, R185, R188 ;  /* 0x080000b9bab77389 */ /* 0x00006400000200bc */
[----:B01----:R-:W-:Y:S01]  /*3530*/  ENDCOLLECTIVE ;  /* 0x000000000000791b */ /* 0x003fe20003800000 */
.L_x_5746:
[----:B------:R-:W-:Y:S01]  /*3540*/  FADD R4, R7, R4 ;  /* 0x0000000407047221 */ /* 0x000fe20000000000 */
[----:B------:R-:W-:-:S04]  /*3550*/  HFMA2.MMA R185, -RZ, RZ, 0, 5.9604644775390625e-08 ;  /* 0x00000001ffb97435 */ /* 0x000fc800000001ff */
[----:B------:R-:W-:Y:S02]  /*3560*/  MOV R186, R4 ;  /* 0x0000000400ba7202 */ /* 0x000fe40000000f00 */
[----:B------:R-:W-:-:S07]  /*3570*/  MOV R8, R183 ;  /* 0x000000b700087202 */ /* 0x000fce0000000f00 */
[----:B------:R-:W-:Y:S05]  /*3580*/  WARPSYNC.COLLECTIVE R11, `(.L_x_5747) ;  /* 0x000000000b087348 */ /* 0x000fea0003c00000 */
[----:B------:R0:W1:Y:S02]  /*3590*/  SHFL.DOWN P1, R183, R186, R185, R188 ;  /* 0x080000b9bab77389 */ /* 0x00006400000200bc */
[----:B01----:R-:W-:Y:S01]  /*35a0*/  ENDCOLLECTIVE ;  /* 0x000000000000791b */ /* 0x003fe20003800000 */
.L_x_5747:
[----:B------:R-:W-:-:S05]  /*35b0*/  FADD R5, R9, R8 ;  /* 0x0000000809057221 */ /* 0x000fca0000000000 */
[----:B------:R-:W-:Y:S02]  /*35c0*/  MOV R186, R5 ;  /* 0x0000000500ba7202 */ /* 0x000fe40000000f00 */
[----:B------:R-:W-:-:S07]  /*35d0*/  MOV R7, R183 ;  /* 0x000000b700077202 */ /* 0x000fce0000000f00 */
[----:B------:R-:W-:Y:S05]  /*35e0*/  WARPSYNC.COLLECTIVE R11, `(.L_x_5748) ;  /* 0x000000000b087348 */ /* 0x000fea0003c00000 */
[----:B------:R0:W1:Y:S02]  /*35f0*/  SHFL.DOWN P1, R183, R186, R185, R188 ;  /* 0x080000b9bab77389 */ /* 0x00006400000200bc */
[----:B01----:R-:W-:Y:S01]  /*3600*/  ENDCOLLECTIVE ;  /* 0x000000000000791b */ /* 0x003fe20003800000 */
.L_x_5748:
[----:B------:R-:W-:Y:S01]  /*3610*/  MOV R8, R183 ;  /* 0x000000b700087202 */ /* 0x000fe20000000f00 */
[----:B------:R-:W-:Y:S06]  /*3620*/  BRA `(.L_x_5749) ;  /* 0xffffffe800347947 */ /* 0x000fec000383ffff */
.L_x_5750:
        /* <DEDUP_REMOVED lines=13> */
.L_x_8040:


//--------------------- .text._ZN18transformer_engine13normalization28ln_bwd_finalize_tuned_kernelINS0_22Kernel_traits_finalizeILj8192EffffjLj1024ELj4ENS0_18Kernel_traits_baseILj8192EffffjLj1024EEEEEEEvNS0_20BackwardKernelParamsE --------------------------
	.section	.text._ZN18transformer_engine13normalization28ln_bwd_finalize_tuned_kernelINS0_22Kernel_traits_finalizeILj8192EffffjLj1024ELj4ENS0_18Kernel_traits_baseILj8192EffffjLj1024EEEEEEEvNS0_20BackwardKernelParamsE,"ax",@progbits
	.align	128
        .global         _ZN18transformer_engine13normalization28ln_bwd_finalize_tuned_kernelINS0_22Kernel_traits_finalizeILj8192EffffjLj1024ELj4ENS0_18Kernel_traits_baseILj8192EffffjLj1024EEEEEEEvNS0_20BackwardKernelParamsE
        .type           _ZN18transformer_engine13normalization28ln_bwd_finalize_tuned_kernelINS0_22Kernel_traits_finalizeILj8192EffffjLj1024ELj4ENS0_18Kernel_traits_baseILj8192EffffjLj1024EEEEEEEvNS0_20BackwardKernelParamsE,@function
        .size           _ZN18transformer_engine13normalization28ln_bwd_finalize_tuned_kernelINS0_22Kernel_traits_finalizeILj8192EffffjLj1024ELj4ENS0_18Kernel_traits_baseILj8192EffffjLj1024EEEEEEEvNS0_20BackwardKernelParamsE,(.L_x_8041 - _ZN18transformer_engine13normalization28ln_bwd_finalize_tuned_kernelINS0_22Kernel_traits_finalizeILj8192EffffjLj1024ELj4ENS0_18Kernel_traits_baseILj8192EffffjLj1024EEEEEEEvNS0_20BackwardKernelParamsE)
        .other          _ZN18transformer_engine13normalization28ln_bwd_finalize_tuned_kernelINS0_22Kernel_traits_finalizeILj8192EffffjLj1024ELj4ENS0_18Kernel_traits_baseILj8192EffffjLj1024EEEEEEEvNS0_20BackwardKernelParamsE,@"STO_CUDA_ENTRY STV_DEFAULT"
_ZN18transformer_engine13normalization28ln_bwd_finalize_tuned_kernelINS0_22Kernel_traits_finalizeILj8192EffffjLj1024ELj4ENS0_18Kernel_traits_baseILj8192EffffjLj1024EEEEEEEvNS0_20BackwardKernelParamsE:
.text._ZN18transformer_engine13normalization28ln_bwd_finalize_tuned_kernelINS0_22Kernel_traits_finalizeILj8192EffffjLj1024ELj4ENS0_18Kernel_traits_baseILj8192EffffjLj1024EEEEEEEvNS0_20BackwardKernelParamsE:
        /* <DEDUP_REMOVED lines=20> */
.L_x_5762:
        /* <DEDUP_REMOVED lines=28> */
.L_x_5755:
        /* <DEDUP_REMOVED lines=33> */
.L_x_5754:
[----:B------:R-:W-:Y:S05]  /*0510*/  BSYNC B1 ;  /* 0x0000000000017941 */ /* 0x000fea0003800000 */
.L_x_5753:
        /* <DEDUP_REMOVED lines=23> */
.L_x_5757:
[----:B------:R-:W-:Y:S05]  /*0690*/  BSYNC B1 ;  /* 0x0000000000017941 */ /* 0x000fea0003800000 */
.L_x_5756:
        /* <DEDUP_REMOVED lines=11> */
.L_x_5752:
[----:B------:R-:W-:Y:S05]  /*0750*/  BSYNC B0 ;  /* 0x0000000000007941 */ /* 0x000fea0003800000 */
.L_x_5751:
        /* <DEDUP_REMOVED lines=33> */
.L_x_5773:
[----:B------:R-:W-:Y:S01]  /*0970*/  @!P0 SHF.R.U32.HI R11, RZ, 0x3, R0 ;  /* 0x00000003ff0b8819 */ /* 0x000fe20000011600 */
[----:B--2---:R-:W-:Y:S01]  /*0980*/  FADD R13, R8, R13 ;  /* 0x0000000d080d7221 */ /* 0x004fe20000000000 */
[----:B-1----:R-:W-:Y:S02]  /*0990*/  FADD R9, R10, R9 ;  /* 0x000000090a097221 */ /* 0x002fe40000000000 */
[----:B0-----:R-:W-:-:S05]  /*09a0*/  @!P0 LOP3.LUT R8, R11, 0x1ffffffc, RZ, 0xc0, !PT ;  /* 0x1ffffffc0b088812 */ /* 0x001fca00078ec0ff */
[----:B------:R1:W-:Y:S04]  /*09b0*/  @!P0 STS [R8+UR4+0x2000], R13 ;  /* 0x0020000d08008988 */ /* 0x0003e80008000804 */
[----:B------:R1:W-:Y:S02]  /*09c0*/  @!P0 STS [R8+UR4+0x2080], R9 ;  /* 0x0020800908008988 */ /* 0x0003e40008000804 */
.L_x_5758:
        /* <DEDUP_REMOVED lines=16> */
.L_x_5761:
[----:B------:R-:W-:Y:S05]  /*0ad0*/  BSYNC B0 ;  /* 0x0000000000007941 */ /* 0x000fea0003800000 */
.L_x_5760:
[C---:B------:R-:W-:Y:S01]  /*0ae0*/  ISETP.GT.U32.AND P0, PT, R5.reuse, -0x2001, PT ;  /* 0xffffdfff0500780c */ /* 0x040fe20003f04070 */
[----:B------:R-:W-:Y:S01]  /*0af0*/  VIADD R5, R5, 0x2000 ;  /* 0x0000200005057836 */ /* 0x000fe20000000000 */
[----:B------:R-:W-:-:S11]  /*0b00*/  IADD3 R6, R6, 0x1000, RZ ;  /* 0x0000100006067810 */ /* 0x000fd60007ffe0ff */
[----:B------:R-:W-:Y:S05]  /*0b10*/  @P0 BRA `(.L_x_5762) ;  /* 0xfffffff400880947 */ /* 0x000fea000383ffff */
[----:B------:R-:W-:Y:S05]  /*0b20*/  EXIT ;  /* 0x000000000000794d */ /* 0x000fea0003800000 */
.L_x_5759:
[----:B------:R-:W-:Y:S01]  /*0b30*/  HFMA2.MMA R21, -RZ, RZ, 0, 1.847743988037109375e-06 ;  /* 0x0000001fff157435 */ /* 0x000fe200000001ff */
[----:B0-----:R-:W-:Y:S01]  /*0b40*/  MOV R19, R10 ;  /* 0x0000000a00137202 */ /* 0x001fe20000000f00 */
[----:B------:R-:W-:Y:S01]  /*0b50*/  IMAD.MOV.U32 R18, RZ, RZ, 0x1 ;  /* 0x00000001ff127424 */ /* 0x000fe200078e00ff */
[----:B------:R-:W-:-:S08]  /*0b60*/  MOV R16, 0xffffffff ;  /* 0xffffffff00107802 */ /* 0x000fd00000000f00 */
[----:B-12---:R-:W-:Y:S05]  /*0b70*/  WARPSYNC.COLLECTIVE R16, `(.L_x_5763) ;  /* 0x0000000010087348 */ /* 0x006fea0003c00000 */
[----:B------:R0:W3:Y:S02]  /*0b80*/  SHFL.BFLY P1, R17, R19, R18, R21 ;  /* 0x0c00001213117389 */ /* 0x0000e40000020015 */
[----:B0123--:R-:W-:Y:S01]  /*0b90*/  ENDCOLLECTIVE ;  /* 0x000000000000791b */ /* 0x00ffe20003800000 */
.L_x_5763:
[----:B------:R-:W-:Y:S01]  /*0ba0*/  HFMA2.MMA R18, -RZ, RZ, 0, 1.1920928955078125e-07 ;  /* 0x00000002ff127435 */ /* 0x000fe200000001ff */
[----:B------:R-:W-:-:S04]  /*0bb0*/  IMAD.MOV.U32 R9, RZ, RZ, R17 ;  /* 0x000000ffff097224 */ /* 0x000fc800078e0011 */
[----:B------:R-:W-:-:S05]  /*0bc0*/  FADD R9, R10, R9 ;  /* 0x000000090a097221 */ /* 0x000fca0000000000 */
[----:B------:R-:W-:-:S07]  /*0bd0*/  MOV R19, R9 ;  /* 0x0000000900137202 */ /* 0x000fce0000000f00 */
[----:B------:R-:W-:Y:S05]  /*0be0*/  WARPSYNC.COLLECTIVE R16, `(.L_x_5764) ;  /* 0x0000000010087348 */ /* 0x000fea0003c00000 */
[----:B------:R0:W1:Y:S02]  /*0bf0*/  SHFL.BFLY P1, R17, R19, R18, R21 ;  /* 0x0c00001213117389 */ /* 0x0000640000020015 */
[----:B01----:R-:W-:Y:S01]  /*0c00*/  ENDCOLLECTIVE ;  /* 0x000000000000791b */ /* 0x003fe20003800000 */
.L_x_5764:
[----:B------:R-:W-:Y:S01]  /*0c10*/  HFMA2.MMA R18, -RZ, RZ, 0, 2.384185791015625e-07 ;  /* 0x00000004ff127435 */ /* 0x000fe200000001ff */
[----:B------:R-:W-:-:S04]  /*0c20*/  IMAD.MOV.U32 R12, RZ, RZ, R17 ;  /* 0x000000ffff0c7224 */ /* 0x000fc800078e0011 */
[----:B------:R-:W-:-:S05]  /*0c30*/  FADD R12, R9, R12 ;  /* 0x0000000c090c7221 */ /* 0x000fca0000000000 */
[----:B------:R-:W-:-:S07]  /*0c40*/  MOV R19, R12 ;  /* 0x0000000c00137202 */ /* 0x000fce0000000f00 */
[----:B------:R-:W-:Y:S05]  /*0c50*/  WARPSYNC.COLLECTIVE R16, `(.L_x_5765) ;  /* 0x0000000010087348 */ /* 0x000fea0003c00000 */
[----:B------:R0:W1:Y:S02]  /*0c60*/  SHFL.BFLY P1, R17, R19, R18, R21 ;  /* 0x0c00001213117389 */ /* 0x0000640000020015 */
[----:B01----:R-:W-:Y:S01]  /*0c70*/  ENDCOLLECTIVE ;  /* 0x000000000000791b */ /* 0x003fe20003800000 */
.L_x_5765:
[----:B------:R-:W-:Y:S01]  /*0c80*/  HFMA2.MMA R18, -RZ, RZ, 0, 4.76837158203125e-07 ;  /* 0x00000008ff127435 */ /* 0x000fe200000001ff */
[----:B------:R-:W-:-:S04]  /*0c90*/  IMAD.MOV.U32 R11, RZ, RZ, R17 ;  /* 0x000000ffff0b7224 */ /* 0x000fc800078e0011 */
[----:B------:R-:W-:-:S05]  /*0ca0*/  FADD R11, R12, R11 ;  /* 0x0000000b0c0b7221 */ /* 0x000fca0000000000 */
[----:B------:R-:W-:-:S07]  /*0cb0*/  MOV R19, R11 ;  /* 0x0000000b00137202 */ /* 0x000fce0000000f00 */
[----:B------:R-:W-:Y:S05]  /*0cc0*/  WARPSYNC.COLLECTIVE R16, `(.L_x_5766) ;  /* 0x0000000010087348 */ /* 0x000fea0003c00000 */
[----:B------:R0:W1:Y:S02]  /*0cd0*/  SHFL.BFLY P1, R17, R19, R18, R21 ;  /* 0x0c00001213117389 */ /* 0x0000640000020015 */
[----:B01----:R-:W-:Y:S01]  /*0ce0*/  ENDCOLLECTIVE ;  /* 0x000000000000791b */ /* 0x003fe20003800000 */
.L_x_5766:
[----:B------:R-:W-:Y:S01]  /*0cf0*/  HFMA2.MMA R18, -RZ, RZ, 0, 9.5367431640625e-07 ;  /* 0x00000010ff127435 */ /* 0x000fe200000001ff */
[----:B------:R-:W-:-:S04]  /*0d00*/  IMAD.MOV.U32 R10, RZ, RZ, R17 ;  /* 0x000000ffff0a7224 */ /* 0x000fc800078e0011 */
[----:B------:R-:W-:-:S05]  /*0d10*/  FADD R10, R11, R10 ;  /* 0x0000000a0b0a7221 */ /* 0x000fca0000000000 */
[----:B------:R-:W-:-:S07]  /*0d20*/  MOV R19, R10 ;  /* 0x0000000a00137202 */ /* 0x000fce0000000f00 */
[----:B------:R-:W-:Y:S05]  /*0d30*/  WARPSYNC.COLLECTIVE R16, `(.L_x_5767) ;  /* 0x0000000010087348 */ /* 0x000fea0003c00000 */
[----:B------:R0:W1:Y:S02]  /*0d40*/  SHFL.BFLY P1, R17, R19, R18, R21 ;  /* 0x0c00001213117389 */ /* 0x0000640000020015 */
[----:B01----:R-:W-:Y:S01]  /*0d50*/  ENDCOLLECTIVE ;  /* 0x000000000000791b */ /* 0x003fe20003800000 */
.L_x_5767:
[----:B------:R-:W-:Y:S01]  /*0d60*/  HFMA2.MMA R18, -RZ, RZ, 0, 5.9604644775390625e-08 ;  /* 0x00000001ff127435 */ /* 0x000fe200000001ff */
[----:B------:R-:W-:Y:S01]  /*0d70*/  MOV R19, R8 ;  /* 0x0000000800137202 */ /* 0x000fe20000000f00 */
[----:B------:R-:W-:-:S09]  /*0d80*/  IMAD.MOV.U32 R9, RZ, RZ, R17 ;  /* 0x000000ffff097224 */ /* 0x000fd200078e0011 */
[----:B------:R-:W-:Y:S05]  /*0d90*/  WARPSYNC.COLLECTIVE R16, `(.L_x_5768) ;  /* 0x0000000010087348 */ /* 0x000fea0003c00000 */
[----:B------:R0:W1:Y:S02]  /*0da0*/  SHFL.BFLY P1, R17, R19, R18, R21 ;  /* 0x0c00001213117389 */ /* 0x0000640000020015 */
[----:B01----:R-:W-:Y:S01]  /*0db0*/  ENDCOLLECTIVE ;  /* 0x000000000000791b */ /* 0x003fe20003800000 */
.L_x_5768:
[----:B------:R-:W-:Y:S01]  /*0dc0*/  HFMA2.MMA R18, -RZ, RZ, 0, 1.1920928955078125e-07 ;  /* 0x00000002ff127435 */ /* 0x000fe200000001ff */
[----:B------:R-:W-:-:S05]  /*0dd0*/  MOV R11, R17 ;  /* 0x00000011000b7202 */ /* 0x000fca0000000f00 */
[----:B------:R-:W-:-:S04]  /*0de0*/  FADD R13, R8, R11 ;  /* 0x0000000b080d7221 */ /* 0x000fc80000000000 */
[----:B------:R-:W-:-:S07]  /*0df0*/  IMAD.MOV.U32 R19, RZ, RZ, R13 ;  /* 0x000000ffff137224 */ /* 0x000fce00078e000d */
[----:B------:R-:W-:Y:S05]  /*0e00*/  WARPSYNC.COLLECTIVE R16, `(.L_x_5769) ;  /* 0x0000000010087348 */ /* 0x000fea0003c00000 */
[----:B------:R0:W1:Y:S02]  /*0e10*/  SHFL.BFLY P1, R17, R19, R18, R21 ;  /* 0x0c00001213117389 */ /* 0x0000640000020015 */
[----:B01----:R-:W-:Y:S01]  /*0e20*/  ENDCOLLECTIVE ;  /* 0x000000000000791b */ /* 0x003fe20003800000 */
.L_x_5769:
[----:B------:R-:W-:Y:S01]  /*0e30*/  IMAD.MOV.U32 R18, RZ, RZ, 0x4 ;  /* 0x00000004ff127424 */ /* 0x000fe200078e00ff */
[----:B------:R-:W-:-:S05]  /*0e40*/  MOV R14, R17 ;  /* 0x00000011000e7202 */ /* 0x000fca0000000f00 */
[----:B------:R-:W-:-:S05]  /*0e50*/  FADD R14, R13, R14 ;  /* 0x0000000e0d0e7221 */ /* 0x000fca0000000000 */
[----:B------:R-:W-:-:S07]  /*0e60*/  MOV R19, R14 ;  /* 0x0000000e00137202 */ /* 0x000fce0000000f00 */
[----:B------:R-:W-:Y:S05]  /*0e70*/  WARPSYNC.COLLECTIVE R16, `(.L_x_5770) ;  /* 0x0000000010087348 */ /* 0x000fea0003c00000 */
[----:B------:R0:W1:Y:S02]  /*0e80*/  SHFL.BFLY P1, R17, R19, R18, R21 ;  /* 0x0c00001213117389 */ /* 0x0000640000020015 */
[----:B01----:R-:W-:Y:S01]  /*0e90*/  ENDCOLLECTIVE ;  /* 0x000000000000791b */ /* 0x003fe20003800000 */
.L_x_5770:
[----:B------:R-:W-:Y:S01]  /*0ea0*/  HFMA2.MMA R18, -RZ, RZ, 0, 4.76837158203125e-07 ;  /* 0x00000008ff127435 */ /* 0x000fe200000001ff */
[----:B------:R-:W-:-:S05]  /*0eb0*/  MOV R15, R17 ;  /* 0x00000011000f7202 */ /* 0x000fca0000000f00 */
[----:B------:R-:W-:-:S05]  /*0ec0*/  FADD R15, R14, R15 ;  /* 0x0000000f0e0f7221 */ /* 0x000fca0000000000 */
[----:B------:R-:W-:-:S07]  /*0ed0*/  MOV R19, R15 ;  /* 0x0000000f00137202 */ /* 0x000fce0000000f00 */
[----:B------:R-:W-:Y:S05]  /*0ee0*/  WARPSYNC.COLLECTIVE R16, `(.L_x_5771) ;  /* 0x0000000010087348 */ /* 0x000fea0003c00000 */
[----:B------:R0:W1:Y:S02]  /*0ef0*/  SHFL.BFLY P1, R17, R19, R18, R21 ;  /* 0x0c00001213117389 */ /* 0x0000640000020015 */
[----:B01----:R-:W-:Y:S01]  /*0f00*/  ENDCOLLECTIVE ;  /* 0x000000000000791b */ /* 0x003fe20003800000 */
.L_x_5771:
[----:B------:R-:W-:Y:S01]  /*0f10*/  HFMA2.MMA R18, -RZ, RZ, 0, 9.5367431640625e-07 ;  /* 0x00000010ff127435 */ /* 0x000fe200000001ff */
[----:B------:R-:W-:-:S04]  /*0f20*/  IMAD.MOV.U32 R8, RZ, RZ, R17 ;  /* 0x000000ffff087224 */ /* 0x000fc800078e0011 */
[----:B------:R-:W-:-:S05]  /*0f30*/  FADD R8, R15, R8 ;  /* 0x000000080f087221 */ /* 0x000fca0000000000 */
[----:B------:R-:W-:-:S07]  /*0f40*/  MOV R19, R8 ;  /* 0x0000000800137202 */ /* 0x000fce0000000f00 */
[----:B------:R-:W-:Y:S05]  /*0f50*/  WARPSYNC.COLLECTIVE R16, `(.L_x_5772) ;  /* 0x0000000010087348 */ /* 0x000fea0003c00000 */
[----:B------:R0:W1:Y:S02]  /*0f60*/  SHFL.BFLY P1, R17, R19, R18, R21 ;  /* 0x0c00001213117389 */ /* 0x0000640000020015 */
[----:B01----:R-:W-:Y:S01]  /*0f70*/  ENDCOLLECTIVE ;  /* 0x000000000000791b */ /* 0x003fe20003800000 */
.L_x_5772:
[----:B------:R-:W-:Y:S01]  /*0f80*/  MOV R13, R17 ;  /* 0x00000011000d7202 */ /* 0x000fe20000000f00 */
[----:B------:R-:W-:Y:S06]  /*0f90*/  BRA `(.L_x_5773) ;  /* 0xfffffff800747947 */ /* 0x000fec000383ffff */
.L_x_5774:
        /* <DEDUP_REMOVED lines=14> */
.L_x_8041:


//--------------------- .text._ZN18transformer_engine13normalization19ln_bwd_tuned_kernelINS0_13Kernel_traitsIffffjLj8192ELj2ELj1ELj4ELj16ENS0_18Kernel_traits_baseILj8192EffffjLj128EEEEEEEvNS0_20BackwardKernelParamsE --------------------------
	.section	.text._ZN18transformer_engine13normalization19ln_bwd_tuned_kernelINS0_13Kernel_traitsIffffjLj8192ELj2ELj1ELj4ELj16ENS0_18Kernel_traits_baseILj8192EffffjLj128EEEEEEEvNS0_20BackwardKernelParamsE,"ax",@progbits
	.align	128
        .global         _ZN18transformer_engine13normalization19ln_bwd_tuned_kernelINS0_13Kernel_traitsIffffjLj8192ELj2ELj1ELj4ELj16ENS0_18Kernel_traits_baseILj8192EffffjLj128EEEEEEEvNS0_20BackwardKernelParamsE
        .type           _ZN18transformer_engine13normalization19ln_bwd_tuned_kernelINS0_13Kernel_traitsIffffjLj8192ELj2ELj1ELj4ELj16ENS0_18Kernel_traits_baseILj8192EffffjLj128EEEEEEEvNS0_20BackwardKernelParamsE,@function
        .size           _ZN18transformer_engine13normalization19ln_bwd_tuned_kernelINS0_13Kernel_traitsIffffjLj8192ELj2ELj1ELj4ELj16ENS0_18Kernel_traits_baseILj8192EffffjLj128EEEEEEEvNS0_20BackwardKernelParamsE,(.L_x_8042 - _ZN18transformer_engine13normalization19ln_bwd_tuned_kernelINS0_13Kernel_traitsIffffjLj8192ELj2ELj1ELj4ELj16ENS0_18Kernel_traits_baseILj8192EffffjLj128EEEEEEEvNS0_20BackwardKernelParamsE)
        .other          _ZN18transformer_engine13normalization19ln_bwd_tuned_kernelINS0_13Kernel_traitsIffffjLj8192ELj2ELj1ELj4ELj16ENS0_18Kernel_traits_baseILj8192EffffjLj128EEEEEEEvNS0_20BackwardKernelParamsE,@"STO_CUDA_ENTRY STV_DEFAULT"
_ZN18transformer_engine13normalization19ln_bwd_tuned_kernelINS0_13Kernel_traitsIffffjLj8192ELj2ELj1ELj4ELj16ENS0_18Kernel_traits_baseILj8192EffffjLj128EEEEEEEvNS0_20BackwardKernelParamsE:
.text._ZN18transformer_engine13normalization19ln_bwd_tuned_kernelINS0_13Kernel_traitsIffffjLj8192ELj2ELj1ELj4ELj16ENS0_18Kernel_traits_baseILj8192EffffjLj128EEEEEEEvNS0_20BackwardKernelParamsE:
        /* <DEDUP_REMOVED lines=128> */
.L_x_5781:
        /* <DEDUP_REMOVED lines=303> */
.L_x_5792:
        /* <DEDUP_REMOVED lines=43> */
.L_x_5778:
[----:B------:R-:W-:Y:S05]  /*1da0*/  BSYNC B0 ;  /* 0x0000000000007941 */ /* 0x000fea0003800000 */
.L_x_5777:
        /* <DEDUP_REMOVED lines=18> */
.L_x_5780:
[----:B------:R-:W2:Y:S04]  /*1ed0*/  LDG.E.STRONG.GPU R6, desc[UR6][R4.64] ;  /* 0x0000000604067981 */ /* 0x000ea8000c1ef900 */
[----:B--2---:R-:W-:Y:S01]  /*1ee0*/  CCTL.IVALL ;  /* 0x00000000ff00798f */ /* 0x004fe20002000000 */
[----:B------:R-:W-:Y:S05]  /*1ef0*/  YIELD ;  /* 0x0000000000007946 */ /* 0x000fea0003800000 */
[----:B------:R-:W-:-:S13]  /*1f00*/  ISETP.NE.AND P1, PT, R6, R9, PT ;  /* 0x000000090600720c */ /* 0x000fda0003f25270 */
[----:B------:R-:W-:Y:S05]  /*1f10*/  @P1 BRA `(.L_x_5780) ;  /* 0xfffffffc00ec1947 */ /* 0x000fea000383ffff */
.L_x_5779:
        /* <DEDUP_REMOVED lines=36> */
[----:B------:R-:W0:Y:S01]  /*2160*/  LDC.64 R4, c[0x0][0x278] ;  /* 0x00009e00ff047b82 */ /* 0x000e220000000a00 */
        /* <DEDUP_REMOVED lines=180> */
.L_x_5775:
        /* <DEDUP_REMOVED lines=48> */
.L_x_5776:
[----:B------:R-:W-:Y:S01]  /*2fb0*/  HFMA2.MMA R55, -RZ, RZ, 0, 9.5367431640625e-07 ;  /* 0x00000010ff377435 */ /* 0x000fe200000001ff */
[----:B------:R-:W-:Y:S02]  /*2fc0*/  MOV R190, R10 ;  /* 0x0000000a00be7202 */ /* 0x000fe40000000f00 */
[----:B------:R-:W-:Y:S02]  /*2fd0*/  MOV R192, 0x1f ;  /* 0x0000001f00c07802 */ /* 0x000fe40000000f00 */
[----:B------:R-:W-:-:S07]  /*2fe0*/  MOV R39, 0xffffffff ;  /* 0xffffffff00277802 */ /* 0x000fce0000000f00 */
[----:B------:R-:W-:Y:S05]  /*2ff0*/  WARPSYNC.COLLECTIVE R39, `(.L_x_5782) ;  /* 0x0000000027087348 */ /* 0x000fea0003c00000 */
[----:B------:R0:W1:Y:S02]  /*3000*/  SHFL.DOWN P1, R13, R190, R55, R192 ;  /* 0x08000037be0d7389 */ /* 0x00006400000200c0 */
[----:B01----:R-:W-:Y:S01]  /*3010*/  ENDCOLLECTIVE ;  /* 0x000000000000791b */ /* 0x003fe20003800000 */
.L_x_5782:
[----:B------:R-:W-:Y:S02]  /*3020*/  MOV R190, R5 ;  /* 0x0000000500be7202 */ /* 0x000fe40000000f00 */
[----:B------:R-:W-:-:S07]  /*3030*/  MOV R7, R13 ;  /* 0x0000000d00077202 */ /* 0x000fce0000000f00 */
[----:B------:R-:W-:Y:S05]  /*3040*/  WARPSYNC.COLLECTIVE R39, `(.L_x_5783) ;  /* 0x0000000027087348 */ /* 0x000fea0003c00000 */
[----:B------:R0:W1:Y:S02]  /*3050*/  SHFL.DOWN P1, R13, R190, R55, R192 ;  /* 0x08000037be0d7389 */ /* 0x00006400000200c0 */
[----:B01----:R-:W-:Y:S01]  /*3060*/  ENDCOLLECTIVE ;  /* 0x000000000000791b */ /* 0x003fe20003800000 */
.L_x_5783:
[----:B------:R-:W-:Y:S01]  /*3070*/  FADD R7, R10, R7 ;  /* 0x000000070a077221 */ /* 0x000fe20000000000 */
[----:B------:R-:W-:-:S04]  /*3080*/  HFMA2.MMA R55, -RZ, RZ, 0, 4.76837158203125e-07 ;  /* 0x00000008ff377435 */ /* 0x000fc800000001ff */
[----:B------:R-:W-:Y:S02]  /*3090*/  MOV R190, R7 ;  /* 0x0000000700be7202 */ /* 0x000fe40000000f00 */
[----:B------:R-:W-:-:S07]  /*30a0*/  MOV R8, R13 ;  /* 0x0000000d00087202 */ /* 0x000fce0000000f00 */
[----:B------:R-:W-:Y:S05]  /*30b0*/  WARPSYNC.COLLECTIVE R39, `(.L_x_5784) ;  /* 0x0000000027087348 */ /* 0x000fea0003c00000 */
[----:B------:R0:W1:Y:S02]  /*30c0*/  SHFL.DOWN P1, R13, R190, R55, R192 ;  /* 0x08000037be0d7389 */ /* 0x00006400000200c0 */
[----:B01----:R-:W-:Y:S01]  /*30d0*/  ENDCOLLECTIVE ;  /* 0x000000000000791b */ /* 0x003fe20003800000 */
.L_x_5784:
[----:B------:R-:W-:-:S05]  /*30e0*/  FADD R8, R5, R8 ;  /* 0x0000000805087221 */ /* 0x000fca0000000000 */
[----:B------:R-:W-:Y:S02]  /*30f0*/  MOV R190, R8 ;  /* 0x0000000800be7202 */ /* 0x000fe40000000f00 */
[----:B------:R-:W-:-:S07]  /*3100*/  MOV R12, R13 ;  /* 0x0000000d000c7202 */ /* 0x000fce0000000f00 */
[----:B------:R-:W-:Y:S05]  /*3110*/  WARPSYNC.COLLECTIVE R39, `(.L_x_5785) ;  /* 0x0000000027087348 */ /* 0x000fea0003c00000 */
[----:B------:R0:W1:Y:S02]  /*3120*/  SHFL.DOWN P1, R13, R190, R55, R192 ;  /* 0x08000037be0d7389 */ /* 0x00006400000200c0 */
[----:B01----:R-:W-:Y:S01]  /*3130*/  ENDCOLLECTIVE ;  /* 0x000000000000791b */ /* 0x003fe20003800000 */
.L_x_5785:
[----:B------:R-:W-:Y:S01]  /*3140*/  FADD R12, R7, R12 ;  /* 0x0000000c070c7221 */ /* 0x000fe20000000000 */
[----:B------:R-:W-:-:S04]  /*3150*/  HFMA2.MMA R55, -RZ, RZ, 0, 2.384185791015625e-07 ;  /* 0x00000004ff377435 */ /* 0x000fc800000001ff */
[----:B------:R-:W-:Y:S02]  /*3160*/  MOV R190, R12 ;  /* 0x0000000c00be7202 */ /* 0x000fe40000000f00 */
[----:B------:R-:W-:-:S07]  /*3170*/  MOV R9, R13 ;  /* 0x0000000d00097202 */ /* 0x000fce0000000f00 */
[----:B------:R-:W-:Y:S05]  /*3180*/  WARPSYNC.COLLECTIVE R39, `(.L_x_5786) ;  /* 0x0000000027087348 */ /* 0x000fea0003c00000 */
[----:B------:R0:W1:Y:S02]  /*3190*/  SHFL.DOWN P1, R13, R190, R55, R192 ;  /* 0x08000037be0d7389 */ /* 0x00006400000200c0 */
[----:B01----:R-:W-:Y:S01]  /*31a0*/  ENDCOLLECTIVE ;  /* 0x000000000000791b */ /* 0x003fe20003800000 */
.L_x_5786:
[----:B------:R-:W-:-:S05]  /*31b0*/  FADD R9, R8, R9 ;  /* 0x0000000908097221 */ /* 0x000fca0000000000 */
[----:B------:R-:W-:Y:S02]  /*31c0*/  MOV R190, R9 ;  /* 0x0000000900be7202 */ /* 0x000fe40000000f00 */
[----:B------:R-:W-:-:S07]  /*31d0*/  MOV R11, R13 ;  /* 0x0000000d000b7202 */ /* 0x000fce0000000f00 */
[----:B------:R-:W-:Y:S05]  /*31e0*/  WARPSYNC.COLLECTIVE R39, `(.L_x_5787) ;  /* 0x0000000027087348 */ /* 0x000fea0003c00000 */
[----:B------:R0:W1:Y:S02]  /*31f0*/  SHFL.DOWN P1, R13, R190, R55, R192 ;  /* 0x08000037be0d7389 */ /* 0x00006400000200c0 */
[----:B01----:R-:W-:Y:S01]  /*3200*/  ENDCOLLECTIVE ;  /* 0x000000000000791b */ /* 0x003fe20003800000 */
.L_x_5787:
[----:B------:R-:W-:Y:S01]  /*3210*/  FADD R11, R12, R11 ;  /* 0x0000000b0c0b7221 */ /* 0x000fe20000000000 */
[----:B------:R-:W-:-:S04]  /*3220*/  HFMA2.MMA R55, -RZ, RZ, 0, 1.1920928955078125e-07 ;  /* 0x00000002ff377435 */ /* 0x000fc800000001ff */
[----:B------:R-:W-:Y:S02]  /*3230*/  MOV R190, R11 ;  /* 0x0000000b00be7202 */ /* 0x000fe40000000f00 */
[----:B------:R-:W-:-:S07]  /*3240*/  MOV R188, R13 ;  /* 0x0000000d00bc7202 */ /* 0x000fce0000000f00 */
[----:B------:R-:W-:Y:S05]  /*3250*/  WARPSYNC.COLLECTIVE R39, `(.L_x_5788) ;  /* 0x0000000027087348 */ /* 0x000fea0003c00000 */
[----:B------:R0:W1:Y:S02]  /*3260*/  SHFL.DOWN P1, R13, R190, R55, R192 ;  /* 0x08000037be0d7389 */ /* 0x00006400000200c0 */
[----:B01----:R-:W-:Y:S01]  /*3270*/  ENDCOLLECTIVE ;  /* 0x000000000000791b */ /* 0x003fe20003800000 */
.L_x_5788:
[----:B------:R-:W-:-:S05]  /*3280*/  FADD R188, R9, R188 ;  /* 0x000000bc09bc7221 */ /* 0x000fca0000000000 */
[----:B------:R-:W-:Y:S02]  /*3290*/  MOV R190, R188 ;  /* 0x000000bc00be7202 */ /* 0x000fe40000000f00 */
[----:B------:R-:W-:-:S07]  /*32a0*/  MOV R10, R13 ;  /* 0x0000000d000a7202 */ /* 0x000fce0000000f00 */
[----:B------:R-:W-:Y:S05]  /*32b0*/  WARPSYNC.COLLECTIVE R39, `(.L_x_5789) ;  /* 0x0000000027087348 */ /* 0x000fea0003c00000 */
[----:B------:R0:W1:Y:S02]  /*32c0*/  SHFL.DOWN P1, R13, R190, R55, R192 ;  /* 0x08000037be0d7389 */ /* 0x00006400000200c0 */
[----:B01----:R-:W-:Y:S01]  /*32d0*/  ENDCOLLECTIVE ;  /* 0x000000000000791b */ /* 0x003fe20003800000 */
.L_x_5789:
[----:B------:R-:W-:Y:S01]  /*32e0*/  FADD R5, R11, R10 ;  /* 0x0000000a0b057221 */ /* 0x000fe20000000000 */
[----:B------:R-:W-:-:S04]  /*32f0*/  HFMA2.MMA R55, -RZ, RZ, 0, 5.9604644775390625e-08 ;  /* 0x00000001ff377435 */ /* 0x000fc800000001ff */
[----:B------:R-:W-:Y:S01]  /*3300*/  MOV R190, R5 ;  /* 0x0000000500be7202 */ /* 0x000fe20000000f00 */
[----:B------:R-:W-:-:S07]  /*3310*/  FADD R7, R188, R13 ;  /* 0x0000000dbc077221 */ /* 0x000fce0000000000 */
[----:B------:R-:W-:Y:S05]  /*3320*/  WARPSYNC.COLLECTIVE R39, `(.L_x_5790) ;  /* 0x0000000027087348 */ /* 0x000fea0003c00000 */
[----:B------:R0:W1:Y:S02]  /*3330*/  SHFL.DOWN P1, R13, R190, R55, R192 ;  /* 0x08000037be0d7389 */ /* 0x00006400000200c0 */
[----:B01----:R-:W-:Y:S01]  /*3340*/  ENDCOLLECTIVE ;  /* 0x000000000000791b */ /* 0x003fe20003800000 */
.L_x_5790:
[----:B------:R-:W-:Y:S02]  /*3350*/  MOV R190, R7 ;  /* 0x0000000700be7202 */ /* 0x000fe40000000f00 */
[----:B------:R-:W-:-:S07]  /*3360*/  MOV R8, R13 ;  /* 0x0000000d00087202 */ /* 0x000fce0000000f00 */
[----:B------:R-:W-:Y:S05]  /*3370*/  WARPSYNC.COLLECTIVE R39, `(.L_x_5791) ;  /* 0x0000000027087348 */ /* 0x000fea0003c00000 */
[----:B------:R0:W1:Y:S02]  /*3380*/  SHFL.DOWN P1, R13, R190, R55, R192 ;  /* 0x08000037be0d7389 */ /* 0x00006400000200c0 */
[----:B01----:R-:W-:Y:S01]  /*3390*/  ENDCOLLECTIVE ;  /* 0x000000000000791b */ /* 0x003fe20003800000 */
.L_x_5791:
[----:B------:R-:W-:Y:S01]  /*33a0*/  MOV R10, R13 ;  /* 0x0000000d000a7202 */ /* 0x000fe20000000f00 */
[----:B------:R-:W-:Y:S06]  /*33b0*/  BRA `(.L_x_5792) ;  /* 0xffffffe400cc7947 */ /* 0x000fec000383ffff */
.L_x_5793:
        /* <DEDUP_REMOVED lines=12> */
.L_x_8042:


//--------------------- .text._ZN18transformer_engine13normalization28ln_bwd_finalize_tuned_kernelINS0_22Kernel_traits_finalizeILj6144E13__nv_bfloat16fS3_fjLj1024ELj4ENS0_18Kernel_traits_baseILj6144ES3_fS3_fjLj1024EEEEEEEvNS0_20BackwardKernelParamsE --------------------------
	.section	.text._ZN18transformer_engine13normalization28ln_bwd_finalize_tuned_kernelINS0_22Kernel_traits_finalizeILj6144E13__nv_bfloat16fS3_fjLj1024ELj4ENS0_18Kernel_traits_baseILj6144ES3_fS3_fjLj1024EEEEEEEvNS0_20BackwardKernelParamsE,"ax",@progbits
	.align	128
        .global         _ZN18transformer_engine13normalization28ln_bwd_finalize_tuned_kernelINS0_22Kernel_traits_finalizeILj6144E13__nv_bfloat16fS3_fjLj1024ELj4ENS0_18Kernel_traits_baseILj6144ES3_fS3_fjLj1024EEEEEEEvNS0_20BackwardKernelParamsE
        .type           _ZN18transformer_engine13normalization28ln_bwd_finalize_tuned_kernelINS0_22Kernel_traits_finalizeILj6144E13__nv_bfloat16fS3_fjLj1024ELj4ENS0_18Kernel_traits_baseILj6144ES3_fS3_fjLj1024EEEEEEEvNS0_20BackwardKernelParamsE,@function
        .size           _ZN18transformer_engine13normalization28ln_bwd_finalize_tuned_kernelINS0_22Kernel_traits_finalizeILj6144E13__nv_bfloat16fS3_fjLj1024ELj4ENS0_18Kernel_traits_baseILj6144ES3_fS3_fjLj1024EEEEEEEvNS0_20BackwardKernelParamsE,(.L_x_8043 - _ZN18transformer_engine13normalization28ln_bwd_finalize_tuned_kernelINS0_22Kernel_traits_finalizeILj6144E13__nv_bfloat16fS3_fjLj1024ELj4ENS0_18Kernel_traits_baseILj6144ES3_fS3_fjLj1024EEEEEEEvNS0_20BackwardKernelParamsE)
        .other          _ZN18transformer_engine13normalization28ln_bwd_finalize_tuned_kernelINS0_22Kernel_traits_finalizeILj6144E13__nv_bfloat16fS3_fjLj1024ELj4ENS0_18Kernel_traits_baseILj6144ES3_fS3_fjLj1024EEEEEEEvNS0_20BackwardKernelParamsE,@"STO_CUDA_ENTRY STV_DEFAULT"
_ZN18transformer_engine13normalization28ln_bwd_finalize_tuned_kernelINS0_22Kernel_traits_finalizeILj6144E13__nv_bfloat16fS3_fjLj1024ELj4ENS0_18Kernel_traits_baseILj6144ES3_fS3_fjLj1024EEEEEEEvNS0_20BackwardKernelParamsE:
.text._ZN18transformer_engine13normalization28ln_bwd_finalize_tuned_kernelINS0_22Kernel_traits_finalizeILj6144E13__nv_bfloat16fS3_fjLj1024ELj4ENS0_18Kernel_traits_baseILj6144ES3_fS3_fjLj1024EEEEEEEvNS0_20BackwardKernelParamsE:
        /* <DEDUP_REMOVED lines=20> */
.L_x_5805:
        /* <DEDUP_REMOVED lines=28> */
.L_x_5798:
        /* <DEDUP_REMOVED lines=33> */
.L_x_5797:
[----:B------:R-:W-:Y:S05]  /*0510*/  BSYNC B1 ;  /* 0x0000000000017941 */ /* 0x000fea0003800000 */
.L_x_5796:
        /* <DEDUP_REMOVED lines=23> */
.L_x_5800:
[----:B------:R-:W-:Y:S05]  /*0690*/  BSYNC B1 ;  /* 0x0000000000017941 */ /* 0x000fea0003800000 */
.L_x_5799:
        /* <DEDUP_REMOVED lines=11> */
.L_x_5795:
[----:B------:R-:W-:Y:S05]  /*0750*/  BSYNC B0 ;  /* 0x0000000000007941 */ /* 0x000fea0003800000 */
.L_x_5794:
        /* <DEDUP_REMOVED lines=33> */
.L_x_5816:
[----:B------:R-:W-:Y:S01]  /*0970*/  @!P0 SHF.R.U32.HI R11, RZ, 0x3, R0 ;  /* 0x00000003ff0b8819 */ /* 0x000fe20000011600 */
[----:B--2---:R-:W-:Y:S01]  /*0980*/  FADD R13, R8, R13 ;  /* 0x0000000d080d7221 */ /* 0x004fe20000000000 */
[----:B-1----:R-:W-:Y:S02]  /*0990*/  FADD R9, R10, R9 ;  /* 0x000000090a097221 */ /* 0x002fe40000000000 */
[----:B0-----:R-:W-:-:S05]  /*09a0*/  @!P0 LOP3.LUT R8, R11, 0x1ffffffc, RZ, 0xc0, !PT ;  /* 0x1ffffffc0b088812 */ /* 0x001fca00078ec0ff */
[----:B------:R1:W-:Y:S04]  /*09b0*/  @!P0 STS [R8+UR4+0x2000], R13 ;  /* 0x0020000d08008988 */ /* 0x0003e80008000804 */
[----:B------:R1:W-:Y:S02]  /*09c0*/  @!P0 STS [R8+UR4+0x2080], R9 ;  /* 0x0020800908008988 */ /* 0x0003e40008000804 */
.L_x_5801:
        /* <DEDUP_REMOVED lines=18> */
.L_x_5804:
[----:B------:R-:W-:Y:S05]  /*0af0*/  BSYNC B0 ;  /* 0x0000000000007941 */ /* 0x000fea0003800000 */
.L_x_5803:
[C---:B------:R-:W-:Y:S02]  /*0b00*/  ISETP.GT.U32.AND P0, PT, R5.reuse, -0x1801, PT ;  /* 0xffffe7ff0500780c */ /* 0x040fe40003f04070 */
[----:B------:R-:W-:Y:S02]  /*0b10*/  IADD3 R5, R5, 0x1800, RZ ;  /* 0x0000180005057810 */ /* 0x000fe40007ffe0ff */
[----:B------:R-:W-:-:S09]  /*0b20*/  IADD3 R6, R6, 0xc00, RZ ;  /* 0x00000c0006067810 */ /* 0x000fd20007ffe0ff */
[----:B------:R-:W-:Y:S05]  /*0b30*/  @P0 BRA `(.L_x_5805) ;  /* 0xfffffff400800947 */ /* 0x000fea000383ffff */
[----:B------:R-:W-:Y:S05]  /*0b40*/  EXIT ;  /* 0x000000000000794d */ /* 0x000fea0003800000 */
.L_x_5802:
[----:B------:R-:W-:Y:S01]  /*0b50*/  HFMA2.MMA R18, -RZ, RZ, 0, 5.9604644775390625e-08 ;  /* 0x00000001ff127435 */ /* 0x000fe200000001ff */
[----:B0-----:R-:W-:Y:S01]  /*0b60*/  IMAD.MOV.U32 R19, RZ, RZ, R10 ;  /* 0x000000ffff137224 */ /* 0x001fe200078e000a */
[----:B------:R-:W-:Y:S02]  /*0b70*/  MOV R21, 0x1f ;  /* 0x0000001f00157802 */ /* 0x000fe40000000f00 */
[----:B------:R-:W-:-:S07]  /*0b80*/  MOV R16, 0xffffffff ;  /* 0xffffffff00107802 */ /* 0x000fce0000000f00 */
[----:B-12---:R-:W-:Y:S05]  /*0b90*/  WARPSYNC.COLLECTIVE R16, `(.L_x_5806) ;  /* 0x0000000010087348 */ /* 0x006fea0003c00000 */
[----:B------:R0:W3:Y:S02]  /*0ba0*/  SHFL.BFLY P1, R17, R19, R18, R21 ;  /* 0x0c00001213117389 */ /* 0x0000e40000020015 */
[----:B0123--:R-:W-:Y:S01]  /*0bb0*/  ENDCOLLECTIVE ;  /* 0x000000000000791b */ /* 0x00ffe20003800000 */
.L_x_5806:
[----:B------:R-:W-:Y:S01]  /*0bc0*/  HFMA2.MMA R18, -RZ, RZ, 0, 1.1920928955078125e-07 ;  /* 0x00000002ff127435 */ /* 0x000fe200000001ff */
[----:B------:R-:W-:-:S04]  /*0bd0*/  IMAD.MOV.U32 R9, RZ, RZ, R17 ;  /* 0x000000ffff097224 */ /* 0x000fc800078e0011 */
[----:B------:R-:W-:-:S05]  /*0be0*/  FADD R9, R10, R9 ;  /* 0x000000090a097221 */ /* 0x000fca0000000000 */
[----:B------:R-:W-:-:S07]  /*0bf0*/  MOV R19, R9 ;  /* 0x0000000900137202 */ /* 0x000fce0000000f00 */
[----:B------:R-:W-:Y:S05]  /*0c00*/  WARPSYNC.COLLECTIVE R16, `(.L_x_5807) ;  /* 0x0000000010087348 */ /* 0x000fea0003c00000 */
[----:B------:R0:W1:Y:S02]  /*0c10*/  SHFL.BFLY P1, R17, R19, R18, R21 ;  /* 0x0c00001213117389 */ /* 0x0000640000020015 */
[----:B01----:R-:W-:Y:S01]  /*0c20*/  ENDCOLLECTIVE ;  /* 0x000000000000791b */ /* 0x003fe20003800000 */
.L_x_5807:
[----:B------:R-:W-:Y:S01]  /*0c30*/  HFMA2.MMA R18, -RZ, RZ, 0, 2.384185791015625e-07 ;  /* 0x00000004ff127435 */ /* 0x000fe200000001ff */
[----:B------:R-:W-:-:S05]  /*0c40*/  MOV R12, R17 ;  /* 0x00000011000c7202 */ /* 0x000fca0000000f00 */
[----:B------:R-:W-:-:S04]  /*0c50*/  FADD R12, R9, R12 ;  /* 0x0000000c090c7221 */ /* 0x000fc80000000000 */
[----:B------:R-:W-:-:S07]  /*0c60*/  IMAD.MOV.U32 R19, RZ, RZ, R12 ;  /* 0x000000ffff137224 */ /* 0x000fce00078e000c */
[----:B------:R-:W-:Y:S05]  /*0c70*/  WARPSYNC.COLLECTIVE R16, `(.L_x_5808) ;  /* 0x0000000010087348 */ /* 0x000fea0003c00000 */
[----:B------:R0:W1:Y:S02]  /*0c80*/  SHFL.BFLY P1, R17, R19, R18, R21 ;  /* 0x0c00001213117389 */ /* 0x0000640000020015 */
[----:B01----:R-:W-:Y:S01]  /*0c90*/  ENDCOLLECTIVE ;  /* 0x000000000000791b */ /* 0x003fe20003800000 */
.L_x_5808:
[----:B------:R-:W-:Y:S01]  /*0ca0*/  IMAD.MOV.U32 R18, RZ, RZ, 0x8 ;  /* 0x00000008ff127424 */ /* 0x000fe200078e00ff */
[----:B------:R-:W-:-:S05]  /*0cb0*/  MOV R11, R17 ;  /* 0x00000011000b7202 */ /* 0x000fca0000000f00 */
[----:B------:R-:W-:-:S05]  /*0cc0*/  FADD R11, R12, R11 ;  /* 0x0000000b0c0b7221 */ /* 0x000fca0000000000 */
[----:B------:R-:W-:-:S07]  /*0cd0*/  MOV R19, R11 ;  /* 0x0000000b00137202 */ /* 0x000fce0000000f00 */
[----:B------:R-:W-:Y:S05]  /*0ce0*/  WARPSYNC.COLLECTIVE R16, `(.L_x_5809) ;  /* 0x0000000010087348 */ /* 0x000fea0003c00000 */
[----:B------:R0:W1:Y:S02]  /*0cf0*/  SHFL.BFLY P1, R17, R19, R18, R21 ;  /* 0x0c00001213117389 */ /* 0x0000640000020015 */
[----:B01----:R-:W-:Y:S01]  /*0d00*/  ENDCOLLECTIVE ;  /* 0x000000000000791b */ /* 0x003fe20003800000 */
.L_x_5809:
[----:B------:R-:W-:Y:S01]  /*0d10*/  HFMA2.MMA R18, -RZ, RZ, 0, 9.5367431640625e-07 ;  /* 0x00000010ff127435 */ /* 0x000fe200000001ff */
[----:B------:R-:W-:-:S05]  /*0d20*/  MOV R10, R17 ;  /* 0x00000011000a7202 */ /* 0x000fca0000000f00 */
[----:B------:R-:W-:-:S05]  /*0d30*/  FADD R10, R11, R10 ;  /* 0x0000000a0b0a7221 */ /* 0x000fca0000000000 */
[----:B------:R-:W-:-:S07]  /*0d40*/  MOV R19, R10 ;  /* 0x0000000a00137202 */ /* 0x000fce0000000f00 */
[----:B------:R-:W-:Y:S05]  /*0d50*/  WARPSYNC.COLLECTIVE R16, `(.L_x_5810) ;  /* 0x0000000010087348 */ /* 0x000fea0003c00000 */
[----:B------:R0:W1:Y:S02]  /*0d60*/  SHFL.BFLY P1, R17, R19, R18, R21 ;  /* 0x0c00001213117389 */ /* 0x0000640000020015 */
[----:B01----:R-:W-:Y:S01]  /*0d70*/  ENDCOLLECTIVE ;  /* 0x000000000000791b */ /* 0x003fe20003800000 */
.L_x_5810:
[----:B------:R-:W-:Y:S01]  /*0d80*/  HFMA2.MMA R18, -RZ, RZ, 0, 5.9604644775390625e-08 ;  /* 0x00000001ff127435 */ /* 0x000fe200000001ff */
[----:B------:R-:W-:Y:S01]  /*0d90*/  MOV R19, R8 ;  /* 0x0000000800137202 */ /* 0x000fe20000000f00 */
[----:B------:R-:W-:-:S09]  /*0da0*/  IMAD.MOV.U32 R9, RZ, RZ, R17 ;  /* 0x000000ffff097224 */ /* 0x000fd200078e0011 */
[----:B------:R-:W-:Y:S05]  /*0db0*/  WARPSYNC.COLLECTIVE R16, `(.L_x_5811) ;  /* 0x0000000010087348 */ /* 0x000fea0003c00000 */
[----:B------:R0:W1:Y:S02]  /*0dc0*/  SHFL.BFLY P1, R17, R19, R18, R21 ;  /* 0x0c00001213117389 */ /* 0x0000640000020015 */
[----:B01----:R-:W-:Y:S01]  /*0dd0*/  ENDCOLLECTIVE ;  /* 0x000000000000791b */ /* 0x003fe20003800000 */
.L_x_5811:
[----:B------:R-:W-:Y:S01]  /*0de0*/  HFMA2.MMA R18, -RZ, RZ, 0, 1.1920928955078125e-07 ;  /* 0x00000002ff127435 */ /* 0x000fe200000001ff */
[----:B------:R-:W-:-:S05]  /*0df0*/  MOV R11, R17 ;  /* 0x00000011000b7202 */ /* 0x000fca0000000f00 */
[----:B------:R-:W-:-:S04]  /*0e00*/  FADD R13, R8, R11 ;  /* 0x0000000b080d7221 */ /* 0x000fc80000000000 */
[----:B------:R-:W-:-:S07]  /*0e10*/  IMAD.MOV.U32 R19, RZ, RZ, R13 ;  /* 0x000000ffff137224 */ /* 0x000fce00078e000d */
[----:B------:R-:W-:Y:S05]  /*0e20*/  WARPSYNC.COLLECTIVE R16, `(.L_x_5812) ;  /* 0x0000000010087348 */ /* 0x000fea0003c00000 */
[----:B------:R0:W1:Y:S02]  /*0e30*/  SHFL.BFLY P1, R17, R19, R18, R21 ;  /* 0x0c00001213117389 */ /* 0x0000640000020015 */
[----:B01----:R-:W-:Y:S01]  /*0e40*/  ENDCOLLECTIVE ;  /* 0x000000000000791b */ /* 0x003fe20003800000 */
.L_x_5812:
[----:B------:R-:W-:Y:S01]  /*0e50*/  IMAD.MOV.U32 R18, RZ, RZ, 0x4 ;  /* 0x00000004ff127424 */ /* 0x000fe200078e00ff */
[----:B------:R-:W-:-:S05]  /*0e60*/  MOV R14, R17 ;  /* 0x00000011000e7202 */ /* 0x000fca0000000f00 */
[----:B------:R-:W-:-:S05]  /*0e70*/  FADD R14, R13, R14 ;  /* 0x0000000e0d0e7221 */ /* 0x000fca0000000000 */
[----:B------:R-:W-:-:S07]  /*0e80*/  MOV R19, R14 ;  /* 0x0000000e00137202 */ /* 0x000fce0000000f00 */
[----:B------:R-:W-:Y:S05]  /*0e90*/  WARPSYNC.COLLECTIVE R16, `(.L_x_5813) ;  /* 0x0000000010087348 */ /* 0x000fea0003c00000 */
[----:B------:R0:W1:Y:S02]  /*0ea0*/  SHFL.BFLY P1, R17, R19, R18, R21 ;  /* 0x0c00001213117389 */ /* 0x0000640000020015 */
[----:B01----:R-:W-:Y:S01]  /*0eb0*/  ENDCOLLECTIVE ;  /* 0x000000000000791b */ /* 0x003fe20003800000 */
.L_x_5813:
[----:B------:R-:W-:Y:S01]  /*0ec0*/  HFMA2.MMA R18, -RZ, RZ, 0, 4.76837158203125e-07 ;  /* 0x00000008ff127435 */ /* 0x000fe200000001ff */
[----:B------:R-:W-:-:S05]  /*0ed0*/  MOV R15, R17 ;  /* 0x00000011000f7202 */ /* 0x000fca0000000f00 */
[----:B------:R-:W-:-:S05]  /*0ee0*/  FADD R15, R14, R15 ;  /* 0x0000000f0e0f7221 */ /* 0x000fca0000000000 */
[----:B------:R-:W-:-:S07]  /*0ef0*/  MOV R19, R15 ;  /* 0x0000000f00137202 */ /* 0x000fce0000000f00 */
[----:B------:R-:W-:Y:S05]  /*0f00*/  WARPSYNC.COLLECTIVE R16, `(.L_x_5814) ;  /* 0x0000000010087348 */ /* 0x000fea0003c00000 */
[----:B------:R0:W1:Y:S02]  /*0f10*/  SHFL.BFLY P1, R17, R19, R18, R21 ;  /* 0x0c00001213117389 */ /* 0x0000640000020015 */
[----:B01----:R-:W-:Y:S01]  /*0f20*/  ENDCOLLECTIVE ;  /* 0x000000000000791b */ /* 0x003fe20003800000 */
.L_x_5814:
[----:B------:R-:W-:Y:S01]  /*0f30*/  HFMA2.MMA R18, -RZ, RZ, 0, 9.5367431640625e-07 ;  /* 0x00000010ff127435 */ /* 0x000fe200000001ff */
[----:B------:R-:W-:-:S04]  /*0f40*/  IMAD.MOV.U32 R8, RZ, RZ, R17 ;  /* 0x000000ffff087224 */ /* 0x000fc800078e0011 */
[----:B------:R-:W-:-:S05]  /*0f50*/  FADD R8, R15, R8 ;  /* 0x000000080f087221 */ /* 0x000fca0000000000 */
[----:B------:R-:W-:-:S07]  /*0f60*/  MOV R19, R8 ;  /* 0x0000000800137202 */ /* 0x000fce0000000f00 */
[----:B------:R-:W-:Y:S05]  /*0f70*/  WARPSYNC.COLLECTIVE R16, `(.L_x_5815) ;  /* 0x0000000010087348 */ /* 0x000fea0003c00000 */
[----:B------:R0:W1:Y:S02]  /*0f80*/  SHFL.BFLY P1, R17, R19, R18, R21 ;  /* 0x0c00001213117389 */ /* 0x0000640000020015 */
[----:B01----:R-:W-:Y:S01]  /*0f90*/  ENDCOLLECTIVE ;  /* 0x000000000000791b */ /* 0x003fe20003800000 */
.L_x_5815:
[----:B------:R-:W-:Y:S01]  /*0fa0*/  MOV R13, R17 ;  /* 0x00000011000d7202 */ /* 0x000fe20000000f00 */
[----:B------:R-:W-:Y:S06]  /*0fb0*/  BRA `(.L_x_5816) ;  /* 0xfffffff8006c7947 */ /* 0x000fec000383ffff */
.L_x_5817:
        /* <DEDUP_REMOVED lines=12> */
.L_x_8043:


//--------------------- .text._ZN18transformer_engine13normalization19ln_bwd_tuned_kernelINS0_13Kernel_traitsI13__nv_bfloat16fS3_fjLj6144ELj1ELj1ELj8ELj16ENS0_18Kernel_traits_baseILj6144ES3_fS3_fjLj256EEEEEEEvNS0_20BackwardKernelParamsE --------------------------
	.section	.text._ZN18transformer_engine13normalization19ln_bwd_tuned_kernelINS0_13Kernel_traitsI13__nv_bfloat16fS3_fjLj6144ELj1ELj1ELj8ELj16ENS0_18Kernel_traits_baseILj6144ES3_fS3_fjLj256EEEEEEEvNS0_20BackwardKernelParamsE,"ax",@progbits
	.align	128
        .global         _ZN18transformer_engine13normalization19ln_bwd_tuned_kernelINS0_13Kernel_traitsI13__nv_bfloat16fS3_fjLj6144ELj1ELj1ELj8ELj16ENS0_18Kernel_traits_baseILj6144ES3_fS3_fjLj256EEEEEEEvNS0_20BackwardKernelParamsE
        .type           _ZN18transformer_engine13normalization19ln_bwd_tuned_kernelINS0_13Kernel_traitsI13__nv_bfloat16fS3_fjLj6144ELj1ELj1ELj8ELj16ENS0_18Kernel_traits_baseILj6144ES3_fS3_fjLj256EEEEEEEvNS0_20BackwardKernelParamsE,@function
        .size           _ZN18transformer_engine13normalization19ln_bwd_tuned_kernelINS0_13Kernel_traitsI13__nv_bfloat16fS3_fjLj6144ELj1ELj1ELj8ELj16ENS0_18Kernel_traits_baseILj6144ES3_fS3_fjLj256EEEEEEEvNS0_20BackwardKernelParamsE,(.L_x_8044 - _ZN18transformer_engine13normalization19ln_bwd_tuned_kernelINS0_13Kernel_traitsI13__nv_bfloat16fS3_fjLj6144ELj1ELj1ELj8ELj16ENS0_18Kernel_traits_baseILj6144ES3_fS3_fjLj256EEEEEEEvNS0_20BackwardKernelParamsE)
        .other          _ZN18transformer_engine13normalization19ln_bwd_tuned_kernelINS0_13Kernel_traitsI13__nv_bfloat16fS3_fjLj6144ELj1ELj1ELj8ELj16ENS0_18Kernel_traits_baseILj6144ES3_fS3_fjLj256EEEEEEEvNS0_20BackwardKernelParamsE,@"STO_CUDA_ENTRY STV_DEFAULT"
_ZN18transformer_engine13normalization19ln_bwd_tuned_kernelINS0_13Kernel_traitsI13__nv_bfloat16fS3_fjLj6144ELj1ELj1ELj8ELj16ENS0_18Kernel_traits_baseILj6144ES3_fS3_fjLj256EEEEEEEvNS0_20BackwardKernelParamsE:
.text._ZN18transformer_engine13normalization19ln_bwd_tuned_kernelINS0_13Kernel_traitsI13__nv_bfloat16fS3_fjLj6144ELj1ELj1ELj8ELj16ENS0_18Kernel_traits_baseILj6144ES3_fS3_fjLj256EEEEEEEvNS0_20BackwardKernelParamsE:
[----:B------:R-:W-:Y:S01]  /*0000*/  LDC R1, c[0x0][0x28] ;  /* 0x00000a00ff017b82 */ /* 0x000fe20000000800 */
[----:B------:R-:W0:Y:S07]  /*0010*/  S2R R47, SR_TID.X ;  /* 0x00000000002f7919 */ /* 0x000e2e0000002100 */
[----:B------:R-:W0:Y:S01]  /*0020*/  S2UR UR4, SR_CTAID.X ;  /* 0x00000000000479c3 */ /* 0x000e220000002500 */
[----:B------:R-:W-:Y:S01]  /*0030*/  ULDC UR5, c[0x0][0x218] ;  /* 0x0000860000057ab9 */ /* 0x000fe20000000800 */
[----:B------:R-:W-:Y:S01]  /*0040*/  ULDC.64 UR6, c[0x0][0x208] ;  /* 0x0000820000067ab9 */ /* 0x000fe20000000a00 */
[----:B------:R-:W-:Y:S01]  /*0050*/  ULDC UR9, c[0x0][0x218] ;  /* 0x0000860000097ab9 */ /* 0x000fe20000000800 */
[----:B------:R-:W-:Y:S01]  /*0060*/  ULDC UR8, c[0x0][0x210] ;  /* 0x0000840000087ab9 */ /* 0x000fe20000000800 */
        /* <DEDUP_REMOVED lines=24> */
[----:B0-----:R-:W-:-:S04]  /*01f0*/  LEA.HI R99, R47, UR4, RZ, 0x18 ;  /* 0x000000042f637c11 */ /* 0x001fc8000f8fc0ff */
[----:B------:R-:W-:-:S13]  /*0200*/  ISETP.GE.AND P0, PT, R99, UR5, PT ;  /* 0x0000000563007c0c */ /* 0x000fda000bf06270 */
[----:B------:R-:W-:Y:S05]  /*0210*/  @P0 BRA `(.L_x_5818) ;  /* 0x00000020008c0947 */ /* 0x000fea0003800000 */
[----:B------:R-:W-:Y:S01]  /*0220*/  SHF.L.U32 R0, R47, 0x3, RZ ;  /* 0x000000032f007819 */ /* 0x000fe200000006ff */
[----:B------:R-:W-:-:S03]  /*0230*/  ULDC.64 UR4, c[0x0][0x238] ;  /* 0x00008e0000047ab9 */ /* 0x000fc60000000a00 */
[----:B------:R-:W-:-:S04]  /*0240*/  LOP3.LUT R0, R0, 0x7f8, RZ, 0xc0, !PT ;  /* 0x000007f800007812 */ /* 0x000fc800078ec0ff */
[----:B------:R-:W-:Y:S01]  /*0250*/  IADD3 R2, P0, R0, UR4, RZ ;  /* 0x0000000400027c10 */ /* 0x000fe2000ff1e0ff */
[----:B------:R-:W-:-:S03]  /*0260*/  ULDC.U8 UR4, c[0x0][0x250] ;  /* 0x0000940000047ab9 */ /* 0x000fc60000000000 */
[----:B------:R-:W-:-:S05]  /*0270*/  IADD3.X R3, RZ, UR5, RZ, P0, !PT ;  /* 0x00000005ff037c10 */ /* 0x000fca00087fe4ff */
[----:B------:R-:W2:Y:S04]  /*0280*/  LDG.E.64 R4, desc[UR6][R2.64] ;  /* 0x0000000602047981 */ /* 0x000ea8000c1e1b00 */
[----:B------:R-:W3:Y:S04]  /*0290*/  LDG.E.64 R6, desc[UR6][R2.64+0x800] ;  /* 0x0008000602067981 */ /* 0x000ee8000c1e1b00 */
[----:B------:R-:W4:Y:S04]  /*02a0*/  LDG.E.64 R12, desc[UR6][R2.64+0x1000] ;  /* 0x00100006020c7981 */ /* 0x000f28000c1e1b00 */
[----:B------:R-:W5:Y:S04]  /*02b0*/  LDG.E.64 R14, desc[UR6][R2.64+0x1800] ;  /* 0x00180006020e7981 */ /* 0x000f68000c1e1b00 */
[----:B------:R-:W5:Y:S04]  /*02c0*/  LDG.E.64 R16, desc[UR6][R2.64+0x2000] ;  /* 0x0020000602107981 */ /* 0x000f68000c1e1b00 */
[----:B------:R0:W5:Y:S01]  /*02d0*/  LDG.E.64 R18, desc[UR6][R2.64+0x2800] ;  /* 0x0028000602127981 */ /* 0x000162000c1e1b00 */
[----:B------:R-:W1:Y:S01]  /*02e0*/  S2UR UR5, SR_CgaCtaId ;  /* 0x00000000000579c3 */ /* 0x000e620000008800 */
[----:B------:R-:W-:Y:S01]  /*02f0*/  ISETP.NE.AND P0, PT, RZ, UR4, PT ;  /* 0x00000004ff007c0c */ /* 0x000fe2000bf05270 */
[----:B------:R-:W-:Y:S01]  /*0300*/  UMOV UR4, 0x400 ;  /* 0x0000040000047882 */ /* 0x000fe20000000000 */
[----:B------:R-:W-:Y:S01]  /*0310*/  SHF.R.U32.HI R100, RZ, 0x5, R47 ;  /* 0x00000005ff647819 */ /* 0x000fe2000001162f */
[----:B------:R-:W-:Y:S01]  /*0320*/  HFMA2.MMA R74, -RZ, RZ, 0, 0 ;  /* 0x00000000ff4a7435 */ /* 0x000fe200000001ff */
[----:B------:R-:W-:Y:S01]  /*0330*/  FSEL R98, RZ, 1, !P0 ;  /* 0x3f800000ff627808 */ /* 0x000fe20004000000 */
[----:B------:R-:W-:Y:S01]  /*0340*/  HFMA2.MMA R103, -RZ, RZ, 0, 0 ;  /* 0x00000000ff677435 */ /* 0x000fe200000001ff */
[----:B------:R-:W-:-:S02]  /*0350*/  LOP3.LUT R100, R100, 0x7fffff8, RZ, 0xc0, !PT ;  /* 0x07fffff864647812 */ /* 0x000fc400078ec0ff */
        /* <DEDUP_REMOVED lines=15> */
[----:B------:R-:W-:Y:S01]  /*0450*/  CS2R R36, SRZ ;  /* 0x0000000000247805 */ /* 0x000fe2000001ff00 */
[----:B-1----:R-:W-:Y:S01]  /*0460*/  ULEA UR4, UR5, UR4, 0x18 ;  /* 0x0000000405047291 */ /* 0x002fe2000f8ec03f */
        /* <DEDUP_REMOVED lines=8> */
[----:B------:R-:W-:Y:S02]  /*04f0*/  IADD3 R101, R100, 0x8, RZ ;  /* 0x0000000864657810 */ /* 0x000fe40007ffe0ff */
[----:B------:R-:W-:Y:S02]  /*0500*/  MOV R102, UR4 ;  /* 0x0000000400667c02 */ /* 0x000fe40008000f00 */
        /* <DEDUP_REMOVED lines=54> */
[----:B------:R-:W-:Y:S01]  /*0870*/  SHF.L.U32 R97, R97, 0x10, RZ ;  /* 0x0000001061617819 */ /* 0x000fe200000006ff */
[----:B------:R-:W-:Y:S01]  /*0880*/  FADD R94, R98, R9 ;  /* 0x00000009625e7221 */ /* 0x000fe20000000000 */
[----:B------:R-:W-:Y:S01]  /*0890*/  SHF.L.U32 R13, R0, 0x10, RZ ;  /* 0x00000010000d7819 */ /* 0x000fe200000006ff */
[C---:B------:R-:W-:Y:S01]  /*08a0*/  FADD R95, R98.reuse, R95 ;  /* 0x0000005f625f7221 */ /* 0x040fe20000000000 */
[C---:B------:R-:W-:Y:S01]  /*08b0*/  FADD R96, R98.reuse, R11 ;  /* 0x0000000b62607221 */ /* 0x040fe20000000000 */
[----:B------:R-:W-:-:S02]  /*08c0*/  FADD R97, R98, R97 ;  /* 0x0000006162617221 */ /* 0x000fc40000000000 */
[----:B------:R-:W-:-:S07]  /*08d0*/  FADD R98, R98, R13 ;  /* 0x0000000d62627221 */ /* 0x000fce0000000000 */
.L_x_5821:
[----:B-1----:R-:W0:Y:S01]  /*08e0*/  LDC.64 R24, c[0x0][0x220] ;  /* 0x00008800ff187b82 */ /* 0x002e220000000a00 */
[----:B------:R-:W-:-:S05]  /*08f0*/  LOP3.LUT R0, R47, 0xff, RZ, 0xc0, !PT ;  /* 0x000000ff2f007812 */ /* 0x000fca00078ec0ff */
[----:B------:R-:W-:Y:S02]  /*0900*/  IMAD R111, R99, 0x600, R0 ;  /* 0x00000600636f7824 */ /* 0x000fe400078e0200 */
[----:B------:R-:W1:Y:S03]  /*0910*/  LDC.64 R16, c[0x0][0x228] ;  /* 0x00008a00ff107b82 */ /* 0x000e660000000a00 */
[----:B------:R-:W-:-:S05]  /*0920*/  IADD3 R110, R111, 0x100, RZ ;  /* 0x000001006f6e7810 */ /* 0x000fca0007ffe0ff */
[----:B------:R-:W2:Y:S08]  /*0930*/  LDC.64 R122, c[0x0][0x258] ;  /* 0x00009600ff7a7b82 */ /* 0x000eb00000000a00 */
[----:B------:R-:W3:Y:S01]  /*0940*/  LDC.64 R124, c[0x0][0x230] ;  /* 0x00008c00ff7c7b82 */ /* 0x000ee20000000a00 */
[C---:B------:R-:W-:Y:S01]  /*0950*/  IADD3 R106, R111.reuse, 0x200, RZ ;  /* 0x000002006f6a7810 */ /* 0x040fe20007ffe0ff */
[C---:B0-----:R-:W-:Y:S01]  /*0960*/  IMAD.WIDE.U32 R4, R111.reuse, 0x10, R24 ;  /* 0x000000106f047825 */ /* 0x041fe200078e0018 */
[----:B------:R-:W-:-:S02]  /*0970*/  IADD3 R107, R111, 0x300, RZ ;  /* 0x000003006f6b7810 */ /* 0x000fc40007ffe0ff */
[C---:B------:R-:W-:Y:S02]  /*0980*/  IADD3 R108, R111.reuse, 0x400, RZ ;  /* 0x000004006f6c7810 */ /* 0x040fe40007ffe0ff */
[----:B------:R-:W-:Y:S01]  /*0990*/  IADD3 R109, R111, 0x500, RZ ;  /* 0x000005006f6d7810 */ /* 0x000fe20007ffe0ff */
[----:B-1----:R-:W-:Y:S01]  /*09a0*/  IMAD.WIDE R16, R99, 0x4, R16 ;  /* 0x0000000463107825 */ /* 0x002fe200078e0210 */
[----:B------:R-:W4:Y:S03]  /*09b0*/  LDG.E.128 R4, desc[UR6][R4.64] ;  /* 0x0000000604047981 */ /* 0x000f26000c1e1d00 */
[--C-:B------:R-:W-:Y:S01]  /*09c0*/  IMAD.WIDE.U32 R8, R110, 0x10, R24.reuse ;  /* 0x000000106e087825 */ /* 0x100fe200078e0018 */
[----:B------:R-:W4:Y:S03]  /*09d0*/  LDG.E R0, desc[UR6][R16.64] ;  /* 0x0000000610007981 */ /* 0x000f26000c1e1900 */
        /* <DEDUP_REMOVED lines=11> */
[----:B------:R-:W3:Y:S04]  /*0a90*/  LDG.E.64 R114, desc[UR6][R114.64] ;  /* 0x0000000672727981 */ /* 0x000ee8000c1e1b00 */
[----:B------:R0:W3:Y:S01]  /*0aa0*/  LDG.E R105, desc[UR6][R124.64] ;  /* 0x000000067c697981 */ /* 0x0000e2000c1e1900 */
[----:B------:R-:W-:-:S04]  /*0ab0*/  IMAD.WIDE.U32 R120, R108, 0x8, R122 ;  /* 0x000000086c787825 */ /* 0x000fc800078e007a */
        /* <DEDUP_REMOVED lines=9> */
[----:B------:R-:W-:Y:S01]  /*0b50*/  UMOV UR4, 0xffffffff ;  /* 0xffffffff00047882 */ /* 0x000fe20000000000 */
[----:B------:R-:W-:Y:S01]  /*0b60*/  LOP3.LUT P1, RZ, R47, 0x1f, RZ, 0xc0, !PT ;  /* 0x0000001f2fff7812 */ /* 0x000fe2000782c0ff */
[--C-:B----4-:R-:W-:Y:S01]  /*0b70*/  FADD R126, R4, -R0.reuse ;  /* 0x80000000047e7221 */ /* 0x110fe20000000000 */
[--C-:B------:R-:W-:Y:S01]  /*0b80*/  FADD R130, R6, -R0.reuse ;  /* 0x8000000006827221 */ /* 0x100fe20000000000 */
[--C-:B------:R-:W-:Y:S01]  /*0b90*/  FADD R128, R5, -R0.reuse ;  /* 0x8000000005807221 */ /* 0x100fe20000000000 */
[----:B------:R-:W-:Y:S01]  /*0ba0*/  FADD R132, R7, -R0 ;  /* 0x8000000007847221 */ /* 0x000fe20000000000 */
[C---:B-----5:R-:W-:Y:S01]  /*0bb0*/  FADD R134, -R0.reuse, R8 ;  /* 0x0000000800867221 */ /* 0x060fe20000000100 */
[C---:B------:R-:W-:Y:S01]  /*0bc0*/  FADD R136, -R0.reuse, R9 ;  /* 0x0000000900887221 */ /* 0x040fe20000000100 */
[C---:B------:R-:W-:Y:S01]  /*0bd0*/  FADD R138, -R0.reuse, R10 ;  /* 0x0000000a008a7221 */ /* 0x040fe20000000100 */
[C---:B------:R-:W-:Y:S01]  /*0be0*/  FADD R140, -R0.reuse, R11 ;  /* 0x0000000b008c7221 */ /* 0x040fe20000000100 */
[C---:B------:R-:W-:Y:S01]  /*0bf0*/  FADD R12, -R0.reuse, R12 ;  /* 0x0000000c000c7221 */ /* 0x040fe20000000100 */
[C---:B------:R-:W-:Y:S01]  /*0c00*/  FADD R142, -R0.reuse, R13 ;  /* 0x0000000d008e7221 */ /* 0x040fe20000000100 */
[C---:B0-----:R-:W-:Y:S01]  /*0c10*/  FADD R124, -R0.reuse, R14 ;  /* 0x0000000e007c7221 */ /* 0x041fe20000000100 */
        /* <DEDUP_REMOVED lines=9> */
[C---:B--2---:R-:W-:Y:S01]  /*0cb0*/  FADD R162, -R0.reuse, R24 ;  /* 0x0000001800a27221 */ /* 0x044fe20000000100 */
[C---:B------:R-:W-:Y:S01]  /*0cc0*/  FADD R8, -R0.reuse, R25 ;  /* 0x0000001900087221 */ /* 0x040fe20000000100 */
[C---:B------:R-:W-:Y:S01]  /*0cd0*/  FADD R6, -R0.reuse, R26 ;  /* 0x0000001a00067221 */ /* 0x040fe20000000100 */
[----:B------:R-:W-:Y:S01]  /*0ce0*/  FADD R4, -R0, R27 ;  /* 0x0000001b00047221 */ /* 0x000fe20000000100 */
[----:B---3--:R-:W-:-:S02]  /*0cf0*/  SHF.L.U32 R25, R114, 0x10, RZ ;  /* 0x0000001072197819 */ /* 0x008fc400000006ff */
[----:B------:R-:W-:Y:S01]  /*0d00*/  SHF.R.U64 R24, R114, 0x10, R115 ;  /* 0x0000001072187819 */ /* 0x000fe20000001273 */
[----:B------:R-:W-:Y:S01]  /*0d10*/  FMUL R0, R126, R105 ;  /* 0x000000697e007220 */ /* 0x000fe20000400000 */
[----:B------:R-:W-:Y:S02]  /*0d20*/  FMUL R21, R105, R128 ;  /* 0x0000008069157220 */ /* 0x000fe40000400000 */
[----:B------:R-:W-:Y:S01]  /*0d30*/  SHF.L.U32 R24, R24, 0x10, RZ ;  /* 0x0000001018187819 */ /* 0x000fe200000006ff */
[----:B------:R-:W-:Y:S01]  /*0d40*/  FADD R104, R25, R104 ;  /* 0x0000006819687221 */ /* 0x000fe20000000000 */
[-C--:B------:R-:W-:Y:S01]  /*0d50*/  FFMA R103, R0, R25.reuse, R103 ;  /* 0x0000001900677223 */ /* 0x080fe20000000067 */
[----:B------:R-:W-:Y:S01]  /*0d60*/  FMUL R25, R75, R25 ;  /* 0x000000194b197220 */ /* 0x000fe20000400000 */
[----:B------:R-:W-:Y:S01]  /*0d70*/  SHF.L.U32 R23, R115, 0x10, RZ ;  /* 0x0000001073177819 */ /* 0x000fe200000006ff */
[----:B------:R-:W-:Y:S01]  /*0d80*/  FFMA R72, R21, R24, R72 ;  /* 0x0000001815487223 */ /* 0x000fe20000000048 */
[----:B------:R-:W-:Y:S01]  /*0d90*/  SHF.R.U32.HI R27, RZ, 0x10, R115 ;  /* 0x00000010ff1b7819 */ /* 0x000fe20000011673 */
[----:B------:R-:W-:Y:S01]  /*0da0*/  FADD R73, R24, R73 ;  /* 0x0000004918497221 */ /* 0x000fe20000000000 */
[----:B------:R-:W-:Y:S01]  /*0db0*/  FMUL R20, R105, R130 ;  /* 0x0000008269147220 */ /* 0x000fe20000400000 */
[----:B------:R-:W-:Y:S01]  /*0dc0*/  FMUL R24, R87, R24 ;  /* 0x0000001857187220 */ /* 0x000fe20000400000 */
[----:B------:R-:W-:Y:S01]  /*0dd0*/  FADD R5, RZ, R25 ;  /* 0x00000019ff057221 */ /* 0x000fe20000000000 */
[----:B------:R-:W-:Y:S01]  /*0de0*/  FFMA R10, R0, R25, RZ ;  /* 0x00000019000a7223 */ /* 0x000fe200000000ff */
[----:B------:R-:W-:-:S02]  /*0df0*/  SHF.R.U64 R15, R120, 0x10, R121 ;  /* 0x00000010780f7819 */ /* 0x000fc40000001279 */
[----:B------:R-:W-:Y:S02]  /*0e00*/  SHF.L.U32 R137, R121, 0x10, RZ ;  /* 0x0000001079897819 */ /* 0x000fe400000006ff */
[----:B------:R-:W-:Y:S01]  /*0e10*/  SHF.R.U32.HI R147, RZ, 0x10, R121 ;  /* 0x00000010ff937819 */ /* 0x000fe20000011679 */
[----:B------:R-:W-:Y:S01]  /*0e20*/  FMUL R121, R105, R12 ;  /* 0x0000000c69797220 */ /* 0x000fe20000400000 */
[----:B------:R-:W-:Y:S01]  /*0e30*/  SHF.L.U32 R27, R27, 0x10, RZ ;  /* 0x000000101b1b7819 */ /* 0x000fe200000006ff */
[----:B------:R-:W-:Y:S01]  /*0e40*/  FMUL R22, R105, R132 ;  /* 0x0000008469167220 */ /* 0x000fe20000400000 */
[----:B------:R-:W-:Y:S01]  /*0e50*/  FADD R74, R23, R74 ;  /* 0x0000004a174a7221 */ /* 0x000fe20000000000 */
[-C--:B------:R-:W-:Y:S01]  /*0e60*/  FFMA R71, R20, R23.reuse, R71 ;  /* 0x0000001714477223 */ /* 0x080fe20000000047 */
[----:B------:R-:W-:Y:S01]  /*0e70*/  FADD R12, R5, R24 ;  /* 0x00000018050c7221 */ /* 0x000fe20000000000 */
[----:B------:R-:W-:Y:S01]  /*0e80*/  FMUL R23, R76, R23 ;  /* 0x000000174c177220 */ /* 0x000fe20000400000 */
[----:B------:R-:W-:Y:S01]  /*0e90*/  FFMA R5, R21, R24, R10 ;  /* 0x0000001815057223 */ /* 0x000fe2000000000a */
[----:B------:R-:W-:Y:S01]  /*0ea0*/  SHF.L.U32 R115, R112, 0x10, RZ ;  /* 0x0000001070737819 */ /* 0x000fe200000006ff */
[-C--:B------:R-:W-:Y:S01]  /*0eb0*/  FFMA R69, R22, R27.reuse, R69 ;  /* 0x0000001b16457223 */ /* 0x080fe20000000045 */
[----:B------:R-:W-:Y:S01]  /*0ec0*/  SHF.R.U64 R19, R112, 0x10, R113 ;  /* 0x0000001070137819 */ /* 0x000fe20000001271 */
[----:B------:R-:W-:Y:S01]  /*0ed0*/  FADD R70, R27, R70 ;  /* 0x000000461b467221 */ /* 0x000fe20000000000 */
[----:B------:R-:W-:Y:S01]  /*0ee0*/  FMUL R26, R105, R134 ;  /* 0x00000086691a7220 */ /* 0x000fe20000400000 */
[----:B------:R-:W-:Y:S01]  /*0ef0*/  FMUL R27, R88, R27 ;  /* 0x0000001b581b7220 */ /* 0x000fe20000400000 */
[----:B------:R-:W-:Y:S01]  /*0f00*/  FADD R12, R12, R23 ;  /* 0x000000170c0c7221 */ /* 0x000fe20000000000 */
[----:B------:R-:W-:Y:S01]  /*0f10*/  FFMA R5, R20, R23, R5 ;  /* 0x0000001714057223 */ /* 0x000fe20000000005 */
[----:B------:R-:W-:Y:S01]  /*0f20*/  SHF.L.U32 R7, R113, 0x10, RZ ;  /* 0x0000001071077819 */ /* 0x000fe200000006ff */
[C---:B------:R-:W-:Y:S01]  /*0f30*/  FMUL R112, R105.reuse, R138 ;  /* 0x0000008a69707220 */ /* 0x040fe20000400000 */
[----:B------:R-:W-:Y:S01]  /*0f40*/  SHF.R.U32.HI R9, RZ, 0x10, R113 ;  /* 0x00000010ff097819 */ /* 0x000fe20000011671 */
[----:B------:R-:W-:Y:S01]  /*0f50*/  FMUL R113, R105, R136 ;  /* 0x0000008869717220 */ /* 0x000fe20000400000 */
[----:B------:R-:W-:Y:S01]  /*0f60*/  SHF.L.U32 R132, R19, 0x10, RZ ;  /* 0x0000001013847819 */ /* 0x000fe200000006ff */
[----:B------:R-:W-:Y:S01]  /*0f70*/  FADD R68, R115, R68 ;  /* 0x0000004473447221 */ /* 0x000fe20000000000 */
[-C--:B------:R-:W-:Y:S01]  /*0f80*/  FFMA R67, R26, R115.reuse, R67 ;  /* 0x000000731a437223 */ /* 0x080fe20000000043 */
[----:B------:R-:W-:Y:S01]  /*0f90*/  FMUL R115, R77, R115 ;  /* 0x000000734d737220 */ /* 0x000fe20000400000 */
[----:B------:R-:W-:Y:S01]  /*0fa0*/  FADD R12, R12, R27 ;  /* 0x0000001b0c0c7221 */ /* 0x000fe20000000000 */
[----:B------:R-:W-:Y:S01]  /*0fb0*/  FFMA R5, R22, R27, R5 ;  /* 0x0000001b16057223 */ /* 0x000fe20000000005 */
[C---:B------:R-:W-:Y:S01]  /*0fc0*/  SHF.L.U32 R14, R116.reuse, 0x10, RZ ;  /* 0x00000010740e7819 */ /* 0x040fe200000006ff */
[----:B------:R-:W-:Y:S01]  /*0fd0*/  FADD R65, R7, R65 ;  /* 0x0000004107417221 */ /* 0x000fe20000000000 */
[----:B------:R-:W-:Y:S01]  /*0fe0*/  SHF.R.U64 R116, R116, 0x10, R117 ;  /* 0x0000001074747819 */ /* 0x000fe20000001275 */
[-C--:B------:R-:W-:Y:S01]  /*0ff0*/  FFMA R63, R112, R7.reuse, R63 ;  /* 0x00000007703f7223 */ /* 0x080fe2000000003f */
        /* <DEDUP_REMOVED lines=8> */
[----:B------:R-:W-:-:S02]  /*1080*/  SHF.L.U32 R9, R9, 0x10, RZ ;  /* 0x0000001009097819 */ /* 0x000fc400000006ff */
[----:B------:R-:W-:Y:S01]  /*1090*/  FADD R12, R7, R132 ;  /* 0x00000084070c7221 */ /* 0x000fe20000000000 */
[----:B------:R-:W-:Y:S01]  /*10a0*/  FFMA R5, R113, R132, R10 ;  /* 0x0000008471057223 */ /* 0x000fe2000000000a */
[----:B------:R-:W-:Y:S01]  /*10b0*/  SHF.R.U64 R17, R118, 0x10, R119 ;  /* 0x0000001076117819 */ /* 0x000fe20000001277 */
[----:B------:R-:W-:Y:S01]  /*10c0*/  FMUL R134, R90, R9 ;  /* 0x000000095a867220 */ /* 0x000fe20000400000 */
[----:B------:R-:W-:Y:S01]  /*10d0*/  SHF.L.U32 R131, R119, 0x10, RZ ;  /* 0x0000001077837819 */ /* 0x000fe200000006ff */
[----:B------:R-:W-:Y:S01]  /*10e0*/  FADD R7, R12, R117 ;  /* 0x000000750c077221 */ /* 0x000fe20000000000 */
[----:B------:R-:W-:Y:S01]  /*10f0*/  SHF.R.U32.HI R143, RZ, 0x10, R119 ;  /* 0x00000010ff8f7819 */ /* 0x000fe20000011677 */
[----:B------:R-:W-:Y:S01]  /*1100*/  FMUL R119, R105, R140 ;  /* 0x0000008c69777220 */ /* 0x000fe20000400000 */
[----:B------:R-:W-:Y:S01]  /*1110*/  FFMA R10, R112, R117, R5 ;  /* 0x00000075700a7223 */ /* 0x000fe20000000005 */
[----:B------:R-:W-:Y:S02]  /*1120*/  SHF.R.U64 R13, R122, 0x10, R123 ;  /* 0x000000107a0d7819 */ /* 0x000fe4000000127b */
        /* <DEDUP_REMOVED lines=27> */
[C---:B------:R-:W-:Y:S01]  /*12e0*/  FMUL R129, R105.reuse, R146 ;  /* 0x0000009269817220 */ /* 0x040fe20000400000 */
[----:B------:R-:W-:Y:S01]  /*12f0*/  SHF.L.U32 R154, R120, 0x10, RZ ;  /* 0x00000010789a7819 */ /* 0x000fe200000006ff */
[----:B------:R-:W-:Y:S01]  /*1300*/  FMUL R127, R105, R16 ;  /* 0x00000010697f7220 */ /* 0x000fe20000400000 */
[----:B------:R-:W-:Y:S01]  /*1310*/  FMUL R120, R81, R18 ;  /* 0x0000001251787220 */ /* 0x000fe20000400000 */
[----:B------:R-:W-:Y:S01]  /*1320*/  FADD R7, R12, R139 ;  /* 0x0000008b0c077221 */ /* 0x000fe20000000000 */
[----:B------:R-:W-:Y:S01]  /*1330*/  FFMA R10, R118, R139, R5 ;  /* 0x0000008b760a7223 */ /* 0x000fe20000000005 */
[----:B------:R-:W-:Y:S01]  /*1340*/  SHF.L.U32 R164, R122, 0x10, RZ ;  /* 0x000000107aa47819 */ /* 0x000fe200000006ff */
        /* <DEDUP_REMOVED lines=54> */
[----:B------:R-:W-:Y:S01]  /*16b0*/  FFMA R56, R119, R9, R56 ;  /* 0x0000000977387223 */ /* 0x000fe20000000038 */
[----:B------:R-:W-:Y:S01]  /*16c0*/  FADD R54, R9, R54 ;  /* 0x0000003609367221 */ /* 0x000fe20000000000 */
        /* <DEDUP_REMOVED lines=41> */
.L_x_5832:
[----:B------:R-:W-:Y:S01]  /*1960*/  LOP3.LUT P0, RZ, R2, 0xff, RZ, 0xc0, !PT ;  /* 0x000000ff02ff7812 */ /* 0x000fe2000780c0ff */
[----:B-1----:R-:W-:Y:S01]  /*1970*/  FADD R2, R3, R4 ;  /* 0x0000000403027221 */ /* 0x002fe20000000000 */
[----:B0-2---:R-:W-:Y:S01]  /*1980*/  FADD R3, R5, R6 ;  /* 0x0000000605037221 */ /* 0x005fe20000000000 */
[----:B------:R-:W-:Y:S10]  /*1990*/  @P1 BRA `(.L_x_5820) ;  /* 0x00000000002c1947 */ /* 0x000ff40003800000 */
[----:B------:R-:W0:Y:S01]  /*19a0*/  S2UR UR5, SR_CgaCtaId ;  /* 0x00000000000579c3 */ /* 0x000e220000008800 */
[----:B------:R-:W-:Y:S01]  /*19b0*/  SHF.R.U32.HI R5, RZ, 0x5, R47 ;  /* 0x00000005ff057819 */ /* 0x000fe2000001162f */
[----:B------:R-:W-:-:S03]  /*19c0*/  UMOV UR4, 0x400 ;  /* 0x0000040000047882 */ /* 0x000fc60000000000 */
[----:B------:R-:W-:-:S04]  /*19d0*/  LOP3.LUT R100, R5, 0x7fffff8, RZ, 0xc0, !PT ;  /* 0x07fffff805647812 */ /* 0x000fc800078ec0ff */
[----:B------:R-:W-:-:S04]  /*19e0*/  IADD3 R101, R100, 0x8, RZ ;  /* 0x0000000864657810 */ /* 0x000fc80007ffe0ff */
[----:B------:R-:W-:-:S04]  /*19f0*/  SEL R4, R101, R100, !P0 ;  /* 0x0000006465047207 */ /* 0x000fc80004000000 */
[----:B------:R-:W-:Y:S01]  /*1a00*/  LOP3.LUT R5, R4, 0x7, R5, 0xf8, !PT ;  /* 0x0000000704057812 */ /* 0x000fe200078ef805 */
[----:B0-----:R-:W-:-:S06]  /*1a10*/  ULEA UR4, UR5, UR4, 0x18 ;  /* 0x0000000405047291 */ /* 0x001fcc000f8ec03f */
[----:B------:R-:W-:-:S04]  /*1a20*/  MOV R102, UR4 ;  /* 0x0000000400667c02 */ /* 0x000fc80008000f00 */
[----:B------:R-:W-:-:S05]  /*1a30*/  LEA R5, R5, R102, 0x3 ;  /* 0x0000006605057211 */ /* 0x000fca00078e18ff */
[----:B------:R0:W-:Y:S02]  /*1a40*/  STS.64 [R5+0x6000], R2 ;  /* 0x0060000205007388 */ /* 0x0001e40000000a00 */
.L_x_5820:
[----:B------:R-:W-:Y:S05]  /*1a50*/  WARPSYNC.ALL ;  /* 0x0000000000007948 */ /* 0x000fea0003800000 */
[----:B------:R-:W-:Y:S01]  /*1a60*/  BAR.SYNC.DEFER_BLOCKING 0x0 ;  /* 0x0000000000007b1d */ /* 0x000fe20000010000 */
[----:B0-----:R-:W-:Y:S02]  /*1a70*/  SEL R3, R101, R100, !P0 ;  /* 0x0000006465037207 */ /* 0x001fe40004000000 */
[----:B------:R-:W-:Y:S02]  /*1a80*/  IADD3 R99, R99, UR8, RZ ;  /* 0x0000000863637c10 */ /* 0x000fe4000fffe0ff */
[----:B------:R-:W-:-:S02]  /*1a90*/  LEA R2, R3, R102, 0x3 ;  /* 0x0000006603027211 */ /* 0x000fc400078e18ff */
[----:B------:R-:W-:-:S03]  /*1aa0*/  ISETP.GE.AND P1, PT, R99, UR9, PT ;  /* 0x0000000963007c0c */ /* 0x000fc6000bf26270 */
[----:B------:R-:W0:Y:S04]  /*1ab0*/  LDS.128 R4, [R2+0x6000] ;  /* 0x0060000002047984 */ /* 0x000e280000000c00 */
        /* <DEDUP_REMOVED lines=19> */
[----:B------:R-:W-:Y:S01]  /*1bf0*/  FMUL R3, R3, 0.00016276042151730507612 ;  /* 0x392aaaab03037820 */ /* 0x000fe20000400000 */
[----:B------:R-:W-:-:S04]  /*1c00*/  FMUL R4, R4, 0.00016276042151730507612 ;  /* 0x392aaaab04047820 */ /* 0x000fc80000400000 */
        /* <DEDUP_REMOVED lines=73> */
[----:B------:R-:W-:Y:S01]  /*20a0*/  IMAD.WIDE.U32 R108, R109, 0x10, R2 ;  /* 0x000000106d6c7825 */ /* 0x000fe200078e0002 */
[----:B------:R1:W-:Y:S01]  /*20b0*/  STG.E.128 desc[UR6][R110.64], R4 ;  /* 0x000000046e007986 */ /* 0x0003e2000c101d06 */
[----:B------:R-:W-:Y:S02]  /*20c0*/  SEL R2, RZ, 0x1, P0 ;  /* 0x00000001ff027807 */ /* 0x000fe40000000000 */
        /* <DEDUP_REMOVED lines=56> */
.L_x_5818:
[----:B------:R-:W0:Y:S01]  /*2450*/  S2UR UR4, SR_CTAID.X ;  /* 0x00000000000479c3 */ /* 0x000e220000002500 */
[----:B------:R-:W-:-:S07]  /*2460*/  LOP3.LUT R0, R47, 0xff, RZ, 0xc0, !PT ;  /* 0x000000ff2f007812 */ /* 0x000fce00078ec0ff */
[----:B------:R-:W1:Y:S08]  /*2470*/  LDC.64 R36, c[0x0][0x268] ;  /* 0x00009a00ff247b82 */ /* 0x000e700000000a00 */
[----:B------:R-:W2:Y:S01]  /*2480*/  LDC.64 R38, c[0x0][0x270] ;  /* 0x00009c00ff267b82 */ /* 0x000ea20000000a00 */
[----:B0-----:R-:W-:-:S05]  /*2490*/  LEA.HI R21, R47, UR4, RZ, 0x18 ;  /* 0x000000042f157c11 */ /* 0x001fca000f8fc0ff */
        /* <DEDUP_REMOVED lines=31> */
.L_x_5819:
[----:B------:R-:W-:Y:S01]  /*2690*/  HFMA2.MMA R13, -RZ, RZ, 0, 9.5367431640625e-07 ;  /* 0x00000010ff0d7435 */ /* 0x000fe200000001ff */
[----:B------:R-:W-:Y:S02]  /*26a0*/  MOV R14, R5 ;  /* 0x00000005000e7202 */ /* 0x000fe40000000f00 */
[----:B------:R-:W-:Y:S02]  /*26b0*/  MOV R16, 0x1f ;  /* 0x0000001f00107802 */ /* 0x000fe40000000f00 */
[----:B------:R-:W-:-:S07]  /*26c0*/  MOV R11, 0xffffffff ;  /* 0xffffffff000b7802 */ /* 0x000fce0000000f00 */
[----:B------:R-:W-:Y:S05]  /*26d0*/  WARPSYNC.COLLECTIVE R11, `(.L_x_5822) ;  /* 0x000000000b087348 */ /* 0x000fea0003c00000 */
[----:B------:R0:W1:Y:S02]  /*26e0*/  SHFL.DOWN P0, R12, R14, R13, R16 ;  /* 0x0800000d0e0c7389 */ /* 0x0000640000000010 */
[----:B01----:R-:W-:Y:S01]  /*26f0*/  ENDCOLLECTIVE ;  /* 0x000000000000791b */ /* 0x003fe20003800000 */
.L_x_5822:
[----:B------:R-:W-:Y:S02]  /*2700*/  MOV R14, R3 ;  /* 0x00000003000e7202 */ /* 0x000fe40000000f00 */
[----:B------:R-:W-:-:S07]  /*2710*/  MOV R4, R12 ;  /* 0x0000000c00047202 */ /* 0x000fce0000000f00 */
[----:B------:R-:W-:Y:S05]  /*2720*/  WARPSYNC.COLLECTIVE R11, `(.L_x_5823) ;  /* 0x000000000b087348 */ /* 0x000fea0003c00000 */
[----:B------:R0:W1:Y:S02]  /*2730*/  SHFL.DOWN P0, R12, R14, R13, R16 ;  /* 0x0800000d0e0c7389 */ /* 0x0000640000000010 */
[----:B01----:R-:W-:Y:S01]  /*2740*/  ENDCOLLECTIVE ;  /* 0x000000000000791b */ /* 0x003fe20003800000 */
.L_x_5823:
[----:B------:R-:W-:Y:S01]  /*2750*/  FADD R4, R5, R4 ;  /* 0x0000000405047221 */ /* 0x000fe20000000000 */
[----:B------:R-:W-:-:S04]  /*2760*/  HFMA2.MMA R13, -RZ, RZ, 0, 4.76837158203125e-07 ;  /* 0x00000008ff0d7435 */ /* 0x000fc800000001ff */
[----:B------:R-:W-:Y:S02]  /*2770*/  MOV R14, R4 ;  /* 0x00000004000e7202 */ /* 0x000fe40000000f00 */
[----:B------:R-:W-:-:S07]  /*2780*/  MOV R6, R12 ;  /* 0x0000000c00067202 */ /* 0x000fce0000000f00 */
[----:B------:R-:W-:Y:S05]  /*2790*/  WARPSYNC.COLLECTIVE R11, `(.L_x_5824) ;  /* 0x000000000b087348 */ /* 0x000fea0003c00000 */
[----:B------:R0:W1:Y:S02]  /*27a0*/  SHFL.DOWN P0, R12, R14, R13, R16 ;  /* 0x0800000d0e0c7389 */ /* 0x0000640000000010 */
[----:B01----:R-:W-:Y:S01]  /*27b0*/  ENDCOLLECTIVE ;  /* 0x000000000000791b */ /* 0x003fe20003800000 */
.L_x_5824:
[----:B------:R-:W-:-:S05]  /*27c0*/  FADD R6, R3, R6 ;  /* 0x0000000603067221 */ /* 0x000fca0000000000 */
[----:B------:R-:W-:Y:S02]  /*27d0*/  MOV R14, R6 ;  /* 0x00000006000e7202 */ /* 0x000fe40000000f00 */
[----:B------:R-:W-:-:S07]  /*27e0*/  MOV R7, R12 ;  /* 0x0000000c00077202 */ /* 0x000fce0000000f00 */
[----:B------:R-:W-:Y:S05]  /*27f0*/  WARPSYNC.COLLECTIVE R11, `(.L_x_5825) ;  /* 0x000000000b087348 */ /* 0x000fea0003c00000 */
[----:B------:R0:W1:Y:S02]  /*2800*/  SHFL.DOWN P0, R12, R14, R13, R16 ;  /* 0x0800000d0e0c7389 */ /* 0x0000640000000010 */
[----:B01----:R-:W-:Y:S01]  /*2810*/  ENDCOLLECTIVE ;  /* 0x000000000000791b */ /* 0x003fe20003800000 */
.L_x_5825:
[----:B------:R-:W-:Y:S01]  /*2820*/  FADD R7, R4, R7 ;  /* 0x0000000704077221 */ /* 0x000fe20000000000 */
[----:B------:R-:W-:-:S04]  /*2830*/  HFMA2.MMA R13, -RZ, RZ, 0, 2.384185791015625e-07 ;  /* 0x00000004ff0d7435 */ /* 0x000fc800000001ff */
[----:B------:R-:W-:Y:S02]  /*2840*/  MOV R14, R7 ;  /* 0x00000007000e7202 */ /* 0x000fe40000000f00 */
[----:B------:R-:W-:-:S07]  /*2850*/  MOV R9, R12 ;  /* 0x0000000c00097202 */ /* 0x000fce0000000f00 */
[----:B------:R-:W-:Y:S05]  /*2860*/  WARPSYNC.COLLECTIVE R11, `(.L_x_5826) ;  /* 0x000000000b087348 */ /* 0x000fea0003c00000 */
[----:B------:R0:W1:Y:S02]  /*2870*/  SHFL.DOWN P0, R12, R14, R13, R16 ;  /* 0x0800000d0e0c7389 */ /* 0x0000640000000010 */
[----:B01----:R-:W-:Y:S01]  /*2880*/  ENDCOLLECTIVE ;  /* 0x000000000000791b */ /* 0x003fe20003800000 */
.L_x_5826:
[----:B------:R-:W-:-:S05]  /*2890*/  FADD R9, R6, R9 ;  /* 0x0000000906097221 */ /* 0x000fca0000000000 */
[----:B------:R-:W-:Y:S02]  /*28a0*/  MOV R14, R9 ;  /* 0x00000009000e7202 */ /* 0x000fe40000000f00 */
[----:B------:R-:W-:-:S07]  /*28b0*/  MOV R8, R12 ;  /* 0x0000000c00087202 */ /* 0x000fce0000000f00 */
[----:B------:R-:W-:Y:S05]  /*28c0*/  WARPSYNC.COLLECTIVE R11, `(.L_x_5827) ;  /* 0x000000000b087348 */ /* 0x000fea0003c00000 */
[----:B------:R0:W1:Y:S02]  /*28d0*/  SHFL.DOWN P0, R12, R14, R13, R16 ;  /* 0x0800000d0e0c7389 */ /* 0x0000640000000010 */
[----:B01----:R-:W-:Y:S01]  /*28e0*/  ENDCOLLECTIVE ;  /* 0x000000000000791b */ /* 0x003fe20003800000 */
.L_x_5827:
[----:B------:R-:W-:Y:S01]  /*28f0*/  FADD R8, R7, R8 ;  /* 0x0000000807087221 */ /* 0x000fe20000000000 */
[----:B------:R-:W-:-:S04]  /*2900*/  HFMA2.MMA R13, -RZ, RZ, 0, 1.1920928955078125e-07 ;  /* 0x00000002ff0d7435 */ /* 0x000fc800000001ff */
[----:B------:R-:W-:Y:S02]  /*2910*/  MOV R14, R8 ;  /* 0x00000008000e7202 */ /* 0x000fe40000000f00 */
[----:B------:R-:W-:-:S07]  /*2920*/  MOV R10, R12 ;  /* 0x0000000c000a7202 */ /* 0x000fce0000000f00 */
[----:B------:R-:W-:Y:S05]  /*2930*/  WARPSYNC.COLLECTIVE R11, `(.L_x_5828) ;  /* 0x000000000b087348 */ /* 0x000fea0003c00000 */
[----:B------:R0:W1:Y:S02]  /*2940*/  SHFL.DOWN P0, R12, R14, R13, R16 ;  /* 0x0800000d0e0c7389 */ /* 0x0000640000000010 */
[----:B01----:R-:W-:Y:S01]  /*2950*/  ENDCOLLECTIVE ;  /* 0x000000000000791b */ /* 0x003fe20003800000 */
.L_x_5828:
[----:B------:R-:W-:-:S05]  /*2960*/  FADD R10, R9, R10 ;  /* 0x0000000a090a7221 */ /* 0x000fca0000000000 */
[----:B------:R-:W-:Y:S02]  /*2970*/  MOV R14, R10 ;  /* 0x0000000a000e7202 */ /* 0x000fe40000000f00 */
[----:B------:R-:W-:-:S07]  /*2980*/  MOV R3, R12 ;  /* 0x0000000c00037202 */ /* 0x000fce0000000f00 */
[----:B------:R-:W-:Y:S05]  /*2990*/  WARPSYNC.COLLECTIVE R11, `(.L_x_5829) ;  /* 0x000000000b087348 */ /* 0x000fea0003c00000 */
[----:B------:R0:W1:Y:S02]  /*29a0*/  SHFL.DOWN P0, R12, R14, R13, R16 ;  /* 0x0800000d0e0c7389 */ /* 0x0000640000000010 */
[----:B01----:R-:W-:Y:S01]  /*29b0*/  ENDCOLLECTIVE ;  /* 0x000000000000791b */ /* 0x003fe20003800000 */
.L_x_5829:
[----:B------:R-:W-:Y:S01]  /*29c0*/  FADD R3, R8, R3 ;  /* 0x0000000308037221 */ /* 0x000fe20000000000 */
[----:B------:R-:W-:-:S04]  /*29d0*/  HFMA2.MMA R13, -RZ, RZ, 0, 5.9604644775390625e-08 ;  /* 0x00000001ff0d7435 */ /* 0x000fc800000001ff */
[----:B------:R-:W-:Y:S02]  /*29e0*/  MOV R14, R3 ;  /* 0x00000003000e7202 */ /* 0x000fe40000000f00 */
[----:B------:R-:W-:-:S07]  /*29f0*/  MOV R5, R12 ;  /* 0x0000000c00057202 */ /* 0x000fce0000000f00 */
[----:B------:R-:W-:Y:S05]  /*2a00*/  WARPSYNC.COLLECTIVE R11, `(.L_x_5830) ;  /* 0x000000000b087348 */ /* 0x000fea0003c00000 */
[----:B------:R0:W1:Y:S02]  /*2a10*/  SHFL.DOWN P0, R12, R14, R13, R16 ;  /* 0x0800000d0e0c7389 */ /* 0x0000640000000010 */
[----:B01----:R-:W-:Y:S01]  /*2a20*/  ENDCOLLECTIVE ;  /* 0x000000000000791b */ /* 0x003fe20003800000 */
.L_x_5830:
[----:B------:R-:W-:-:S05]  /*2a30*/  FADD R5, R10, R5 ;  /* 0x000000050a057221 */ /* 0x000fca0000000000 */
[----:B------:R-:W-:Y:S02]  /*2a40*/  MOV R14, R5 ;  /* 0x00000005000e7202 */ /* 0x000fe40000000f00 */
[----:B------:R-:W-:-:S07]  /*2a50*/  MOV R4, R12 ;  /* 0x0000000c00047202 */ /* 0x000fce0000000f00 */
[----:B------:R-:W-:Y:S05]  /*2a60*/  WARPSYNC.COLLECTIVE R11, `(.L_x_5831) ;  /* 0x000000000b087348 */ /* 0x000fea0003c00000 */
[----:B------:R0:W1:Y:S02]  /*2a70*/  SHFL.DOWN P0, R12, R14, R13, R16 ;  /* 0x0800000d0e0c7389 */ /* 0x0000640000000010 */
[----:B01----:R-:W-:Y:S01]  /*2a80*/  ENDCOLLECTIVE ;  /* 0x000000000000791b */ /* 0x003fe20003800000 */
.L_x_5831:
[----:B------:R-:W-:Y:S01]  /*2a90*/  MOV R6, R12 ;  /* 0x0000000c00067202 */ /* 0x000fe20000000f00 */
[----:B------:R-:W-:Y:S06]  /*2aa0*/  BRA `(.L_x_5832) ;  /* 0xffffffec00ac7947 */ /* 0x000fec000383ffff */
.L_x_5833:
        /* <DEDUP_REMOVED lines=13> */
.L_x_8044:


//--------------------- .text._ZN18transformer_engine13normalization28ln_bwd_finalize_tuned_kernelINS0_22Kernel_traits_finalizeILj6144E13__nv_bfloat16S3_S3_fjLj1024ELj4ENS0_18Kernel_traits_baseILj6144ES3_S3_S3_fjLj1024EEEEEEEvNS0_20BackwardKernelParamsE --------------------------
	.section	.text._ZN18transformer_engine13normalization28ln_bwd_finalize_tuned_kernelINS0_22Kernel_traits_finalizeILj6144E13__nv_bfloat16S3_S3_fjLj1024ELj4ENS0_18Kernel_traits_baseILj6144ES3_S3_S3_fjLj1024EEEEEEEvNS0_20BackwardKernelParamsE,"ax",@progbits
	.align	128
        .global         _ZN18transformer_engine13normalization28ln_bwd_finalize_tuned_kernelINS0_22Kernel_traits_finalizeILj6144E13__nv_bfloat16S3_S3_fjLj1024ELj4ENS0_18Kernel_traits_baseILj6144ES3_S3_S3_fjLj1024EEEEEEEvNS0_20BackwardKernelParamsE
        .type           _ZN18transformer_engine13normalization28ln_bwd_finalize_tuned_kernelINS0_22Kernel_traits_finalizeILj6144E13__nv_bfloat16S3_S3_fjLj1024ELj4ENS0_18Kernel_traits_baseILj6144ES3_S3_S3_fjLj1024EEEEEEEvNS0_20BackwardKernelParamsE,@function
        .size           _ZN18transformer_engine13normalization28ln_bwd_finalize_tuned_kernelINS0_22Kernel_traits_finalizeILj6144E13__nv_bfloat16S3_S3_fjLj1024ELj4ENS0_18Kernel_traits_baseILj6144ES3_S3_S3_fjLj1024EEEEEEEvNS0_20BackwardKernelParamsE,(.L_x_8045 - _ZN18transformer_engine13normalization28ln_bwd_finalize_tuned_kernelINS0_22Kernel_traits_finalizeILj6144E13__nv_bfloat16S3_S3_fjLj1024ELj4ENS0_18Kernel_traits_baseILj6144ES3_S3_S3_fjLj1024EEEEEEEvNS0_20BackwardKernelParamsE)
        .other          _ZN18transformer_engine13normalization28ln_bwd_finalize_tuned_kernelINS0_22Kernel_traits_finalizeILj6144E13__nv_bfloat16S3_S3_fjLj1024ELj4ENS0_18Kernel_traits_baseILj6144ES3_S3_S3_fjLj1024EEEEEEEvNS0_20BackwardKernelParamsE,@"STO_CUDA_ENTRY STV_DEFAULT"
_ZN18transformer_engine13normalization28ln_bwd_finalize_tuned_kernelINS0_22Kernel_traits_finalizeILj6144E13__nv_bfloat16S3_S3_fjLj1024ELj4ENS0_18Kernel_traits_baseILj6144ES3_S3_S3_fjLj1024EEEEEEEvNS0_20BackwardKernelParamsE:
.text._ZN18transformer_engine13normalization28ln_bwd_finalize_tuned_kernelINS0_22Kernel_traits_finalizeILj6144E13__nv_bfloat16S3_S3_fjLj1024ELj4ENS0_18Kernel_traits_baseILj6144ES3_S3_S3_fjLj1024EEEEEEEvNS0_20BackwardKernelParamsE:
        /* <DEDUP_REMOVED lines=20> */
.L_x_5845:
        /* <DEDUP_REMOVED lines=28> */
.L_x_5838:
        /* <DEDUP_REMOVED lines=33> */
.L_x_5837:
[----:B------:R-:W-:Y:S05]  /*0510*/  BSYNC B1 ;  /* 0x0000000000017941 */ /* 0x000fea0003800000 */
.L_x_5836:
        /* <DEDUP_REMOVED lines=23> */
.L_x_5840:
[----:B------:R-:W-:Y:S05]  /*0690*/  BSYNC B1 ;  /* 0x0000000000017941 */ /* 0x000fea0003800000 */
.L_x_5839:
        /* <DEDUP_REMOVED lines=11> */
.L_x_5835:
[----:B------:R-:W-:Y:S05]  /*0750*/  BSYNC B0 ;  /* 0x0000000000007941 */ /* 0x000fea0003800000 */
.L_x_5834:
        /* <DEDUP_REMOVED lines=33> */
.L_x_5856:
[----:B------:R-:W-:Y:S01]  /*0970*/  @!P0 SHF.R.U32.HI R11, RZ, 0x3, R0 ;  /* 0x00000003ff0b8819 */ /* 0x000fe20000011600 */
[----:B--2---:R-:W-:Y:S01]  /*0980*/  FADD R13, R8, R13 ;  /* 0x0000000d080d7221 */ /* 0x004fe20000000000 */
[----:B-1----:R-:W-:Y:S02]  /*0990*/  FADD R9, R10, R9 ;  /* 0x000000090a097221 */ /* 0x002fe40000000000 */
[----:B0-----:R-:W-:-:S05]  /*09a0*/  @!P0 LOP3.LUT R8, R11, 0x1ffffffc, RZ, 0xc0, !PT ;  /* 0x1ffffffc0b088812 */ /* 0x001fca00078ec0ff */
[----:B------:R1:W-:Y:S04]  /*09b0*/  @!P0 STS [R8+UR4+0x2000], R13 ;  /* 0x0020000d08008988 */ /* 0x0003e80008000804 */
[----:B------:R1:W-:Y:S02]  /*09c0*/  @!P0 STS [R8+UR4+0x2080], R9 ;  /* 0x0020800908008988 */ /* 0x0003e40008000804 */
.L_x_5841:
        /* <DEDUP_REMOVED lines=18> */
.L_x_5844:
[----:B------:R-:W-:Y:S05]  /*0af0*/  BSYNC B0 ;  /* 0x0000000000007941 */ /* 0x000fea0003800000 */
.L_x_5843:
[C---:B------:R-:W-:Y:S02]  /*0b00*/  ISETP.GT.U32.AND P0, PT, R5.reuse, -0x1801, PT ;  /* 0xffffe7ff0500780c */ /* 0x040fe40003f04070 */
[----:B------:R-:W-:Y:S02]  /*0b10*/  IADD3 R5, R5, 0x1800, RZ ;  /* 0x0000180005057810 */ /* 0x000fe40007ffe0ff */
[----:B------:R-:W-:-:S09]  /*0b20*/  IADD3 R6, R6, 0xc00, RZ ;  /* 0x00000c0006067810 */ /* 0x000fd20007ffe0ff */
[----:B------:R-:W-:Y:S05]  /*0b30*/  @P0 BRA `(.L_x_5845) ;  /* 0xfffffff400800947 */ /* 0x000fea000383ffff */
[----:B------:R-:W-:Y:S05]  /*0b40*/  EXIT ;  /* 0x000000000000794d */ /* 0x000fea0003800000 */
.L_x_5842:
[----:B------:R-:W-:Y:S01]  /*0b50*/  HFMA2.MMA R18, -RZ, RZ, 0, 5.9604644775390625e-08 ;  /* 0x00000001ff127435 */ /* 0x000fe200000001ff */
[----:B0-----:R-:W-:Y:S01]  /*0b60*/  IMAD.MOV.U32 R19, RZ, RZ, R10 ;  /* 0x000000ffff137224 */ /* 0x001fe200078e000a */
[----:B------:R-:W-:Y:S02]  /*0b70*/  MOV R21, 0x1f ;  /* 0x0000001f00157802 */ /* 0x000fe40000000f00 */
[----:B------:R-:W-:-:S07]  /*0b80*/  MOV R16, 0xffffffff ;  /* 0xffffffff00107802 */ /* 0x000fce0000000f00 */
[----:B-12---:R-:W-:Y:S05]  /*0b90*/  WARPSYNC.COLLECTIVE R16, `(.L_x_5846) ;  /* 0x0000000010087348 */ /* 0x006fea0003c00000 */
[----:B------:R0:W3:Y:S02]  /*0ba0*/  SHFL.BFLY P1, R17, R19, R18, R21 ;  /* 0x0c00001213117389 */ /* 0x0000e40000020015 */
[----:B0123--:R-:W-:Y:S01]  /*0bb0*/  ENDCOLLECTIVE ;  /* 0x000000000000791b */ /* 0x00ffe20003800000 */
.L_x_5846:
[----:B------:R-:W-:Y:S01]  /*0bc0*/  HFMA2.MMA R18, -RZ, RZ, 0, 1.1920928955078125e-07 ;  /* 0x00000002ff127435 */ /* 0x000fe200000001ff */
[----:B------:R-:W-:-:S04]  /*0bd0*/  IMAD.MOV.U32 R9, RZ, RZ, R17 ;  /* 0x000000ffff097224 */ /* 0x000fc800078e0011 */
[----:B------:R-:W-:-:S05]  /*0be0*/  FADD R9, R10, R9 ;  /* 0x000000090a097221 */ /* 0x000fca0000000000 */
[----:B------:R-:W-:-:S07]  /*0bf0*/  MOV R19, R9 ;  /* 0x0000000900137202 */ /* 0x000fce0000000f00 */
[----:B------:R-:W-:Y:S05]  /*0c00*/  WARPSYNC.COLLECTIVE R16, `(.L_x_5847) ;  /* 0x0000000010087348 */ /* 0x000fea0003c00000 */
[----:B------:R0:W1:Y:S02]  /*0c10*/  SHFL.BFLY P1, R17, R19, R18, R21 ;  /* 0x0c00001213117389 */ /* 0x0000640000020015 */
[----:B01----:R-:W-:Y:S01]  /*0c20*/  ENDCOLLECTIVE ;  /* 0x000000000000791b */ /* 0x003fe20003800000 */
.L_x_5847:
[----:B------:R-:W-:Y:S01]  /*0c30*/  HFMA2.MMA R18, -RZ, RZ, 0, 2.384185791015625e-07 ;  /* 0x00000004ff127435 */ /* 0x000fe200000001ff */
[----:B------:R-:W-:-:S05]  /*0c40*/  MOV R12, R17 ;  /* 0x00000011000c7202 */ /* 0x000fca0000000f00 */
[----:B------:R-:W-:-:S04]  /*0c50*/  FADD R12, R9, R12 ;  /* 0x0000000c090c7221 */ /* 0x000fc80000000000 */
[----:B------:R-:W-:-:S07]  /*0c60*/  IMAD.MOV.U32 R19, RZ, RZ, R12 ;  /* 0x000000ffff137224 */ /* 0x000fce00078e000c */
[----:B------:R-:W-:Y:S05]  /*0c70*/  WARPSYNC.COLLECTIVE R16, `(.L_x_5848) ;  /* 0x0000000010087348 */ /* 0x000fea0003c00000 */
[----:B------:R0:W1:Y:S02]  /*0c80*/  SHFL.BFLY P1, R17, R19, R18, R21 ;  /* 0x0c00001213117389 */ /* 0x0000640000020015 */
[----:B01----:R-:W-:Y:S01]  /*0c90*/  ENDCOLLECTIVE ;  /* 0x000000000000791b */ /* 0x003fe20003800000 */
.L_x_5848:
[----:B------:R-:W-:Y:S01]  /*0ca0*/  IMAD.MOV.U32 R18, RZ, RZ, 0x8 ;  /* 0x00000008ff127424 */ /* 0x000fe200078e00ff */
[----:B------:R-:W-:-:S05]  /*0cb0*/  MOV R11, R17 ;  /* 0x00000011000b7202 */ /* 0x000fca0000000f00 */
[----:B------:R-:W-:-:S05]  /*0cc0*/  FADD R11, R12, R11 ;  /* 0x0000000b0c0b7221 */ /* 0x000fca0000000000 */
[----:B------:R-:W-:-:S07]  /*0cd0*/  MOV R19, R11 ;  /* 0x0000000b00137202 */ /* 0x000fce0000000f00 */
[----:B------:R-:W-:Y:S05]  /*0ce0*/  WARPSYNC.COLLECTIVE R16, `(.L_x_5849) ;  /* 0x0000000010087348 */ /* 0x000fea0003c00000 */
[----:B------:R0:W1:Y:S02]  /*0cf0*/  SHFL.BFLY P1, R17, R19, R18, R21 ;  /* 0x0c00001213117389 */ /* 0x0000640000020015 */
[----:B01----:R-:W-:Y:S01]  /*0d00*/  ENDCOLLECTIVE ;  /* 0x000000000000791b */ /* 0x003fe20003800000 */
.L_x_5849:
[----:B------:R-:W-:Y:S01]  /*0d10*/  HFMA2.MMA R18, -RZ, RZ, 0, 9.5367431640625e-07 ;  /* 0x00000010ff127435 */ /* 0x000fe200000001ff */
[----:B------:R-:W-:-:S05]  /*0d20*/  MOV R10, R17 ;  /* 0x00000011000a7202 */ /* 0x000fca0000000f00 */
[----:B------:R-:W-:-:S05]  /*0d30*/  FADD R10, R11, R10 ;  /* 0x0000000a0b0a7221 */ /* 0x000fca0000000000 */
[----:B------:R-:W-:-:S07]  /*0d40*/  MOV R19, R10 ;  /* 0x0000000a00137202 */ /* 0x000fce0000000f00 */
[----:B------:R-:W-:Y:S05]  /*0d50*/  WARPSYNC.COLLECTIVE R16, `(.L_x_5850) ;  /* 0x0000000010087348 */ /* 0x000fea0003c00000 */
[----:B------:R0:W1:Y:S02]  /*0d60*/  SHFL.BFLY P1, R17, R19, R18, R21 ;  /* 0x0c00001213117389 */ /* 0x0000640000020015 */
[----:B01----:R-:W-:Y:S01]  /*0d70*/  ENDCOLLECTIVE ;  /* 0x000000000000791b */ /* 0x003fe20003800000 */
.L_x_5850:
[----:B------:R-:W-:Y:S01]  /*0d80*/  HFMA2.MMA R18, -RZ, RZ, 0, 5.9604644775390625e-08 ;  /* 0x00000001ff127435 */ /* 0x000fe200000001ff */
[----:B------:R-:W-:Y:S01]  /*0d90*/  MOV R19, R8 ;  /* 0x0000000800137202 */ /* 0x000fe20000000f00 */
[----:B------:R-:W-:-:S09]  /*0da0*/  IMAD.MOV.U32 R9, RZ, RZ, R17 ;  /* 0x000000ffff097224 */ /* 0x000fd200078e0011 */
[----:B------:R-:W-:Y:S05]  /*0db0*/  WARPSYNC.COLLECTIVE R16, `(.L_x_5851) ;  /* 0x0000000010087348 */ /* 0x000fea0003c00000 */
[----:B------:R0:W1:Y:S02]  /*0dc0*/  SHFL.BFLY P1, R17, R19, R18, R21 ;  /* 0x0c00001213117389 */ /* 0x0000640000020015 */
[----:B01----:R-:W-:Y:S01]  /*0dd0*/  ENDCOLLECTIVE ;  /* 0x000000000000791b */ /* 0x003fe20003800000 */
.L_x_5851:
[----:B------:R-:W-:Y:S01]  /*0de0*/  HFMA2.MMA R18, -RZ, RZ, 0, 1.1920928955078125e-07 ;  /* 0x00000002ff127435 */ /* 0x000fe200000001ff */
[----:B------:R-:W-:-:S05]  /*0df0*/  MOV R11, R17 ;  /* 0x00000011000b7202 */ /* 0x000fca0000000f00 */
[----:B------:R-:W-:-:S04]  /*0e00*/  FADD R13, R8, R11 ;  /* 0x0000000b080d7221 */ /* 0x000fc80000000000 */
[----:B------:R-:W-:-:S07]  /*0e10*/  IMAD.MOV.U32 R19, RZ, RZ, R13 ;  /* 0x000000ffff137224 */ /* 0x000fce00078e000d */
[----:B------:R-:W-:Y:S05]  /*0e20*/  WARPSYNC.COLLECTIVE R16, `(.L_x_5852) ;  /* 0x0000000010087348 */ /* 0x000fea0003c00000 */
[----:B------:R0:W1:Y:S02]  /*0e30*/  SHFL.BFLY P1, R17, R19, R18, R21 ;  /* 0x0c00001213117389 */ /* 0x0000640000020015 */
[----:B01----:R-:W-:Y:S01]  /*0e40*/  ENDCOLLECTIVE ;  /* 0x000000000000791b */ /* 0x003fe20003800000 */
.L_x_5852:
[----:B------:R-:W-:Y:S01]  /*0e50*/  IMAD.MOV.U32 R18, RZ, RZ, 0x4 ;  /* 0x00000004ff127424 */ /* 0x000fe200078e00ff */
[----:B------:R-:W-:-:S05]  /*0e60*/  MOV R14, R17 ;  /* 0x00000011000e7202 */ /* 0x000fca0000000f00 */
[----:B------:R-:W-:-:S05]  /*0e70*/  FADD R14, R13, R14 ;  /* 0x0000000e0d0e7221 */ /* 0x000fca0000000000 */
[----:B------:R-:W-:-:S07]  /*0e80*/  MOV R19, R14 ;  /* 0x0000000e00137202 */ /* 0x000fce0000000f00 */
[----:B------:R-:W-:Y:S05]  /*0e90*/  WARPSYNC.COLLECTIVE R16, `(.L_x_5853) ;  /* 0x0000000010087348 */ /* 0x000fea0003c00000 */
[----:B------:R0:W1:Y:S02]  /*0ea0*/  SHFL.BFLY P1, R17, R19, R18, R21 ;  /* 0x0c00001213117389 */ /* 0x0000640000020015 */
[----:B01----:R-:W-:Y:S01]  /*0eb0*/  ENDCOLLECTIVE ;  /* 0x000000000000791b */ /* 0x003fe20003800000 */
.L_x_5853:
[----:B------:R-:W-:Y:S01]  /*0ec0*/  HFMA2.MMA R18, -RZ, RZ, 0, 4.76837158203125e-07 ;  /* 0x00000008ff127435 */ /* 0x000fe200000001ff */
[----:B------:R-:W-:-:S05]  /*0ed0*/  MOV R15, R17 ;  /* 0x00000011000f7202 */ /* 0x000fca0000000f00 */
[----:B------:R-:W-:-:S05]  /*0ee0*/  FADD R15, R14, R15 ;  /* 0x0000000f0e0f7221 */ /* 0x000fca0000000000 */
[----:B------:R-:W-:-:S07]  /*0ef0*/  MOV R19, R15 ;  /* 0x0000000f00137202 */ /* 0x000fce0000000f00 */
[----:B------:R-:W-:Y:S05]  /*0f00*/  WARPSYNC.COLLECTIVE R16, `(.L_x_5854) ;  /* 0x0000000010087348 */ /* 0x000fea0003c00000 */
[----:B------:R0:W1:Y:S02]  /*0f10*/  SHFL.BFLY P1, R17, R19, R18, R21 ;  /* 0x0c00001213117389 */ /* 0x0000640000020015 */
[----:B01----:R-:W-:Y:S01]  /*0f20*/  ENDCOLLECTIVE ;  /* 0x000000000000791b */ /* 0x003fe20003800000 */
.L_x_5854:
[----:B------:R-:W-:Y:S01]  /*0f30*/  HFMA2.MMA R18, -RZ, RZ, 0, 9.5367431640625e-07 ;  /* 0x00000010ff127435 */ /* 0x000fe200000001ff */
[----:B------:R-:W-:-:S04]  /*0f40*/  IMAD.MOV.U32 R8, RZ, RZ, R17 ;  /* 0x000000ffff087224 */ /* 0x000fc800078e0011 */
[----:B------:R-:W-:-:S05]  /*0f50*/  FADD R8, R15, R8 ;  /* 0x000000080f087221 */ /* 0x000fca0000000000 */
[----:B------:R-:W-:-:S07]  /*0f60*/  MOV R19, R8 ;  /* 0x0000000800137202 */ /* 0x000fce0000000f00 */
[----:B------:R-:W-:Y:S05]  /*0f70*/  WARPSYNC.COLLECTIVE R16, `(.L_x_5855) ;  /* 0x0000000010087348 */ /* 0x000fea0003c00000 */
[----:B------:R0:W1:Y:S02]  /*0f80*/  SHFL.BFLY P1, R17, R19, R18, R21 ;  /* 0x0c00001213117389 */ /* 0x0000640000020015 */
[----:B01----:R-:W-:Y:S01]  /*0f90*/  ENDCOLLECTIVE ;  /* 0x000000000000791b */ /* 0x003fe20003800000 */
.L_x_5855:
[----:B------:R-:W-:Y:S01]  /*0fa0*/  MOV R13, R17 ;  /* 0x00000011000d7202 */ /* 0x000fe20000000f00 */
[----:B------:R-:W-:Y:S06]  /*0fb0*/  BRA `(.L_x_5856) ;  /* 0xfffffff8006c7947 */ /* 0x000fec000383ffff */
.L_x_5857:
        /* <DEDUP_REMOVED lines=12> */
.L_x_8045:


//--------------------- .text._ZN18transformer_engine13normalization19ln_bwd_tuned_kernelINS0_13Kernel_traitsI13__nv_bfloat16S3_S3_fjLj6144ELj1ELj1ELj8ELj16ENS0_18Kernel_traits_baseILj6144ES3_S3_S3_fjLj256EEEEEEEvNS0_20BackwardKernelParamsE --------------------------
	.section	.text._ZN18transformer_engine13normalization19ln_bwd_tuned_kernelINS0_13Kernel_traitsI13__nv_bfloat16S3_S3_fjLj6144ELj1ELj1ELj8ELj16ENS0_18Kernel_traits_baseILj6144ES3_S3_S3_fjLj256EEEEEEEvNS0_20BackwardKernelParamsE,"ax",@progbits
	.align	128
        .global         _ZN18transformer_engine13normalization19ln_bwd_tuned_kernelINS0_13Kernel_traitsI13__nv_bfloat16S3_S3_fjLj6144ELj1ELj1ELj8ELj16ENS0_18Kernel_traits_baseILj6144ES3_S3_S3_fjLj256EEEEEEEvNS0_20BackwardKernelParamsE
        .type           _ZN18transformer_engine13normalization19ln_bwd_tuned_kernelINS0_13Kernel_traitsI13__nv_bfloat16S3_S3_fjLj6144ELj1ELj1ELj8ELj16ENS0_18Kernel_traits_baseILj6144ES3_S3_S3_fjLj256EEEEEEEvNS0_20BackwardKernelParamsE,@function
        .size           _ZN18transformer_engine13normalization19ln_bwd_tuned_kernelINS0_13Kernel_traitsI13__nv_bfloat16S3_S3_fjLj6144ELj1ELj1ELj8ELj16ENS0_18Kernel_traits_baseILj6144ES3_S3_S3_fjLj256EEEEEEEvNS0_20BackwardKernelParamsE,(.L_x_8046 - _ZN18transformer_engine13normalization19ln_bwd_tuned_kernelINS0_13Kernel_traitsI13__nv_bfloat16S3_S3_fjLj6144ELj1ELj1ELj8ELj16ENS0_18Kernel_traits_baseILj6144ES3_S3_S3_fjLj256EEEEEEEvNS0_20BackwardKernelParamsE)
        .other          _ZN18transformer_engine13normalization19ln_bwd_tuned_kernelINS0_13Kernel_traitsI13__nv_bfloat16S3_S3_fjLj6144ELj1ELj1ELj8ELj16ENS0_18Kernel_traits_baseILj6144ES3_S3_S3_fjLj256EEEEEEEvNS0_20BackwardKernelParamsE,@"STO_CUDA_ENTRY STV_DEFAULT"
_ZN18transformer_engine13normalization19ln_bwd_tuned_kernelINS0_13Kernel_traitsI13__nv_bfloat16S3_S3_fjLj6144ELj1ELj1ELj8ELj16ENS0_18Kernel_traits_baseILj6144ES3_S3_S3_fjLj256EEEEEEEvNS0_20BackwardKernelParamsE:
.text._ZN18transformer_engine13normalization19ln_bwd_tuned_kernelINS0_13Kernel_traitsI13__nv_bfloat16S3_S3_fjLj6144ELj1ELj1ELj8ELj16ENS0_18Kernel_traits_baseILj6144ES3_S3_S3_fjLj256EEEEEEEvNS0_20BackwardKernelParamsE:
        /* <DEDUP_REMOVED lines=40> */
[----:B------:R-:W2:Y:S04]  /*0280*/  LDG.E.128 R4, desc[UR6][R2.64] ;  /* 0x0000000602047981 */ /* 0x000ea8000c1e1d00 */
[----:B------:R-:W3:Y:S04]  /*0290*/  LDG.E.128 R8, desc[UR6][R2.64+0x1000] ;  /* 0x0010000602087981 */ /* 0x000ee8000c1e1d00 */
[----:B------:R3:W4:Y:S01]  /*02a0*/  LDG.E.128 R12, desc[UR6][R2.64+0x2000] ;  /* 0x00200006020c7981 */ /* 0x000722000c1e1d00 */
[----:B------:R-:W0:Y:S01]  /*02b0*/  S2UR UR5, SR_CgaCtaId ;  /* 0x00000000000579c3 */ /* 0x000e220000008800 */
        /* <DEDUP_REMOVED lines=22> */
[----:B------:R-:W-:Y:S01]  /*0420*/  CS2R R100, SRZ ;  /* 0x0000000000647805 */ /* 0x000fe2000001ff00 */
[----:B0-----:R-:W-:Y:S01]  /*0430*/  ULEA UR4, UR5, UR4, 0x18 ;  /* 0x0000000405047291 */ /* 0x001fe2000f8ec03f */
        /* <DEDUP_REMOVED lines=71> */
.L_x_5861:
[----:B0-----:R-:W0:Y:S01]  /*08b0*/  LDC.64 R20, c[0x0][0x220] ;  /* 0x00008800ff147b82 */ /* 0x001e220000000a00 */
[----:B------:R-:W-:-:S05]  /*08c0*/  LOP3.LUT R0, R28, 0xff, RZ, 0xc0, !PT ;  /* 0x000000ff1c007812 */ /* 0x000fca00078ec0ff */
[----:B------:R-:W-:Y:S02]  /*08d0*/  IMAD R105, R95, 0x300, R0 ;  /* 0x000003005f697824 */ /* 0x000fe400078e0200 */
[----:B------:R-:W1:Y:S08]  /*08e0*/  LDC.64 R24, c[0x0][0x258] ;  /* 0x00009600ff187b82 */ /* 0x000e700000000a00 */
[----:B------:R-:W2:Y:S01]  /*08f0*/  LDC.64 R110, c[0x0][0x228] ;  /* 0x00008a00ff6e7b82 */ /* 0x000ea20000000a00 */
[----:B------:R-:W-:-:S07]  /*0900*/  IADD3 R106, R105, 0x100, RZ ;  /* 0x00000100696a7810 */ /* 0x000fce0007ffe0ff */
[----:B------:R-:W3:Y:S01]  /*0910*/  LDC.64 R108, c[0x0][0x230] ;  /* 0x00008c00ff6c7b82 */ /* 0x000ee20000000a00 */
[C---:B------:R-:W-:Y:S01]  /*0920*/  IADD3 R107, R105.reuse, 0x200, RZ ;  /* 0x00000200696b7810 */ /* 0x040fe20007ffe0ff */
[----:B0-----:R-:W-:-:S04]  /*0930*/  IMAD.WIDE.U32 R4, R105, 0x10, R20 ;  /* 0x0000001069047825 */ /* 0x001fc800078e0014 */
        /* <DEDUP_REMOVED lines=8> */
[----:B------:R-:W-:Y:S02]  /*09c0*/  IMAD.WIDE.U32 R16, R106, 0x10, R24 ;  /* 0x000000106a107825 */ /* 0x000fe400078e0018 */
[----:B------:R0:W2:Y:S02]  /*09d0*/  LDG.E R110, desc[UR6][R110.64] ;  /* 0x000000066e6e7981 */ /* 0x0000a4000c1e1900 */
[----:B---3--:R-:W-:Y:S02]  /*09e0*/  IMAD.WIDE R108, R95, 0x4, R108 ;  /* 0x000000045f6c7825 */ /* 0x008fe400078e026c */
[----:B------:R-:W3:Y:S02]  /*09f0*/  LDG.E.128 R16, desc[UR6][R16.64] ;  /* 0x0000000610107981 */ /* 0x000ee4000c1e1d00 */
[----:B------:R-:W-:-:S02]  /*0a00*/  IMAD.WIDE.U32 R24, R107, 0x10, R24 ;  /* 0x000000106b187825 */ /* 0x000fc400078e0018 */
[----:B------:R1:W3:Y:S04]  /*0a10*/  LDG.E R108, desc[UR6][R108.64] ;  /* 0x000000066c6c7981 */ /* 0x0002e8000c1e1900 */
[----:B------:R-:W3:Y:S01]  /*0a20*/  LDG.E.128 R24, desc[UR6][R24.64] ;  /* 0x0000000618187981 */ /* 0x000ee2000c1e1d00 */
[----:B------:R-:W-:Y:S01]  /*0a30*/  UMOV UR4, 0xffffffff ;  /* 0xffffffff00047882 */ /* 0x000fe20000000000 */
[----:B------:R-:W-:Y:S02]  /*0a40*/  LOP3.LUT P1, RZ, R28, 0x1f, RZ, 0xc0, !PT ;  /* 0x0000001f1cff7812 */ /* 0x000fe4000782c0ff */
[----:B----4-:R-:W-:Y:S02]  /*0a50*/  SHF.L.U32 R3, R4, 0x10, RZ ;  /* 0x0000001004037819 */ /* 0x010fe400000006ff */
[----:B------:R-:W-:-:S02]  /*0a60*/  PRMT R115, R7, 0x7632, R115 ;  /* 0x0000763207737816 */ /* 0x000fc40000000073 */
[----:B------:R-:W-:Y:S02]  /*0a70*/  PRMT R0, R4, 0x7632, R0 ;  /* 0x0000763204007816 */ /* 0x000fe40000000000 */
[C---:B------:R-:W-:Y:S02]  /*0a80*/  PRMT R113, R6.reuse, 0x7632, R113 ;  /* 0x0000763206717816 */ /* 0x040fe40000000071 */
[----:B0-----:R-:W-:Y:S02]  /*0a90*/  SHF.L.U32 R111, R6, 0x10, RZ ;  /* 0x00000010066f7819 */ /* 0x001fe400000006ff */
[----:B------:R-:W-:Y:S02]  /*0aa0*/  PRMT R112, R5, 0x7632, R112 ;  /* 0x0000763205707816 */ /* 0x000fe40000000070 */
[----:B------:R-:W-:Y:S02]  /*0ab0*/  SHF.L.U32 R7, R7, 0x10, RZ ;  /* 0x0000001007077819 */ /* 0x000fe400000006ff */
[----:B-----5:R-:W-:-:S02]  /*0ac0*/  PRMT R6, R9, 0x7632, R6 ;  /* 0x0000763209067816 */ /* 0x020fc40000000006 */
[----:B-1----:R-:W-:Y:S02]  /*0ad0*/  SHF.L.U32 R109, R9, 0x10, RZ ;  /* 0x00000010096d7819 */ /* 0x002fe400000006ff */
[C---:B--2---:R-:W-:Y:S02]  /*0ae0*/  PRMT R128, R20.reuse, 0x7632, R128 ;  /* 0x0000763214807816 */ /* 0x044fe40000000080 */
[----:B------:R-:W-:Y:S02]  /*0af0*/  SHF.L.U32 R131, R20, 0x10, RZ ;  /* 0x0000001014837819 */ /* 0x000fe400000006ff */
[----:B------:R-:W-:Y:S02]  /*0b00*/  SHF.L.U32 R5, R5, 0x10, RZ ;  /* 0x0000001005057819 */ /* 0x000fe400000006ff */
[C---:B------:R-:W-:Y:S02]  /*0b10*/  PRMT R124, R15.reuse, 0x7632, R124 ;  /* 0x000076320f7c7816 */ /* 0x040fe4000000007c */
[----:B------:R-:W-:Y:S01]  /*0b20*/  SHF.L.U32 R129, R15, 0x10, RZ ;  /* 0x000000100f817819 */ /* 0x000fe200000006ff */
[----:B------:R-:W-:Y:S01]  /*0b30*/  FADD R15, -R110, R3 ;  /* 0x000000036e0f7221 */ /* 0x000fe20000000100 */
[----:B------:R-:W-:-:S02]  /*0b40*/  PRMT R20, R21, 0x7632, R20 ;  /* 0x0000763215147816 */ /* 0x000fc40000000014 */
[----:B------:R-:W-:Y:S02]  /*0b50*/  SHF.L.U32 R9, R115, 0x10, RZ ;  /* 0x0000001073097819 */ /* 0x000fe400000006ff */
[----:B------:R-:W-:Y:S02]  /*0b60*/  PRMT R120, R14, 0x7632, R120 ;  /* 0x000076320e787816 */ /* 0x000fe40000000078 */
[----:B------:R-:W-:Y:S02]  /*0b70*/  SHF.L.U32 R21, R21, 0x10, RZ ;  /* 0x0000001015157819 */ /* 0x000fe400000006ff */
[----:B------:R-:W-:Y:S01]  /*0b80*/  SHF.L.U32 R3, R0, 0x10, RZ ;  /* 0x0000001000037819 */ /* 0x000fe200000006ff */
[----:B------:R-:W-:Y:S01]  /*0b90*/  FADD R115, -R110, R7 ;  /* 0x000000076e737221 */ /* 0x000fe20000000100 */
[C---:B------:R-:W-:Y:S02]  /*0ba0*/  PRMT R116, R11.reuse, 0x7632, R116 ;  /* 0x000076320b747816 */ /* 0x040fe40000000074 */
[----:B------:R-:W-:-:S02]  /*0bb0*/  SHF.L.U32 R117, R11, 0x10, RZ ;  /* 0x000000100b757819 */ /* 0x000fc400000006ff */
[----:B------:R-:W-:Y:S02]  /*0bc0*/  PRMT R118, R13, 0x7632, R118 ;  /* 0x000076320d767816 */ /* 0x000fe40000000076 */
[----:B------:R-:W-:Y:S01]  /*0bd0*/  SHF.L.U32 R113, R113, 0x10, RZ ;  /* 0x0000001071717819 */ /* 0x000fe200000006ff */
[----:B------:R-:W-:Y:S01]  /*0be0*/  FADD R119, -R110, R9 ;  /* 0x000000096e777221 */ /* 0x000fe20000000100 */
[----:B------:R-:W-:Y:S02]  /*0bf0*/  PRMT R11, R12, 0x7632, R11 ;  /* 0x000076320c0b7816 */ /* 0x000fe4000000000b */
[----:B------:R-:W-:Y:S02]  /*0c00*/  SHF.L.U32 R13, R13, 0x10, RZ ;  /* 0x000000100d0d7819 */ /* 0x000fe400000006ff */
[C---:B---3--:R-:W-:Y:S02]  /*0c10*/  PRMT R126, R19.reuse, 0x7632, R126 ;  /* 0x00007632137e7816 */ /* 0x048fe4000000007e */
[----:B------:R-:W-:Y:S01]  /*0c20*/  SHF.L.U32 R137, R19, 0x10, RZ ;  /* 0x0000001013897819 */ /* 0x000fe200000006ff */
[C---:B------:R-:W-:Y:S01]  /*0c30*/  FADD R19, -R110.reuse, R5 ;  /* 0x000000056e137221 */ /* 0x040fe20000000100 */
[----:B------:R-:W-:Y:S01]  /*0c40*/  SHF.L.U32 R135, R23, 0x10, RZ ;  /* 0x0000001017877819 */ /* 0x000fe200000006ff */
[----:B------:R-:W-:Y:S01]  /*0c50*/  FADD R143, -R110, R21 ;  /* 0x000000156e8f7221 */ /* 0x000fe20000000100 */
[----:B------:R-:W-:-:S02]  /*0c60*/  SHF.L.U32 R127, R14, 0x10, RZ ;  /* 0x000000100e7f7819 */ /* 0x000fc400000006ff */
[----:B------:R-:W-:Y:S02]  /*0c70*/  SHF.L.U32 R7, R120, 0x10, RZ ;  /* 0x0000001078077819 */ /* 0x000fe400000006ff */
[C---:B------:R-:W-:Y:S02]  /*0c80*/  PRMT R14, R17.reuse, 0x7632, R14 ;  /* 0x00007632110e7816 */ /* 0x040fe4000000000e */
[----:B------:R-:W-:Y:S01]  /*0c90*/  SHF.L.U32 R125, R17, 0x10, RZ ;  /* 0x00000010117d7819 */ /* 0x000fe200000006ff */
[----:B------:R-:W-:Y:S01]  /*0ca0*/  FADD R17, -R110, R3 ;  /* 0x000000036e117221 */ /* 0x000fe20000000100 */
[----:B------:R-:W-:Y:S02]  /*0cb0*/  PRMT R130, R22, 0x7632, R130 ;  /* 0x0000763216827816 */ /* 0x000fe40000000082 */
[----:B------:R-:W-:Y:S02]  /*0cc0*/  SHF.L.U32 R5, R112, 0x10, RZ ;  /* 0x0000001070057819 */ /* 0x000fe400000006ff */
[----:B------:R-:W-:Y:S01]  /*0cd0*/  SHF.L.U32 R9, R124, 0x10, RZ ;  /* 0x000000107c097819 */ /* 0x000fe200000006ff */
[----:B------:R-:W-:Y:S01]  /*0ce0*/  FADD R113, -R110, R113 ;  /* 0x000000716e717221 */ /* 0x000fe20000000100 */
[----:B------:R-:W-:-:S02]  /*0cf0*/  PRMT R4, R8, 0x7632, R4 ;  /* 0x0000763208047816 */ /* 0x000fc40000000004 */
[----:B------:R-:W-:Y:S02]  /*0d00*/  PRMT R114, R10, 0x7632, R114 ;  /* 0x000076320a727816 */ /* 0x000fe40000000072 */
[----:B------:R-:W-:Y:S02]  /*0d10*/  SHF.L.U32 R133, R22, 0x10, RZ ;  /* 0x0000001016857819 */ /* 0x000fe400000006ff */
[----:B------:R-:W-:Y:S01]  /*0d20*/  SHF.L.U32 R21, R20, 0x10, RZ ;  /* 0x0000001014157819 */ /* 0x000fe200000006ff */
[----:B------:R-:W-:Y:S01]  /*0d30*/  FADD R123, -R110, R13 ;  /* 0x0000000d6e7b7221 */ /* 0x000fe20000000100 */
[----:B------:R-:W-:Y:S02]  /*0d40*/  SHF.L.U32 R8, R8, 0x10, RZ ;  /* 0x0000001008087819 */ /* 0x000fe400000006ff */
[----:B------:R-:W-:Y:S01]  /*0d50*/  PRMT R22, R23, 0x7632, R22 ;  /* 0x0000763217167816 */ /* 0x000fe20000000016 */
[C---:B------:R-:W-:Y:S01]  /*0d60*/  FADD R23, -R110.reuse, R111 ;  /* 0x0000006f6e177221 */ /* 0x040fe20000000100 */
[----:B------:R-:W-:Y:S01]  /*0d70*/  SHF.L.U32 R3, R11, 0x10, RZ ;  /* 0x000000100b037819 */ /* 0x000fe200000006ff */
[----:B------:R-:W-:Y:S01]  /*0d80*/  FADD R11, -R110, R135 ;  /* 0x000000876e0b7221 */ /* 0x000fe20000000100 */
[----:B------:R-:W-:Y:S01]  /*0d90*/  SHF.L.U32 R13, R128, 0x10, RZ ;  /* 0x00000010800d7819 */ /* 0x000fe200000006ff */
[----:B------:R-:W-:Y:S01]  /*0da0*/  FADD R135, -R110, R7 ;  /* 0x000000076e877221 */ /* 0x000fe20000000100 */
[----:B------:R-:W-:Y:S01]  /*0db0*/  SHF.L.U32 R145, R130, 0x10, RZ ;  /* 0x0000001082917819 */ /* 0x000fe200000006ff */
[----:B------:R-:W-:Y:S01]  /*0dc0*/  FMUL R20, R108, R19 ;  /* 0x000000136c147220 */ /* 0x000fe20000400000 */
[C---:B------:R-:W-:Y:S01]  /*0dd0*/  FADD R111, -R110.reuse, R5 ;  /* 0x000000056e6f7221 */ /* 0x040fe20000000100 */
[----:B------:R-:W-:Y:S01]  /*0de0*/  FADD R139, -R110, R9 ;  /* 0x000000096e8b7221 */ /* 0x000fe20000000100 */
[----:B------:R-:W-:Y:S01]  /*0df0*/  PRMT R128, R24, 0x7632, R128 ;  /* 0x0000763218807816 */ /* 0x000fe20000000080 */
[----:B------:R-:W-:Y:S01]  /*0e00*/  FMUL R0, R108, R15 ;  /* 0x0000000f6c007220 */ /* 0x000fe20000400000 */
[----:B------:R-:W-:Y:S01]  /*0e10*/  SHF.L.U32 R130, R24, 0x10, RZ ;  /* 0x0000001018827819 */ /* 0x000fe200000006ff */
[----:B------:R-:W-:Y:S01]  /*0e20*/  FADD R9, -R110, R21 ;  /* 0x000000156e097221 */ /* 0x000fe20000000100 */
[C---:B------:R-:W-:Y:S01]  /*0e30*/  PRMT R140, R27.reuse, 0x7632, R140 ;  /* 0x000076321b8c7816 */ /* 0x040fe2000000008c */
[C---:B------:R-:W-:Y:S01]  /*0e40*/  FMUL R24, R108.reuse, R17 ;  /* 0x000000116c187220 */ /* 0x040fe20000400000 */
[----:B------:R-:W-:Y:S01]  /*0e50*/  SHF.L.U32 R7, R27, 0x10, RZ ;  /* 0x000000101b077819 */ /* 0x000fe200000006ff */
        /* <DEDUP_REMOVED lines=25> */
[----:B------:R-:W-:Y:S01]  /*0ff0*/  SHF.L.U32 R121, R12, 0x10, RZ ;  /* 0x000000100c797819 */ /* 0x000fe200000006ff */
[----:B------:R-:W-:Y:S01]  /*1000*/  FADD R4, R4, R111 ;  /* 0x0000006f04047221 */ /* 0x000fe20000000000 */
[----:B------:R-:W-:Y:S01]  /*1010*/  SHF.L.U32 R6, R6, 0x10, RZ ;  /* 0x0000001006067819 */ /* 0x000fe200000006ff */
[----:B------:R-:W-:Y:S01]  /*1020*/  FFMA R15, R24, R111, R15 ;  /* 0x0000006f180f7223 */ /* 0x000fe2000000000f */
[C---:B------:R-:W-:Y:S01]  /*1030*/  FADD R141, -R110.reuse, R131 ;  /* 0x000000836e8d7221 */ /* 0x040fe20000000100 */
[C---:B------:R-:W-:Y:S01]  /*1040*/  FADD R147, -R110.reuse, R133 ;  /* 0x000000856e937221 */ /* 0x040fe20000000100 */
[C---:B------:R-:W-:Y:S01]  /*1050*/  FADD R131, -R110.reuse, R3 ;  /* 0x000000036e837221 */ /* 0x040fe20000000100 */
[----:B------:R-:W-:Y:S01]  /*1060*/  FADD R133, -R110, R5 ;  /* 0x000000056e857221 */ /* 0x000fe20000000100 */
[----:B------:R-:W-:Y:S01]  /*1070*/  SHF.L.U32 R10, R10, 0x10, RZ ;  /* 0x000000100a0a7819 */ /* 0x000fe200000006ff */
[C---:B------:R-:W-:Y:S01]  /*1080*/  FADD R121, -R110.reuse, R121 ;  /* 0x000000796e797221 */ /* 0x040fe20000000100 */
[C---:B------:R-:W-:Y:S01]  /*1090*/  FADD R127, -R110.reuse, R127 ;  /* 0x0000007f6e7f7221 */ /* 0x040fe20000000100 */
[C---:B------:R-:W-:Y:S01]  /*10a0*/  FADD R129, -R110.reuse, R129 ;  /* 0x000000816e817221 */ /* 0x040fe20000000100 */
[C---:B------:R-:W-:Y:S01]  /*10b0*/  FADD R13, -R110.reuse, R13 ;  /* 0x0000000d6e0d7221 */ /* 0x040fe20000000100 */
[C---:B------:R-:W-:Y:S01]  /*10c0*/  FADD R5, -R110.reuse, R145 ;  /* 0x000000916e057221 */ /* 0x040fe20000000100 */
[----:B------:R-:W-:Y:S01]  /*10d0*/  FADD R3, -R110, R149 ;  /* 0x000000956e037221 */ /* 0x000fe20000000100 */
[----:B------:R-:W-:Y:S01]  /*10e0*/  FADD R17, R4, R23 ;  /* 0x0000001704117221 */ /* 0x000fe20000000000 */
[-C--:B------:R-:W-:Y:S01]  /*10f0*/  FMUL R110, R84, R6.reuse ;  /* 0x00000006546e7220 */ /* 0x080fe20000400000 */
[----:B------:R-:W-:Y:S01]  /*1100*/  FFMA R4, R20, R23, R15 ;  /* 0x0000001714047223 */ /* 0x000fe2000000000f */
[C---:B------:R-:W-:Y:S01]  /*1110*/  PRMT R132, R25.reuse, 0x7632, R132 ;  /* 0x0000763219847816 */ /* 0x040fe20000000084 */
[----:B------:R-:W-:Y:S01]  /*1120*/  FADD R65, R6, R65 ;  /* 0x0000004106417221 */ /* 0x000fe20000000000 */
[----:B------:R-:W-:Y:S01]  /*1130*/  SHF.L.U32 R145, R25, 0x10, RZ ;  /* 0x0000001019917819 */ /* 0x000fe200000006ff */
[----:B------:R-:W-:Y:S01]  /*1140*/  FFMA R66, R109, R6, R66 ;  /* 0x000000066d427223 */ /* 0x000fe20000000042 */
[----:B------:R-:W-:Y:S01]  /*1150*/  FMUL R25, R73, R10 ;  /* 0x0000000a49197220 */ /* 0x000fe20000400000 */
[----:B------:R-:W-:Y:S01]  /*1160*/  FADD R6, R17, R110 ;  /* 0x0000006e11067221 */ /* 0x000fe20000000000 */
[----:B------:R-:W-:-:S03]  /*1170*/  FFMA R15, R109, R110, R4 ;  /* 0x0000006e6d0f7223 */ /* 0x000fc60000000004 */
[----:B------:R-:W-:Y:S01]  /*1180*/  FADD R17, R6, R25 ;  /* 0x0000001906117221 */ /* 0x000fe20000000000 */
[----:B------:R-:W-:Y:S01]  /*1190*/  FFMA R4, R22, R25, R15 ;  /* 0x0000001916047223 */ /* 0x000fe2000000000f */
[C---:B------:R-:W-:Y:S02]  /*11a0*/  PRMT R134, R26.reuse, 0x7632, R134 ;  /* 0x000076321a867816 */ /* 0x040fe40000000086 */
[----:B------:R-:W-:Y:S01]  /*11b0*/  SHF.L.U32 R138, R26, 0x10, RZ ;  /* 0x000000101a8a7819 */ /* 0x000fe200000006ff */
[----:B------:R-:W-:Y:S01]  /*11c0*/  FMUL R26, R74, R117 ;  /* 0x000000754a1a7220 */ /* 0x000fe20000400000 */
[----:B------:R-:W-:Y:S01]  /*11d0*/  FADD R17, R17, R112 ;  /* 0x0000007011117221 */ /* 0x000fe20000000000 */
[----:B------:R-:W-:Y:S01]  /*11e0*/  FFMA R4, R113, R112, R4 ;  /* 0x0000007071047223 */ /* 0x000fe20000000004 */
[----:B------:R-:W-:Y:S02]  /*11f0*/  PRMT R122, R18, 0x7632, R122 ;  /* 0x00007632127a7816 */ /* 0x000fe4000000007a */
[----:B------:R-:W-:Y:S01]  /*1200*/  PRMT R12, R16, 0x7632, R12 ;  /* 0x00007632100c7816 */ /* 0x000fe2000000000c */
[----:B------:R-:W-:Y:S01]  /*1210*/  FADD R104, R8, R104 ;  /* 0x0000006808687221 */ /* 0x000fe20000000000 */
[----:B------:R-:W-:Y:S01]  /*1220*/  SHF.L.U32 R16, R16, 0x10, RZ ;  /* 0x0000001010107819 */ /* 0x000fe200000006ff */
        /* <DEDUP_REMOVED lines=23> */
[----:B------:R-:W-:-:S02]  /*13a0*/  SHF.L.U32 R14, R14, 0x10, RZ ;  /* 0x000000100e0e7819 */ /* 0x000fc400000006ff */
        /* <DEDUP_REMOVED lines=14> */
[----:B------:R-:W-:Y:S01]  /*1490*/  SHF.L.U32 R143, R134, 0x10, RZ ;  /* 0x00000010868f7819 */ /* 0x000fe200000006ff */
        /* <DEDUP_REMOVED lines=94> */
.L_x_5872:
        /* <DEDUP_REMOVED lines=15> */
.L_x_5860:
        /* <DEDUP_REMOVED lines=168> */
.L_x_5858:
        /* <DEDUP_REMOVED lines=8> */
[----:B------:R-:W-:Y:S02]  /*2670*/  IADD3 R27, R17, 0x200, RZ ;  /* 0x00000200111b7810 */ /* 0x000fe40007ffe0ff */
[----:B------:R-:W-:Y:S01]  /*2680*/  STG.E.128 desc[UR6][R2.64], R8 ;  /* 0x0000000802007986 */ /* 0x000fe2000c101d06 */
[----:B------:R-:W-:-:S03]  /*2690*/  IMAD.WIDE.U32 R18, R21, 0x20, R22 ;  /* 0x0000002015127825 */ /* 0x000fc600078e0016 */
[----:B------:R-:W-:Y:S01]  /*26a0*/  STG.E.128 desc[UR6][R2.64+0x10], R72 ;  /* 0x0000104802007986 */ /* 0x000fe2000c101d06 */
[----:B--2---:R-:W-:-:S04]  /*26b0*/  IMAD.WIDE.U32 R16, R17, 0x20, R24 ;  /* 0x0000002011107825 */ /* 0x004fc800078e0018 */
        /* <DEDUP_REMOVED lines=14> */
.L_x_5859:
[----:B------:R-:W-:Y:S01]  /*27a0*/  HFMA2.MMA R13, -RZ, RZ, 0, 9.5367431640625e-07 ;  /* 0x00000010ff0d7435 */ /* 0x000fe200000001ff */
[----:B------:R-:W-:Y:S02]  /*27b0*/  MOV R14, R3 ;  /* 0x00000003000e7202 */ /* 0x000fe40000000f00 */
[----:B------:R-:W-:Y:S02]  /*27c0*/  MOV R16, 0x1f ;  /* 0x0000001f00107802 */ /* 0x000fe40000000f00 */
[----:B------:R-:W-:-:S07]  /*27d0*/  MOV R11, 0xffffffff ;  /* 0xffffffff000b7802 */ /* 0x000fce0000000f00 */
[----:B------:R-:W-:Y:S05]  /*27e0*/  WARPSYNC.COLLECTIVE R11, `(.L_x_5862) ;  /* 0x000000000b087348 */ /* 0x000fea0003c00000 */
[----:B------:R0:W1:Y:S02]  /*27f0*/  SHFL.DOWN P0, R12, R14, R13, R16 ;  /* 0x0800000d0e0c7389 */ /* 0x0000640000000010 */
[----:B01----:R-:W-:Y:S01]  /*2800*/  ENDCOLLECTIVE ;  /* 0x000000000000791b */ /* 0x003fe20003800000 */
.L_x_5862:
[----:B------:R-:W-:Y:S02]  /*2810*/  MOV R14, R5 ;  /* 0x00000005000e7202 */ /* 0x000fe40000000f00 */
[----:B------:R-:W-:-:S07]  /*2820*/  MOV R4, R12 ;  /* 0x0000000c00047202 */ /* 0x000fce0000000f00 */
[----:B------:R-:W-:Y:S05]  /*2830*/  WARPSYNC.COLLECTIVE R11, `(.L_x_5863) ;  /* 0x000000000b087348 */ /* 0x000fea0003c00000 */
[----:B------:R0:W1:Y:S02]  /*2840*/  SHFL.DOWN P0, R12, R14, R13, R16 ;  /* 0x0800000d0e0c7389 */ /* 0x0000640000000010 */
[----:B01----:R-:W-:Y:S01]  /*2850*/  ENDCOLLECTIVE ;  /* 0x000000000000791b */ /* 0x003fe20003800000 */
.L_x_5863:
[----:B------:R-:W-:Y:S01]  /*2860*/  FADD R4, R3, R4 ;  /* 0x0000000403047221 */ /* 0x000fe20000000000 */
[----:B------:R-:W-:-:S04]  /*2870*/  HFMA2.MMA R13, -RZ, RZ, 0, 4.76837158203125e-07 ;  /* 0x00000008ff0d7435 */ /* 0x000fc800000001ff */
[----:B------:R-:W-:Y:S02]  /*2880*/  MOV R14, R4 ;  /* 0x00000004000e7202 */ /* 0x000fe40000000f00 */
[----:B------:R-:W-:-:S07]  /*2890*/  MOV R6, R12 ;  /* 0x0000000c00067202 */ /* 0x000fce0000000f00 */
[----:B------:R-:W-:Y:S05]  /*28a0*/  WARPSYNC.COLLECTIVE R11, `(.L_x_5864) ;  /* 0x000000000b087348 */ /* 0x000fea0003c00000 */
[----:B------:R0:W1:Y:S02]  /*28b0*/  SHFL.DOWN P0, R12, R14, R13, R16 ;  /* 0x0800000d0e0c7389 */ /* 0x0000640000000010 */
[----:B01----:R-:W-:Y:S01]  /*28c0*/  ENDCOLLECTIVE ;  /* 0x000000000000791b */ /* 0x003fe20003800000 */
.L_x_5864:
[----:B------:R-:W-:-:S05]  /*28d0*/  FADD R6, R5, R6 ;  /* 0x0000000605067221 */ /* 0x000fca0000000000 */
[----:B------:R-:W-:Y:S02]  /*28e0*/  MOV R14, R6 ;  /* 0x00000006000e7202 */ /* 0x000fe40000000f00 */
[----:B------:R-:W-:-:S07]  /*28f0*/  MOV R7, R12 ;  /* 0x0000000c00077202 */ /* 0x000fce0000000f00 */
[----:B------:R-:W-:Y:S05]  /*2900*/  WARPSYNC.COLLECTIVE R11, `(.L_x_5865) ;  /* 0x000000000b087348 */ /* 0x000fea0003c00000 */
[----:B------:R0:W1:Y:S02]  /*2910*/  SHFL.DOWN P0, R12, R14, R13, R16 ;  /* 0x0800000d0e0c7389 */ /* 0x0000640000000010 */
[----:B01----:R-:W-:Y:S01]  /*2920*/  ENDCOLLECTIVE ;  /* 0x000000000000791b */ /* 0x003fe20003800000 */
.L_x_5865:
[----:B------:R-:W-:Y:S01]  /*2930*/  FADD R7, R4, R7 ;  /* 0x0000000704077221 */ /* 0x000fe20000000000 */
[----:B------:R-:W-:-:S04]  /*2940*/  HFMA2.MMA R13, -RZ, RZ, 0, 2.384185791015625e-07 ;  /* 0x00000004ff0d7435 */ /* 0x000fc800000001ff */
[----:B------:R-:W-:Y:S02]  /*2950*/  MOV R14, R7 ;  /* 0x00000007000e7202 */ /* 0x000fe40000000f00 */
[----:B------:R-:W-:-:S07]  /*2960*/  MOV R9, R12 ;  /* 0x0000000c00097202 */ /* 0x000fce0000000f00 */
[----:B------:R-:W-:Y:S05]  /*2970*/  WARPSYNC.COLLECTIVE R11, `(.L_x_5866) ;  /* 0x000000000b087348 */ /* 0x000fea0003c00000 */
[----:B------:R0:W1:Y:S02]  /*2980*/  SHFL.DOWN P0, R12, R14, R13, R16 ;  /* 0x0800000d0e0c7389 */ /* 0x0000640000000010 */
[----:B01----:R-:W-:Y:S01]  /*2990*/  ENDCOLLECTIVE ;  /* 0x000000000000791b */ /* 0x003fe20003800000 */
.L_x_5866:
[----:B------:R-:W-:-:S05]  /*29a0*/  FADD R9, R6, R9 ;  /* 0x0000000906097221 */ /* 0x000fca0000000000 */
[----:B------:R-:W-:Y:S02]  /*29b0*/  MOV R14, R9 ;  /* 0x00000009000e7202 */ /* 0x000fe40000000f00 */
[----:B------:R-:W-:-:S07]  /*29c0*/  MOV R8, R12 ;  /* 0x0000000c00087202 */ /* 0x000fce0000000f00 */
[----:B------:R-:W-:Y:S05]  /*29d0*/  WARPSYNC.COLLECTIVE R11, `(.L_x_5867) ;  /* 0x000000000b087348 */ /* 0x000fea0003c00000 */
[----:B------:R0:W1:Y:S02]  /*29e0*/  SHFL.DOWN P0, R12, R14, R13, R16 ;  /* 0x0800000d0e0c7389 */ /* 0x0000640000000010 */
[----:B01----:R-:W-:Y:S01]  /*29f0*/  ENDCOLLECTIVE ;  /* 0x000000000000791b */ /* 0x003fe20003800000 */
.L_x_5867:
[----:B------:R-:W-:Y:S01]  /*2a00*/  FADD R8, R7, R8 ;  /* 0x0000000807087221 */ /* 0x000fe20000000000 */
[----:B------:R-:W-:-:S04]  /*2a10*/  HFMA2.MMA R13, -RZ, RZ, 0, 1.1920928955078125e-07 ;  /* 0x00000002ff0d7435 */ /* 0x000fc800000001ff */
[----:B------:R-:W-:Y:S02]  /*2a20*/  MOV R14, R8 ;  /* 0x00000008000e7202 */ /* 0x000fe40000000f00 */
[----:B------:R-:W-:-:S07]  /*2a30*/  MOV R10, R12 ;  /* 0x0000000c000a7202 */ /* 0x000fce0000000f00 */
[----:B------:R-:W-:Y:S05]  /*2a40*/  WARPSYNC.COLLECTIVE R11, `(.L_x_5868) ;  /* 0x000000000b087348 */ /* 0x000fea0003c00000 */
[----:B------:R0:W1:Y:S02]  /*2a50*/  SHFL.DOWN P0, R12, R14, R13, R16 ;  /* 0x0800000d0e0c7389 */ /* 0x0000640000000010 */
[----:B01----:R-:W-:Y:S01]  /*2a60*/  ENDCOLLECTIVE ;  /* 0x000000000000791b */ /* 0x003fe20003800000 */
.L_x_5868:
[----:B------:R-:W-:-:S05]  /*2a70*/  FADD R10, R9, R10 ;  /* 0x0000000a090a7221 */ /* 0x000fca0000000000 */
[----:B------:R-:W-:Y:S02]  /*2a80*/  MOV R14, R10 ;  /* 0x0000000a000e7202 */ /* 0x000fe40000000f00 */
[----:B------:R-:W-:-:S07]  /*2a90*/  MOV R3, R12 ;  /* 0x0000000c00037202 */ /* 0x000fce0000000f00 */
[----:B------:R-:W-:Y:S05]  /*2aa0*/  WARPSYNC.COLLECTIVE R11, `(.L_x_5869) ;  /* 0x000000000b087348 */ /* 0x000fea0003c00000 */
[----:B------:R0:W1:Y:S02]  /*2ab0*/  SHFL.DOWN P0, R12, R14, R13, R16 ;  /* 0x0800000d0e0c7389 */ /* 0x0000640000000010 */
[----:B01----:R-:W-:Y:S01]  /*2ac0*/  ENDCOLLECTIVE ;  /* 0x000000000000791b */ /* 0x003fe20003800000 */
.L_x_5869:
[----:B------:R-:W-:Y:S01]  /*2ad0*/  FADD R3, R8, R3 ;  /* 0x0000000308037221 */ /* 0x000fe20000000000 */
[----:B------:R-:W-:-:S04]  /*2ae0*/  HFMA2.MMA R13, -RZ, RZ, 0, 5.9604644775390625e-08 ;  /* 0x00000001ff0d7435 */ /* 0x000fc800000001ff */
[----:B------:R-:W-:Y:S02]  /*2af0*/  MOV R14, R3 ;  /* 0x00000003000e7202 */ /* 0x000fe40000000f00 */
[----:B------:R-:W-:-:S07]  /*2b00*/  MOV R5, R12 ;  /* 0x0000000c00057202 */ /* 0x000fce0000000f00 */
[----:B------:R-:W-:Y:S05]  /*2b10*/  WARPSYNC.COLLECTIVE R11, `(.L_x_5870) ;  /* 0x000000000b087348 */ /* 0x000fea0003c00000 */
[----:B------:R0:W1:Y:S02]  /*2b20*/  SHFL.DOWN P0, R12, R14, R13, R16 ;  /* 0x0800000d0e0c7389 */ /* 0x0000640000000010 */
[----:B01----:R-:W-:Y:S01]  /*2b30*/  ENDCOLLECTIVE ;  /* 0x000000000000791b */ /* 0x003fe20003800000 */
.L_x_5870:
[----:B------:R-:W-:-:S05]  /*2b40*/  FADD R5, R10, R5 ;  /* 0x000000050a057221 */ /* 0x000fca0000000000 */
[----:B------:R-:W-:Y:S02]  /*2b50*/  MOV R14, R5 ;  /* 0x00000005000e7202 */ /* 0x000fe40000000f00 */
[----:B------:R-:W-:-:S07]  /*2b60*/  MOV R4, R12 ;  /* 0x0000000c00047202 */ /* 0x000fce0000000f00 */
[----:B------:R-:W-:Y:S05]  /*2b70*/  WARPSYNC.COLLECTIVE R11, `(.L_x_5871) ;  /* 0x000000000b087348 */ /* 0x000fea0003c00000 */
[----:B------:R0:W1:Y:S02]  /*2b80*/  SHFL.DOWN P0, R12, R14, R13, R16 ;  /* 0x0800000d0e0c7389 */ /* 0x0000640000000010 */
[----:B01----:R-:W-:Y:S01]  /*2b90*/  ENDCOLLECTIVE ;  /* 0x000000000000791b */ /* 0x003fe20003800000 */
.L_x_5871:
[----:B------:R-:W-:Y:S01]  /*2ba0*/  MOV R6, R12 ;  /* 0x0000000c00067202 */ /* 0x000fe20000000f00 */
[----:B------:R-:W-:Y:S06]  /*2bb0*/  BRA `(.L_x_5872) ;  /* 0xffffffec00b07947 */ /* 0x000fec000383ffff */
.L_x_5873:
        /* <DEDUP_REMOVED lines=12> */
.L_x_8046:


//--------------------- .text._ZN18transformer_engine13normalization28ln_bwd_finalize_tuned_kernelINS0_22Kernel_traits_finalizeILj6144E6__halffS3_fjLj1024ELj4ENS0_18Kernel_traits_baseILj6144ES3_fS3_fjLj1024EEEEEEEvNS0_20BackwardKernelParamsE --------------------------
	.section	.text._ZN18transformer_engine13normalization28ln_bwd_finalize_tuned_kernelINS0_22Kernel_traits_finalizeILj6144E6__halffS3_fjLj1024ELj4ENS0_18Kernel_traits_baseILj6144ES3_fS3_fjLj1024EEEEEEEvNS0_20BackwardKernelParamsE,"ax",@progbits
	.align	128
        .global         _ZN18transformer_engine13normalization28ln_bwd_finalize_tuned_kernelINS0_22Kernel_traits_finalizeILj6144E6__halffS3_fjLj1024ELj4ENS0_18Kernel_traits_baseILj6144ES3_fS3_fjLj1024EEEEEEEvNS0_20BackwardKernelParamsE
        .type           _ZN18transformer_engine13normalization28ln_bwd_finalize_tuned_kernelINS0_22Kernel_traits_finalizeILj6144E6__halffS3_fjLj1024ELj4ENS0_18Kernel_traits_baseILj6144ES3_fS3_fjLj1024EEEEEEEvNS0_20BackwardKernelParamsE,@function
        .size           _ZN18transformer_engine13normalization28ln_bwd_finalize_tuned_kernelINS0_22Kernel_traits_finalizeILj6144E6__halffS3_fjLj1024ELj4ENS0_18Kernel_traits_baseILj6144ES3_fS3_fjLj1024EEEEEEEvNS0_20BackwardKernelParamsE,(.L_x_8047 - _ZN18transformer_engine13normalization28ln_bwd_finalize_tuned_kernelINS0_22Kernel_traits_finalizeILj6144E6__halffS3_fjLj1024ELj4ENS0_18Kernel_traits_baseILj6144ES3_fS3_fjLj1024EEEEEEEvNS0_20BackwardKernelParamsE)
        .other          _ZN18transformer_engine13normalization28ln_bwd_finalize_tuned_kernelINS0_22Kernel_traits_finalizeILj6144E6__halffS3_fjLj1024ELj4ENS0_18Kernel_traits_baseILj6144ES3_fS3_fjLj1024EEEEEEEvNS0_20BackwardKernelParamsE,@"STO_CUDA_ENTRY STV_DEFAULT"
_ZN18transformer_engine13normalization28ln_bwd_finalize_tuned_kernelINS0_22Kernel_traits_finalizeILj6144E6__halffS3_fjLj1024ELj4ENS0_18Kernel_traits_baseILj6144ES3_fS3_fjLj1024EEEEEEEvNS0_20BackwardKernelParamsE:
.text._ZN18transformer_engine13normalization28ln_bwd_finalize_tuned_kernelINS0_22Kernel_traits_finalizeILj6144E6__halffS3_fjLj1024ELj4ENS0_18Kernel_traits_baseILj6144ES3_fS3_fjLj1024EEEEEEEvNS0_20BackwardKernelParamsE:
        /* <DEDUP_REMOVED lines=20> */
.L_x_5885:
        /* <DEDUP_REMOVED lines=28> */
.L_x_5878:
        /* <DEDUP_REMOVED lines=33> */
.L_x_5877:
[----:B------:R-:W-:Y:S05]  /*0510*/  BSYNC B1 ;  /* 0x0000000000017941 */ /* 0x000fea0003800000 */
.L_x_5876:
        /* <DEDUP_REMOVED lines=23> */
.L_x_5880:
[----:B------:R-:W-:Y:S05]  /*0690*/  BSYNC B1 ;  /* 0x0000000000017941 */ /* 0x000fea0003800000 */
.L_x_5879:
        /* <DEDUP_REMOVED lines=11> */
.L_x_5875:
[----:B------:R-:W-:Y:S05]  /*0750*/  BSYNC B0 ;  /* 0x0000000000007941 */ /* 0x000fea0003800000 */
.L_x_5874:
        /* <DEDUP_REMOVED lines=33> */
.L_x_5896:
[----:B------:R-:W-:Y:S01]  /*0970*/  @!P0 SHF.R.U32.HI R11, RZ, 0x3, R0 ;  /* 0x00000003ff0b8819 */ /* 0x000fe20000011600 */
[----:B--2---:R-:W-:Y:S01]  /*0980*/  FADD R13, R8, R13 ;  /* 0x0000000d080d7221 */ /* 0x004fe20000000000 */
[----:B-1----:R-:W-:Y:S02]  /*0990*/  FADD R9, R10, R9 ;  /* 0x000000090a097221 */ /* 0x002fe40000000000 */
[----:B0-----:R-:W-:-:S05]  /*09a0*/  @!P0 LOP3.LUT R8, R11, 0x1ffffffc, RZ, 0xc0, !PT ;  /* 0x1ffffffc0b088812 */ /* 0x001fca00078ec0ff */
[----:B------:R1:W-:Y:S04]  /*09b0*/  @!P0 STS [R8+UR4+0x2000], R13 ;  /* 0x0020000d08008988 */ /* 0x0003e80008000804 */
[----:B------:R1:W-:Y:S02]  /*09c0*/  @!P0 STS [R8+UR4+0x2080], R9 ;  /* 0x0020800908008988 */ /* 0x0003e40008000804 */
.L_x_5881:
        /* <DEDUP_REMOVED lines=18> */
.L_x_5884:
[----:B------:R-:W-:Y:S05]  /*0af0*/  BSYNC B0 ;  /* 0x0000000000007941 */ /* 0x000fea0003800000 */
.L_x_5883:
[C---:B------:R-:W-:Y:S02]  /*0b00*/  ISETP.GT.U32.AND P0, PT, R5.reuse, -0x1801, PT ;  /* 0xffffe7ff0500780c */ /* 0x040fe40003f04070 */
[----:B------:R-:W-:Y:S02]  /*0b10*/  IADD3 R5, R5, 0x1800, RZ ;  /* 0x0000180005057810 */ /* 0x000fe40007ffe0ff */
[----:B------:R-:W-:-:S09]  /*0b20*/  IADD3 R6, R6, 0xc00, RZ ;  /* 0x00000c0006067810 */ /* 0x000fd20007ffe0ff */
[----:B------:R-:W-:Y:S05]  /*0b30*/  @P0 BRA `(.L_x_5885) ;  /* 0xfffffff400800947 */ /* 0x000fea000383ffff */
[----:B------:R-:W-:Y:S05]  /*0b40*/  EXIT ;  /* 0x000000000000794d */ /* 0x000fea0003800000 */
.L_x_5882:
[----:B------:R-:W-:Y:S01]  /*0b50*/  HFMA2.MMA R18, -RZ, RZ, 0, 5.9604644775390625e-08 ;  /* 0x00000001ff127435 */ /* 0x000fe200000001ff */
[----:B0-----:R-:W-:Y:S01]  /*0b60*/  IMAD.MOV.U32 R19, RZ, RZ, R10 ;  /* 0x000000ffff137224 */ /* 0x001fe200078e000a */
[----:B------:R-:W-:Y:S02]  /*0b70*/  MOV R21, 0x1f ;  /* 0x0000001f00157802 */ /* 0x000fe40000000f00 */
[----:B------:R-:W-:-:S07]  /*0b80*/  MOV R16, 0xffffffff ;  /* 0xffffffff00107802 */ /* 0x000fce0000000f00 */
[----:B-12---:R-:W-:Y:S05]  /*0b90*/  WARPSYNC.COLLECTIVE R16, `(.L_x_5886) ;  /* 0x0000000010087348 */ /* 0x006fea0003c00000 */
[----:B------:R0:W3:Y:S02]  /*0ba0*/  SHFL.BFLY P1, R17, R19, R18, R21 ;  /* 0x0c00001213117389 */ /* 0x0000e40000020015 */
[----:B0123--:R-:W-:Y:S01]  /*0bb0*/  ENDCOLLECTIVE ;  /* 0x000000000000791b */ /* 0x00ffe20003800000 */
.L_x_5886:
[----:B------:R-:W-:Y:S01]  /*0bc0*/  HFMA2.MMA R18, -RZ, RZ, 0, 1.1920928955078125e-07 ;  /* 0x00000002ff127435 */ /* 0x000fe200000001ff */
[----:B------:R-:W-:-:S04]  /*0bd0*/  IMAD.MOV.U32 R9, RZ, RZ, R17 ;  /* 0x000000ffff097224 */ /* 0x000fc800078e0011 */
[----:B------:R-:W-:-:S05]  /*0be0*/  FADD R9, R10, R9 ;  /* 0x000000090a097221 */ /* 0x000fca0000000000 */
[----:B------:R-:W-:-:S07]  /*0bf0*/  MOV R19, R9 ;  /* 0x0000000900137202 */ /* 0x000fce0000000f00 */
[----:B------:R-:W-:Y:S05]  /*0c00*/  WARPSYNC.COLLECTIVE R16, `(.L_x_5887) ;  /* 0x0000000010087348 */ /* 0x000fea0003c00000 */
[----:B------:R0:W1:Y:S02]  /*0c10*/  SHFL.BFLY P1, R17, R19, R18, R21 ;  /* 0x0c00001213117389 */ /* 0x0000640000020015 */
[----:B01----:R-:W-:Y:S01]  /*0c20*/  ENDCOLLECTIVE ;  /* 0x000000000000791b */ /* 0x003fe20003800000 */
.L_x_5887:
[----:B------:R-:W-:Y:S01]  /*0c30*/  HFMA2.MMA R18, -RZ, RZ, 0, 2.384185791015625e-07 ;  /* 0x00000004ff127435 */ /* 0x000fe200000001ff */
[----:B------:R-:W-:-:S05]  /*0c40*/  MOV R12, R17 ;  /* 0x00000011000c7202 */ /* 0x000fca0000000f00 */
[----:B------:R-:W-:-:S04]  /*0c50*/  FADD R12, R9, R12 ;  /* 0x0000000c090c7221 */ /* 0x000fc80000000000 */
[----:B------:R-:W-:-:S07]  /*0c60*/  IMAD.MOV.U32 R19, RZ, RZ, R12 ;  /* 0x000000ffff137224 */ /* 0x000fce00078e000c */
[----:B------:R-:W-:Y:S05]  /*0c70*/  WARPSYNC.COLLECTIVE R16, `(.L_x_5888) ;  /* 0x0000000010087348 */ /* 0x000fea0003c00000 */
[----:B------:R0:W1:Y:S02]  /*0c80*/  SHFL.BFLY P1, R17, R19, R18, R21 ;  /* 0x0c00001213117389 */ /* 0x0000640000020015 */
[----:B01----:R-:W-:Y:S01]  /*0c90*/  ENDCOLLECTIVE ;  /* 0x000000000000791b */ /* 0x003fe20003800000 */
.L_x_5888:
[----:B------:R-:W-:Y:S01]  /*0ca0*/  IMAD.MOV.U32 R18, RZ, RZ, 0x8 ;  /* 0x00000008ff127424 */ /* 0x000fe200078e00ff */
[----:B------:R-:W-:-:S05]  /*0cb0*/  MOV R11, R17 ;  /* 0x00000011000b7202 */ /* 0x000fca0000000f00 */
[----:B------:R-:W-:-:S05]  /*0cc0*/  FADD R11, R12, R11 ;  /* 0x0000000b0c0b7221 */ /* 0x000fca0000000000 */
[----:B------:R-:W-:-:S07]  /*0cd0*/  MOV R19, R11 ;  /* 0x0000000b00137202 */ /* 0x000fce0000000f00 */
[----:B------:R-:W-:Y:S05]  /*0ce0*/  WARPSYNC.COLLECTIVE R16, `(.L_x_5889) ;  /* 0x0000000010087348 */ /* 0x000fea0003c00000 */
[----:B------:R0:W1:Y:S02]  /*0cf0*/  SHFL.BFLY P1, R17, R19, R18, R21 ;  /* 0x0c00001213117389 */ /* 0x0000640000020015 */
[----:B01----:R-:W-:Y:S01]  /*0d00*/  ENDCOLLECTIVE ;  /* 0x000000000000791b */ /* 0x003fe20003800000 */
.L_x_5889:
[----:B------:R-:W-:Y:S01]  /*0d10*/  HFMA2.MMA R18, -RZ, RZ, 0, 9.5367431640625e-07 ;  /* 0x00000010ff127435 */ /* 0x000fe200000001ff */
[----:B------:R-:W-:-:S05]  /*0d20*/  MOV R10, R17 ;  /* 0x00000011000a7202 */ /* 0x000fca0000000f00 */
[----:B------:R-:W-:-:S05]  /*0d30*/  FADD R10, R11, R10 ;  /* 0x0000000a0b0a7221 */ /* 0x000fca0000000000 */
[----:B------:R-:W-:-:S07]  /*0d40*/  MOV R19, R10 ;  /* 0x0000000a00137202 */ /* 0x000fce0000000f00 */
[----:B------:R-:W-:Y:S05]  /*0d50*/  WARPSYNC.COLLECTIVE R16, `(.L_x_5890) ;  /* 0x0000000010087348 */ /* 0x000fea0003c00000 */
[----:B------:R0:W1:Y:S02]  /*0d60*/  SHFL.BFLY P1, R17, R19, R18, R21 ;  /* 0x0c00001213117389 */ /* 0x0000640000020015 */
[----:B01----:R-:W-:Y:S01]  /*0d70*/  ENDCOLLECTIVE ;  /* 0x000000000000791b */ /* 0x003fe20003800000 */
.L_x_5890:
[----:B------:R-:W-:Y:S01]  /*0d80*/  HFMA2.MMA R18, -RZ, RZ, 0, 5.9604644775390625e-08 ;  /* 0x00000001ff127435 */ /* 0x000fe200000001ff */
[----:B------:R-:W-:Y:S01]  /*0d90*/  MOV R19, R8 ;  /* 0x0000000800137202 */ /* 0x000fe20000000f00 */
[----:B------:R-:W-:-:S09]  /*0da0*/  IMAD.MOV.U32 R9, RZ, RZ, R17 ;  /* 0x000000ffff097224 */ /* 0x000fd200078e0011 */
[----:B------:R-:W-:Y:S05]  /*0db0*/  WARPSYNC.COLLECTIVE R16, `(.L_x_5891) ;  /* 0x0000000010087348 */ /* 0x000fea0003c00000 */
[----:B------:R0:W1:Y:S02]  /*0dc0*/  SHFL.BFLY P1, R17, R19, R18, R21 ;  /* 0x0c00001213117389 */ /* 0x0000640000020015 */
[----:B01----:R-:W-:Y:S01]  /*0dd0*/  ENDCOLLECTIVE ;  /* 0x000000000000791b */ /* 0x003fe20003800000 */
.L_x_5891:
[----:B------:R-:W-:Y:S01]  /*0de0*/  HFMA2.MMA R18, -RZ, RZ, 0, 1.1920928955078125e-07 ;  /* 0x00000002ff127435 */ /* 0x000fe200000001ff */
[----:B------:R-:W-:-:S05]  /*0df0*/  MOV R11, R17 ;  /* 0x00000011000b7202 */ /* 0x000fca0000000f00 */
[----:B------:R-:W-:-:S04]  /*0e00*/  FADD R13, R8, R11 ;  /* 0x0000000b080d7221 */ /* 0x000fc80000000000 */
[----:B------:R-:W-:-:S07]  /*0e10*/  IMAD.MOV.U32 R19, RZ, RZ, R13 ;  /* 0x000000ffff137224 */ /* 0x000fce00078e000d */
[----:B------:R-:W-:Y:S05]  /*0e20*/  WARPSYNC.COLLECTIVE R16, `(.L_x_5892) ;  /* 0x0000000010087348 */ /* 0x000fea0003c00000 */
[----:B------:R0:W1:Y:S02]  /*0e30*/  SHFL.BFLY P1, R17, R19, R18, R21 ;  /* 0x0c00001213117389 */ /* 0x0000640000020015 */
[----:B01----:R-:W-:Y:S01]  /*0e40*/  ENDCOLLECTIVE ;  /* 0x000000000000791b */ /* 0x003fe20003800000 */
.L_x_5892:
[----:B------:R-:W-:Y:S01]  /*0e50*/  IMAD.MOV.U32 R18, RZ, RZ, 0x4 ;  /* 0x00000004ff127424 */ /* 0x000fe200078e00ff */
[----:B------:R-:W-:-:S05]  /*0e60*/  MOV R14, R17 ;  /* 0x00000011000e7202 */ /* 0x000fca0000000f00 */
[----:B------:R-:W-:-:S05]  /*0e70*/  FADD R14, R13, R14 ;  /* 0x0000000e0d0e7221 */ /* 0x000fca0000000000 */
[----:B------:R-:W-:-:S07]  /*0e80*/  MOV R19, R14 ;  /* 0x0000000e00137202 */ /* 0x000fce0000000f00 */
[----:B------:R-:W-:Y:S05]  /*0e90*/  WARPSYNC.COLLECTIVE R16, `(.L_x_5893) ;  /* 0x0000000010087348 */ /* 0x000fea0003c00000 */
[----:B------:R0:W1:Y:S02]  /*0ea0*/  SHFL.BFLY P1, R17, R19, R18, R21 ;  /* 0x0c00001213117389 */ /* 0x0000640000020015 */
[----:B01----:R-:W-:Y:S01]  /*0eb0*/  ENDCOLLECTIVE ;  /* 0x000000000000791b */ /* 0x003fe20003800000 */
.L_x_5893:
[----:B------:R-:W-:Y:S01]  /*0ec0*/  HFMA2.MMA R18, -RZ, RZ, 0, 4.76837158203125e-07 ;  /* 0x00000008ff127435 */ /* 0x000fe200000001ff */
[----:B------:R-:W-:-:S05]  /*0ed0*/  MOV R15, R17 ;  /* 0x00000011000f7202 */ /* 0x000fca0000000f00 */
[----:B------:R-:W-:-:S05]  /*0ee0*/  FADD R15, R14, R15 ;  /* 0x0000000f0e0f7221 */ /* 0x000fca0000000000 */
[----:B------:R-:W-:-:S07]  /*0ef0*/  MOV R19, R15 ;  /* 0x0000000f00137202 */ /* 0x000fce0000000f00 */
[----:B------:R-:W-:Y:S05]  /*0f00*/  WARPSYNC.COLLECTIVE R16, `(.L_x_5894) ;  /* 0x0000000010087348 */ /* 0x000fea0003c00000 */
[----:B------:R0:W1:Y:S02]  /*0f10*/  SHFL.BFLY P1, R17, R19, R18, R21 ;  /* 0x0c00001213117389 */ /* 0x0000640000020015 */
[----:B01----:R-:W-:Y:S01]  /*0f20*/  ENDCOLLECTIVE ;  /* 0x000000000000791b */ /* 0x003fe20003800000 */
.L_x_5894:
[----:B------:R-:W-:Y:S01]  /*0f30*/  HFMA2.MMA R18, -RZ, RZ, 0, 9.5367431640625e-07 ;  /* 0x00000010ff127435 */ /* 0x000fe200000001ff */
[----:B------:R-:W-:-:S04]  /*0f40*/  IMAD.MOV.U32 R8, RZ, RZ, R17 ;  /* 0x000000ffff087224 */ /* 0x000fc800078e0011 */
[----:B------:R-:W-:-:S05]  /*0f50*/  FADD R8, R15, R8 ;  /* 0x000000080f087221 */ /* 0x000fca0000000000 */
[----:B------:R-:W-:-:S07]  /*0f60*/  MOV R19, R8 ;  /* 0x0000000800137202 */ /* 0x000fce0000000f00 */
[----:B------:R-:W-:Y:S05]  /*0f70*/  WARPSYNC.COLLECTIVE R16, `(.L_x_5895) ;  /* 0x0000000010087348 */ /* 0x000fea0003c00000 */
[----:B------:R0:W1:Y:S02]  /*0f80*/  SHFL.BFLY P1, R17, R19, R18, R21 ;  /* 0x0c00001213117389 */ /* 0x0000640000020015 */
[----:B01----:R-:W-:Y:S01]  /*0f90*/  ENDCOLLECTIVE ;  /* 0x000000000000791b */ /* 0x003fe20003800000 */
.L_x_5895:
[----:B------:R-:W-:Y:S01]  /*0fa0*/  MOV R13, R17 ;  /* 0x00000011000d7202 */ /* 0x000fe20000000f00 */
[----:B------:R-:W-:Y:S06]  /*0fb0*/  BRA `(.L_x_5896) ;  /* 0xfffffff8006c7947 */ /* 0x000fec000383ffff */
.L_x_5897:
        /* <DEDUP_REMOVED lines=12> */
.L_x_8047:


//--------------------- .text._ZN18transformer_engine13normalization19ln_bwd_tuned_kernelINS0_13Kernel_traitsI6__halffS3_fjLj6144ELj1ELj1ELj8ELj16ENS0_18Kernel_traits_baseILj6144ES3_fS3_fjLj256EEEEEEEvNS0_20BackwardKernelParamsE --------------------------
	.section	.text._ZN18transformer_engine13normalization19ln_bwd_tuned_kernelINS0_13Kernel_traitsI6__halffS3_fjLj6144ELj1ELj1ELj8ELj16ENS0_18Kernel_traits_baseILj6144ES3_fS3_fjLj256EEEEEEEvNS0_20BackwardKernelParamsE,"ax",@progbits
	.align	128
        .global         _ZN18transformer_engine13normalization19ln_bwd_tuned_kernelINS0_13Kernel_traitsI6__halffS3_fjLj6144ELj1ELj1ELj8ELj16ENS0_18Kernel_traits_baseILj6144ES3_fS3_fjLj256EEEEEEEvNS0_20BackwardKernelParamsE
        .type           _ZN18transformer_engine13normalization19ln_bwd_tuned_kernelINS0_13Kernel_traitsI6__halffS3_fjLj6144ELj1ELj1ELj8ELj16ENS0_18Kernel_traits_baseILj6144ES3_fS3_fjLj256EEEEEEEvNS0_20BackwardKernelParamsE,@function
        .size           _ZN18transformer_engine13normalization19ln_bwd_tuned_kernelINS0_13Kernel_traitsI6__halffS3_fjLj6144ELj1ELj1ELj8ELj16ENS0_18Kernel_traits_baseILj6144ES3_fS3_fjLj256EEEEEEEvNS0_20BackwardKernelParamsE,(.L_x_8048 - _ZN18transformer_engine13normalization19ln_bwd_tuned_kernelINS0_13Kernel_traitsI6__halffS3_fjLj6144ELj1ELj1ELj8ELj16ENS0_18Kernel_traits_baseILj6144ES3_fS3_fjLj256EEEEEEEvNS0_20BackwardKernelParamsE)
        .other          _ZN18transformer_engine13normalization19ln_bwd_tuned_kernelINS0_13Kernel_traitsI6__halffS3_fjLj6144ELj1ELj1ELj8ELj16ENS0_18Kernel_traits_baseILj6144ES3_fS3_fjLj256EEEEEEEvNS0_20BackwardKernelParamsE,@"STO_CUDA_ENTRY STV_DEFAULT"
_ZN18transformer_engine13normalization19ln_bwd_tuned_kernelINS0_13Kernel_traitsI6__halffS3_fjLj6144ELj1ELj1ELj8ELj16ENS0_18Kernel_traits_baseILj6144ES3_fS3_fjLj256EEEEEEEvNS0_20BackwardKernelParamsE:
.text._ZN18transformer_engine13normalization19ln_bwd_tuned_kernelINS0_13Kernel_traitsI6__halffS3_fjLj6144ELj1ELj1ELj8ELj16ENS0_18Kernel_traits_baseILj6144ES3_fS3_fjLj256EEEEEEEvNS0_20BackwardKernelParamsE:
        /* <DEDUP_REMOVED lines=131> */
[----:B------:R-:W-:Y:S01]  /*0830*/  HADD2.F32 R11, -RZ, R2.H0_H0 ;  /* 0x20000002ff0b7230 */ /* 0x000fe20000004100 */
[----:B------:R-:W-:Y:S01]  /*0840*/  HFMA2.MMA R2, -RZ, RZ, 0, 5.9604644775390625e-08 ;  /* 0x00000001ff027435 */ /* 0x000fe200000001ff */
[----:B------:R-:W-:Y:S02]  /*0850*/  HADD2.F32 R97, -RZ, R97.H0_H0 ;  /* 0x20000061ff617230 */ /* 0x000fe40000004100 */
[C---:B------:R-:W-:Y:S01]  /*0860*/  FADD R92, R98.reuse, R7 ;  /* 0x00000007625c7221 */ /* 0x040fe20000000000 */
[----:B------:R-:W-:Y:S02]  /*0870*/  HADD2.F32 R13, -RZ, R0.H0_H0 ;  /* 0x20000000ff0d7230 */ /* 0x000fe40000004100 */
[C---:B------:R-:W-:Y:S01]  /*0880*/  FADD R93, R98.reuse, R93 ;  /* 0x0000005d625d7221 */ /* 0x040fe20000000000 */
[C---:B------:R-:W-:Y:S01]  /*0890*/  FADD R94, R98.reuse, R9 ;  /* 0x00000009625e7221 */ /* 0x040fe20000000000 */
[C---:B------:R-:W-:Y:S01]  /*08a0*/  FADD R95, R98.reuse, R95 ;  /* 0x0000005f625f7221 */ /* 0x040fe20000000000 */
[C---:B------:R-:W-:Y:S01]  /*08b0*/  FADD R96, R98.reuse, R11 ;  /* 0x0000000b62607221 */ /* 0x040fe20000000000 */
[C---:B------:R-:W-:Y:S01]  /*08c0*/  FADD R97, R98.reuse, R97 ;  /* 0x0000006162617221 */ /* 0x040fe20000000000 */
[----:B------:R-:W-:-:S07]  /*08d0*/  FADD R98, R98, R13 ;  /* 0x0000000d62627221 */ /* 0x000fce0000000000 */
.L_x_5901:
        /* <DEDUP_REMOVED lines=12> */
[--C-:B------:R-:W-:Y:S01]  /*09a0*/  IMAD.WIDE.U32 R8, R110, 0x10, R24.reuse ;  /* 0x000000106e087825 */ /* 0x100fe200078e0018 */
[----:B------:R-:W4:Y:S03]  /*09b0*/  LDG.E.128 R4, desc[UR6][R4.64] ;  /* 0x0000000604047981 */ /* 0x000f26000c1e1d00 */
[--C-:B------:R-:W-:Y:S02]  /*09c0*/  IMAD.WIDE.U32 R12, R106, 0x10, R24.reuse ;  /* 0x000000106a0c7825 */ /* 0x100fe400078e0018 */
[----:B------:R-:W5:Y:S02]  /*09d0*/  LDG.E.128 R8, desc[UR6][R8.64] ;  /* 0x0000000608087981 */ /* 0x000f64000c1e1d00 */
[----:B------:R-:W-:-:S02]  /*09e0*/  IMAD.WIDE.U32 R18, R107, 0x10, R24 ;  /* 0x000000106b127825 */ /* 0x000fc400078e0018 */
[----:B------:R-:W5:Y:S02]  /*09f0*/  LDG.E.128 R12, desc[UR6][R12.64] ;  /* 0x000000060c0c7981 */ /* 0x000f64000c1e1d00 */
[----:B------:R-:W-:-:S04]  /*0a00*/  IMAD.WIDE.U32 R20, R108, 0x10, R24 ;  /* 0x000000106c147825 */ /* 0x000fc800078e0018 */
[----:B-1----:R-:W-:Y:S02]  /*0a10*/  IMAD.WIDE R16, R99, 0x4, R16 ;  /* 0x0000000463107825 */ /* 0x002fe400078e0210 */
[----:B------:R-:W5:Y:S02]  /*0a20*/  LDG.E.128 R20, desc[UR6][R20.64] ;  /* 0x0000000614147981 */ /* 0x000f64000c1e1d00 */
[----:B------:R-:W-:Y:S02]  /*0a30*/  IMAD.WIDE.U32 R24, R109, 0x10, R24 ;  /* 0x000000106d187825 */ /* 0x000fe400078e0018 */
[----:B------:R-:W4:Y:S02]  /*0a40*/  LDG.E R0, desc[UR6][R16.64] ;  /* 0x0000000610007981 */ /* 0x000f24000c1e1900 */
[----:B--2---:R-:W-:Y:S02]  /*0a50*/  IMAD.WIDE.U32 R114, R111, 0x8, R122 ;  /* 0x000000086f727825 */ /* 0x004fe400078e007a */
[----:B------:R-:W2:Y:S02]  /*0a60*/  LDG.E.128 R24, desc[UR6][R24.64] ;  /* 0x0000000618187981 */ /* 0x000ea4000c1e1d00 */
[----:B---3--:R-:W-:-:S02]  /*0a70*/  IMAD.WIDE R124, R99, 0x4, R124 ;  /* 0x00000004637c7825 */ /* 0x008fc400078e027c */
[----:B------:R-:W3:Y:S04]  /*0a80*/  LDG.E.64 R114, desc[UR6][R114.64] ;  /* 0x0000000672727981 */ /* 0x000ee8000c1e1b00 */
[----:B------:R-:W3:Y:S04]  /*0a90*/  LDG.E.128 R16, desc[UR6][R18.64] ;  /* 0x0000000612107981 */ /* 0x000ee8000c1e1d00 */
        /* <DEDUP_REMOVED lines=13> */
[----:B----4-:R-:W-:Y:S01]  /*0b70*/  FADD R126, R4, -R0 ;  /* 0x80000000047e7221 */ /* 0x010fe20000000000 */
[----:B-----5:R-:W-:Y:S01]  /*0b80*/  FADD R134, -R0, R8 ;  /* 0x0000000800867221 */ /* 0x020fe20000000100 */
[----:B------:R-:W-:Y:S01]  /*0b90*/  FADD R130, R6, -R0 ;  /* 0x8000000006827221 */ /* 0x000fe20000000000 */
[C---:B--2---:R-:W-:Y:S01]  /*0ba0*/  FADD R162, -R0.reuse, R24 ;  /* 0x0000001800a27221 */ /* 0x044fe20000000100 */
[----:B------:R-:W-:Y:S01]  /*0bb0*/  FADD R8, -R0, R25 ;  /* 0x0000001900087221 */ /* 0x000fe20000000100 */
[--C-:B------:R-:W-:Y:S01]  /*0bc0*/  FADD R128, R5, -R0.reuse ;  /* 0x8000000005807221 */ /* 0x100fe20000000000 */
[----:B------:R-:W-:Y:S01]  /*0bd0*/  FADD R132, R7, -R0 ;  /* 0x8000000007847221 */ /* 0x000fe20000000000 */
[----:B---3--:R-:W-:Y:S01]  /*0be0*/  SHF.R.U64 R24, R114, 0x10, R115 ;  /* 0x0000001072187819 */ /* 0x008fe20000001273 */
        /* <DEDUP_REMOVED lines=18> */
[----:B------:R-:W-:Y:S01]  /*0d10*/  FMUL R0, R126, R105 ;  /* 0x000000697e007220 */ /* 0x000fe20000400000 */
[----:B------:R-:W-:Y:S02]  /*0d20*/  HADD2.F32 R24, -RZ, R24.H0_H0 ;  /* 0x20000018ff187230 */ /* 0x000fe40000004100 */
[----:B------:R-:W-:Y:S01]  /*0d30*/  FMUL R21, R105, R128 ;  /* 0x0000008069157220 */ /* 0x000fe20000400000 */
[----:B------:R-:W-:Y:S01]  /*0d40*/  FADD R104, R25, R104 ;  /* 0x0000006819687221 */ /* 0x000fe20000000000 */
[-C--:B------:R-:W-:Y:S01]  /*0d50*/  FFMA R103, R0, R25.reuse, R103 ;  /* 0x0000001900677223 */ /* 0x080fe20000000067 */
[----:B------:R-:W-:Y:S01]  /*0d60*/  FMUL R25, R75, R25 ;  /* 0x000000194b197220 */ /* 0x000fe20000400000 */
[----:B------:R-:W-:Y:S01]  /*0d70*/  SHF.R.U32.HI R27, RZ, 0x10, R115 ;  /* 0x00000010ff1b7819 */ /* 0x000fe20000011673 */
[----:B------:R-:W-:Y:S02]  /*0d80*/  HADD2.F32 R23, -RZ, R115.H0_H0 ;  /* 0x20000073ff177230 */ /* 0x000fe40000004100 */
[----:B------:R-:W-:Y:S01]  /*0d90*/  FFMA R72, R21, R24, R72 ;  /* 0x0000001815487223 */ /* 0x000fe20000000048 */
[----:B------:R-:W-:Y:S01]  /*0da0*/  FADD R73, R24, R73 ;  /* 0x0000004918497221 */ /* 0x000fe20000000000 */
[----:B------:R-:W-:Y:S01]  /*0db0*/  FMUL R20, R105, R130 ;  /* 0x0000008269147220 */ /* 0x000fe20000400000 */
[----:B------:R-:W-:Y:S01]  /*0dc0*/  FMUL R24, R87, R24 ;  /* 0x0000001857187220 */ /* 0x000fe20000400000 */
[----:B------:R-:W-:Y:S01]  /*0dd0*/  FADD R5, RZ, R25 ;  /* 0x00000019ff057221 */ /* 0x000fe20000000000 */
[----:B------:R-:W-:Y:S01]  /*0de0*/  FFMA R10, R0, R25, RZ ;  /* 0x00000019000a7223 */ /* 0x000fe200000000ff */
[--C-:B------:R-:W-:Y:S01]  /*0df0*/  SHF.R.U64 R15, R120, 0x10, R121.reuse ;  /* 0x00000010780f7819 */ /* 0x100fe20000001279 */
[----:B------:R-:W-:Y:S01]  /*0e00*/  HADD2.F32 R137, -RZ, R121.H0_H0 ;  /* 0x20000079ff897230 */ /* 0x000fe20000004100 */
[----:B------:R-:W-:Y:S01]  /*0e10*/  SHF.R.U32.HI R147, RZ, 0x10, R121 ;  /* 0x00000010ff937819 */ /* 0x000fe20000011679 */
[----:B------:R-:W-:-:S02]  /*0e20*/  HADD2.F32 R27, -RZ, R27.H0_H0 ;  /* 0x2000001bff1b7230 */ /* 0x000fc40000004100 */
[C---:B------:R-:W-:Y:S01]  /*0e30*/  FMUL R121, R105.reuse, R12 ;  /* 0x0000000c69797220 */ /* 0x040fe20000400000 */
[----:B------:R-:W-:Y:S01]  /*0e40*/  FMUL R22, R105, R132 ;  /* 0x0000008469167220 */ /* 0x000fe20000400000 */
[----:B------:R-:W-:Y:S01]  /*0e50*/  FADD R74, R23, R74 ;  /* 0x0000004a174a7221 */ /* 0x000fe20000000000 */
[-C--:B------:R-:W-:Y:S01]  /*0e60*/  FFMA R71, R20, R23.reuse, R71 ;  /* 0x0000001714477223 */ /* 0x080fe20000000047 */
[----:B------:R-:W-:Y:S01]  /*0e70*/  FADD R12, R5, R24 ;  /* 0x00000018050c7221 */ /* 0x000fe20000000000 */
[----:B------:R-:W-:Y:S01]  /*0e80*/  FMUL R23, R76, R23 ;  /* 0x000000174c177220 */ /* 0x000fe20000400000 */
[----:B------:R-:W-:Y:S01]  /*0e90*/  FFMA R5, R21, R24, R10 ;  /* 0x0000001815057223 */ /* 0x000fe2000000000a */
[----:B------:R-:W-:Y:S01]  /*0ea0*/  SHF.R.U64 R19, R112, 0x10, R113 ;  /* 0x0000001070137819 */ /* 0x000fe20000001271 */
[----:B------:R-:W-:Y:S02]  /*0eb0*/  HADD2.F32 R115, -RZ, R112.H0_H0 ;  /* 0x20000070ff737230 */ /* 0x000fe40000004100 */
[-C--:B------:R-:W-:Y:S01]  /*0ec0*/  FFMA R69, R22, R27.reuse, R69 ;  /* 0x0000001b16457223 */ /* 0x080fe20000000045 */
[----:B------:R-:W-:Y:S01]  /*0ed0*/  FADD R70, R27, R70 ;  /* 0x000000461b467221 */ /* 0x000fe20000000000 */
[----:B------:R-:W-:Y:S01]  /*0ee0*/  FMUL R26, R105, R134 ;  /* 0x00000086691a7220 */ /* 0x000fe20000400000 */
[----:B------:R-:W-:Y:S01]  /*0ef0*/  FMUL R27, R88, R27 ;  /* 0x0000001b581b7220 */ /* 0x000fe20000400000 */
[----:B------:R-:W-:Y:S01]  /*0f00*/  FADD R12, R12, R23 ;  /* 0x000000170c0c7221 */ /* 0x000fe20000000000 */
[----:B------:R-:W-:Y:S01]  /*0f10*/  FFMA R5, R20, R23, R5 ;  /* 0x0000001714057223 */ /* 0x000fe20000000005 */
[----:B------:R-:W-:Y:S01]  /*0f20*/  HADD2.F32 R7, -RZ, R113.H0_H0 ;  /* 0x20000071ff077230 */ /* 0x000fe20000004100 */
[----:B------:R-:W-:Y:S01]  /*0f30*/  SHF.R.U32.HI R9, RZ, 0x10, R113 ;  /* 0x00000010ff097819 */ /* 0x000fe20000011671 */
[----:B------:R-:W-:-:S02]  /*0f40*/  HADD2.F32 R132, -RZ, R19.H0_H0 ;  /* 0x20000013ff847230 */ /* 0x000fc40000004100 */
[C---:B------:R-:W-:Y:S01]  /*0f50*/  FMUL R113, R105.reuse, R136 ;  /* 0x0000008869717220 */ /* 0x040fe20000400000 */
[----:B------:R-:W-:Y:S01]  /*0f60*/  FMUL R112, R105, R138 ;  /* 0x0000008a69707220 */ /* 0x000fe20000400000 */
[----:B------:R-:W-:Y:S01]  /*0f70*/  FADD R68, R115, R68 ;  /* 0x0000004473447221 */ /* 0x000fe20000000000 */
[-C--:B------:R-:W-:Y:S01]  /*0f80*/  FFMA R67, R26, R115.reuse, R67 ;  /* 0x000000731a437223 */ /* 0x080fe20000000043 */
[----:B------:R-:W-:Y:S01]  /*0f90*/  FMUL R115, R77, R115 ;  /* 0x000000734d737220 */ /* 0x000fe20000400000 */
[----:B------:R-:W-:Y:S01]  /*0fa0*/  FADD R12, R12, R27 ;  /* 0x0000001b0c0c7221 */ /* 0x000fe20000000000 */
[----:B------:R-:W-:Y:S01]  /*0fb0*/  FFMA R5, R22, R27, R5 ;  /* 0x0000001b16057223 */ /* 0x000fe20000000005 */
[----:B------:R-:W-:Y:S01]  /*0fc0*/  HADD2.F32 R14, -RZ, R116.H0_H0 ;  /* 0x20000074ff0e7230 */ /* 0x000fe20000004100 */
[--C-:B------:R-:W-:Y:S01]  /*0fd0*/  SHF.R.U64 R116, R116, 0x10, R117.reuse ;  /* 0x0000001074747819 */ /* 0x100fe20000001275 */
[----:B------:R-:W-:Y:S01]  /*0fe0*/  HADD2.F32 R125, -RZ, R117.H0_H0 ;  /* 0x20000075ff7d7230 */ /* 0x000fe20000004100 */
[----:B------:R-:W-:Y:S01]  /*0ff0*/  SHF.R.U32.HI R139, RZ, 0x10, R117 ;  /* 0x00000010ff8b7819 */ /* 0x000fe20000011675 */
        /* <DEDUP_REMOVED lines=11> */
[--C-:B------:R-:W-:Y:S01]  /*10b0*/  SHF.R.U64 R17, R118, 0x10, R119.reuse ;  /* 0x0000001076117819 */ /* 0x100fe20000001277 */
[----:B------:R-:W-:Y:S01]  /*10c0*/  HADD2.F32 R131, -RZ, R119.H0_H0 ;  /* 0x20000077ff837230 */ /* 0x000fe20000004100 */
[----:B------:R-:W-:Y:S01]  /*10d0*/  SHF.R.U32.HI R143, RZ, 0x10, R119 ;  /* 0x00000010ff8f7819 */ /* 0x000fe20000011677 */
[----:B------:R-:W-:Y:S01]  /*10e0*/  FMUL R119, R105, R140 ;  /* 0x0000008c69777220 */ /* 0x000fe20000400000 */
[----:B------:R-:W-:Y:S01]  /*10f0*/  FMUL R134, R90, R9 ;  /* 0x000000095a867220 */ /* 0x000fe20000400000 */
[----:B------:R-:W-:Y:S01]  /*1100*/  FADD R7, R12, R117 ;  /* 0x000000750c077221 */ /* 0x000fe20000000000 */
[----:B------:R-:W-:Y:S01]  /*1110*/  FFMA R10, R112, R117, R5 ;  /* 0x00000075700a7223 */ /* 0x000fe20000000005 */
[--C-:B------:R-:W-:Y:S01]  /*1120*/  SHF.R.U64 R13, R122, 0x10, R123.reuse ;  /* 0x000000107a0d7819 */ /* 0x100fe2000000127b */
[----:B------:R-:W-:Y:S01]  /*1130*/  HADD2.F32 R3, -RZ, R123.H0_H0 ;  /* 0x2000007bff037230 */ /* 0x000fe20000004100 */
[----:B------:R-:W-:Y:S01]  /*1140*/  SHF.R.U32.HI R11, RZ, 0x10, R123 ;  /* 0x00000010ff0b7819 */ /* 0x000fe2000001167b */
[----:B------:R-:W-:-:S02]  /*1150*/  HADD2.F32 R138, -RZ, R116.H0_H0 ;  /* 0x20000074ff8a7230 */ /* 0x000fc40000004100 */
        /* <DEDUP_REMOVED lines=30> */
[----:B------:R-:W-:Y:S02]  /*1340*/  HADD2.F32 R164, -RZ, R122.H0_H0 ;  /* 0x2000007affa47230 */ /* 0x000fe40000004100 */
        /* <DEDUP_REMOVED lines=56> */
[----:B------:R-:W-:-:S02]  /*16d0*/  HADD2.F32 R9, -RZ, R11.H0_H0 ;  /* 0x2000000bff097230 */ /* 0x000fc40000004100 */
        /* <DEDUP_REMOVED lines=40> */
.L_x_5912:
        /* <DEDUP_REMOVED lines=15> */
.L_x_5900:
        /* <DEDUP_REMOVED lines=160> */
.L_x_5898:
        /* <DEDUP_REMOVED lines=36> */
.L_x_5899:
[----:B------:R-:W-:Y:S01]  /*2690*/  HFMA2.MMA R13, -RZ, RZ, 0, 9.5367431640625e-07 ;  /* 0x00000010ff0d7435 */ /* 0x000fe200000001ff */
[----:B------:R-:W-:Y:S02]  /*26a0*/  MOV R14, R5 ;  /* 0x00000005000e7202 */ /* 0x000fe40000000f00 */
[----:B------:R-:W-:Y:S02]  /*26b0*/  MOV R16, 0x1f ;  /* 0x0000001f00107802 */ /* 0x000fe40000000f00 */
[----:B------:R-:W-:-:S07]  /*26c0*/  MOV R11, 0xffffffff ;  /* 0xffffffff000b7802 */ /* 0x000fce0000000f00 */
[----:B------:R-:W-:Y:S05]  /*26d0*/  WARPSYNC.COLLECTIVE R11, `(.L_x_5902) ;  /* 0x000000000b087348 */ /* 0x000fea0003c00000 */
[----:B------:R0:W1:Y:S02]  /*26e0*/  SHFL.DOWN P0, R12, R14, R13, R16 ;  /* 0x0800000d0e0c7389 */ /* 0x0000640000000010 */
[----:B01----:R-:W-:Y:S01]  /*26f0*/  ENDCOLLECTIVE ;  /* 0x000000000000791b */ /* 0x003fe20003800000 */
.L_x_5902:
[----:B------:R-:W-:Y:S02]  /*2700*/  MOV R14, R3 ;  /* 0x00000003000e7202 */ /* 0x000fe40000000f00 */
[----:B------:R-:W-:-:S07]  /*2710*/  MOV R4, R12 ;  /* 0x0000000c00047202 */ /* 0x000fce0000000f00 */
[----:B------:R-:W-:Y:S05]  /*2720*/  WARPSYNC.COLLECTIVE R11, `(.L_x_5903) ;  /* 0x000000000b087348 */ /* 0x000fea0003c00000 */
[----:B------:R0:W1:Y:S02]  /*2730*/  SHFL.DOWN P0, R12, R14, R13, R16 ;  /* 0x0800000d0e0c7389 */ /* 0x0000640000000010 */
[----:B01----:R-:W-:Y:S01]  /*2740*/  ENDCOLLECTIVE ;  /* 0x000000000000791b */ /* 0x003fe20003800000 */
.L_x_5903:
[----:B------:R-:W-:Y:S01]  /*2750*/  FADD R4, R5, R4 ;  /* 0x0000000405047221 */ /* 0x000fe20000000000 */
[----:B------:R-:W-:-:S04]  /*2760*/  HFMA2.MMA R13, -RZ, RZ, 0, 4.76837158203125e-07 ;  /* 0x00000008ff0d7435 */ /* 0x000fc800000001ff */
[----:B------:R-:W-:Y:S02]  /*2770*/  MOV R14, R4 ;  /* 0x00000004000e7202 */ /* 0x000fe40000000f00 */
[----:B------:R-:W-:-:S07]  /*2780*/  MOV R6, R12 ;  /* 0x0000000c00067202 */ /* 0x000fce0000000f00 */
[----:B------:R-:W-:Y:S05]  /*2790*/  WARPSYNC.COLLECTIVE R11, `(.L_x_5904) ;  /* 0x000000000b087348 */ /* 0x000fea0003c00000 */
[----:B------:R0:W1:Y:S02]  /*27a0*/  SHFL.DOWN P0, R12, R14, R13, R16 ;  /* 0x0800000d0e0c7389 */ /* 0x0000640000000010 */
[----:B01----:R-:W-:Y:S01]  /*27b0*/  ENDCOLLECTIVE ;  /* 0x000000000000791b */ /* 0x003fe20003800000 */
.L_x_5904:
[----:B------:R-:W-:-:S05]  /*27c0*/  FADD R6, R3, R6 ;  /* 0x0000000603067221 */ /* 0x000fca0000000000 */
[----:B------:R-:W-:Y:S02]  /*27d0*/  MOV R14, R6 ;  /* 0x00000006000e7202 */ /* 0x000fe40000000f00 */
[----:B------:R-:W-:-:S07]  /*27e0*/  MOV R7, R12 ;  /* 0x0000000c00077202 */ /* 0x000fce0000000f00 */
[----:B------:R-:W-:Y:S05]  /*27f0*/  WARPSYNC.COLLECTIVE R11, `(.L_x_5905) ;  /* 0x000000000b087348 */ /* 0x000fea0003c00000 */
[----:B------:R0:W1:Y:S02]  /*2800*/  SHFL.DOWN P0, R12, R14, R13, R16 ;  /* 0x0800000d0e0c7389 */ /* 0x0000640000000010 */
[----:B01----:R-:W-:Y:S01]  /*2810*/  ENDCOLLECTIVE ;  /* 0x000000000000791b */ /* 0x003fe20003800000 */
.L_x_5905:
[----:B------:R-:W-:Y:S01]  /*2820*/  FADD R7, R4, R7 ;  /* 0x0000000704077221 */ /* 0x000fe20000000000 */
[----:B------:R-:W-:-:S04]  /*2830*/  HFMA2.MMA R13, -RZ, RZ, 0, 2.384185791015625e-07 ;  /* 0x00000004ff0d7435 */ /* 0x000fc800000001ff */
[----:B------:R-:W-:Y:S02]  /*2840*/  MOV R14, R7 ;  /* 0x00000007000e7202 */ /* 0x000fe40000000f00 */
[----:B------:R-:W-:-:S07]  /*2850*/  MOV R9, R12 ;  /* 0x0000000c00097202 */ /* 0x000fce0000000f00 */
[----:B------:R-:W-:Y:S05]  /*2860*/  WARPSYNC.COLLECTIVE R11, `(.L_x_5906) ;  /* 0x000000000b087348 */ /* 0x000fea0003c00000 */
[----:B------:R0:W1:Y:S02]  /*2870*/  SHFL.DOWN P0, R12, R14, R13, R16 ;  /* 0x0800000d0e0c7389 */ /* 0x0000640000000010 */
[----:B01----:R-:W-:Y:S01]  /*2880*/  ENDCOLLECTIVE ;  /* 0x000000000000791b */ /* 0x003fe20003800000 */
.L_x_5906:
[----:B------:R-:W-:-:S05]  /*2890*/  FADD R9, R6, R9 ;  /* 0x0000000906097221 */ /* 0x000fca0000000000 */
[----:B------:R-:W-:Y:S02]  /*28a0*/  MOV R14, R9 ;  /* 0x00000009000e7202 */ /* 0x000fe40000000f00 */
[----:B------:R-:W-:-:S07]  /*28b0*/  MOV R8, R12 ;  /* 0x0000000c00087202 */ /* 0x000fce0000000f00 */
[----:B------:R-:W-:Y:S05]  /*28c0*/  WARPSYNC.COLLECTIVE R11, `(.L_x_5907) ;  /* 0x000000000b087348 */ /* 0x000fea0003c00000 */
[----:B------:R0:W1:Y:S02]  /*28d0*/  SHFL.DOWN P0, R12, R14, R13, R16 ;  /* 0x0800000d0e0c7389 */ /* 0x0000640000000010 */
[----:B01----:R-:W-:Y:S01]  /*28e0*/  ENDCOLLECTIVE ;  /* 0x000000000000791b */ /* 0x003fe20003800000 */
.L_x_5907:
[----:B------:R-:W-:Y:S01]  /*28f0*/  FADD R8, R7, R8 ;  /* 0x0000000807087221 */ /* 0x000fe20000000000 */
[----:B------:R-:W-:-:S04]  /*2900*/  HFMA2.MMA R13, -RZ, RZ, 0, 1.1920928955078125e-07 ;  /* 0x00000002ff0d7435 */ /* 0x000fc800000001ff */
[----:B------:R-:W-:Y:S02]  /*2910*/  MOV R14, R8 ;  /* 0x00000008000e7202 */ /* 0x000fe40000000f00 */
[----:B------:R-:W-:-:S07]  /*2920*/  MOV R10, R12 ;  /* 0x0000000c000a7202 */ /* 0x000fce0000000f00 */
[----:B------:R-:W-:Y:S05]  /*2930*/  WARPSYNC.COLLECTIVE R11, `(.L_x_5908) ;  /* 0x000000000b087348 */ /* 0x000fea0003c00000 */
[----:B------:R0:W1:Y:S02]  /*2940*/  SHFL.DOWN P0, R12, R14, R13, R16 ;  /* 0x0800000d0e0c7389 */ /* 0x0000640000000010 */
[----:B01----:R-:W-:Y:S01]  /*2950*/  ENDCOLLECTIVE ;  /* 0x000000000000791b */ /* 0x003fe20003800000 */
.L_x_5908:
[----:B------:R-:W-:-:S05]  /*2960*/  FADD R10, R9, R10 ;  /* 0x0000000a090a7221 */ /* 0x000fca0000000000 */
[----:B------:R-:W-:Y:S02]  /*2970*/  MOV R14, R10 ;  /* 0x0000000a000e7202 */ /* 0x000fe40000000f00 */
[----:B------:R-:W-:-:S07]  /*2980*/  MOV R3, R12 ;  /* 0x0000000c00037202 */ /* 0x000fce0000000f00 */
[----:B------:R-:W-:Y:S05]  /*2990*/  WARPSYNC.COLLECTIVE R11, `(.L_x_5909) ;  /* 0x000000000b087348 */ /* 0x000fea0003c00000 */
[----:B------:R0:W1:Y:S02]  /*29a0*/  SHFL.DOWN P0, R12, R14, R13, R16 ;  /* 0x0800000d0e0c7389 */ /* 0x0000640000000010 */
[----:B01----:R-:W-:Y:S01]  /*29b0*/  ENDCOLLECTIVE ;  /* 0x000000000000791b */ /* 0x003fe20003800000 */
.L_x_5909:
[----:B------:R-:W-:Y:S01]  /*29c0*/  FADD R3, R8, R3 ;  /* 0x0000000308037221 */ /* 0x000fe20000000000 */
[----:B------:R-:W-:-:S04]  /*29d0*/  HFMA2.MMA R13, -RZ, RZ, 0, 5.9604644775390625e-08 ;  /* 0x00000001ff0d7435 */ /* 0x000fc800000001ff */
[----:B------:R-:W-:Y:S02]  /*29e0*/  MOV R14, R3 ;  /* 0x00000003000e7202 */ /* 0x000fe40000000f00 */
[----:B------:R-:W-:-:S07]  /*29f0*/  MOV R5, R12 ;  /* 0x0000000c00057202 */ /* 0x000fce0000000f00 */
[----:B------:R-:W-:Y:S05]  /*2a00*/  WARPSYNC.COLLECTIVE R11, `(.L_x_5910) ;  /* 0x000000000b087348 */ /* 0x000fea0003c00000 */
[----:B------:R0:W1:Y:S02]  /*2a10*/  SHFL.DOWN P0, R12, R14, R13, R16 ;  /* 0x0800000d0e0c7389 */ /* 0x0000640000000010 */
[----:B01----:R-:W-:Y:S01]  /*2a20*/  ENDCOLLECTIVE ;  /* 0x000000000000791b */ /* 0x003fe20003800000 */
.L_x_5910:
[----:B------:R-:W-:-:S05]  /*2a30*/  FADD R5, R10, R5 ;  /* 0x000000050a057221 */ /* 0x000fca0000000000 */
[----:B------:R-:W-:Y:S02]  /*2a40*/  MOV R14, R5 ;  /* 0x00000005000e7202 */ /* 0x000fe40000000f00 */
[----:B------:R-:W-:-:S07]  /*2a50*/  MOV R4, R12 ;  /* 0x0000000c00047202 */ /* 0x000fce0000000f00 */
[----:B------:R-:W-:Y:S05]  /*2a60*/  WARPSYNC.COLLECTIVE R11, `(.L_x_5911) ;  /* 0x000000000b087348 */ /* 0x000fea0003c00000 */
[----:B------:R0:W1:Y:S02]  /*2a70*/  SHFL.DOWN P0, R12, R14, R13, R16 ;  /* 0x0800000d0e0c7389 */ /* 0x0000640000000010 */
[----:B01----:R-:W-:Y:S01]  /*2a80*/  ENDCOLLECTIVE ;  /* 0x000000000000791b */ /* 0x003fe20003800000 */
.L_x_5911:
[----:B------:R-:W-:Y:S01]  /*2a90*/  MOV R6, R12 ;  /* 0x0000000c00067202 */ /* 0x000fe20000000f00 */
[----:B------:R-:W-:Y:S06]  /*2aa0*/  BRA `(.L_x_5912) ;  /* 0xffffffec00ac7947 */ /* 0x000fec000383ffff */
.L_x_5913:
        /* <DEDUP_REMOVED lines=13> */
.L_x_8048:


//--------------------- .text._ZN18transformer_engine13normalization28ln_bwd_finalize_tuned_kernelINS0_22Kernel_traits_finalizeILj6144E6__halfS3_S3_fjLj1024ELj4ENS0_18Kernel_traits_baseILj6144ES3_S3_S3_fjLj1024EEEEEEEvNS0_20BackwardKernelParamsE --------------------------
	.section	.text._ZN18transformer_engine13normalization28ln_bwd_finalize_tuned_kernelINS0_22Kernel_traits_finalizeILj6144E6__halfS3_S3_fjLj1024ELj4ENS0_18Kernel_traits_baseILj6144ES3_S3_S3_fjLj1024EEEEEEEvNS0_20BackwardKernelParamsE,"ax",@progbits
	.align	128
        .global         _ZN18transformer_engine13normalization28ln_bwd_finalize_tuned_kernelINS0_22Kernel_traits_finalizeILj6144E6__halfS3_S3_fjLj1024ELj4ENS0_18Kernel_traits_baseILj6144ES3_S3_S3_fjLj1024EEEEEEEvNS0_20BackwardKernelParamsE
        .type           _ZN18transformer_engine13normalization28ln_bwd_finalize_tuned_kernelINS0_22Kernel_traits_finalizeILj6144E6__halfS3_S3_fjLj1024ELj4ENS0_18Kernel_traits_baseILj6144ES3_S3_S3_fjLj1024EEEEEEEvNS0_20BackwardKernelParamsE,@function
        .size           _ZN18transformer_engine13normalization28ln_bwd_finalize_tuned_kernelINS0_22Kernel_traits_finalizeILj6144E6__halfS3_S3_fjLj1024ELj4ENS0_18Kernel_traits_baseILj6144ES3_S3_S3_fjLj1024EEEEEEEvNS0_20BackwardKernelParamsE,(.L_x_8049 - _ZN18transformer_engine13normalization28ln_bwd_finalize_tuned_kernelINS0_22Kernel_traits_finalizeILj6144E6__halfS3_S3_fjLj1024ELj4ENS0_18Kernel_traits_baseILj6144ES3_S3_S3_fjLj1024EEEEEEEvNS0_20BackwardKernelParamsE)
        .other          _ZN18transformer_engine13normalization28ln_bwd_finalize_tuned_kernelINS0_22Kernel_traits_finalizeILj6144E6__halfS3_S3_fjLj1024ELj4ENS0_18Kernel_traits_baseILj6144ES3_S3_S3_fjLj1024EEEEEEEvNS0_20BackwardKernelParamsE,@"STO_CUDA_ENTRY STV_DEFAULT"
_ZN18transformer_engine13normalization28ln_bwd_finalize_tuned_kernelINS0_22Kernel_traits_finalizeILj6144E6__halfS3_S3_fjLj1024ELj4ENS0_18Kernel_traits_baseILj6144ES3_S3_S3_fjLj1024EEEEEEEvNS0_20BackwardKernelParamsE:
.text._ZN18transformer_engine13normalization28ln_bwd_finalize_tuned_kernelINS0_22Kernel_traits_finalizeILj6144E6__halfS3_S3_fjLj1024ELj4ENS0_18Kernel_traits_baseILj6144ES3_S3_S3_fjLj1024EEEEEEEvNS0_20BackwardKernelParamsE:
        /* <DEDUP_REMOVED lines=20> */
.L_x_5925:
        /* <DEDUP_REMOVED lines=28> */
.L_x_5918:
        /* <DEDUP_REMOVED lines=33> */
.L_x_5917:
[----:B------:R-:W-:Y:S05]  /*0510*/  BSYNC B1 ;  /* 0x0000000000017941 */ /* 0x000fea0003800000 */
.L_x_5916:
        /* <DEDUP_REMOVED lines=23> */
.L_x_5920:
[----:B------:R-:W-:Y:S05]  /*0690*/  BSYNC B1 ;  /* 0x0000000000017941 */ /* 0x000fea0003800000 */
.L_x_5919:
        /* <DEDUP_REMOVED lines=11> */
.L_x_5915:
[----:B------:R-:W-:Y:S05]  /*0750*/  BSYNC B0 ;  /* 0x0000000000007941 */ /* 0x000fea0003800000 */
.L_x_5914:
        /* <DEDUP_REMOVED lines=33> */
.L_x_5936:
[----:B------:R-:W-:Y:S01]  /*0970*/  @!P0 SHF.R.U32.HI R11, RZ, 0x3, R0 ;  /* 0x00000003ff0b8819 */ /* 0x000fe20000011600 */
[----:B--2---:R-:W-:Y:S01]  /*0980*/  FADD R13, R8, R13 ;  /* 0x0000000d080d7221 */ /* 0x004fe20000000000 */
[----:B-1----:R-:W-:Y:S02]  /*0990*/  FADD R9, R10, R9 ;  /* 0x000000090a097221 */ /* 0x002fe40000000000 */
[----:B0-----:R-:W-:-:S05]  /*09a0*/  @!P0 LOP3.LUT R8, R11, 0x1ffffffc, RZ, 0xc0, !PT ;  /* 0x1ffffffc0b088812 */ /* 0x001fca00078ec0ff */
[----:B------:R1:W-:Y:S04]  /*09b0*/  @!P0 STS [R8+UR4+0x2000], R13 ;  /* 0x0020000d08008988 */ /* 0x0003e80008000804 */
[----:B------:R1:W-:Y:S02]  /*09c0*/  @!P0 STS [R8+UR4+0x2080], R9 ;  /* 0x0020800908008988 */ /* 0x0003e40008000804 */
.L_x_5921:
        /* <DEDUP_REMOVED lines=18> */
.L_x_5924:
[----:B------:R-:W-:Y:S05]  /*0af0*/  BSYNC B0 ;  /* 0x0000000000007941 */ /* 0x000fea0003800000 */
.L_x_5923:
[C---:B------:R-:W-:Y:S02]  /*0b00*/  ISETP.GT.U32.AND P0, PT, R5.reuse, -0x1801, PT ;  /* 0xffffe7ff0500780c */ /* 0x040fe40003f04070 */
[----:B------:R-:W-:Y:S02]  /*0b10*/  IADD3 R5, R5, 0x1800, RZ ;  /* 0x0000180005057810 */ /* 0x000fe40007ffe0ff */
[----:B------:R-:W-:-:S09]  /*0b20*/  IADD3 R6, R6, 0xc00, RZ ;  /* 0x00000c0006067810 */ /* 0x000fd20007ffe0ff */
[----:B------:R-:W-:Y:S05]  /*0b30*/  @P0 BRA `(.L_x_5925) ;  /* 0xfffffff400800947 */ /* 0x000fea000383ffff */
[----:B------:R-:W-:Y:S05]  /*0b40*/  EXIT ;  /* 0x000000000000794d */ /* 0x000fea0003800000 */
.L_x_5922:
[----:B------:R-:W-:Y:S01]  /*0b50*/  HFMA2.MMA R18, -RZ, RZ, 0, 5.9604644775390625e-08 ;  /* 0x00000001ff127435 */ /* 0x000fe200000001ff */
[----:B0-----:R-:W-:Y:S01]  /*0b60*/  IMAD.MOV.U32 R19, RZ, RZ, R10 ;  /* 0x000000ffff137224 */ /* 0x001fe200078e000a */
[----:B------:R-:W-:Y:S02]  /*0b70*/  MOV R21, 0x1f ;  /* 0x0000001f00157802 */ /* 0x000fe40000000f00 */
[----:B------:R-:W-:-:S07]  /*0b80*/  MOV R16, 0xffffffff ;  /* 0xffffffff00107802 */ /* 0x000fce0000000f00 */
[----:B-12---:R-:W-:Y:S05]  /*0b90*/  WARPSYNC.COLLECTIVE R16, `(.L_x_5926) ;  /* 0x0000000010087348 */ /* 0x006fea0003c00000 */
[----:B------:R0:W3:Y:S02]  /*0ba0*/  SHFL.BFLY P1, R17, R19, R18, R21 ;  /* 0x0c00001213117389 */ /* 0x0000e40000020015 */
[----:B0123--:R-:W-:Y:S01]  /*0bb0*/  ENDCOLLECTIVE ;  /* 0x000000000000791b */ /* 0x00ffe20003800000 */
.L_x_5926:
[----:B------:R-:W-:Y:S01]  /*0bc0*/  HFMA2.MMA R18, -RZ, RZ, 0, 1.1920928955078125e-07 ;  /* 0x00000002ff127435 */ /* 0x000fe200000001ff */
[----:B------:R-:W-:-:S04]  /*0bd0*/  IMAD.MOV.U32 R9, RZ, RZ, R17 ;  /* 0x000000ffff097224 */ /* 0x000fc800078e0011 */
[----:B------:R-:W-:-:S05]  /*0be0*/  FADD R9, R10, R9 ;  /* 0x000000090a097221 */ /* 0x000fca0000000000 */
[----:B------:R-:W-:-:S07]  /*0bf0*/  MOV R19, R9 ;  /* 0x0000000900137202 */ /* 0x000fce0000000f00 */
[----:B------:R-:W-:Y:S05]  /*0c00*/  WARPSYNC.COLLECTIVE R16, `(.L_x_5927) ;  /* 0x0000000010087348 */ /* 0x000fea0003c00000 */
[----:B------:R0:W1:Y:S02]  /*0c10*/  SHFL.BFLY P1, R17, R19, R18, R21 ;  /* 0x0c00001213117389 */ /* 0x0000640000020015 */
[----:B01----:R-:W-:Y:S01]  /*0c20*/  ENDCOLLECTIVE ;  /* 0x000000000000791b */ /* 0x003fe20003800000 */
.L_x_5927:
[----:B------:R-:W-:Y:S01]  /*0c30*/  HFMA2.MMA R18, -RZ, RZ, 0, 2.384185791015625e-07 ;  /* 0x00000004ff127435 */ /* 0x000fe200000001ff */
[----:B------:R-:W-:-:S05]  /*0c40*/  MOV R12, R17 ;  /* 0x00000011000c7202 */ /* 0x000fca0000000f00 */
[----:B------:R-:W-:-:S04]  /*0c50*/  FADD R12, R9, R12 ;  /* 0x0000000c090c7221 */ /* 0x000fc80000000000 */
[----:B------:R-:W-:-:S07]  /*0c60*/  IMAD.MOV.U32 R19, RZ, RZ, R12 ;  /* 0x000000ffff137224 */ /* 0x000fce00078e000c */
[----:B------:R-:W-:Y:S05]  /*0c70*/  WARPSYNC.COLLECTIVE R16, `(.L_x_5928) ;  /* 0x0000000010087348 */ /* 0x000fea0003c00000 */
[----:B------:R0:W1:Y:S02]  /*0c80*/  SHFL.BFLY P1, R17, R19, R18, R21 ;  /* 0x0c00001213117389 */ /* 0x0000640000020015 */
[----:B01----:R-:W-:Y:S01]  /*0c90*/  ENDCOLLECTIVE ;  /* 0x000000000000791b */ /* 0x003fe20003800000 */
.L_x_5928:
[----:B------:R-:W-:Y:S01]  /*0ca0*/  IMAD.MOV.U32 R18, RZ, RZ, 0x8 ;  /* 0x00000008ff127424 */ /* 0x000fe200078e00ff */
[----:B------:R-:W-:-:S05]  /*0cb0*/  MOV R11, R17 ;  /* 0x00000011000b7202 */ /* 0x000fca0000000f00 */
[----:B------:R-:W-:-:S05]  /*0cc0*/  FADD R11, R12, R11 ;  /* 0x0000000b0c0b7221 */ /* 0x000fca0000000000 */
[----:B------:R-:W-:-:S07]  /*0cd0*/  MOV R19, R11 ;  /* 0x0000000b00137202 */ /* 0x000fce0000000f00 */
[----:B------:R-:W-:Y:S05]  /*0ce0*/  WARPSYNC.COLLECTIVE R16, `(.L_x_5929) ;  /* 0x0000000010087348 */ /* 0x000fea0003c00000 */
[----:B------:R0:W1:Y:S02]  /*0cf0*/  SHFL.BFLY P1, R17, R19, R18, R21 ;  /* 0x0c00001213117389 */ /* 0x0000640000020015 */
[----:B01----:R-:W-:Y:S01]  /*0d00*/  ENDCOLLECTIVE ;  /* 0x000000000000791b */ /* 0x003fe20003800000 */
.L_x_5929:
[----:B------:R-:W-:Y:S01]  /*0d10*/  HFMA2.MMA R18, -RZ, RZ, 0, 9.5367431640625e-07 ;  /* 0x00000010ff127435 */ /* 0x000fe200000001ff */
[----:B------:R-:W-:-:S05]  /*0d20*/  MOV R10, R17 ;  /* 0x00000011000a7202 */ /* 0x000fca0000000f00 */
[----:B------:R-:W-:-:S05]  /*0d30*/  FADD R10, R11, R10 ;  /* 0x0000000a0b0a7221 */ /* 0x000fca0000000000 */
[----:B------:R-:W-:-:S07]  /*0d40*/  MOV R19, R10 ;  /* 0x0000000a00137202 */ /* 0x000fce0000000f00 */
[----:B------:R-:W-:Y:S05]  /*0d50*/  WARPSYNC.COLLECTIVE R16, `(.L_x_5930) ;  /* 0x0000000010087348 */ /* 0x000fea0003c00000 */
[----:B------:R0:W1:Y:S02]  /*0d60*/  SHFL.BFLY P1, R17, R19, R18, R21 ;  /* 0x0c00001213117389 */ /* 0x0000640000020015 */
[----:B01----:R-:W-:Y:S01]  /*0d70*/  ENDCOLLECTIVE ;  /* 0x000000000000791b */ /* 0x003fe20003800000 */
.L_x_5930:
[----:B------:R-:W-:Y:S01]  /*0d80*/  HFMA2.MMA R18, -RZ, RZ, 0, 5.9604644775390625e-08 ;  /* 0x00000001ff127435 */ /* 0x000fe200000001ff */
[----:B------:R-:W-:Y:S01]  /*0d90*/  MOV R19, R8 ;  /* 0x0000000800137202 */ /* 0x000fe20000000f00 */
[----:B------:R-:W-:-:S09]  /*0da0*/  IMAD.MOV.U32 R9, RZ, RZ, R17 ;  /* 0x000000ffff097224 */ /* 0x000fd200078e0011 */
[----:B------:R-:W-:Y:S05]  /*0db0*/  WARPSYNC.COLLECTIVE R16, `(.L_x_5931) ;  /* 0x0000000010087348 */ /* 0x000fea0003c00000 */
[----:B------:R0:W1:Y:S02]  /*0dc0*/  SHFL.BFLY P1, R17, R19, R18, R21 ;  /* 0x0c00001213117389 */ /* 0x0000640000020015 */
[----:B01----:R-:W-:Y:S01]  /*0dd0*/  ENDCOLLECTIVE ;  /* 0x000000000000791b */ /* 0x003fe20003800000 */
.L_x_5931:
[----:B------:R-:W-:Y:S01]  /*0de0*/  HFMA2.MMA R18, -RZ, RZ, 0, 1.1920928955078125e-07 ;  /* 0x00000002ff127435 */ /* 0x000fe200000001ff */
[----:B------:R-:W-:-:S05]  /*0df0*/  MOV R11, R17 ;  /* 0x00000011000b7202 */ /* 0x000fca0000000f00 */
[----:B------:R-:W-:-:S04]  /*0e00*/  FADD R13, R8, R11 ;  /* 0x0000000b080d7221 */ /* 0x000fc80000000000 */
[----:B------:R-:W-:-:S07]  /*0e10*/  IMAD.MOV.U32 R19, RZ, RZ, R13 ;  /* 0x000000ffff137224 */ /* 0x000fce00078e000d */
[----:B------:R-:W-:Y:S05]  /*0e20*/  WARPSYNC.COLLECTIVE R16, `(.L_x_5932) ;  /* 0x0000000010087348 */ /* 0x000fea0003c00000 */
[----:B------:R0:W1:Y:S02]  /*0e30*/  SHFL.BFLY P1, R17, R19, R18, R21 ;  /* 0x0c00001213117389 */ /* 0x0000640000020015 */
[----:B01----:R-:W-:Y:S01]  /*0e40*/  ENDCOLLECTIVE ;  /* 0x000000000000791b */ /* 0x003fe20003800000 */
.L_x_5932:
[----:B------:R-:W-:Y:S01]  /*0e50*/  IMAD.MOV.U32 R18, RZ, RZ, 0x4 ;  /* 0x00000004ff127424 */ /* 0x000fe200078e00ff */
[----:B------:R-:W-:-:S05]  /*0e60*/  MOV R14, R17 ;  /* 0x00000011000e7202 */ /* 0x000fca0000000f00 */
[----:B------:R-:W-:-:S05]  /*0e70*/  FADD R14, R13, R14 ;  /* 0x0000000e0d0e7221 */ /* 0x000fca0000000000 */
[----:B------:R-:W-:-:S07]  /*0e80*/  MOV R19, R14 ;  /* 0x0000000e00137202 */ /* 0x000fce0000000f00 */
[----:B------:R-:W-:Y:S05]  /*0e90*/  WARPSYNC.COLLECTIVE R16, `(.L_x_5933) ;  /* 0x0000000010087348 */ /* 0x000fea0003c00000 */
[----:B------:R0:W1:Y:S02]  /*0ea0*/  SHFL.BFLY P1, R17, R19, R18, R21 ;  /* 0x0c00001213117389 */ /* 0x0000640000020015 */
[----:B01----:R-:W-:Y:S01]  /*0eb0*/  ENDCOLLECTIVE ;  /* 0x000000000000791b */ /* 0x003fe20003800000 */
.L_x_5933:
[----:B------:R-:W-:Y:S01]  /*0ec0*/  HFMA2.MMA R18, -RZ, RZ, 0, 4.76837158203125e-07 ;  /* 0x00000008ff127435 */ /* 0x000fe200000001ff */
[----:B------:R-:W-:-:S05]  /*0ed0*/  MOV R15, R17 ;  /* 0x00000011000f7202 */ /* 0x000fca0000000f00 */
[----:B------:R-:W-:-:S05]  /*0ee0*/  FADD R15, R14, R15 ;  /* 0x0000000f0e0f7221 */ /* 0x000fca0000000000 */
[----:B------:R-:W-:-:S07]  /*0ef0*/  MOV R19, R15 ;  /* 0x0000000f00137202 */ /* 0x000fce0000000f00 */
[----:B------:R-:W-:Y:S05]  /*0f00*/  WARPSYNC.COLLECTIVE R16, `(.L_x_5934) ;  /* 0x0000000010087348 */ /* 0x000fea0003c00000 */
[----:B------:R0:W1:Y:S02]  /*0f10*/  SHFL.BFLY P1, R17, R19, R18, R21 ;  /* 0x0c00001213117389 */ /* 0x0000640000020015 */
[----:B01----:R-:W-:Y:S01]  /*0f20*/  ENDCOLLECTIVE ;  /* 0x000000000000791b */ /* 0x003fe20003800000 */
.L_x_5934:
[----:B------:R-:W-:Y:S01]  /*0f30*/  HFMA2.MMA R18, -RZ, RZ, 0, 9.5367431640625e-07 ;  /* 0x00000010ff127435 */ /* 0x000fe200000001ff */
[----:B------:R-:W-:-:S04]  /*0f40*/  IMAD.MOV.U32 R8, RZ, RZ, R17 ;  /* 0x000000ffff087224 */ /* 0x000fc800078e0011 */
[----:B------:R-:W-:-:S05]  /*0f50*/  FADD R8, R15, R8 ;  /* 0x000000080f087221 */ /* 0x000fca0000000000 */
[----:B------:R-:W-:-:S07]  /*0f60*/  MOV R19, R8 ;  /* 0x0000000800137202 */ /* 0x000fce0000000f00 */
[----:B------:R-:W-:Y:S05]  /*0f70*/  WARPSYNC.COLLECTIVE R16, `(.L_x_5935) ;  /* 0x0000000010087348 */ /* 0x000fea0003c00000 */
[----:B------:R0:W1:Y:S02]  /*0f80*/  SHFL.BFLY P1, R17, R19, R18, R21 ;  /* 0x0c00001213117389 */ /* 0x0000640000020015 */
[----:B01----:R-:W-:Y:S01]  /*0f90*/  ENDCOLLECTIVE ;  /* 0x000000000000791b */ /* 0x003fe20003800000 */
.L_x_5935:
[----:B------:R-:W-:Y:S01]  /*0fa0*/  MOV R13, R17 ;  /* 0x00000011000d7202 */ /* 0x000fe20000000f00 */
[----:B------:R-:W-:Y:S06]  /*0fb0*/  BRA `(.L_x_5936) ;  /* 0xfffffff8006c7947 */ /* 0x000fec000383ffff */
.L_x_5937:
        /* <DEDUP_REMOVED lines=12> */
.L_x_8049:


//--------------------- .text._ZN18transformer_engine13normalization19ln_bwd_tuned_kernelINS0_13Kernel_traitsI6__halfS3_S3_fjLj6144ELj1ELj1ELj8ELj16ENS0_18Kernel_traits_baseILj6144ES3_S3_S3_fjLj256EEEEEEEvNS0_20BackwardKernelParamsE --------------------------
	.section	.text._ZN18transformer_engine13normalization19ln_bwd_tuned_kernelINS0_13Kernel_traitsI6__halfS3_S3_fjLj6144ELj1ELj1ELj8ELj16ENS0_18Kernel_traits_baseILj6144ES3_S3_S3_fjLj256EEEEEEEvNS0_20BackwardKernelParamsE,"ax",@progbits
	.align	128
        .global         _ZN18transformer_engine13normalization19ln_bwd_tuned_kernelINS0_13Kernel_traitsI6__halfS3_S3_fjLj6144ELj1ELj1ELj8ELj16ENS0_18Kernel_traits_baseILj6144ES3_S3_S3_fjLj256EEEEEEEvNS0_20BackwardKernelParamsE
        .type           _ZN18transformer_engine13normalization19ln_bwd_tuned_kernelINS0_13Kernel_traitsI6__halfS3_S3_fjLj6144ELj1ELj1ELj8ELj16ENS0_18Kernel_traits_baseILj6144ES3_S3_S3_fjLj256EEEEEEEvNS0_20BackwardKernelParamsE,@function
        .size           _ZN18transformer_engine13normalization19ln_bwd_tuned_kernelINS0_13Kernel_traitsI6__halfS3_S3_fjLj6144ELj1ELj1ELj8ELj16ENS0_18Kernel_traits_baseILj6144ES3_S3_S3_fjLj256EEEEEEEvNS0_20BackwardKernelParamsE,(.L_x_8050 - _ZN18transformer_engine13normalization19ln_bwd_tuned_kernelINS0_13Kernel_traitsI6__halfS3_S3_fjLj6144ELj1ELj1ELj8ELj16ENS0_18Kernel_traits_baseILj6144ES3_S3_S3_fjLj256EEEEEEEvNS0_20BackwardKernelParamsE)
        .other          _ZN18transformer_engine13normalization19ln_bwd_tuned_kernelINS0_13Kernel_traitsI6__halfS3_S3_fjLj6144ELj1ELj1ELj8ELj16ENS0_18Kernel_traits_baseILj6144ES3_S3_S3_fjLj256EEEEEEEvNS0_20BackwardKernelParamsE,@"STO_CUDA_ENTRY STV_DEFAULT"
_ZN18transformer_engine13normalization19ln_bwd_tuned_kernelINS0_13Kernel_traitsI6__halfS3_S3_fjLj6144ELj1ELj1ELj8ELj16ENS0_18Kernel_traits_baseILj6144ES3_S3_S3_fjLj256EEEEEEEvNS0_20BackwardKernelParamsE:
.text._ZN18transformer_engine13normalization19ln_bwd_tuned_kernelINS0_13Kernel_traitsI6__halfS3_S3_fjLj6144ELj1ELj1ELj8ELj16ENS0_18Kernel_traits_baseILj6144ES3_S3_S3_fjLj256EEEEEEEvNS0_20BackwardKernelParamsE:
        /* <DEDUP_REMOVED lines=51> */
[----:B------:R-:W-:Y:S01]  /*0330*/  CS2R R30, SRZ ;  /* 0x00000000001e7805 */ /* 0x000fe2000001ff00 */
[----:B0-----:R-:W-:Y:S01]  /*0340*/  HFMA2.MMA R2, -RZ, RZ, 0, 5.9604644775390625e-08 ;  /* 0x00000001ff027435 */ /* 0x001fe200000001ff */
        /* <DEDUP_REMOVED lines=14> */
[----:B-1----:R-:W-:Y:S01]  /*0430*/  ULEA UR4, UR5, UR4, 0x18 ;  /* 0x0000000405047291 */ /* 0x002fe2000f8ec03f */
        /* <DEDUP_REMOVED lines=9> */
[----:B------:R-:W-:Y:S02]  /*04d0*/  IADD3 R99, R98, 0x8, RZ ;  /* 0x0000000862637810 */ /* 0x000fe40007ffe0ff */
[----:B------:R-:W-:Y:S01]  /*04e0*/  MOV R100, UR4 ;  /* 0x0000000400647c02 */ /* 0x000fe20008000f00 */
        /* <DEDUP_REMOVED lines=46> */
[C---:B------:R-:W-:Y:S02]  /*07d0*/  FADD R95, R96.reuse, R95 ;  /* 0x0000005f605f7221 */ /* 0x040fe40000000000 */
[----:B------:R-:W-:-:S07]  /*07e0*/  FADD R96, R96, R15 ;  /* 0x0000000f60607221 */ /* 0x000fce0000000000 */
.L_x_5941:
[----:B0-----:R-:W0:Y:S01]  /*07f0*/  LDC.64 R20, c[0x0][0x220] ;  /* 0x00008800ff147b82 */ /* 0x001e220000000a00 */
[----:B------:R-:W-:-:S05]  /*0800*/  LOP3.LUT R104, R28, 0xff, RZ, 0xc0, !PT ;  /* 0x000000ff1c687812 */ /* 0x000fca00078ec0ff */
[----:B------:R-:W-:Y:S02]  /*0810*/  IMAD R104, R97, 0x300, R104 ;  /* 0x0000030061687824 */ /* 0x000fe400078e0268 */
        /* <DEDUP_REMOVED lines=8> */
[----:B------:R-:W-:Y:S02]  /*08a0*/  IMAD.WIDE.U32 R20, R107, 0x10, R20 ;  /* 0x000000106b147825 */ /* 0x000fe400078e0014 */
[----:B------:R-:W5:Y:S02]  /*08b0*/  LDG.E.128 R12, desc[UR6][R12.64] ;  /* 0x000000060c0c7981 */ /* 0x000f64000c1e1d00 */
[----:B-1----:R-:W-:Y:S02]  /*08c0*/  IMAD.WIDE.U32 R8, R104, 0x10, R24 ;  /* 0x0000001068087825 */ /* 0x002fe400078e0018 */
[----:B------:R-:W5:Y:S02]  /*08d0*/  LDG.E.128 R20, desc[UR6][R20.64] ;  /* 0x0000000614147981 */ /* 0x000f64000c1e1d00 */
[----:B--2---:R-:W-:-:S02]  /*08e0*/  IMAD.WIDE R110, R97, 0x4, R110 ;  /* 0x00000004616e7825 */ /* 0x004fc400078e026e */
[----:B------:R-:W2:Y:S02]  /*08f0*/  LDG.E.128 R8, desc[UR6][R8.64] ;  /* 0x0000000608087981 */ /* 0x000ea4000c1e1d00 */
[----:B---3--:R-:W-:Y:S02]  /*0900*/  IMAD.WIDE R108, R97, 0x4, R108 ;  /* 0x00000004616c7825 */ /* 0x008fe400078e026c */
[----:B------:R-:W3:Y:S02]  /*0910*/  LDG.E R110, desc[UR6][R110.64] ;  /* 0x000000066e6e7981 */ /* 0x000ee4000c1e1900 */
[--C-:B------:R-:W-:Y:S02]  /*0920*/  IMAD.WIDE.U32 R16, R106, 0x10, R24.reuse ;  /* 0x000000106a107825 */ /* 0x100fe400078e0018 */
[----:B------:R-:W3:Y:S02]  /*0930*/  LDG.E R108, desc[UR6][R108.64] ;  /* 0x000000066c6c7981 */ /* 0x000ee4000c1e1900 */
[----:B------:R-:W-:-:S02]  /*0940*/  IMAD.WIDE.U32 R24, R107, 0x10, R24 ;  /* 0x000000106b187825 */ /* 0x000fc400078e0018 */
[----:B------:R-:W3:Y:S04]  /*0950*/  LDG.E.128 R16, desc[UR6][R16.64] ;  /* 0x0000000610107981 */ /* 0x000ee8000c1e1d00 */
[----:B------:R-:W3:Y:S01]  /*0960*/  LDG.E.128 R24, desc[UR6][R24.64] ;  /* 0x0000000618187981 */ /* 0x000ee2000c1e1d00 */
[----:B------:R-:W-:Y:S01]  /*0970*/  UMOV UR4, 0xffffffff ;  /* 0xffffffff00047882 */ /* 0x000fe20000000000 */
[----:B------:R-:W-:Y:S01]  /*0980*/  LOP3.LUT P1, RZ, R28, 0x1f, RZ, 0xc0, !PT ;  /* 0x0000001f1cff7812 */ /* 0x000fe2000782c0ff */
[----:B----4-:R-:W-:Y:S02]  /*0990*/  HADD2.F32 R3, -RZ, R4.H0_H0 ;  /* 0x20000004ff037230 */ /* 0x010fe40000004100 */
[--C-:B------:R-:W-:Y:S02]  /*09a0*/  HADD2.F32 R117, -RZ, R6.reuse.H0_H0 ;  /* 0x20000006ff757230 */ /* 0x100fe40000004100 */
[----:B------:R-:W-:-:S02]  /*09b0*/  HADD2.F32 R119, -RZ, R6.H1_H1 ;  /* 0x30000006ff777230 */ /* 0x000fc40000004100 */
[----:B-----5:R-:W-:Y:S02]  /*09c0*/  HADD2.F32 R127, -RZ, R13.H0_H0 ;  /* 0x2000000dff7f7230 */ /* 0x020fe40000004100 */
[--C-:B------:R-:W-:Y:S02]  /*09d0*/  HADD2.F32 R155, -RZ, R23.reuse.H0_H0 ;  /* 0x20000017ff9b7230 */ /* 0x100fe40000004100 */
[----:B------:R-:W-:Y:S02]  /*09e0*/  HADD2.F32 R23, -RZ, R23.H1_H1 ;  /* 0x30000017ff177230 */ /* 0x000fe40000004100 */
[----:B--2---:R-:W-:Y:S02]  /*09f0*/  HADD2.F32 R6, -RZ, R8.H0_H0 ;  /* 0x20000008ff067230 */ /* 0x004fe40000004100 */
[----:B------:R-:W-:Y:S02]  /*0a00*/  HADD2.F32 R129, -RZ, R13.H1_H1 ;  /* 0x3000000dff817230 */ /* 0x000fe40000004100 */
[----:B------:R-:W-:-:S02]  /*0a10*/  HADD2.F32 R113, -RZ, R4.H1_H1 ;  /* 0x30000004ff717230 */ /* 0x000fc40000004100 */
[C---:B---3--:R-:W-:Y:S01]  /*0a20*/  FADD R13, -R110.reuse, R3 ;  /* 0x000000036e0d7221 */ /* 0x048fe20000000100 */
[----:B------:R-:W-:Y:S02]  /*0a30*/  HADD2.F32 R8, -RZ, R8.H1_H1 ;  /* 0x30000008ff087230 */ /* 0x000fe40000004100 */
[----:B------:R-:W-:Y:S01]  /*0a40*/  FADD R3, -R110, R23 ;  /* 0x000000176e037221 */ /* 0x000fe20000000100 */
[----:B------:R-:W-:Y:S02]  /*0a50*/  HADD2.F32 R115, -RZ, R5.H0_H0 ;  /* 0x20000005ff737230 */ /* 0x000fe40000004100 */
[----:B------:R-:W-:Y:S01]  /*0a60*/  FMUL R23, R73, R6 ;  /* 0x0000000649177220 */ /* 0x000fe20000400000 */
[--C-:B------:R-:W-:Y:S02]  /*0a70*/  HADD2.F32 R143, -RZ, R21.reuse.H0_H0 ;  /* 0x20000015ff8f7230 */ /* 0x100fe40000004100 */
[----:B------:R-:W-:Y:S01]  /*0a80*/  FMUL R0, R108, R13 ;  /* 0x0000000d6c007220 */ /* 0x000fe20000400000 */
[----:B------:R-:W-:-:S02]  /*0a90*/  HADD2.F32 R147, -RZ, R21.H1_H1 ;  /* 0x30000015ff937230 */ /* 0x000fc40000004100 */
[----:B------:R-:W-:Y:S01]  /*0aa0*/  FADD R21, -R110, R113 ;  /* 0x000000716e157221 */ /* 0x000fe20000000100 */
[----:B------:R-:W-:Y:S02]  /*0ab0*/  HADD2.F32 R149, -RZ, R22.H0_H0 ;  /* 0x20000016ff957230 */ /* 0x000fe40000004100 */
[----:B------:R-:W-:Y:S01]  /*0ac0*/  FADD R103, R6, R103 ;  /* 0x0000006706677221 */ /* 0x000fe20000000000 */
[----:B------:R-:W-:Y:S02]  /*0ad0*/  HADD2.F32 R112, -RZ, R9.H0_H0 ;  /* 0x20000009ff707230 */ /* 0x000fe40000004100 */
[----:B------:R-:W-:Y:S01]  /*0ae0*/  FFMA R105, R0, R6, R105 ;  /* 0x0000000600697223 */ /* 0x000fe20000000069 */
[--C-:B------:R-:W-:Y:S02]  /*0af0*/  HADD2.F32 R139, -RZ, R20.reuse.H0_H0 ;  /* 0x20000014ff8b7230 */ /* 0x100fe40000004100 */
[----:B------:R-:W-:Y:S01]  /*0b00*/  FADD R13, RZ, R23 ;  /* 0x00000017ff0d7221 */ /* 0x000fe20000000000 */
[----:B------:R-:W-:-:S02]  /*0b10*/  HADD2.F32 R141, -RZ, R20.H1_H1 ;  /* 0x30000014ff8d7230 */ /* 0x000fc40000004100 */
[----:B------:R-:W-:Y:S01]  /*0b20*/  FMUL R20, R74, R8 ;  /* 0x000000084a147220 */ /* 0x000fe20000400000 */
[----:B------:R-:W-:Y:S02]  /*0b30*/  HADD2.F32 R5, -RZ, R5.H1_H1 ;  /* 0x30000005ff057230 */ /* 0x000fe40000004100 */
[----:B------:R-:W-:Y:S01]  /*0b40*/  FADD R115, -R110, R115 ;  /* 0x000000736e737221 */ /* 0x000fe20000000100 */
[--C-:B------:R-:W-:Y:S02]  /*0b50*/  HADD2.F32 R123, -RZ, R7.reuse.H0_H0 ;  /* 0x20000007ff7b7230 */ /* 0x100fe40000004100 */
[----:B------:R-:W-:Y:S01]  /*0b60*/  FMUL R21, R108, R21 ;  /* 0x000000156c157220 */ /* 0x000fe20000400000 */
[----:B------:R-:W-:Y:S01]  /*0b70*/  FFMA R6, R0, R23, RZ ;  /* 0x0000001700067223 */ /* 0x000fe200000000ff */
[----:B------:R-:W-:Y:S02]  /*0b80*/  HADD2.F32 R7, -RZ, R7.H1_H1 ;  /* 0x30000007ff077230 */ /* 0x000fe40000004100 */
[----:B------:R-:W-:Y:S01]  /*0b90*/  FADD R151, -R110, R149 ;  /* 0x000000956e977221 */ /* 0x000fe20000000100 */
[----:B------:R-:W-:-:S02]  /*0ba0*/  HADD2.F32 R111, -RZ, R9.H1_H1 ;  /* 0x30000009ff6f7230 */ /* 0x000fc40000004100 */
[----:B------:R-:W-:Y:S01]  /*0bb0*/  FADD R13, R13, R20 ;  /* 0x000000140d0d7221 */ /* 0x000fe20000000000 */
[--C-:B------:R-:W-:Y:S02]  /*0bc0*/  HADD2.F32 R114, -RZ, R10.reuse.H0_H0 ;  /* 0x2000000aff727230 */ /* 0x100fe40000004100 */
[----:B------:R-:W-:Y:S02]  /*0bd0*/  HADD2.F32 R121, -RZ, R10.H1_H1 ;  /* 0x3000000aff797230 */ /* 0x000fe40000004100 */
[----:B------:R-:W-:Y:S02]  /*0be0*/  HADD2.F32 R153, -RZ, R22.H1_H1 ;  /* 0x30000016ff997230 */ /* 0x000fe40000004100 */
[----:B------:R-:W-:Y:S01]  /*0bf0*/  FMUL R22, R75, R112 ;  /* 0x000000704b167220 */ /* 0x000fe20000400000 */
[--C-:B------:R-:W-:Y:S02]  /*0c00*/  HADD2.F32 R10, -RZ, R11.reuse.H0_H0 ;  /* 0x2000000bff0a7230 */ /* 0x100fe40000004100 */
[----:B------:R-:W-:Y:S01]  /*0c10*/  FFMA R6, R21, R20, R6 ;  /* 0x0000001415067223 */ /* 0x000fe20000000006 */
[----:B------:R-:W-:-:S02]  /*0c20*/  HADD2.F32 R125, -RZ, R11.H1_H1 ;  /* 0x3000000bff7d7230 */ /* 0x000fc40000004100 */
[--C-:B------:R-:W-:Y:S02]  /*0c30*/  HADD2.F32 R135, -RZ, R15.reuse.H0_H0 ;  /* 0x2000000fff877230 */ /* 0x100fe40000004100 */
[----:B------:R-:W-:Y:S02]  /*0c40*/  HADD2.F32 R137, -RZ, R15.H1_H1 ;  /* 0x3000000fff897230 */ /* 0x000fe40000004100 */
[----:B------:R-:W-:Y:S01]  /*0c50*/  FADD R15, -R110, R5 ;  /* 0x000000056e0f7221 */ /* 0x000fe20000000100 */
[--C-:B------:R-:W-:Y:S02]  /*0c60*/  HADD2.F32 R138, -RZ, R25.reuse.H0_H0 ;  /* 0x20000019ff8a7230 */ /* 0x100fe40000004100 */
[----:B------:R-:W-:Y:S02]  /*0c70*/  HADD2.F32 R149, -RZ, R25.H1_H1 ;  /* 0x30000019ff957230 */ /* 0x000fe40000004100 */
[----:B------:R-:W-:Y:S01]  /*0c80*/  FMUL R25, R108, R115 ;  /* 0x000000736c197220 */ /* 0x000fe20000400000 */
[----:B------:R-:W-:-:S02]  /*0c90*/  HADD2.F32 R11, -RZ, R12.H1_H1 ;  /* 0x3000000cff0b7230 */ /* 0x000fc40000004100 */
[C---:B------:R-:W-:Y:S01]  /*0ca0*/  FADD R145, -R110.reuse, R143 ;  /* 0x0000008f6e917221 */ /* 0x040fe20000000100 */
[----:B------:R-:W-:Y:S01]  /*0cb0*/  FADD R113, -R110, R7 ;  /* 0x000000076e717221 */ /* 0x000fe20000000100 */
[--C-:B------:R-:W-:Y:S02]  /*0cc0*/  HADD2.F32 R134, -RZ, R24.reuse.H0_H0 ;  /* 0x20000018ff867230 */ /* 0x100fe40000004100 */
[----:B------:R-:W-:Y:S01]  /*0cd0*/  FADD R13, R13, R22 ;  /* 0x000000160d0d7221 */ /* 0x000fe20000000000 */
[----:B------:R-:W-:Y:S02]  /*0ce0*/  HADD2.F32 R143, -RZ, R24.H1_H1 ;  /* 0x30000018ff8f7230 */ /* 0x000fe40000004100 */
[----:B------:R-:W-:Y:S01]  /*0cf0*/  FMUL R24, R76, R111 ;  /* 0x0000006f4c187220 */ /* 0x000fe20000400000 */
[----:B------:R-:W-:Y:S02]  /*0d00*/  HADD2.F32 R9, -RZ, R12.H0_H0 ;  /* 0x2000000cff097230 */ /* 0x000fe40000004100 */
[----:B------:R-:W-:Y:S01]  /*0d10*/  FADD R109, -R110, R117 ;  /* 0x000000756e6d7221 */ /* 0x000fe20000000100 */
[----:B------:R-:W-:-:S02]  /*0d20*/  HADD2.F32 R4, -RZ, R27.H0_H0 ;  /* 0x2000001bff047230 */ /* 0x000fc40000004100 */
[----:B------:R-:W-:Y:S01]  /*0d30*/  FFMA R6, R25, R22, R6 ;  /* 0x0000001619067223 */ /* 0x000fe20000000006 */
[----:B------:R-:W-:Y:S02]  /*0d40*/  HADD2.F32 R7, -RZ, R27.H1_H1 ;  /* 0x3000001bff077230 */ /* 0x000fe40000004100 */
[----:B------:R-:W-:Y:S01]  /*0d50*/  FMUL R27, R108, R15 ;  /* 0x0000000f6c1b7220 */ /* 0x000fe20000400000 */
[--C-:B------:R-:W-:Y:S02]  /*0d60*/  HADD2.F32 R122, -RZ, R17.reuse.H0_H0 ;  /* 0x20000011ff7a7230 */ /* 0x100fe40000004100 */
[----:B------:R-:W-:Y:S02]  /*0d70*/  HADD2.F32 R12, -RZ, R17.H1_H1 ;  /* 0x30000011ff0c7230 */ /* 0x000fe40000004100 */
[----:B------:R-:W-:Y:S01]  /*0d80*/  FADD R17, -R110, R11 ;  /* 0x0000000b6e117221 */ /* 0x000fe20000000100 */
[--C-:B------:R-:W-:Y:S02]  /*0d90*/  HADD2.F32 R142, -RZ, R26.reuse.H0_H0 ;  /* 0x2000001aff8e7230 */ /* 0x100fe40000004100 */
[----:B------:R-:W-:Y:S01]  /*0da0*/  FADD R13, R13, R24 ;  /* 0x000000180d0d7221 */ /* 0x000fe20000000000 */
[----:B------:R-:W-:-:S02]  /*0db0*/  HADD2.F32 R11, -RZ, R26.H1_H1 ;  /* 0x3000001aff0b7230 */ /* 0x000fc40000004100 */
[----:B------:R-:W-:Y:S01]  /*0dc0*/  FMUL R26, R77, R114 ;  /* 0x000000724d1a7220 */ /* 0x000fe20000400000 */
[----:B------:R-:W-:Y:S01]  /*0dd0*/  FADD R119, -R110, R119 ;  /* 0x000000776e777221 */ /* 0x000fe20000000100 */
[----:B------:R-:W-:Y:S01]  /*0de0*/  FMUL R109, R108, R109 ;  /* 0x0000006d6c6d7220 */ /* 0x000fe20000400000 */
[----:B------:R-:W-:Y:S01]  /*0df0*/  FFMA R6, R27, R24, R6 ;  /* 0x000000181b067223 */ /* 0x000fe20000000006 */
[--C-:B------:R-:W-:Y:S02]  /*0e00*/  HADD2.F32 R131, -RZ, R14.reuse.H0_H0 ;  /* 0x2000000eff837230 */ /* 0x100fe40000004100 */
[----:B------:R-:W-:Y:S01]  /*0e10*/  FADD R71, R112, R71 ;  /* 0x0000004770477221 */ /* 0x000fe20000000000 */
[----:B------:R-:W-:Y:S02]  /*0e20*/  HADD2.F32 R133, -RZ, R14.H1_H1 ;  /* 0x3000000eff857230 */ /* 0x000fe40000004100 */
[----:B------:R-:W-:Y:S01]  /*0e30*/  FFMA R72, R25, R112, R72 ;  /* 0x0000007019487223 */ /* 0x000fe20000000048 */
[----:B------:R-:W-:Y:S01]  /*0e40*/  FADD R69, R111, R69 ;  /* 0x000000456f457221 */ /* 0x000fe20000000000 */
[----:B------:R-:W-:Y:S01]  /*0e50*/  FFMA R70, R27, R111, R70 ;  /* 0x0000006f1b467223 */ /* 0x000fe20000000046 */
[----:B------:R-:W-:Y:S01]  /*0e60*/  FMUL R112, R78, R121 ;  /* 0x000000794e707220 */ /* 0x000fe20000400000 */
[----:B------:R-:W-:Y:S01]  /*0e70*/  FADD R13, R13, R26 ;  /* 0x0000001a0d0d7221 */ /* 0x000fe20000000000 */
[----:B------:R-:W-:Y:S01]  /*0e80*/  FADD R123, -R110, R123 ;  /* 0x0000007b6e7b7221 */ /* 0x000fe20000000100 */
[----:B------:R-:W-:Y:S01]  /*0e90*/  FMUL R111, R108, R119 ;  /* 0x000000776c6f7220 */ /* 0x000fe20000400000 */
[----:B------:R-:W-:Y:S01]  /*0ea0*/  FFMA R6, R109, R26, R6 ;  /* 0x0000001a6d067223 */ /* 0x000fe20000000006 */
[----:B------:R-:W-:Y:S01]  /*0eb0*/  FADD R117, -R110, R9 ;  /* 0x000000096e757221 */ /* 0x000fe20000000100 */
[----:B------:R-:W-:Y:S01]  /*0ec0*/  FADD R101, R8, R101 ;  /* 0x0000006508657221 */ /* 0x000fe20000000000 */
        /* <DEDUP_REMOVED lines=16> */
[----:B------:R-:W-:-:S02]  /*0fd0*/  HADD2.F32 R118, -RZ, R16.H0_H0 ;  /* 0x20000010ff767230 */ /* 0x000fc40000004100 */
[----:B------:R-:W-:Y:S01]  /*0fe0*/  FADD R67, R114, R67 ;  /* 0x0000004372437221 */ /* 0x000fe20000000000 */
[----:B------:R-:W-:Y:S01]  /*0ff0*/  FFMA R68, R109, R114, R68 ;  /* 0x000000726d447223 */ /* 0x000fe20000000044 */
[----:B------:R-:W-:Y:S01]  /*1000*/  FMUL R117, R108, R117 ;  /* 0x000000756c757220 */ /* 0x000fe20000400000 */
[----:B------:R-:W-:Y:S01]  /*1010*/  FMUL R114, R80, R125 ;  /* 0x0000007d50727220 */ /* 0x000fe20000400000 */
[----:B------:R-:W-:Y:S01]  /*1020*/  FADD R15, R8, R115 ;  /* 0x00000073080f7221 */ /* 0x000fe20000000000 */
[----:B------:R-:W-:Y:S01]  /*1030*/  FMUL R113, R108, R113 ;  /* 0x000000716c717220 */ /* 0x000fe20000400000 */
[----:B------:R-:W-:Y:S01]  /*1040*/  FFMA R6, R110, R115, R13 ;  /* 0x000000736e067223 */ /* 0x000fe2000000000d */
[----:B------:R-:W-:Y:S02]  /*1050*/  HADD2.F32 R16, -RZ, R16.H1_H1 ;  /* 0x30000010ff107230 */ /* 0x000fe40000004100 */
        /* <DEDUP_REMOVED lines=34> */
[----:B------:R-:W-:Y:S01]  /*1280*/  FMUL R126, R108, R133 ;  /* 0x000000856c7e7220 */ /* 0x000fe20000400000 */
[----:B------:R-:W-:Y:S01]  /*1290*/  FFMA R13, R123, R124, R6 ;  /* 0x0000007c7b0d7223 */ /* 0x000fe20000000006 */
[----:B------:R-:W-:Y:S02]  /*12a0*/  HADD2.F32 R19, -RZ, R19.H1_H1 ;  /* 0x30000013ff137230 */ /* 0x000fe40000004100 */
        /* <DEDUP_REMOVED lines=9> */
[-C--:B------:R-:W-:Y:S01]  /*1340*/  FMUL R133, R89, R134.reuse ;  /* 0x0000008659857220 */ /* 0x080fe20000400000 */
        /* <DEDUP_REMOVED lines=79> */
.L_x_5952:
        /* <DEDUP_REMOVED lines=15> */
.L_x_5940:
        /* <DEDUP_REMOVED lines=163> */
.L_x_5938:
        /* <DEDUP_REMOVED lines=27> */
.L_x_5939:
[----:B------:R-:W-:Y:S01]  /*2510*/  HFMA2.MMA R13, -RZ, RZ, 0, 9.5367431640625e-07 ;  /* 0x00000010ff0d7435 */ /* 0x000fe200000001ff */
[----:B------:R-:W-:Y:S02]  /*2520*/  MOV R14, R3 ;  /* 0x00000003000e7202 */ /* 0x000fe40000000f00 */
[----:B------:R-:W-:Y:S02]  /*2530*/  MOV R16, 0x1f ;  /* 0x0000001f00107802 */ /* 0x000fe40000000f00 */
[----:B------:R-:W-:-:S07]  /*2540*/  MOV R11, 0xffffffff ;  /* 0xffffffff000b7802 */ /* 0x000fce0000000f00 */
[----:B------:R-:W-:Y:S05]  /*2550*/  WARPSYNC.COLLECTIVE R11, `(.L_x_5942) ;  /* 0x000000000b087348 */ /* 0x000fea0003c00000 */
[----:B------:R0:W1:Y:S02]  /*2560*/  SHFL.DOWN P0, R12, R14, R13, R16 ;  /* 0x0800000d0e0c7389 */ /* 0x0000640000000010 */
[----:B01----:R-:W-:Y:S01]  /*2570*/  ENDCOLLECTIVE ;  /* 0x000000000000791b */ /* 0x003fe20003800000 */
.L_x_5942:
[----:B------:R-:W-:Y:S02]  /*2580*/  MOV R14, R5 ;  /* 0x00000005000e7202 */ /* 0x000fe40000000f00 */
[----:B------:R-:W-:-:S07]  /*2590*/  MOV R4, R12 ;  /* 0x0000000c00047202 */ /* 0x000fce0000000f00 */
[----:B------:R-:W-:Y:S05]  /*25a0*/  WARPSYNC.COLLECTIVE R11, `(.L_x_5943) ;  /* 0x000000000b087348 */ /* 0x000fea0003c00000 */
[----:B------:R0:W1:Y:S02]  /*25b0*/  SHFL.DOWN P0, R12, R14, R13, R16 ;  /* 0x0800000d0e0c7389 */ /* 0x0000640000000010 */
[----:B01----:R-:W-:Y:S01]  /*25c0*/  ENDCOLLECTIVE ;  /* 0x000000000000791b */ /* 0x003fe20003800000 */
.L_x_5943:
[----:B------:R-:W-:Y:S01]  /*25d0*/  FADD R4, R3, R4 ;  /* 0x0000000403047221 */ /* 0x000fe20000000000 */
[----:B------:R-:W-:-:S04]  /*25e0*/  HFMA2.MMA R13, -RZ, RZ, 0, 4.76837158203125e-07 ;  /* 0x00000008ff0d7435 */ /* 0x000fc800000001ff */
[----:B------:R-:W-:Y:S02]  /*25f0*/  MOV R14, R4 ;  /* 0x00000004000e7202 */ /* 0x000fe40000000f00 */
[----:B------:R-:W-:-:S07]  /*2600*/  MOV R6, R12 ;  /* 0x0000000c00067202 */ /* 0x000fce0000000f00 */
[----:B------:R-:W-:Y:S05]  /*2610*/  WARPSYNC.COLLECTIVE R11, `(.L_x_5944) ;  /* 0x000000000b087348 */ /* 0x000fea0003c00000 */
[----:B------:R0:W1:Y:S02]  /*2620*/  SHFL.DOWN P0, R12, R14, R13, R16 ;  /* 0x0800000d0e0c7389 */ /* 0x0000640000000010 */
[----:B01----:R-:W-:Y:S01]  /*2630*/  ENDCOLLECTIVE ;  /* 0x000000000000791b */ /* 0x003fe20003800000 */
.L_x_5944:
[----:B------:R-:W-:-:S05]  /*2640*/  FADD R6, R5, R6 ;  /* 0x0000000605067221 */ /* 0x000fca0000000000 */
[----:B------:R-:W-:Y:S02]  /*2650*/  MOV R14, R6 ;  /* 0x00000006000e7202 */ /* 0x000fe40000000f00 */
[----:B------:R-:W-:-:S07]  /*2660*/  MOV R7, R12 ;  /* 0x0000000c00077202 */ /* 0x000fce0000000f00 */
[----:B------:R-:W-:Y:S05]  /*2670*/  WARPSYNC.COLLECTIVE R11, `(.L_x_5945) ;  /* 0x000000000b087348 */ /* 0x000fea0003c00000 */
[----:B------:R0:W1:Y:S02]  /*2680*/  SHFL.DOWN P0, R12, R14, R13, R16 ;  /* 0x0800000d0e0c7389 */ /* 0x0000640000000010 */
[----:B01----:R-:W-:Y:S01]  /*2690*/  ENDCOLLECTIVE ;  /* 0x000000000000791b */ /* 0x003fe20003800000 */
.L_x_5945:
[----:B------:R-:W-:Y:S01]  /*26a0*/  FADD R7, R4, R7 ;  /* 0x0000000704077221 */ /* 0x000fe20000000000 */
[----:B------:R-:W-:-:S04]  /*26b0*/  HFMA2.MMA R13, -RZ, RZ, 0, 2.384185791015625e-07 ;  /* 0x00000004ff0d7435 */ /* 0x000fc800000001ff */
[----:B------:R-:W-:Y:S02]  /*26c0*/  MOV R14, R7 ;  /* 0x00000007000e7202 */ /* 0x000fe40000000f00 */
[----:B------:R-:W-:-:S07]  /*26d0*/  MOV R9, R12 ;  /* 0x0000000c00097202 */ /* 0x000fce0000000f00 */
[----:B------:R-:W-:Y:S05]  /*26e0*/  WARPSYNC.COLLECTIVE R11, `(.L_x_5946) ;  /* 0x000000000b087348 */ /* 0x000fea0003c00000 */
[----:B------:R0:W1:Y:S02]  /*26f0*/  SHFL.DOWN P0, R12, R14, R13, R16 ;  /* 0x0800000d0e0c7389 */ /* 0x0000640000000010 */
[----:B01----:R-:W-:Y:S01]  /*2700*/  ENDCOLLECTIVE ;  /* 0x000000000000791b */ /* 0x003fe20003800000 */
.L_x_5946:
[----:B------:R-:W-:-:S05]  /*2710*/  FADD R9, R6, R9 ;  /* 0x0000000906097221 */ /* 0x000fca0000000000 */
[----:B------:R-:W-:Y:S02]  /*2720*/  MOV R14, R9 ;  /* 0x00000009000e7202 */ /* 0x000fe40000000f00 */
[----:B------:R-:W-:-:S07]  /*2730*/  MOV R8, R12 ;  /* 0x0000000c00087202 */ /* 0x000fce0000000f00 */
[----:B------:R-:W-:Y:S05]  /*2740*/  WARPSYNC.COLLECTIVE R11, `(.L_x_5947) ;  /* 0x000000000b087348 */ /* 0x000fea0003c00000 */
[----:B------:R0:W1:Y:S02]  /*2750*/  SHFL.DOWN P0, R12, R14, R13, R16 ;  /* 0x0800000d0e0c7389 */ /* 0x0000640000000010 */
[----:B01----:R-:W-:Y:S01]  /*2760*/  ENDCOLLECTIVE ;  /* 0x000000000000791b */ /* 0x003fe20003800000 */
.L_x_5947:
[----:B------:R-:W-:Y:S01]  /*2770*/  FADD R8, R7, R8 ;  /* 0x0000000807087221 */ /* 0x000fe20000000000 */
[----:B------:R-:W-:-:S04]  /*2780*/  HFMA2.MMA R13, -RZ, RZ, 0, 1.1920928955078125e-07 ;  /* 0x00000002ff0d7435 */ /* 0x000fc800000001ff */
[----:B------:R-:W-:Y:S02]  /*2790*/  MOV R14, R8 ;  /* 0x00000008000e7202 */ /* 0x000fe40000000f00 */
[----:B------:R-:W-:-:S07]  /*27a0*/  MOV R10, R12 ;  /* 0x0000000c000a7202 */ /* 0x000fce0000000f00 */
[----:B------:R-:W-:Y:S05]  /*27b0*/  WARPSYNC.COLLECTIVE R11, `(.L_x_5948) ;  /* 0x000000000b087348 */ /* 0x000fea0003c00000 */
[----:B------:R0:W1:Y:S02]  /*27c0*/  SHFL.DOWN P0, R12, R14, R13, R16 ;  /* 0x0800000d0e0c7389 */ /* 0x0000640000000010 */
[----:B01----:R-:W-:Y:S01]  /*27d0*/  ENDCOLLECTIVE ;  /* 0x000000000000791b */ /* 0x003fe20003800000 */
.L_x_5948:
[----:B------:R-:W-:-:S05]  /*27e0*/  FADD R10, R9, R10 ;  /* 0x0000000a090a7221 */ /* 0x000fca0000000000 */
[----:B------:R-:W-:Y:S02]  /*27f0*/  MOV R14, R10 ;  /* 0x0000000a000e7202 */ /* 0x000fe40000000f00 */
[----:B------:R-:W-:-:S07]  /*2800*/  MOV R3, R12 ;  /* 0x0000000c00037202 */ /* 0x000fce0000000f00 */
[----:B------:R-:W-:Y:S05]  /*2810*/  WARPSYNC.COLLECTIVE R11, `(.L_x_5949) ;  /* 0x000000000b087348 */ /* 0x000fea0003c00000 */
[----:B------:R0:W1:Y:S02]  /*2820*/  SHFL.DOWN P0, R12, R14, R13, R16 ;  /* 0x0800000d0e0c7389 */ /* 0x0000640000000010 */
[----:B01----:R-:W-:Y:S01]  /*2830*/  ENDCOLLECTIVE ;  /* 0x000000000000791b */ /* 0x003fe20003800000 */
.L_x_5949:
[----:B------:R-:W-:Y:S01]  /*2840*/  FADD R3, R8, R3 ;  /* 0x0000000308037221 */ /* 0x000fe20000000000 */
[----:B------:R-:W-:-:S04]  /*2850*/  HFMA2.MMA R13, -RZ, RZ, 0, 5.9604644775390625e-08 ;  /* 0x00000001ff0d7435 */ /* 0x000fc800000001ff */
[----:B------:R-:W-:Y:S02]  /*2860*/  MOV R14, R3 ;  /* 0x00000003000e7202 */ /* 0x000fe40000000f00 */
[----:B------:R-:W-:-:S07]  /*2870*/  MOV R5, R12 ;  /* 0x0000000c00057202 */ /* 0x000fce0000000f00 */
[----:B------:R-:W-:Y:S05]  /*2880*/  WARPSYNC.COLLECTIVE R11, `(.L_x_5950) ;  /* 0x000000000b087348 */ /* 0x000fea0003c00000 */
[----:B------:R0:W1:Y:S02]  /*2890*/  SHFL.DOWN P0, R12, R14, R13, R16 ;  /* 0x0800000d0e0c7389 */ /* 0x0000640000000010 */
[----:B01----:R-:W-:Y:S01]  /*28a0*/  ENDCOLLECTIVE ;  /* 0x000000000000791b */ /* 0x003fe20003800000 */
.L_x_5950:
[----:B------:R-:W-:-:S05]  /*28b0*/  FADD R5, R10, R5 ;  /* 0x000000050a057221 */ /* 0x000fca0000000000 */
[----:B------:R-:W-:Y:S02]  /*28c0*/  MOV R14, R5 ;  /* 0x00000005000e7202 */ /* 0x000fe40000000f00 */
[----:B------:R-:W-:-:S07]  /*28d0*/  MOV R4, R12 ;  /* 0x0000000c00047202 */ /* 0x000fce0000000f00 */
[----:B------:R-:W-:Y:S05]  /*28e0*/  WARPSYNC.COLLECTIVE R11, `(.L_x_5951) ;  /* 0x000000000b087348 */ /* 0x000fea0003c00000 */
[----:B------:R0:W1:Y:S02]  /*28f0*/  SHFL.DOWN P0, R12, R14, R13, R16 ;  /* 0x0800000d0e0c7389 */ /* 0x0000640000000010 */
[----:B01----:R-:W-:Y:S01]  /*2900*/  ENDCOLLECTIVE ;  /* 0x000000000000791b */ /* 0x003fe20003800000 */
.L_x_5951:
[----:B------:R-:W-:Y:S01]  /*2910*/  MOV R6, R12 ;  /* 0x0000000c00067202 */ /* 0x000fe20000000f00 */
[----:B------:R-:W-:Y:S06]  /*2920*/  BRA `(.L_x_5952) ;  /* 0xffffffec00c47947 */ /* 0x000fec000383ffff */
.L_x_5953:
        /* <DEDUP_REMOVED lines=13> */
.L_x_8050:


//--------------------- .text._ZN18transformer_engine13normalization28ln_bwd_finalize_tuned_kernelINS0_22Kernel_traits_finalizeILj6144EffffjLj1024ELj4ENS0_18Kernel_traits_baseILj6144EffffjLj1024EEEEEEEvNS0_20BackwardKernelParamsE --------------------------
	.section	.text._ZN18transformer_engine13normalization28ln_bwd_finalize_tuned_kernelINS0_22Kernel_traits_finalizeILj6144EffffjLj1024ELj4ENS0_18Kernel_traits_baseILj6144EffffjLj1024EEEEEEEvNS0_20BackwardKernelParamsE,"ax",@progbits
	.align	128
        .global         _ZN18transformer_engine13normalization28ln_bwd_finalize_tuned_kernelINS0_22Kernel_traits_finalizeILj6144EffffjLj1024ELj4ENS0_18Kernel_traits_baseILj6144EffffjLj1024EEEEEEEvNS0_20BackwardKernelParamsE
        .type           _ZN18transformer_engine13normalization28ln_bwd_finalize_tuned_kernelINS0_22Kernel_traits_finalizeILj6144EffffjLj1024ELj4ENS0_18Kernel_traits_baseILj6144EffffjLj1024EEEEEEEvNS0_20BackwardKernelParamsE,@function
        .size           _ZN18transformer_engine13normalization28ln_bwd_finalize_tuned_kernelINS0_22Kernel_traits_finalizeILj6144EffffjLj1024ELj4ENS0_18Kernel_traits_baseILj6144EffffjLj1024EEEEEEEvNS0_20BackwardKernelParamsE,(.L_x_8051 - _ZN18transformer_engine13normalization28ln_bwd_finalize_tuned_kernelINS0_22Kernel_traits_finalizeILj6144EffffjLj1024ELj4ENS0_18Kernel_traits_baseILj6144EffffjLj1024EEEEEEEvNS0_20BackwardKernelParamsE)
        .other          _ZN18transformer_engine13normalization28ln_bwd_finalize_tuned_kernelINS0_22Kernel_traits_finalizeILj6144EffffjLj1024ELj4ENS0_18Kernel_traits_baseILj6144EffffjLj1024EEEEEEEvNS0_20BackwardKernelParamsE,@"STO_CUDA_ENTRY STV_DEFAULT"
_ZN18transformer_engine13normalization28ln_bwd_finalize_tuned_kernelINS0_22Kernel_traits_finalizeILj6144EffffjLj1024ELj4ENS0_18Kernel_traits_baseILj6144EffffjLj1024EEEEEEEvNS0_20BackwardKernelParamsE:
.text._ZN18transformer_engine13normalization28ln_bwd_finalize_tuned_kernelINS0_22Kernel_traits_finalizeILj6144EffffjLj1024ELj4ENS0_18Kernel_traits_baseILj6144EffffjLj1024EEEEEEEvNS0_20BackwardKernelParamsE:
        /* <DEDUP_REMOVED lines=20> */
.L_x_5965:
        /* <DEDUP_REMOVED lines=28> */
.L_x_5958:
        /* <DEDUP_REMOVED lines=33> */
.L_x_5957:
[----:B------:R-:W-:Y:S05]  /*0510*/  BSYNC B1 ;  /* 0x0000000000017941 */ /* 0x000fea0003800000 */
.L_x_5956:
        /* <DEDUP_REMOVED lines=23> */
.L_x_5960:
[----:B------:R-:W-:Y:S05]  /*0690*/  BSYNC B1 ;  /* 0x0000000000017941 */ /* 0x000fea0003800000 */
.L_x_5959:
        /* <DEDUP_REMOVED lines=11> */
.L_x_5955:
[----:B------:R-:W-:Y:S05]  /*0750*/  BSYNC B0 ;  /* 0x0000000000007941 */ /* 0x000fea0003800000 */
.L_x_5954:
        /* <DEDUP_REMOVED lines=33> */
.L_x_5976:
[----:B------:R-:W-:Y:S01]  /*0970*/  @!P0 SHF.R.U32.HI R11, RZ, 0x3, R0 ;  /* 0x00000003ff0b8819 */ /* 0x000fe20000011600 */
[----:B--2---:R-:W-:Y:S01]  /*0980*/  FADD R13, R8, R13 ;  /* 0x0000000d080d7221 */ /* 0x004fe20000000000 */
[----:B-1----:R-:W-:Y:S02]  /*0990*/  FADD R9, R10, R9 ;  /* 0x000000090a097221 */ /* 0x002fe40000000000 */
[----:B0-----:R-:W-:-:S05]  /*09a0*/  @!P0 LOP3.LUT R8, R11, 0x1ffffffc, RZ, 0xc0, !PT ;  /* 0x1ffffffc0b088812 */ /* 0x001fca00078ec0ff */
[----:B------:R1:W-:Y:S04]  /*09b0*/  @!P0 STS [R8+UR4+0x2000], R13 ;  /* 0x0020000d08008988 */ /* 0x0003e80008000804 */
[----:B------:R1:W-:Y:S02]  /*09c0*/  @!P0 STS [R8+UR4+0x2080], R9 ;  /* 0x0020800908008988 */ /* 0x0003e40008000804 */
.L_x_5961:
        /* <DEDUP_REMOVED lines=16> */
.L_x_5964:
[----:B------:R-:W-:Y:S05]  /*0ad0*/  BSYNC B0 ;  /* 0x0000000000007941 */ /* 0x000fea0003800000 */
.L_x_5963:
[C---:B------:R-:W-:Y:S02]  /*0ae0*/  ISETP.GT.U32.AND P0, PT, R5.reuse, -0x1801, PT ;  /* 0xffffe7ff0500780c */ /* 0x040fe40003f04070 */
[----:B------:R-:W-:Y:S02]  /*0af0*/  IADD3 R5, R5, 0x1800, RZ ;  /* 0x0000180005057810 */ /* 0x000fe40007ffe0ff */
[----:B------:R-:W-:-:S09]  /*0b00*/  IADD3 R6, R6, 0xc00, RZ ;  /* 0x00000c0006067810 */ /* 0x000fd20007ffe0ff */
[----:B------:R-:W-:Y:S05]  /*0b10*/  @P0 BRA `(.L_x_5965) ;  /* 0xfffffff400880947 */ /* 0x000fea000383ffff */
[----:B------:R-:W-:Y:S05]  /*0b20*/  EXIT ;  /* 0x000000000000794d */ /* 0x000fea0003800000 */
.L_x_5962:
[----:B------:R-:W-:Y:S01]  /*0b30*/  HFMA2.MMA R18, -RZ, RZ, 0, 5.9604644775390625e-08 ;  /* 0x00000001ff127435 */ /* 0x000fe200000001ff */
[----:B0-----:R-:W-:Y:S01]  /*0b40*/  IMAD.MOV.U32 R19, RZ, RZ, R10 ;  /* 0x000000ffff137224 */ /* 0x001fe200078e000a */
[----:B------:R-:W-:Y:S02]  /*0b50*/  MOV R21, 0x1f ;  /* 0x0000001f00157802 */ /* 0x000fe40000000f00 */
[----:B------:R-:W-:-:S07]  /*0b60*/  MOV R16, 0xffffffff ;  /* 0xffffffff00107802 */ /* 0x000fce0000000f00 */
[----:B-12---:R-:W-:Y:S05]  /*0b70*/  WARPSYNC.COLLECTIVE R16, `(.L_x_5966) ;  /* 0x0000000010087348 */ /* 0x006fea0003c00000 */
[----:B------:R0:W3:Y:S02]  /*0b80*/  SHFL.BFLY P1, R17, R19, R18, R21 ;  /* 0x0c00001213117389 */ /* 0x0000e40000020015 */
[----:B0123--:R-:W-:Y:S01]  /*0b90*/  ENDCOLLECTIVE ;  /* 0x000000000000791b */ /* 0x00ffe20003800000 */
.L_x_5966:
[----:B------:R-:W-:Y:S01]  /*0ba0*/  HFMA2.MMA R18, -RZ, RZ, 0, 1.1920928955078125e-07 ;  /* 0x00000002ff127435 */ /* 0x000fe200000001ff */
[----:B------:R-:W-:-:S04]  /*0bb0*/  IMAD.MOV.U32 R9, RZ, RZ, R17 ;  /* 0x000000ffff097224 */ /* 0x000fc800078e0011 */
[----:B------:R-:W-:-:S05]  /*0bc0*/  FADD R9, R10, R9 ;  /* 0x000000090a097221 */ /* 0x000fca0000000000 */
[----:B------:R-:W-:-:S07]  /*0bd0*/  MOV R19, R9 ;  /* 0x0000000900137202 */ /* 0x000fce0000000f00 */
[----:B------:R-:W-:Y:S05]  /*0be0*/  WARPSYNC.COLLECTIVE R16, `(.L_x_5967) ;  /* 0x0000000010087348 */ /* 0x000fea0003c00000 */
[----:B------:R0:W1:Y:S02]  /*0bf0*/  SHFL.BFLY P1, R17, R19, R18, R21 ;  /* 0x0c00001213117389 */ /* 0x0000640000020015 */
[----:B01----:R-:W-:Y:S01]  /*0c00*/  ENDCOLLECTIVE ;  /* 0x000000000000791b */ /* 0x003fe20003800000 */
.L_x_5967:
[----:B------:R-:W-:Y:S01]  /*0c10*/  HFMA2.MMA R18, -RZ, RZ, 0, 2.384185791015625e-07 ;  /* 0x00000004ff127435 */ /* 0x000fe200000001ff */
[----:B------:R-:W-:-:S05]  /*0c20*/  MOV R12, R17 ;  /* 0x00000011000c7202 */ /* 0x000fca0000000f00 */
[----:B------:R-:W-:-:S04]  /*0c30*/  FADD R12, R9, R12 ;  /* 0x0000000c090c7221 */ /* 0x000fc80000000000 */
[----:B------:R-:W-:-:S07]  /*0c40*/  IMAD.MOV.U32 R19, RZ, RZ, R12 ;  /* 0x000000ffff137224 */ /* 0x000fce00078e000c */
[----:B------:R-:W-:Y:S05]  /*0c50*/  WARPSYNC.COLLECTIVE R16, `(.L_x_5968) ;  /* 0x0000000010087348 */ /* 0x000fea0003c00000 */
[----:B------:R0:W1:Y:S02]  /*0c60*/  SHFL.BFLY P1, R17, R19, R18, R21 ;  /* 0x0c00001213117389 */ /* 0x0000640000020015 */
[----:B01----:R-:W-:Y:S01]  /*0c70*/  ENDCOLLECTIVE ;  /* 0x000000000000791b */ /* 0x003fe20003800000 */
.L_x_5968:
[----:B------:R-:W-:Y:S01]  /*0c80*/  IMAD.MOV.U32 R18, RZ, RZ, 0x8 ;  /* 0x00000008ff127424 */ /* 0x000fe200078e00ff */
[----:B------:R-:W-:-:S05]  /*0c90*/  MOV R11, R17 ;  /* 0x00000011000b7202 */ /* 0x000fca0000000f00 */
[----:B------:R-:W-:-:S05]  /*0ca0*/  FADD R11, R12, R11 ;  /* 0x0000000b0c0b7221 */ /* 0x000fca0000000000 */
[----:B------:R-:W-:-:S07]  /*0cb0*/  MOV R19, R11 ;  /* 0x0000000b00137202 */ /* 0x000fce0000000f00 */
[----:B------:R-:W-:Y:S05]  /*0cc0*/  WARPSYNC.COLLECTIVE R16, `(.L_x_5969) ;  /* 0x0000000010087348 */ /* 0x000fea0003c00000 */
[----:B------:R0:W1:Y:S02]  /*0cd0*/  SHFL.BFLY P1, R17, R19, R18, R21 ;  /* 0x0c00001213117389 */ /* 0x0000640000020015 */
[----:B01----:R-:W-:Y:S01]  /*0ce0*/  ENDCOLLECTIVE ;  /* 0x000000000000791b */ /* 0x003fe20003800000 */
.L_x_5969:
[----:B------:R-:W-:Y:S01]  /*0cf0*/  HFMA2.MMA R18, -RZ, RZ, 0, 9.5367431640625e-07 ;  /* 0x00000010ff127435 */ /* 0x000fe200000001ff */
[----:B------:R-:W-:-:S05]  /*0d00*/  MOV R10, R17 ;  /* 0x00000011000a7202 */ /* 0x000fca0000000f00 */
[----:B------:R-:W-:-:S05]  /*0d10*/  FADD R10, R11, R10 ;  /* 0x0000000a0b0a7221 */ /* 0x000fca0000000000 */
[----:B------:R-:W-:-:S07]  /*0d20*/  MOV R19, R10 ;  /* 0x0000000a00137202 */ /* 0x000fce0000000f00 */
[----:B------:R-:W-:Y:S05]  /*0d30*/  WARPSYNC.COLLECTIVE R16, `(.L_x_5970) ;  /* 0x0000000010087348 */ /* 0x000fea0003c00000 */
[----:B------:R0:W1:Y:S02]  /*0d40*/  SHFL.BFLY P1, R17, R19, R18, R21 ;  /* 0x0c00001213117389 */ /* 0x0000640000020015 */
[----:B01----:R-:W-:Y:S01]  /*0d50*/  ENDCOLLECTIVE ;  /* 0x000000000000791b */ /* 0x003fe20003800000 */
.L_x_5970:
[----:B------:R-:W-:Y:S01]  /*0d60*/  HFMA2.MMA R18, -RZ, RZ, 0, 5.9604644775390625e-08 ;  /* 0x00000001ff127435 */ /* 0x000fe200000001ff */
[----:B------:R-:W-:Y:S01]  /*0d70*/  MOV R19, R8 ;  /* 0x0000000800137202 */ /* 0x000fe20000000f00 */
[----:B------:R-:W-:-:S09]  /*0d80*/  IMAD.MOV.U32 R9, RZ, RZ, R17 ;  /* 0x000000ffff097224 */ /* 0x000fd200078e0011 */
[----:B------:R-:W-:Y:S05]  /*0d90*/  WARPSYNC.COLLECTIVE R16, `(.L_x_5971) ;  /* 0x0000000010087348 */ /* 0x000fea0003c00000 */
[----:B------:R0:W1:Y:S02]  /*0da0*/  SHFL.BFLY P1, R17, R19, R18, R21 ;  /* 0x0c00001213117389 */ /* 0x0000640000020015 */
[----:B01----:R-:W-:Y:S01]  /*0db0*/  ENDCOLLECTIVE ;  /* 0x000000000000791b */ /* 0x003fe20003800000 */
.L_x_5971:
[----:B------:R-:W-:Y:S01]  /*0dc0*/  HFMA2.MMA R18, -RZ, RZ, 0, 1.1920928955078125e-07 ;  /* 0x00000002ff127435 */ /* 0x000fe200000001ff */
[----:B------:R-:W-:-:S05]  /*0dd0*/  MOV R11, R17 ;  /* 0x00000011000b7202 */ /* 0x000fca0000000f00 */
[----:B------:R-:W-:-:S04]  /*0de0*/  FADD R13, R8, R11 ;  /* 0x0000000b080d7221 */ /* 0x000fc80000000000 */
[----:B------:R-:W-:-:S07]  /*0df0*/  IMAD.MOV.U32 R19, RZ, RZ, R13 ;  /* 0x000000ffff137224 */ /* 0x000fce00078e000d */
[----:B------:R-:W-:Y:S05]  /*0e00*/  WARPSYNC.COLLECTIVE R16, `(.L_x_5972) ;  /* 0x0000000010087348 */ /* 0x000fea0003c00000 */
[----:B------:R0:W1:Y:S02]  /*0e10*/  SHFL.BFLY P1, R17, R19, R18, R21 ;  /* 0x0c00001213117389 */ /* 0x0000640000020015 */
[----:B01----:R-:W-:Y:S01]  /*0e20*/  ENDCOLLECTIVE ;  /* 0x000000000000791b */ /* 0x003fe20003800000 */
.L_x_5972:
[----:B------:R-:W-:Y:S01]  /*0e30*/  IMAD.MOV.U32 R18, RZ, RZ, 0x4 ;  /* 0x00000004ff127424 */ /* 0x000fe200078e00ff */
[----:B------:R-:W-:-:S05]  /*0e40*/  MOV R14, R17 ;  /* 0x00000011000e7202 */ /* 0x000fca0000000f00 */
[----:B------:R-:W-:-:S05]  /*0e50*/  FADD R14, R13, R14 ;  /* 0x0000000e0d0e7221 */ /* 0x000fca0000000000 */
[----:B------:R-:W-:-:S07]  /*0e60*/  MOV R19, R14 ;  /* 0x0000000e00137202 */ /* 0x000fce0000000f00 */
[----:B------:R-:W-:Y:S05]  /*0e70*/  WARPSYNC.COLLECTIVE R16, `(.L_x_5973) ;  /* 0x0000000010087348 */ /* 0x000fea0003c00000 */
[----:B------:R0:W1:Y:S02]  /*0e80*/  SHFL.BFLY P1, R17, R19, R18, R21 ;  /* 0x0c00001213117389 */ /* 0x0000640000020015 */
[----:B01----:R-:W-:Y:S01]  /*0e90*/  ENDCOLLECTIVE ;  /* 0x000000000000791b */ /* 0x003fe20003800000 */
.L_x_5973:
[----:B------:R-:W-:Y:S01]  /*0ea0*/  HFMA2.MMA R18, -RZ, RZ, 0, 4.76837158203125e-07 ;  /* 0x00000008ff127435 */ /* 0x000fe200000001ff */
[----:B------:R-:W-:-:S05]  /*0eb0*/  MOV R15, R17 ;  /* 0x00000011000f7202 */ /* 0x000fca0000000f00 */
[----:B------:R-:W-:-:S05]  /*0ec0*/  FADD R15, R14, R15 ;  /* 0x0000000f0e0f7221 */ /* 0x000fca0000000000 */
[----:B------:R-:W-:-:S07]  /*0ed0*/  MOV R19, R15 ;  /* 0x0000000f00137202 */ /* 0x000fce0000000f00 */
[----:B------:R-:W-:Y:S05]  /*0ee0*/  WARPSYNC.COLLECTIVE R16, `(.L_x_5974) ;  /* 0x0000000010087348 */ /* 0x000fea0003c00000 */
[----:B------:R0:W1:Y:S02]  /*0ef0*/  SHFL.BFLY P1, R17, R19, R18, R21 ;  /* 0x0c00001213117389 */ /* 0x0000640000020015 */
[----:B01----:R-:W-:Y:S01]  /*0f00*/  ENDCOLLECTIVE ;  /* 0x000000000000791b */ /* 0x003fe20003800000 */
.L_x_5974:
[----:B------:R-:W-:Y:S01]  /*0f10*/  HFMA2.MMA R18, -RZ, RZ, 0, 9.5367431640625e-07 ;  /* 0x00000010ff127435 */ /* 0x000fe200000001ff */
[----:B------:R-:W-:-:S04]  /*0f20*/  IMAD.MOV.U32 R8, RZ, RZ, R17 ;  /* 0x000000ffff087224 */ /* 0x000fc800078e0011 */
[----:B------:R-:W-:-:S05]  /*0f30*/  FADD R8, R15, R8 ;  /* 0x000000080f087221 */ /* 0x000fca0000000000 */
[----:B------:R-:W-:-:S07]  /*0f40*/  MOV R19, R8 ;  /* 0x0000000800137202 */ /* 0x000fce0000000f00 */
[----:B------:R-:W-:Y:S05]  /*0f50*/  WARPSYNC.COLLECTIVE R16, `(.L_x_5975) ;  /* 0x0000000010087348 */ /* 0x000fea0003c00000 */
[----:B------:R0:W1:Y:S02]  /*0f60*/  SHFL.BFLY P1, R17, R19, R18, R21 ;  /* 0x0c00001213117389 */ /* 0x0000640000020015 */
[----:B01----:R-:W-:Y:S01]  /*0f70*/  ENDCOLLECTIVE ;  /* 0x000000000000791b */ /* 0x003fe20003800000 */
.L_x_5975:
[----:B------:R-:W-:Y:S01]  /*0f80*/  MOV R13, R17 ;  /* 0x00000011000d7202 */ /* 0x000fe20000000f00 */
[----:B------:R-:W-:Y:S06]  /*0f90*/  BRA `(.L_x_5976) ;  /* 0xfffffff800747947 */ /* 0x000fec000383ffff */
.L_x_5977:
        /* <DEDUP_REMOVED lines=14> */
.L_x_8051:


//--------------------- .text._ZN18transformer_engine13normalization19ln_bwd_tuned_kernelINS0_13Kernel_traitsIffffjLj6144ELj1ELj1ELj8ELj16ENS0_18Kernel_traits_baseILj6144EffffjLj256EEEEEEEvNS0_20BackwardKernelParamsE --------------------------
	.section	.text._ZN18transformer_engine13normalization19ln_bwd_tuned_kernelINS0_13Kernel_traitsIffffjLj6144ELj1ELj1ELj8ELj16ENS0_18Kernel_traits_baseILj6144EffffjLj256EEEEEEEvNS0_20BackwardKernelParamsE,"ax",@progbits
	.align	128
        .global         _ZN18transformer_engine13normalization19ln_bwd_tuned_kernelINS0_13Kernel_traitsIffffjLj6144ELj1ELj1ELj8ELj16ENS0_18Kernel_traits_baseILj6144EffffjLj256EEEEEEEvNS0_20BackwardKernelParamsE
        .type           _ZN18transformer_engine13normalization19ln_bwd_tuned_kernelINS0_13Kernel_traitsIffffjLj6144ELj1ELj1ELj8ELj16ENS0_18Kernel_traits_baseILj6144EffffjLj256EEEEEEEvNS0_20BackwardKernelParamsE,@function
        .size           _ZN18transformer_engine13normalization19ln_bwd_tuned_kernelINS0_13Kernel_traitsIffffjLj6144ELj1ELj1ELj8ELj16ENS0_18Kernel_traits_baseILj6144EffffjLj256EEEEEEEvNS0_20BackwardKernelParamsE,(.L_x_8052 - _ZN18transformer_engine13normalization19ln_bwd_tuned_kernelINS0_13Kernel_traitsIffffjLj6144ELj1ELj1ELj8ELj16ENS0_18Kernel_traits_baseILj6144EffffjLj256EEEEEEEvNS0_20BackwardKernelParamsE)
        .other          _ZN18transformer_engine13normalization19ln_bwd_tuned_kernelINS0_13Kernel_traitsIffffjLj6144ELj1ELj1ELj8ELj16ENS0_18Kernel_traits_baseILj6144EffffjLj256EEEEEEEvNS0_20BackwardKernelParamsE,@"STO_CUDA_ENTRY STV_DEFAULT"
_ZN18transformer_engine13normalization19ln_bwd_tuned_kernelINS0_13Kernel_traitsIffffjLj6144ELj1ELj1ELj8ELj16ENS0_18Kernel_traits_baseILj6144EffffjLj256EEEEEEEvNS0_20BackwardKernelParamsE:
.text._ZN18transformer_engine13normalization19ln_bwd_tuned_kernelINS0_13Kernel_traitsIffffjLj6144ELj1ELj1ELj8ELj16ENS0_18Kernel_traits_baseILj6144EffffjLj256EEEEEEEvNS0_20BackwardKernelParamsE:
        /* <DEDUP_REMOVED lines=42> */
[----:B------:R-:W4:Y:S04]  /*02a0*/  LDG.E.128 R12, desc[UR6][R2.64+0x2000] ;  /* 0x00200006020c7981 */ /* 0x000f28000c1e1d00 */
[----:B------:R-:W5:Y:S04]  /*02b0*/  LDG.E.128 R16, desc[UR6][R2.64+0x3000] ;  /* 0x0030000602107981 */ /* 0x000f68000c1e1d00 */
[----:B------:R-:W5:Y:S04]  /*02c0*/  LDG.E.128 R20, desc[UR6][R2.64+0x4000] ;  /* 0x0040000602147981 */ /* 0x000f68000c1e1d00 */
[----:B------:R0:W5:Y:S01]  /*02d0*/  LDG.E.128 R24, desc[UR6][R2.64+0x5000] ;  /* 0x0050000602187981 */ /* 0x000162000c1e1d00 */
[----:B------:R-:W1:Y:S01]  /*02e0*/  S2UR UR5, SR_CgaCtaId ;  /* 0x00000000000579c3 */ /* 0x000e620000008800 */
[----:B------:R-:W-:Y:S01]  /*02f0*/  ISETP.NE.AND P0, PT, RZ, UR4, PT ;  /* 0x00000004ff007c0c */ /* 0x000fe2000bf05270 */
[----:B------:R-:W-:Y:S01]  /*0300*/  UMOV UR4, 0x400 ;  /* 0x0000040000047882 */ /* 0x000fe20000000000 */
[----:B------:R-:W-:Y:S01]  /*0310*/  SHF.R.U32.HI R99, RZ, 0x5, R70 ;  /* 0x00000005ff637819 */ /* 0x000fe20000011646 */
[----:B------:R-:W-:Y:S01]  /*0320*/  HFMA2.MMA R134, -RZ, RZ, 0, 5.9604644775390625e-08 ;  /* 0x00000001ff867435 */ /* 0x000fe200000001ff */
[----:B------:R-:W-:Y:S01]  /*0330*/  FSEL R102, RZ, 1, !P0 ;  /* 0x3f800000ff667808 */ /* 0x000fe20004000000 */
[----:B------:R-:W-:Y:S01]  /*0340*/  HFMA2.MMA R96, -RZ, RZ, 0, 0 ;  /* 0x00000000ff607435 */ /* 0x000fe200000001ff */
[----:B------:R-:W-:Y:S01]  /*0350*/  LOP3.LUT R99, R99, 0x7fffff8, RZ, 0xc0, !PT ;  /* 0x07fffff863637812 */ /* 0x000fe200078ec0ff */
[----:B------:R-:W-:Y:S01]  /*0360*/  HFMA2.MMA R0, -RZ, RZ, 0, 0 ;  /* 0x00000000ff007435 */ /* 0x000fe200000001ff */
[----:B------:R-:W-:-:S02]  /*0370*/  CS2R R72, SRZ ;  /* 0x0000000000487805 */ /* 0x000fc4000001ff00 */
        /* <DEDUP_REMOVED lines=14> */
[----:B-1----:R-:W-:Y:S01]  /*0460*/  ULEA UR4, UR5, UR4, 0x18 ;  /* 0x0000000405047291 */ /* 0x002fe2000f8ec03f */
[----:B------:R-:W-:Y:S02]  /*0470*/  CS2R R94, SRZ ;  /* 0x00000000005e7805 */ /* 0x000fe4000001ff00 */
[----:B------:R-:W-:Y:S02]  /*0480*/  CS2R R92, SRZ ;  /* 0x00000000005c7805 */ /* 0x000fe4000001ff00 */
[----:B------:R-:W-:Y:S02]  /*0490*/  CS2R R126, SRZ ;  /* 0x00000000007e7805 */ /* 0x000fe4000001ff00 */
[----:B------:R-:W-:-:S02]  /*04a0*/  CS2R R58, SRZ ;  /* 0x00000000003a7805 */ /* 0x000fc4000001ff00 */
[----:B------:R-:W-:Y:S02]  /*04b0*/  CS2R R56, SRZ ;  /* 0x0000000000387805 */ /* 0x000fe4000001ff00 */
[----:B------:R-:W-:Y:S02]  /*04c0*/  CS2R R54, SRZ ;  /* 0x0000000000367805 */ /* 0x000fe4000001ff00 */
[----:B------:R-:W-:Y:S02]  /*04d0*/  CS2R R52, SRZ ;  /* 0x0000000000347805 */ /* 0x000fe4000001ff00 */
[----:B0-----:R-:W-:Y:S02]  /*04e0*/  MOV R2, RZ ;  /* 0x000000ff00027202 */ /* 0x001fe40000000f00 */
[----:B------:R-:W-:Y:S02]  /*04f0*/  CS2R R74, SRZ ;  /* 0x00000000004a7805 */ /* 0x000fe4000001ff00 */
[----:B------:R-:W-:-:S02]  /*0500*/  IADD3 R98, R99, 0x8, RZ ;  /* 0x0000000863627810 */ /* 0x000fc40007ffe0ff */
[----:B------:R-:W-:Y:S01]  /*0510*/  MOV R97, UR4 ;  /* 0x0000000400617c02 */ /* 0x000fe20008000f00 */
        /* <DEDUP_REMOVED lines=24> */
.L_x_5981:
[----:B0-----:R-:W0:Y:S01]  /*06a0*/  LDC.64 R44, c[0x0][0x220] ;  /* 0x00008800ff2c7b82 */ /* 0x001e220000000a00 */
[----:B------:R-:W-:-:S05]  /*06b0*/  LOP3.LUT R3, R70, 0xff, RZ, 0xc0, !PT ;  /* 0x000000ff46037812 */ /* 0x000fca00078ec0ff */
[----:B------:R-:W-:Y:S02]  /*06c0*/  IMAD R128, R100, 0x600, R3 ;  /* 0x0000060064807824 */ /* 0x000fe400078e0203 */
[----:B------:R-:W1:Y:S08]  /*06d0*/  LDC.64 R20, c[0x0][0x228] ;  /* 0x00008a00ff147b82 */ /* 0x000e700000000a00 */
[----:B------:R-:W2:Y:S01]  /*06e0*/  LDC.64 R24, c[0x0][0x230] ;  /* 0x00008c00ff187b82 */ /* 0x000ea20000000a00 */
[C---:B------:R-:W-:Y:S01]  /*06f0*/  IADD3 R129, R128.reuse, 0x100, RZ ;  /* 0x0000010080817810 */ /* 0x040fe20007ffe0ff */
[----:B0-----:R-:W-:-:S06]  /*0700*/  IMAD.WIDE.U32 R4, R128, 0x10, R44 ;  /* 0x0000001080047825 */ /* 0x001fcc00078e002c */
[----:B------:R-:W0:Y:S01]  /*0710*/  LDC.64 R48, c[0x0][0x258] ;  /* 0x00009600ff307b82 */ /* 0x000e220000000a00 */
[----:B------:R-:W-:Y:S01]  /*0720*/  IADD3 R130, R128, 0x200, RZ ;  /* 0x0000020080827810 */ /* 0x000fe20007ffe0ff */
[----:B------:R-:W3:Y:S01]  /*0730*/  LDG.E.128 R4, desc[UR6][R4.64] ;  /* 0x0000000604047981 */ /* 0x000ee2000c1e1d00 */
[----:B-1----:R-:W-:-:S05]  /*0740*/  IMAD.WIDE R20, R100, 0x4, R20 ;  /* 0x0000000464147825 */ /* 0x002fca00078e0214 */
[----:B------:R1:W3:Y:S01]  /*0750*/  LDG.E R135, desc[UR6][R20.64] ;  /* 0x0000000614877981 */ /* 0x0002e2000c1e1900 */
[----:B--2---:R-:W-:-:S04]  /*0760*/  IMAD.WIDE R24, R100, 0x4, R24 ;  /* 0x0000000464187825 */ /* 0x004fc800078e0218 */
[--C-:B------:R-:W-:Y:S01]  /*0770*/  IMAD.WIDE.U32 R12, R129, 0x10, R44.reuse ;  /* 0x00000010810c7825 */ /* 0x100fe200078e002c */
[----:B------:R-:W2:Y:S03]  /*0780*/  LDG.E R125, desc[UR6][R24.64] ;  /* 0x00000006187d7981 */ /* 0x000ea6000c1e1900 */
[----:B-1----:R-:W-:Y:S02]  /*0790*/  IMAD.WIDE.U32 R20, R130, 0x10, R44 ;  /* 0x0000001082147825 */ /* 0x002fe400078e002c */
[----:B------:R-:W4:Y:S01]  /*07a0*/  LDG.E.128 R12, desc[UR6][R12.64] ;  /* 0x000000060c0c7981 */ /* 0x000f22000c1e1d00 */
[----:B------:R-:W-:-:S03]  /*07b0*/  IADD3 R131, R128, 0x300, RZ ;  /* 0x0000030080837810 */ /* 0x000fc60007ffe0ff */
[----:B------:R-:W5:Y:S01]  /*07c0*/  LDG.E.128 R20, desc[UR6][R20.64] ;  /* 0x0000000614147981 */ /* 0x000f62000c1e1d00 */
[----:B0-----:R-:W-:-:S04]  /*07d0*/  IMAD.WIDE.U32 R8, R128, 0x10, R48 ;  /* 0x0000001080087825 */ /* 0x001fc800078e0030 */
[----:B------:R-:W-:Y:S02]  /*07e0*/  IMAD.WIDE.U32 R28, R131, 0x10, R44 ;  /* 0x00000010831c7825 */ /* 0x000fe400078e002c */
[----:B------:R-:W5:Y:S04]  /*07f0*/  LDG.E.128 R8, desc[UR6][R8.64] ;  /* 0x0000000608087981 */ /* 0x000f68000c1e1d00 */
[----:B------:R-:W5:Y:S01]  /*0800*/  LDG.E.128 R28, desc[UR6][R28.64] ;  /* 0x000000061c1c7981 */ /* 0x000f62000c1e1d00 */
[----:B------:R-:W-:-:S06]  /*0810*/  IMAD.WIDE.U32 R16, R129, 0x10, R48 ;  /* 0x0000001081107825 */ /* 0x000fcc00078e0030 */
[----:B------:R-:W5:Y:S01]  /*0820*/  LDG.E.128 R16, desc[UR6][R16.64] ;  /* 0x0000000610107981 */ /* 0x000f62000c1e1d00 */
[----:B------:R-:W-:-:S06]  /*0830*/  IMAD.WIDE.U32 R26, R130, 0x10, R48 ;  /* 0x00000010821a7825 */ /* 0x000fcc00078e0030 */
[----:B------:R-:W5:Y:S01]  /*0840*/  LDG.E.128 R24, desc[UR6][R26.64] ;  /* 0x000000061a187981 */ /* 0x000f62000c1e1d00 */
[----:B------:R-:W-:Y:S01]  /*0850*/  IMAD.WIDE.U32 R32, R131, 0x10, R48 ;  /* 0x0000001083207825 */ /* 0x000fe200078e0030 */
[----:B------:R-:W-:-:S05]  /*0860*/  IADD3 R132, R128, 0x400, RZ ;  /* 0x0000040080847810 */ /* 0x000fca0007ffe0ff */
[----:B------:R-:W5:Y:S01]  /*0870*/  LDG.E.128 R32, desc[UR6][R32.64] ;  /* 0x0000000620207981 */ /* 0x000f62000c1e1d00 */
[----:B------:R-:W-:-:S04]  /*0880*/  IMAD.WIDE.U32 R36, R132, 0x10, R44 ;  /* 0x0000001084247825 */ /* 0x000fc800078e002c */
[----:B------:R-:W-:Y:S02]  /*0890*/  IMAD.WIDE.U32 R40, R132, 0x10, R48 ;  /* 0x0000001084287825 */ /* 0x000fe400078e0030 */
[----:B------:R-:W5:Y:S01]  /*08a0*/  LDG.E.128 R36, desc[UR6][R36.64] ;  /* 0x0000000624247981 */ /* 0x000f62000c1e1d00 */
[----:B------:R-:W-:-:S03]  /*08b0*/  IADD3 R133, R128, 0x500, RZ ;  /* 0x0000050080857810 */ /* 0x000fc60007ffe0ff */
[----:B------:R-:W5:Y:S02]  /*08c0*/  LDG.E.128 R40, desc[UR6][R40.64] ;  /* 0x0000000628287981 */ /* 0x000f64000c1e1d00 */
[----:B------:R-:W-:-:S04]  /*08d0*/  IMAD.WIDE.U32 R44, R133, 0x10, R44 ;  /* 0x00000010852c7825 */ /* 0x000fc800078e002c */
[----:B------:R-:W-:Y:S02]  /*08e0*/  IMAD.WIDE.U32 R48, R133, 0x10, R48 ;  /* 0x0000001085307825 */ /* 0x000fe400078e0030 */
[----:B------:R-:W5:Y:S04]  /*08f0*/  LDG.E.128 R44, desc[UR6][R44.64] ;  /* 0x000000062c2c7981 */ /* 0x000f68000c1e1d00 */
[----:B------:R-:W5:Y:S01]  /*0900*/  LDG.E.128 R48, desc[UR6][R48.64] ;  /* 0x0000000630307981 */ /* 0x000f62000c1e1d00 */
[----:B------:R-:W-:Y:S01]  /*0910*/  UMOV UR4, 0xffffffff ;  /* 0xffffffff00047882 */ /* 0x000fe20000000000 */
[----:B------:R-:W-:Y:S01]  /*0920*/  LOP3.LUT P1, RZ, R70, 0x1f, RZ, 0xc0, !PT ;  /* 0x0000001f46ff7812 */ /* 0x000fe2000782c0ff */
[----:B---3--:R-:W-:-:S04]  /*0930*/  FADD R4, R4, -R135 ;  /* 0x8000008704047221 */ /* 0x008fc80000000000 */
[----:B--2---:R-:W-:Y:S01]  /*0940*/  FMUL R3, R4, R125 ;  /* 0x0000007d04037220 */ /* 0x004fe20000400000 */
[----:B------:R-:W-:-:S04]  /*0950*/  FADD R4, R7, -R135 ;  /* 0x8000008707047221 */ /* 0x000fc80000000000 */
[----:B------:R-:W-:Y:S01]  /*0960*/  FMUL R141, R125, R4 ;  /* 0x000000047d8d7220 */ /* 0x000fe20000400000 */
[----:B----4-:R-:W-:Y:S01]  /*0970*/  FADD R4, -R135, R13 ;  /* 0x0000000d87047221 */ /* 0x010fe20000000100 */
[----:B------:R-:W-:-:S03]  /*0980*/  FADD R6, R6, -R135 ;  /* 0x8000008706067221 */ /* 0x000fc60000000000 */
[----:B------:R-:W-:Y:S01]  /*0990*/  FMUL R145, R125, R4 ;  /* 0x000000047d917220 */ /* 0x000fe20000400000 */
[----:B-----5:R-:W-:Y:S01]  /*09a0*/  FADD R4, -R135, R20 ;  /* 0x0000001487047221 */ /* 0x020fe20000000100 */
[----:B------:R-:W-:Y:S01]  /*09b0*/  FMUL R139, R125, R6 ;  /* 0x000000067d8b7220 */ /* 0x000fe20000400000 */
[C---:B------:R-:W-:Y:S01]  /*09c0*/  FADD R6, -R135.reuse, R15 ;  /* 0x0000000f87067221 */ /* 0x040fe20000000100 */
[----:B------:R-:W-:Y:S01]  /*09d0*/  FADD R150, -R135, R22 ;  /* 0x0000001687967221 */ /* 0x000fe20000000100 */
[----:B------:R-:W-:Y:S01]  /*09e0*/  FMUL R22, R125, R4 ;  /* 0x000000047d167220 */ /* 0x000fe20000400000 */
[----:B------:R-:W-:Y:S01]  /*09f0*/  FADD R4, -R135, R23 ;  /* 0x0000001787047221 */ /* 0x000fe20000000100 */
[----:B------:R-:W-:Y:S01]  /*0a00*/  FMUL R149, R125, R6 ;  /* 0x000000067d957220 */ /* 0x000fe20000400000 */
[----:B------:R-:W-:Y:S02]  /*0a10*/  FADD R6, -R135, R21 ;  /* 0x0000001587067221 */ /* 0x000fe40000000100 */
[----:B------:R-:W-:Y:S01]  /*0a20*/  FMUL R151, R125, R4 ;  /* 0x000000047d977220 */ /* 0x000fe20000400000 */
[----:B------:R-:W-:Y:S01]  /*0a30*/  FADD R4, -R135, R29 ;  /* 0x0000001d87047221 */ /* 0x000fe20000000100 */
[----:B------:R-:W-:Y:S01]  /*0a40*/  FMUL R138, R123, R8 ;  /* 0x000000087b8a7220 */ /* 0x000fe20000400000 */
[----:B------:R-:W-:Y:S01]  /*0a50*/  FADD R136, R5, -R135 ;  /* 0x8000008705887221 */ /* 0x000fe20000000000 */
        /* <DEDUP_REMOVED lines=10> */
[----:B------:R-:W-:Y:S01]  /*0b00*/  FADD R12, -R135, R12 ;  /* 0x0000000c870c7221 */ /* 0x000fe20000000100 */
        /* <DEDUP_REMOVED lines=8> */
[----:B------:R-:W-:Y:S01]  /*0b90*/  FADD R14, -R135, R14 ;  /* 0x0000000e870e7221 */ /* 0x000fe20000000100 */
        /* <DEDUP_REMOVED lines=19> */
[----:B------:R-:W-:Y:S01]  /*0cd0*/  FMUL R150, R125, R150 ;  /* 0x000000967d967220 */ /* 0x000fe20000400000 */
        /* <DEDUP_REMOVED lines=23> */
[----:B------:R-:W-:Y:S01]  /*0e50*/  FADD R8, -R135, R31 ;  /* 0x0000001f87087221 */ /* 0x000fe20000000100 */
        /* <DEDUP_REMOVED lines=8> */
[----:B------:R-:W-:Y:S01]  /*0ee0*/  FMUL R32, R110, R35 ;  /* 0x000000236e207220 */ /* 0x000fe20000400000 */
[----:B------:R-:W-:Y:S01]  /*0ef0*/  FADD R36, -R135, R36 ;  /* 0x0000002487247221 */ /* 0x000fe20000000100 */
[----:B------:R-:W-:Y:S01]  /*0f00*/  FADD R7, R7, R34 ;  /* 0x0000002207077221 */ /* 0x000fe20000000000 */
[----:B------:R-:W-:Y:S01]  /*0f10*/  FFMA R4, R29, R34, R4 ;  /* 0x000000221d047223 */ /* 0x000fe20000000004 */
[C---:B------:R-:W-:Y:S01]  /*0f20*/  FADD R95, R10.reuse, R95 ;  /* 0x0000005f0a5f7221 */ /* 0x040fe20000000000 */
[----:B------:R-:W-:Y:S01]  /*0f30*/  FFMA R93, R10, R139, R93 ;  /* 0x0000008b0a5d7223 */ /* 0x000fe2000000005d */
[C---:B------:R-:W-:Y:S01]  /*0f40*/  FADD R60, R35.reuse, R60 ;  /* 0x0000003c233c7221 */ /* 0x040fe20000000000 */
[----:B------:R-:W-:Y:S01]  /*0f50*/  FFMA R2, R35, R31, R2 ;  /* 0x0000001f23027223 */ /* 0x000fe20000000002 */
[C---:B------:R-:W-:Y:S01]  /*0f60*/  FADD R10, -R135.reuse, R38 ;  /* 0x00000026870a7221 */ /* 0x040fe20000000100 */
[----:B------:R-:W-:Y:S01]  /*0f70*/  FADD R8, -R135, R37 ;  /* 0x0000002587087221 */ /* 0x000fe20000000100 */
[----:B------:R-:W-:Y:S01]  /*0f80*/  FMUL R36, R125, R36 ;  /* 0x000000247d247220 */ /* 0x000fe20000400000 */
[----:B------:R-:W-:Y:S01]  /*0f90*/  FMUL R35, R107, R40 ;  /* 0x000000286b237220 */ /* 0x000fe20000400000 */
[----:B------:R-:W-:Y:S01]  /*0fa0*/  FADD R6, R7, R32 ;  /* 0x0000002007067221 */ /* 0x000fe20000000000 */
[----:B------:R-:W-:Y:S01]  /*0fb0*/  FFMA R5, R31, R32, R4 ;  /* 0x000000201f057223 */ /* 0x000fe20000000004 */
[----:B------:R-:W-:Y:S01]  /*0fc0*/  FADD R12, -R135, R39 ;  /* 0x00000027870c7221 */ /* 0x000fe20000000100 */
[C---:B------:R-:W-:Y:S01]  /*0fd0*/  FMUL R39, R125.reuse, R10 ;  /* 0x0000000a7d277220 */ /* 0x040fe20000400000 */
        /* <DEDUP_REMOVED lines=16> */
[----:B------:R-:W-:Y:S01]  /*10e0*/  FADD R6, R7, R42 ;  /* 0x0000002a07067221 */ /* 0x000fe20000000000 */
        /* <DEDUP_REMOVED lines=63> */
.L_x_5992:
        /* <DEDUP_REMOVED lines=15> */
.L_x_5980:
        /* <DEDUP_REMOVED lines=81> */
[----:B------:R-:W-:-:S04]  /*1ae0*/  IMAD.WIDE.U32 R24, R129, 0x10, R4 ;  /* 0x0000001081187825 */ /* 0x000fc800078e0004 */
[----:B------:R-:W-:Y:S01]  /*1af0*/  FADD R48, R48, -R49 ;  /* 0x8000003130307221 */ /* 0x000fe20000000000 */
[C---:B------:R-:W-:Y:S01]  /*1b00*/  FMUL R7, R125.reuse, R20 ;  /* 0x000000147d077220 */ /* 0x040fe20000400000 */
[C---:B------:R-:W-:Y:S01]  /*1b10*/  FMUL R6, R125.reuse, R6 ;  /* 0x000000067d067220 */ /* 0x040fe20000400000 */
[--C-:B------:R-:W-:Y:S01]  /*1b20*/  IMAD.WIDE.U32 R26, R130, 0x10, R4.reuse ;  /* 0x00000010821a7825 */ /* 0x100fe200078e0004 */
[----:B------:R0:W-:Y:S03]  /*1b30*/  STG.E.128 desc[UR6][R12.64], R16 ;  /* 0x000000100c007986 */ /* 0x0001e6000c101d06 */
        /* <DEDUP_REMOVED lines=15> */
[C---:B0-----:R-:W-:Y:S01]  /*1c30*/  FMUL R13, R125.reuse, R40 ;  /* 0x000000287d0d7220 */ /* 0x041fe20000400000 */
        /* <DEDUP_REMOVED lines=60> */
.L_x_5978:
        /* <DEDUP_REMOVED lines=36> */
.L_x_5979:
[----:B------:R-:W-:Y:S01]  /*2240*/  HFMA2.MMA R14, -RZ, RZ, 0, 9.5367431640625e-07 ;  /* 0x00000010ff0e7435 */ /* 0x000fe200000001ff */
[----:B------:R-:W-:Y:S02]  /*2250*/  MOV R15, R7 ;  /* 0x00000007000f7202 */ /* 0x000fe40000000f00 */
[----:B------:R-:W-:Y:S02]  /*2260*/  MOV R17, 0x1f ;  /* 0x0000001f00117802 */ /* 0x000fe40000000f00 */
[----:B------:R-:W-:-:S07]  /*2270*/  MOV R12, 0xffffffff ;  /* 0xffffffff000c7802 */ /* 0x000fce0000000f00 */
[----:B------:R-:W-:Y:S05]  /*2280*/  WARPSYNC.COLLECTIVE R12, `(.L_x_5982) ;  /* 0x000000000c087348 */ /* 0x000fea0003c00000 */
[----:B------:R0:W1:Y:S02]  /*2290*/  SHFL.DOWN P0, R13, R15, R14, R17 ;  /* 0x0800000e0f0d7389 */ /* 0x0000640000000011 */
[----:B01----:R-:W-:Y:S01]  /*22a0*/  ENDCOLLECTIVE ;  /* 0x000000000000791b */ /* 0x003fe20003800000 */
.L_x_5982:
[----:B------:R-:W-:Y:S02]  /*22b0*/  MOV R15, R4 ;  /* 0x00000004000f7202 */ /* 0x000fe40000000f00 */
[----:B------:R-:W-:-:S07]  /*22c0*/  MOV R6, R13 ;  /* 0x0000000d00067202 */ /* 0x000fce0000000f00 */
[----:B------:R-:W-:Y:S05]  /*22d0*/  WARPSYNC.COLLECTIVE R12, `(.L_x_5983) ;  /* 0x000000000c087348 */ /* 0x000fea0003c00000 */
[----:B------:R0:W1:Y:S02]  /*22e0*/  SHFL.DOWN P0, R13, R15, R14, R17 ;  /* 0x0800000e0f0d7389 */ /* 0x0000640000000011 */
[----:B01----:R-:W-:Y:S01]  /*22f0*/  ENDCOLLECTIVE ;  /* 0x000000000000791b */ /* 0x003fe20003800000 */
.L_x_5983:
[----:B------:R-:W-:Y:S01]  /*2300*/  FADD R6, R7, R6 ;  /* 0x0000000607067221 */ /* 0x000fe20000000000 */
[----:B------:R-:W-:-:S04]  /*2310*/  HFMA2.MMA R14, -RZ, RZ, 0, 4.76837158203125e-07 ;  /* 0x00000008ff0e7435 */ /* 0x000fc800000001ff */
[----:B------:R-:W-:Y:S02]  /*2320*/  MOV R15, R6 ;  /* 0x00000006000f7202 */ /* 0x000fe40000000f00 */
[----:B------:R-:W-:-:S07]  /*2330*/  MOV R5, R13 ;  /* 0x0000000d00057202 */ /* 0x000fce0000000f00 */
[----:B------:R-:W-:Y:S05]  /*2340*/  WARPSYNC.COLLECTIVE R12, `(.L_x_5984) ;  /* 0x000000000c087348 */ /* 0x000fea0003c00000 */
[----:B------:R0:W1:Y:S02]  /*2350*/  SHFL.DOWN P0, R13, R15, R14, R17 ;  /* 0x0800000e0f0d7389 */ /* 0x0000640000000011 */
[----:B01----:R-:W-:Y:S01]  /*2360*/  ENDCOLLECTIVE ;  /* 0x000000000000791b */ /* 0x003fe20003800000 */
.L_x_5984:
[----:B------:R-:W-:-:S05]  /*2370*/  FADD R5, R4, R5 ;  /* 0x0000000504057221 */ /* 0x000fca0000000000 */
[----:B------:R-:W-:Y:S02]  /*2380*/  MOV R15, R5 ;  /* 0x00000005000f7202 */ /* 0x000fe40000000f00 */
[----:B------:R-:W-:-:S07]  /*2390*/  MOV R9, R13 ;  /* 0x0000000d00097202 */ /* 0x000fce0000000f00 */
[----:B------:R-:W-:Y:S05]  /*23a0*/  WARPSYNC.COLLECTIVE R12, `(.L_x_5985) ;  /* 0x000000000c087348 */ /* 0x000fea0003c00000 */
[----:B------:R0:W1:Y:S02]  /*23b0*/  SHFL.DOWN P0, R13, R15, R14, R17 ;  /* 0x0800000e0f0d7389 */ /* 0x0000640000000011 */
[----:B01----:R-:W-:Y:S01]  /*23c0*/  ENDCOLLECTIVE ;  /* 0x000000000000791b */ /* 0x003fe20003800000 */
.L_x_5985:
[----:B------:R-:W-:Y:S01]  /*23d0*/  FADD R9, R6, R9 ;  /* 0x0000000906097221 */ /* 0x000fe20000000000 */
[----:B------:R-:W-:-:S04]  /*23e0*/  HFMA2.MMA R14, -RZ, RZ, 0, 2.384185791015625e-07 ;  /* 0x00000004ff0e7435 */ /* 0x000fc800000001ff */
[----:B------:R-:W-:Y:S02]  /*23f0*/  MOV R15, R9 ;  /* 0x00000009000f7202 */ /* 0x000fe40000000f00 */
[----:B------:R-:W-:-:S07]  /*2400*/  MOV R8, R13 ;  /* 0x0000000d00087202 */ /* 0x000fce0000000f00 */
[----:B------:R-:W-:Y:S05]  /*2410*/  WARPSYNC.COLLECTIVE R12, `(.L_x_5986) ;  /* 0x000000000c087348 */ /* 0x000fea0003c00000 */
[----:B------:R0:W1:Y:S02]  /*2420*/  SHFL.DOWN P0, R13, R15, R14, R17 ;  /* 0x0800000e0f0d7389 */ /* 0x0000640000000011 */
[----:B01----:R-:W-:Y:S01]  /*2430*/  ENDCOLLECTIVE ;  /* 0x000000000000791b */ /* 0x003fe20003800000 */
.L_x_5986:
[----:B------:R-:W-:-:S05]  /*2440*/  FADD R8, R5, R8 ;  /* 0x0000000805087221 */ /* 0x000fca0000000000 */
[----:B------:R-:W-:Y:S02]  /*2450*/  MOV R15, R8 ;  /* 0x00000008000f7202 */ /* 0x000fe40000000f00 */
[----:B------:R-:W-:-:S07]  /*2460*/  MOV R10, R13 ;  /* 0x0000000d000a7202 */ /* 0x000fce0000000f00 */
[----:B------:R-:W-:Y:S05]  /*2470*/  WARPSYNC.COLLECTIVE R12, `(.L_x_5987) ;  /* 0x000000000c087348 */ /* 0x000fea0003c00000 */
[----:B------:R0:W1:Y:S02]  /*2480*/  SHFL.DOWN P0, R13, R15, R14, R17 ;  /* 0x0800000e0f0d7389 */ /* 0x0000640000000011 */
[----:B01----:R-:W-:Y:S01]  /*2490*/  ENDCOLLECTIVE ;  /* 0x000000000000791b */ /* 0x003fe20003800000 */
.L_x_5987:
[----:B------:R-:W-:Y:S01]  /*24a0*/  FADD R10, R9, R10 ;  /* 0x0000000a090a7221 */ /* 0x000fe20000000000 */
[----:B------:R-:W-:-:S04]  /*24b0*/  HFMA2.MMA R14, -RZ, RZ, 0, 1.1920928955078125e-07 ;  /* 0x00000002ff0e7435 */ /* 0x000fc800000001ff */
[----:B------:R-:W-:Y:S02]  /*24c0*/  MOV R15, R10 ;  /* 0x0000000a000f7202 */ /* 0x000fe40000000f00 */
[----:B------:R-:W-:-:S07]  /*24d0*/  MOV R11, R13 ;  /* 0x0000000d000b7202 */ /* 0x000fce0000000f00 */
[----:B------:R-:W-:Y:S05]  /*24e0*/  WARPSYNC.COLLECTIVE R12, `(.L_x_5988) ;  /* 0x000000000c087348 */ /* 0x000fea0003c00000 */
[----:B------:R0:W1:Y:S02]  /*24f0*/  SHFL.DOWN P0, R13, R15, R14, R17 ;  /* 0x0800000e0f0d7389 */ /* 0x0000640000000011 */
[----:B01----:R-:W-:Y:S01]  /*2500*/  ENDCOLLECTIVE ;  /* 0x000000000000791b */ /* 0x003fe20003800000 */
.L_x_5988:
[----:B------:R-:W-:-:S05]  /*2510*/  FADD R11, R8, R11 ;  /* 0x0000000b080b7221 */ /* 0x000fca0000000000 */
[----:B------:R-:W-:Y:S02]  /*2520*/  MOV R15, R11 ;  /* 0x0000000b000f7202 */ /* 0x000fe40000000f00 */
[----:B------:R-:W-:-:S07]  /*2530*/  MOV R7, R13 ;  /* 0x0000000d00077202 */ /* 0x000fce0000000f00 */
[----:B------:R-:W-:Y:S05]  /*2540*/  WARPSYNC.COLLECTIVE R12, `(.L_x_5989) ;  /* 0x000000000c087348 */ /* 0x000fea0003c00000 */
[----:B------:R0:W1:Y:S02]  /*2550*/  SHFL.DOWN P0, R13, R15, R14, R17 ;  /* 0x0800000e0f0d7389 */ /* 0x0000640000000011 */
[----:B01----:R-:W-:Y:S01]  /*2560*/  ENDCOLLECTIVE ;  /* 0x000000000000791b */ /* 0x003fe20003800000 */
.L_x_5989:
[----:B------:R-:W-:Y:S01]  /*2570*/  FADD R7, R10, R7 ;  /* 0x000000070a077221 */ /* 0x000fe20000000000 */
[----:B------:R-:W-:-:S04]  /*2580*/  HFMA2.MMA R14, -RZ, RZ, 0, 5.9604644775390625e-08 ;  /* 0x00000001ff0e7435 */ /* 0x000fc800000001ff */
[----:B------:R-:W-:Y:S02]  /*2590*/  MOV R15, R7 ;  /* 0x00000007000f7202 */ /* 0x000fe40000000f00 */
[----:B------:R-:W-:-:S07]  /*25a0*/  MOV R4, R13 ;  /* 0x0000000d00047202 */ /* 0x000fce0000000f00 */
[----:B------:R-:W-:Y:S05]  /*25b0*/  WARPSYNC.COLLECTIVE R12, `(.L_x_5990) ;  /* 0x000000000c087348 */ /* 0x000fea0003c00000 */
[----:B------:R0:W1:Y:S02]  /*25c0*/  SHFL.DOWN P0, R13, R15, R14, R17 ;  /* 0x0800000e0f0d7389 */ /* 0x0000640000000011 */
[----:B01----:R-:W-:Y:S01]  /*25d0*/  ENDCOLLECTIVE ;  /* 0x000000000000791b */ /* 0x003fe20003800000 */
.L_x_5990:
[----:B------:R-:W-:-:S05]  /*25e0*/  FADD R5, R11, R4 ;  /* 0x000000040b057221 */ /* 0x000fca0000000000 */
[----:B------:R-:W-:Y:S02]  /*25f0*/  MOV R15, R5 ;  /* 0x00000005000f7202 */ /* 0x000fe40000000f00 */
[----:B------:R-:W-:-:S07]  /*2600*/  MOV R4, R13 ;  /* 0x0000000d00047202 */ /* 0x000fce0000000f00 */
[----:B------:R-:W-:Y:S05]  /*2610*/  WARPSYNC.COLLECTIVE R12, `(.L_x_5991) ;  /* 0x000000000c087348 */ /* 0x000fea0003c00000 */
[----:B------:R0:W1:Y:S02]  /*2620*/  SHFL.DOWN P0, R13, R15, R14, R17 ;  /* 0x0800000e0f0d7389 */ /* 0x0000640000000011 */
[----:B01----:R-:W-:Y:S01]  /*2630*/  ENDCOLLECTIVE ;  /* 0x000000000000791b */ /* 0x003fe20003800000 */
.L_x_5991:
[----:B------:R-:W-:Y:S01]  /*2640*/  MOV R6, R13 ;  /* 0x0000000d00067202 */ /* 0x000fe20000000f00 */
[----:B------:R-:W-:Y:S06]  /*2650*/  BRA `(.L_x_5992) ;  /* 0xffffffec00a07947 */ /* 0x000fec000383ffff */
.L_x_5993:
        /* <DEDUP_REMOVED lines=10> */
.L_x_8052:


//--------------------- .text._ZN18transformer_engine13normalization28ln_bwd_finalize_tuned_kernelINS0_22Kernel_traits_finalizeILj5120E13__nv_bfloat16fS3_fjLj1024ELj4ENS0_18Kernel_traits_baseILj5120ES3_fS3_fjLj1024EEEEEEEvNS0_20BackwardKernelParamsE --------------------------
	.section	.text._ZN18transformer_engine13normalization28ln_bwd_finalize_tuned_kernelINS0_22Kernel_traits_finalizeILj5120E13__nv_bfloat16fS3_fjLj1024ELj4ENS0_18Kernel_traits_baseILj5120ES3_fS3_fjLj1024EEEEEEEvNS0_20BackwardKernelParamsE,"ax",@progbits
	.align	128
        .global         _ZN18transformer_engine13normalization28ln_bwd_finalize_tuned_kernelINS0_22Kernel_traits_finalizeILj5120E13__nv_bfloat16fS3_fjLj1024ELj4ENS0_18Kernel_traits_baseILj5120ES3_fS3_fjLj1024EEEEEEEvNS0_20BackwardKernelParamsE
        .type           _ZN18transformer_engine13normalization28ln_bwd_finalize_tuned_kernelINS0_22Kernel_traits_finalizeILj5120E13__nv_bfloat16fS3_fjLj1024ELj4ENS0_18Kernel_traits_baseILj5120ES3_fS3_fjLj1024EEEEEEEvNS0_20BackwardKernelParamsE,@function
        .size           _ZN18transformer_engine13normalization28ln_bwd_finalize_tuned_kernelINS0_22Kernel_traits_finalizeILj5120E13__nv_bfloat16fS3_fjLj1024ELj4ENS0_18Kernel_traits_baseILj5120ES3_fS3_fjLj1024EEEEEEEvNS0_20BackwardKernelParamsE,(.L_x_8053 - _ZN18transformer_engine13normalization28ln_bwd_finalize_tuned_kernelINS0_22Kernel_traits_finalizeILj5120E13__nv_bfloat16fS3_fjLj1024ELj4ENS0_18Kernel_traits_baseILj5120ES3_fS3_fjLj1024EEEEEEEvNS0_20BackwardKernelParamsE)
        .other          _ZN18transformer_engine13normalization28ln_bwd_finalize_tuned_kernelINS0_22Kernel_traits_finalizeILj5120E13__nv_bfloat16fS3_fjLj1024ELj4ENS0_18Kernel_traits_baseILj5120ES3_fS3_fjLj1024EEEEEEEvNS0_20BackwardKernelParamsE,@"STO_CUDA_ENTRY STV_DEFAULT"
_ZN18transformer_engine13normalization28ln_bwd_finalize_tuned_kernelINS0_22Kernel_traits_finalizeILj5120E13__nv_bfloat16fS3_fjLj1024ELj4ENS0_18Kernel_traits_baseILj5120ES3_fS3_fjLj1024EEEEEEEvNS0_20BackwardKernelParamsE:
.text._ZN18transformer_engine13normalization28ln_bwd_finalize_tuned_kernelINS0_22Kernel_traits_finalizeILj5120E13__nv_bfloat16fS3_fjLj1024ELj4ENS0_18Kernel_traits_baseILj5120ES3_fS3_fjLj1024EEEEEEEvNS0_20BackwardKernelParamsE:
        /* <DEDUP_REMOVED lines=20> */
.L_x_6005:
        /* <DEDUP_REMOVED lines=28> */
.L_x_5998:
        /* <DEDUP_REMOVED lines=33> */
.L_x_5997:
[----:B------:R-:W-:Y:S05]  /*0510*/  BSYNC B1 ;  /* 0x0000000000017941 */ /* 0x000fea0003800000 */
.L_x_5996:
        /* <DEDUP_REMOVED lines=23> */
.L_x_6000:
[----:B------:R-:W-:Y:S05]  /*0690*/  BSYNC B1 ;  /* 0x0000000000017941 */ /* 0x000fea0003800000 */
.L_x_5999:
        /* <DEDUP_REMOVED lines=11> */
.L_x_5995:
[----:B------:R-:W-:Y:S05]  /*0750*/  BSYNC B0 ;  /* 0x0000000000007941 */ /* 0x000fea0003800000 */
.L_x_5994:
        /* <DEDUP_REMOVED lines=33> */
.L_x_6016:
[----:B------:R-:W-:Y:S01]  /*0970*/  @!P0 SHF.R.U32.HI R11, RZ, 0x3, R0 ;  /* 0x00000003ff0b8819 */ /* 0x000fe20000011600 */
[----:B--2---:R-:W-:Y:S01]  /*0980*/  FADD R13, R8, R13 ;  /* 0x0000000d080d7221 */ /* 0x004fe20000000000 */
[----:B-1----:R-:W-:Y:S02]  /*0990*/  FADD R9, R10, R9 ;  /* 0x000000090a097221 */ /* 0x002fe40000000000 */
[----:B0-----:R-:W-:-:S05]  /*09a0*/  @!P0 LOP3.LUT R8, R11, 0x1ffffffc, RZ, 0xc0, !PT ;  /* 0x1ffffffc0b088812 */ /* 0x001fca00078ec0ff */
[----:B------:R1:W-:Y:S04]  /*09b0*/  @!P0 STS [R8+UR4+0x2000], R13 ;  /* 0x0020000d08008988 */ /* 0x0003e80008000804 */
[----:B------:R1:W-:Y:S02]  /*09c0*/  @!P0 STS [R8+UR4+0x2080], R9 ;  /* 0x0020800908008988 */ /* 0x0003e40008000804 */
.L_x_6001:
        /* <DEDUP_REMOVED lines=18> */
.L_x_6004:
[----:B------:R-:W-:Y:S05]  /*0af0*/  BSYNC B0 ;  /* 0x0000000000007941 */ /* 0x000fea0003800000 */
.L_x_6003:
[C---:B------:R-:W-:Y:S02]  /*0b00*/  ISETP.GT.U32.AND P0, PT, R5.reuse, -0x1401, PT ;  /* 0xffffebff0500780c */ /* 0x040fe40003f04070 */
[----:B------:R-:W-:Y:S02]  /*0b10*/  IADD3 R5, R5, 0x1400, RZ ;  /* 0x0000140005057810 */ /* 0x000fe40007ffe0ff */
[----:B------:R-:W-:-:S09]  /*0b20*/  IADD3 R6, R6, 0xa00, RZ ;  /* 0x00000a0006067810 */ /* 0x000fd20007ffe0ff */
[----:B------:R-:W-:Y:S05]  /*0b30*/  @P0 BRA `(.L_x_6005) ;  /* 0xfffffff400800947 */ /* 0x000fea000383ffff */
[----:B------:R-:W-:Y:S05]  /*0b40*/  EXIT ;  /* 0x000000000000794d */ /* 0x000fea0003800000 */
.L_x_6002:
[----:B------:R-:W-:Y:S01]  /*0b50*/  HFMA2.MMA R18, -RZ, RZ, 0, 5.9604644775390625e-08 ;  /* 0x00000001ff127435 */ /* 0x000fe200000001ff */
[----:B0-----:R-:W-:Y:S01]  /*0b60*/  IMAD.MOV.U32 R19, RZ, RZ, R10 ;  /* 0x000000ffff137224 */ /* 0x001fe200078e000a */
[----:B------:R-:W-:Y:S02]  /*0b70*/  MOV R21, 0x1f ;  /* 0x0000001f00157802 */ /* 0x000fe40000000f00 */
[----:B------:R-:W-:-:S07]  /*0b80*/  MOV R16, 0xffffffff ;  /* 0xffffffff00107802 */ /* 0x000fce0000000f00 */
[----:B-12---:R-:W-:Y:S05]  /*0b90*/  WARPSYNC.COLLECTIVE R16, `(.L_x_6006) ;  /* 0x0000000010087348 */ /* 0x006fea0003c00000 */
[----:B------:R0:W3:Y:S02]  /*0ba0*/  SHFL.BFLY P1, R17, R19, R18, R21 ;  /* 0x0c00001213117389 */ /* 0x0000e40000020015 */
[----:B0123--:R-:W-:Y:S01]  /*0bb0*/  ENDCOLLECTIVE ;  /* 0x000000000000791b */ /* 0x00ffe20003800000 */
.L_x_6006:
[----:B------:R-:W-:Y:S01]  /*0bc0*/  HFMA2.MMA R18, -RZ, RZ, 0, 1.1920928955078125e-07 ;  /* 0x00000002ff127435 */ /* 0x000fe200000001ff */
[----:B------:R-:W-:-:S04]  /*0bd0*/  IMAD.MOV.U32 R9, RZ, RZ, R17 ;  /* 0x000000ffff097224 */ /* 0x000fc800078e0011 */
[----:B------:R-:W-:-:S05]  /*0be0*/  FADD R9, R10, R9 ;  /* 0x000000090a097221 */ /* 0x000fca0000000000 */
[----:B------:R-:W-:-:S07]  /*0bf0*/  MOV R19, R9 ;  /* 0x0000000900137202 */ /* 0x000fce0000000f00 */
[----:B------:R-:W-:Y:S05]  /*0c00*/  WARPSYNC.COLLECTIVE R16, `(.L_x_6007) ;  /* 0x0000000010087348 */ /* 0x000fea0003c00000 */
[----:B------:R0:W1:Y:S02]  /*0c10*/  SHFL.BFLY P1, R17, R19, R18, R21 ;  /* 0x0c00001213117389 */ /* 0x0000640000020015 */
[----:B01----:R-:W-:Y:S01]  /*0c20*/  ENDCOLLECTIVE ;  /* 0x000000000000791b */ /* 0x003fe20003800000 */
.L_x_6007:
[----:B------:R-:W-:Y:S01]  /*0c30*/  HFMA2.MMA R18, -RZ, RZ, 0, 2.384185791015625e-07 ;  /* 0x00000004ff127435 */ /* 0x000fe200000001ff */
[----:B------:R-:W-:-:S05]  /*0c40*/  MOV R12, R17 ;  /* 0x00000011000c7202 */ /* 0x000fca0000000f00 */
[----:B------:R-:W-:-:S04]  /*0c50*/  FADD R12, R9, R12 ;  /* 0x0000000c090c7221 */ /* 0x000fc80000000000 */
[----:B------:R-:W-:-:S07]  /*0c60*/  IMAD.MOV.U32 R19, RZ, RZ, R12 ;  /* 0x000000ffff137224 */ /* 0x000fce00078e000c */
[----:B------:R-:W-:Y:S05]  /*0c70*/  WARPSYNC.COLLECTIVE R16, `(.L_x_6008) ;  /* 0x0000000010087348 */ /* 0x000fea0003c00000 */
[----:B------:R0:W1:Y:S02]  /*0c80*/  SHFL.BFLY P1, R17, R19, R18, R21 ;  /* 0x0c00001213117389 */ /* 0x0000640000020015 */
[----:B01----:R-:W-:Y:S01]  /*0c90*/  ENDCOLLECTIVE ;  /* 0x000000000000791b */ /* 0x003fe20003800000 */
.L_x_6008:
[----:B------:R-:W-:Y:S01]  /*0ca0*/  IMAD.MOV.U32 R18, RZ, RZ, 0x8 ;  /* 0x00000008ff127424 */ /* 0x000fe200078e00ff */
[----:B------:R-:W-:-:S05]  /*0cb0*/  MOV R11, R17 ;  /* 0x00000011000b7202 */ /* 0x000fca0000000f00 */
[----:B------:R-:W-:-:S05]  /*0cc0*/  FADD R11, R12, R11 ;  /* 0x0000000b0c0b7221 */ /* 0x000fca0000000000 */
[----:B------:R-:W-:-:S07]  /*0cd0*/  MOV R19, R11 ;  /* 0x0000000b00137202 */ /* 0x000fce0000000f00 */
[----:B------:R-:W-:Y:S05]  /*0ce0*/  WARPSYNC.COLLECTIVE R16, `(.L_x_6009) ;  /* 0x0000000010087348 */ /* 0x000fea0003c00000 */
[----:B------:R0:W1:Y:S02]  /*0cf0*/  SHFL.BFLY P1, R17, R19, R18, R21 ;  /* 0x0c00001213117389 */ /* 0x0000640000020015 */
[----:B01----:R-:W-:Y:S01]  /*0d00*/  ENDCOLLECTIVE ;  /* 0x000000000000791b */ /* 0x003fe20003800000 */
.L_x_6009:
[----:B------:R-:W-:Y:S01]  /*0d10*/  HFMA2.MMA R18, -RZ, RZ, 0, 9.5367431640625e-07 ;  /* 0x00000010ff127435 */ /* 0x000fe200000001ff */
[----:B------:R-:W-:-:S05]  /*0d20*/  MOV R10, R17 ;  /* 0x00000011000a7202 */ /* 0x000fca0000000f00 */
[----:B------:R-:W-:-:S05]  /*0d30*/  FADD R10, R11, R10 ;  /* 0x0000000a0b0a7221 */ /* 0x000fca0000000000 */
[----:B------:R-:W-:-:S07]  /*0d40*/  MOV R19, R10 ;  /* 0x0000000a00137202 */ /* 0x000fce0000000f00 */
[----:B------:R-:W-:Y:S05]  /*0d50*/  WARPSYNC.COLLECTIVE R16, `(.L_x_6010) ;  /* 0x0000000010087348 */ /* 0x000fea0003c00000 */
[----:B------:R0:W1:Y:S02]  /*0d60*/  SHFL.BFLY P1, R17, R19, R18, R21 ;  /* 0x0c00001213117389 */ /* 0x0000640000020015 */
[----:B01----:R-:W-:Y:S01]  /*0d70*/  ENDCOLLECTIVE ;  /* 0x000000000000791b */ /* 0x003fe20003800000 */
.L_x_6010:
[----:B------:R-:W-:Y:S01]  /*0d80*/  HFMA2.MMA R18, -RZ, RZ, 0, 5.9604644775390625e-08 ;  /* 0x00000001ff127435 */ /* 0x000fe200000001ff */
[----:B------:R-:W-:Y:S01]  /*0d90*/  MOV R19, R8 ;  /* 0x0000000800137202 */ /* 0x000fe20000000f00 */
[----:B------:R-:W-:-:S09]  /*0da0*/  IMAD.MOV.U32 R9, RZ, RZ, R17 ;  /* 0x000000ffff097224 */ /* 0x000fd200078e0011 */
[----:B------:R-:W-:Y:S05]  /*0db0*/  WARPSYNC.COLLECTIVE R16, `(.L_x_6011) ;  /* 0x0000000010087348 */ /* 0x000fea0003c00000 */
[----:B------:R0:W1:Y:S02]  /*0dc0*/  SHFL.BFLY P1, R17, R19, R18, R21 ;  /* 0x0c00001213117389 */ /* 0x0000640000020015 */
[----:B01----:R-:W-:Y:S01]  /*0dd0*/  ENDCOLLECTIVE ;  /* 0x000000000000791b */ /* 0x003fe20003800000 */
.L_x_6011:
[----:B------:R-:W-:Y:S01]  /*0de0*/  HFMA2.MMA R18, -RZ, RZ, 0, 1.1920928955078125e-07 ;  /* 0x00000002ff127435 */ /* 0x000fe200000001ff */
[----:B------:R-:W-:-:S05]  /*0df0*/  MOV R11, R17 ;  /* 0x00000011000b7202 */ /* 0x000fca0000000f00 */
[----:B------:R-:W-:-:S04]  /*0e00*/  FADD R13, R8, R11 ;  /* 0x0000000b080d7221 */ /* 0x000fc80000000000 */
[----:B------:R-:W-:-:S07]  /*0e10*/  IMAD.MOV.U32 R19, RZ, RZ, R13 ;  /* 0x000000ffff137224 */ /* 0x000fce00078e000d */
[----:B------:R-:W-:Y:S05]  /*0e20*/  WARPSYNC.COLLECTIVE R16, `(.L_x_6012) ;  /* 0x0000000010087348 */ /* 0x000fea0003c00000 */
[----:B------:R0:W1:Y:S02]  /*0e30*/  SHFL.BFLY P1, R17, R19, R18, R21 ;  /* 0x0c00001213117389 */ /* 0x0000640000020015 */
[----:B01----:R-:W-:Y:S01]  /*0e40*/  ENDCOLLECTIVE ;  /* 0x000000000000791b */ /* 0x003fe20003800000 */
.L_x_6012:
[----:B------:R-:W-:Y:S01]  /*0e50*/  IMAD.MOV.U32 R18, RZ, RZ, 0x4 ;  /* 0x00000004ff127424 */ /* 0x000fe200078e00ff */
[----:B------:R-:W-:-:S05]  /*0e60*/  MOV R14, R17 ;  /* 0x00000011000e7202 */ /* 0x000fca0000000f00 */
[----:B------:R-:W-:-:S05]  /*0e70*/  FADD R14, R13, R14 ;  /* 0x0000000e0d0e7221 */ /* 0x000fca0000000000 */
[----:B------:R-:W-:-:S07]  /*0e80*/  MOV R19, R14 ;  /* 0x0000000e00137202 */ /* 0x000fce0000000f00 */
[----:B------:R-:W-:Y:S05]  /*0e90*/  WARPSYNC.COLLECTIVE R16, `(.L_x_6013) ;  /* 0x0000000010087348 */ /* 0x000fea0003c00000 */
[----:B------:R0:W1:Y:S02]  /*0ea0*/  SHFL.BFLY P1, R17, R19, R18, R21 ;  /* 0x0c00001213117389 */ /* 0x0000640000020015 */
[----:B01----:R-:W-:Y:S01]  /*0eb0*/  ENDCOLLECTIVE ;  /* 0x000000000000791b */ /* 0x003fe20003800000 */
.L_x_6013:
[----:B------:R-:W-:Y:S01]  /*0ec0*/  HFMA2.MMA R18, -RZ, RZ, 0, 4.76837158203125e-07 ;  /* 0x00000008ff127435 */ /* 0x000fe200000001ff */
[----:B------:R-:W-:-:S05]  /*0ed0*/  MOV R15, R17 ;  /* 0x00000011000f7202 */ /* 0x000fca0000000f00 */
[----:B------:R-:W-:-:S05]  /*0ee0*/  FADD R15, R14, R15 ;  /* 0x0000000f0e0f7221 */ /* 0x000fca0000000000 */
[----:B------:R-:W-:-:S07]  /*0ef0*/  MOV R19, R15 ;  /* 0x0000000f00137202 */ /* 0x000fce0000000f00 */
[----:B------:R-:W-:Y:S05]  /*0f00*/  WARPSYNC.COLLECTIVE R16, `(.L_x_6014) ;  /* 0x0000000010087348 */ /* 0x000fea0003c00000 */
[----:B------:R0:W1:Y:S02]  /*0f10*/  SHFL.BFLY P1, R17, R19, R18, R21 ;  /* 0x0c00001213117389 */ /* 0x0000640000020015 */
[----:B01----:R-:W-:Y:S01]  /*0f20*/  ENDCOLLECTIVE ;  /* 0x000000000000791b */ /* 0x003fe20003800000 */
.L_x_6014:
[----:B------:R-:W-:Y:S01]  /*0f30*/  HFMA2.MMA R18, -RZ, RZ, 0, 9.5367431640625e-07 ;  /* 0x00000010ff127435 */ /* 0x000fe200000001ff */
[----:B------:R-:W-:-:S04]  /*0f40*/  IMAD.MOV.U32 R8, RZ, RZ, R17 ;  /* 0x000000ffff087224 */ /* 0x000fc800078e0011 */
[----:B------:R-:W-:-:S05]  /*0f50*/  FADD R8, R15, R8 ;  /* 0x000000080f087221 */ /* 0x000fca0000000000 */
[----:B------:R-:W-:-:S07]  /*0f60*/  MOV R19, R8 ;  /* 0x0000000800137202 */ /* 0x000fce0000000f00 */
[----:B------:R-:W-:Y:S05]  /*0f70*/  WARPSYNC.COLLECTIVE R16, `(.L_x_6015) ;  /* 0x0000000010087348 */ /* 0x000fea0003c00000 */
[----:B------:R0:W1:Y:S02]  /*0f80*/  SHFL.BFLY P1, R17, R19, R18, R21 ;  /* 0x0c00001213117389 */ /* 0x0000640000020015 */
[----:B01----:R-:W-:Y:S01]  /*0f90*/  ENDCOLLECTIVE ;  /* 0x000000000000791b */ /* 0x003fe20003800000 */
.L_x_6015:
[----:B------:R-:W-:Y:S01]  /*0fa0*/  MOV R13, R17 ;  /* 0x00000011000d7202 */ /* 0x000fe20000000f00 */
[----:B------:R-:W-:Y:S06]  /*0fb0*/  BRA `(.L_x_6016) ;  /* 0xfffffff8006c7947 */ /* 0x000fec000383ffff */
.L_x_6017:
        /* <DEDUP_REMOVED lines=12> */
.L_x_8053:


//--------------------- .text._ZN18transformer_engine13normalization19ln_bwd_tuned_kernelINS0_13Kernel_traitsI13__nv_bfloat16fS3_fjLj5120ELj1ELj1ELj4ELj16ENS0_18Kernel_traits_baseILj5120ES3_fS3_fjLj128EEEEEEEvNS0_20BackwardKernelParamsE --------------------------
	.section	.text._ZN18transformer_engine13normalization19ln_bwd_tuned_kernelINS0_13Kernel_traitsI13__nv_bfloat16fS3_fjLj5120ELj1ELj1ELj4ELj16ENS0_18Kernel_traits_baseILj5120ES3_fS3_fjLj128EEEEEEEvNS0_20BackwardKernelParamsE,"ax",@progbits
	.align	128
        .global         _ZN18transformer_engine13normalization19ln_bwd_tuned_kernelINS0_13Kernel_traitsI13__nv_bfloat16fS3_fjLj5120ELj1ELj1ELj4ELj16ENS0_18Kernel_traits_baseILj5120ES3_fS3_fjLj128EEEEEEEvNS0_20BackwardKernelParamsE
        .type           _ZN18transformer_engine13normalization19ln_bwd_tuned_kernelINS0_13Kernel_traitsI13__nv_bfloat16fS3_fjLj5120ELj1ELj1ELj4ELj16ENS0_18Kernel_traits_baseILj5120ES3_fS3_fjLj128EEEEEEEvNS0_20BackwardKernelParamsE,@function
        .size           _ZN18transformer_engine13normalization19ln_bwd_tuned_kernelINS0_13Kernel_traitsI13__nv_bfloat16fS3_fjLj5120ELj1ELj1ELj4ELj16ENS0_18Kernel_traits_baseILj5120ES3_fS3_fjLj128EEEEEEEvNS0_20BackwardKernelParamsE,(.L_x_8054 - _ZN18transformer_engine13normalization19ln_bwd_tuned_kernelINS0_13Kernel_traitsI13__nv_bfloat16fS3_fjLj5120ELj1ELj1ELj4ELj16ENS0_18Kernel_traits_baseILj5120ES3_fS3_fjLj128EEEEEEEvNS0_20BackwardKernelParamsE)
        .other          _ZN18transformer_engine13normalization19ln_bwd_tuned_kernelINS0_13Kernel_traitsI13__nv_bfloat16fS3_fjLj5120ELj1ELj1ELj4ELj16ENS0_18Kernel_traits_baseILj5120ES3_fS3_fjLj128EEEEEEEvNS0_20BackwardKernelParamsE,@"STO_CUDA_ENTRY STV_DEFAULT"
_ZN18transformer_engine13normalization19ln_bwd_tuned_kernelINS0_13Kernel_traitsI13__nv_bfloat16fS3_fjLj5120ELj1ELj1ELj4ELj16ENS0_18Kernel_traits_baseILj5120ES3_fS3_fjLj128EEEEEEEvNS0_20BackwardKernelParamsE:
.text._ZN18transformer_engine13normalization19ln_bwd_tuned_kernelINS0_13Kernel_traitsI13__nv_bfloat16fS3_fjLj5120ELj1ELj1ELj4ELj16ENS0_18Kernel_traits_baseILj5120ES3_fS3_fjLj128EEEEEEEvNS0_20BackwardKernelParamsE:
[----:B------:R-:W0:Y:S01]  /*0000*/  LDC R1, c[0x0][0x28] ;  /* 0x00000a00ff017b82 */ /* 0x000e220000000800 */
[----:B------:R-:W1:Y:S07]  /*0010*/  S2R R80, SR_TID.X ;  /* 0x0000000000507919 */ /* 0x000e6e0000002100 */
[----:B------:R-:W1:Y:S01]  /*0020*/  S2UR UR4, SR_CTAID.X ;  /* 0x00000000000479c3 */ /* 0x000e620000002500 */
[----:B------:R-:W-:Y:S01]  /*0030*/  ULDC UR5, c[0x0][0x218] ;  /* 0x0000860000057ab9 */ /* 0x000fe20000000800 */
[----:B------:R-:W-:Y:S01]  /*0040*/  ULDC.64 UR6, c[0x0][0x208] ;  /* 0x0000820000067ab9 */ /* 0x000fe20000000a00 */
[----:B------:R-:W-:Y:S01]  /*0050*/  ULDC UR10, c[0x0][0x218] ;  /* 0x00008600000a7ab9 */ /* 0x000fe20000000800 */
[----:B------:R-:W-:Y:S01]  /*0060*/  ULDC.U8 UR8, c[0x0][0x250] ;  /* 0x0000940000087ab9 */ /* 0x000fe20000000000 */
[----:B------:R-:W-:Y:S01]  /*0070*/  ULDC UR9, c[0x0][0x210] ;  /* 0x0000840000097ab9 */ /* 0x000fe20000000800 */
[----:B0-----:R-:W-:-:S02]  /*0080*/  IADD3 R1, R1, -0xb0, RZ ;  /* 0xffffff5001017810 */ /* 0x001fc40007ffe0ff */
        /* <DEDUP_REMOVED lines=24> */
[----:B-1----:R-:W-:Y:S02]  /*0210*/  LEA.HI R101, R80, UR4, RZ, 0x19 ;  /* 0x0000000450657c11 */ /* 0x002fe4000f8fc8ff */
[----:B------:R-:W-:Y:S02]  /*0220*/  CS2R R34, SRZ ;  /* 0x0000000000227805 */ /* 0x000fe4000001ff00 */
[----:B------:R-:W-:Y:S02]  /*0230*/  CS2R R32, SRZ ;  /* 0x0000000000207805 */ /* 0x000fe4000001ff00 */
[----:B------:R-:W-:Y:S02]  /*0240*/  CS2R R30, SRZ ;  /* 0x00000000001e7805 */ /* 0x000fe4000001ff00 */
[----:B------:R-:W-:Y:S02]  /*0250*/  ISETP.GE.AND P0, PT, R101, UR5, PT ;  /* 0x0000000565007c0c */ /* 0x000fe4000bf06270 */
        /* <DEDUP_REMOVED lines=13> */
[----:B------:R-:W-:Y:S06]  /*0330*/  @P0 BRA `(.L_x_6018) ;  /* 0x00000054007c0947 */ /* 0x000fec0003800000 */
[----:B------:R-:W-:Y:S01]  /*0340*/  SHF.L.U32 R0, R80, 0x3, RZ ;  /* 0x0000000350007819 */ /* 0x000fe200000006ff */
[----:B------:R-:W-:-:S03]  /*0350*/  ULDC.64 UR4, c[0x0][0x238] ;  /* 0x00008e0000047ab9 */ /* 0x000fc60000000a00 */
[----:B------:R-:W-:-:S04]  /*0360*/  LOP3.LUT R0, R0, 0x3f8, RZ, 0xc0, !PT ;  /* 0x000003f800007812 */ /* 0x000fc800078ec0ff */
[----:B------:R-:W-:-:S04]  /*0370*/  IADD3 R2, P0, R0, UR4, RZ ;  /* 0x0000000400027c10 */ /* 0x000fc8000ff1e0ff */
[----:B------:R-:W-:-:S05]  /*0380*/  IADD3.X R3, RZ, UR5, RZ, P0, !PT ;  /* 0x00000005ff037c10 */ /* 0x000fca00087fe4ff */
        /* <DEDUP_REMOVED lines=9> */
[----:B------:R-:W5:Y:S04]  /*0420*/  LDG.E.64 R32, desc[UR6][R2.64+0x2400] ;  /* 0x0024000602207981 */ /* 0x000f68000c1e1b00 */
        /* <DEDUP_REMOVED lines=29> */
[----:B------:R-:W1:Y:S03]  /*0600*/  S2UR UR5, SR_CgaCtaId ;  /* 0x00000000000579c3 */ /* 0x000e660000008800 */
        /* <DEDUP_REMOVED lines=14> */
[----:B------:R-:W-:-:S02]  /*06f0*/  UMOV UR4, 0x400 ;  /* 0x0000040000047882 */ /* 0x000fc40000000000 */
[----:B-1----:R-:W-:Y:S01]  /*0700*/  ULEA UR4, UR5, UR4, 0x18 ;  /* 0x0000000405047291 */ /* 0x002fe2000f8ec03f */
[----:B------:R-:W-:Y:S02]  /*0710*/  HFMA2.MMA R131, -RZ, RZ, 0, 5.9604644775390625e-08 ;  /* 0x00000001ff837435 */ /* 0x000fe400000001ff */
[----:B------:R-:W-:Y:S01]  /*0720*/  HFMA2.MMA R100, -RZ, RZ, 0, 0 ;  /* 0x00000000ff647435 */ /* 0x000fe200000001ff */
        /* <DEDUP_REMOVED lines=14> */
[--C-:B--2---:R-:W-:Y:S02]  /*0810*/  SHF.R.U64 R15, R10, 0x10, R11.reuse ;  /* 0x000000100a0f7819 */ /* 0x104fe4000000120b */
[----:B------:R-:W-:-:S02]  /*0820*/  SHF.R.U32.HI R14, RZ, 0x10, R11 ;  /* 0x00000010ff0e7819 */ /* 0x000fc4000001160b */
[----:B------:R-:W-:Y:S02]  /*0830*/  SHF.L.U32 R114, R11, 0x10, RZ ;  /* 0x000000100b727819 */ /* 0x000fe400000006ff */
[C---:B---3--:R-:W-:Y:S02]  /*0840*/  SHF.R.U64 R11, R24.reuse, 0x10, R25 ;  /* 0x00000010180b7819 */ /* 0x048fe40000001219 */
[----:B------:R-:W-:Y:S02]  /*0850*/  SHF.L.U32 R111, R24, 0x10, RZ ;  /* 0x00000010186f7819 */ /* 0x000fe400000006ff */
[----:B------:R-:W-:Y:S02]  /*0860*/  SHF.R.U32.HI R24, RZ, 0x5, R80 ;  /* 0x00000005ff187819 */ /* 0x000fe40000011650 */
[C---:B----4-:R-:W-:Y:S02]  /*0870*/  SHF.R.U64 R21, R4.reuse, 0x10, R5 ;  /* 0x0000001004157819 */ /* 0x050fe40000001205 */
[----:B------:R-:W-:-:S02]  /*0880*/  SHF.L.U32 R121, R4, 0x10, RZ ;  /* 0x0000001004797819 */ /* 0x000fc400000006ff */
[----:B------:R-:W-:Y:S02]  /*0890*/  SHF.R.U32.HI R20, RZ, 0x10, R5 ;  /* 0x00000010ff147819 */ /* 0x000fe40000011605 */
[----:B------:R-:W-:Y:S02]  /*08a0*/  SHF.L.U32 R120, R5, 0x10, RZ ;  /* 0x0000001005787819 */ /* 0x000fe400000006ff */
[C-C-:B-----5:R-:W-:Y:S02]  /*08b0*/  SHF.R.U64 R19, R6.reuse, 0x10, R7.reuse ;  /* 0x0000001006137819 */ /* 0x160fe40000001207 */
[----:B------:R-:W-:Y:S02]  /*08c0*/  SHF.L.U32 R119, R6, 0x10, RZ ;  /* 0x0000001006777819 */ /* 0x000fe400000006ff */
[----:B------:R-:W-:Y:S02]  /*08d0*/  SHF.R.U32.HI R18, RZ, 0x10, R7 ;  /* 0x00000010ff127819 */ /* 0x000fe40000011607 */
[----:B------:R-:W-:-:S02]  /*08e0*/  SHF.L.U32 R118, R7, 0x10, RZ ;  /* 0x0000001007767819 */ /* 0x000fc400000006ff */
[C-C-:B------:R-:W-:Y:S02]  /*08f0*/  SHF.R.U64 R17, R8.reuse, 0x10, R9.reuse ;  /* 0x0000001008117819 */ /* 0x140fe40000001209 */
[----:B------:R-:W-:Y:S02]  /*0900*/  SHF.L.U32 R117, R8, 0x10, RZ ;  /* 0x0000001008757819 */ /* 0x000fe400000006ff */
[----:B------:R-:W-:Y:S02]  /*0910*/  SHF.R.U32.HI R16, RZ, 0x10, R9 ;  /* 0x00000010ff107819 */ /* 0x000fe40000011609 */
[----:B------:R-:W-:Y:S02]  /*0920*/  SHF.L.U32 R116, R9, 0x10, RZ ;  /* 0x0000001009747819 */ /* 0x000fe400000006ff */
[----:B------:R-:W-:Y:S02]  /*0930*/  SHF.L.U32 R115, R10, 0x10, RZ ;  /* 0x000000100a737819 */ /* 0x000fe400000006ff */
[----:B------:R-:W-:-:S02]  /*0940*/  SHF.R.U64 R13, R22, 0x10, R23 ;  /* 0x00000010160d7819 */ /* 0x000fc40000001217 */
[----:B------:R-:W-:Y:S02]  /*0950*/  SHF.R.U32.HI R12, RZ, 0x10, R23 ;  /* 0x00000010ff0c7819 */ /* 0x000fe40000011617 */
[----:B------:R-:W-:Y:S02]  /*0960*/  SHF.R.U32.HI R10, RZ, 0x10, R25 ;  /* 0x00000010ff0a7819 */ /* 0x000fe40000011619 */
[--C-:B------:R-:W-:Y:S02]  /*0970*/  SHF.R.U64 R9, R26, 0x10, R27.reuse ;  /* 0x000000101a097819 */ /* 0x100fe4000000121b */
[----:B------:R-:W-:Y:S02]  /*0980*/  SHF.R.U32.HI R8, RZ, 0x10, R27 ;  /* 0x00000010ff087819 */ /* 0x000fe4000001161b */
[--C-:B------:R-:W-:Y:S02]  /*0990*/  SHF.R.U64 R7, R28, 0x10, R29.reuse ;  /* 0x000000101c077819 */ /* 0x100fe4000000121d */
[----:B------:R-:W-:-:S02]  /*09a0*/  SHF.R.U32.HI R6, RZ, 0x10, R29 ;  /* 0x00000010ff067819 */ /* 0x000fc4000001161d */
[--C-:B------:R-:W-:Y:S02]  /*09b0*/  SHF.R.U64 R5, R30, 0x10, R31.reuse ;  /* 0x000000101e057819 */ /* 0x100fe4000000121f */
[----:B------:R-:W-:Y:S02]  /*09c0*/  SHF.R.U32.HI R4, RZ, 0x10, R31 ;  /* 0x00000010ff047819 */ /* 0x000fe4000001161f */
[--C-:B------:R-:W-:Y:S02]  /*09d0*/  SHF.R.U64 R3, R32, 0x10, R33.reuse ;  /* 0x0000001020037819 */ /* 0x100fe40000001221 */
[----:B------:R-:W-:Y:S02]  /*09e0*/  SHF.R.U32.HI R2, RZ, 0x10, R33 ;  /* 0x00000010ff027819 */ /* 0x000fe40000011621 */
[----:B------:R-:W-:Y:S02]  /*09f0*/  LOP3.LUT R24, R24, 0x7fffffc, RZ, 0xc0, !PT ;  /* 0x07fffffc18187812 */ /* 0x000fe400078ec0ff */
[----:B------:R-:W-:-:S02]  /*0a00*/  SHF.L.U32 R113, R22, 0x10, RZ ;  /* 0x0000001016717819 */ /* 0x000fc400000006ff */
[----:B------:R-:W-:Y:S02]  /*0a10*/  SHF.L.U32 R112, R23, 0x10, RZ ;  /* 0x0000001017707819 */ /* 0x000fe400000006ff */
[----:B------:R-:W-:Y:S02]  /*0a20*/  SHF.L.U32 R110, R25, 0x10, RZ ;  /* 0x00000010196e7819 */ /* 0x000fe400000006ff */
[----:B------:R-:W-:Y:S02]  /*0a30*/  SHF.L.U32 R109, R26, 0x10, RZ ;  /* 0x000000101a6d7819 */ /* 0x000fe400000006ff */
[----:B------:R-:W-:Y:S02]  /*0a40*/  SHF.L.U32 R108, R27, 0x10, RZ ;  /* 0x000000101b6c7819 */ /* 0x000fe400000006ff */
[----:B------:R-:W-:Y:S02]  /*0a50*/  CS2R R26, SRZ ;  /* 0x00000000001a7805 */ /* 0x000fe4000001ff00 */
[----:B------:R-:W-:-:S02]  /*0a60*/  SHF.L.U32 R107, R28, 0x10, RZ ;  /* 0x000000101c6b7819 */ /* 0x000fc400000006ff */
[----:B------:R-:W-:Y:S02]  /*0a70*/  SHF.L.U32 R106, R29, 0x10, RZ ;  /* 0x000000101d6a7819 */ /* 0x000fe400000006ff */
[----:B------:R-:W-:Y:S02]  /*0a80*/  CS2R R28, SRZ ;  /* 0x00000000001c7805 */ /* 0x000fe4000001ff00 */
[----:B------:R-:W-:Y:S02]  /*0a90*/  SHF.L.U32 R105, R30, 0x10, RZ ;  /* 0x000000101e697819 */ /* 0x000fe400000006ff */
[----:B------:R-:W-:Y:S02]  /*0aa0*/  SHF.L.U32 R104, R31, 0x10, RZ ;  /* 0x000000101f687819 */ /* 0x000fe400000006ff */
[----:B------:R-:W-:Y:S02]  /*0ab0*/  CS2R R30, SRZ ;  /* 0x00000000001e7805 */ /* 0x000fe4000001ff00 */
[----:B------:R-:W-:-:S02]  /*0ac0*/  SHF.L.U32 R103, R32, 0x10, RZ ;  /* 0x0000001020677819 */ /* 0x000fc400000006ff */
[----:B------:R-:W-:Y:S02]  /*0ad0*/  SHF.L.U32 R102, R33, 0x10, RZ ;  /* 0x0000001021667819 */ /* 0x000fe400000006ff */
[----:B------:R-:W-:Y:S02]  /*0ae0*/  CS2R R32, SRZ ;  /* 0x0000000000207805 */ /* 0x000fe4000001ff00 */
[----:B------:R-:W-:Y:S02]  /*0af0*/  MOV R25, RZ ;  /* 0x000000ff00197202 */ /* 0x000fe40000000f00 */
[----:B------:R-:W-:Y:S02]  /*0b00*/  IADD3 R23, R24, 0x4, RZ ;  /* 0x0000000418177810 */ /* 0x000fe40007ffe0ff */
[----:B------:R-:W-:Y:S02]  /*0b10*/  MOV R22, UR4 ;  /* 0x0000000400167c02 */ /* 0x000fe40008000f00 */
        /* <DEDUP_REMOVED lines=19> */
[----:B0-----:R-:W-:-:S07]  /*0c50*/  SHF.L.U32 R2, R2, 0x10, RZ ;  /* 0x0000001002027819 */ /* 0x001fce00000006ff */
.L_x_6023:
[----:B0-----:R-:W0:Y:S01]  /*0c60*/  S2R R0, SR_TID.X ;  /* 0x0000000000007919 */ /* 0x001e220000002100 */
[----:B------:R-:W1:Y:S08]  /*0c70*/  LDC.64 R122, c[0x0][0x230] ;  /* 0x00008c00ff7a7b82 */ /* 0x000e700000000a00 */
[----:B------:R-:W2:Y:S08]  /*0c80*/  LDC.64 R56, c[0x0][0x228] ;  /* 0x00008a00ff387b82 */ /* 0x000eb00000000a00 */
[----:B------:R-:W3:Y:S08]  /*0c90*/  LDC.64 R88, c[0x0][0x220] ;  /* 0x00008800ff587b82 */ /* 0x000ef00000000a00 */
[----:B------:R-:W4:Y:S01]  /*0ca0*/  LDC.64 R132, c[0x0][0x258] ;  /* 0x00009600ff847b82 */ /* 0x000f220000000a00 */
[----:B-1----:R-:W-:Y:S01]  /*0cb0*/  IMAD.WIDE R122, R101, 0x4, R122 ;  /* 0x00000004657a7825 */ /* 0x002fe200078e027a */
[----:B0-----:R-:W-:-:S03]  /*0cc0*/  LOP3.LUT R0, R0, 0x7f, RZ, 0xc0, !PT ;  /* 0x0000007f00007812 */ /* 0x001fc600078ec0ff */
[C---:B--2---:R-:W-:Y:S02]  /*0cd0*/  IMAD.WIDE R56, R101.reuse, 0x4, R56 ;  /* 0x0000000465387825 */ /* 0x044fe400078e0238 */
[----:B------:R0:W2:Y:S02]  /*0ce0*/  LDG.E R122, desc[UR6][R122.64] ;  /* 0x000000067a7a7981 */ /* 0x0000a4000c1e1900 */
[----:B------:R-:W-:Y:S02]  /*0cf0*/  IMAD R151, R101, 0x500, R0 ;  /* 0x0000050065977824 */ /* 0x000fe400078e0200 */
[----:B------:R1:W2:Y:S02]  /*0d00*/  LDG.E R223, desc[UR6][R56.64] ;  /* 0x0000000638df7981 */ /* 0x0002a4000c1e1900 */
[C---:B---3--:R-:W-:Y:S01]  /*0d10*/  IMAD.WIDE.U32 R92, R151.reuse, 0x10, R88 ;  /* 0x00000010975c7825 */ /* 0x048fe200078e0058 */
[C---:B------:R-:W-:Y:S02]  /*0d20*/  IADD3 R149, R151.reuse, 0x80, RZ ;  /* 0x0000008097957810 */ /* 0x040fe40007ffe0ff */
[----:B------:R-:W-:-:S02]  /*0d30*/  IADD3 R130, R151, 0x100, RZ ;  /* 0x0000010097827810 */ /* 0x000fc40007ffe0ff */
[C---:B------:R-:W-:Y:S01]  /*0d40*/  IADD3 R129, R151.reuse, 0x180, RZ ;  /* 0x0000018097817810 */ /* 0x040fe20007ffe0ff */
[----:B------:R-:W2:Y:S01]  /*0d50*/  LDG.E.128 R92, desc[UR6][R92.64] ;  /* 0x000000065c5c7981 */ /* 0x000ea2000c1e1d00 */
[C---:B------:R-:W-:Y:S02]  /*0d60*/  IADD3 R128, R151.reuse, 0x200, RZ ;  /* 0x0000020097807810 */ /* 0x040fe40007ffe0ff */
[C---:B------:R-:W-:Y:S02]  /*0d70*/  IADD3 R127, R151.reuse, 0x280, RZ ;  /* 0x00000280977f7810 */ /* 0x040fe40007ffe0ff */
[C---:B------:R-:W-:Y:S02]  /*0d80*/  IADD3 R126, R151.reuse, 0x300, RZ ;  /* 0x00000300977e7810 */ /* 0x040fe40007ffe0ff */
[C---:B------:R-:W-:Y:S02]  /*0d90*/  IADD3 R125, R151.reuse, 0x380, RZ ;  /* 0x00000380977d7810 */ /* 0x040fe40007ffe0ff */
[----:B------:R-:W-:-:S02]  /*0da0*/  IADD3 R124, R151, 0x400, RZ ;  /* 0x00000400977c7810 */ /* 0x000fc40007ffe0ff */
[----:B0-----:R-:W-:Y:S01]  /*0db0*/  IADD3 R123, R151, 0x480, RZ ;  /* 0x00000480977b7810 */ /* 0x001fe20007ffe0ff */
[----:B-1----:R-:W-:-:S04]  /*0dc0*/  IMAD.WIDE.U32 R56, R149, 0x10, R88 ;  /* 0x0000001095387825 */ /* 0x002fc800078e0058 */
[----:B----4-:R-:W-:Y:S02]  /*0dd0*/  IMAD.WIDE.U32 R150, R151, 0x8, R132 ;  /* 0x0000000897967825 */ /* 0x010fe400078e0084 */
[----:B-----5:R-:W5:Y:S02]  /*0de0*/  LDG.E.128 R56, desc[UR6][R56.64] ;  /* 0x0000000638387981 */ /* 0x020f64000c1e1d00 */
        /* <DEDUP_REMOVED lines=37> */
[----:B------:R-:W-:-:S08]  /*1040*/  FMUL R0, R153, R122 ;  /* 0x0000007a99007220 */ /* 0x000fd00000400000 */
[----:B------:R-:W-:Y:S05]  /*1050*/  @!P0 BRA `(.L_x_6019) ;  /* 0x0000001400988947 */ /* 0x000fea0003800000 */
[----:B-----5:R-:W-:Y:S01]  /*1060*/  MOV R202, R150 ;  /* 0x0000009600ca7202 */ /* 0x020fe20000000f00 */
[--C-:B------:R-:W-:Y:S01]  /*1070*/  FADD R170, R61, -R223.reuse ;  /* 0x800000df3daa7221 */ /* 0x100fe20000000000 */
[--C-:B------:R-:W-:Y:S01]  /*1080*/  FADD R169, R62, -R223.reuse ;  /* 0x800000df3ea97221 */ /* 0x100fe20000000000 */
[----:B------:R-:W-:Y:S01]  /*1090*/  FADD R168, R63, -R223 ;  /* 0x800000df3fa87221 */ /* 0x000fe20000000000 */
[----:B------:R-:W-:Y:S01]  /*10a0*/  SHF.R.U64 R201, R150, 0x10, R151 ;  /* 0x0000001096c97819 */ /* 0x000fe20000001297 */
[----:B------:R-:W-:Y:S01]  /*10b0*/  FADD R171, R60, -R223 ;  /* 0x800000df3cab7221 */ /* 0x000fe20000000000 */
[----:B------:R-:W-:Y:S01]  /*10c0*/  SHF.R.U64 R61, R138, 0x10, R139 ;  /* 0x000000108a3d7819 */ /* 0x000fe2000000128b */
[--C-:B------:R-:W-:Y:S01]  /*10d0*/  FADD R191, R80, -R223.reuse ;  /* 0x800000df50bf7221 */ /* 0x100fe20000000000 */
[----:B------:R-:W-:Y:S01]  /*10e0*/  MOV R62, R139 ;  /* 0x0000008b003e7202 */ /* 0x000fe20000000f00 */
[----:B------:R-:W-:Y:S01]  /*10f0*/  FADD R192, R81, -R223 ;  /* 0x800000df51c07221 */ /* 0x000fe20000000000 */
[----:B------:R-:W-:Y:S01]  /*1100*/  SHF.R.U32.HI R63, RZ, 0x10, R139 ;  /* 0x00000010ff3f7819 */ /* 0x000fe2000001168b */
[----:B------:R-:W-:Y:S01]  /*1110*/  FADD R139, R121, 1 ;  /* 0x3f800000798b7421 */ /* 0x000fe20000000000 */
[----:B------:R-:W-:Y:S01]  /*1120*/  SHF.L.U32 R202, R202, 0x10, RZ ;  /* 0x00000010caca7819 */ /* 0x000fe200000006ff */
[----:B------:R-:W-:Y:S01]  /*1130*/  FADD R178, R93, -R223 ;  /* 0x800000df5db27221 */ /* 0x000fe20000000000 */
[----:B------:R-:W-:Y:S01]  /*1140*/  MOV R204, R151 ;  /* 0x0000009700cc7202 */ /* 0x000fe20000000f00 */
[C---:B------:R-:W-:Y:S01]  /*1150*/  FMUL R150, R122.reuse, R192 ;  /* 0x000000c07a967220 */ /* 0x040fe20000400000 */
[----:B------:R-:W-:Y:S01]  /*1160*/  MOV R60, R138 ;  /* 0x0000008a003c7202 */ /* 0x000fe20000000f00 */
[----:B------:R-:W-:Y:S01]  /*1170*/  FADD R138, R21, 1 ;  /* 0x3f800000158a7421 */ /* 0x000fe20000000000 */
[----:B------:R-:W-:Y:S01]  /*1180*/  SHF.L.U32 R201, R201, 0x10, RZ ;  /* 0x00000010c9c97819 */ /* 0x000fe200000006ff */
[----:B------:R-:W-:Y:S01]  /*1190*/  FMUL R139, R139, R202 ;  /* 0x000000ca8b8b7220 */ /* 0x000fe20000400000 */
[----:B------:R-:W-:Y:S01]  /*11a0*/  SHF.R.U32.HI R203, RZ, 0x10, R151 ;  /* 0x00000010ffcb7819 */ /* 0x000fe20000011697 */
[----:B------:R-:W-:Y:S01]  /*11b0*/  FMUL R151, R122, R191 ;  /* 0x000000bf7a977220 */ /* 0x000fe20000400000 */
[----:B------:R-:W-:Y:S01]  /*11c0*/  SHF.R.U64 R180, R136, 0x10, R137 ;  /* 0x0000001088b47819 */ /* 0x000fe20000001289 */
[----:B------:R-:W-:Y:S01]  /*11d0*/  FADD R177, R94, -R223 ;  /* 0x800000df5eb17221 */ /* 0x000fe20000000000 */
[----:B------:R-:W-:Y:S01]  /*11e0*/  MOV R181, R137 ;  /* 0x0000008900b57202 */ /* 0x000fe20000000f00 */
[----:B------:R-:W-:Y:S01]  /*11f0*/  FMUL R178, R122, R178 ;  /* 0x000000b27ab27220 */ /* 0x000fe20000400000 */
[----:B------:R-:W-:Y:S01]  /*1200*/  SHF.R.U32.HI R182, RZ, 0x10, R137 ;  /* 0x00000010ffb67819 */ /* 0x000fe20000011689 */
[----:B------:R-:W-:Y:S01]  /*1210*/  FADD R137, R120, 1 ;  /* 0x3f80000078897421 */ /* 0x000fe20000000000 */
[----:B------:R-:W-:Y:S01]  /*1220*/  SHF.L.U32 R204, R204, 0x10, RZ ;  /* 0x00000010cccc7819 */ /* 0x000fe200000006ff */
[----:B------:R-:W-:Y:S01]  /*1230*/  FMUL R138, R138, R201 ;  /* 0x000000c98a8a7220 */ /* 0x000fe20000400000 */
[----:B------:R-:W-:Y:S01]  /*1240*/  FADD R191, RZ, R139 ;  /* 0x0000008bffbf7221 */ /* 0x000fe20000000000 */
[----:B------:R-:W-:Y:S01]  /*1250*/  FFMA R192, R0, R139, RZ ;  /* 0x0000008b00c07223 */ /* 0x000fe200000000ff */
[----:B------:R-:W-:Y:S01]  /*1260*/  MOV R206, R148 ;  /* 0x0000009400ce7202 */ /* 0x000fe20000000f00 */
        /* <DEDUP_REMOVED lines=9> */
[----:B------:R-:W-:Y:S01]  /*1300*/  FADD R175, R56, -R223 ;  /* 0x800000df38af7221 */ /* 0x000fe20000000000 */
[--C-:B------:R-:W-:Y:S01]  /*1310*/  SHF.R.U64 R184, R134, 0x10, R135.reuse ;  /* 0x0000001086b87819 */ /* 0x100fe20000001287 */
[----:B------:R-:W-:Y:S01]  /*1320*/  FMUL R176, R122, R176 ;  /* 0x000000b07ab07220 */ /* 0x000fe20000400000 */
[----:B------:R-:W-:Y:S01]  /*1330*/  MOV R185, R135 ;  /* 0x0000008700b97202 */ /* 0x000fe20000000f00 */
[----:B------:R-:W-:Y:S01]  /*1340*/  FMUL R136, R136, R203 ;  /* 0x000000cb88887220 */ /* 0x000fe20000400000 */
[----:B------:R-:W-:Y:S01]  /*1350*/  SHF.R.U32.HI R186, RZ, 0x10, R135 ;  /* 0x00000010ffba7819 */ /* 0x000fe20000011687 */
[----:B------:R-:W-:Y:S01]  /*1360*/  FADD R135, R119, 1 ;  /* 0x3f80000077877421 */ /* 0x000fe20000000000 */
[----:B------:R-:W-:Y:S01]  /*1370*/  SHF.L.U32 R206, R206, 0x10, RZ ;  /* 0x00000010cece7819 */ /* 0x000fe200000006ff */
[----:B------:R-:W-:Y:S01]  /*1380*/  FADD R191, R191, R137 ;  /* 0x00000089bfbf7221 */ /* 0x000fe20000000000 */
[----:B------:R-:W-:Y:S01]  /*1390*/  FFMA R192, R177, R137, R192 ;  /* 0x00000089b1c07223 */ /* 0x000fe200000000c0 */
        /* <DEDUP_REMOVED lines=9> */
[----:B------:R-:W-:Y:S01]  /*1430*/  SHF.R.U32.HI R207, RZ, 0x10, R149 ;  /* 0x00000010ffcf7819 */ /* 0x000fe20000011695 */
        /* <DEDUP_REMOVED lines=168> */
[----:B------:R-:W-:Y:S01]  /*1ec0*/  FMUL R153, R122, R78 ;  /* 0x0000004e7a997220 */ /* 0x000fe20000400000 */
        /* <DEDUP_REMOVED lines=127> */
.L_x_6019:
        /* <DEDUP_REMOVED lines=11> */
[----:B------:R-:W-:Y:S01]  /*2770*/  FADD R139, RZ, R121 ;  /* 0x00000079ff8b7221 */ /* 0x000fe20000000000 */
[----:B------:R-:W-:Y:S01]  /*2780*/  SHF.L.U32 R202, R202, 0x10, RZ ;  /* 0x00000010caca7819 */ /* 0x000fe200000006ff */
[----:B------:R-:W-:Y:S01]  /*2790*/  FADD R178, R93, -R223 ;  /* 0x800000df5db27221 */ /* 0x000fe20000000000 */
[----:B------:R-:W-:Y:S01]  /*27a0*/  MOV R204, R151 ;  /* 0x0000009700cc7202 */ /* 0x000fe20000000f00 */
[----:B------:R-:W-:Y:S01]  /*27b0*/  FMUL R150, R122, R192 ;  /* 0x000000c07a967220 */ /* 0x000fe20000400000 */
[----:B------:R-:W-:Y:S01]  /*27c0*/  MOV R60, R138 ;  /* 0x0000008a003c7202 */ /* 0x000fe20000000f00 */
[----:B------:R-:W-:Y:S01]  /*27d0*/  FADD R138, RZ, R21 ;  /* 0x00000015ff8a7221 */ /* 0x000fe20000000000 */
        /* <DEDUP_REMOVED lines=9> */
[----:B------:R-:W-:Y:S01]  /*2870*/  FADD R137, RZ, R120 ;  /* 0x00000078ff897221 */ /* 0x000fe20000000000 */
[----:B------:R-:W-:Y:S01]  /*2880*/  SHF.L.U32 R204, R204, 0x10, RZ ;  /* 0x00000010cccc7819 */ /* 0x000fe200000006ff */
[----:B------:R-:W-:Y:S01]  /*2890*/  FMUL R138, R201, R138 ;  /* 0x0000008ac98a7220 */ /* 0x000fe20000400000 */
[----:B------:R-:W-:Y:S01]  /*28a0*/  FADD R191, RZ, R139 ;  /* 0x0000008bffbf7221 */ /* 0x000fe20000000000 */
[----:B------:R-:W-:Y:S01]  /*28b0*/  FFMA R192, R0, R139, RZ ;  /* 0x0000008b00c07223 */ /* 0x000fe200000000ff */
[----:B------:R-:W-:Y:S01]  /*28c0*/  MOV R206, R148 ;  /* 0x0000009400ce7202 */ /* 0x000fe20000000f00 */
        /* <DEDUP_REMOVED lines=15> */
[----:B------:R-:W-:Y:S01]  /*29c0*/  FADD R135, RZ, R119 ;  /* 0x00000077ff877221 */ /* 0x000fe20000000000 */
[----:B------:R-:W-:Y:S01]  /*29d0*/  SHF.L.U32 R206, R206, 0x10, RZ ;  /* 0x00000010cece7819 */ /* 0x000fe200000006ff */
[----:B------:R-:W-:Y:S01]  /*29e0*/  FADD R191, R191, R137 ;  /* 0x00000089bfbf7221 */ /* 0x000fe20000000000 */
[----:B------:R-:W-:Y:S01]  /*29f0*/  FFMA R192, R177, R137, R192 ;  /* 0x00000089b1c07223 */ /* 0x000fe200000000c0 */
        /* <DEDUP_REMOVED lines=32> */
[C---:B------:R-:W-:Y:S01]  /*2c00*/  FMUL R172, R122.reuse, R172 ;  /* 0x000000ac7aac7220 */ /* 0x040fe20000400000 */
        /* <DEDUP_REMOVED lines=272> */
.L_x_6020:
        /* <DEDUP_REMOVED lines=26> */
[----:B------:R-:W3:Y:S04]  /*3eb0*/  LDL.LU R249, [R1+0x4c] ;  /* 0x00004c0001f97983 */ /* 0x000ee80000300800 */
        /* <DEDUP_REMOVED lines=77> */
[----:B-1----:R-:W-:Y:S01]  /*4390*/  LOP3.LUT P1, RZ, R252, 0x1f, RZ, 0xc0, !PT ;  /* 0x0000001ffcff7812 */ /* 0x002fe2000782c0ff */
        /* <DEDUP_REMOVED lines=23> */
[----:B0-----:R-:W-:Y:S06]  /*4510*/  BRA.DIV UR4, `(.L_x_6021) ;  /* 0x0000001604e87947 */ /* 0x001fec000b800000 */
        /* <DEDUP_REMOVED lines=62> */
.L_x_6034:
[----:B------:R-:W-:Y:S01]  /*4900*/  LOP3.LUT P0, RZ, R131, 0xff, RZ, 0xc0, !PT ;  /* 0x000000ff83ff7812 */ /* 0x000fe2000780c0ff */
[----:B0-2---:R-:W-:Y:S01]  /*4910*/  FADD R56, R61, R56 ;  /* 0x000000383d387221 */ /* 0x005fe20000000000 */
[----:B-1----:R-:W-:Y:S01]  /*4920*/  FADD R57, R60, R57 ;  /* 0x000000393c397221 */ /* 0x002fe20000000000 */
        /* <DEDUP_REMOVED lines=12> */
.L_x_6022:
[----:B------:R-:W-:Y:S05]  /*49f0*/  WARPSYNC.ALL ;  /* 0x0000000000007948 */ /* 0x000fea0003800000 */
[----:B------:R-:W-:Y:S01]  /*4a00*/  BAR.SYNC.DEFER_BLOCKING 0x0 ;  /* 0x0000000000007b1d */ /* 0x000fe20000010000 */
[----:B------:R-:W-:-:S04]  /*4a10*/  SEL R131, R23, R24, !P0 ;  /* 0x0000001817837207 */ /* 0x000fc80004000000 */
[----:B------:R-:W-:-:S05]  /*4a20*/  LEA R131, R131, R22, 0x3 ;  /* 0x0000001683837211 */ /* 0x000fca00078e18ff */
[----:B0-----:R-:W0:Y:S04]  /*4a30*/  LDS.128 R56, [R131+0x5000] ;  /* 0x0050000083387984 */ /* 0x001e280000000c00 */
        /* <DEDUP_REMOVED lines=9> */
[----:B------:R-:W-:Y:S01]  /*4ad0*/  FMUL R57, R57, 0.00019531250291038304567 ;  /* 0x394ccccd39397820 */ /* 0x000fe20000400000 */
[----:B------:R-:W-:-:S04]  /*4ae0*/  FMUL R56, R56, 0.00019531250291038304567 ;  /* 0x394ccccd38387820 */ /* 0x000fc80000400000 */
        /* <DEDUP_REMOVED lines=11> */
[----:B------:R-:W-:Y:S01]  /*4ba0*/  FFMA R158, R56, R157, R57 ;  /* 0x0000009d389e7223 */ /* 0x000fe20000000039 */
[----:B------:R-:W-:Y:S01]  /*4bb0*/  FADD R89, -R164, R87 ;  /* 0x00000057a4597221 */ /* 0x000fe20000000100 */
        /* <DEDUP_REMOVED lines=20> */
[----:B------:R-:W-:Y:S01]  /*4d00*/  LOP3.LUT R0, R252, 0x7f, RZ, 0xc0, !PT ;  /* 0x0000007ffc007812 */ /* 0x000fe200078ec0ff */
        /* <DEDUP_REMOVED lines=13> */
[----:B------:R-:W-:-:S02]  /*4de0*/  IMAD R85, R101, 0x500, R0 ;  /* 0x0000050065557824 */ /* 0x000fc400078e0200 */
        /* <DEDUP_REMOVED lines=25> */
[----:B------:R-:W-:Y:S01]  /*4f80*/  FADD R143, -R61, R90 ;  /* 0x0000005a3d8f7221 */ /* 0x000fe20000000100 */
        /* <DEDUP_REMOVED lines=41> */
[----:B------:R-:W-:-:S03]  /*5220*/  IADD3 R101, R101, UR9, RZ ;  /* 0x0000000965657c10 */ /* 0x000fc6000fffe0ff */
[----:B------:R1:W-:Y:S01]  /*5230*/  STG.E.128 desc[UR6][R86.64], R60 ;  /* 0x0000003c56007986 */ /* 0x0003e2000c101d06 */
[----:B------:R-:W-:-:S03]  /*5240*/  ISETP.GE.AND P1, PT, R101, UR10, PT ;  /* 0x0000000a65007c0c */ /* 0x000fc6000bf26270 */
        /* <DEDUP_REMOVED lines=57> */
[----:B0-----:R1:W5:Y:S01]  /*55e0*/  LDL.LU R61, [R1+0x44] ;  /* 0x00004400013d7983 */ /* 0x0013620000300800 */
        /* <DEDUP_REMOVED lines=52> */
.L_x_6018:
[----:B-----5:R-:W0:Y:S01]  /*5930*/  S2R R2, SR_TID.X ;  /* 0x0000000000027919 */ /* 0x020e220000002100 */
[----:B------:R-:W1:Y:S08]  /*5940*/  S2UR UR4, SR_CTAID.X ;  /* 0x00000000000479c3 */ /* 0x000e700000002500 */
[----:B------:R-:W2:Y:S08]  /*5950*/  LDC.64 R108, c[0x0][0x268] ;  /* 0x00009a00ff6c7b82 */ /* 0x000eb00000000a00 */
[----:B------:R-:W3:Y:S01]  /*5960*/  LDC.64 R110, c[0x0][0x270] ;  /* 0x00009c00ff6e7b82 */ /* 0x000ee20000000a00 */
[----:B0-----:R-:W-:-:S02]  /*5970*/  LOP3.LUT R0, R2, 0x7f, RZ, 0xc0, !PT ;  /* 0x0000007f02007812 */ /* 0x001fc400078ec0ff */
[----:B-1----:R-:W-:-:S05]  /*5980*/  LEA.HI R81, R2, UR4, RZ, 0x19 ;  /* 0x0000000402517c11 */ /* 0x002fca000f8fc8ff */
[----:B------:R-:W-:-:S04]  /*5990*/  IMAD R81, R81, 0x500, R0 ;  /* 0x0000050051517824 */ /* 0x000fc800078e0200 */
[C-C-:B--2---:R-:W-:Y:S01]  /*59a0*/  IMAD.WIDE.U32 R2, R81.reuse, 0x10, R108.reuse ;  /* 0x0000001051027825 */ /* 0x144fe200078e006c */
        /* <DEDUP_REMOVED lines=13> */
[----:B---3--:R-:W-:-:S04]  /*5a80*/  IMAD.WIDE.U32 R80, R81, 0x10, R110 ;  /* 0x0000001051507825 */ /* 0x008fc800078e006e */
        /* <DEDUP_REMOVED lines=35> */
.L_x_6021:
        /* <DEDUP_REMOVED lines=8> */
.L_x_6024:
        /* <DEDUP_REMOVED lines=11> */
.L_x_6025:
        /* <DEDUP_REMOVED lines=12> */
.L_x_6026:
        /* <DEDUP_REMOVED lines=12> */
.L_x_6027:
        /* <DEDUP_REMOVED lines=12> */
.L_x_6028:
        /* <DEDUP_REMOVED lines=12> */
.L_x_6029:
[----:B------:R0:W-:Y:S04]  /*60f0*/  STL [R1+0xa8], R58 ;  /* 0x0000a83a01007387 */ /* 0x0001e80000100800 */
[----:B------:R0:W-:Y:S04]  /*6100*/  STL [R1], R182 ;  /* 0x000000b601007387 */ /* 0x0001e80000100800 */
[----:B------:R0:W-:Y:S01]  /*6110*/  STL [R1+0x4], R181 ;  /* 0x000004b501007387 */ /* 0x0001e20000100800 */
        /* <DEDUP_REMOVED lines=9> */
.L_x_6030:
[----:B------:R-:W-:Y:S01]  /*61b0*/  FADD R227, R224, R61 ;  /* 0x0000003de0e37221 */ /* 0x000fe20000000000 */
[----:B------:R0:W-:Y:S04]  /*61c0*/  STL [R1+0x14], R185 ;  /* 0x000014b901007387 */ /* 0x0001e80000100800 */
[----:B------:R0:W-:Y:S04]  /*61d0*/  STL [R1+0x18], R188 ;  /* 0x000018bc01007387 */ /* 0x0001e80000100800 */
[----:B------:R0:W-:Y:S01]  /*61e0*/  STL [R1+0x1c], R187 ;  /* 0x00001cbb01007387 */ /* 0x0001e20000100800 */
[----:B------:R-:W-:-:S03]  /*61f0*/  MOV R191, R227 ;  /* 0x000000e300bf7202 */ /* 0x000fc60000000f00 */
[----:B------:R0:W-:Y:S04]  /*6200*/  STL [R1+0x20], R190 ;  /* 0x000020be01007387 */ /* 0x0001e80000100800 */
[----:B------:R0:W-:Y:S01]  /*6210*/  STL [R1+0x24], R189 ;  /* 0x000024bd01007387 */ /* 0x0001e20000100800 */
[----:B------:R-:W-:-:S07]  /*6220*/  FADD R61, R226, R222 ;  /* 0x000000dee23d7221 */ /* 0x000fce0000000000 */
[----:B0-----:R-:W-:Y:S05]  /*6230*/  WARPSYNC.COLLECTIVE R180, `(.L_x_6031) ;  /* 0x00000000b4087348 */ /* 0x001fea0003c00000 */
[----:B------:R1:W2:Y:S02]  /*6240*/  SHFL.DOWN P0, R222, R191, R62, R63 ;  /* 0x0800003ebfde7389 */ /* 0x0002a4000000003f */
[----:B012---:R-:W-:Y:S01]  /*6250*/  ENDCOLLECTIVE ;  /* 0x000000000000791b */ /* 0x007fe20003800000 */
.L_x_6031:
[----:B------:R-:W-:Y:S01]  /*6260*/  HFMA2.MMA R62, -RZ, RZ, 0, 5.9604644775390625e-08 ;  /* 0x00000001ff3e7435 */ /* 0x000fe200000001ff */
[----:B------:R-:W-:Y:S02]  /*6270*/  MOV R191, R61 ;  /* 0x0000003d00bf7202 */ /* 0x000fe40000000f00 */
[----:B------:R-:W-:-:S08]  /*6280*/  MOV R192, R222 ;  /* 0x000000de00c07202 */ /* 0x000fd00000000f00 */
[----:B------:R-:W-:Y:S05]  /*6290*/  WARPSYNC.COLLECTIVE R180, `(.L_x_6032) ;  /* 0x00000000b4087348 */ /* 0x000fea0003c00000 */
[----:B------:R0:W1:Y:S02]  /*62a0*/  SHFL.DOWN P0, R222, R191, R62, R63 ;  /* 0x0800003ebfde7389 */ /* 0x000064000000003f */
[----:B01----:R-:W-:Y:S01]  /*62b0*/  ENDCOLLECTIVE ;  /* 0x000000000000791b */ /* 0x003fe20003800000 */
.L_x_6032:
[----:B------:R-:W-:-:S05]  /*62c0*/  FADD R60, R227, R192 ;  /* 0x000000c0e33c7221 */ /* 0x000fca0000000000 */
[----:B------:R-:W-:Y:S02]  /*62d0*/  MOV R191, R60 ;  /* 0x0000003c00bf7202 */ /* 0x000fe40000000f00 */
[----:B------:R-:W-:-:S07]  /*62e0*/  MOV R56, R222 ;  /* 0x000000de00387202 */ /* 0x000fce0000000f00 */
[----:B------:R-:W-:Y:S05]  /*62f0*/  WARPSYNC.COLLECTIVE R180, `(.L_x_6033) ;  /* 0x00000000b4087348 */ /* 0x000fea0003c00000 */
[----:B------:R0:W1:Y:S02]  /*6300*/  SHFL.DOWN P0, R222, R191, R62, R63 ;  /* 0x0800003ebfde7389 */ /* 0x000064000000003f */
[----:B01----:R-:W-:Y:S01]  /*6310*/  ENDCOLLECTIVE ;  /* 0x000000000000791b */ /* 0x003fe20003800000 */
.L_x_6033:
[----:B------:R-:W-:Y:S02]  /*6320*/  MOV R57, R222 ;  /* 0x000000de00397202 */ /* 0x000fe40000000f00 */
[----:B------:R-:W-:Y:S01]  /*6330*/  MOV R222, R179 ;  /* 0x000000b300de7202 */ /* 0x000fe20000000f00 */
[----:B------:R-:W-:Y:S06]  /*6340*/  BRA `(.L_x_6034) ;  /* 0xffffffe4006c7947 */ /* 0x000fec000383ffff */
.L_x_6035:
        /* <DEDUP_REMOVED lines=11> */
.L_x_8054:


//--------------------- .text._ZN18transformer_engine13normalization28ln_bwd_finalize_tuned_kernelINS0_22Kernel_traits_finalizeILj5120E13__nv_bfloat16S3_S3_fjLj1024ELj4ENS0_18Kernel_traits_baseILj5120ES3_S3_S3_fjLj1024EEEEEEEvNS0_20BackwardKernelParamsE --------------------------
	.section	.text._ZN18transformer_engine13normalization28ln_bwd_finalize_tuned_kernelINS0_22Kernel_traits_finalizeILj5120E13__nv_bfloat16S3_S3_fjLj1024ELj4ENS0_18Kernel_traits_baseILj5120ES3_S3_S3_fjLj1024EEEEEEEvNS0_20BackwardKernelParamsE,"ax",@progbits
	.align	128
        .global         _ZN18transformer_engine13normalization28ln_bwd_finalize_tuned_kernelINS0_22Kernel_traits_finalizeILj5120E13__nv_bfloat16S3_S3_fjLj1024ELj4ENS0_18Kernel_traits_baseILj5120ES3_S3_S3_fjLj1024EEEEEEEvNS0_20BackwardKernelParamsE
        .type           _ZN18transformer_engine13normalization28ln_bwd_finalize_tuned_kernelINS0_22Kernel_traits_finalizeILj5120E13__nv_bfloat16S3_S3_fjLj1024ELj4ENS0_18Kernel_traits_baseILj5120ES3_S3_S3_fjLj1024EEEEEEEvNS0_20BackwardKernelParamsE,@function
        .size           _ZN18transformer_engine13normalization28ln_bwd_finalize_tuned_kernelINS0_22Kernel_traits_finalizeILj5120E13__nv_bfloat16S3_S3_fjLj1024ELj4ENS0_18Kernel_traits_baseILj5120ES3_S3_S3_fjLj1024EEEEEEEvNS0_20BackwardKernelParamsE,(.L_x_8055 - _ZN18transformer_engine13normalization28ln_bwd_finalize_tuned_kernelINS0_22Kernel_traits_finalizeILj5120E13__nv_bfloat16S3_S3_fjLj1024ELj4ENS0_18Kernel_traits_baseILj5120ES3_S3_S3_fjLj1024EEEEEEEvNS0_20BackwardKernelParamsE)
        .other          _ZN18transformer_engine13normalization28ln_bwd_finalize_tuned_kernelINS0_22Kernel_traits_finalizeILj5120E13__nv_bfloat16S3_S3_fjLj1024ELj4ENS0_18Kernel_traits_baseILj5120ES3_S3_S3_fjLj1024EEEEEEEvNS0_20BackwardKernelParamsE,@"STO_CUDA_ENTRY STV_DEFAULT"
_ZN18transformer_engine13normalization28ln_bwd_finalize_tuned_kernelINS0_22Kernel_traits_finalizeILj5120E13__nv_bfloat16S3_S3_fjLj1024ELj4ENS0_18Kernel_traits_baseILj5120ES3_S3_S3_fjLj1024EEEEEEEvNS0_20BackwardKernelParamsE:
.text._ZN18transformer_engine13normalization28ln_bwd_finalize_tuned_kernelINS0_22Kernel_traits_finalizeILj5120E13__nv_bfloat16S3_S3_fjLj1024ELj4ENS0_18Kernel_traits_baseILj5120ES3_S3_S3_fjLj1024EEEEEEEvNS0_20BackwardKernelParamsE:
        /* <DEDUP_REMOVED lines=20> */
.L_x_6047:
        /* <DEDUP_REMOVED lines=28> */
.L_x_6040:
        /* <DEDUP_REMOVED lines=33> */
.L_x_6039:
[----:B------:R-:W-:Y:S05]  /*0510*/  BSYNC B1 ;  /* 0x0000000000017941 */ /* 0x000fea0003800000 */
.L_x_6038:
        /* <DEDUP_REMOVED lines=23> */
.L_x_6042:
[----:B------:R-:W-:Y:S05]  /*0690*/  BSYNC B1 ;  /* 0x0000000000017941 */ /* 0x000fea0003800000 */
.L_x_6041:
        /* <DEDUP_REMOVED lines=11> */
.L_x_6037:
[----:B------:R-:W-:Y:S05]  /*0750*/  BSYNC B0 ;  /* 0x0000000000007941 */ /* 0x000fea0003800000 */
.L_x_6036:
        /* <DEDUP_REMOVED lines=33> */
.L_x_6058:
[----:B------:R-:W-:Y:S01]  /*0970*/  @!P0 SHF.R.U32.HI R11, RZ, 0x3, R0 ;  /* 0x00000003ff0b8819 */ /* 0x000fe20000011600 */
[----:B--2---:R-:W-:Y:S01]  /*0980*/  FADD R13, R8, R13 ;  /* 0x0000000d080d7221 */ /* 0x004fe20000000000 */
[----:B-1----:R-:W-:Y:S02]  /*0990*/  FADD R9, R10, R9 ;  /* 0x000000090a097221 */ /* 0x002fe40000000000 */
[----:B0-----:R-:W-:-:S05]  /*09a0*/  @!P0 LOP3.LUT R8, R11, 0x1ffffffc, RZ, 0xc0, !PT ;  /* 0x1ffffffc0b088812 */ /* 0x001fca00078ec0ff */
[----:B------:R1:W-:Y:S04]  /*09b0*/  @!P0 STS [R8+UR4+0x2000], R13 ;  /* 0x0020000d08008988 */ /* 0x0003e80008000804 */
[----:B------:R1:W-:Y:S02]  /*09c0*/  @!P0 STS [R8+UR4+0x2080], R9 ;  /* 0x0020800908008988 */ /* 0x0003e40008000804 */
.L_x_6043:
        /* <DEDUP_REMOVED lines=18> */
.L_x_6046:
[----:B------:R-:W-:Y:S05]  /*0af0*/  BSYNC B0 ;  /* 0x0000000000007941 */ /* 0x000fea0003800000 */
.L_x_6045:
[C---:B------:R-:W-:Y:S02]  /*0b00*/  ISETP.GT.U32.AND P0, PT, R5.reuse, -0x1401, PT ;  /* 0xffffebff0500780c */ /* 0x040fe40003f04070 */
[----:B------:R-:W-:Y:S02]  /*0b10*/  IADD3 R5, R5, 0x1400, RZ ;  /* 0x0000140005057810 */ /* 0x000fe40007ffe0ff */
[----:B------:R-:W-:-:S09]  /*0b20*/  IADD3 R6, R6, 0xa00, RZ ;  /* 0x00000a0006067810 */ /* 0x000fd20007ffe0ff */
[----:B------:R-:W-:Y:S05]  /*0b30*/  @P0 BRA `(.L_x_6047) ;  /* 0xfffffff400800947 */ /* 0x000fea000383ffff */
[----:B------:R-:W-:Y:S05]  /*0b40*/  EXIT ;  /* 0x000000000000794d */ /* 0x000fea0003800000 */
.L_x_6044:
[----:B------:R-:W-:Y:S01]  /*0b50*/  HFMA2.MMA R18, -RZ, RZ, 0, 5.9604644775390625e-08 ;  /* 0x00000001ff127435 */ /* 0x000fe200000001ff */
[----:B0-----:R-:W-:Y:S01]  /*0b60*/  IMAD.MOV.U32 R19, RZ, RZ, R10 ;  /* 0x000000ffff137224 */ /* 0x001fe200078e000a */
[----:B------:R-:W-:Y:S02]  /*0b70*/  MOV R21, 0x1f ;  /* 0x0000001f00157802 */ /* 0x000fe40000000f00 */
[----:B------:R-:W-:-:S07]  /*0b80*/  MOV R16, 0xffffffff ;  /* 0xffffffff00107802 */ /* 0x000fce0000000f00 */
[----:B-12---:R-:W-:Y:S05]  /*0b90*/  WARPSYNC.COLLECTIVE R16, `(.L_x_6048) ;  /* 0x0000000010087348 */ /* 0x006fea0003c00000 */
[----:B------:R0:W3:Y:S02]  /*0ba0*/  SHFL.BFLY P1, R17, R19, R18, R21 ;  /* 0x0c00001213117389 */ /* 0x0000e40000020015 */
[----:B0123--:R-:W-:Y:S01]  /*0bb0*/  ENDCOLLECTIVE ;  /* 0x000000000000791b */ /* 0x00ffe20003800000 */
.L_x_6048:
[----:B------:R-:W-:Y:S01]  /*0bc0*/  HFMA2.MMA R18, -RZ, RZ, 0, 1.1920928955078125e-07 ;  /* 0x00000002ff127435 */ /* 0x000fe200000001ff */
[----:B------:R-:W-:-:S04]  /*0bd0*/  IMAD.MOV.U32 R9, RZ, RZ, R17 ;  /* 0x000000ffff097224 */ /* 0x000fc800078e0011 */
[----:B------:R-:W-:-:S05]  /*0be0*/  FADD R9, R10, R9 ;  /* 0x000000090a097221 */ /* 0x000fca0000000000 */
[----:B------:R-:W-:-:S07]  /*0bf0*/  MOV R19, R9 ;  /* 0x0000000900137202 */ /* 0x000fce0000000f00 */
[----:B------:R-:W-:Y:S05]  /*0c00*/  WARPSYNC.COLLECTIVE R16, `(.L_x_6049) ;  /* 0x0000000010087348 */ /* 0x000fea0003c00000 */
[----:B------:R0:W1:Y:S02]  /*0c10*/  SHFL.BFLY P1, R17, R19, R18, R21 ;  /* 0x0c00001213117389 */ /* 0x0000640000020015 */
[----:B01----:R-:W-:Y:S01]  /*0c20*/  ENDCOLLECTIVE ;  /* 0x000000000000791b */ /* 0x003fe20003800000 */
.L_x_6049:
[----:B------:R-:W-:Y:S01]  /*0c30*/  HFMA2.MMA R18, -RZ, RZ, 0, 2.384185791015625e-07 ;  /* 0x00000004ff127435 */ /* 0x000fe200000001ff */
[----:B------:R-:W-:-:S05]  /*0c40*/  MOV R12, R17 ;  /* 0x00000011000c7202 */ /* 0x000fca0000000f00 */
[----:B------:R-:W-:-:S04]  /*0c50*/  FADD R12, R9, R12 ;  /* 0x0000000c090c7221 */ /* 0x000fc80000000000 */
[----:B------:R-:W-:-:S07]  /*0c60*/  IMAD.MOV.U32 R19, RZ, RZ, R12 ;  /* 0x000000ffff137224 */ /* 0x000fce00078e000c */
[----:B------:R-:W-:Y:S05]  /*0c70*/  WARPSYNC.COLLECTIVE R16, `(.L_x_6050) ;  /* 0x0000000010087348 */ /* 0x000fea0003c00000 */
[----:B------:R0:W1:Y:S02]  /*0c80*/  SHFL.BFLY P1, R17, R19, R18, R21 ;  /* 0x0c00001213117389 */ /* 0x0000640000020015 */
[----:B01----:R-:W-:Y:S01]  /*0c90*/  ENDCOLLECTIVE ;  /* 0x000000000000791b */ /* 0x003fe20003800000 */
.L_x_6050:
[----:B------:R-:W-:Y:S01]  /*0ca0*/  IMAD.MOV.U32 R18, RZ, RZ, 0x8 ;  /* 0x00000008ff127424 */ /* 0x000fe200078e00ff */
[----:B------:R-:W-:-:S05]  /*0cb0*/  MOV R11, R17 ;  /* 0x00000011000b7202 */ /* 0x000fca0000000f00 */
[----:B------:R-:W-:-:S05]  /*0cc0*/  FADD R11, R12, R11 ;  /* 0x0000000b0c0b7221 */ /* 0x000fca0000000000 */
[----:B------:R-:W-:-:S07]  /*0cd0*/  MOV R19, R11 ;  /* 0x0000000b00137202 */ /* 0x000fce0000000f00 */
[----:B------:R-:W-:Y:S05]  /*0ce0*/  WARPSYNC.COLLECTIVE R16, `(.L_x_6051) ;  /* 0x0000000010087348 */ /* 0x000fea0003c00000 */
[----:B------:R0:W1:Y:S02]  /*0cf0*/  SHFL.BFLY P1, R17, R19, R18, R21 ;  /* 0x0c00001213117389 */ /* 0x0000640000020015 */
[----:B01----:R-:W-:Y:S01]  /*0d00*/  ENDCOLLECTIVE ;  /* 0x000000000000791b */ /* 0x003fe20003800000 */
.L_x_6051:
[----:B------:R-:W-:Y:S01]  /*0d10*/  HFMA2.MMA R18, -RZ, RZ, 0, 9.5367431640625e-07 ;  /* 0x00000010ff127435 */ /* 0x000fe200000001ff */
[----:B------:R-:W-:-:S05]  /*0d20*/  MOV R10, R17 ;  /* 0x00000011000a7202 */ /* 0x000fca0000000f00 */
[----:B------:R-:W-:-:S05]  /*0d30*/  FADD R10, R11, R10 ;  /* 0x0000000a0b0a7221 */ /* 0x000fca0000000000 */
[----:B------:R-:W-:-:S07]  /*0d40*/  MOV R19, R10 ;  /* 0x0000000a00137202 */ /* 0x000fce0000000f00 */
[----:B------:R-:W-:Y:S05]  /*0d50*/  WARPSYNC.COLLECTIVE R16, `(.L_x_6052) ;  /* 0x0000000010087348 */ /* 0x000fea0003c00000 */
[----:B------:R0:W1:Y:S02]  /*0d60*/  SHFL.BFLY P1, R17, R19, R18, R21 ;  /* 0x0c00001213117389 */ /* 0x0000640000020015 */
[----:B01----:R-:W-:Y:S01]  /*0d70*/  ENDCOLLECTIVE ;  /* 0x000000000000791b */ /* 0x003fe20003800000 */
.L_x_6052:
[----:B------:R-:W-:Y:S01]  /*0d80*/  HFMA2.MMA R18, -RZ, RZ, 0, 5.9604644775390625e-08 ;  /* 0x00000001ff127435 */ /* 0x000fe200000001ff */
[----:B------:R-:W-:Y:S01]  /*0d90*/  MOV R19, R8 ;  /* 0x0000000800137202 */ /* 0x000fe20000000f00 */
[----:B------:R-:W-:-:S09]  /*0da0*/  IMAD.MOV.U32 R9, RZ, RZ, R17 ;  /* 0x000000ffff097224 */ /* 0x000fd200078e0011 */
[----:B------:R-:W-:Y:S05]  /*0db0*/  WARPSYNC.COLLECTIVE R16, `(.L_x_6053) ;  /* 0x0000000010087348 */ /* 0x000fea0003c00000 */
[----:B------:R0:W1:Y:S02]  /*0dc0*/  SHFL.BFLY P1, R17, R19, R18, R21 ;  /* 0x0c00001213117389 */ /* 0x0000640000020015 */
[----:B01----:R-:W-:Y:S01]  /*0dd0*/  ENDCOLLECTIVE ;  /* 0x000000000000791b */ /* 0x003fe20003800000 */
.L_x_6053:
[----:B------:R-:W-:Y:S01]  /*0de0*/  HFMA2.MMA R18, -RZ, RZ, 0, 1.1920928955078125e-07 ;  /* 0x00000002ff127435 */ /* 0x000fe200000001ff */
[----:B------:R-:W-:-:S05]  /*0df0*/  MOV R11, R17 ;  /* 0x00000011000b7202 */ /* 0x000fca0000000f00 */
[----:B------:R-:W-:-:S04]  /*0e00*/  FADD R13, R8, R11 ;  /* 0x0000000b080d7221 */ /* 0x000fc80000000000 */
[----:B------:R-:W-:-:S07]  /*0e10*/  IMAD.MOV.U32 R19, RZ, RZ, R13 ;  /* 0x000000ffff137224 */ /* 0x000fce00078e000d */
[----:B------:R-:W-:Y:S05]  /*0e20*/  WARPSYNC.COLLECTIVE R16, `(.L_x_6054) ;  /* 0x0000000010087348 */ /* 0x000fea0003c00000 */
[----:B------:R0:W1:Y:S02]  /*0e30*/  SHFL.BFLY P1, R17, R19, R18, R21 ;  /* 0x0c00001213117389 */ /* 0x0000640000020015 */
[----:B01----:R-:W-:Y:S01]  /*0e40*/  ENDCOLLECTIVE ;  /* 0x000000000000791b */ /* 0x003fe20003800000 */
.L_x_6054:
[----:B------:R-:W-:Y:S01]  /*0e50*/  IMAD.MOV.U32 R18, RZ, RZ, 0x4 ;  /* 0x00000004ff127424 */ /* 0x000fe200078e00ff */
[----:B------:R-:W-:-:S05]  /*0e60*/  MOV R14, R17 ;  /* 0x00000011000e7202 */ /* 0x000fca0000000f00 */
[----:B------:R-:W-:-:S05]  /*0e70*/  FADD R14, R13, R14 ;  /* 0x0000000e0d0e7221 */ /* 0x000fca0000000000 */
[----:B------:R-:W-:-:S07]  /*0e80*/  MOV R19, R14 ;  /* 0x0000000e00137202 */ /* 0x000fce0000000f00 */
[----:B------:R-:W-:Y:S05]  /*0e90*/  WARPSYNC.COLLECTIVE R16, `(.L_x_6055) ;  /* 0x0000000010087348 */ /* 0x000fea0003c00000 */
[----:B------:R0:W1:Y:S02]  /*0ea0*/  SHFL.BFLY P1, R17, R19, R18, R21 ;  /* 0x0c00001213117389 */ /* 0x0000640000020015 */
[----:B01----:R-:W-:Y:S01]  /*0eb0*/  ENDCOLLECTIVE ;  /* 0x000000000000791b */ /* 0x003fe20003800000 */
.L_x_6055:
[----:B------:R-:W-:Y:S01]  /*0ec0*/  HFMA2.MMA R18, -RZ, RZ, 0, 4.76837158203125e-07 ;  /* 0x00000008ff127435 */ /* 0x000fe200000001ff */
[----:B------:R-:W-:-:S05]  /*0ed0*/  MOV R15, R17 ;  /* 0x00000011000f7202 */ /* 0x000fca0000000f00 */
[----:B------:R-:W-:-:S05]  /*0ee0*/  FADD R15, R14, R15 ;  /* 0x0000000f0e0f7221 */ /* 0x000fca0000000000 */
[----:B------:R-:W-:-:S07]  /*0ef0*/  MOV R19, R15 ;  /* 0x0000000f00137202 */ /* 0x000fce0000000f00 */
[----:B------:R-:W-:Y:S05]  /*0f00*/  WARPSYNC.COLLECTIVE R16, `(.L_x_6056) ;  /* 0x0000000010087348 */ /* 0x000fea0003c00000 */
[----:B------:R0:W1:Y:S02]  /*0f10*/  SHFL.BFLY P1, R17, R19, R18, R21 ;  /* 0x0c00001213117389 */ /* 0x0000640000020015 */
[----:B01----:R-:W-:Y:S01]  /*0f20*/  ENDCOLLECTIVE ;  /* 0x000000000000791b */ /* 0x003fe20003800000 */
.L_x_6056:
[----:B------:R-:W-:Y:S01]  /*0f30*/  HFMA2.MMA R18, -RZ, RZ, 0, 9.5367431640625e-07 ;  /* 0x00000010ff127435 */ /* 0x000fe200000001ff */
[----:B------:R-:W-:-:S04]  /*0f40*/  IMAD.MOV.U32 R8, RZ, RZ, R17 ;  /* 0x000000ffff087224 */ /* 0x000fc800078e0011 */
[----:B------:R-:W-:-:S05]  /*0f50*/  FADD R8, R15, R8 ;  /* 0x000000080f087221 */ /* 0x000fca0000000000 */
[----:B------:R-:W-:-:S07]  /*0f60*/  MOV R19, R8 ;  /* 0x0000000800137202 */ /* 0x000fce0000000f00 */
[----:B------:R-:W-:Y:S05]  /*0f70*/  WARPSYNC.COLLECTIVE R16, `(.L_x_6057) ;  /* 0x0000000010087348 */ /* 0x000fea0003c00000 */
[----:B------:R0:W1:Y:S02]  /*0f80*/  SHFL.BFLY P1, R17, R19, R18, R21 ;  /* 0x0c00001213117389 */ /* 0x0000640000020015 */
[----:B01----:R-:W-:Y:S01]  /*0f90*/  ENDCOLLECTIVE ;  /* 0x000000000000791b */ /* 0x003fe20003800000 */
.L_x_6057:
[----:B------:R-:W-:Y:S01]  /*0fa0*/  MOV R13, R17 ;  /* 0x00000011000d7202 */ /* 0x000fe20000000f00 */
[----:B------:R-:W-:Y:S06]  /*0fb0*/  BRA `(.L_x_6058) ;  /* 0xfffffff8006c7947 */ /* 0x000fec000383ffff */
.L_x_6059:
        /* <DEDUP_REMOVED lines=12> */
.L_x_8055:


//--------------------- .text._ZN18transformer_engine13normalization19ln_bwd_tuned_kernelINS0_13Kernel_traitsI13__nv_bfloat16S3_S3_fjLj5120ELj1ELj1ELj4ELj16ENS0_18Kernel_traits_baseILj5120ES3_S3_S3_fjLj128EEEEEEEvNS0_20BackwardKernelParamsE --------------------------
	.section	.text._ZN18transformer_engine13normalization19ln_bwd_tuned_kernelINS0_13Kernel_traitsI13__nv_bfloat16S3_S3_fjLj5120ELj1ELj1ELj4ELj16ENS0_18Kernel_traits_baseILj5120ES3_S3_S3_fjLj128EEEEEEEvNS0_20BackwardKernelParamsE,"ax",@progbits
	.align	128
        .global         _ZN18transformer_engine13normalization19ln_bwd_tuned_kernelINS0_13Kernel_traitsI13__nv_bfloat16S3_S3_fjLj5120ELj1ELj1ELj4ELj16ENS0_18Kernel_traits_baseILj5120ES3_S3_S3_fjLj128EEEEEEEvNS0_20BackwardKernelParamsE
        .type           _ZN18transformer_engine13normalization19ln_bwd_tuned_kernelINS0_13Kernel_traitsI13__nv_bfloat16S3_S3_fjLj5120ELj1ELj1ELj4ELj16ENS0_18Kernel_traits_baseILj5120ES3_S3_S3_fjLj128EEEEEEEvNS0_20BackwardKernelParamsE,@function
        .size           _ZN18transformer_engine13normalization19ln_bwd_tuned_kernelINS0_13Kernel_traitsI13__nv_bfloat16S3_S3_fjLj5120ELj1ELj1ELj4ELj16ENS0_18Kernel_traits_baseILj5120ES3_S3_S3_fjLj128EEEEEEEvNS0_20BackwardKernelParamsE,(.L_x_8056 - _ZN18transformer_engine13normalization19ln_bwd_tuned_kernelINS0_13Kernel_traitsI13__nv_bfloat16S3_S3_fjLj5120ELj1ELj1ELj4ELj16ENS0_18Kernel_traits_baseILj5120ES3_S3_S3_fjLj128EEEEEEEvNS0_20BackwardKernelParamsE)
        .other          _ZN18transformer_engine13normalization19ln_bwd_tuned_kernelINS0_13Kernel_traitsI13__nv_bfloat16S3_S3_fjLj5120ELj1ELj1ELj4ELj16ENS0_18Kernel_traits_baseILj5120ES3_S3_S3_fjLj128EEEEEEEvNS0_20BackwardKernelParamsE,@"STO_CUDA_ENTRY STV_DEFAULT"
_ZN18transformer_engine13normalization19ln_bwd_tuned_kernelINS0_13Kernel_traitsI13__nv_bfloat16S3_S3_fjLj5120ELj1ELj1ELj4ELj16ENS0_18Kernel_traits_baseILj5120ES3_S3_S3_fjLj128EEEEEEEvNS0_20BackwardKernelParamsE:
.text._ZN18transformer_engine13normalization19ln_bwd_tuned_kernelINS0_13Kernel_traitsI13__nv_bfloat16S3_S3_fjLj5120ELj1ELj1ELj4ELj16ENS0_18Kernel_traits_baseILj5120ES3_S3_S3_fjLj128EEEEEEEvNS0_20BackwardKernelParamsE:
        /* <DEDUP_REMOVED lines=33> */
[----:B0-----:R-:W-:Y:S02]  /*0210*/  LEA.HI R126, R50, UR4, RZ, 0x19 ;  /* 0x00000004327e7c11 */ /* 0x001fe4000f8fc8ff */
[----:B------:R-:W-:Y:S02]  /*0220*/  CS2R R10, SRZ ;  /* 0x00000000000a7805 */ /* 0x000fe4000001ff00 */
[----:B------:R-:W-:Y:S02]  /*0230*/  CS2R R8, SRZ ;  /* 0x0000000000087805 */ /* 0x000fe4000001ff00 */
[----:B------:R-:W-:Y:S02]  /*0240*/  CS2R R6, SRZ ;  /* 0x0000000000067805 */ /* 0x000fe4000001ff00 */
[----:B------:R-:W-:-:S02]  /*0250*/  ISETP.GE.AND P0, PT, R126, UR5, PT ;  /* 0x000000057e007c0c */ /* 0x000fc4000bf06270 */
        /* <DEDUP_REMOVED lines=30> */
[----:B------:R-:W-:-:S02]  /*0440*/  LOP3.LUT R124, R124, 0x7fffffc, RZ, 0xc0, !PT ;  /* 0x07fffffc7c7c7812 */ /* 0x000fc400078ec0ff */
        /* <DEDUP_REMOVED lines=16> */
[----:B-1----:R-:W-:Y:S01]  /*0550*/  ULEA UR4, UR5, UR4, 0x18 ;  /* 0x0000000405047291 */ /* 0x002fe2000f8ec03f */
[----:B------:R-:W-:Y:S02]  /*0560*/  CS2R R116, SRZ ;  /* 0x0000000000747805 */ /* 0x000fe4000001ff00 */
[----:B------:R-:W-:-:S02]  /*0570*/  CS2R R114, SRZ ;  /* 0x0000000000727805 */ /* 0x000fc4000001ff00 */
[----:B------:R-:W-:Y:S02]  /*0580*/  CS2R R120, SRZ ;  /* 0x0000000000787805 */ /* 0x000fe4000001ff00 */
[----:B------:R-:W-:Y:S02]  /*0590*/  CS2R R118, SRZ ;  /* 0x0000000000767805 */ /* 0x000fe4000001ff00 */
[----:B------:R-:W-:Y:S02]  /*05a0*/  IADD3 R123, R124, 0x4, RZ ;  /* 0x000000047c7b7810 */ /* 0x000fe40007ffe0ff */
[----:B------:R-:W-:Y:S02]  /*05b0*/  MOV R122, UR4 ;  /* 0x00000004007a7c02 */ /* 0x000fe40008000f00 */
[C---:B--2---:R-:W-:Y:S02]  /*05c0*/  PRMT R0, R4.reuse, 0x7632, R0 ;  /* 0x0000763204007816 */ /* 0x044fe40000000000 */
[----:B------:R-:W-:-:S02]  /*05d0*/  SHF.L.U32 R166, R4, 0x10, RZ ;  /* 0x0000001004a67819 */ /* 0x000fc400000006ff */
[C---:B------:R-:W-:Y:S02]  /*05e0*/  PRMT R4, R5.reuse, 0x7632, R4 ;  /* 0x0000763205047816 */ /* 0x040fe40000000004 */
        /* <DEDUP_REMOVED lines=9> */
[C---:B---3--:R-:W-:Y:S02]  /*0680*/  PRMT R7, R8.reuse, 0x7632, R7 ;  /* 0x0000763208077816 */ /* 0x048fe40000000007 */
[----:B------:R-:W-:Y:S01]  /*0690*/  SHF.L.U32 R162, R8, 0x10, RZ ;  /* 0x0000001008a27819 */ /* 0x000fe200000006ff */
[----:B------:R-:W-:Y:S01]  /*06a0*/  FADD R163, R127, R26 ;  /* 0x0000001a7fa37221 */ /* 0x000fe20000000000 */
[C---:B0-----:R-:W-:Y:S02]  /*06b0*/  PRMT R2, R9.reuse, 0x7632, R2 ;  /* 0x0000763209027816 */ /* 0x041fe40000000002 */
        /* <DEDUP_REMOVED lines=10> */
[C---:B----4-:R-:W-:Y:S02]  /*0760*/  PRMT R9, R12.reuse, 0x7632, R9 ;  /* 0x000076320c097816 */ /* 0x050fe40000000009 */
[----:B------:R-:W-:Y:S01]  /*0770*/  SHF.L.U32 R158, R12, 0x10, RZ ;  /* 0x000000100c9e7819 */ /* 0x000fe200000006ff */
[----:B------:R-:W-:Y:S01]  /*0780*/  FADD R159, R127, R30 ;  /* 0x0000001e7f9f7221 */ /* 0x000fe20000000000 */
[----:B------:R-:W-:-:S02]  /*0790*/  PRMT R10, R13, 0x7632, R10 ;  /* 0x000076320d0a7816 */ /* 0x000fc4000000000a */
        /* <DEDUP_REMOVED lines=10> */
[C---:B-----5:R-:W-:Y:S02]  /*0840*/  PRMT R13, R16.reuse, 0x7632, R13 ;  /* 0x00007632100d7816 */ /* 0x060fe4000000000d */
[----:B------:R-:W-:Y:S01]  /*0850*/  SHF.L.U32 R154, R16, 0x10, RZ ;  /* 0x00000010109a7819 */ /* 0x000fe200000006ff */
[----:B------:R-:W-:Y:S01]  /*0860*/  FADD R155, R127, R34 ;  /* 0x000000227f9b7221 */ /* 0x000fe20000000000 */
[C---:B------:R-:W-:Y:S02]  /*0870*/  PRMT R14, R17.reuse, 0x7632, R14 ;  /* 0x00007632110e7816 */ /* 0x040fe4000000000e */
        /* <DEDUP_REMOVED lines=13> */
[----:B------:R-:W-:-:S02]  /*0950*/  PRMT R18, R21, 0x7632, R18 ;  /* 0x0000763215127816 */ /* 0x000fc40000000012 */
[----:B------:R-:W-:Y:S02]  /*0960*/  CS2R R38, SRZ ;  /* 0x0000000000267805 */ /* 0x000fe4000001ff00 */
[C---:B------:R-:W-:Y:S01]  /*0970*/  PRMT R19, R22.reuse, 0x7632, R19 ;  /* 0x0000763216137816 */ /* 0x040fe20000000013 */
[----:B------:R-:W-:Y:S01]  /*0980*/  FADD R150, R127, R150 ;  /* 0x000000967f967221 */ /* 0x000fe20000000000 */
[----:B------:R-:W-:Y:S02]  /*0990*/  PRMT R20, R23, 0x7632, R20 ;  /* 0x0000763217147816 */ /* 0x000fe40000000014 */
[----:B------:R-:W-:Y:S02]  /*09a0*/  SHF.L.U32 R148, R22, 0x10, RZ ;  /* 0x0000001016947819 */ /* 0x000fe400000006ff */
[----:B------:R-:W-:Y:S02]  /*09b0*/  SHF.L.U32 R40, R21, 0x10, RZ ;  /* 0x0000001015287819 */ /* 0x000fe400000006ff */
        /* <DEDUP_REMOVED lines=56> */
.L_x_6063:
[----:B0-----:R-:W0:Y:S01]  /*0d40*/  LDC.64 R88, c[0x0][0x220] ;  /* 0x00008800ff587b82 */ /* 0x001e220000000a00 */
[----:B------:R-:W-:-:S05]  /*0d50*/  LOP3.LUT R57, R50, 0x7f, RZ, 0xc0, !PT ;  /* 0x0000007f32397812 */ /* 0x000fca00078ec0ff */
[----:B------:R-:W-:Y:S02]  /*0d60*/  IMAD R172, R126, 0x280, R57 ;  /* 0x000002807eac7824 */ /* 0x000fe400078e0239 */
[----:B------:R-:W1:Y:S08]  /*0d70*/  LDC.64 R92, c[0x0][0x258] ;  /* 0x00009600ff5c7b82 */ /* 0x000e700000000a00 */
[----:B------:R-:W2:Y:S01]  /*0d80*/  LDC.64 R94, c[0x0][0x228] ;  /* 0x00008a00ff5e7b82 */ /* 0x000ea20000000a00 */
[----:B------:R-:W-:-:S02]  /*0d90*/  IADD3 R171, R172, 0x80, RZ ;  /* 0x00000080acab7810 */ /* 0x000fc40007ffe0ff */
[----:B------:R-:W-:-:S05]  /*0da0*/  IADD3 R170, R172, 0x100, RZ ;  /* 0x00000100acaa7810 */ /* 0x000fca0007ffe0ff */
[----:B------:R-:W3:Y:S01]  /*0db0*/  LDC.64 R174, c[0x0][0x230] ;  /* 0x00008c00ffae7b82 */ /* 0x000ee20000000a00 */
[C---:B------:R-:W-:Y:S01]  /*0dc0*/  IADD3 R169, R172.reuse, 0x180, RZ ;  /* 0x00000180aca97810 */ /* 0x040fe20007ffe0ff */
[C---:B0-----:R-:W-:Y:S01]  /*0dd0*/  IMAD.WIDE.U32 R56, R172.reuse, 0x10, R88 ;  /* 0x00000010ac387825 */ /* 0x041fe200078e0058 */
[----:B------:R-:W-:-:S03]  /*0de0*/  IADD3 R168, R172, 0x200, RZ ;  /* 0x00000200aca87810 */ /* 0x000fc60007ffe0ff */
[--C-:B------:R-:W-:Y:S02]  /*0df0*/  IMAD.WIDE.U32 R64, R171, 0x10, R88.reuse ;  /* 0x00000010ab407825 */ /* 0x100fe400078e0058 */
[----:B------:R-:W4:Y:S02]  /*0e00*/  LDG.E.128 R56, desc[UR6][R56.64] ;  /* 0x0000000638387981 */ /* 0x000f24000c1e1d00 */
[--C-:B------:R-:W-:Y:S02]  /*0e10*/  IMAD.WIDE.U32 R72, R170, 0x10, R88.reuse ;  /* 0x00000010aa487825 */ /* 0x100fe400078e0058 */
[----:B------:R-:W5:Y:S02]  /*0e20*/  LDG.E.128 R64, desc[UR6][R64.64] ;  /* 0x0000000640407981 */ /* 0x000f64000c1e1d00 */
[--C-:B------:R-:W-:Y:S02]  /*0e30*/  IMAD.WIDE.U32 R80, R169, 0x10, R88.reuse ;  /* 0x00000010a9507825 */ /* 0x100fe400078e0058 */
[----:B------:R-:W5:Y:S02]  /*0e40*/  LDG.E.128 R72, desc[UR6][R72.64] ;  /* 0x0000000648487981 */ /* 0x000f64000c1e1d00 */
[----:B------:R-:W-:-:S02]  /*0e50*/  IMAD.WIDE.U32 R88, R168, 0x10, R88 ;  /* 0x00000010a8587825 */ /* 0x000fc400078e0058 */
[----:B------:R-:W5:Y:S02]  /*0e60*/  LDG.E.128 R80, desc[UR6][R80.64] ;  /* 0x0000000650507981 */ /* 0x000f64000c1e1d00 */
[--C-:B-1----:R-:W-:Y:S02]  /*0e70*/  IMAD.WIDE.U32 R60, R172, 0x10, R92.reuse ;  /* 0x00000010ac3c7825 */ /* 0x102fe400078e005c */
[----:B------:R-:W5:Y:S02]  /*0e80*/  LDG.E.128 R88, desc[UR6][R88.64] ;  /* 0x0000000658587981 */ /* 0x000f64000c1e1d00 */
[----:B------:R-:W-:Y:S02]  /*0e90*/  IMAD.WIDE.U32 R76, R170, 0x10, R92 ;  /* 0x00000010aa4c7825 */ /* 0x000fe400078e005c */
[----:B------:R-:W5:Y:S02]  /*0ea0*/  LDG.E.128 R60, desc[UR6][R60.64] ;  /* 0x000000063c3c7981 */ /* 0x000f64000c1e1d00 */
[----:B--2---:R-:W-:-:S02]  /*0eb0*/  IMAD.WIDE R176, R126, 0x4, R94 ;  /* 0x000000047eb07825 */ /* 0x004fc400078e025e */
[----:B------:R-:W2:Y:S02]  /*0ec0*/  LDG.E.128 R76, desc[UR6][R76.64] ;  /* 0x000000064c4c7981 */ /* 0x000ea4000c1e1d00 */
[--C-:B------:R-:W-:Y:S02]  /*0ed0*/  IMAD.WIDE.U32 R68, R171, 0x10, R92.reuse ;  /* 0x00000010ab447825 */ /* 0x100fe400078e005c */
[----:B------:R-:W2:Y:S02]  /*0ee0*/  LDG.E R0, desc[UR6][R176.64] ;  /* 0x00000006b0007981 */ /* 0x000ea4000c1e1900 */
[--C-:B------:R-:W-:Y:S02]  /*0ef0*/  IMAD.WIDE.U32 R84, R169, 0x10, R92.reuse ;  /* 0x00000010a9547825 */ /* 0x100fe400078e005c */
[----:B------:R-:W2:Y:S02]  /*0f00*/  LDG.E.128 R68, desc[UR6][R68.64] ;  /* 0x0000000644447981 */ /* 0x000ea4000c1e1d00 */
[----:B------:R-:W-:-:S02]  /*0f10*/  IMAD.WIDE.U32 R92, R168, 0x10, R92 ;  /* 0x00000010a85c7825 */ /* 0x000fc400078e005c */
[----:B------:R-:W2:Y:S02]  /*0f20*/  LDG.E.128 R84, desc[UR6][R84.64] ;  /* 0x0000000654547981 */ /* 0x000ea4000c1e1d00 */
[----:B---3--:R-:W-:Y:S02]  /*0f30*/  IMAD.WIDE R174, R126, 0x4, R174 ;  /* 0x000000047eae7825 */ /* 0x008fe400078e02ae */
[----:B------:R-:W3:Y:S04]  /*0f40*/  LDG.E.128 R92, desc[UR6][R92.64] ;  /* 0x000000065c5c7981 */ /* 0x000ee8000c1e1d00 */
[----:B------:R0:W3:Y:S01]  /*0f50*/  LDG.E R167, desc[UR6][R174.64] ;  /* 0x00000006aea77981 */ /* 0x0000e2000c1e1900 */
[----:B------:R-:W-:Y:S01]  /*0f60*/  UMOV UR4, 0xffffffff ;  /* 0xffffffff00047882 */ /* 0x000fe20000000000 */
[----:B------:R-:W-:-:S02]  /*0f70*/  LOP3.LUT P1, RZ, R50, 0x1f, RZ, 0xc0, !PT ;  /* 0x0000001f32ff7812 */ /* 0x000fc4000782c0ff */
[C---:B----4-:R-:W-:Y:S02]  /*0f80*/  PRMT R184, R59.reuse, 0x7632, R184 ;  /* 0x000076323bb87816 */ /* 0x050fe400000000b8 */
[----:B------:R-:W-:Y:S02]  /*0f90*/  SHF.L.U32 R217, R59, 0x10, RZ ;  /* 0x000000103bd97819 */ /* 0x000fe400000006ff */
[C---:B------:R-:W-:Y:S02]  /*0fa0*/  PRMT R178, R56.reuse, 0x7632, R178 ;  /* 0x0000763238b27816 */ /* 0x040fe400000000b2 */
[----:B------:R-:W-:Y:S02]  /*0fb0*/  SHF.L.U32 R185, R56, 0x10, RZ ;  /* 0x0000001038b97819 */ /* 0x000fe400000006ff */
[C---:B-----5:R-:W-:Y:S02]  /*0fc0*/  PRMT R190, R73.reuse, 0x7632, R190 ;  /* 0x0000763249be7816 */ /* 0x060fe400000000be */
[----:B------:R-:W-:-:S02]  /*0fd0*/  SHF.L.U32 R229, R73, 0x10, RZ ;  /* 0x0000001049e57819 */ /* 0x000fc400000006ff */
[----:B------:R-:W-:Y:S02]  /*0fe0*/  PRMT R192, R74, 0x7632, R192 ;  /* 0x000076324ac07816 */ /* 0x000fe400000000c0 */
[----:B------:R-:W-:Y:S02]  /*0ff0*/  SHF.L.U32 R73, R184, 0x10, RZ ;  /* 0x00000010b8497819 */ /* 0x000fe400000006ff */
[----:B------:R-:W-:Y:S02]  /*1000*/  PRMT R59, R91, 0x7632, R59 ;  /* 0x000076325b3b7816 */ /* 0x000fe4000000003b */
[----:B------:R-:W-:Y:S02]  /*1010*/  SHF.L.U32 R189, R57, 0x10, RZ ;  /* 0x0000001039bd7819 */ /* 0x000fe400000006ff */
[C---:B------:R-:W-:Y:S02]  /*1020*/  PRMT R187, R62.reuse, 0x7632, R187 ;  /* 0x000076323ebb7816 */ /* 0x040fe400000000bb */
[----:B------:R-:W-:-:S02]  /*1030*/  SHF.L.U32 R183, R62, 0x10, RZ ;  /* 0x000000103eb77819 */ /* 0x000fc400000006ff */
[----:B------:R-:W-:Y:S02]  /*1040*/  PRMT R56, R67, 0x7632, R56 ;  /* 0x0000763243387816 */ /* 0x000fe40000000038 */
[----:B------:R-:W-:Y:S02]  /*1050*/  SHF.L.U32 R59, R59, 0x10, RZ ;  /* 0x000000103b3b7819 */ /* 0x000fe400000006ff */
[C---:B------:R-:W-:Y:S02]  /*1060*/  PRMT R62, R65.reuse, 0x7632, R62 ;  /* 0x00007632413e7816 */ /* 0x040fe4000000003e */
[----:B------:R-:W-:Y:S02]  /*1070*/  SHF.L.U32 R221, R65, 0x10, RZ ;  /* 0x0000001041dd7819 */ /* 0x000fe400000006ff */
[C---:B--2---:R-:W-:Y:S02]  /*1080*/  PRMT R207, R79.reuse, 0x7632, R207 ;  /* 0x000076324fcf7816 */ /* 0x044fe400000000cf */
[----:B0-----:R-:W-:-:S02]  /*1090*/  SHF.L.U32 R174, R79, 0x10, RZ ;  /* 0x000000104fae7819 */ /* 0x001fc400000006ff */
[C---:B------:R-:W-:Y:S02]  /*10a0*/  PRMT R201, R76.reuse, 0x7632, R201 ;  /* 0x000076324cc97816 */ /* 0x040fe400000000c9 */
[----:B------:R-:W-:Y:S01]  /*10b0*/  SHF.L.U32 R65, R76, 0x10, RZ ;  /* 0x000000104c417819 */ /* 0x000fe200000006ff */
[----:B------:R-:W-:Y:S01]  /*10c0*/  FADD R76, -R0, R73 ;  /* 0x00000049004c7221 */ /* 0x000fe20000000100 */
[----:B------:R-:W-:Y:S02]  /*10d0*/  PRMT R196, R81, 0x7632, R196 ;  /* 0x0000763251c47816 */ /* 0x000fe400000000c4 */
[----:B------:R-:W-:Y:S02]  /*10e0*/  SHF.L.U32 R79, R192, 0x10, RZ ;  /* 0x00000010c04f7819 */ /* 0x000fe400000006ff */
[----:B------:R-:W-:Y:S02]  /*10f0*/  PRMT R180, R57, 0x7632, R180 ;  /* 0x0000763239b47816 */ /* 0x000fe400000000b4 */
[----:B------:R-:W-:-:S02]  /*1100*/  PRMT R182, R58, 0x7632, R182 ;  /* 0x000076323ab67816 */ /* 0x000fc400000000b6 */
[----:B------:R-:W-:Y:S02]  /*1110*/  PRMT R179, R63, 0x7632, R179 ;  /* 0x000076323fb37816 */ /* 0x000fe400000000b3 */
[----:B------:R-:W-:Y:S02]  /*1120*/  SHF.L.U32 R215, R58, 0x10, RZ ;  /* 0x000000103ad77819 */ /* 0x000fe400000006ff */
[----:B------:R-:W-:Y:S02]  /*1130*/  SHF.L.U32 R225, R67, 0x10, RZ ;  /* 0x0000001043e17819 */ /* 0x000fe400000006ff */
[----:B------:R-:W-:Y:S02]  /*1140*/  SHF.L.U32 R237, R81, 0x10, RZ ;  /* 0x0000001051ed7819 */ /* 0x000fe400000006ff */
[C---:B------:R-:W-:Y:S02]  /*1150*/  PRMT R200, R88.reuse, 0x7632, R200 ;  /* 0x0000763258c87816 */ /* 0x040fe400000000c8 */
[----:B------:R-:W-:Y:S01]  /*1160*/  SHF.L.U32 R243, R88, 0x10, RZ ;  /* 0x0000001058f37819 */ /* 0x000fe200000006ff */
[----:B------:R-:W-:Y:S01]  /*1170*/  FADD R88, -R0, R189 ;  /* 0x000000bd00587221 */ /* 0x000fe20000000100 */
[----:B------:R-:W-:Y:S01]  /*1180*/  SHF.L.U32 R73, R56, 0x10, RZ ;  /* 0x0000001038497819 */ /* 0x000fe200000006ff */
[----:B------:R-:W-:Y:S01]  /*1190*/  FADD R56, -R0, R59 ;  /* 0x0000003b00387221 */ /* 0x000fe20000000100 */
        /* <DEDUP_REMOVED lines=12> */
[----:B------:R-:W-:Y:S01]  /*1260*/  SHF.L.U32 R83, R196, 0x10, RZ ;  /* 0x00000010c4537819 */ /* 0x000fe200000006ff */
[----:B------:R-:W-:Y:S01]  /*1270*/  FADD R196, -R0, R79 ;  /* 0x0000004f00c47221 */ /* 0x000fe20000000100 */
[----:B---3--:R-:W-:-:S02]  /*1280*/  PRMT R59, R94, 0x7632, R59 ;  /* 0x000076325e3b7816 */ /* 0x008fc4000000003b */
[----:B------:R-:W-:Y:S01]  /*1290*/  SHF.L.U32 R189, R94, 0x10, RZ ;  /* 0x000000105ebd7819 */ /* 0x000fe200000006ff */
[----:B------:R-:W-:Y:S01]  /*12a0*/  FMUL R79, R167, R76 ;  /* 0x0000004ca74f7220 */ /* 0x000fe20000400000 */
[----:B------:R-:W-:Y:S02]  /*12b0*/  PRMT R194, R80, 0x7632, R194 ;  /* 0x0000763250c27816 */ /* 0x000fe400000000c2 */
[----:B------:R-:W-:Y:S02]  /*12c0*/  SHF.L.U32 R61, R178, 0x10, RZ ;  /* 0x00000010b23d7819 */ /* 0x000fe400000006ff */
[----:B------:R-:W-:Y:S02]  /*12d0*/  SHF.L.U32 R69, R180, 0x10, RZ ;  /* 0x00000010b4457819 */ /* 0x000fe400000006ff */
[----:B------:R-:W-:Y:S02]  /*12e0*/  SHF.L.U32 R71, R182, 0x10, RZ ;  /* 0x00000010b6477819 */ /* 0x000fe400000006ff */
[----:B------:R-:W-:Y:S01]  /*12f0*/  SHF.L.U32 R94, R179, 0x10, RZ ;  /* 0x00000010b35e7819 */ /* 0x000fe200000006ff */
[----:B------:R-:W-:Y:S01]  /*1300*/  FADD R226, -R0, R237 ;  /* 0x000000ed00e27221 */ /* 0x000fe20000000100 */
[----:B------:R-:W-:-:S02]  /*1310*/  PRMT R199, R60, 0x7632, R199 ;  /* 0x000076323cc77816 */ /* 0x000fc400000000c7 */
[----:B------:R-:W-:Y:S02]  /*1320*/  SHF.L.U32 R195, R60, 0x10, RZ ;  /* 0x000000103cc37819 */ /* 0x000fe400000006ff */
[----:B------:R-:W-:Y:S02]  /*1330*/  PRMT R60, R64, 0x7632, R60 ;  /* 0x00007632403c7816 */ /* 0x000fe4000000003c */
[----:B------:R-:W-:Y:S02]  /*1340*/  PRMT R188, R72, 0x7632, R188 ;  /* 0x0000763248bc7816 */ /* 0x000fe400000000bc */
[----:B------:R-:W-:Y:S02]  /*1350*/  PRMT R57, R75, 0x7632, R57 ;  /* 0x000076324b397816 */ /* 0x000fe40000000039 */
[----:B------:R-:W-:Y:S02]  /*1360*/  PRMT R198, R82, 0x7632, R198 ;  /* 0x0000763252c67816 */ /* 0x000fe400000000c6 */
[----:B------:R-:W-:-:S02]  /*1370*/  PRMT R202, R89, 0x7632, R202 ;  /* 0x0000763259ca7816 */ /* 0x000fc400000000ca */
[----:B------:R-:W-:Y:S02]  /*1380*/  PRMT R204, R90, 0x7632, R204 ;  /* 0x000076325acc7816 */ /* 0x000fe400000000cc */
[----:B------:R-:W-:Y:S01]  /*1390*/  SHF.L.U32 R245, R89, 0x10, RZ ;  /* 0x0000001059f57819 */ /* 0x000fe200000006ff */
[----:B------:R-:W-:Y:S01]  /*13a0*/  FADD R244, -R0, R185 ;  /* 0x000000b900f47221 */ /* 0x000fe20000000100 */
[----:B------:R-:W-:Y:S01]  /*13b0*/  SHF.L.U32 R238, R63, 0x10, RZ ;  /* 0x000000103fee7819 */ /* 0x000fe200000006ff */
[----:B------:R-:W-:Y:S01]  /*13c0*/  FADD R107, R94, R107 ;  /* 0x0000006b5e6b7221 */ /* 0x000fe20000000000 */
[----:B------:R-:W-:Y:S01]  /*13d0*/  SHF.L.U32 R219, R64, 0x10, RZ ;  /* 0x0000001040db7819 */ /* 0x000fe200000006ff */
[-C--:B------:R-:W-:Y:S01]  /*13e0*/  FFMA R108, R79, R94.reuse, R108 ;  /* 0x0000005e4f6c7223 */ /* 0x080fe2000000006c */
[C---:B------:R-:W-:Y:S01]  /*13f0*/  PRMT R205, R78.reuse, 0x7632, R205 ;  /* 0x000076324ecd7816 */ /* 0x040fe200000000cd */
[----:B------:R-:W-:Y:S01]  /*1400*/  FMUL R76, R143, R94 ;  /* 0x0000005e8f4c7220 */ /* 0x000fe20000400000 */
[----:B------:R-:W-:Y:S01]  /*1410*/  SHF.L.U32 R175, R78, 0x10, RZ ;  /* 0x000000104eaf7819 */ /* 0x000fe200000006ff */
[----:B------:R-:W-:Y:S01]  /*1420*/  FADD R78, -R0, R71 ;  /* 0x00000047004e7221 */ /* 0x000fe20000000100 */
[----:B------:R-:W-:Y:S01]  /*1430*/  SHF.L.U32 R235, R80, 0x10, RZ ;  /* 0x0000001050eb7819 */ /* 0x000fe200000006ff */
[----:B------:R-:W-:Y:S01]  /*1440*/  FADD R80, -R0, R69 ;  /* 0x0000004500507221 */ /* 0x000fe20000000100 */
[----:B------:R-:W-:Y:S01]  /*1450*/  SHF.L.U32 R239, R82, 0x10, RZ ;  /* 0x0000001052ef7819 */ /* 0x000fe200000006ff */
[----:B------:R-:W-:Y:S01]  /*1460*/  FADD R82, -R0, R61 ;  /* 0x0000003d00527221 */ /* 0x000fe20000000100 */
[----:B------:R-:W-:-:S02]  /*1470*/  SHF.L.U32 R81, R194, 0x10, RZ ;  /* 0x00000010c2517819 */ /* 0x000fc400000006ff */
[----:B------:R-:W-:Y:S01]  /*1480*/  SHF.L.U32 R89, R200, 0x10, RZ ;  /* 0x00000010c8597819 */ /* 0x000fe200000006ff */
[----:B------:R-:W-:Y:S01]  /*1490*/  FMUL R94, R167, R226 ;  /* 0x000000e2a75e7220 */ /* 0x000fe20000400000 */
[----:B------:R-:W-:Y:S02]  /*14a0*/  SHF.L.U32 R233, R75, 0x10, RZ ;  /* 0x000000104be97819 */ /* 0x000fe400000006ff */
[C---:B------:R-:W-:Y:S02]  /*14b0*/  PRMT R203, R77.reuse, 0x7632, R203 ;  /* 0x000076324dcb7816 */ /* 0x040fe400000000cb */
[----:B------:R-:W-:Y:S02]  /*14c0*/  SHF.L.U32 R64, R77, 0x10, RZ ;  /* 0x000000104d407819 */ /* 0x000fe400000006ff */
[C---:B------:R-:W-:Y:S02]  /*14d0*/  PRMT R211, R85.reuse, 0x7632, R211 ;  /* 0x0000763255d37816 */ /* 0x040fe400000000d3 */
[----:B------:R-:W-:-:S02]  /*14e0*/  SHF.L.U32 R176, R85, 0x10, RZ ;  /* 0x0000001055b07819 */ /* 0x000fc400000006ff */
[C---:B------:R-:W-:Y:S02]  /*14f0*/  PRMT R213, R86.reuse, 0x7632, R213 ;  /* 0x0000763256d57816 */ /* 0x040fe400000000d5 */
[----:B------:R-:W-:Y:S01]  /*1500*/  SHF.L.U32 R181, R86, 0x10, RZ ;  /* 0x0000001056b57819 */ /* 0x000fe200000006ff */
[C---:B------:R-:W-:Y:S01]  /*1510*/  FADD R86, -R0.reuse, R215 ;  /* 0x000000d700567221 */ /* 0x040fe20000000100 */
[C---:B------:R-:W-:Y:S02]  /*1520*/  PRMT R63, R87.reuse, 0x7632, R63 ;  /* 0x00007632573f7816 */ /* 0x040fe4000000003f */
[----:B------:R-:W-:Y:S02]  /*1530*/  SHF.L.U32 R218, R87, 0x10, RZ ;  /* 0x0000001057da7819 */ /* 0x000fe400000006ff */
[----:B------:R-:W-:Y:S01]  /*1540*/  SHF.L.U32 R249, R91, 0x10, RZ ;  /* 0x000000105bf97819 */ /* 0x000fe200000006ff */
        /* <DEDUP_REMOVED lines=14> */
[C---:B------:R-:W-:Y:S01]  /*1630*/  FADD R200, -R0.reuse, R81 ;  /* 0x0000005100c87221 */ /* 0x040fe20000000100 */
[----:B------:R-:W-:Y:S01]  /*1640*/  FADD R210, -R0, R89 ;  /* 0x0000005900d27221 */ /* 0x000fe20000000100 */
[----:B------:R-:W-:Y:S01]  /*1650*/  SHF.L.U32 R187, R187, 0x10, RZ ;  /* 0x00000010bbbb7819 */ /* 0x000fe200000006ff */
[C---:B------:R-:W-:Y:S01]  /*1660*/  FMUL R89, R167.reuse, R86 ;  /* 0x00000056a7597220 */ /* 0x040fe20000400000 */
[C---:B------:R-:W-:Y:S01]  /*1670*/  PRMT R209, R84.reuse, 0x7632, R209 ;  /* 0x0000763254d17816 */ /* 0x040fe200000000d1 */
[----:B------:R-:W-:Y:S01]  /*1680*/  FMUL R81, R167, R78 ;  /* 0x0000004ea7517220 */ /* 0x000fe20000400000 */
[----:B------:R-:W-:Y:S01]  /*1690*/  SHF.L.U32 R177, R84, 0x10, RZ ;  /* 0x0000001054b17819 */ /* 0x000fe200000006ff */
[----:B------:R-:W-:Y:S01]  /*16a0*/  FADD R37, R176, R37 ;  /* 0x00000025b0257221 */ /* 0x000fe20000000000 */
[C---:B------:R-:W-:Y:S01]  /*16b0*/  PRMT R212, R93.reuse, 0x7632, R212 ;  /* 0x000076325dd47816 */ /* 0x040fe200000000d4 */
[-C--:B------:R-:W-:Y:S01]  /*16c0*/  FFMA R13, R94, R176.reuse, R13 ;  /* 0x000000b05e0d7223 */ /* 0x080fe2000000000d */
[----:B------:R-:W-:Y:S01]  /*16d0*/  SHF.L.U32 R214, R93, 0x10, RZ ;  /* 0x000000105dd67819 */ /* 0x000fe200000006ff */
[----:B------:R-:W-:Y:S01]  /*16e0*/  FMUL R179, R153, R176 ;  /* 0x000000b099b37220 */ /* 0x000fe20000400000 */
        /* <DEDUP_REMOVED lines=44> */
[C---:B------:R-:W-:Y:S01]  /*19b0*/  PRMT R61, R92.reuse, 0x7632, R61 ;  /* 0x000076325c3d7816 */ /* 0x040fe2000000003d */
[----:B------:R-:W-:Y:S01]  /*19c0*/  FMUL R91, R167, R88 ;  /* 0x00000058a75b7220 */ /* 0x000fe20000400000 */
[----:B------:R-:W-:Y:S01]  /*19d0*/  SHF.L.U32 R185, R92, 0x10, RZ ;  /* 0x000000105cb97819 */ /* 0x000fe200000006ff */
[----:B------:R-:W-:Y:S01]  /*19e0*/  FMUL R88, R165, R240 ;  /* 0x000000f0a5587220 */ /* 0x000fe20000400000 */
[----:B------:R-:W-:Y:S01]  /*19f0*/  SHF.L.U32 R92, R191, 0x10, RZ ;  /* 0x00000010bf5c7819 */ /* 0x000fe200000006ff */
[----:B------:R-:W-:Y:S01]  /*1a00*/  FADD R191, R187, R82 ;  /* 0x00000052bbbf7221 */ /* 0x000fe20000000000 */
[----:B------:R-:W-:Y:S01]  /*1a10*/  FFMA R218, R85, R82, R218 ;  /* 0x0000005255da7223 */ /* 0x000fe200000000da */
[----:B------:R-:W-:-:S02]  /*1a20*/  FMUL R83, R167, R80 ;  /* 0x00000050a7537220 */ /* 0x000fc40000400000 */
[----:B------:R-:W-:Y:S01]  /*1a30*/  FMUL R80, R145, R92 ;  /* 0x0000005c91507220 */ /* 0x000fe20000400000 */
[----:B------:R-:W-:Y:S01]  /*1a40*/  FADD R191, R191, R88 ;  /* 0x00000058bfbf7221 */ /* 0x000fe20000000000 */
[----:B------:R-:W-:-:S03]  /*1a50*/  FFMA R218, R91, R88, R218 ;  /* 0x000000585bda7223 */ /* 0x000fc600000000da */
[----:B------:R-:W-:Y:S01]  /*1a60*/  FADD R191, R191, R80 ;  /* 0x00000050bfbf7221 */ /* 0x000fe20000000000 */
[----:B------:R-:W-:-:S03]  /*1a70*/  FFMA R218, R83, R80, R218 ;  /* 0x0000005053da7223 */ /* 0x000fc600000000da */
[----:B------:R-:W-:Y:S01]  /*1a80*/  FADD R191, R191, R86 ;  /* 0x00000056bfbf7221 */ /* 0x000fe20000000000 */
[----:B------:R-:W-:Y:S01]  /*1a90*/  FFMA R218, R89, R86, R218 ;  /* 0x0000005659da7223 */ /* 0x000fe200000000da */
        /* <DEDUP_REMOVED lines=25> */
[C---:B------:R-:W-:Y:S01]  /*1c30*/  PRMT R197, R70.reuse, 0x7632, R197 ;  /* 0x0000763246c57816 */ /* 0x040fe200000000c5 */
        /* <DEDUP_REMOVED lines=53> */
[CC--:B------:R-:W-:Y:S01]  /*1f90*/  FFMA R5, R68.reuse, R64.reuse, R5 ;  /* 0x0000004044057223 */ /* 0x0c0fe20000000005 */
        /* <DEDUP_REMOVED lines=11> */
[----:B------:R-:W-:Y:S01]  /*2050*/  PRMT R57, R95, 0x7632, R57 ;  /* 0x000076325f397816 */ /* 0x000fe20000000039 */
[----:B------:R-:W-:Y:S01]  /*2060*/  FFMA R54, R69, R66, R54 ;  /* 0x0000004245367223 */ /* 0x000fe20000000036 */
[----:B------:R-:W-:Y:S01]  /*2070*/  SHF.L.U32 R58, R95, 0x10, RZ ;  /* 0x000000105f3a7819 */ /* 0x000fe200000006ff */
[----:B------:R-:W-:Y:S01]  /*2080*/  FMUL R95, R156, R175 ;  /* 0x000000af9c5f7220 */ /* 0x000fe20000400000 */
[----:B------:R-:W-:Y:S01]  /*2090*/  FADD R214, R217, R194 ;  /* 0x000000c2d9d67221 */ /* 0x000fe20000000000 */
[----:B------:R-:W-:Y:S01]  /*20a0*/  FMUL R66, R167, R230 ;  /* 0x000000e6a7427220 */ /* 0x000fe20000400000 */
[----:B------:R-:W-:Y:S01]  /*20b0*/  FFMA R215, R201, R194, R196 ;  /* 0x000000c2c9d77223 */ /* 0x000fe200000000c4 */
[----:B------:R-:W-:Y:S01]  /*20c0*/  FADD R30, R205, R30 ;  /* 0x0000001ecd1e7221 */ /* 0x000fe20000000000 */
[-C--:B------:R-:W-:Y:S01]  /*20d0*/  FFMA R6, R203, R205.reuse, R6 ;  /* 0x000000cdcb067223 */ /* 0x080fe20000000006 */
[----:B------:R-:W-:Y:S01]  /*20e0*/  FMUL R196, R136, R205 ;  /* 0x000000cd88c47220 */ /* 0x000fe20000400000 */
[----:B------:R-:W-:Y:S01]  /*20f0*/  FMUL R205, R167, R198 ;  /* 0x000000c6a7cd7220 */ /* 0x000fe20000400000 */
[----:B------:R-:W-:Y:S01]  /*2100*/  FADD R217, R214, R95 ;  /* 0x0000005fd6d97221 */ /* 0x000fe20000000000 */
[C---:B------:R-:W-:Y:S01]  /*2110*/  FFMA R198, R66.reuse, R95, R215 ;  /* 0x0000005f42c67223 */ /* 0x040fe200000000d7 */
[----:B------:R-:W-:Y:S01]  /*2120*/  SHF.L.U32 R207, R207, 0x10, RZ ;  /* 0x00000010cfcf7819 */ /* 0x000fe200000006ff */
[----:B------:R-:W-:Y:S01]  /*2130*/  FADD R31, R175, R31 ;  /* 0x0000001faf1f7221 */ /* 0x000fe20000000000 */
        /* <DEDUP_REMOVED lines=135> */
.L_x_6074:
[----:B------:R-:W-:Y:S01]  /*29b0*/  LOP3.LUT P0, RZ, R173, 0xff, RZ, 0xc0, !PT ;  /* 0x000000ffadff7812 */ /* 0x000fe2000780c0ff */
[----:B01----:R-:W-:Y:S01]  /*29c0*/  FADD R56, R56, R63 ;  /* 0x0000003f38387221 */ /* 0x003fe20000000000 */
[----:B--2---:R-:W-:Y:S01]  /*29d0*/  FADD R57, R57, R62 ;  /* 0x0000003e39397221 */ /* 0x004fe20000000000 */
        /* <DEDUP_REMOVED lines=12> */
.L_x_6062:
[----:B------:R-:W-:Y:S05]  /*2aa0*/  WARPSYNC.ALL ;  /* 0x0000000000007948 */ /* 0x000fea0003800000 */
[----:B------:R-:W-:Y:S01]  /*2ab0*/  BAR.SYNC.DEFER_BLOCKING 0x0 ;  /* 0x0000000000007b1d */ /* 0x000fe20000010000 */
[----:B------:R-:W-:Y:S02]  /*2ac0*/  SEL R173, R123, R124, !P0 ;  /* 0x0000007c7bad7207 */ /* 0x000fe40004000000 */
[----:B------:R-:W-:Y:S02]  /*2ad0*/  IADD3 R126, R126, UR8, RZ ;  /* 0x000000087e7e7c10 */ /* 0x000fe4000fffe0ff */
[----:B------:R-:W-:-:S02]  /*2ae0*/  LEA R173, R173, R122, 0x3 ;  /* 0x0000007aadad7211 */ /* 0x000fc400078e18ff */
[----:B------:R-:W-:-:S03]  /*2af0*/  ISETP.GE.AND P1, PT, R126, UR9, PT ;  /* 0x000000097e007c0c */ /* 0x000fc6000bf26270 */
        /* <DEDUP_REMOVED lines=245> */
.L_x_6060:
        /* <DEDUP_REMOVED lines=41> */
.L_x_6061:
[----:B------:R-:W-:Y:S01]  /*3ce0*/  HFMA2.MMA R59, -RZ, RZ, 0, 9.5367431640625e-07 ;  /* 0x00000010ff3b7435 */ /* 0x000fe200000001ff */
[----:B------:R-:W-:Y:S02]  /*3cf0*/  MOV R58, 0x1f ;  /* 0x0000001f003a7802 */ /* 0x000fe40000000f00 */
[----:B------:R-:W-:-:S08]  /*3d00*/  MOV R61, 0xffffffff ;  /* 0xffffffff003d7802 */ /* 0x000fd00000000f00 */
[----:B------:R-:W-:Y:S05]  /*3d10*/  WARPSYNC.COLLECTIVE R61, `(.L_x_6064) ;  /* 0x000000003d087348 */ /* 0x000fea0003c00000 */
[----:B------:R0:W1:Y:S02]  /*3d20*/  SHFL.DOWN P0, R62, R60, R59, R58 ;  /* 0x0800003b3c3e7389 */ /* 0x000064000000003a */
[----:B01----:R-:W-:Y:S01]  /*3d30*/  ENDCOLLECTIVE ;  /* 0x000000000000791b */ /* 0x003fe20003800000 */
.L_x_6064:
[----:B------:R-:W-:Y:S01]  /*3d40*/  FADD R63, R60, R62 ;  /* 0x0000003e3c3f7221 */ /* 0x000fe20000000000 */
[----:B------:R-:W-:-:S07]  /*3d50*/  MOV R60, R56 ;  /* 0x00000038003c7202 */ /* 0x000fce0000000f00 */
[----:B------:R-:W-:Y:S05]  /*3d60*/  WARPSYNC.COLLECTIVE R61, `(.L_x_6065) ;  /* 0x000000003d087348 */ /* 0x000fea0003c00000 */
[----:B------:R0:W1:Y:S02]  /*3d70*/  SHFL.DOWN P0, R62, R60, R59, R58 ;  /* 0x0800003b3c3e7389 */ /* 0x000064000000003a */
[----:B01----:R-:W-:Y:S01]  /*3d80*/  ENDCOLLECTIVE ;  /* 0x000000000000791b */ /* 0x003fe20003800000 */
.L_x_6065:
[----:B------:R-:W-:Y:S01]  /*3d90*/  HFMA2.MMA R59, -RZ, RZ, 0, 4.76837158203125e-07 ;  /* 0x00000008ff3b7435 */ /* 0x000fe200000001ff */
[----:B------:R-:W-:Y:S02]  /*3da0*/  MOV R60, R63 ;  /* 0x0000003f003c7202 */ /* 0x000fe40000000f00 */
[----:B------:R-:W-:-:S08]  /*3db0*/  MOV R57, R62 ;  /* 0x0000003e00397202 */ /* 0x000fd00000000f00 */
[----:B------:R-:W-:Y:S05]  /*3dc0*/  WARPSYNC.COLLECTIVE R61, `(.L_x_6066) ;  /* 0x000000003d087348 */ /* 0x000fea0003c00000 */
[----:B------:R0:W1:Y:S02]  /*3dd0*/  SHFL.DOWN P0, R62, R60, R59, R58 ;  /* 0x0800003b3c3e7389 */ /* 0x000064000000003a */
[----:B01----:R-:W-:Y:S01]  /*3de0*/  ENDCOLLECTIVE ;  /* 0x000000000000791b */ /* 0x003fe20003800000 */
.L_x_6066:
[----:B------:R-:W-:-:S05]  /*3df0*/  FADD R57, R56, R57 ;  /* 0x0000003938397221 */ /* 0x000fca0000000000 */
[----:B------:R-:W-:Y:S01]  /*3e00*/  MOV R60, R57 ;  /* 0x00000039003c7202 */ /* 0x000fe20000000f00 */
[----:B------:R-:W-:-:S07]  /*3e10*/  FADD R220, R63, R62 ;  /* 0x0000003e3fdc7221 */ /* 0x000fce0000000000 */
[----:B------:R-:W-:Y:S05]  /*3e20*/  WARPSYNC.COLLECTIVE R61, `(.L_x_6067) ;  /* 0x000000003d087348 */ /* 0x000fea0003c00000 */
[----:B------:R0:W1:Y:S02]  /*3e30*/  SHFL.DOWN P0, R62, R60, R59, R58 ;  /* 0x0800003b3c3e7389 */ /* 0x000064000000003a */
[----:B01----:R-:W-:Y:S01]  /*3e40*/  ENDCOLLECTIVE ;  /* 0x000000000000791b */ /* 0x003fe20003800000 */
.L_x_6067:
[----:B------:R-:W-:Y:S01]  /*3e50*/  HFMA2.MMA R59, -RZ, RZ, 0, 2.384185791015625e-07 ;  /* 0x00000004ff3b7435 */ /* 0x000fe200000001ff */
[----:B------:R-:W-:Y:S02]  /*3e60*/  MOV R60, R220 ;  /* 0x000000dc003c7202 */ /* 0x000fe40000000f00 */
[----:B------:R-:W-:-:S08]  /*3e70*/  MOV R218, R62 ;  /* 0x0000003e00da7202 */ /* 0x000fd00000000f00 */
[----:B------:R-:W-:Y:S05]  /*3e80*/  WARPSYNC.COLLECTIVE R61, `(.L_x_6068) ;  /* 0x000000003d087348 */ /* 0x000fea0003c00000 */
[----:B------:R0:W1:Y:S02]  /*3e90*/  SHFL.DOWN P0, R62, R60, R59, R58 ;  /* 0x0800003b3c3e7389 */ /* 0x000064000000003a */
[----:B01----:R-:W-:Y:S01]  /*3ea0*/  ENDCOLLECTIVE ;  /* 0x000000000000791b */ /* 0x003fe20003800000 */
.L_x_6068:
[----:B------:R-:W-:-:S05]  /*3eb0*/  FADD R218, R57, R218 ;  /* 0x000000da39da7221 */ /* 0x000fca0000000000 */
[----:B------:R-:W-:Y:S01]  /*3ec0*/  MOV R60, R218 ;  /* 0x000000da003c7202 */ /* 0x000fe20000000f00 */
[----:B------:R-:W-:-:S07]  /*3ed0*/  FADD R222, R220, R62 ;  /* 0x0000003edcde7221 */ /* 0x000fce0000000000 */
[----:B------:R-:W-:Y:S05]  /*3ee0*/  WARPSYNC.COLLECTIVE R61, `(.L_x_6069) ;  /* 0x000000003d087348 */ /* 0x000fea0003c00000 */
[----:B------:R0:W1:Y:S02]  /*3ef0*/  SHFL.DOWN P0, R62, R60, R59, R58 ;  /* 0x0800003b3c3e7389 */ /* 0x000064000000003a */
[----:B01----:R-:W-:Y:S01]  /*3f00*/  ENDCOLLECTIVE ;  /* 0x000000000000791b */ /* 0x003fe20003800000 */
.L_x_6069:
[----:B------:R-:W-:Y:S01]  /*3f10*/  HFMA2.MMA R59, -RZ, RZ, 0, 1.1920928955078125e-07 ;  /* 0x00000002ff3b7435 */ /* 0x000fe200000001ff */
[----:B------:R-:W-:Y:S02]  /*3f20*/  MOV R60, R222 ;  /* 0x000000de003c7202 */ /* 0x000fe40000000f00 */
[----:B------:R-:W-:-:S08]  /*3f30*/  MOV R225, R62 ;  /* 0x0000003e00e17202 */ /* 0x000fd00000000f00 */
[----:B------:R-:W-:Y:S05]  /*3f40*/  WARPSYNC.COLLECTIVE R61, `(.L_x_6070) ;  /* 0x000000003d087348 */ /* 0x000fea0003c00000 */
[----:B------:R0:W1:Y:S02]  /*3f50*/  SHFL.DOWN P0, R62, R60, R59, R58 ;  /* 0x0800003b3c3e7389 */ /* 0x000064000000003a */
[----:B01----:R-:W-:Y:S01]  /*3f60*/  ENDCOLLECTIVE ;  /* 0x000000000000791b */ /* 0x003fe20003800000 */
.L_x_6070:
[----:B------:R-:W-:-:S05]  /*3f70*/  FADD R225, R218, R225 ;  /* 0x000000e1dae17221 */ /* 0x000fca0000000000 */
[----:B------:R-:W-:Y:S01]  /*3f80*/  MOV R60, R225 ;  /* 0x000000e1003c7202 */ /* 0x000fe20000000f00 */
[----:B------:R-:W-:-:S07]  /*3f90*/  FADD R56, R222, R62 ;  /* 0x0000003ede387221 */ /* 0x000fce0000000000 */
[----:B------:R-:W-:Y:S05]  /*3fa0*/  WARPSYNC.COLLECTIVE R61, `(.L_x_6071) ;  /* 0x000000003d087348 */ /* 0x000fea0003c00000 */
[----:B------:R0:W1:Y:S02]  /*3fb0*/  SHFL.DOWN P0, R62, R60, R59, R58 ;  /* 0x0800003b3c3e7389 */ /* 0x000064000000003a */
[----:B01----:R-:W-:Y:S01]  /*3fc0*/  ENDCOLLECTIVE ;  /* 0x000000000000791b */ /* 0x003fe20003800000 */
.L_x_6071:
[----:B------:R-:W-:Y:S01]  /*3fd0*/  HFMA2.MMA R59, -RZ, RZ, 0, 5.9604644775390625e-08 ;  /* 0x00000001ff3b7435 */ /* 0x000fe200000001ff */
[----:B------:R-:W-:Y:S02]  /*3fe0*/  MOV R60, R56 ;  /* 0x00000038003c7202 */ /* 0x000fe40000000f00 */
[----:B------:R-:W-:-:S08]  /*3ff0*/  MOV R224, R62 ;  /* 0x0000003e00e07202 */ /* 0x000fd00000000f00 */
[----:B------:R-:W-:Y:S05]  /*4000*/  WARPSYNC.COLLECTIVE R61, `(.L_x_6072) ;  /* 0x000000003d087348 */ /* 0x000fea0003c00000 */
[----:B------:R0:W1:Y:S02]  /*4010*/  SHFL.DOWN P0, R62, R60, R59, R58 ;  /* 0x0800003b3c3e7389 */ /* 0x000064000000003a */
[----:B01----:R-:W-:Y:S01]  /*4020*/  ENDCOLLECTIVE ;  /* 0x000000000000791b */ /* 0x003fe20003800000 */
.L_x_6072:
[----:B------:R-:W-:-:S05]  /*4030*/  FADD R57, R225, R224 ;  /* 0x000000e0e1397221 */ /* 0x000fca0000000000 */
[----:B------:R-:W-:Y:S02]  /*4040*/  MOV R60, R57 ;  /* 0x00000039003c7202 */ /* 0x000fe40000000f00 */
[----:B------:R-:W-:-:S07]  /*4050*/  MOV R63, R62 ;  /* 0x0000003e003f7202 */ /* 0x000fce0000000f00 */
[----:B------:R-:W-:Y:S05]  /*4060*/  WARPSYNC.COLLECTIVE R61, `(.L_x_6073) ;  /* 0x000000003d087348 */ /* 0x000fea0003c00000 */
[----:B------:R0:W1:Y:S02]  /*4070*/  SHFL.DOWN P0, R62, R60, R59, R58 ;  /* 0x0800003b3c3e7389 */ /* 0x000064000000003a */
[----:B01----:R-:W-:Y:S01]  /*4080*/  ENDCOLLECTIVE ;  /* 0x000000000000791b */ /* 0x003fe20003800000 */
.L_x_6073:
[----:B------:R-:W-:Y:S05]  /*4090*/  BRA `(.L_x_6074) ;  /* 0xffffffe800447947 */ /* 0x000fea000383ffff */
.L_x_6075:
        /* <DEDUP_REMOVED lines=14> */
.L_x_8056:


//--------------------- .text._ZN18transformer_engine13normalization28ln_bwd_finalize_tuned_kernelINS0_22Kernel_traits_finalizeILj5120E6__halffS3_fjLj1024ELj4ENS0_18Kernel_traits_baseILj5120ES3_fS3_fjLj1024EEEEEEEvNS0_20BackwardKernelParamsE --------------------------
	.section	.text._ZN18transformer_engine13normalization28ln_bwd_finalize_tuned_kernelINS0_22Kernel_traits_finalizeILj5120E6__halffS3_fjLj1024ELj4ENS0_18Kernel_traits_baseILj5120ES3_fS3_fjLj1024EEEEEEEvNS0_20BackwardKernelParamsE,"ax",@progbits
	.align	128
        .global         _ZN18transformer_engine13normalization28ln_bwd_finalize_tuned_kernelINS0_22Kernel_traits_finalizeILj5120E6__halffS3_fjLj1024ELj4ENS0_18Kernel_traits_baseILj5120ES3_fS3_fjLj1024EEEEEEEvNS0_20BackwardKernelParamsE
        .type           _ZN18transformer_engine13normalization28ln_bwd_finalize_tuned_kernelINS0_22Kernel_traits_finalizeILj5120E6__halffS3_fjLj1024ELj4ENS0_18Kernel_traits_baseILj5120ES3_fS3_fjLj1024EEEEEEEvNS0_20BackwardKernelParamsE,@function
        .size           _ZN18transformer_engine13normalization28ln_bwd_finalize_tuned_kernelINS0_22Kernel_traits_finalizeILj5120E6__halffS3_fjLj1024ELj4ENS0_18Kernel_traits_baseILj5120ES3_fS3_fjLj1024EEEEEEEvNS0_20BackwardKernelParamsE,(.L_x_8057 - _ZN18transformer_engine13normalization28ln_bwd_finalize_tuned_kernelINS0_22Kernel_traits_finalizeILj5120E6__halffS3_fjLj1024ELj4ENS0_18Kernel_traits_baseILj5120ES3_fS3_fjLj1024EEEEEEEvNS0_20BackwardKernelParamsE)
        .other          _ZN18transformer_engine13normalization28ln_bwd_finalize_tuned_kernelINS0_22Kernel_traits_finalizeILj5120E6__halffS3_fjLj1024ELj4ENS0_18Kernel_traits_baseILj5120ES3_fS3_fjLj1024EEEEEEEvNS0_20BackwardKernelParamsE,@"STO_CUDA_ENTRY STV_DEFAULT"
_ZN18transformer_engine13normalization28ln_bwd_finalize_tuned_kernelINS0_22Kernel_traits_finalizeILj5120E6__halffS3_fjLj1024ELj4ENS0_18Kernel_traits_baseILj5120ES3_fS3_fjLj1024EEEEEEEvNS0_20BackwardKernelParamsE:
.text._ZN18transformer_engine13normalization28ln_bwd_finalize_tuned_kernelINS0_22Kernel_traits_finalizeILj5120E6__halffS3_fjLj1024ELj4ENS0_18Kernel_traits_baseILj5120ES3_fS3_fjLj1024EEEEEEEvNS0_20BackwardKernelParamsE:
        /* <DEDUP_REMOVED lines=20> */
.L_x_6087:
        /* <DEDUP_REMOVED lines=28> */
.L_x_6080:
        /* <DEDUP_REMOVED lines=33> */
.L_x_6079:
[----:B------:R-:W-:Y:S05]  /*0510*/  BSYNC B1 ;  /* 0x0000000000017941 */ /* 0x000fea0003800000 */
.L_x_6078:
        /* <DEDUP_REMOVED lines=23> */
.L_x_6082:
[----:B------:R-:W-:Y:S05]  /*0690*/  BSYNC B1 ;  /* 0x0000000000017941 */ /* 0x000fea0003800000 */
.L_x_6081:
        /* <DEDUP_REMOVED lines=11> */
.L_x_6077:
[----:B------:R-:W-:Y:S05]  /*0750*/  BSYNC B0 ;  /* 0x0000000000007941 */ /* 0x000fea0003800000 */
.L_x_6076:
        /* <DEDUP_REMOVED lines=33> */
.L_x_6098:
[----:B------:R-:W-:Y:S01]  /*0970*/  @!P0 SHF.R.U32.HI R11, RZ, 0x3, R0 ;  /* 0x00000003ff0b8819 */ /* 0x000fe20000011600 */
[----:B--2---:R-:W-:Y:S01]  /*0980*/  FADD R13, R8, R13 ;  /* 0x0000000d080d7221 */ /* 0x004fe20000000000 */
[----:B-1----:R-:W-:Y:S02]  /*0990*/  FADD R9, R10, R9 ;  /* 0x000000090a097221 */ /* 0x002fe40000000000 */
[----:B0-----:R-:W-:-:S05]  /*09a0*/  @!P0 LOP3.LUT R8, R11, 0x1ffffffc, RZ, 0xc0, !PT ;  /* 0x1ffffffc0b088812 */ /* 0x001fca00078ec0ff */
[----:B------:R1:W-:Y:S04]  /*09b0*/  @!P0 STS [R8+UR4+0x2000], R13 ;  /* 0x0020000d08008988 */ /* 0x0003e80008000804 */
[----:B------:R1:W-:Y:S02]  /*09c0*/  @!P0 STS [R8+UR4+0x2080], R9 ;  /* 0x0020800908008988 */ /* 0x0003e40008000804 */
.L_x_6083:
        /* <DEDUP_REMOVED lines=18> */
.L_x_6086:
[----:B------:R-:W-:Y:S05]  /*0af0*/  BSYNC B0 ;  /* 0x0000000000007941 */ /* 0x000fea0003800000 */
.L_x_6085:
[C---:B------:R-:W-:Y:S02]  /*0b00*/  ISETP.GT.U32.AND P0, PT, R5.reuse, -0x1401, PT ;  /* 0xffffebff0500780c */ /* 0x040fe40003f04070 */
[----:B------:R-:W-:Y:S02]  /*0b10*/  IADD3 R5, R5, 0x1400, RZ ;  /* 0x0000140005057810 */ /* 0x000fe40007ffe0ff */
[----:B------:R-:W-:-:S09]  /*0b20*/  IADD3 R6, R6, 0xa00, RZ ;  /* 0x00000a0006067810 */ /* 0x000fd20007ffe0ff */
[----:B------:R-:W-:Y:S05]  /*0b30*/  @P0 BRA `(.L_x_6087) ;  /* 0xfffffff400800947 */ /* 0x000fea000383ffff */
[----:B------:R-:W-:Y:S05]  /*0b40*/  EXIT ;  /* 0x000000000000794d */ /* 0x000fea0003800000 */
.L_x_6084:
[----:B------:R-:W-:Y:S01]  /*0b50*/  HFMA2.MMA R18, -RZ, RZ, 0, 5.9604644775390625e-08 ;  /* 0x00000001ff127435 */ /* 0x000fe200000001ff */
[----:B0-----:R-:W-:Y:S01]  /*0b60*/  IMAD.MOV.U32 R19, RZ, RZ, R10 ;  /* 0x000000ffff137224 */ /* 0x001fe200078e000a */
[----:B------:R-:W-:Y:S02]  /*0b70*/  MOV R21, 0x1f ;  /* 0x0000001f00157802 */ /* 0x000fe40000000f00 */
[----:B------:R-:W-:-:S07]  /*0b80*/  MOV R16, 0xffffffff ;  /* 0xffffffff00107802 */ /* 0x000fce0000000f00 */
[----:B-12---:R-:W-:Y:S05]  /*0b90*/  WARPSYNC.COLLECTIVE R16, `(.L_x_6088) ;  /* 0x0000000010087348 */ /* 0x006fea0003c00000 */
[----:B------:R0:W3:Y:S02]  /*0ba0*/  SHFL.BFLY P1, R17, R19, R18, R21 ;  /* 0x0c00001213117389 */ /* 0x0000e40000020015 */
[----:B0123--:R-:W-:Y:S01]  /*0bb0*/  ENDCOLLECTIVE ;  /* 0x000000000000791b */ /* 0x00ffe20003800000 */
.L_x_6088:
[----:B------:R-:W-:Y:S01]  /*0bc0*/  HFMA2.MMA R18, -RZ, RZ, 0, 1.1920928955078125e-07 ;  /* 0x00000002ff127435 */ /* 0x000fe200000001ff */
[----:B------:R-:W-:-:S04]  /*0bd0*/  IMAD.MOV.U32 R9, RZ, RZ, R17 ;  /* 0x000000ffff097224 */ /* 0x000fc800078e0011 */
[----:B------:R-:W-:-:S05]  /*0be0*/  FADD R9, R10, R9 ;  /* 0x000000090a097221 */ /* 0x000fca0000000000 */
[----:B------:R-:W-:-:S07]  /*0bf0*/  MOV R19, R9 ;  /* 0x0000000900137202 */ /* 0x000fce0000000f00 */
[----:B------:R-:W-:Y:S05]  /*0c00*/  WARPSYNC.COLLECTIVE R16, `(.L_x_6089) ;  /* 0x0000000010087348 */ /* 0x000fea0003c00000 */
[----:B------:R0:W1:Y:S02]  /*0c10*/  SHFL.BFLY P1, R17, R19, R18, R21 ;  /* 0x0c00001213117389 */ /* 0x0000640000020015 */
[----:B01----:R-:W-:Y:S01]  /*0c20*/  ENDCOLLECTIVE ;  /* 0x000000000000791b */ /* 0x003fe20003800000 */
.L_x_6089:
[----:B------:R-:W-:Y:S01]  /*0c30*/  HFMA2.MMA R18, -RZ, RZ, 0, 2.384185791015625e-07 ;  /* 0x00000004ff127435 */ /* 0x000fe200000001ff */
[----:B------:R-:W-:-:S05]  /*0c40*/  MOV R12, R17 ;  /* 0x00000011000c7202 */ /* 0x000fca0000000f00 */
[----:B------:R-:W-:-:S04]  /*0c50*/  FADD R12, R9, R12 ;  /* 0x0000000c090c7221 */ /* 0x000fc80000000000 */
[----:B------:R-:W-:-:S07]  /*0c60*/  IMAD.MOV.U32 R19, RZ, RZ, R12 ;  /* 0x000000ffff137224 */ /* 0x000fce00078e000c */
[----:B------:R-:W-:Y:S05]  /*0c70*/  WARPSYNC.COLLECTIVE R16, `(.L_x_6090) ;  /* 0x0000000010087348 */ /* 0x000fea0003c00000 */
[----:B------:R0:W1:Y:S02]  /*0c80*/  SHFL.BFLY P1, R17, R19, R18, R21 ;  /* 0x0c00001213117389 */ /* 0x0000640000020015 */
[----:B01----:R-:W-:Y:S01]  /*0c90*/  ENDCOLLECTIVE ;  /* 0x000000000000791b */ /* 0x003fe20003800000 */
.L_x_6090:
[----:B------:R-:W-:Y:S01]  /*0ca0*/  IMAD.MOV.U32 R18, RZ, RZ, 0x8 ;  /* 0x00000008ff127424 */ /* 0x000fe200078e00ff */
[----:B------:R-:W-:-:S05]  /*0cb0*/  MOV R11, R17 ;  /* 0x00000011000b7202 */ /* 0x000fca0000000f00 */
[----:B------:R-:W-:-:S05]  /*0cc0*/  FADD R11, R12, R11 ;  /* 0x0000000b0c0b7221 */ /* 0x000fca0000000000 */
[----:B------:R-:W-:-:S07]  /*0cd0*/  MOV R19, R11 ;  /* 0x0000000b00137202 */ /* 0x000fce0000000f00 */
[----:B------:R-:W-:Y:S05]  /*0ce0*/  WARPSYNC.COLLECTIVE R16, `(.L_x_6091) ;  /* 0x0000000010087348 */ /* 0x000fea0003c00000 */
[----:B------:R0:W1:Y:S02]  /*0cf0*/  SHFL.BFLY P1, R17, R19, R18, R21 ;  /* 0x0c00001213117389 */ /* 0x0000640000020015 */
[----:B01----:R-:W-:Y:S01]  /*0d00*/  ENDCOLLECTIVE ;  /* 0x000000000000791b */ /* 0x003fe20003800000 */
.L_x_6091:
[----:B------:R-:W-:Y:S01]  /*0d10*/  HFMA2.MMA R18, -RZ, RZ, 0, 9.5367431640625e-07 ;  /* 0x00000010ff127435 */ /* 0x000fe200000001ff */
[----:B------:R-:W-:-:S05]  /*0d20*/  MOV R10, R17 ;  /* 0x00000011000a7202 */ /* 0x000fca0000000f00 */
[----:B------:R-:W-:-:S05]  /*0d30*/  FADD R10, R11, R10 ;  /* 0x0000000a0b0a7221 */ /* 0x000fca0000000000 */
[----:B------:R-:W-:-:S07]  /*0d40*/  MOV R19, R10 ;  /* 0x0000000a00137202 */ /* 0x000fce0000000f00 */
[----:B------:R-:W-:Y:S05]  /*0d50*/  WARPSYNC.COLLECTIVE R16, `(.L_x_6092) ;  /* 0x0000000010087348 */ /* 0x000fea0003c00000 */
[----:B------:R0:W1:Y:S02]  /*0d60*/  SHFL.BFLY P1, R17, R19, R18, R21 ;  /* 0x0c00001213117389 */ /* 0x0000640000020015 */
[----:B01----:R-:W-:Y:S01]  /*0d70*/  ENDCOLLECTIVE ;  /* 0x000000000000791b */ /* 0x003fe20003800000 */
.L_x_6092:
[----:B------:R-:W-:Y:S01]  /*0d80*/  HFMA2.MMA R18, -RZ, RZ, 0, 5.9604644775390625e-08 ;  /* 0x00000001ff127435 */ /* 0x000fe200000001ff */
[----:B------:R-:W-:Y:S01]  /*0d90*/  MOV R19, R8 ;  /* 0x0000000800137202 */ /* 0x000fe20000000f00 */
[----:B------:R-:W-:-:S09]  /*0da0*/  IMAD.MOV.U32 R9, RZ, RZ, R17 ;  /* 0x000000ffff097224 */ /* 0x000fd200078e0011 */
[----:B------:R-:W-:Y:S05]  /*0db0*/  WARPSYNC.COLLECTIVE R16, `(.L_x_6093) ;  /* 0x0000000010087348 */ /* 0x000fea0003c00000 */
[----:B------:R0:W1:Y:S02]  /*0dc0*/  SHFL.BFLY P1, R17, R19, R18, R21 ;  /* 0x0c00001213117389 */ /* 0x0000640000020015 */
[----:B01----:R-:W-:Y:S01]  /*0dd0*/  ENDCOLLECTIVE ;  /* 0x000000000000791b */ /* 0x003fe20003800000 */
.L_x_6093:
[----:B------:R-:W-:Y:S01]  /*0de0*/  HFMA2.MMA R18, -RZ, RZ, 0, 1.1920928955078125e-07 ;  /* 0x00000002ff127435 */ /* 0x000fe200000001ff */
[----:B------:R-:W-:-:S05]  /*0df0*/  MOV R11, R17 ;  /* 0x00000011000b7202 */ /* 0x000fca0000000f00 */
[----:B------:R-:W-:-:S04]  /*0e00*/  FADD R13, R8, R11 ;  /* 0x0000000b080d7221 */ /* 0x000fc80000000000 */
[----:B------:R-:W-:-:S07]  /*0e10*/  IMAD.MOV.U32 R19, RZ, RZ, R13 ;  /* 0x000000ffff137224 */ /* 0x000fce00078e000d */
[----:B------:R-:W-:Y:S05]  /*0e20*/  WARPSYNC.COLLECTIVE R16, `(.L_x_6094) ;  /* 0x0000000010087348 */ /* 0x000fea0003c00000 */
[----:B------:R0:W1:Y:S02]  /*0e30*/  SHFL.BFLY P1, R17, R19, R18, R21 ;  /* 0x0c00001213117389 */ /* 0x0000640000020015 */
[----:B01----:R-:W-:Y:S01]  /*0e40*/  ENDCOLLECTIVE ;  /* 0x000000000000791b */ /* 0x003fe20003800000 */
.L_x_6094:
[----:B------:R-:W-:Y:S01]  /*0e50*/  IMAD.MOV.U32 R18, RZ, RZ, 0x4 ;  /* 0x00000004ff127424 */ /* 0x000fe200078e00ff */
[----:B------:R-:W-:-:S05]  /*0e60*/  MOV R14, R17 ;  /* 0x00000011000e7202 */ /* 0x000fca0000000f00 */
[----:B------:R-:W-:-:S05]  /*0e70*/  FADD R14, R13, R14 ;  /* 0x0000000e0d0e7221 */ /* 0x000fca0000000000 */
[----:B------:R-:W-:-:S07]  /*0e80*/  MOV R19, R14 ;  /* 0x0000000e00137202 */ /* 0x000fce0000000f00 */
[----:B------:R-:W-:Y:S05]  /*0e90*/  WARPSYNC.COLLECTIVE R16, `(.L_x_6095) ;  /* 0x0000000010087348 */ /* 0x000fea0003c00000 */
[----:B------:R0:W1:Y:S02]  /*0ea0*/  SHFL.BFLY P1, R17, R19, R18, R21 ;  /* 0x0c00001213117389 */ /* 0x0000640000020015 */
[----:B01----:R-:W-:Y:S01]  /*0eb0*/  ENDCOLLECTIVE ;  /* 0x000000000000791b */ /* 0x003fe20003800000 */
.L_x_6095:
[----:B------:R-:W-:Y:S01]  /*0ec0*/  HFMA2.MMA R18, -RZ, RZ, 0, 4.76837158203125e-07 ;  /* 0x00000008ff127435 */ /* 0x000fe200000001ff */
[----:B------:R-:W-:-:S05]  /*0ed0*/  MOV R15, R17 ;  /* 0x00000011000f7202 */ /* 0x000fca0000000f00 */
[----:B------:R-:W-:-:S05]  /*0ee0*/  FADD R15, R14, R15 ;  /* 0x0000000f0e0f7221 */ /* 0x000fca0000000000 */
[----:B------:R-:W-:-:S07]  /*0ef0*/  MOV R19, R15 ;  /* 0x0000000f00137202 */ /* 0x000fce0000000f00 */
[----:B------:R-:W-:Y:S05]  /*0f00*/  WARPSYNC.COLLECTIVE R16, `(.L_x_6096) ;  /* 0x0000000010087348 */ /* 0x000fea0003c00000 */
[----:B------:R0:W1:Y:S02]  /*0f10*/  SHFL.BFLY P1, R17, R19, R18, R21 ;  /* 0x0c00001213117389 */ /* 0x0000640000020015 */
[----:B01----:R-:W-:Y:S01]  /*0f20*/  ENDCOLLECTIVE ;  /* 0x000000000000791b */ /* 0x003fe20003800000 */
.L_x_6096:
[----:B------:R-:W-:Y:S01]  /*0f30*/  HFMA2.MMA R18, -RZ, RZ, 0, 9.5367431640625e-07 ;  /* 0x00000010ff127435 */ /* 0x000fe200000001ff */
[----:B------:R-:W-:-:S04]  /*0f40*/  IMAD.MOV.U32 R8, RZ, RZ, R17 ;  /* 0x000000ffff087224 */ /* 0x000fc800078e0011 */
[----:B------:R-:W-:-:S05]  /*0f50*/  FADD R8, R15, R8 ;  /* 0x000000080f087221 */ /* 0x000fca0000000000 */
[----:B------:R-:W-:-:S07]  /*0f60*/  MOV R19, R8 ;  /* 0x0000000800137202 */ /* 0x000fce0000000f00 */
[----:B------:R-:W-:Y:S05]  /*0f70*/  WARPSYNC.COLLECTIVE R16, `(.L_x_6097) ;  /* 0x0000000010087348 */ /* 0x000fea0003c00000 */
[----:B------:R0:W1:Y:S02]  /*0f80*/  SHFL.BFLY P1, R17, R19, R18, R21 ;  /* 0x0c00001213117389 */ /* 0x0000640000020015 */
[----:B01----:R-:W-:Y:S01]  /*0f90*/  ENDCOLLECTIVE ;  /* 0x000000000000791b */ /* 0x003fe20003800000 */
.L_x_6097:
[----:B------:R-:W-:Y:S01]  /*0fa0*/  MOV R13, R17 ;  /* 0x00000011000d7202 */ /* 0x000fe20000000f00 */
[----:B------:R-:W-:Y:S06]  /*0fb0*/  BRA `(.L_x_6098) ;  /* 0xfffffff8006c7947 */ /* 0x000fec000383ffff */
.L_x_6099:
        /* <DEDUP_REMOVED lines=12> */
.L_x_8057:


//--------------------- .text._ZN18transformer_engine13normalization19ln_bwd_tuned_kernelINS0_13Kernel_traitsI6__halffS3_fjLj5120ELj1ELj1ELj4ELj16ENS0_18Kernel_traits_baseILj5120ES3_fS3_fjLj128EEEEEEEvNS0_20BackwardKernelParamsE --------------------------
	.section	.text._ZN18transformer_engine13normalization19ln_bwd_tuned_kernelINS0_13Kernel_traitsI6__halffS3_fjLj5120ELj1ELj1ELj4ELj16ENS0_18Kernel_traits_baseILj5120ES3_fS3_fjLj128EEEEEEEvNS0_20BackwardKernelParamsE,"ax",@progbits
	.align	128
        .global         _ZN18transformer_engine13normalization19ln_bwd_tuned_kernelINS0_13Kernel_traitsI6__halffS3_fjLj5120ELj1ELj1ELj4ELj16ENS0_18Kernel_traits_baseILj5120ES3_fS3_fjLj128EEEEEEEvNS0_20BackwardKernelParamsE
        .type           _ZN18transformer_engine13normalization19ln_bwd_tuned_kernelINS0_13Kernel_traitsI6__halffS3_fjLj5120ELj1ELj1ELj4ELj16ENS0_18Kernel_traits_baseILj5120ES3_fS3_fjLj128EEEEEEEvNS0_20BackwardKernelParamsE,@function
        .size           _ZN18transformer_engine13normalization19ln_bwd_tuned_kernelINS0_13Kernel_traitsI6__halffS3_fjLj5120ELj1ELj1ELj4ELj16ENS0_18Kernel_traits_baseILj5120ES3_fS3_fjLj128EEEEEEEvNS0_20BackwardKernelParamsE,(.L_x_8058 - _ZN18transformer_engine13normalization19ln_bwd_tuned_kernelINS0_13Kernel_traitsI6__halffS3_fjLj5120ELj1ELj1ELj4ELj16ENS0_18Kernel_traits_baseILj5120ES3_fS3_fjLj128EEEEEEEvNS0_20BackwardKernelParamsE)
        .other          _ZN18transformer_engine13normalization19ln_bwd_tuned_kernelINS0_13Kernel_traitsI6__halffS3_fjLj5120ELj1ELj1ELj4ELj16ENS0_18Kernel_traits_baseILj5120ES3_fS3_fjLj128EEEEEEEvNS0_20BackwardKernelParamsE,@"STO_CUDA_ENTRY STV_DEFAULT"
_ZN18transformer_engine13normalization19ln_bwd_tuned_kernelINS0_13Kernel_traitsI6__halffS3_fjLj5120ELj1ELj1ELj4ELj16ENS0_18Kernel_traits_baseILj5120ES3_fS3_fjLj128EEEEEEEvNS0_20BackwardKernelParamsE:
.text._ZN18transformer_engine13normalization19ln_bwd_tuned_kernelINS0_13Kernel_traitsI6__halffS3_fjLj5120ELj1ELj1ELj4ELj16ENS0_18Kernel_traits_baseILj5120ES3_fS3_fjLj128EEEEEEEvNS0_20BackwardKernelParamsE:
        /* <DEDUP_REMOVED lines=129> */
[--C-:B--2---:R-:W-:Y:S01]  /*0810*/  SHF.R.U64 R15, R10, 0x10, R11.reuse ;  /* 0x000000100a0f7819 */ /* 0x104fe2000000120b */
[----:B------:R-:W-:Y:S01]  /*0820*/  HADD2.F32 R114, -RZ, R11.H0_H0 ;  /* 0x2000000bff727230 */ /* 0x000fe20000004100 */
[----:B------:R-:W-:-:S02]  /*0830*/  SHF.R.U32.HI R14, RZ, 0x10, R11 ;  /* 0x00000010ff0e7819 */ /* 0x000fc4000001160b */
[----:B---3--:R-:W-:Y:S01]  /*0840*/  SHF.R.U64 R11, R24, 0x10, R25 ;  /* 0x00000010180b7819 */ /* 0x008fe20000001219 */
        /* <DEDUP_REMOVED lines=26> */
[----:B------:R-:W-:Y:S01]  /*09f0*/  LOP3.LUT R24, R24, 0x7fffffc, RZ, 0xc0, !PT ;  /* 0x07fffffc18187812 */ /* 0x000fe200078ec0ff */
[----:B------:R-:W-:Y:S01]  /*0a00*/  HADD2.F32 R113, -RZ, R22.H0_H0 ;  /* 0x20000016ff717230 */ /* 0x000fe20000004100 */
[----:B------:R-:W-:Y:S01]  /*0a10*/  MOV R22, UR4 ;  /* 0x0000000400167c02 */ /* 0x000fe20008000f00 */
[----:B------:R-:W-:Y:S01]  /*0a20*/  HADD2.F32 R112, -RZ, R23.H0_H0 ;  /* 0x20000017ff707230 */ /* 0x000fe20000004100 */
[----:B------:R-:W-:Y:S01]  /*0a30*/  IADD3 R23, R24, 0x4, RZ ;  /* 0x0000000418177810 */ /* 0x000fe20007ffe0ff */
[----:B------:R-:W-:Y:S01]  /*0a40*/  HADD2.F32 R110, -RZ, R25.H0_H0 ;  /* 0x20000019ff6e7230 */ /* 0x000fe20000004100 */
[----:B------:R-:W-:Y:S01]  /*0a50*/  MOV R25, RZ ;  /* 0x000000ff00197202 */ /* 0x000fe20000000f00 */
[----:B------:R-:W-:-:S02]  /*0a60*/  HADD2.F32 R109, -RZ, R26.H0_H0 ;  /* 0x2000001aff6d7230 */ /* 0x000fc40000004100 */
[----:B------:R-:W-:Y:S01]  /*0a70*/  HADD2.F32 R108, -RZ, R27.H0_H0 ;  /* 0x2000001bff6c7230 */ /* 0x000fe20000004100 */
[----:B------:R-:W-:Y:S01]  /*0a80*/  CS2R R26, SRZ ;  /* 0x00000000001a7805 */ /* 0x000fe2000001ff00 */
[----:B------:R-:W-:Y:S02]  /*0a90*/  HADD2.F32 R107, -RZ, R28.H0_H0 ;  /* 0x2000001cff6b7230 */ /* 0x000fe40000004100 */
[----:B------:R-:W-:Y:S01]  /*0aa0*/  HADD2.F32 R106, -RZ, R29.H0_H0 ;  /* 0x2000001dff6a7230 */ /* 0x000fe20000004100 */
[----:B------:R-:W-:Y:S01]  /*0ab0*/  CS2R R28, SRZ ;  /* 0x00000000001c7805 */ /* 0x000fe2000001ff00 */
[----:B------:R-:W-:Y:S02]  /*0ac0*/  HADD2.F32 R105, -RZ, R30.H0_H0 ;  /* 0x2000001eff697230 */ /* 0x000fe40000004100 */
[----:B------:R-:W-:Y:S01]  /*0ad0*/  HADD2.F32 R104, -RZ, R31.H0_H0 ;  /* 0x2000001fff687230 */ /* 0x000fe20000004100 */
[----:B------:R-:W-:Y:S01]  /*0ae0*/  CS2R R30, SRZ ;  /* 0x00000000001e7805 */ /* 0x000fe2000001ff00 */
[----:B------:R-:W-:-:S02]  /*0af0*/  HADD2.F32 R103, -RZ, R32.H0_H0 ;  /* 0x20000020ff677230 */ /* 0x000fc40000004100 */
[----:B------:R-:W-:Y:S01]  /*0b00*/  HADD2.F32 R102, -RZ, R33.H0_H0 ;  /* 0x20000021ff667230 */ /* 0x000fe20000004100 */
[----:B------:R-:W-:Y:S01]  /*0b10*/  CS2R R32, SRZ ;  /* 0x0000000000207805 */ /* 0x000fe2000001ff00 */
        /* <DEDUP_REMOVED lines=20> */
.L_x_6105:
        /* <DEDUP_REMOVED lines=69> */
[----:B------:R-:W-:Y:S01]  /*10b0*/  HADD2.F32 R202, -RZ, R202.H0_H0 ;  /* 0x200000caffca7230 */ /* 0x000fe20000004100 */
[----:B------:R-:W-:Y:S01]  /*10c0*/  SHF.R.U64 R61, R138, 0x10, R139 ;  /* 0x000000108a3d7819 */ /* 0x000fe2000000128b */
[--C-:B------:R-:W-:Y:S01]  /*10d0*/  FADD R171, R60, -R223.reuse ;  /* 0x800000df3cab7221 */ /* 0x100fe20000000000 */
[----:B------:R-:W-:Y:S01]  /*10e0*/  MOV R62, R139 ;  /* 0x0000008b003e7202 */ /* 0x000fe20000000f00 */
[----:B------:R-:W-:Y:S01]  /*10f0*/  FADD R191, R80, -R223 ;  /* 0x800000df50bf7221 */ /* 0x000fe20000000000 */
[----:B------:R-:W-:Y:S01]  /*1100*/  SHF.R.U32.HI R63, RZ, 0x10, R139 ;  /* 0x00000010ff3f7819 */ /* 0x000fe2000001168b */
[----:B------:R-:W-:Y:S01]  /*1110*/  FADD R139, R121, 1 ;  /* 0x3f800000798b7421 */ /* 0x000fe20000000000 */
[----:B------:R-:W-:Y:S01]  /*1120*/  MOV R204, R151 ;  /* 0x0000009700cc7202 */ /* 0x000fe20000000f00 */
[----:B------:R-:W-:Y:S01]  /*1130*/  FADD R192, R81, -R223 ;  /* 0x800000df51c07221 */ /* 0x000fe20000000000 */
[----:B------:R-:W-:Y:S01]  /*1140*/  MOV R60, R138 ;  /* 0x0000008a003c7202 */ /* 0x000fe20000000f00 */
[----:B------:R-:W-:-:S02]  /*1150*/  HADD2.F32 R201, -RZ, R201.H0_H0 ;  /* 0x200000c9ffc97230 */ /* 0x000fc40000004100 */
[----:B------:R-:W-:Y:S01]  /*1160*/  FADD R178, R93, -R223 ;  /* 0x800000df5db27221 */ /* 0x000fe20000000000 */
[----:B------:R-:W-:Y:S01]  /*1170*/  FADD R138, R21, 1 ;  /* 0x3f800000158a7421 */ /* 0x000fe20000000000 */
[----:B------:R-:W-:Y:S01]  /*1180*/  FMUL R139, R139, R202 ;  /* 0x000000ca8b8b7220 */ /* 0x000fe20000400000 */
[----:B------:R-:W-:Y:S01]  /*1190*/  SHF.R.U32.HI R203, RZ, 0x10, R151 ;  /* 0x00000010ffcb7819 */ /* 0x000fe20000011697 */
[----:B------:R-:W-:Y:S01]  /*11a0*/  FMUL R151, R122, R191 ;  /* 0x000000bf7a977220 */ /* 0x000fe20000400000 */
[--C-:B------:R-:W-:Y:S01]  /*11b0*/  SHF.R.U64 R180, R136, 0x10, R137.reuse ;  /* 0x0000001088b47819 */ /* 0x100fe20000001289 */
[----:B------:R-:W-:Y:S01]  /*11c0*/  FMUL R150, R122, R192 ;  /* 0x000000c07a967220 */ /* 0x000fe20000400000 */
[----:B------:R-:W-:Y:S01]  /*11d0*/  MOV R181, R137 ;  /* 0x0000008900b57202 */ /* 0x000fe20000000f00 */
[----:B------:R-:W-:Y:S01]  /*11e0*/  HADD2.F32 R204, -RZ, R204.H0_H0 ;  /* 0x200000ccffcc7230 */ /* 0x000fe20000004100 */
[----:B------:R-:W-:Y:S01]  /*11f0*/  SHF.R.U32.HI R182, RZ, 0x10, R137 ;  /* 0x00000010ffb67819 */ /* 0x000fe20000011689 */
[----:B------:R-:W-:Y:S01]  /*1200*/  FADD R177, R94, -R223 ;  /* 0x800000df5eb17221 */ /* 0x000fe20000000000 */
[----:B------:R-:W-:Y:S01]  /*1210*/  FADD R137, R120, 1 ;  /* 0x3f80000078897421 */ /* 0x000fe20000000000 */
[----:B------:R-:W-:Y:S01]  /*1220*/  FMUL R178, R122, R178 ;  /* 0x000000b27ab27220 */ /* 0x000fe20000400000 */
[----:B------:R-:W-:Y:S01]  /*1230*/  FMUL R138, R138, R201 ;  /* 0x000000c98a8a7220 */ /* 0x000fe20000400000 */
[----:B------:R-:W-:Y:S01]  /*1240*/  FADD R191, RZ, R139 ;  /* 0x0000008bffbf7221 */ /* 0x000fe20000000000 */
[----:B------:R-:W-:Y:S01]  /*1250*/  FFMA R192, R0, R139, RZ ;  /* 0x0000008b00c07223 */ /* 0x000fe200000000ff */
[----:B------:R-:W-:Y:S01]  /*1260*/  MOV R206, R148 ;  /* 0x0000009400ce7202 */ /* 0x000fe20000000f00 */
[----:B------:R-:W-:Y:S01]  /*1270*/  HADD2.F32 R203, -RZ, R203.H0_H0 ;  /* 0x200000cbffcb7230 */ /* 0x000fe20000004100 */
[----:B------:R-:W-:Y:S01]  /*1280*/  MOV R179, R136 ;  /* 0x0000008800b37202 */ /* 0x000fe20000000f00 */
[----:B------:R-:W-:Y:S01]  /*1290*/  FADD R176, R95, -R223 ;  /* 0x800000df5fb07221 */ /* 0x000fe20000000000 */
[----:B------:R-:W-:Y:S01]  /*12a0*/  FADD R136, R20, 1 ;  /* 0x3f80000014887421 */ /* 0x000fe20000000000 */
[----:B------:R-:W-:Y:S01]  /*12b0*/  FMUL R177, R122, R177 ;  /* 0x000000b17ab17220 */ /* 0x000fe20000400000 */
[----:B------:R-:W-:Y:S01]  /*12c0*/  FMUL R137, R137, R204 ;  /* 0x000000cc89897220 */ /* 0x000fe20000400000 */
[----:B------:R-:W-:Y:S01]  /*12d0*/  FADD R191, R191, R138 ;  /* 0x0000008abfbf7221 */ /* 0x000fe20000000000 */
[----:B------:R-:W-:Y:S01]  /*12e0*/  FFMA R192, R178, R138, R192 ;  /* 0x0000008ab2c07223 */ /* 0x000fe200000000c0 */
[----:B------:R-:W-:Y:S01]  /*12f0*/  SHF.R.U64 R205, R148, 0x10, R149 ;  /* 0x0000001094cd7819 */ /* 0x000fe20000001295 */
[----:B------:R-:W-:Y:S01]  /*1300*/  HADD2.F32 R206, -RZ, R206.H0_H0 ;  /* 0x200000ceffce7230 */ /* 0x000fe20000004100 */
[----:B------:R-:W-:Y:S01]  /*1310*/  SHF.R.U64 R184, R134, 0x10, R135 ;  /* 0x0000001086b87819 */ /* 0x000fe20000001287 */
[----:B------:R-:W-:Y:S01]  /*1320*/  FADD R175, R56, -R223 ;  /* 0x800000df38af7221 */ /* 0x000fe20000000000 */
[----:B------:R-:W-:Y:S01]  /*1330*/  MOV R185, R135 ;  /* 0x0000008700b97202 */ /* 0x000fe20000000f00 */
[----:B------:R-:W-:Y:S01]  /*1340*/  FMUL R176, R122, R176 ;  /* 0x000000b07ab07220 */ /* 0x000fe20000400000 */
[----:B------:R-:W-:Y:S01]  /*1350*/  SHF.R.U32.HI R186, RZ, 0x10, R135 ;  /* 0x00000010ffba7819 */ /* 0x000fe20000011687 */
[----:B------:R-:W-:Y:S01]  /*1360*/  FADD R135, R119, 1 ;  /* 0x3f80000077877421 */ /* 0x000fe20000000000 */
[----:B------:R-:W-:Y:S01]  /*1370*/  FMUL R136, R136, R203 ;  /* 0x000000cb88887220 */ /* 0x000fe20000400000 */
[----:B------:R-:W-:Y:S01]  /*1380*/  FADD R191, R191, R137 ;  /* 0x00000089bfbf7221 */ /* 0x000fe20000000000 */
[----:B------:R-:W-:Y:S01]  /*1390*/  FFMA R192, R177, R137, R192 ;  /* 0x00000089b1c07223 */ /* 0x000fe200000000c0 */
        /* <DEDUP_REMOVED lines=9> */
[----:B------:R-:W-:Y:S01]  /*1430*/  SHF.R.U32.HI R207, RZ, 0x10, R149 ;  /* 0x00000010ffcf7819 */ /* 0x000fe20000011695 */
        /* <DEDUP_REMOVED lines=30> */
[----:B------:R-:W-:Y:S01]  /*1620*/  FMUL R95, R95, R210 ;  /* 0x000000d25f5f7220 */ /* 0x000fe20000400000 */
[----:B------:R-:W-:Y:S01]  /*1630*/  FADD R191, R191, R132 ;  /* 0x00000084bfbf7221 */ /* 0x000fe20000000000 */
[----:B------:R-:W-:Y:S01]  /*1640*/  FFMA R192, R172, R132, R192 ;  /* 0x00000084acc07223 */ /* 0x000fe200000000c0 */
[----:B------:R-:W-:Y:S01]  /*1650*/  SHF.R.U32.HI R211, RZ, 0x10, R147 ;  /* 0x00000010ffd37819 */ /* 0x000fe20000011693 */
        /* <DEDUP_REMOVED lines=39> */
[----:B------:R-:W-:Y:S01]  /*18d0*/  FADD R223, R91, -R223 ;  /* 0x800000df5bdf7221 */ /* 0x000fe20000000000 */
        /* <DEDUP_REMOVED lines=94> */
[----:B------:R-:W-:Y:S01]  /*1ec0*/  FMUL R153, R122, R78 ;  /* 0x0000004e7a997220 */ /* 0x000fe20000400000 */
        /* <DEDUP_REMOVED lines=127> */
.L_x_6101:
        /* <DEDUP_REMOVED lines=11> */
[----:B------:R-:W-:Y:S01]  /*2770*/  FADD R139, RZ, R121 ;  /* 0x00000079ff8b7221 */ /* 0x000fe20000000000 */
[----:B------:R-:W-:Y:S01]  /*2780*/  MOV R204, R151 ;  /* 0x0000009700cc7202 */ /* 0x000fe20000000f00 */
[----:B------:R-:W-:Y:S01]  /*2790*/  FADD R192, R81, -R223 ;  /* 0x800000df51c07221 */ /* 0x000fe20000000000 */
[----:B------:R-:W-:Y:S01]  /*27a0*/  MOV R60, R138 ;  /* 0x0000008a003c7202 */ /* 0x000fe20000000f00 */
[----:B------:R-:W-:-:S02]  /*27b0*/  HADD2.F32 R201, -RZ, R201.H0_H0 ;  /* 0x200000c9ffc97230 */ /* 0x000fc40000004100 */
[----:B------:R-:W-:Y:S01]  /*27c0*/  FADD R178, R93, -R223 ;  /* 0x800000df5db27221 */ /* 0x000fe20000000000 */
[----:B------:R-:W-:Y:S01]  /*27d0*/  FADD R138, RZ, R21 ;  /* 0x00000015ff8a7221 */ /* 0x000fe20000000000 */
        /* <DEDUP_REMOVED lines=9> */
[----:B------:R-:W-:Y:S01]  /*2870*/  FADD R137, RZ, R120 ;  /* 0x00000078ff897221 */ /* 0x000fe20000000000 */
        /* <DEDUP_REMOVED lines=8> */
[----:B------:R-:W-:Y:S01]  /*2900*/  FADD R136, RZ, R20 ;  /* 0x00000014ff887221 */ /* 0x000fe20000000000 */
        /* <DEDUP_REMOVED lines=9> */
[C---:B------:R-:W-:Y:S01]  /*29a0*/  FMUL R176, R122.reuse, R176 ;  /* 0x000000b07ab07220 */ /* 0x040fe20000400000 */
[----:B------:R-:W-:Y:S01]  /*29b0*/  SHF.R.U32.HI R186, RZ, 0x10, R135 ;  /* 0x00000010ffba7819 */ /* 0x000fe20000011687 */
[----:B------:R-:W-:Y:S01]  /*29c0*/  FADD R135, RZ, R119 ;  /* 0x00000077ff877221 */ /* 0x000fe20000000000 */
[----:B------:R-:W-:Y:S01]  /*29d0*/  FMUL R136, R203, R136 ;  /* 0x00000088cb887220 */ /* 0x000fe20000400000 */
[----:B------:R-:W-:Y:S01]  /*29e0*/  FADD R191, R191, R137 ;  /* 0x00000089bfbf7221 */ /* 0x000fe20000000000 */
[----:B------:R-:W-:Y:S01]  /*29f0*/  FFMA R192, R177, R137, R192 ;  /* 0x00000089b1c07223 */ /* 0x000fe200000000c0 */
        /* <DEDUP_REMOVED lines=32> */
[C---:B------:R-:W-:Y:S01]  /*2c00*/  FMUL R172, R122.reuse, R172 ;  /* 0x000000ac7aac7220 */ /* 0x040fe20000400000 */
        /* <DEDUP_REMOVED lines=272> */
.L_x_6102:
        /* <DEDUP_REMOVED lines=191> */
.L_x_6116:
        /* <DEDUP_REMOVED lines=15> */
.L_x_6104:
        /* <DEDUP_REMOVED lines=244> */
.L_x_6100:
        /* <DEDUP_REMOVED lines=57> */
.L_x_6103:
        /* <DEDUP_REMOVED lines=8> */
.L_x_6106:
        /* <DEDUP_REMOVED lines=11> */
.L_x_6107:
        /* <DEDUP_REMOVED lines=12> */
.L_x_6108:
        /* <DEDUP_REMOVED lines=12> */
.L_x_6109:
        /* <DEDUP_REMOVED lines=12> */
.L_x_6110:
        /* <DEDUP_REMOVED lines=12> */
.L_x_6111:
        /* <DEDUP_REMOVED lines=12> */
.L_x_6112:
        /* <DEDUP_REMOVED lines=11> */
.L_x_6113:
[----:B------:R-:W-:Y:S01]  /*6260*/  HFMA2.MMA R62, -RZ, RZ, 0, 5.9604644775390625e-08 ;  /* 0x00000001ff3e7435 */ /* 0x000fe200000001ff */
[----:B------:R-:W-:Y:S02]  /*6270*/  MOV R191, R61 ;  /* 0x0000003d00bf7202 */ /* 0x000fe40000000f00 */
[----:B------:R-:W-:-:S08]  /*6280*/  MOV R192, R222 ;  /* 0x000000de00c07202 */ /* 0x000fd00000000f00 */
[----:B------:R-:W-:Y:S05]  /*6290*/  WARPSYNC.COLLECTIVE R180, `(.L_x_6114) ;  /* 0x00000000b4087348 */ /* 0x000fea0003c00000 */
[----:B------:R0:W1:Y:S02]  /*62a0*/  SHFL.DOWN P0, R222, R191, R62, R63 ;  /* 0x0800003ebfde7389 */ /* 0x000064000000003f */
[----:B01----:R-:W-:Y:S01]  /*62b0*/  ENDCOLLECTIVE ;  /* 0x000000000000791b */ /* 0x003fe20003800000 */
.L_x_6114:
[----:B------:R-:W-:-:S05]  /*62c0*/  FADD R60, R227, R192 ;  /* 0x000000c0e33c7221 */ /* 0x000fca0000000000 */
[----:B------:R-:W-:Y:S02]  /*62d0*/  MOV R191, R60 ;  /* 0x0000003c00bf7202 */ /* 0x000fe40000000f00 */
[----:B------:R-:W-:-:S07]  /*62e0*/  MOV R56, R222 ;  /* 0x000000de00387202 */ /* 0x000fce0000000f00 */
[----:B------:R-:W-:Y:S05]  /*62f0*/  WARPSYNC.COLLECTIVE R180, `(.L_x_6115) ;  /* 0x00000000b4087348 */ /* 0x000fea0003c00000 */
[----:B------:R0:W1:Y:S02]  /*6300*/  SHFL.DOWN P0, R222, R191, R62, R63 ;  /* 0x0800003ebfde7389 */ /* 0x000064000000003f */
[----:B01----:R-:W-:Y:S01]  /*6310*/  ENDCOLLECTIVE ;  /* 0x000000000000791b */ /* 0x003fe20003800000 */
.L_x_6115:
[----:B------:R-:W-:Y:S02]  /*6320*/  MOV R57, R222 ;  /* 0x000000de00397202 */ /* 0x000fe40000000f00 */
[----:B------:R-:W-:Y:S01]  /*6330*/  MOV R222, R179 ;  /* 0x000000b300de7202 */ /* 0x000fe20000000f00 */
[----:B------:R-:W-:Y:S06]  /*6340*/  BRA `(.L_x_6116) ;  /* 0xffffffe4006c7947 */ /* 0x000fec000383ffff */
.L_x_6117:
        /* <DEDUP_REMOVED lines=11> */
.L_x_8058:


//--------------------- .text._ZN18transformer_engine13normalization28ln_bwd_finalize_tuned_kernelINS0_22Kernel_traits_finalizeILj5120E6__halfS3_S3_fjLj1024ELj4ENS0_18Kernel_traits_baseILj5120ES3_S3_S3_fjLj1024EEEEEEEvNS0_20BackwardKernelParamsE --------------------------
	.section	.text._ZN18transformer_engine13normalization28ln_bwd_finalize_tuned_kernelINS0_22Kernel_traits_finalizeILj5120E6__halfS3_S3_fjLj1024ELj4ENS0_18Kernel_traits_baseILj5120ES3_S3_S3_fjLj1024EEEEEEEvNS0_20BackwardKernelParamsE,"ax",@progbits
	.align	128
        .global         _ZN18transformer_engine13normalization28ln_bwd_finalize_tuned_kernelINS0_22Kernel_traits_finalizeILj5120E6__halfS3_S3_fjLj1024ELj4ENS0_18Kernel_traits_baseILj5120ES3_S3_S3_fjLj1024EEEEEEEvNS0_20BackwardKernelParamsE
        .type           _ZN18transformer_engine13normalization28ln_bwd_finalize_tuned_kernelINS0_22Kernel_traits_finalizeILj5120E6__halfS3_S3_fjLj1024ELj4ENS0_18Kernel_traits_baseILj5120ES3_S3_S3_fjLj1024EEEEEEEvNS0_20BackwardKernelParamsE,@function
        .size           _ZN18transformer_engine13normalization28ln_bwd_finalize_tuned_kernelINS0_22Kernel_traits_finalizeILj5120E6__halfS3_S3_fjLj1024ELj4ENS0_18Kernel_traits_baseILj5120ES3_S3_S3_fjLj1024EEEEEEEvNS0_20BackwardKernelParamsE,(.L_x_8059 - _ZN18transformer_engine13normalization28ln_bwd_finalize_tuned_kernelINS0_22Kernel_traits_finalizeILj5120E6__halfS3_S3_fjLj1024ELj4ENS0_18Kernel_traits_baseILj5120ES3_S3_S3_fjLj1024EEEEEEEvNS0_20BackwardKernelParamsE)
        .other          _ZN18transformer_engine13normalization28ln_bwd_finalize_tuned_kernelINS0_22Kernel_traits_finalizeILj5120E6__halfS3_S3_fjLj1024ELj4ENS0_18Kernel_traits_baseILj5120ES3_S3_S3_fjLj1024EEEEEEEvNS0_20BackwardKernelParamsE,@"STO_CUDA_ENTRY STV_DEFAULT"
_ZN18transformer_engine13normalization28ln_bwd_finalize_tuned_kernelINS0_22Kernel_traits_finalizeILj5120E6__halfS3_S3_fjLj1024ELj4ENS0_18Kernel_traits_baseILj5120ES3_S3_S3_fjLj1024EEEEEEEvNS0_20BackwardKernelParamsE:
.text._ZN18transformer_engine13normalization28ln_bwd_finalize_tuned_kernelINS0_22Kernel_traits_finalizeILj5120E6__halfS3_S3_fjLj1024ELj4ENS0_18Kernel_traits_baseILj5120ES3_S3_S3_fjLj1024EEEEEEEvNS0_20BackwardKernelParamsE:
        /* <DEDUP_REMOVED lines=20> */
.L_x_6129:
        /* <DEDUP_REMOVED lines=28> */
.L_x_6122:
        /* <DEDUP_REMOVED lines=33> */
.L_x_6121:
[----:B------:R-:W-:Y:S05]  /*0510*/  BSYNC B1 ;  /* 0x0000000000017941 */ /* 0x000fea0003800000 */
.L_x_6120:
        /* <DEDUP_REMOVED lines=23> */
.L_x_6124:
[----:B------:R-:W-:Y:S05]  /*0690*/  BSYNC B1 ;  /* 0x0000000000017941 */ /* 0x000fea0003800000 */
.L_x_6123:
        /* <DEDUP_REMOVED lines=11> */
.L_x_6119:
[----:B------:R-:W-:Y:S05]  /*0750*/  BSYNC B0 ;  /* 0x0000000000007941 */ /* 0x000fea0003800000 */
.L_x_6118:
        /* <DEDUP_REMOVED lines=33> */
.L_x_6140:
[----:B------:R-:W-:Y:S01]  /*0970*/  @!P0 SHF.R.U32.HI R11, RZ, 0x3, R0 ;  /* 0x00000003ff0b8819 */ /* 0x000fe20000011600 */
[----:B--2---:R-:W-:Y:S01]  /*0980*/  FADD R13, R8, R13 ;  /* 0x0000000d080d7221 */ /* 0x004fe20000000000 */
[----:B-1----:R-:W-:Y:S02]  /*0990*/  FADD R9, R10, R9 ;  /* 0x000000090a097221 */ /* 0x002fe40000000000 */
[----:B0-----:R-:W-:-:S05]  /*09a0*/  @!P0 LOP3.LUT R8, R11, 0x1ffffffc, RZ, 0xc0, !PT ;  /* 0x1ffffffc0b088812 */ /* 0x001fca00078ec0ff */
[----:B------:R1:W-:Y:S04]  /*09b0*/  @!P0 STS [R8+UR4+0x2000], R13 ;  /* 0x0020000d08008988 */ /* 0x0003e80008000804 */
[----:B------:R1:W-:Y:S02]  /*09c0*/  @!P0 STS [R8+UR4+0x2080], R9 ;  /* 0x0020800908008988 */ /* 0x0003e40008000804 */
.L_x_6125:
        /* <DEDUP_REMOVED lines=18> */
.L_x_6128:
[----:B------:R-:W-:Y:S05]  /*0af0*/  BSYNC B0 ;  /* 0x0000000000007941 */ /* 0x000fea0003800000 */
.L_x_6127:
[C---:B------:R-:W-:Y:S02]  /*0b00*/  ISETP.GT.U32.AND P0, PT, R5.reuse, -0x1401, PT ;  /* 0xffffebff0500780c */ /* 0x040fe40003f04070 */
[----:B------:R-:W-:Y:S02]  /*0b10*/  IADD3 R5, R5, 0x1400, RZ ;  /* 0x0000140005057810 */ /* 0x000fe40007ffe0ff */
[----:B------:R-:W-:-:S09]  /*0b20*/  IADD3 R6, R6, 0xa00, RZ ;  /* 0x00000a0006067810 */ /* 0x000fd20007ffe0ff */
[----:B------:R-:W-:Y:S05]  /*0b30*/  @P0 BRA `(.L_x_6129) ;  /* 0xfffffff400800947 */ /* 0x000fea000383ffff */
[----:B------:R-:W-:Y:S05]  /*0b40*/  EXIT ;  /* 0x000000000000794d */ /* 0x000fea0003800000 */
.L_x_6126:
[----:B------:R-:W-:Y:S01]  /*0b50*/  HFMA2.MMA R18, -RZ, RZ, 0, 5.9604644775390625e-08 ;  /* 0x00000001ff127435 */ /* 0x000fe200000001ff */
[----:B0-----:R-:W-:Y:S01]  /*0b60*/  IMAD.MOV.U32 R19, RZ, RZ, R10 ;  /* 0x000000ffff137224 */ /* 0x001fe200078e000a */
[----:B------:R-:W-:Y:S02]  /*0b70*/  MOV R21, 0x1f ;  /* 0x0000001f00157802 */ /* 0x000fe40000000f00 */
[----:B------:R-:W-:-:S07]  /*0b80*/  MOV R16, 0xffffffff ;  /* 0xffffffff00107802 */ /* 0x000fce0000000f00 */
[----:B-12---:R-:W-:Y:S05]  /*0b90*/  WARPSYNC.COLLECTIVE R16, `(.L_x_6130) ;  /* 0x0000000010087348 */ /* 0x006fea0003c00000 */
[----:B------:R0:W3:Y:S02]  /*0ba0*/  SHFL.BFLY P1, R17, R19, R18, R21 ;  /* 0x0c00001213117389 */ /* 0x0000e40000020015 */
[----:B0123--:R-:W-:Y:S01]  /*0bb0*/  ENDCOLLECTIVE ;  /* 0x000000000000791b */ /* 0x00ffe20003800000 */
.L_x_6130:
[----:B------:R-:W-:Y:S01]  /*0bc0*/  HFMA2.MMA R18, -RZ, RZ, 0, 1.1920928955078125e-07 ;  /* 0x00000002ff127435 */ /* 0x000fe200000001ff */
[----:B------:R-:W-:-:S04]  /*0bd0*/  IMAD.MOV.U32 R9, RZ, RZ, R17 ;  /* 0x000000ffff097224 */ /* 0x000fc800078e0011 */
[----:B------:R-:W-:-:S05]  /*0be0*/  FADD R9, R10, R9 ;  /* 0x000000090a097221 */ /* 0x000fca0000000000 */
[----:B------:R-:W-:-:S07]  /*0bf0*/  MOV R19, R9 ;  /* 0x0000000900137202 */ /* 0x000fce0000000f00 */
[----:B------:R-:W-:Y:S05]  /*0c00*/  WARPSYNC.COLLECTIVE R16, `(.L_x_6131) ;  /* 0x0000000010087348 */ /* 0x000fea0003c00000 */
[----:B------:R0:W1:Y:S02]  /*0c10*/  SHFL.BFLY P1, R17, R19, R18, R21 ;  /* 0x0c00001213117389 */ /* 0x0000640000020015 */
[----:B01----:R-:W-:Y:S01]  /*0c20*/  ENDCOLLECTIVE ;  /* 0x000000000000791b */ /* 0x003fe20003800000 */
.L_x_6131:
[----:B------:R-:W-:Y:S01]  /*0c30*/  HFMA2.MMA R18, -RZ, RZ, 0, 2.384185791015625e-07 ;  /* 0x00000004ff127435 */ /* 0x000fe200000001ff */
[----:B------:R-:W-:-:S05]  /*0c40*/  MOV R12, R17 ;  /* 0x00000011000c7202 */ /* 0x000fca0000000f00 */
[----:B------:R-:W-:-:S04]  /*0c50*/  FADD R12, R9, R12 ;  /* 0x0000000c090c7221 */ /* 0x000fc80000000000 */
[----:B------:R-:W-:-:S07]  /*0c60*/  IMAD.MOV.U32 R19, RZ, RZ, R12 ;  /* 0x000000ffff137224 */ /* 0x000fce00078e000c */
[----:B------:R-:W-:Y:S05]  /*0c70*/  WARPSYNC.COLLECTIVE R16, `(.L_x_6132) ;  /* 0x0000000010087348 */ /* 0x000fea0003c00000 */
[----:B------:R0:W1:Y:S02]  /*0c80*/  SHFL.BFLY P1, R17, R19, R18, R21 ;  /* 0x0c00001213117389 */ /* 0x0000640000020015 */
[----:B01----:R-:W-:Y:S01]  /*0c90*/  ENDCOLLECTIVE ;  /* 0x000000000000791b */ /* 0x003fe20003800000 */
.L_x_6132:
[----:B------:R-:W-:Y:S01]  /*0ca0*/  IMAD.MOV.U32 R18, RZ, RZ, 0x8 ;  /* 0x00000008ff127424 */ /* 0x000fe200078e00ff */
[----:B------:R-:W-:-:S05]  /*0cb0*/  MOV R11, R17 ;  /* 0x00000011000b7202 */ /* 0x000fca0000000f00 */
[----:B------:R-:W-:-:S05]  /*0cc0*/  FADD R11, R12, R11 ;  /* 0x0000000b0c0b7221 */ /* 0x000fca0000000000 */
[----:B------:R-:W-:-:S07]  /*0cd0*/  MOV R19, R11 ;  /* 0x0000000b00137202 */ /* 0x000fce0000000f00 */
[----:B------:R-:W-:Y:S05]  /*0ce0*/  WARPSYNC.COLLECTIVE R16, `(.L_x_6133) ;  /* 0x0000000010087348 */ /* 0x000fea0003c00000 */
[----:B------:R0:W1:Y:S02]  /*0cf0*/  SHFL.BFLY P1, R17, R19, R18, R21 ;  /* 0x0c00001213117389 */ /* 0x0000640000020015 */
[----:B01----:R-:W-:Y:S01]  /*0d00*/  ENDCOLLECTIVE ;  /* 0x000000000000791b */ /* 0x003fe20003800000 */
.L_x_6133:
[----:B------:R-:W-:Y:S01]  /*0d10*/  HFMA2.MMA R18, -RZ, RZ, 0, 9.5367431640625e-07 ;  /* 0x00000010ff127435 */ /* 0x000fe200000001ff */
[----:B------:R-:W-:-:S05]  /*0d20*/  MOV R10, R17 ;  /* 0x00000011000a7202 */ /* 0x000fca0000000f00 */
[----:B------:R-:W-:-:S05]  /*0d30*/  FADD R10, R11, R10 ;  /* 0x0000000a0b0a7221 */ /* 0x000fca0000000000 */
[----:B------:R-:W-:-:S07]  /*0d40*/  MOV R19, R10 ;  /* 0x0000000a00137202 */ /* 0x000fce0000000f00 */
[----:B------:R-:W-:Y:S05]  /*0d50*/  WARPSYNC.COLLECTIVE R16, `(.L_x_6134) ;  /* 0x0000000010087348 */ /* 0x000fea0003c00000 */
[----:B------:R0:W1:Y:S02]  /*0d60*/  SHFL.BFLY P1, R17, R19, R18, R21 ;  /* 0x0c00001213117389 */ /* 0x0000640000020015 */
[----:B01----:R-:W-:Y:S01]  /*0d70*/  ENDCOLLECTIVE ;  /* 0x000000000000791b */ /* 0x003fe20003800000 */
.L_x_6134:
[----:B------:R-:W-:Y:S01]  /*0d80*/  HFMA2.MMA R18, -RZ, RZ, 0, 5.9604644775390625e-08 ;  /* 0x00000001ff127435 */ /* 0x000fe200000001ff */
[----:B------:R-:W-:Y:S01]  /*0d90*/  MOV R19, R8 ;  /* 0x0000000800137202 */ /* 0x000fe20000000f00 */
[----:B------:R-:W-:-:S09]  /*0da0*/  IMAD.MOV.U32 R9, RZ, RZ, R17 ;  /* 0x000000ffff097224 */ /* 0x000fd200078e0011 */
[----:B------:R-:W-:Y:S05]  /*0db0*/  WARPSYNC.COLLECTIVE R16, `(.L_x_6135) ;  /* 0x0000000010087348 */ /* 0x000fea0003c00000 */
[----:B------:R0:W1:Y:S02]  /*0dc0*/  SHFL.BFLY P1, R17, R19, R18, R21 ;  /* 0x0c00001213117389 */ /* 0x0000640000020015 */
[----:B01----:R-:W-:Y:S01]  /*0dd0*/  ENDCOLLECTIVE ;  /* 0x000000000000791b */ /* 0x003fe20003800000 */
.L_x_6135:
[----:B------:R-:W-:Y:S01]  /*0de0*/  HFMA2.MMA R18, -RZ, RZ, 0, 1.1920928955078125e-07 ;  /* 0x00000002ff127435 */ /* 0x000fe200000001ff */
[----:B------:R-:W-:-:S05]  /*0df0*/  MOV R11, R17 ;  /* 0x00000011000b7202 */ /* 0x000fca0000000f00 */
[----:B------:R-:W-:-:S04]  /*0e00*/  FADD R13, R8, R11 ;  /* 0x0000000b080d7221 */ /* 0x000fc80000000000 */
[----:B------:R-:W-:-:S07]  /*0e10*/  IMAD.MOV.U32 R19, RZ, RZ, R13 ;  /* 0x000000ffff137224 */ /* 0x000fce00078e000d */
[----:B------:R-:W-:Y:S05]  /*0e20*/  WARPSYNC.COLLECTIVE R16, `(.L_x_6136) ;  /* 0x0000000010087348 */ /* 0x000fea0003c00000 */
[----:B------:R0:W1:Y:S02]  /*0e30*/  SHFL.BFLY P1, R17, R19, R18, R21 ;  /* 0x0c00001213117389 */ /* 0x0000640000020015 */
[----:B01----:R-:W-:Y:S01]  /*0e40*/  ENDCOLLECTIVE ;  /* 0x000000000000791b */ /* 0x003fe20003800000 */
.L_x_6136:
[----:B------:R-:W-:Y:S01]  /*0e50*/  IMAD.MOV.U32 R18, RZ, RZ, 0x4 ;  /* 0x00000004ff127424 */ /* 0x000fe200078e00ff */
[----:B------:R-:W-:-:S05]  /*0e60*/  MOV R14, R17 ;  /* 0x00000011000e7202 */ /* 0x000fca0000000f00 */
[----:B------:R-:W-:-:S05]  /*0e70*/  FADD R14, R13, R14 ;  /* 0x0000000e0d0e7221 */ /* 0x000fca0000000000 */
[----:B------:R-:W-:-:S07]  /*0e80*/  MOV R19, R14 ;  /* 0x0000000e00137202 */ /* 0x000fce0000000f00 */
[----:B------:R-:W-:Y:S05]  /*0e90*/  WARPSYNC.COLLECTIVE R16, `(.L_x_6137) ;  /* 0x0000000010087348 */ /* 0x000fea0003c00000 */
[----:B------:R0:W1:Y:S02]  /*0ea0*/  SHFL.BFLY P1, R17, R19, R18, R21 ;  /* 0x0c00001213117389 */ /* 0x0000640000020015 */
[----:B01----:R-:W-:Y:S01]  /*0eb0*/  ENDCOLLECTIVE ;  /* 0x000000000000791b */ /* 0x003fe20003800000 */
.L_x_6137:
[----:B------:R-:W-:Y:S01]  /*0ec0*/  HFMA2.MMA R18, -RZ, RZ, 0, 4.76837158203125e-07 ;  /* 0x00000008ff127435 */ /* 0x000fe200000001ff */
[----:B------:R-:W-:-:S05]  /*0ed0*/  MOV R15, R17 ;  /* 0x00000011000f7202 */ /* 0x000fca0000000f00 */
[----:B------:R-:W-:-:S05]  /*0ee0*/  FADD R15, R14, R15 ;  /* 0x0000000f0e0f7221 */ /* 0x000fca0000000000 */
[----:B------:R-:W-:-:S07]  /*0ef0*/  MOV R19, R15 ;  /* 0x0000000f00137202 */ /* 0x000fce0000000f00 */
[----:B------:R-:W-:Y:S05]  /*0f00*/  WARPSYNC.COLLECTIVE R16, `(.L_x_6138) ;  /* 0x0000000010087348 */ /* 0x000fea0003c00000 */
[----:B------:R0:W1:Y:S02]  /*0f10*/  SHFL.BFLY P1, R17, R19, R18, R21 ;  /* 0x0c00001213117389 */ /* 0x0000640000020015 */
[----:B01----:R-:W-:Y:S01]  /*0f20*/  ENDCOLLECTIVE ;  /* 0x000000000000791b */ /* 0x003fe20003800000 */
.L_x_6138:
[----:B------:R-:W-:Y:S01]  /*0f30*/  HFMA2.MMA R18, -RZ, RZ, 0, 9.5367431640625e-07 ;  /* 0x00000010ff127435 */ /* 0x000fe200000001ff */
[----:B------:R-:W-:-:S04]  /*0f40*/  IMAD.MOV.U32 R8, RZ, RZ, R17 ;  /* 0x000000ffff087224 */ /* 0x000fc800078e0011 */
[----:B------:R-:W-:-:S05]  /*0f50*/  FADD R8, R15, R8 ;  /* 0x000000080f087221 */ /* 0x000fca0000000000 */
[----:B------:R-:W-:-:S07]  /*0f60*/  MOV R19, R8 ;  /* 0x0000000800137202 */ /* 0x000fce0000000f00 */
[----:B------:R-:W-:Y:S05]  /*0f70*/  WARPSYNC.COLLECTIVE R16, `(.L_x_6139) ;  /* 0x0000000010087348 */ /* 0x000fea0003c00000 */
[----:B------:R0:W1:Y:S02]  /*0f80*/  SHFL.BFLY P1, R17, R19, R18, R21 ;  /* 0x0c00001213117389 */ /* 0x0000640000020015 */
[----:B01----:R-:W-:Y:S01]  /*0f90*/  ENDCOLLECTIVE ;  /* 0x000000000000791b */ /* 0x003fe20003800000 */
.L_x_6139:
[----:B------:R-:W-:Y:S01]  /*0fa0*/  MOV R13, R17 ;  /* 0x00000011000d7202 */ /* 0x000fe20000000f00 */
[----:B------:R-:W-:Y:S06]  /*0fb0*/  BRA `(.L_x_6140) ;  /* 0xfffffff8006c7947 */ /* 0x000fec000383ffff */
.L_x_6141:
        /* <DEDUP_REMOVED lines=12> */
.L_x_8059:


//--------------------- .text._ZN18transformer_engine13normalization19ln_bwd_tuned_kernelINS0_13Kernel_traitsI6__halfS3_S3_fjLj5120ELj1ELj1ELj4ELj16ENS0_18Kernel_traits_baseILj5120ES3_S3_S3_fjLj128EEEEEEEvNS0_20BackwardKernelParamsE --------------------------
	.section	.text._ZN18transformer_engine13normalization19ln_bwd_tuned_kernelINS0_13Kernel_traitsI6__halfS3_S3_fjLj5120ELj1ELj1ELj4ELj16ENS0_18Kernel_traits_baseILj5120ES3_S3_S3_fjLj128EEEEEEEvNS0_20BackwardKernelParamsE,"ax",@progbits
	.align	128
        .global         _ZN18transformer_engine13normalization19ln_bwd_tuned_kernelINS0_13Kernel_traitsI6__halfS3_S3_fjLj5120ELj1ELj1ELj4ELj16ENS0_18Kernel_traits_baseILj5120ES3_S3_S3_fjLj128EEEEEEEvNS0_20BackwardKernelParamsE
        .type           _ZN18transformer_engine13normalization19ln_bwd_tuned_kernelINS0_13Kernel_traitsI6__halfS3_S3_fjLj5120ELj1ELj1ELj4ELj16ENS0_18Kernel_traits_baseILj5120ES3_S3_S3_fjLj128EEEEEEEvNS0_20BackwardKernelParamsE,@function
        .size           _ZN18transformer_engine13normalization19ln_bwd_tuned_kernelINS0_13Kernel_traitsI6__halfS3_S3_fjLj5120ELj1ELj1ELj4ELj16ENS0_18Kernel_traits_baseILj5120ES3_S3_S3_fjLj128EEEEEEEvNS0_20BackwardKernelParamsE,(.L_x_8060 - _ZN18transformer_engine13normalization19ln_bwd_tuned_kernelINS0_13Kernel_traitsI6__halfS3_S3_fjLj5120ELj1ELj1ELj4ELj16ENS0_18Kernel_traits_baseILj5120ES3_S3_S3_fjLj128EEEEEEEvNS0_20BackwardKernelParamsE)
        .other          _ZN18transformer_engine13normalization19ln_bwd_tuned_kernelINS0_13Kernel_traitsI6__halfS3_S3_fjLj5120ELj1ELj1ELj4ELj16ENS0_18Kernel_traits_baseILj5120ES3_S3_S3_fjLj128EEEEEEEvNS0_20BackwardKernelParamsE,@"STO_CUDA_ENTRY STV_DEFAULT"
_ZN18transformer_engine13normalization19ln_bwd_tuned_kernelINS0_13Kernel_traitsI6__halfS3_S3_fjLj5120ELj1ELj1ELj4ELj16ENS0_18Kernel_traits_baseILj5120ES3_S3_S3_fjLj128EEEEEEEvNS0_20BackwardKernelParamsE:
.text._ZN18transformer_engine13normalization19ln_bwd_tuned_kernelINS0_13Kernel_traitsI6__halfS3_S3_fjLj5120ELj1ELj1ELj4ELj16ENS0_18Kernel_traits_baseILj5120ES3_S3_S3_fjLj128EEEEEEEvNS0_20BackwardKernelParamsE:
        /* <DEDUP_REMOVED lines=60> */
[----:B------:R-:W5:Y:S01]  /*03c0*/  LDG.E.128 R20, desc[UR6][R2.64+0x2000] ;  /* 0x0020000602147981 */ /* 0x000f62000c1e1d00 */
[----:B------:R-:W0:Y:S01]  /*03d0*/  S2UR UR5, SR_CgaCtaId ;  /* 0x00000000000579c3 */ /* 0x000e220000008800 */
        /* <DEDUP_REMOVED lines=23> */
[----:B0-----:R-:W-:Y:S01]  /*0550*/  ULEA UR4, UR5, UR4, 0x18 ;  /* 0x0000000405047291 */ /* 0x001fe2000f8ec03f */
[----:B------:R-:W-:Y:S02]  /*0560*/  CS2R R110, SRZ ;  /* 0x00000000006e7805 */ /* 0x000fe4000001ff00 */
[----:B------:R-:W-:-:S02]  /*0570*/  CS2R R116, SRZ ;  /* 0x0000000000747805 */ /* 0x000fc4000001ff00 */
[----:B------:R-:W-:Y:S02]  /*0580*/  CS2R R114, SRZ ;  /* 0x0000000000727805 */ /* 0x000fe4000001ff00 */
[----:B------:R-:W-:Y:S02]  /*0590*/  CS2R R120, SRZ ;  /* 0x0000000000787805 */ /* 0x000fe4000001ff00 */
[----:B------:R-:W-:Y:S02]  /*05a0*/  CS2R R118, SRZ ;  /* 0x0000000000767805 */ /* 0x000fe4000001ff00 */
[----:B------:R-:W-:Y:S02]  /*05b0*/  IADD3 R123, R124, 0x4, RZ ;  /* 0x000000047c7b7810 */ /* 0x000fe40007ffe0ff */
[----:B------:R-:W-:Y:S01]  /*05c0*/  MOV R122, UR4 ;  /* 0x00000004007a7c02 */ /* 0x000fe20008000f00 */
[----:B--2---:R-:W-:Y:S02]  /*05d0*/  HADD2.F32 R166, -RZ, R4.H0_H0 ;  /* 0x20000004ffa67230 */ /* 0x004fe40000004100 */
[----:B------:R-:W-:-:S02]  /*05e0*/  HADD2.F32 R162, -RZ, R6.H0_H0 ;  /* 0x20000006ffa27230 */ /* 0x000fc40000004100 */
[----:B---3--:R-:W-:Y:S02]  /*05f0*/  HADD2.F32 R158, -RZ, R8.H0_H0 ;  /* 0x20000008ff9e7230 */ /* 0x008fe40000004100 */
        /* <DEDUP_REMOVED lines=96> */
.L_x_6145:
[----:B0-----:R-:W0:Y:S01]  /*0c00*/  LDC.64 R88, c[0x0][0x220] ;  /* 0x00008800ff587b82 */ /* 0x001e220000000a00 */
[----:B------:R-:W-:-:S05]  /*0c10*/  LOP3.LUT R57, R50, 0x7f, RZ, 0xc0, !PT ;  /* 0x0000007f32397812 */ /* 0x000fca00078ec0ff */
[----:B------:R-:W-:Y:S02]  /*0c20*/  IMAD R172, R126, 0x280, R57 ;  /* 0x000002807eac7824 */ /* 0x000fe400078e0239 */
        /* <DEDUP_REMOVED lines=8> */
[C---:B------:R-:W-:Y:S01]  /*0cb0*/  IADD3 R168, R172.reuse, 0x200, RZ ;  /* 0x00000200aca87810 */ /* 0x040fe20007ffe0ff */
[----:B------:R-:W4:Y:S02]  /*0cc0*/  LDG.E.128 R56, desc[UR6][R56.64] ;  /* 0x0000000638387981 */ /* 0x000f24000c1e1d00 */
[----:B-1----:R-:W-:Y:S02]  /*0cd0*/  IMAD.WIDE.U32 R60, R172, 0x10, R92 ;  /* 0x00000010ac3c7825 */ /* 0x002fe400078e005c */
[----:B------:R-:W5:Y:S02]  /*0ce0*/  LDG.E.128 R64, desc[UR6][R64.64] ;  /* 0x0000000640407981 */ /* 0x000f64000c1e1d00 */
[----:B--2---:R-:W-:-:S02]  /*0cf0*/  IMAD.WIDE R176, R126, 0x4, R94 ;  /* 0x000000047eb07825 */ /* 0x004fc400078e025e */
[----:B------:R-:W2:Y:S02]  /*0d00*/  LDG.E.128 R60, desc[UR6][R60.64] ;  /* 0x000000063c3c7981 */ /* 0x000ea4000c1e1d00 */
[--C-:B------:R-:W-:Y:S02]  /*0d10*/  IMAD.WIDE.U32 R72, R170, 0x10, R88.reuse ;  /* 0x00000010aa487825 */ /* 0x100fe400078e0058 */
[----:B------:R-:W5:Y:S02]  /*0d20*/  LDG.E R177, desc[UR6][R176.64] ;  /* 0x00000006b0b17981 */ /* 0x000f64000c1e1900 */
[----:B------:R-:W-:Y:S02]  /*0d30*/  IMAD.WIDE.U32 R80, R169, 0x10, R88 ;  /* 0x00000010a9507825 */ /* 0x000fe400078e0058 */
[----:B------:R-:W5:Y:S02]  /*0d40*/  LDG.E.128 R72, desc[UR6][R72.64] ;  /* 0x0000000648487981 */ /* 0x000f64000c1e1d00 */
[----:B------:R-:W-:-:S02]  /*0d50*/  IMAD.WIDE.U32 R68, R171, 0x10, R92 ;  /* 0x00000010ab447825 */ /* 0x000fc400078e005c */
[----:B------:R-:W5:Y:S02]  /*0d60*/  LDG.E.128 R80, desc[UR6][R80.64] ;  /* 0x0000000650507981 */ /* 0x000f64000c1e1d00 */
[----:B------:R-:W-:Y:S02]  /*0d70*/  IMAD.WIDE.U32 R88, R168, 0x10, R88 ;  /* 0x00000010a8587825 */ /* 0x000fe400078e0058 */
[----:B------:R-:W5:Y:S02]  /*0d80*/  LDG.E.128 R68, desc[UR6][R68.64] ;  /* 0x0000000644447981 */ /* 0x000f64000c1e1d00 */
[----:B---3--:R-:W-:Y:S02]  /*0d90*/  IMAD.WIDE R174, R126, 0x4, R174 ;  /* 0x000000047eae7825 */ /* 0x008fe400078e02ae */
[----:B------:R-:W3:Y:S02]  /*0da0*/  LDG.E.128 R88, desc[UR6][R88.64] ;  /* 0x0000000658587981 */ /* 0x000ee4000c1e1d00 */
[----:B------:R-:W-:-:S02]  /*0db0*/  IMAD.WIDE.U32 R84, R169, 0x10, R92 ;  /* 0x00000010a9547825 */ /* 0x000fc400078e005c */
[----:B------:R-:W3:Y:S02]  /*0dc0*/  LDG.E R167, desc[UR6][R174.64] ;  /* 0x00000006aea77981 */ /* 0x000ee4000c1e1900 */
[--C-:B------:R-:W-:Y:S02]  /*0dd0*/  IMAD.WIDE.U32 R76, R170, 0x10, R92.reuse ;  /* 0x00000010aa4c7825 */ /* 0x100fe400078e005c */
[----:B------:R-:W3:Y:S02]  /*0de0*/  LDG.E.128 R84, desc[UR6][R84.64] ;  /* 0x0000000654547981 */ /* 0x000ee4000c1e1d00 */
[----:B------:R-:W-:Y:S02]  /*0df0*/  IMAD.WIDE.U32 R92, R168, 0x10, R92 ;  /* 0x00000010a85c7825 */ /* 0x000fe400078e005c */
[----:B------:R-:W3:Y:S04]  /*0e00*/  LDG.E.128 R76, desc[UR6][R76.64] ;  /* 0x000000064c4c7981 */ /* 0x000ee8000c1e1d00 */
[----:B------:R-:W3:Y:S01]  /*0e10*/  LDG.E.128 R92, desc[UR6][R92.64] ;  /* 0x000000065c5c7981 */ /* 0x000ee2000c1e1d00 */
[----:B------:R-:W-:Y:S01]  /*0e20*/  UMOV UR4, 0xffffffff ;  /* 0xffffffff00047882 */ /* 0x000fe20000000000 */
[----:B------:R-:W-:Y:S01]  /*0e30*/  LOP3.LUT P1, RZ, R50, 0x1f, RZ, 0xc0, !PT ;  /* 0x0000001f32ff7812 */ /* 0x000fe2000782c0ff */
[----:B----4-:R-:W-:-:S02]  /*0e40*/  HADD2.F32 R0, -RZ, R56.H0_H0 ;  /* 0x20000038ff007230 */ /* 0x010fc40000004100 */
[----:B------:R-:W-:Y:S02]  /*0e50*/  HADD2.F32 R56, -RZ, R56.H1_H1 ;  /* 0x30000038ff387230 */ /* 0x000fe40000004100 */
[----:B------:R-:W-:Y:S02]  /*0e60*/  HADD2.F32 R200, -RZ, R57.H0_H0 ;  /* 0x20000039ffc87230 */ /* 0x000fe40000004100 */
[--C-:B--2---:R-:W-:Y:S02]  /*0e70*/  HADD2.F32 R199, -RZ, R60.reuse.H0_H0 ;  /* 0x2000003cffc77230 */ /* 0x104fe40000004100 */
[----:B------:R-:W-:Y:S02]  /*0e80*/  HADD2.F32 R196, -RZ, R60.H1_H1 ;  /* 0x3000003cffc47230 */ /* 0x000fe40000004100 */
[----:B-----5:R-:W-:Y:S02]  /*0e90*/  HADD2.F32 R60, -RZ, R67.H1_H1 ;  /* 0x30000043ff3c7230 */ /* 0x020fe40000004100 */
[----:B------:R-:W-:Y:S01]  /*0ea0*/  FADD R0, -R177, R0 ;  /* 0x00000000b1007221 */ /* 0x000fe20000000100 */
[----:B------:R-:W-:-:S02]  /*0eb0*/  HADD2.F32 R190, -RZ, R62.H0_H0 ;  /* 0x2000003effbe7230 */ /* 0x000fc40000004100 */
[----:B------:R-:W-:Y:S01]  /*0ec0*/  FADD R201, -R177, R56 ;  /* 0x00000038b1c97221 */ /* 0x000fe20000000100 */
[----:B------:R-:W-:Y:S02]  /*0ed0*/  HADD2.F32 R210, -RZ, R74.H0_H0 ;  /* 0x2000004affd27230 */ /* 0x000fe40000004100 */
        /* <DEDUP_REMOVED lines=8> */
[----:B---3--:R-:W-:Y:S01]  /*0f60*/  FMUL R0, R167, R0 ;  /* 0x00000000a7007220 */ /* 0x008fe20000400000 */
[----:B------:R-:W-:Y:S02]  /*0f70*/  HADD2.F32 R176, -RZ, R69.H1_H1 ;  /* 0x30000045ffb07230 */ /* 0x000fe40000004100 */
[--C-:B------:R-:W-:Y:S02]  /*0f80*/  HADD2.F32 R81, -RZ, R90.reuse.H0_H0 ;  /* 0x2000005aff517230 */ /* 0x100fe40000004100 */
[----:B------:R-:W-:-:S02]  /*0f90*/  HADD2.F32 R83, -RZ, R90.H1_H1 ;  /* 0x3000005aff537230 */ /* 0x000fc40000004100 */
[----:B------:R-:W-:Y:S01]  /*0fa0*/  FADD R90, -R177, R60 ;  /* 0x0000003cb15a7221 */ /* 0x000fe20000000100 */
        /* <DEDUP_REMOVED lines=10> */
[C---:B------:R-:W-:Y:S01]  /*1050*/  FADD R84, -R177.reuse, R210 ;  /* 0x000000d2b1547221 */ /* 0x040fe20000000100 */
[----:B------:R-:W-:Y:S02]  /*1060*/  HADD2.F32 R204, -RZ, R57.H1_H1 ;  /* 0x30000039ffcc7230 */ /* 0x000fe40000004100 */
[----:B------:R-:W-:Y:S01]  /*1070*/  FADD R197, -R177, R200 ;  /* 0x000000c8b1c57221 */ /* 0x000fe20000000100 */
[----:B------:R-:W-:-:S02]  /*1080*/  HADD2.F32 R73, -RZ, R88.H1_H1 ;  /* 0x30000058ff497230 */ /* 0x000fc40000004100 */
[----:B------:R-:W-:Y:S01]  /*1090*/  FADD R121, R199, R121 ;  /* 0x00000079c7797221 */ /* 0x000fe20000000000 */
[--C-:B------:R-:W-:Y:S02]  /*10a0*/  HADD2.F32 R211, -RZ, R93.reuse.H0_H0 ;  /* 0x2000005dffd37230 */ /* 0x100fe40000004100 */
[----:B------:R-:W-:Y:S01]  /*10b0*/  FMUL R201, R167, R201 ;  /* 0x000000c9a7c97220 */ /* 0x000fe20000400000 */
[----:B------:R-:W-:Y:S02]  /*10c0*/  HADD2.F32 R210, -RZ, R93.H1_H1 ;  /* 0x3000005dffd27230 */ /* 0x000fe40000004100 */
[-C--:B------:R-:W-:Y:S01]  /*10d0*/  FFMA R125, R0, R199.reuse, R125 ;  /* 0x000000c7007d7223 */ /* 0x080fe2000000007d */
[--C-:B------:R-:W-:Y:S02]  /*10e0*/  HADD2.F32 R248, -RZ, R64.reuse.H0_H0 ;  /* 0x20000040fff87230 */ /* 0x100fe40000004100 */
[----:B------:R-:W-:Y:S01]  /*10f0*/  FMUL R199, R166, R199 ;  /* 0x000000c7a6c77220 */ /* 0x000fe20000400000 */
[----:B------:R-:W-:-:S02]  /*1100*/  HADD2.F32 R246, -RZ, R64.H1_H1 ;  /* 0x30000040fff67230 */ /* 0x000fc40000004100 */
[----:B------:R-:W-:Y:S01]  /*1110*/  FMUL R93, R167, R90 ;  /* 0x0000005aa75d7220 */ /* 0x000fe20000400000 */
[--C-:B------:R-:W-:Y:S02]  /*1120*/  HADD2.F32 R64, -RZ, R86.reuse.H0_H0 ;  /* 0x20000056ff407230 */ /* 0x100fe40000004100 */
[----:B------:R-:W-:Y:S02]  /*1130*/  HADD2.F32 R198, -RZ, R86.H1_H1 ;  /* 0x30000056ffc67230 */ /* 0x000fe40000004100 */
[C---:B------:R-:W-:Y:S01]  /*1140*/  FADD R86, -R177.reuse, R62 ;  /* 0x0000003eb1567221 */ /* 0x040fe20000000100 */
[--C-:B------:R-:W-:Y:S02]  /*1150*/  HADD2.F32 R206, -RZ, R58.reuse.H0_H0 ;  /* 0x2000003affce7230 */ /* 0x100fe40000004100 */
[C---:B------:R-:W-:Y:S01]  /*1160*/  FADD R195, -R177.reuse, R204 ;  /* 0x000000ccb1c37221 */ /* 0x040fe20000000100 */
[----:B------:R-:W-:Y:S02]  /*1170*/  HADD2.F32 R194, -RZ, R61.H0_H0 ;  /* 0x2000003dffc27230 */ /* 0x000fe40000004100 */
[----:B------:R-:W-:Y:S01]  /*1180*/  FADD R62, -R177, R73 ;  /* 0x00000049b13e7221 */ /* 0x000fe20000000100 */
[----:B------:R-:W-:Y:S01]  /*1190*/  FADD R119, R196, R119 ;  /* 0x00000077c4777221 */ /* 0x000fe20000000000 */
[----:B------:R-:W-:Y:S01]  /*11a0*/  FMUL R197, R167, R197 ;  /* 0x000000c5a7c57220 */ /* 0x000fe20000400000 */
[-C--:B------:R-:W-:Y:S01]  /*11b0*/  FFMA R120, R201, R196.reuse, R120 ;  /* 0x000000c4c9787223 */ /* 0x080fe20000000078 */
        /* <DEDUP_REMOVED lines=8> */
[----:B------:R-:W-:Y:S02]  /*1240*/  HADD2.F32 R192, -RZ, R61.H1_H1 ;  /* 0x3000003dffc07230 */ /* 0x000fe40000004100 */
[----:B------:R-:W-:Y:S01]  /*1250*/  FADD R117, R194, R117 ;  /* 0x00000075c2757221 */ /* 0x000fe20000000000 */
[----:B------:R-:W-:Y:S01]  /*1260*/  FMUL R195, R167, R195 ;  /* 0x000000c3a7c37220 */ /* 0x000fe20000400000 */
[-C--:B------:R-:W-:Y:S01]  /*1270*/  FFMA R118, R197, R194.reuse, R118 ;  /* 0x000000c2c5767223 */ /* 0x080fe20000000076 */
[----:B------:R-:W-:Y:S01]  /*1280*/  FMUL R194, R164, R194 ;  /* 0x000000c2a4c27220 */ /* 0x000fe20000400000 */
[----:B------:R-:W-:Y:S01]  /*1290*/  FADD R73, R73, R196 ;  /* 0x000000c449497221 */ /* 0x000fe20000000000 */
[----:B------:R-:W-:Y:S01]  /*12a0*/  FFMA R232, R201, R196, R232 ;  /* 0x000000c4c9e87223 */ /* 0x000fe200000000e8 */
[--C-:B------:R-:W-:Y:S02]  /*12b0*/  HADD2.F32 R252, -RZ, R59.reuse.H0_H0 ;  /* 0x2000003bfffc7230 */ /* 0x100fe40000004100 */
[----:B------:R-:W-:Y:S01]  /*12c0*/  FADD R191, -R177, R58 ;  /* 0x0000003ab1bf7221 */ /* 0x000fe20000000100 */
[----:B------:R-:W-:Y:S01]  /*12d0*/  FADD R115, R192, R115 ;  /* 0x00000073c0737221 */ /* 0x000fe20000000000 */
[----:B------:R-:W-:Y:S01]  /*12e0*/  FMUL R193, R167, R193 ;  /* 0x000000c1a7c17220 */ /* 0x000fe20000400000 */
[-C--:B------:R-:W-:Y:S01]  /*12f0*/  FFMA R116, R195, R192.reuse, R116 ;  /* 0x000000c0c3747223 */ /* 0x080fe20000000074 */
[----:B------:R-:W-:Y:S01]  /*1300*/  FMUL R192, R163, R192 ;  /* 0x000000c0a3c07220 */ /* 0x000fe20000400000 */
[----:B------:R-:W-:Y:S01]  /*1310*/  FADD R73, R73, R194 ;  /* 0x000000c249497221 */ /* 0x000fe20000000000 */
[----:B------:R-:W-:Y:S01]  /*1320*/  FFMA R232, R197, R194, R232 ;  /* 0x000000c2c5e87223 */ /* 0x000fe200000000e8 */
[----:B------:R-:W-:-:S02]  /*1330*/  HADD2.F32 R250, -RZ, R59.H1_H1 ;  /* 0x3000003bfffa7230 */ /* 0x000fc40000004100 */
[----:B------:R-:W-:Y:S01]  /*1340*/  FADD R252, -R177, R252 ;  /* 0x000000fcb1fc7221 */ /* 0x000fe20000000100 */
        /* <DEDUP_REMOVED lines=22> */
[----:B------:R-:W-:Y:S02]  /*14b0*/  HADD2.F32 R244, -RZ, R65.H0_H0 ;  /* 0x20000041fff47230 */ /* 0x000fe40000004100 */
[----:B------:R-:W-:Y:S01]  /*14c0*/  FADD R246, -R177, R246 ;  /* 0x000000f6b1f67221 */ /* 0x000fe20000000100 */
        /* <DEDUP_REMOVED lines=8> */
[----:B------:R-:W-:Y:S01]  /*1550*/  FADD R244, -R177, R244 ;  /* 0x000000f4b1f47221 */ /* 0x000fe20000000100 */
[----:B------:R-:W-:Y:S02]  /*1560*/  HADD2.F32 R236, -RZ, R67.H0_H0 ;  /* 0x20000043ffec7230 */ /* 0x000fe40000004100 */
[----:B------:R-:W-:Y:S01]  /*1570*/  FADD R105, R182, R105 ;  /* 0x00000069b6697221 */ /* 0x000fe20000000000 */
[----:B------:R-:W-:-:S02]  /*1580*/  HADD2.F32 R180, -RZ, R68.H1_H1 ;  /* 0x30000044ffb47230 */ /* 0x000fc40000004100 */
[----:B------:R-:W-:Y:S01]  /*1590*/  FMUL R183, R167, R246 ;  /* 0x000000f6a7b77220 */ /* 0x000fe20000400000 */
[--C-:B------:R-:W-:Y:S02]  /*15a0*/  HADD2.F32 R68, -RZ, R85.reuse.H0_H0 ;  /* 0x20000055ff447230 */ /* 0x100fe40000004100 */
[-C--:B------:R-:W-:Y:S01]  /*15b0*/  FFMA R106, R185, R182.reuse, R106 ;  /* 0x000000b6b96a7223 */ /* 0x080fe2000000006a */
[----:B------:R-:W-:Y:S02]  /*15c0*/  HADD2.F32 R67, -RZ, R85.H1_H1 ;  /* 0x30000055ff437230 */ /* 0x000fe40000004100 */
[----:B------:R-:W-:Y:S01]  /*15d0*/  FMUL R182, R158, R182 ;  /* 0x000000b69eb67220 */ /* 0x000fe20000400000 */
[----:B------:R-:W-:Y:S02]  /*15e0*/  HADD2.F32 R230, -RZ, R74.H1_H1 ;  /* 0x3000004affe67230 */ /* 0x000fe40000004100 */
[----:B------:R-:W-:Y:S01]  /*15f0*/  FADD R73, R73, R184 ;  /* 0x000000b849497221 */ /* 0x000fe20000000000 */
[----:B------:R-:W-:-:S02]  /*1600*/  HADD2.F32 R85, -RZ, R91.H0_H0 ;  /* 0x2000005bff557230 */ /* 0x000fc40000004100 */
[----:B------:R-:W-:Y:S01]  /*1610*/  FFMA R232, R187, R184, R232 ;  /* 0x000000b8bbe87223 */ /* 0x000fe200000000e8 */
[--C-:B------:R-:W-:Y:S02]  /*1620*/  HADD2.F32 R74, -RZ, R80.reuse.H0_H0 ;  /* 0x20000050ff4a7230 */ /* 0x100fe40000004100 */
[----:B------:R-:W-:Y:S02]  /*1630*/  HADD2.F32 R224, -RZ, R80.H1_H1 ;  /* 0x30000050ffe07230 */ /* 0x000fe40000004100 */
[C---:B------:R-:W-:Y:S01]  /*1640*/  FADD R80, -R177.reuse, R208 ;  /* 0x000000d0b1507221 */ /* 0x040fe20000000100 */
[--C-:B------:R-:W-:Y:S02]  /*1650*/  HADD2.F32 R228, -RZ, R75.reuse.H0_H0 ;  /* 0x2000004bffe47230 */ /* 0x100fe40000004100 */
[----:B------:R-:W-:Y:S01]  /*1660*/  FADD R242, -R177, R242 ;  /* 0x000000f2b1f27221 */ /* 0x000fe20000000100 */
[----:B------:R-:W-:Y:S02]  /*1670*/  HADD2.F32 R226, -RZ, R75.H1_H1 ;  /* 0x3000004bffe27230 */ /* 0x000fe40000004100 */
[----:B------:R-:W-:Y:S01]  /*1680*/  FADD R103, R180, R103 ;  /* 0x00000067b4677221 */ /* 0x000fe20000000000 */
[----:B------:R-:W-:-:S02]  /*1690*/  HADD2.F32 R65, -RZ, R76.H0_H0 ;  /* 0x2000004cff417230 */ /* 0x000fc40000004100 */
[----:B------:R-:W-:Y:S01]  /*16a0*/  FMUL R181, R167, R244 ;  /* 0x000000f4a7b57220 */ /* 0x000fe20000400000 */
[----:B------:R-:W-:Y:S02]  /*16b0*/  HADD2.F32 R63, -RZ, R76.H1_H1 ;  /* 0x3000004cff3f7230 */ /* 0x000fe40000004100 */
[----:B------:R-:W-:Y:S01]  /*16c0*/  FFMA R104, R183, R180, R104 ;  /* 0x000000b4b7687223 */ /* 0x000fe20000000068 */
[----:B------:R-:W-:Y:S02]  /*16d0*/  HADD2.F32 R59, -RZ, R78.H0_H0 ;  /* 0x2000004eff3b7230 */ /* 0x000fe40000004100 */
[----:B------:R-:W-:Y:S01]  /*16e0*/  FMUL R84, R167, R84 ;  /* 0x00000054a7547220 */ /* 0x000fe20000400000 */
[--C-:B------:R-:W-:Y:S02]  /*16f0*/  HADD2.F32 R76, -RZ, R79.reuse.H0_H0 ;  /* 0x2000004fff4c7230 */ /* 0x100fe40000004100 */
[----:B------:R-:W-:Y:S01]  /*1700*/  FADD R200, -R177, R216 ;  /* 0x000000d8b1c87221 */ /* 0x000fe20000000100 */
[----:B------:R-:W-:-:S02]  /*1710*/  HADD2.F32 R75, -RZ, R79.H1_H1 ;  /* 0x3000004fff4b7230 */ /* 0x000fc40000004100 */
[----:B------:R-:W-:Y:S01]  /*1720*/  FMUL R180, R157, R180 ;  /* 0x000000b49db47220 */ /* 0x000fe20000400000 */
[----:B------:R-:W-:Y:S02]  /*1730*/  HADD2.F32 R79, -RZ, R89.H0_H0 ;  /* 0x20000059ff4f7230 */ /* 0x000fe40000004100 */
[----:B------:R-:W-:Y:S01]  /*1740*/  FADD R73, R73, R182 ;  /* 0x000000b649497221 */ /* 0x000fe20000000000 */
[--C-:B------:R-:W-:Y:S02]  /*1750*/  HADD2.F32 R214, -RZ, R82.reuse.H0_H0 ;  /* 0x20000052ffd67230 */ /* 0x100fe40000004100 */
[----:B------:R-:W-:Y:S01]  /*1760*/  FADD R216, -R177, R85 ;  /* 0x00000055b1d87221 */ /* 0x000fe20000000100 */
[----:B------:R-:W-:Y:S02]  /*1770*/  HADD2.F32 R220, -RZ, R82.H1_H1 ;  /* 0x30000052ffdc7230 */ /* 0x000fe40000004100 */
[----:B------:R-:W-:Y:S01]  /*1780*/  FFMA R232, R185, R182, R232 ;  /* 0x000000b6b9e87223 */ /* 0x000fe200000000e8 */
[----:B------:R-:W-:-:S02]  /*1790*/  HADD2.F32 R57, -RZ, R88.H0_H0 ;  /* 0x20000058ff397230 */ /* 0x000fc40000004100 */
[----:B------:R-:W-:Y:S01]  /*17a0*/  FMUL R85, R167, R80 ;  /* 0x00000050a7557220 */ /* 0x000fe20000400000 */
[----:B------:R-:W-:Y:S02]  /*17b0*/  HADD2.F32 R89, -RZ, R89.H1_H1 ;  /* 0x30000059ff597230 */ /* 0x000fe40000004100 */
[----:B------:R-:W-:Y:S02]  /*17c0*/  HADD2.F32 R91, -RZ, R91.H1_H1 ;  /* 0x3000005bff5b7230 */ /* 0x000fe40000004100 */
[----:B------:R-:W-:Y:S01]  /*17d0*/  FADD R240, -R177, R240 ;  /* 0x000000f0b1f07221 */ /* 0x000fe20000000100 */
[----:B------:R-:W-:Y:S01]  /*17e0*/  FADD R101, R178, R101 ;  /* 0x00000065b2657221 */ /* 0x000fe20000000000 */
[----:B------:R-:W-:Y:S01]  /*17f0*/  FMUL R179, R167, R242 ;  /* 0x000000f2a7b37220 */ /* 0x000fe20000400000 */
[-C--:B------:R-:W-:Y:S01]  /*1800*/  FFMA R102, R181, R178.reuse, R102 ;  /* 0x000000b2b5667223 */ /* 0x080fe20000000066 */
[----:B------:R-:W-:Y:S01]  /*1810*/  FADD R31, R59, R31 ;  /* 0x0000001f3b1f7221 */ /* 0x000fe20000000000 */
[-C--:B------:R-:W-:Y:S01]  /*1820*/  FFMA R7, R84, R59.reuse, R7 ;  /* 0x0000003b54077223 */ /* 0x080fe20000000007 */
[----:B------:R-:W-:Y:S01]  /*1830*/  FMUL R80, R146, R59 ;  /* 0x0000003b92507220 */ /* 0x000fe20000400000 */
[----:B------:R-:W-:Y:S01]  /*1840*/  FADD R88, -R177, R70 ;  /* 0x00000046b1587221 */ /* 0x000fe20000000100 */
[----:B------:R-:W-:Y:S01]  /*1850*/  FMUL R178, R156, R178 ;  /* 0x000000b29cb27220 */ /* 0x000fe20000400000 */
[----:B------:R-:W-:Y:S01]  /*1860*/  FADD R59, R73, R180 ;  /* 0x000000b4493b7221 */ /* 0x000fe20000000000 */
[C---:B------:R-:W-:Y:S01]  /*1870*/  FADD R82, -R177.reuse, R66 ;  /* 0x00000042b1527221 */ /* 0x040fe20000000100 */
        /* <DEDUP_REMOVED lines=36> */
[----:B------:R-:W-:Y:S01]  /*1ac0*/  FMUL R73, R167, R224 ;  /* 0x000000e0a7497220 */ /* 0x000fe20000400000 */
[--C-:B------:R-:W-:Y:S02]  /*1ad0*/  HADD2.F32 R219, -RZ, R95.reuse.H0_H0 ;  /* 0x2000005fffdb7230 */ /* 0x100fe40000004100 */
[----:B------:R-:W-:Y:S01]  /*1ae0*/  FMUL R91, R152, R69 ;  /* 0x00000045985b7220 */ /* 0x000fe20000400000 */
[----:B------:R-:W-:-:S02]  /*1af0*/  HADD2.F32 R57, -RZ, R95.H1_H1 ;  /* 0x3000005fff397230 */ /* 0x000fc40000004100 */
[----:B------:R-:W-:Y:S01]  /*1b00*/  FADD R224, R59, R94 ;  /* 0x0000005e3be07221 */ /* 0x000fe20000000000 */
[----:B------:R-:W-:Y:S01]  /*1b10*/  FMUL R95, R167, R236 ;  /* 0x000000eca75f7220 */ /* 0x000fe20000400000 */
[----:B------:R-:W-:Y:S02]  /*1b20*/  FFMA R232, R175, R94, R232 ;  /* 0x0000005eafe87223 */ /* 0x000fe400000000e8 */
[----:B------:R-:W-:Y:S01]  /*1b30*/  FADD R59, R224, R91 ;  /* 0x0000005be03b7221 */ /* 0x000fe20000000000 */
[----:B------:R-:W-:Y:S02]  /*1b40*/  HADD2.F32 R61, -RZ, R77.H0_H0 ;  /* 0x2000004dff3d7230 */ /* 0x000fe40000004100 */
[----:B------:R-:W-:Y:S01]  /*1b50*/  FFMA R232, R95, R91, R232 ;  /* 0x0000005b5fe87223 */ /* 0x000fe200000000e8 */
[----:B------:R-:W-:Y:S01]  /*1b60*/  FADD R53, R69, R53 ;  /* 0x0000003545357221 */ /* 0x000fe20000000000 */
[----:B------:R-:W-:Y:S01]  /*1b70*/  FFMA R54, R95, R69, R54 ;  /* 0x000000455f367223 */ /* 0x000fe20000000036 */
[----:B------:R-:W-:-:S02]  /*1b80*/  HADD2.F32 R203, -RZ, R87.H0_H0 ;  /* 0x20000057ffcb7230 */ /* 0x000fc40000004100 */
[C---:B------:R-:W-:Y:S01]  /*1b90*/  FMUL R88, R167.reuse, R88 ;  /* 0x00000058a7587220 */ /* 0x040fe20000400000 */
[----:B------:R-:W-:Y:S02]  /*1ba0*/  HADD2.F32 R202, -RZ, R87.H1_H1 ;  /* 0x30000057ffca7230 */ /* 0x000fe40000004100 */
[----:B------:R-:W-:Y:S01]  /*1bb0*/  FMUL R69, R167, R222 ;  /* 0x000000dea7457220 */ /* 0x000fe20000400000 */
[--C-:B------:R-:W-:Y:S02]  /*1bc0*/  HADD2.F32 R207, -RZ, R92.reuse.H0_H0 ;  /* 0x2000005cffcf7230 */ /* 0x100fe40000004100 */
[----:B------:R-:W-:Y:S01]  /*1bd0*/  FMUL R87, R150, R65 ;  /* 0x0000004196577220 */ /* 0x000fe20000400000 */
[----:B------:R-:W-:Y:S02]  /*1be0*/  HADD2.F32 R206, -RZ, R92.H1_H1 ;  /* 0x3000005cffce7230 */ /* 0x000fe40000004100 */
        /* <DEDUP_REMOVED lines=8> */
[----:B------:R-:W-:Y:S01]  /*1c70*/  FMUL R89, R167, R82 ;  /* 0x00000052a7597220 */ /* 0x000fe20000400000 */
[----:B------:R-:W-:Y:S01]  /*1c80*/  FFMA R222, R92, R87, R59 ;  /* 0x000000575cde7223 */ /* 0x000fe2000000003b */
[----:B------:R-:W-:-:S02]  /*1c90*/  HADD2.F32 R77, -RZ, R77.H1_H1 ;  /* 0x3000004dff4d7230 */ /* 0x000fc40000004100 */
[----:B------:R-:W-:Y:S01]  /*1ca0*/  FADD R224, R61, R86 ;  /* 0x000000563de07221 */ /* 0x000fe20000000000 */
[----:B------:R-:W-:Y:S01]  /*1cb0*/  FFMA R59, R89, R86, R222 ;  /* 0x00000056593b7223 */ /* 0x000fe200000000de */
[----:B------:R-:W-:Y:S01]  /*1cc0*/  FADD R27, R65, R27 ;  /* 0x0000001b411b7221 */ /* 0x000fe20000000000 */
[----:B------:R-:W-:Y:S01]  /*1cd0*/  FFMA R3, R92, R65, R3 ;  /* 0x000000415c037223 */ /* 0x000fe20000000003 */
[----:B------:R-:W-:Y:S01]  /*1ce0*/  FMUL R82, R147, R77 ;  /* 0x0000004d93527220 */ /* 0x000fe20000400000 */
[C---:B------:R-:W-:Y:S01]  /*1cf0*/  FMUL R65, R167.reuse, R220 ;  /* 0x000000dca7417220 */ /* 0x040fe20000400000 */
[----:B------:R-:W-:Y:S01]  /*1d00*/  FADD R61, R224, R83 ;  /* 0x00000053e03d7221 */ /* 0x000fe20000000000 */
[----:B------:R-:W-:Y:S02]  /*1d10*/  HADD2.F32 R78, -RZ, R78.H1_H1 ;  /* 0x3000004eff4e7230 */ /* 0x000fe40000004100 */
[----:B------:R-:W-:Y:S01]  /*1d20*/  FFMA R220, R88, R83, R59 ;  /* 0x0000005358dc7223 */ /* 0x000fe2000000003b */
[----:B------:R-:W-:Y:S01]  /*1d30*/  FMUL R81, R167, R230 ;  /* 0x000000e6a7517220 */ /* 0x000fe20000400000 */
[----:B------:R-:W-:-:S02]  /*1d40*/  FADD R61, R61, R82 ;  /* 0x000000523d3d7221 */ /* 0x000fc40000000000 */
        /* <DEDUP_REMOVED lines=138> */
.L_x_6156:
        /* <DEDUP_REMOVED lines=15> */
.L_x_6144:
        /* <DEDUP_REMOVED lines=251> */
.L_x_6142:
        /* <DEDUP_REMOVED lines=41> */
.L_x_6143:
[----:B------:R-:W-:Y:S01]  /*3920*/  HFMA2.MMA R59, -RZ, RZ, 0, 9.5367431640625e-07 ;  /* 0x00000010ff3b7435 */ /* 0x000fe200000001ff */
[----:B------:R-:W-:Y:S02]  /*3930*/  MOV R58, 0x1f ;  /* 0x0000001f003a7802 */ /* 0x000fe40000000f00 */
[----:B------:R-:W-:-:S08]  /*3940*/  MOV R61, 0xffffffff ;  /* 0xffffffff003d7802 */ /* 0x000fd00000000f00 */
[----:B------:R-:W-:Y:S05]  /*3950*/  WARPSYNC.COLLECTIVE R61, `(.L_x_6146) ;  /* 0x000000003d087348 */ /* 0x000fea0003c00000 */
[----:B------:R0:W1:Y:S02]  /*3960*/  SHFL.DOWN P0, R62, R60, R59, R58 ;  /* 0x0800003b3c3e7389 */ /* 0x000064000000003a */
[----:B01----:R-:W-:Y:S01]  /*3970*/  ENDCOLLECTIVE ;  /* 0x000000000000791b */ /* 0x003fe20003800000 */
.L_x_6146:
[----:B------:R-:W-:Y:S01]  /*3980*/  FADD R63, R60, R62 ;  /* 0x0000003e3c3f7221 */ /* 0x000fe20000000000 */
[----:B------:R-:W-:-:S07]  /*3990*/  MOV R60, R56 ;  /* 0x00000038003c7202 */ /* 0x000fce0000000f00 */
[----:B------:R-:W-:Y:S05]  /*39a0*/  WARPSYNC.COLLECTIVE R61, `(.L_x_6147) ;  /* 0x000000003d087348 */ /* 0x000fea0003c00000 */
[----:B------:R0:W1:Y:S02]  /*39b0*/  SHFL.DOWN P0, R62, R60, R59, R58 ;  /* 0x0800003b3c3e7389 */ /* 0x000064000000003a */
[----:B01----:R-:W-:Y:S01]  /*39c0*/  ENDCOLLECTIVE ;  /* 0x000000000000791b */ /* 0x003fe20003800000 */
.L_x_6147:
[----:B------:R-:W-:Y:S01]  /*39d0*/  HFMA2.MMA R59, -RZ, RZ, 0, 4.76837158203125e-07 ;  /* 0x00000008ff3b7435 */ /* 0x000fe200000001ff */
[----:B------:R-:W-:Y:S02]  /*39e0*/  MOV R60, R63 ;  /* 0x0000003f003c7202 */ /* 0x000fe40000000f00 */
[----:B------:R-:W-:-:S08]  /*39f0*/  MOV R57, R62 ;  /* 0x0000003e00397202 */ /* 0x000fd00000000f00 */
[----:B------:R-:W-:Y:S05]  /*3a00*/  WARPSYNC.COLLECTIVE R61, `(.L_x_6148) ;  /* 0x000000003d087348 */ /* 0x000fea0003c00000 */
[----:B------:R0:W1:Y:S02]  /*3a10*/  SHFL.DOWN P0, R62, R60, R59, R58 ;  /* 0x0800003b3c3e7389 */ /* 0x000064000000003a */
[----:B01----:R-:W-:Y:S01]  /*3a20*/  ENDCOLLECTIVE ;  /* 0x000000000000791b */ /* 0x003fe20003800000 */
.L_x_6148:
[----:B------:R-:W-:-:S05]  /*3a30*/  FADD R57, R56, R57 ;  /* 0x0000003938397221 */ /* 0x000fca0000000000 */
[----:B------:R-:W-:Y:S01]  /*3a40*/  MOV R60, R57 ;  /* 0x00000039003c7202 */ /* 0x000fe20000000f00 */
[----:B------:R-:W-:-:S07]  /*3a50*/  FADD R222, R63, R62 ;  /* 0x0000003e3fde7221 */ /* 0x000fce0000000000 */
[----:B------:R-:W-:Y:S05]  /*3a60*/  WARPSYNC.COLLECTIVE R61, `(.L_x_6149) ;  /* 0x000000003d087348 */ /* 0x000fea0003c00000 */
[----:B------:R0:W1:Y:S02]  /*3a70*/  SHFL.DOWN P0, R62, R60, R59, R58 ;  /* 0x0800003b3c3e7389 */ /* 0x000064000000003a */
[----:B01----:R-:W-:Y:S01]  /*3a80*/  ENDCOLLECTIVE ;  /* 0x000000000000791b */ /* 0x003fe20003800000 */
.L_x_6149:
[----:B------:R-:W-:Y:S01]  /*3a90*/  HFMA2.MMA R59, -RZ, RZ, 0, 2.384185791015625e-07 ;  /* 0x00000004ff3b7435 */ /* 0x000fe200000001ff */
[----:B------:R-:W-:Y:S02]  /*3aa0*/  MOV R60, R222 ;  /* 0x000000de003c7202 */ /* 0x000fe40000000f00 */
[----:B------:R-:W-:-:S08]  /*3ab0*/  MOV R220, R62 ;  /* 0x0000003e00dc7202 */ /* 0x000fd00000000f00 */
[----:B------:R-:W-:Y:S05]  /*3ac0*/  WARPSYNC.COLLECTIVE R61, `(.L_x_6150) ;  /* 0x000000003d087348 */ /* 0x000fea0003c00000 */
[----:B------:R0:W1:Y:S02]  /*3ad0*/  SHFL.DOWN P0, R62, R60, R59, R58 ;  /* 0x0800003b3c3e7389 */ /* 0x000064000000003a */
[----:B01----:R-:W-:Y:S01]  /*3ae0*/  ENDCOLLECTIVE ;  /* 0x000000000000791b */ /* 0x003fe20003800000 */
.L_x_6150:
[----:B------:R-:W-:-:S05]  /*3af0*/  FADD R220, R57, R220 ;  /* 0x000000dc39dc7221 */ /* 0x000fca0000000000 */
[----:B------:R-:W-:Y:S01]  /*3b00*/  MOV R60, R220 ;  /* 0x000000dc003c7202 */ /* 0x000fe20000000f00 */
[----:B------:R-:W-:-:S07]  /*3b10*/  FADD R224, R222, R62 ;  /* 0x0000003edee07221 */ /* 0x000fce0000000000 */
[----:B------:R-:W-:Y:S05]  /*3b20*/  WARPSYNC.COLLECTIVE R61, `(.L_x_6151) ;  /* 0x000000003d087348 */ /* 0x000fea0003c00000 */
[----:B------:R0:W1:Y:S02]  /*3b30*/  SHFL.DOWN P0, R62, R60, R59, R58 ;  /* 0x0800003b3c3e7389 */ /* 0x000064000000003a */
[----:B01----:R-:W-:Y:S01]  /*3b40*/  ENDCOLLECTIVE ;  /* 0x000000000000791b */ /* 0x003fe20003800000 */
.L_x_6151:
[----:B------:R-:W-:Y:S01]  /*3b50*/  HFMA2.MMA R59, -RZ, RZ, 0, 1.1920928955078125e-07 ;  /* 0x00000002ff3b7435 */ /* 0x000fe200000001ff */
[----:B------:R-:W-:Y:S02]  /*3b60*/  MOV R60, R224 ;  /* 0x000000e0003c7202 */ /* 0x000fe40000000f00 */
[----:B------:R-:W-:-:S08]  /*3b70*/  MOV R223, R62 ;  /* 0x0000003e00df7202 */ /* 0x000fd00000000f00 */
[----:B------:R-:W-:Y:S05]  /*3b80*/  WARPSYNC.COLLECTIVE R61, `(.L_x_6152) ;  /* 0x000000003d087348 */ /* 0x000fea0003c00000 */
[----:B------:R0:W1:Y:S02]  /*3b90*/  SHFL.DOWN P0, R62, R60, R59, R58 ;  /* 0x0800003b3c3e7389 */ /* 0x000064000000003a */
[----:B01----:R-:W-:Y:S01]  /*3ba0*/  ENDCOLLECTIVE ;  /* 0x000000000000791b */ /* 0x003fe20003800000 */
.L_x_6152:
[----:B------:R-:W-:-:S05]  /*3bb0*/  FADD R223, R220, R223 ;  /* 0x000000dfdcdf7221 */ /* 0x000fca0000000000 */
[----:B------:R-:W-:Y:S01]  /*3bc0*/  MOV R60, R223 ;  /* 0x000000df003c7202 */ /* 0x000fe20000000f00 */
[----:B------:R-:W-:-:S07]  /*3bd0*/  FADD R56, R224, R62 ;  /* 0x0000003ee0387221 */ /* 0x000fce0000000000 */
[----:B------:R-:W-:Y:S05]  /*3be0*/  WARPSYNC.COLLECTIVE R61, `(.L_x_6153) ;  /* 0x000000003d087348 */ /* 0x000fea0003c00000 */
[----:B------:R0:W1:Y:S02]  /*3bf0*/  SHFL.DOWN P0, R62, R60, R59, R58 ;  /* 0x0800003b3c3e7389 */ /* 0x000064000000003a */
[----:B01----:R-:W-:Y:S01]  /*3c00*/  ENDCOLLECTIVE ;  /* 0x000000000000791b */ /* 0x003fe20003800000 */
.L_x_6153:
[----:B------:R-:W-:Y:S01]  /*3c10*/  HFMA2.MMA R59, -RZ, RZ, 0, 5.9604644775390625e-08 ;  /* 0x00000001ff3b7435 */ /* 0x000fe200000001ff */
[----:B------:R-:W-:Y:S02]  /*3c20*/  MOV R60, R56 ;  /* 0x00000038003c7202 */ /* 0x000fe40000000f00 */
[----:B------:R-:W-:-:S08]  /*3c30*/  MOV R226, R62 ;  /* 0x0000003e00e27202 */ /* 0x000fd00000000f00 */
[----:B------:R-:W-:Y:S05]  /*3c40*/  WARPSYNC.COLLECTIVE R61, `(.L_x_6154) ;  /* 0x000000003d087348 */ /* 0x000fea0003c00000 */
[----:B------:R0:W1:Y:S02]  /*3c50*/  SHFL.DOWN P0, R62, R60, R59, R58 ;  /* 0x0800003b3c3e7389 */ /* 0x000064000000003a */
[----:B01----:R-:W-:Y:S01]  /*3c60*/  ENDCOLLECTIVE ;  /* 0x000000000000791b */ /* 0x003fe20003800000 */
.L_x_6154:
[----:B------:R-:W-:-:S05]  /*3c70*/  FADD R57, R223, R226 ;  /* 0x000000e2df397221 */ /* 0x000fca0000000000 */
[----:B------:R-:W-:Y:S02]  /*3c80*/  MOV R60, R57 ;  /* 0x00000039003c7202 */ /* 0x000fe40000000f00 */
[----:B------:R-:W-:-:S07]  /*3c90*/  MOV R63, R62 ;  /* 0x0000003e003f7202 */ /* 0x000fce0000000f00 */
[----:B------:R-:W-:Y:S05]  /*3ca0*/  WARPSYNC.COLLECTIVE R61, `(.L_x_6155) ;  /* 0x000000003d087348 */ /* 0x000fea0003c00000 */
[----:B------:R0:W1:Y:S02]  /*3cb0*/  SHFL.DOWN P0, R62, R60, R59, R58 ;  /* 0x0800003b3c3e7389 */ /* 0x000064000000003a */
[----:B01----:R-:W-:Y:S01]  /*3cc0*/  ENDCOLLECTIVE ;  /* 0x000000000000791b */ /* 0x003fe20003800000 */
.L_x_6155:
[----:B------:R-:W-:Y:S05]  /*3cd0*/  BRA `(.L_x_6156) ;  /* 0xffffffe800447947 */ /* 0x000fea000383ffff */
.L_x_6157:
        /* <DEDUP_REMOVED lines=10> */
.L_x_8060:


//--------------------- .text._ZN18transformer_engine13normalization28ln_bwd_finalize_tuned_kernelINS0_22Kernel_traits_finalizeILj5120EffffjLj1024ELj4ENS0_18Kernel_traits_baseILj5120EffffjLj1024EEEEEEEvNS0_20BackwardKernelParamsE --------------------------
	.section	.text._ZN18transformer_engine13normalization28ln_bwd_finalize_tuned_kernelINS0_22Kernel_traits_finalizeILj5120EffffjLj1024ELj4ENS0_18Kernel_traits_baseILj5120EffffjLj1024EEEEEEEvNS0_20BackwardKernelParamsE,"ax",@progbits
	.align	128
        .global         _ZN18transformer_engine13normalization28ln_bwd_finalize_tuned_kernelINS0_22Kernel_traits_finalizeILj5120EffffjLj1024ELj4ENS0_18Kernel_traits_baseILj5120EffffjLj1024EEEEEEEvNS0_20BackwardKernelParamsE
        .type           _ZN18transformer_engine13normalization28ln_bwd_finalize_tuned_kernelINS0_22Kernel_traits_finalizeILj5120EffffjLj1024ELj4ENS0_18Kernel_traits_baseILj5120EffffjLj1024EEEEEEEvNS0_20BackwardKernelParamsE,@function
        .size           _ZN18transformer_engine13normalization28ln_bwd_finalize_tuned_kernelINS0_22Kernel_traits_finalizeILj5120EffffjLj1024ELj4ENS0_18Kernel_traits_baseILj5120EffffjLj1024EEEEEEEvNS0_20BackwardKernelParamsE,(.L_x_8061 - _ZN18transformer_engine13normalization28ln_bwd_finalize_tuned_kernelINS0_22Kernel_traits_finalizeILj5120EffffjLj1024ELj4ENS0_18Kernel_traits_baseILj5120EffffjLj1024EEEEEEEvNS0_20BackwardKernelParamsE)
        .other          _ZN18transformer_engine13normalization28ln_bwd_finalize_tuned_kernelINS0_22Kernel_traits_finalizeILj5120EffffjLj1024ELj4ENS0_18Kernel_traits_baseILj5120EffffjLj1024EEEEEEEvNS0_20BackwardKernelParamsE,@"STO_CUDA_ENTRY STV_DEFAULT"
_ZN18transformer_engine13normalization28ln_bwd_finalize_tuned_kernelINS0_22Kernel_traits_finalizeILj5120EffffjLj1024ELj4ENS0_18Kernel_traits_baseILj5120EffffjLj1024EEEEEEEvNS0_20BackwardKernelParamsE:
.text._ZN18transformer_engine13normalization28ln_bwd_finalize_tuned_kernelINS0_22Kernel_traits_finalizeILj5120EffffjLj1024ELj4ENS0_18Kernel_traits_baseILj5120EffffjLj1024EEEEEEEvNS0_20BackwardKernelParamsE:
        /* <DEDUP_REMOVED lines=20> */
.L_x_6169:
        /* <DEDUP_REMOVED lines=28> */
.L_x_6162:
        /* <DEDUP_REMOVED lines=33> */
.L_x_6161:
[----:B------:R-:W-:Y:S05]  /*0510*/  BSYNC B1 ;  /* 0x0000000000017941 */ /* 0x000fea0003800000 */
.L_x_6160:
        /* <DEDUP_REMOVED lines=23> */
.L_x_6164:
[----:B------:R-:W-:Y:S05]  /*0690*/  BSYNC B1 ;  /* 0x0000000000017941 */ /* 0x000fea0003800000 */
.L_x_6163:
        /* <DEDUP_REMOVED lines=11> */
.L_x_6159:
[----:B------:R-:W-:Y:S05]  /*0750*/  BSYNC B0 ;  /* 0x0000000000007941 */ /* 0x000fea0003800000 */
.L_x_6158:
        /* <DEDUP_REMOVED lines=33> */
.L_x_6180:
[----:B------:R-:W-:Y:S01]  /*0970*/  @!P0 SHF.R.U32.HI R11, RZ, 0x3, R0 ;  /* 0x00000003ff0b8819 */ /* 0x000fe20000011600 */
[----:B--2---:R-:W-:Y:S01]  /*0980*/  FADD R13, R8, R13 ;  /* 0x0000000d080d7221 */ /* 0x004fe20000000000 */
[----:B-1----:R-:W-:Y:S02]  /*0990*/  FADD R9, R10, R9 ;  /* 0x000000090a097221 */ /* 0x002fe40000000000 */
[----:B0-----:R-:W-:-:S05]  /*09a0*/  @!P0 LOP3.LUT R8, R11, 0x1ffffffc, RZ, 0xc0, !PT ;  /* 0x1ffffffc0b088812 */ /* 0x001fca00078ec0ff */
[----:B------:R1:W-:Y:S04]  /*09b0*/  @!P0 STS [R8+UR4+0x2000], R13 ;  /* 0x0020000d08008988 */ /* 0x0003e80008000804 */
[----:B------:R1:W-:Y:S02]  /*09c0*/  @!P0 STS [R8+UR4+0x2080], R9 ;  /* 0x0020800908008988 */ /* 0x0003e40008000804 */
.L_x_6165:
        /* <DEDUP_REMOVED lines=16> */
.L_x_6168:
[----:B------:R-:W-:Y:S05]  /*0ad0*/  BSYNC B0 ;  /* 0x0000000000007941 */ /* 0x000fea0003800000 */
.L_x_6167:
[C---:B------:R-:W-:Y:S02]  /*0ae0*/  ISETP.GT.U32.AND P0, PT, R5.reuse, -0x1401, PT ;  /* 0xffffebff0500780c */ /* 0x040fe40003f04070 */
[----:B------:R-:W-:Y:S02]  /*0af0*/  IADD3 R5, R5, 0x1400, RZ ;  /* 0x0000140005057810 */ /* 0x000fe40007ffe0ff */
[----:B------:R-:W-:-:S09]  /*0b00*/  IADD3 R6, R6, 0xa00, RZ ;  /* 0x00000a0006067810 */ /* 0x000fd20007ffe0ff */
[----:B------:R-:W-:Y:S05]  /*0b10*/  @P0 BRA `(.L_x_6169) ;  /* 0xfffffff400880947 */ /* 0x000fea000383ffff */
[----:B------:R-:W-:Y:S05]  /*0b20*/  EXIT ;  /* 0x000000000000794d */ /* 0x000fea0003800000 */
.L_x_6166:
[----:B------:R-:W-:Y:S01]  /*0b30*/  HFMA2.MMA R18, -RZ, RZ, 0, 5.9604644775390625e-08 ;  /* 0x00000001ff127435 */ /* 0x000fe200000001ff */
[----:B0-----:R-:W-:Y:S01]  /*0b40*/  IMAD.MOV.U32 R19, RZ, RZ, R10 ;  /* 0x000000ffff137224 */ /* 0x001fe200078e000a */
[----:B------:R-:W-:Y:S02]  /*0b50*/  MOV R21, 0x1f ;  /* 0x0000001f00157802 */ /* 0x000fe40000000f00 */
[----:B------:R-:W-:-:S07]  /*0b60*/  MOV R16, 0xffffffff ;  /* 0xffffffff00107802 */ /* 0x000fce0000000f00 */
[----:B-12---:R-:W-:Y:S05]  /*0b70*/  WARPSYNC.COLLECTIVE R16, `(.L_x_6170) ;  /* 0x0000000010087348 */ /* 0x006fea0003c00000 */
[----:B------:R0:W3:Y:S02]  /*0b80*/  SHFL.BFLY P1, R17, R19, R18, R21 ;  /* 0x0c00001213117389 */ /* 0x0000e40000020015 */
[----:B0123--:R-:W-:Y:S01]  /*0b90*/  ENDCOLLECTIVE ;  /* 0x000000000000791b */ /* 0x00ffe20003800000 */
.L_x_6170:
[----:B------:R-:W-:Y:S01]  /*0ba0*/  HFMA2.MMA R18, -RZ, RZ, 0, 1.1920928955078125e-07 ;  /* 0x00000002ff127435 */ /* 0x000fe200000001ff */
[----:B------:R-:W-:-:S04]  /*0bb0*/  IMAD.MOV.U32 R9, RZ, RZ, R17 ;  /* 0x000000ffff097224 */ /* 0x000fc800078e0011 */
[----:B------:R-:W-:-:S05]  /*0bc0*/  FADD R9, R10, R9 ;  /* 0x000000090a097221 */ /* 0x000fca0000000000 */
[----:B------:R-:W-:-:S07]  /*0bd0*/  MOV R19, R9 ;  /* 0x0000000900137202 */ /* 0x000fce0000000f00 */
[----:B------:R-:W-:Y:S05]  /*0be0*/  WARPSYNC.COLLECTIVE R16, `(.L_x_6171) ;  /* 0x0000000010087348 */ /* 0x000fea0003c00000 */
[----:B------:R0:W1:Y:S02]  /*0bf0*/  SHFL.BFLY P1, R17, R19, R18, R21 ;  /* 0x0c00001213117389 */ /* 0x0000640000020015 */
[----:B01----:R-:W-:Y:S01]  /*0c00*/  ENDCOLLECTIVE ;  /* 0x000000000000791b */ /* 0x003fe20003800000 */
.L_x_6171:
[----:B------:R-:W-:Y:S01]  /*0c10*/  HFMA2.MMA R18, -RZ, RZ, 0, 2.384185791015625e-07 ;  /* 0x00000004ff127435 */ /* 0x000fe200000001ff */
[----:B------:R-:W-:-:S05]  /*0c20*/  MOV R12, R17 ;  /* 0x00000011000c7202 */ /* 0x000fca0000000f00 */
[----:B------:R-:W-:-:S04]  /*0c30*/  FADD R12, R9, R12 ;  /* 0x0000000c090c7221 */ /* 0x000fc80000000000 */
[----:B------:R-:W-:-:S07]  /*0c40*/  IMAD.MOV.U32 R19, RZ, RZ, R12 ;  /* 0x000000ffff137224 */ /* 0x000fce00078e000c */
[----:B------:R-:W-:Y:S05]  /*0c50*/  WARPSYNC.COLLECTIVE R16, `(.L_x_6172) ;  /* 0x0000000010087348 */ /* 0x000fea0003c00000 */
[----:B------:R0:W1:Y:S02]  /*0c60*/  SHFL.BFLY P1, R17, R19, R18, R21 ;  /* 0x0c00001213117389 */ /* 0x0000640000020015 */
[----:B01----:R-:W-:Y:S01]  /*0c70*/  ENDCOLLECTIVE ;  /* 0x000000000000791b */ /* 0x003fe20003800000 */
.L_x_6172:
[----:B------:R-:W-:Y:S01]  /*0c80*/  IMAD.MOV.U32 R18, RZ, RZ, 0x8 ;  /* 0x00000008ff127424 */ /* 0x000fe200078e00ff */
[----:B------:R-:W-:-:S05]  /*0c90*/  MOV R11, R17 ;  /* 0x00000011000b7202 */ /* 0x000fca0000000f00 */
[----:B------:R-:W-:-:S05]  /*0ca0*/  FADD R11, R12, R11 ;  /* 0x0000000b0c0b7221 */ /* 0x000fca0000000000 */
[----:B------:R-:W-:-:S07]  /*0cb0*/  MOV R19, R11 ;  /* 0x0000000b00137202 */ /* 0x000fce0000000f00 */
[----:B------:R-:W-:Y:S05]  /*0cc0*/  WARPSYNC.COLLECTIVE R16, `(.L_x_6173) ;  /* 0x0000000010087348 */ /* 0x000fea0003c00000 */
[----:B------:R0:W1:Y:S02]  /*0cd0*/  SHFL.BFLY P1, R17, R19, R18, R21 ;  /* 0x0c00001213117389 */ /* 0x0000640000020015 */
[----:B01----:R-:W-:Y:S01]  /*0ce0*/  ENDCOLLECTIVE ;  /* 0x000000000000791b */ /* 0x003fe20003800000 */
.L_x_6173:
[----:B------:R-:W-:Y:S01]  /*0cf0*/  HFMA2.MMA R18, -RZ, RZ, 0, 9.5367431640625e-07 ;  /* 0x00000010ff127435 */ /* 0x000fe200000001ff */
[----:B------:R-:W-:-:S05]  /*0d00*/  MOV R10, R17 ;  /* 0x00000011000a7202 */ /* 0x000fca0000000f00 */
[----:B------:R-:W-:-:S05]  /*0d10*/  FADD R10, R11, R10 ;  /* 0x0000000a0b0a7221 */ /* 0x000fca0000000000 */
[----:B------:R-:W-:-:S07]  /*0d20*/  MOV R19, R10 ;  /* 0x0000000a00137202 */ /* 0x000fce0000000f00 */
[----:B------:R-:W-:Y:S05]  /*0d30*/  WARPSYNC.COLLECTIVE R16, `(.L_x_6174) ;  /* 0x0000000010087348 */ /* 0x000fea0003c00000 */
[----:B------:R0:W1:Y:S02]  /*0d40*/  SHFL.BFLY P1, R17, R19, R18, R21 ;  /* 0x0c00001213117389 */ /* 0x0000640000020015 */
[----:B01----:R-:W-:Y:S01]  /*0d50*/  ENDCOLLECTIVE ;  /* 0x000000000000791b */ /* 0x003fe20003800000 */
.L_x_6174:
[----:B------:R-:W-:Y:S01]  /*0d60*/  HFMA2.MMA R18, -RZ, RZ, 0, 5.9604644775390625e-08 ;  /* 0x00000001ff127435 */ /* 0x000fe200000001ff */
[----:B------:R-:W-:Y:S01]  /*0d70*/  MOV R19, R8 ;  /* 0x0000000800137202 */ /* 0x000fe20000000f00 */
[----:B------:R-:W-:-:S09]  /*0d80*/  IMAD.MOV.U32 R9, RZ, RZ, R17 ;  /* 0x000000ffff097224 */ /* 0x000fd200078e0011 */
[----:B------:R-:W-:Y:S05]  /*0d90*/  WARPSYNC.COLLECTIVE R16, `(.L_x_6175) ;  /* 0x0000000010087348 */ /* 0x000fea0003c00000 */
[----:B------:R0:W1:Y:S02]  /*0da0*/  SHFL.BFLY P1, R17, R19, R18, R21 ;  /* 0x0c00001213117389 */ /* 0x0000640000020015 */
[----:B01----:R-:W-:Y:S01]  /*0db0*/  ENDCOLLECTIVE ;  /* 0x000000000000791b */ /* 0x003fe20003800000 */
.L_x_6175:
[----:B------:R-:W-:Y:S01]  /*0dc0*/  HFMA2.MMA R18, -RZ, RZ, 0, 1.1920928955078125e-07 ;  /* 0x00000002ff127435 */ /* 0x000fe200000001ff */
[----:B------:R-:W-:-:S05]  /*0dd0*/  MOV R11, R17 ;  /* 0x00000011000b7202 */ /* 0x000fca0000000f00 */
[----:B------:R-:W-:-:S04]  /*0de0*/  FADD R13, R8, R11 ;  /* 0x0000000b080d7221 */ /* 0x000fc80000000000 */
[----:B------:R-:W-:-:S07]  /*0df0*/  IMAD.MOV.U32 R19, RZ, RZ, R13 ;  /* 0x000000ffff137224 */ /* 0x000fce00078e000d */
[----:B------:R-:W-:Y:S05]  /*0e00*/  WARPSYNC.COLLECTIVE R16, `(.L_x_6176) ;  /* 0x0000000010087348 */ /* 0x000fea0003c00000 */
[----:B------:R0:W1:Y:S02]  /*0e10*/  SHFL.BFLY P1, R17, R19, R18, R21 ;  /* 0x0c00001213117389 */ /* 0x0000640000020015 */
[----:B01----:R-:W-:Y:S01]  /*0e20*/  ENDCOLLECTIVE ;  /* 0x000000000000791b */ /* 0x003fe20003800000 */
.L_x_6176:
[----:B------:R-:W-:Y:S01]  /*0e30*/  IMAD.MOV.U32 R18, RZ, RZ, 0x4 ;  /* 0x00000004ff127424 */ /* 0x000fe200078e00ff */
[----:B------:R-:W-:-:S05]  /*0e40*/  MOV R14, R17 ;  /* 0x00000011000e7202 */ /* 0x000fca0000000f00 */
[----:B------:R-:W-:-:S05]  /*0e50*/  FADD R14, R13, R14 ;  /* 0x0000000e0d0e7221 */ /* 0x000fca0000000000 */
[----:B------:R-:W-:-:S07]  /*0e60*/  MOV R19, R14 ;  /* 0x0000000e00137202 */ /* 0x000fce0000000f00 */
[----:B------:R-:W-:Y:S05]  /*0e70*/  WARPSYNC.COLLECTIVE R16, `(.L_x_6177) ;  /* 0x0000000010087348 */ /* 0x000fea0003c00000 */
[----:B------:R0:W1:Y:S02]  /*0e80*/  SHFL.BFLY P1, R17, R19, R18, R21 ;  /* 0x0c00001213117389 */ /* 0x0000640000020015 */
[----:B01----:R-:W-:Y:S01]  /*0e90*/  ENDCOLLECTIVE ;  /* 0x000000000000791b */ /* 0x003fe20003800000 */
.L_x_6177:
[----:B------:R-:W-:Y:S01]  /*0ea0*/  HFMA2.MMA R18, -RZ, RZ, 0, 4.76837158203125e-07 ;  /* 0x00000008ff127435 */ /* 0x000fe200000001ff */
[----:B------:R-:W-:-:S05]  /*0eb0*/  MOV R15, R17 ;  /* 0x00000011000f7202 */ /* 0x000fca0000000f00 */
[----:B------:R-:W-:-:S05]  /*0ec0*/  FADD R15, R14, R15 ;  /* 0x0000000f0e0f7221 */ /* 0x000fca0000000000 */
[----:B------:R-:W-:-:S07]  /*0ed0*/  MOV R19, R15 ;  /* 0x0000000f00137202 */ /* 0x000fce0000000f00 */
[----:B------:R-:W-:Y:S05]  /*0ee0*/  WARPSYNC.COLLECTIVE R16, `(.L_x_6178) ;  /* 0x0000000010087348 */ /* 0x000fea0003c00000 */
[----:B------:R0:W1:Y:S02]  /*0ef0*/  SHFL.BFLY P1, R17, R19, R18, R21 ;  /* 0x0c00001213117389 */ /* 0x0000640000020015 */
[----:B01----:R-:W-:Y:S01]  /*0f00*/  ENDCOLLECTIVE ;  /* 0x000000000000791b */ /* 0x003fe20003800000 */
.L_x_6178:
[----:B------:R-:W-:Y:S01]  /*0f10*/  HFMA2.MMA R18, -RZ, RZ, 0, 9.5367431640625e-07 ;  /* 0x00000010ff127435 */ /* 0x000fe200000001ff */
[----:B------:R-:W-:-:S04]  /*0f20*/  IMAD.MOV.U32 R8, RZ, RZ, R17 ;  /* 0x000000ffff087224 */ /* 0x000fc800078e0011 */
[----:B------:R-:W-:-:S05]  /*0f30*/  FADD R8, R15, R8 ;  /* 0x000000080f087221 */ /* 0x000fca0000000000 */
[----:B------:R-:W-:-:S07]  /*0f40*/  MOV R19, R8 ;  /* 0x0000000800137202 */ /* 0x000fce0000000f00 */
[----:B------:R-:W-:Y:S05]  /*0f50*/  WARPSYNC.COLLECTIVE R16, `(.L_x_6179) ;  /* 0x0000000010087348 */ /* 0x000fea0003c00000 */
[----:B------:R0:W1:Y:S02]  /*0f60*/  SHFL.BFLY P1, R17, R19, R18, R21 ;  /* 0x0c00001213117389 */ /* 0x0000640000020015 */
[----:B01----:R-:W-:Y:S01]  /*0f70*/  ENDCOLLECTIVE ;  /* 0x000000000000791b */ /* 0x003fe20003800000 */
.L_x_6179:
[----:B------:R-:W-:Y:S01]  /*0f80*/  MOV R13, R17 ;  /* 0x00000011000d7202 */ /* 0x000fe20000000f00 */
[----:B------:R-:W-:Y:S06]  /*0f90*/  BRA `(.L_x_6180) ;  /* 0xfffffff800747947 */ /* 0x000fec000383ffff */
.L_x_6181:
        /* <DEDUP_REMOVED lines=14> */
.L_x_8061:


//--------------------- .text._ZN18transformer_engine13normalization19ln_bwd_tuned_kernelINS0_13Kernel_traitsIffffjLj5120ELj1ELj1ELj4ELj16ENS0_18Kernel_traits_baseILj5120EffffjLj128EEEEEEEvNS0_20BackwardKernelParamsE --------------------------
	.section	.text._ZN18transformer_engine13normalization19ln_bwd_tuned_kernelINS0_13Kernel_traitsIffffjLj5120ELj1ELj1ELj4ELj16ENS0_18Kernel_traits_baseILj5120EffffjLj128EEEEEEEvNS0_20BackwardKernelParamsE,"ax",@progbits
	.align	128
        .global         _ZN18transformer_engine13normalization19ln_bwd_tuned_kernelINS0_13Kernel_traitsIffffjLj5120ELj1ELj1ELj4ELj16ENS0_18Kernel_traits_baseILj5120EffffjLj128EEEEEEEvNS0_20BackwardKernelParamsE
        .type           _ZN18transformer_engine13normalization19ln_bwd_tuned_kernelINS0_13Kernel_traitsIffffjLj5120ELj1ELj1ELj4ELj16ENS0_18Kernel_traits_baseILj5120EffffjLj128EEEEEEEvNS0_20BackwardKernelParamsE,@function
        .size           _ZN18transformer_engine13normalization19ln_bwd_tuned_kernelINS0_13Kernel_traitsIffffjLj5120ELj1ELj1ELj4ELj16ENS0_18Kernel_traits_baseILj5120EffffjLj128EEEEEEEvNS0_20BackwardKernelParamsE,(.L_x_8062 - _ZN18transformer_engine13normalization19ln_bwd_tuned_kernelINS0_13Kernel_traitsIffffjLj5120ELj1ELj1ELj4ELj16ENS0_18Kernel_traits_baseILj5120EffffjLj128EEEEEEEvNS0_20BackwardKernelParamsE)
        .other          _ZN18transformer_engine13normalization19ln_bwd_tuned_kernelINS0_13Kernel_traitsIffffjLj5120ELj1ELj1ELj4ELj16ENS0_18Kernel_traits_baseILj5120EffffjLj128EEEEEEEvNS0_20BackwardKernelParamsE,@"STO_CUDA_ENTRY STV_DEFAULT"
_ZN18transformer_engine13normalization19ln_bwd_tuned_kernelINS0_13Kernel_traitsIffffjLj5120ELj1ELj1ELj4ELj16ENS0_18Kernel_traits_baseILj5120EffffjLj128EEEEEEEvNS0_20BackwardKernelParamsE:
.text._ZN18transformer_engine13normalization19ln_bwd_tuned_kernelINS0_13Kernel_traitsIffffjLj5120ELj1ELj1ELj4ELj16ENS0_18Kernel_traits_baseILj5120EffffjLj128EEEEEEEvNS0_20BackwardKernelParamsE:
[----:B------:R-:W0:Y:S01]  /*0000*/  LDC R1, c[0x0][0x28] ;  /* 0x00000a00ff017b82 */ /* 0x000e220000000800 */
[----:B------:R-:W1:Y:S01]  /*0010*/  S2R R72, SR_TID.X ;  /* 0x0000000000487919 */ /* 0x000e620000002100 */
[----:B------:R-:W-:Y:S01]  /*0020*/  ULDC.64 UR4, c[0x0][0x238] ;  /* 0x00008e0000047ab9 */ /* 0x000fe20000000a00 */
[----:B------:R-:W-:Y:S01]  /*0030*/  ULDC.64 UR6, c[0x0][0x208] ;  /* 0x0000820000067ab9 */ /* 0x000fe20000000a00 */
[----:B------:R-:W-:Y:S01]  /*0040*/  ULDC UR10, c[0x0][0x218] ;  /* 0x00008600000a7ab9 */ /* 0x000fe20000000800 */
[----:B------:R-:W-:Y:S01]  /*0050*/  ULDC.U8 UR8, c[0x0][0x250] ;  /* 0x0000940000087ab9 */ /* 0x000fe20000000000 */
[----:B------:R-:W-:Y:S01]  /*0060*/  ULDC UR9, c[0x0][0x210] ;  /* 0x0000840000097ab9 */ /* 0x000fe20000000800 */
[----:B0-----:R-:W-:Y:S02]  /*0070*/  IADD3 R1, R1, -0xc0, RZ ;  /* 0xffffff4001017810 */ /* 0x001fe40007ffe0ff */
        /* <DEDUP_REMOVED lines=25> */
[----:B-1----:R-:W-:-:S02]  /*0210*/  SHF.L.U32 R0, R72, 0x4, RZ ;  /* 0x0000000448007819 */ /* 0x002fc400000006ff */
[----:B------:R-:W-:Y:S02]  /*0220*/  CS2R R32, SRZ ;  /* 0x0000000000207805 */ /* 0x000fe4000001ff00 */
[----:B------:R-:W-:Y:S02]  /*0230*/  CS2R R30, SRZ ;  /* 0x00000000001e7805 */ /* 0x000fe4000001ff00 */
[----:B------:R-:W-:Y:S02]  /*0240*/  CS2R R28, SRZ ;  /* 0x00000000001c7805 */ /* 0x000fe4000001ff00 */
[----:B------:R-:W-:Y:S02]  /*0250*/  LOP3.LUT R0, R0, 0x7f0, RZ, 0xc0, !PT ;  /* 0x000007f000007812 */ /* 0x000fe400078ec0ff */
[----:B------:R-:W-:Y:S02]  /*0260*/  CS2R R26, SRZ ;  /* 0x00000000001a7805 */ /* 0x000fe4000001ff00 */
[----:B------:R-:W-:-:S02]  /*0270*/  CS2R R24, SRZ ;  /* 0x0000000000187805 */ /* 0x000fc4000001ff00 */
[----:B------:R-:W-:Y:S02]  /*0280*/  CS2R R22, SRZ ;  /* 0x0000000000167805 */ /* 0x000fe4000001ff00 */
[----:B------:R-:W-:Y:S01]  /*0290*/  IADD3 R2, P0, R0, UR4, RZ ;  /* 0x0000000400027c10 */ /* 0x000fe2000ff1e0ff */
[----:B------:R-:W0:Y:S01]  /*02a0*/  S2UR UR4, SR_CTAID.X ;  /* 0x00000000000479c3 */ /* 0x000e220000002500 */
[----:B------:R-:W-:Y:S02]  /*02b0*/  CS2R R20, SRZ ;  /* 0x0000000000147805 */ /* 0x000fe4000001ff00 */
[----:B------:R-:W-:Y:S02]  /*02c0*/  CS2R R18, SRZ ;  /* 0x0000000000127805 */ /* 0x000fe4000001ff00 */
[----:B------:R-:W-:Y:S01]  /*02d0*/  IADD3.X R3, RZ, UR5, RZ, P0, !PT ;  /* 0x00000005ff037c10 */ /* 0x000fe200087fe4ff */
        /* <DEDUP_REMOVED lines=8> */
[----:B0-----:R-:W-:-:S04]  /*0360*/  LEA.HI R0, R72, UR4, RZ, 0x19 ;  /* 0x0000000448007c11 */ /* 0x001fc8000f8fc8ff */
[----:B------:R-:W-:-:S13]  /*0370*/  ISETP.GE.AND P0, PT, R0, UR5, PT ;  /* 0x0000000500007c0c */ /* 0x000fda000bf06270 */
[----:B------:R-:W-:Y:S05]  /*0380*/  @P0 BRA `(.L_x_6182) ;  /* 0x0000004800080947 */ /* 0x000fea0003800000 */
        /* <DEDUP_REMOVED lines=10> */
[----:B------:R-:W0:Y:S01]  /*0430*/  S2UR UR5, SR_CgaCtaId ;  /* 0x00000000000579c3 */ /* 0x000e220000008800 */
[----:B------:R-:W-:Y:S01]  /*0440*/  MOV R171, R0 ;  /* 0x0000000000ab7202 */ /* 0x000fe20000000f00 */
[----:B------:R-:W-:Y:S01]  /*0450*/  HFMA2.MMA R0, -RZ, RZ, 0, 5.9604644775390625e-08 ;  /* 0x00000001ff007435 */ /* 0x000fe200000001ff */
[----:B------:R-:W-:Y:S01]  /*0460*/  UMOV UR4, 0x400 ;  /* 0x0000040000047882 */ /* 0x000fe20000000000 */
[----:B------:R-:W-:Y:S01]  /*0470*/  SHF.R.U32.HI R13, RZ, 0x5, R72 ;  /* 0x00000005ff0d7819 */ /* 0x000fe20000011648 */
[----:B------:R-:W-:Y:S01]  /*0480*/  HFMA2.MMA R170, -RZ, RZ, 0, 0 ;  /* 0x00000000ffaa7435 */ /* 0x000fe200000001ff */
[----:B------:R-:W-:-:S02]  /*0490*/  MOV R218, RZ ;  /* 0x000000ff00da7202 */ /* 0x000fc40000000f00 */
[----:B------:R-:W-:Y:S02]  /*04a0*/  CS2R R168, SRZ ;  /* 0x0000000000a87805 */ /* 0x000fe4000001ff00 */
[----:B------:R-:W-:Y:S02]  /*04b0*/  LOP3.LUT R13, R13, 0x7fffffc, RZ, 0xc0, !PT ;  /* 0x07fffffc0d0d7812 */ /* 0x000fe400078ec0ff */
        /* <DEDUP_REMOVED lines=15> */
[----:B0-----:R-:W-:Y:S01]  /*05b0*/  ULEA UR4, UR5, UR4, 0x18 ;  /* 0x0000000405047291 */ /* 0x001fe2000f8ec03f */
[----:B------:R-:W-:-:S02]  /*05c0*/  CS2R R20, SRZ ;  /* 0x0000000000147805 */ /* 0x000fc4000001ff00 */
[----:B------:R-:W-:Y:S02]  /*05d0*/  CS2R R18, SRZ ;  /* 0x0000000000127805 */ /* 0x000fe4000001ff00 */
[----:B------:R-:W-:Y:S02]  /*05e0*/  CS2R R16, SRZ ;  /* 0x0000000000107805 */ /* 0x000fe4000001ff00 */
[----:B------:R-:W-:Y:S02]  /*05f0*/  CS2R R14, SRZ ;  /* 0x00000000000e7805 */ /* 0x000fe4000001ff00 */
[----:B------:R-:W-:Y:S02]  /*0600*/  IADD3 R12, R13, 0x4, RZ ;  /* 0x000000040d0c7810 */ /* 0x000fe40007ffe0ff */
[----:B------:R-:W-:Y:S01]  /*0610*/  MOV R11, UR4 ;  /* 0x00000004000b7c02 */ /* 0x000fe20008000f00 */
[----:B--2---:R-:W-:Y:S01]  /*0620*/  FADD R3, RZ, R4 ;  /* 0x00000004ff037221 */ /* 0x004fe20000000000 */
[----:B------:R-:W-:Y:S01]  /*0630*/  FADD R2, R4, 1 ;  /* 0x3f80000004027421 */ /* 0x000fe20000000000 */
[----:B------:R-:W-:-:S03]  /*0640*/  FADD R4, RZ, R5 ;  /* 0x00000005ff047221 */ /* 0x000fc60000000000 */
[----:B------:R0:W-:Y:S04]  /*0650*/  STL [R1+0xb8], R3 ;  /* 0x0000b80301007387 */ /* 0x0001e80000100800 */
[----:B------:R1:W-:Y:S04]  /*0660*/  STL [R1+0xa8], R2 ;  /* 0x0000a80201007387 */ /* 0x0003e80000100800 */
[----:B------:R2:W-:Y:S01]  /*0670*/  STL [R1+0xb4], R4 ;  /* 0x0000b40401007387 */ /* 0x0005e20000100800 */
[----:B0-----:R-:W-:Y:S01]  /*0680*/  FADD R3, R5, 1 ;  /* 0x3f80000005037421 */ /* 0x001fe20000000000 */
[----:B-1----:R-:W-:-:S04]  /*0690*/  FADD R2, RZ, R6 ;  /* 0x00000006ff027221 */ /* 0x002fc80000000000 */
[----:B------:R0:W-:Y:S01]  /*06a0*/  STL [R1+0xa4], R3 ;  /* 0x0000a40301007387 */ /* 0x0001e20000100800 */
[----:B--2---:R-:W-:-:S03]  /*06b0*/  FADD R4, R6, 1 ;  /* 0x3f80000006047421 */ /* 0x004fc60000000000 */
[----:B------:R1:W-:Y:S04]  /*06c0*/  STL [R1+0xb0], R2 ;  /* 0x0000b00201007387 */ /* 0x0003e80000100800 */
[----:B------:R2:W-:Y:S01]  /*06d0*/  STL [R1+0xa0], R4 ;  /* 0x0000a00401007387 */ /* 0x0005e20000100800 */
[----:B0-----:R-:W-:Y:S01]  /*06e0*/  FADD R3, RZ, R7 ;  /* 0x00000007ff037221 */ /* 0x001fe20000000000 */
[----:B-1----:R-:W-:-:S04]  /*06f0*/  FADD R2, R7, 1 ;  /* 0x3f80000007027421 */ /* 0x002fc80000000000 */
[----:B------:R2:W-:Y:S04]  /*0700*/  STL [R1+0xac], R3 ;  /* 0x0000ac0301007387 */ /* 0x0005e80000100800 */
[----:B------:R2:W-:Y:S04]  /*0710*/  STL [R1+0x9c], R2 ;  /* 0x00009c0201007387 */ /* 0x0005e80000100800 */
        /* <DEDUP_REMOVED lines=38> */
[----:B------:R2:W-:Y:S02]  /*0980*/  STL.S16 [R1+0x4], R0 ;  /* 0x0000040001007387 */ /* 0x0005e40000100600 */
.L_x_6187:
[----:B0-2---:R-:W0:Y:S01]  /*0990*/  S2R R0, SR_TID.X ;  /* 0x0000000000007919 */ /* 0x005e220000002100 */
[----:B------:R-:W1:Y:S08]  /*09a0*/  LDC.64 R72, c[0x0][0x228] ;  /* 0x00008a00ff487b82 */ /* 0x000e700000000a00 */
[----:B------:R-:W2:Y:S08]  /*09b0*/  LDC.64 R108, c[0x0][0x220] ;  /* 0x00008800ff6c7b82 */ /* 0x000eb00000000a00 */
[----:B------:R-:W3:Y:S08]  /*09c0*/  LDC.64 R74, c[0x0][0x230] ;  /* 0x00008c00ff4a7b82 */ /* 0x000ef00000000a00 */
[----:B------:R-:W4:Y:S01]  /*09d0*/  LDC.64 R144, c[0x0][0x258] ;  /* 0x00009600ff907b82 */ /* 0x000f220000000a00 */
[----:B-1----:R-:W-:-:S05]  /*09e0*/  IMAD.WIDE R72, R171, 0x4, R72 ;  /* 0x00000004ab487825 */ /* 0x002fca00078e0248 */
[----:B------:R4:W4:Y:S01]  /*09f0*/  LDG.E R173, desc[UR6][R72.64] ;  /* 0x0000000648ad7981 */ /* 0x000922000c1e1900 */
[----:B0-----:R-:W-:-:S05]  /*0a00*/  LOP3.LUT R0, R0, 0x7f, RZ, 0xc0, !PT ;  /* 0x0000007f00007812 */ /* 0x001fca00078ec0ff */
[----:B------:R-:W-:-:S04]  /*0a10*/  IMAD R77, R171, 0x500, R0 ;  /* 0x00000500ab4d7824 */ /* 0x000fc800078e0200 */
[C---:B--2---:R-:W-:Y:S01]  /*0a20*/  IMAD.WIDE.U32 R148, R77.reuse, 0x10, R108 ;  /* 0x000000104d947825 */ /* 0x044fe200078e006c */
[C---:B------:R-:W-:Y:S02]  /*0a30*/  IADD3 R113, R77.reuse, 0x80, RZ ;  /* 0x000000804d717810 */ /* 0x040fe40007ffe0ff */
[----:B------:R-:W-:Y:S01]  /*0a40*/  IADD3 R9, R77, 0x100, RZ ;  /* 0x000001004d097810 */ /* 0x000fe20007ffe0ff */
[----:B---3--:R-:W-:Y:S01]  /*0a50*/  IMAD.WIDE R74, R171, 0x4, R74 ;  /* 0x00000004ab4a7825 */ /* 0x008fe200078e024a */
[C---:B------:R-:W-:Y:S01]  /*0a60*/  IADD3 R8, R77.reuse, 0x180, RZ ;  /* 0x000001804d087810 */ /* 0x040fe20007ffe0ff */
[----:B------:R-:W2:Y:S01]  /*0a70*/  LDG.E.128 R148, desc[UR6][R148.64] ;  /* 0x0000000694947981 */ /* 0x000ea2000c1e1d00 */
[C---:B------:R-:W-:Y:S02]  /*0a80*/  IADD3 R7, R77.reuse, 0x200, RZ ;  /* 0x000002004d077810 */ /* 0x040fe40007ffe0ff */
[C---:B------:R-:W-:Y:S02]  /*0a90*/  IADD3 R6, R77.reuse, 0x280, RZ ;  /* 0x000002804d067810 */ /* 0x040fe40007ffe0ff */
[----:B------:R-:W-:-:S02]  /*0aa0*/  IADD3 R5, R77, 0x300, RZ ;  /* 0x000003004d057810 */ /* 0x000fc40007ffe0ff */
[C---:B------:R-:W-:Y:S02]  /*0ab0*/  IADD3 R4, R77.reuse, 0x380, RZ ;  /* 0x000003804d047810 */ /* 0x040fe40007ffe0ff */
[C---:B------:R-:W-:Y:S02]  /*0ac0*/  IADD3 R3, R77.reuse, 0x400, RZ ;  /* 0x000004004d037810 */ /* 0x040fe40007ffe0ff */
[C---:B------:R-:W-:Y:S01]  /*0ad0*/  IADD3 R2, R77.reuse, 0x480, RZ ;  /* 0x000004804d027810 */ /* 0x040fe20007ffe0ff */
[----:B----4-:R-:W-:Y:S01]  /*0ae0*/  IMAD.WIDE.U32 R72, R77, 0x10, R144 ;  /* 0x000000104d487825 */ /* 0x010fe200078e0090 */
[----:B------:R-:W3:Y:S03]  /*0af0*/  LDG.E R10, desc[UR6][R74.64] ;  /* 0x000000064a0a7981 */ /* 0x000ee6000c1e1900 */
        /* <DEDUP_REMOVED lines=33> */
[----:B------:R-:W-:Y:S02]  /*0d10*/  IMAD.WIDE.U32 R144, R2, 0x10, R144 ;  /* 0x0000001002907825 */ /* 0x000fe400078e0090 */
[----:B------:R-:W5:Y:S04]  /*0d20*/  LDG.E.128 R108, desc[UR6][R108.64] ;  /* 0x000000066c6c7981 */ /* 0x000f68000c1e1d00 */
[----:B------:R-:W5:Y:S04]  /*0d30*/  LDG.E.128 R140, desc[UR6][R140.64] ;  /* 0x000000068c8c7981 */ /* 0x000f68000c1e1d00 */
[----:B------:R-:W5:Y:S01]  /*0d40*/  LDG.E.128 R144, desc[UR6][R144.64] ;  /* 0x0000000690907981 */ /* 0x000f62000c1e1d00 */
[----:B------:R-:W-:Y:S01]  /*0d50*/  ISETP.NE.AND P0, PT, RZ, UR8, PT ;  /* 0x00000008ff007c0c */ /* 0x000fe2000bf05270 */
[----:B--2---:R-:W-:-:S04]  /*0d60*/  FADD R175, R148, -R173 ;  /* 0x800000ad94af7221 */ /* 0x004fc80000000000 */
[----:B---3--:R-:W-:-:S08]  /*0d70*/  FMUL R0, R175, R10 ;  /* 0x0000000aaf007220 */ /* 0x008fd00000400000 */
        /* <DEDUP_REMOVED lines=279> */
.L_x_6183:
        /* <DEDUP_REMOVED lines=29> */
[----:B------:R-:W-:Y:S01]  /*20c0*/  FADD R81, R81, -R173 ;  /* 0x800000ad51517221 */ /* 0x000fe20000000000 */
[----:B------:R-:W-:Y:S01]  /*20d0*/  FADD R181, RZ, R65 ;  /* 0x00000041ffb57221 */ /* 0x000fe20000000000 */
        /* <DEDUP_REMOVED lines=55> */
[C---:B------:R-:W-:Y:S01]  /*2450*/  FMUL R110, R10.reuse, R76 ;  /* 0x0000004c0a6e7220 */ /* 0x040fe20000400000 */
        /* <DEDUP_REMOVED lines=8> */
[----:B------:R-:W-:Y:S01]  /*24e0*/  FMUL R105, R127, R78 ;  /* 0x0000004e7f697220 */ /* 0x000fe20000400000 */
[C---:B------:R-:W-:Y:S01]  /*24f0*/  FMUL R192, R10.reuse, R192 ;  /* 0x000000c00ac07220 */ /* 0x040fe20000400000 */
        /* <DEDUP_REMOVED lines=26> */
[----:B------:R-:W-:Y:S01]  /*26a0*/  FADD R90, RZ, R45 ;  /* 0x0000002dff5a7221 */ /* 0x000fe20000000000 */
[----:B------:R-:W-:Y:S01]  /*26b0*/  FMUL R174, R10, R174 ;  /* 0x000000ae0aae7220 */ /* 0x000fe20000400000 */
[----:B------:R-:W-:Y:S01]  /*26c0*/  FMUL R91, R136, R91 ;  /* 0x0000005b885b7220 */ /* 0x000fe20000400000 */
[----:B------:R-:W-:Y:S01]  /*26d0*/  FADD R216, RZ, R43 ;  /* 0x0000002bffd87221 */ /* 0x000fe20000000000 */
[----:B------:R-:W-:Y:S01]  /*26e0*/  FMUL R85, R142, R215 ;  /* 0x000000d78e557220 */ /* 0x000fe20000400000 */
[----:B------:R-:W-:Y:S01]  /*26f0*/  FADD R89, RZ, R46 ;  /* 0x0000002eff597221 */ /* 0x000fe20000000000 */
[C---:B------:R-:W-:Y:S01]  /*2700*/  FMUL R172, R10.reuse, R172 ;  /* 0x000000ac0aac7220 */ /* 0x040fe20000400000 */
        /* <DEDUP_REMOVED lines=8> */
[----:B------:R-:W-:Y:S01]  /*2790*/  FMUL R106, R10, R106 ;  /* 0x0000006a0a6a7220 */ /* 0x000fe20000400000 */
[----:B------:R-:W-:Y:S01]  /*27a0*/  FMUL R87, R140, R87 ;  /* 0x000000578c577220 */ /* 0x000fe20000400000 */
[C---:B------:R-:W-:Y:S01]  /*27b0*/  FMUL R104, R10.reuse, R104 ;  /* 0x000000680a687220 */ /* 0x040fe20000400000 */
[----:B------:R-:W-:Y:S01]  /*27c0*/  FMUL R86, R141, R86 ;  /* 0x000000568d567220 */ /* 0x000fe20000400000 */
[C---:B------:R-:W-:Y:S01]  /*27d0*/  FMUL R102, R10.reuse, R102 ;  /* 0x000000660a667220 */ /* 0x040fe20000400000 */
[C---:B------:R-:W-:Y:S01]  /*27e0*/  FMUL R100, R10.reuse, R100 ;  /* 0x000000640a647220 */ /* 0x040fe20000400000 */
        /* <DEDUP_REMOVED lines=38> */
[----:B------:R-:W-:Y:S01]  /*2a50*/  FADD R219, RZ, R37 ;  /* 0x00000025ffdb7221 */ /* 0x000fe20000000000 */
[----:B----4-:R-:W-:Y:S01]  /*2a60*/  FMUL R212, R220, R74 ;  /* 0x0000004adcd47220 */ /* 0x010fe20000400000 */
        /* <DEDUP_REMOVED lines=93> */
.L_x_6184:
        /* <DEDUP_REMOVED lines=74> */
[----:B------:R-:W2:Y:S01]  /*34e0*/  LDL.LU R240, [R1+0x68] ;  /* 0x0000680001f07983 */ /* 0x000ea20000300800 */
[----:B------:R-:W-:Y:S01]  /*34f0*/  FADD R72, R72, R243 ;  /* 0x000000f348487221 */ /* 0x000fe20000000000 */
[----:B------:R-:W-:-:S02]  /*3500*/  FADD R77, R77, R239 ;  /* 0x000000ef4d4d7221 */ /* 0x000fc40000000000 */
[----:B------:R-:W3:Y:S01]  /*3510*/  LDL.LU R239, [R1+0x6c] ;  /* 0x00006c0001ef7983 */ /* 0x000ee20000300800 */
        /* <DEDUP_REMOVED lines=21> */
[----:B------:R-:W1:Y:S02]  /*3670*/  S2R R252, SR_TID.X ;  /* 0x0000000000fc7919 */ /* 0x000e640000002100 */
        /* <DEDUP_REMOVED lines=81> */
.L_x_6198:
[----:B------:R-:W3:Y:S01]  /*3b90*/  LDL.LU R74, [R1+0x4] ;  /* 0x00000400014a7983 */ /* 0x000ee20000300800 */
[----:B0-----:R-:W-:Y:S01]  /*3ba0*/  FADD R72, R133, R72 ;  /* 0x0000004885487221 */ /* 0x001fe20000000000 */
[----:B-1----:R-:W-:Y:S01]  /*3bb0*/  FADD R73, R132, R73 ;  /* 0x0000004984497221 */ /* 0x002fe20000000000 */
[----:B---3--:R-:W-:Y:S01]  /*3bc0*/  LOP3.LUT P0, RZ, R74, 0xff, RZ, 0xc0, !PT ;  /* 0x000000ff4aff7812 */ /* 0x008fe2000780c0ff */
[----:B------:R-:W-:-:S12]  /*3bd0*/  @P1 BRA `(.L_x_6186) ;  /* 0x00000000002c1947 */ /* 0x000fd80003800000 */
        /* <DEDUP_REMOVED lines=11> */
.L_x_6186:
        /* <DEDUP_REMOVED lines=34> */
[C-C-:B--2---:R-:W-:Y:S01]  /*3eb0*/  FFMA R118, R72.reuse, R193, R73.reuse ;  /* 0x000000c148767223 */ /* 0x144fe20000000049 */
        /* <DEDUP_REMOVED lines=23> */
[----:B------:R-:W-:Y:S01]  /*4030*/  LOP3.LUT R0, R252, 0x7f, RZ, 0xc0, !PT ;  /* 0x0000007ffc007812 */ /* 0x000fe200078ec0ff */
[----:B------:R-:W-:Y:S01]  /*4040*/  FADD R125, -R188, R101 ;  /* 0x00000065bc7d7221 */ /* 0x000fe20000000100 */
[----:B------:R-:W-:Y:S01]  /*4050*/  FADD R129, -R192, R105 ;  /* 0x00000069c0817221 */ /* 0x000fe20000000100 */
        /* <DEDUP_REMOVED lines=42> */
[C---:B------:R-:W-:Y:S01]  /*4300*/  FMUL R5, R10.reuse, R213 ;  /* 0x000000d50a057220 */ /* 0x040fe20000400000 */
        /* <DEDUP_REMOVED lines=9> */
[----:B------:R-:W-:Y:S01]  /*43a0*/  FADD R145, -R110, R87 ;  /* 0x000000576e917221 */ /* 0x000fe20000000100 */
[----:B-----5:R-:W-:-:S04]  /*43b0*/  IMAD.WIDE.U32 R2, R2, 0x10, R72 ;  /* 0x0000001002027825 */ /* 0x020fc800078e0048 */
        /* <DEDUP_REMOVED lines=16> */
[----:B------:R-:W-:Y:S02]  /*44c0*/  SEL R0, RZ, 0x1, P0 ;  /* 0x00000001ff007807 */ /* 0x000fe40000000000 */
[----:B------:R-:W-:Y:S01]  /*44d0*/  IADD3 R171, R171, UR9, RZ ;  /* 0x00000009abab7c10 */ /* 0x000fe2000fffe0ff */
[----:B------:R1:W-:Y:S03]  /*44e0*/  STG.E.128 desc[UR6][R102.64], R72 ;  /* 0x0000004866007986 */ /* 0x0003e6000c101d06 */
[----:B------:R-:W-:Y:S01]  /*44f0*/  ISETP.GE.AND P1, PT, R171, UR10, PT ;  /* 0x0000000aab007c0c */ /* 0x000fe2000bf26270 */
        /* <DEDUP_REMOVED lines=23> */
[----:B------:R0:W-:Y:S04]  /*4670*/  STG.E.128 desc[UR6][R8.64], R4 ;  /* 0x0000000408007986 */ /* 0x0001e8000c101d06 */
[----:B------:R0:W-:Y:S04]  /*4680*/  STG.E.128 desc[UR6][R88.64], R72 ;  /* 0x0000004858007986 */ /* 0x0001e8000c101d06 */
[----:B------:R0:W-:Y:S04]  /*4690*/  STG.E.128 desc[UR6][R90.64], R76 ;  /* 0x0000004c5a007986 */ /* 0x0001e8000c101d06 */
[----:B------:R0:W-:Y:S04]  /*46a0*/  STG.E.128 desc[UR6][R92.64], R80 ;  /* 0x000000505c007986 */ /* 0x0001e8000c101d06 */
[----:B------:R0:W-:Y:S04]  /*46b0*/  STG.E.128 desc[UR6][R2.64], R84 ;  /* 0x0000005402007986 */ /* 0x0001e8000c101d06 */
[----:B------:R0:W-:Y:S01]  /*46c0*/  STL.S16 [R1+0x4], R0 ;  /* 0x0000040001007387 */ /* 0x0001e20000100600 */
[----:B------:R-:W-:Y:S05]  /*46d0*/  @!P1 BRA `(.L_x_6187) ;  /* 0xffffffc000ac9947 */ /* 0x000fea000383ffff */
[----:B0-----:R0:W5:Y:S04]  /*46e0*/  LDL.LU R5, [R1+0x38] ;  /* 0x0000380001057983 */ /* 0x0011680000300800 */
        /* <DEDUP_REMOVED lines=75> */
[----:B------:R-:W-:-:S07]  /*4ba0*/  MOV R171, R218 ;  /* 0x000000da00ab7202 */ /* 0x000fce0000000f00 */
.L_x_6182:
[----:B------:R-:W1:Y:S01]  /*4bb0*/  S2R R2, SR_TID.X ;  /* 0x0000000000027919 */ /* 0x000e620000002100 */
[----:B------:R-:W2:Y:S08]  /*4bc0*/  S2UR UR4, SR_CTAID.X ;  /* 0x00000000000479c3 */ /* 0x000eb00000002500 */
[----:B------:R-:W3:Y:S08]  /*4bd0*/  LDC.64 R100, c[0x0][0x268] ;  /* 0x00009a00ff647b82 */ /* 0x000ef00000000a00 */
[----:B------:R-:W4:Y:S01]  /*4be0*/  LDC.64 R102, c[0x0][0x270] ;  /* 0x00009c00ff667b82 */ /* 0x000f220000000a00 */
[----:B-1----:R-:W-:-:S02]  /*4bf0*/  LOP3.LUT R0, R2, 0x7f, RZ, 0xc0, !PT ;  /* 0x0000007f02007812 */ /* 0x002fc400078ec0ff */
[----:B--2---:R-:W-:-:S05]  /*4c00*/  LEA.HI R73, R2, UR4, RZ, 0x19 ;  /* 0x0000000402497c11 */ /* 0x004fca000f8fc8ff */
[----:B------:R-:W-:-:S04]  /*4c10*/  IMAD R73, R73, 0x500, R0 ;  /* 0x0000050049497824 */ /* 0x000fc800078e0200 */
[C-C-:B---3--:R-:W-:Y:S01]  /*4c20*/  IMAD.WIDE.U32 R2, R73.reuse, 0x10, R100.reuse ;  /* 0x0000001049027825 */ /* 0x148fe200078e0064 */
[C---:B------:R-:W-:Y:S02]  /*4c30*/  IADD3 R79, R73.reuse, 0x80, RZ ;  /* 0x00000080494f7810 */ /* 0x040fe40007ffe0ff */
[C---:B------:R-:W-:Y:S02]  /*4c40*/  IADD3 R83, R73.reuse, 0x100, RZ ;  /* 0x0000010049537810 */ /* 0x040fe40007ffe0ff */
[C---:B------:R-:W-:Y:S01]  /*4c50*/  IADD3 R87, R73.reuse, 0x180, RZ ;  /* 0x0000018049577810 */ /* 0x040fe20007ffe0ff */
[----:B-----5:R1:W-:Y:S01]  /*4c60*/  STG.E.128 desc[UR6][R2.64], R60 ;  /* 0x0000003c02007986 */ /* 0x0203e2000c101d06 */
        /* <DEDUP_REMOVED lines=9> */
[----:B----4-:R-:W-:-:S04]  /*4d00*/  IMAD.WIDE.U32 R72, R73, 0x10, R102 ;  /* 0x0000001049487825 */ /* 0x010fc800078e0066 */
[----:B-1----:R-:W-:Y:S01]  /*4d10*/  IMAD.WIDE.U32 R2, R79, 0x10, R102 ;  /* 0x000000104f027825 */ /* 0x002fe200078e0066 */
        /* <DEDUP_REMOVED lines=34> */
.L_x_6185:
        /* <DEDUP_REMOVED lines=9> */
.L_x_6188:
        /* <DEDUP_REMOVED lines=11> */
.L_x_6189:
        /* <DEDUP_REMOVED lines=12> */
.L_x_6190:
        /* <DEDUP_REMOVED lines=12> */
.L_x_6191:
        /* <DEDUP_REMOVED lines=12> */
.L_x_6192:
[----:B------:R-:W-:Y:S01]  /*52c0*/  FADD R219, R132, R219 ;  /* 0x000000db84db7221 */ /* 0x000fe20000000000 */
[----:B------:R0:W-:Y:S04]  /*52d0*/  STL [R1+0x90], R128 ;  /* 0x0000908001007387 */ /* 0x0001e80000100800 */
[----:B------:R0:W-:Y:S04]  /*52e0*/  STL [R1+0x94], R131 ;  /* 0x0000948301007387 */ /* 0x0001e80000100800 */
[----:B------:R0:W-:Y:S01]  /*52f0*/  STL [R1+0x98], R130 ;  /* 0x0000988201007387 */ /* 0x0001e20000100800 */
[----:B------:R-:W-:-:S03]  /*5300*/  MOV R137, R219 ;  /* 0x000000db00897202 */ /* 0x000fc60000000f00 */
[----:B------:R0:W-:Y:S04]  /*5310*/  STL [R1], R138 ;  /* 0x0000008a01007387 */ /* 0x0001e80000100800 */
[----:B------:R0:W-:Y:S01]  /*5320*/  STL [R1+0x8], R141 ;  /* 0x0000088d01007387 */ /* 0x0001e20000100800 */
[----:B------:R-:W-:-:S03]  /*5330*/  FADD R221, R220, R218 ;  /* 0x000000dadcdd7221 */ /* 0x000fc60000000000 */
[----:B------:R0:W-:Y:S04]  /*5340*/  STL [R1+0xc], R140 ;  /* 0x00000c8c01007387 */ /* 0x0001e80000100800 */
[----:B0-----:R-:W-:Y:S05]  /*5350*/  WARPSYNC.COLLECTIVE R136, `(.L_x_6193) ;  /* 0x0000000088087348 */ /* 0x001fea0003c00000 */
[----:B------:R1:W2:Y:S02]  /*5360*/  SHFL.DOWN P0, R218, R137, R134, R135 ;  /* 0x0800008689da7389 */ /* 0x0002a40000000087 */
[----:B012---:R-:W-:Y:S01]  /*5370*/  ENDCOLLECTIVE ;  /* 0x000000000000791b */ /* 0x007fe20003800000 */
.L_x_6193:
[----:B------:R0:W-:Y:S04]  /*5380*/  STL [R1+0x10], R143 ;  /* 0x0000108f01007387 */ /* 0x0001e80000100800 */
[----:B------:R0:W-:Y:S04]  /*5390*/  STL [R1+0x14], R142 ;  /* 0x0000148e01007387 */ /* 0x0001e80000100800 */
        /* <DEDUP_REMOVED lines=10> */
.L_x_6194:
[----:B------:R-:W-:-:S05]  /*5440*/  FADD R222, R219, R222 ;  /* 0x000000dedbde7221 */ /* 0x000fca0000000000 */
[----:B------:R-:W-:Y:S01]  /*5450*/  MOV R137, R222 ;  /* 0x000000de00897202 */ /* 0x000fe20000000f00 */
[----:B------:R-:W-:-:S07]  /*5460*/  FADD R133, R221, R218 ;  /* 0x000000dadd857221 */ /* 0x000fce0000000000 */
[----:B------:R-:W-:Y:S05]  /*5470*/  WARPSYNC.COLLECTIVE R136, `(.L_x_6195) ;  /* 0x0000000088087348 */ /* 0x000fea0003c00000 */
[----:B------:R0:W1:Y:S02]  /*5480*/  SHFL.DOWN P0, R218, R137, R134, R135 ;  /* 0x0800008689da7389 */ /* 0x0000640000000087 */
[----:B01----:R-:W-:Y:S01]  /*5490*/  ENDCOLLECTIVE ;  /* 0x000000000000791b */ /* 0x003fe20003800000 */
.L_x_6195:
[----:B------:R-:W-:Y:S01]  /*54a0*/  HFMA2.MMA R134, -RZ, RZ, 0, 5.9604644775390625e-08 ;  /* 0x00000001ff867435 */ /* 0x000fe200000001ff */
[----:B------:R-:W-:Y:S02]  /*54b0*/  MOV R137, R133 ;  /* 0x0000008500897202 */ /* 0x000fe40000000f00 */
[----:B------:R-:W-:-:S08]  /*54c0*/  MOV R215, R218 ;  /* 0x000000da00d77202 */ /* 0x000fd00000000f00 */
[----:B------:R-:W-:Y:S05]  /*54d0*/  WARPSYNC.COLLECTIVE R136, `(.L_x_6196) ;  /* 0x0000000088087348 */ /* 0x000fea0003c00000 */
[----:B------:R0:W1:Y:S02]  /*54e0*/  SHFL.DOWN P0, R218, R137, R134, R135 ;  /* 0x0800008689da7389 */ /* 0x0000640000000087 */
[----:B01----:R-:W-:Y:S01]  /*54f0*/  ENDCOLLECTIVE ;  /* 0x000000000000791b */ /* 0x003fe20003800000 */
.L_x_6196:
[----:B------:R-:W-:-:S05]  /*5500*/  FADD R132, R222, R215 ;  /* 0x000000d7de847221 */ /* 0x000fca0000000000 */
[----:B------:R-:W-:Y:S02]  /*5510*/  MOV R137, R132 ;  /* 0x0000008400897202 */ /* 0x000fe40000000f00 */
[----:B------:R-:W-:-:S07]  /*5520*/  MOV R72, R218 ;  /* 0x000000da00487202 */ /* 0x000fce0000000f00 */
[----:B------:R-:W-:Y:S05]  /*5530*/  WARPSYNC.COLLECTIVE R136, `(.L_x_6197) ;  /* 0x0000000088087348 */ /* 0x000fea0003c00000 */
[----:B------:R0:W1:Y:S02]  /*5540*/  SHFL.DOWN P0, R218, R137, R134, R135 ;  /* 0x0800008689da7389 */ /* 0x0000640000000087 */
[----:B01----:R-:W-:Y:S01]  /*5550*/  ENDCOLLECTIVE ;  /* 0x000000000000791b */ /* 0x003fe20003800000 */
.L_x_6197:
[----:B------:R-:W-:Y:S02]  /*5560*/  MOV R73, R218 ;  /* 0x000000da00497202 */ /* 0x000fe40000000f00 */
[----:B------:R-:W-:Y:S01]  /*5570*/  MOV R218, R139 ;  /* 0x0000008b00da7202 */ /* 0x000fe20000000f00 */
[----:B------:R-:W-:Y:S06]  /*5580*/  BRA `(.L_x_6198) ;  /* 0xffffffe400807947 */ /* 0x000fec000383ffff */
.L_x_6199:
        /* <DEDUP_REMOVED lines=15> */
.L_x_8062:


//--------------------- .text._ZN18transformer_engine13normalization28ln_bwd_finalize_tuned_kernelINS0_22Kernel_traits_finalizeILj4096E13__nv_bfloat16fS3_fjLj1024ELj4ENS0_18Kernel_traits_baseILj4096ES3_fS3_fjLj1024EEEEEEEvNS0_20BackwardKernelParamsE --------------------------
	.section	.text._ZN18transformer_engine13normalization28ln_bwd_finalize_tuned_kernelINS0_22Kernel_traits_finalizeILj4096E13__nv_bfloat16fS3_fjLj1024ELj4ENS0_18Kernel_traits_baseILj4096ES3_fS3_fjLj1024EEEEEEEvNS0_20BackwardKernelParamsE,"ax",@progbits
	.align	128
        .global         _ZN18transformer_engine13normalization28ln_bwd_finalize_tuned_kernelINS0_22Kernel_traits_finalizeILj4096E13__nv_bfloat16fS3_fjLj1024ELj4ENS0_18Kernel_traits_baseILj4096ES3_fS3_fjLj1024EEEEEEEvNS0_20BackwardKernelParamsE
        .type           _ZN18transformer_engine13normalization28ln_bwd_finalize_tuned_kernelINS0_22Kernel_traits_finalizeILj4096E13__nv_bfloat16fS3_fjLj1024ELj4ENS0_18Kernel_traits_baseILj4096ES3_fS3_fjLj1024EEEEEEEvNS0_20BackwardKernelParamsE,@function
        .size           _ZN18transformer_engine13normalization28ln_bwd_finalize_tuned_kernelINS0_22Kernel_traits_finalizeILj4096E13__nv_bfloat16fS3_fjLj1024ELj4ENS0_18Kernel_traits_baseILj4096ES3_fS3_fjLj1024EEEEEEEvNS0_20BackwardKernelParamsE,(.L_x_8063 - _ZN18transformer_engine13normalization28ln_bwd_finalize_tuned_kernelINS0_22Kernel_traits_finalizeILj4096E13__nv_bfloat16fS3_fjLj1024ELj4ENS0_18Kernel_traits_baseILj4096ES3_fS3_fjLj1024EEEEEEEvNS0_20BackwardKernelParamsE)
        .other          _ZN18transformer_engine13normalization28ln_bwd_finalize_tuned_kernelINS0_22Kernel_traits_finalizeILj4096E13__nv_bfloat16fS3_fjLj1024ELj4ENS0_18Kernel_traits_baseILj4096ES3_fS3_fjLj1024EEEEEEEvNS0_20BackwardKernelParamsE,@"STO_CUDA_ENTRY STV_DEFAULT"
_ZN18transformer_engine13normalization28ln_bwd_finalize_tuned_kernelINS0_22Kernel_traits_finalizeILj4096E13__nv_bfloat16fS3_fjLj1024ELj4ENS0_18Kernel_traits_baseILj4096ES3_fS3_fjLj1024EEEEEEEvNS0_20BackwardKernelParamsE:
.text._ZN18transformer_engine13normalization28ln_bwd_finalize_tuned_kernelINS0_22Kernel_traits_finalizeILj4096E13__nv_bfloat16fS3_fjLj1024ELj4ENS0_18Kernel_traits_baseILj4096ES3_fS3_fjLj1024EEEEEEEvNS0_20BackwardKernelParamsE:
        /* <DEDUP_REMOVED lines=20> */
.L_x_6211:
        /* <DEDUP_REMOVED lines=28> */
.L_x_6204:
        /* <DEDUP_REMOVED lines=33> */
.L_x_6203:
[----:B------:R-:W-:Y:S05]  /*0510*/  BSYNC B1 ;  /* 0x0000000000017941 */ /* 0x000fea0003800000 */
.L_x_6202:
        /* <DEDUP_REMOVED lines=23> */
.L_x_6206:
[----:B------:R-:W-:Y:S05]  /*0690*/  BSYNC B1 ;  /* 0x0000000000017941 */ /* 0x000fea0003800000 */
.L_x_6205:
        /* <DEDUP_REMOVED lines=11> */
.L_x_6201:
[----:B------:R-:W-:Y:S05]  /*0750*/  BSYNC B0 ;  /* 0x0000000000007941 */ /* 0x000fea0003800000 */
.L_x_6200:
        /* <DEDUP_REMOVED lines=33> */
.L_x_6222:
[----:B------:R-:W-:Y:S01]  /*0970*/  @!P0 SHF.R.U32.HI R11, RZ, 0x3, R0 ;  /* 0x00000003ff0b8819 */ /* 0x000fe20000011600 */
[----:B--2---:R-:W-:Y:S01]  /*0980*/  FADD R13, R8, R13 ;  /* 0x0000000d080d7221 */ /* 0x004fe20000000000 */
[----:B-1----:R-:W-:Y:S02]  /*0990*/  FADD R9, R10, R9 ;  /* 0x000000090a097221 */ /* 0x002fe40000000000 */
[----:B0-----:R-:W-:-:S05]  /*09a0*/  @!P0 LOP3.LUT R8, R11, 0x1ffffffc, RZ, 0xc0, !PT ;  /* 0x1ffffffc0b088812 */ /* 0x001fca00078ec0ff */
[----:B------:R1:W-:Y:S04]  /*09b0*/  @!P0 STS [R8+UR4+0x2000], R13 ;  /* 0x0020000d08008988 */ /* 0x0003e80008000804 */
[----:B------:R1:W-:Y:S02]  /*09c0*/  @!P0 STS [R8+UR4+0x2080], R9 ;  /* 0x0020800908008988 */ /* 0x0003e40008000804 */
.L_x_6207:
        /* <DEDUP_REMOVED lines=18> */
.L_x_6210:
[----:B------:R-:W-:Y:S05]  /*0af0*/  BSYNC B0 ;  /* 0x0000000000007941 */ /* 0x000fea0003800000 */
.L_x_6209:
[C---:B------:R-:W-:Y:S01]  /*0b00*/  ISETP.GT.U32.AND P0, PT, R5.reuse, -0x1001, PT ;  /* 0xffffefff0500780c */ /* 0x040fe20003f04070 */
[----:B------:R-:W-:Y:S01]  /*0b10*/  VIADD R5, R5, 0x1000 ;  /* 0x0000100005057836 */ /* 0x000fe20000000000 */
[----:B------:R-:W-:-:S11]  /*0b20*/  IADD3 R6, R6, 0x800, RZ ;  /* 0x0000080006067810 */ /* 0x000fd60007ffe0ff */
[----:B------:R-:W-:Y:S05]  /*0b30*/  @P0 BRA `(.L_x_6211) ;  /* 0xfffffff400800947 */ /* 0x000fea000383ffff */
[----:B------:R-:W-:Y:S05]  /*0b40*/  EXIT ;  /* 0x000000000000794d */ /* 0x000fea0003800000 */
.L_x_6208:
[----:B------:R-:W-:Y:S01]  /*0b50*/  HFMA2.MMA R21, -RZ, RZ, 0, 1.847743988037109375e-06 ;  /* 0x0000001fff157435 */ /* 0x000fe200000001ff */
[----:B0-----:R-:W-:Y:S01]  /*0b60*/  MOV R19, R10 ;  /* 0x0000000a00137202 */ /* 0x001fe20000000f00 */
[----:B------:R-:W-:Y:S01]  /*0b70*/  IMAD.MOV.U32 R18, RZ, RZ, 0x1 ;  /* 0x00000001ff127424 */ /* 0x000fe200078e00ff */
[----:B------:R-:W-:-:S08]  /*0b80*/  MOV R16, 0xffffffff ;  /* 0xffffffff00107802 */ /* 0x000fd00000000f00 */
[----:B-12---:R-:W-:Y:S05]  /*0b90*/  WARPSYNC.COLLECTIVE R16, `(.L_x_6212) ;  /* 0x0000000010087348 */ /* 0x006fea0003c00000 */
[----:B------:R0:W3:Y:S02]  /*0ba0*/  SHFL.BFLY P1, R17, R19, R18, R21 ;  /* 0x0c00001213117389 */ /* 0x0000e40000020015 */
[----:B0123--:R-:W-:Y:S01]  /*0bb0*/  ENDCOLLECTIVE ;  /* 0x000000000000791b */ /* 0x00ffe20003800000 */
.L_x_6212:
[----:B------:R-:W-:Y:S01]  /*0bc0*/  HFMA2.MMA R18, -RZ, RZ, 0, 1.1920928955078125e-07 ;  /* 0x00000002ff127435 */ /* 0x000fe200000001ff */
[----:B------:R-:W-:-:S04]  /*0bd0*/  IMAD.MOV.U32 R9, RZ, RZ, R17 ;  /* 0x000000ffff097224 */ /* 0x000fc800078e0011 */
[----:B------:R-:W-:-:S05]  /*0be0*/  FADD R9, R10, R9 ;  /* 0x000000090a097221 */ /* 0x000fca0000000000 */
[----:B------:R-:W-:-:S07]  /*0bf0*/  MOV R19, R9 ;  /* 0x0000000900137202 */ /* 0x000fce0000000f00 */
[----:B------:R-:W-:Y:S05]  /*0c00*/  WARPSYNC.COLLECTIVE R16, `(.L_x_6213) ;  /* 0x0000000010087348 */ /* 0x000fea0003c00000 */
[----:B------:R0:W1:Y:S02]  /*0c10*/  SHFL.BFLY P1, R17, R19, R18, R21 ;  /* 0x0c00001213117389 */ /* 0x0000640000020015 */
[----:B01----:R-:W-:Y:S01]  /*0c20*/  ENDCOLLECTIVE ;  /* 0x000000000000791b */ /* 0x003fe20003800000 */
.L_x_6213:
[----:B------:R-:W-:Y:S01]  /*0c30*/  HFMA2.MMA R18, -RZ, RZ, 0, 2.384185791015625e-07 ;  /* 0x00000004ff127435 */ /* 0x000fe200000001ff */
[----:B------:R-:W-:-:S04]  /*0c40*/  IMAD.MOV.U32 R12, RZ, RZ, R17 ;  /* 0x000000ffff0c7224 */ /* 0x000fc800078e0011 */
[----:B------:R-:W-:-:S05]  /*0c50*/  FADD R12, R9, R12 ;  /* 0x0000000c090c7221 */ /* 0x000fca0000000000 */
[----:B------:R-:W-:-:S07]  /*0c60*/  MOV R19, R12 ;  /* 0x0000000c00137202 */ /* 0x000fce0000000f00 */
[----:B------:R-:W-:Y:S05]  /*0c70*/  WARPSYNC.COLLECTIVE R16, `(.L_x_6214) ;  /* 0x0000000010087348 */ /* 0x000fea0003c00000 */
[----:B------:R0:W1:Y:S02]  /*0c80*/  SHFL.BFLY P1, R17, R19, R18, R21 ;  /* 0x0c00001213117389 */ /* 0x0000640000020015 */
[----:B01----:R-:W-:Y:S01]  /*0c90*/  ENDCOLLECTIVE ;  /* 0x000000000000791b */ /* 0x003fe20003800000 */
.L_x_6214:
[----:B------:R-:W-:Y:S01]  /*0ca0*/  HFMA2.MMA R18, -RZ, RZ, 0, 4.76837158203125e-07 ;  /* 0x00000008ff127435 */ /* 0x000fe200000001ff */
[----:B------:R-:W-:-:S04]  /*0cb0*/  IMAD.MOV.U32 R11, RZ, RZ, R17 ;  /* 0x000000ffff0b7224 */ /* 0x000fc800078e0011 */
[----:B------:R-:W-:-:S05]  /*0cc0*/  FADD R11, R12, R11 ;  /* 0x0000000b0c0b7221 */ /* 0x000fca0000000000 */
[----:B------:R-:W-:-:S07]  /*0cd0*/  MOV R19, R11 ;  /* 0x0000000b00137202 */ /* 0x000fce0000000f00 */
[----:B------:R-:W-:Y:S05]  /*0ce0*/  WARPSYNC.COLLECTIVE R16, `(.L_x_6215) ;  /* 0x0000000010087348 */ /* 0x000fea0003c00000 */
[----:B------:R0:W1:Y:S02]  /*0cf0*/  SHFL.BFLY P1, R17, R19, R18, R21 ;  /* 0x0c00001213117389 */ /* 0x0000640000020015 */
[----:B01----:R-:W-:Y:S01]  /*0d00*/  ENDCOLLECTIVE ;  /* 0x000000000000791b */ /* 0x003fe20003800000 */
.L_x_6215:
[----:B------:R-:W-:Y:S01]  /*0d10*/  HFMA2.MMA R18, -RZ, RZ, 0, 9.5367431640625e-07 ;  /* 0x00000010ff127435 */ /* 0x000fe200000001ff */
[----:B------:R-:W-:-:S04]  /*0d20*/  IMAD.MOV.U32 R10, RZ, RZ, R17 ;  /* 0x000000ffff0a7224 */ /* 0x000fc800078e0011 */
[----:B------:R-:W-:-:S05]  /*0d30*/  FADD R10, R11, R10 ;  /* 0x0000000a0b0a7221 */ /* 0x000fca0000000000 */
[----:B------:R-:W-:-:S07]  /*0d40*/  MOV R19, R10 ;  /* 0x0000000a00137202 */ /* 0x000fce0000000f00 */
[----:B------:R-:W-:Y:S05]  /*0d50*/  WARPSYNC.COLLECTIVE R16, `(.L_x_6216) ;  /* 0x0000000010087348 */ /* 0x000fea0003c00000 */
[----:B------:R0:W1:Y:S02]  /*0d60*/  SHFL.BFLY P1, R17, R19, R18, R21 ;  /* 0x0c00001213117389 */ /* 0x0000640000020015 */
[----:B01----:R-:W-:Y:S01]  /*0d70*/  ENDCOLLECTIVE ;  /* 0x000000000000791b */ /* 0x003fe20003800000 */
.L_x_6216:
[----:B------:R-:W-:Y:S01]  /*0d80*/  HFMA2.MMA R18, -RZ, RZ, 0, 5.9604644775390625e-08 ;  /* 0x00000001ff127435 */ /* 0x000fe200000001ff */
[----:B------:R-:W-:Y:S01]  /*0d90*/  MOV R19, R8 ;  /* 0x0000000800137202 */ /* 0x000fe20000000f00 */
[----:B------:R-:W-:-:S09]  /*0da0*/  IMAD.MOV.U32 R9, RZ, RZ, R17 ;  /* 0x000000ffff097224 */ /* 0x000fd200078e0011 */
[----:B------:R-:W-:Y:S05]  /*0db0*/  WARPSYNC.COLLECTIVE R16, `(.L_x_6217) ;  /* 0x0000000010087348 */ /* 0x000fea0003c00000 */
[----:B------:R0:W1:Y:S02]  /*0dc0*/  SHFL.BFLY P1, R17, R19, R18, R21 ;  /* 0x0c00001213117389 */ /* 0x0000640000020015 */
[----:B01----:R-:W-:Y:S01]  /*0dd0*/  ENDCOLLECTIVE ;  /* 0x000000000000791b */ /* 0x003fe20003800000 */
.L_x_6217:
[----:B------:R-:W-:Y:S01]  /*0de0*/  HFMA2.MMA R18, -RZ, RZ, 0, 1.1920928955078125e-07 ;  /* 0x00000002ff127435 */ /* 0x000fe200000001ff */
[----:B------:R-:W-:-:S04]  /*0df0*/  IMAD.MOV.U32 R11, RZ, RZ, R17 ;  /* 0x000000ffff0b7224 */ /* 0x000fc800078e0011 */
[----:B------:R-:W-:-:S05]  /*0e00*/  FADD R13, R8, R11 ;  /* 0x0000000b080d7221 */ /* 0x000fca0000000000 */
[----:B------:R-:W-:-:S07]  /*0e10*/  MOV R19, R13 ;  /* 0x0000000d00137202 */ /* 0x000fce0000000f00 */
[----:B------:R-:W-:Y:S05]  /*0e20*/  WARPSYNC.COLLECTIVE R16, `(.L_x_6218) ;  /* 0x0000000010087348 */ /* 0x000fea0003c00000 */
[----:B------:R0:W1:Y:S02]  /*0e30*/  SHFL.BFLY P1, R17, R19, R18, R21 ;  /* 0x0c00001213117389 */ /* 0x0000640000020015 */
[----:B01----:R-:W-:Y:S01]  /*0e40*/  ENDCOLLECTIVE ;  /* 0x000000000000791b */ /* 0x003fe20003800000 */
.L_x_6218:
[----:B------:R-:W-:Y:S01]  /*0e50*/  HFMA2.MMA R18, -RZ, RZ, 0, 2.384185791015625e-07 ;  /* 0x00000004ff127435 */ /* 0x000fe200000001ff */
[----:B------:R-:W-:-:S04]  /*0e60*/  IMAD.MOV.U32 R14, RZ, RZ, R17 ;  /* 0x000000ffff0e7224 */ /* 0x000fc800078e0011 */
[----:B------:R-:W-:-:S05]  /*0e70*/  FADD R14, R13, R14 ;  /* 0x0000000e0d0e7221 */ /* 0x000fca0000000000 */
[----:B------:R-:W-:-:S07]  /*0e80*/  MOV R19, R14 ;  /* 0x0000000e00137202 */ /* 0x000fce0000000f00 */
[----:B------:R-:W-:Y:S05]  /*0e90*/  WARPSYNC.COLLECTIVE R16, `(.L_x_6219) ;  /* 0x0000000010087348 */ /* 0x000fea0003c00000 */
[----:B------:R0:W1:Y:S02]  /*0ea0*/  SHFL.BFLY P1, R17, R19, R18, R21 ;  /* 0x0c00001213117389 */ /* 0x0000640000020015 */
[----:B01----:R-:W-:Y:S01]  /*0eb0*/  ENDCOLLECTIVE ;  /* 0x000000000000791b */ /* 0x003fe20003800000 */
.L_x_6219:
[----:B------:R-:W-:Y:S01]  /*0ec0*/  HFMA2.MMA R18, -RZ, RZ, 0, 4.76837158203125e-07 ;  /* 0x00000008ff127435 */ /* 0x000fe200000001ff */
[----:B------:R-:W-:-:S04]  /*0ed0*/  IMAD.MOV.U32 R15, RZ, RZ, R17 ;  /* 0x000000ffff0f7224 */ /* 0x000fc800078e0011 */
[----:B------:R-:W-:-:S05]  /*0ee0*/  FADD R15, R14, R15 ;  /* 0x0000000f0e0f7221 */ /* 0x000fca0000000000 */
[----:B------:R-:W-:-:S07]  /*0ef0*/  MOV R19, R15 ;  /* 0x0000000f00137202 */ /* 0x000fce0000000f00 */
[----:B------:R-:W-:Y:S05]  /*0f00*/  WARPSYNC.COLLECTIVE R16, `(.L_x_6220) ;  /* 0x0000000010087348 */ /* 0x000fea0003c00000 */
[----:B------:R0:W1:Y:S02]  /*0f10*/  SHFL.BFLY P1, R17, R19, R18, R21 ;  /* 0x0c00001213117389 */ /* 0x0000640000020015 */
[----:B01----:R-:W-:Y:S01]  /*0f20*/  ENDCOLLECTIVE ;  /* 0x000000000000791b */ /* 0x003fe20003800000 */
.L_x_6220:
[----:B------:R-:W-:Y:S01]  /*0f30*/  HFMA2.MMA R18, -RZ, RZ, 0, 9.5367431640625e-07 ;  /* 0x00000010ff127435 */ /* 0x000fe200000001ff */
[----:B------:R-:W-:-:S04]  /*0f40*/  IMAD.MOV.U32 R8, RZ, RZ, R17 ;  /* 0x000000ffff087224 */ /* 0x000fc800078e0011 */
[----:B------:R-:W-:-:S05]  /*0f50*/  FADD R8, R15, R8 ;  /* 0x000000080f087221 */ /* 0x000fca0000000000 */
[----:B------:R-:W-:-:S07]  /*0f60*/  MOV R19, R8 ;  /* 0x0000000800137202 */ /* 0x000fce0000000f00 */
[----:B------:R-:W-:Y:S05]  /*0f70*/  WARPSYNC.COLLECTIVE R16, `(.L_x_6221) ;  /* 0x0000000010087348 */ /* 0x000fea0003c00000 */
[----:B------:R0:W1:Y:S02]  /*0f80*/  SHFL.BFLY P1, R17, R19, R18, R21 ;  /* 0x0c00001213117389 */ /* 0x0000640000020015 */
[----:B01----:R-:W-:Y:S01]  /*0f90*/  ENDCOLLECTIVE ;  /* 0x000000000000791b */ /* 0x003fe20003800000 */
.L_x_6221:
[----:B------:R-:W-:Y:S01]  /*0fa0*/  MOV R13, R17 ;  /* 0x00000011000d7202 */ /* 0x000fe20000000f00 */
[----:B------:R-:W-:Y:S06]  /*0fb0*/  BRA `(.L_x_6222) ;  /* 0xfffffff8006c7947 */ /* 0x000fec000383ffff */
.L_x_6223:
        /* <DEDUP_REMOVED lines=12> */
.L_x_8063:


//--------------------- .text._ZN18transformer_engine13normalization19ln_bwd_tuned_kernelINS0_13Kernel_traitsI13__nv_bfloat16fS3_fjLj4096ELj1ELj1ELj4ELj16ENS0_18Kernel_traits_baseILj4096ES3_fS3_fjLj128EEEEEEEvNS0_20BackwardKernelParamsE --------------------------
	.section	.text._ZN18transformer_engine13normalization19ln_bwd_tuned_kernelINS0_13Kernel_traitsI13__nv_bfloat16fS3_fjLj4096ELj1ELj1ELj4ELj16ENS0_18Kernel_traits_baseILj4096ES3_fS3_fjLj128EEEEEEEvNS0_20BackwardKernelParamsE,"ax",@progbits
	.align	128
        .global         _ZN18transformer_engine13normalization19ln_bwd_tuned_kernelINS0_13Kernel_traitsI13__nv_bfloat16fS3_fjLj4096ELj1ELj1ELj4ELj16ENS0_18Kernel_traits_baseILj4096ES3_fS3_fjLj128EEEEEEEvNS0_20BackwardKernelParamsE
        .type           _ZN18transformer_engine13normalization19ln_bwd_tuned_kernelINS0_13Kernel_traitsI13__nv_bfloat16fS3_fjLj4096ELj1ELj1ELj4ELj16ENS0_18Kernel_traits_baseILj4096ES3_fS3_fjLj128EEEEEEEvNS0_20BackwardKernelParamsE,@function
        .size           _ZN18transformer_engine13normalization19ln_bwd_tuned_kernelINS0_13Kernel_traitsI13__nv_bfloat16fS3_fjLj4096ELj1ELj1ELj4ELj16ENS0_18Kernel_traits_baseILj4096ES3_fS3_fjLj128EEEEEEEvNS0_20BackwardKernelParamsE,(.L_x_8064 - _ZN18transformer_engine13normalization19ln_bwd_tuned_kernelINS0_13Kernel_traitsI13__nv_bfloat16fS3_fjLj4096ELj1ELj1ELj4ELj16ENS0_18Kernel_traits_baseILj4096ES3_fS3_fjLj128EEEEEEEvNS0_20BackwardKernelParamsE)
        .other          _ZN18transformer_engine13normalization19ln_bwd_tuned_kernelINS0_13Kernel_traitsI13__nv_bfloat16fS3_fjLj4096ELj1ELj1ELj4ELj16ENS0_18Kernel_traits_baseILj4096ES3_fS3_fjLj128EEEEEEEvNS0_20BackwardKernelParamsE,@"STO_CUDA_ENTRY STV_DEFAULT"
_ZN18transformer_engine13normalization19ln_bwd_tuned_kernelINS0_13Kernel_traitsI13__nv_bfloat16fS3_fjLj4096ELj1ELj1ELj4ELj16ENS0_18Kernel_traits_baseILj4096ES3_fS3_fjLj128EEEEEEEvNS0_20BackwardKernelParamsE:
.text._ZN18transformer_engine13normalization19ln_bwd_tuned_kernelINS0_13Kernel_traitsI13__nv_bfloat16fS3_fjLj4096ELj1ELj1ELj4ELj16ENS0_18Kernel_traits_baseILj4096ES3_fS3_fjLj128EEEEEEEvNS0_20BackwardKernelParamsE:
        /* <DEDUP_REMOVED lines=40> */
[----:B------:R-:W-:-:S07]  /*0280*/  CS2R R4, SRZ ;  /* 0x0000000000047805 */ /* 0x000fce000001ff00 */
        /* <DEDUP_REMOVED lines=56> */
[----:B------:R-:W-:Y:S02]  /*0610*/  IADD3 R117, R118, 0x4, RZ ;  /* 0x0000000476757810 */ /* 0x000fe40007ffe0ff */
[----:B------:R-:W-:Y:S02]  /*0620*/  MOV R116, UR4 ;  /* 0x0000000400747c02 */ /* 0x000fe40008000f00 */
        /* <DEDUP_REMOVED lines=77> */
[----:B------:R-:W-:-:S02]  /*0b00*/  FADD R123, R120, R123 ;  /* 0x0000007b787b7221 */ /* 0x000fc40000000000 */
[C---:B------:R-:W-:Y:S02]  /*0b10*/  FADD R122, R120.reuse, R17 ;  /* 0x00000011787a7221 */ /* 0x040fe40000000000 */
[----:B------:R-:W-:-:S07]  /*0b20*/  FADD R120, R120, R19 ;  /* 0x0000001378787221 */ /* 0x000fce0000000000 */
.L_x_6227:
[----:B---3--:R-:W0:Y:S01]  /*0b30*/  LDC.64 R2, c[0x0][0x220] ;  /* 0x00008800ff027b82 */ /* 0x008e220000000a00 */
[----:B------:R-:W-:Y:S02]  /*0b40*/  LOP3.LUT R153, R100, 0x7f, RZ, 0xc0, !PT ;  /* 0x0000007f64997812 */ /* 0x000fe400078ec0ff */
[----:B------:R-:W-:-:S04]  /*0b50*/  SHF.L.U32 R0, R121, 0xa, RZ ;  /* 0x0000000a79007819 */ /* 0x000fc800000006ff */
[----:B------:R-:W-:Y:S01]  /*0b60*/  LOP3.LUT R153, R0, 0xfffffc00, R153, 0xe2, !PT ;  /* 0xfffffc0000997812 */ /* 0x000fe200078ee299 */
[----:B------:R-:W1:Y:S08]  /*0b70*/  LDC.64 R16, c[0x0][0x228] ;  /* 0x00008a00ff107b82 */ /* 0x000e700000000a00 */
[----:B------:R-:W2:Y:S08]  /*0b80*/  LDC.64 R48, c[0x0][0x258] ;  /* 0x00009600ff307b82 */ /* 0x000eb00000000a00 */
[----:B------:R-:W3:Y:S01]  /*0b90*/  LDC.64 R42, c[0x0][0x230] ;  /* 0x00008c00ff2a7b82 */ /* 0x000ee20000000a00 */
[C---:B------:R-:W-:Y:S01]  /*0ba0*/  LOP3.LUT R39, R153.reuse, 0x100, RZ, 0xfc, !PT ;  /* 0x0000010099277812 */ /* 0x040fe200078efcff */
[C---:B0-----:R-:W-:Y:S01]  /*0bb0*/  IMAD.WIDE.U32 R4, R153.reuse, 0x10, R2 ;  /* 0x0000001099047825 */ /* 0x041fe200078e0002 */
[----:B------:R-:W-:-:S02]  /*0bc0*/  LOP3.LUT R37, R153, 0x80, RZ, 0xfc, !PT ;  /* 0x0000008099257812 */ /* 0x000fc400078efcff */
[C---:B------:R-:W-:Y:S02]  /*0bd0*/  LOP3.LUT R41, R153.reuse, 0x180, RZ, 0xfc, !PT ;  /* 0x0000018099297812 */ /* 0x040fe400078efcff */
[C---:B------:R-:W-:Y:S02]  /*0be0*/  LOP3.LUT R45, R153.reuse, 0x200, RZ, 0xfc, !PT ;  /* 0x00000200992d7812 */ /* 0x040fe400078efcff */
[C---:B------:R-:W-:Y:S02]  /*0bf0*/  LOP3.LUT R47, R153.reuse, 0x280, RZ, 0xfc, !PT ;  /* 0x00000280992f7812 */ /* 0x040fe400078efcff */
[C---:B------:R-:W-:Y:S02]  /*0c00*/  LOP3.LUT R51, R153.reuse, 0x300, RZ, 0xfc, !PT ;  /* 0x0000030099337812 */ /* 0x040fe400078efcff */
[----:B------:R-:W-:Y:S01]  /*0c10*/  LOP3.LUT R155, R153, 0x380, RZ, 0xfc, !PT ;  /* 0x00000380999b7812 */ /* 0x000fe200078efcff */
[----:B------:R-:W-:Y:S01]  /*0c20*/  IMAD.WIDE.U32 R12, R39, 0x10, R2 ;  /* 0x00000010270c7825 */ /* 0x000fe200078e0002 */
[----:B------:R-:W4:Y:S03]  /*0c30*/  LDG.E.128 R4, desc[UR6][R4.64] ;  /* 0x0000000604047981 */ /* 0x000f26000c1e1d00 */
[----:B-1----:R-:W-:-:S02]  /*0c40*/  IMAD.WIDE R16, R121, 0x4, R16 ;  /* 0x0000000479107825 */ /* 0x002fc400078e0210 */
[----:B------:R-:W5:Y:S02]  /*0c50*/  LDG.E.128 R12, desc[UR6][R12.64] ;  /* 0x000000060c0c7981 */ /* 0x000f64000c1e1d00 */
[--C-:B------:R-:W-:Y:S02]  /*0c60*/  IMAD.WIDE.U32 R8, R37, 0x10, R2.reuse ;  /* 0x0000001025087825 */ /* 0x100fe400078e0002 */
[----:B------:R-:W5:Y:S02]  /*0c70*/  LDG.E R0, desc[UR6][R16.64] ;  /* 0x0000000610007981 */ /* 0x000f64000c1e1900 */
[--C-:B------:R-:W-:Y:S02]  /*0c80*/  IMAD.WIDE.U32 R18, R41, 0x10, R2.reuse ;  /* 0x0000001029127825 */ /* 0x100fe400078e0002 */
[----:B------:R-:W4:Y:S02]  /*0c90*/  LDG.E.128 R8, desc[UR6][R8.64] ;  /* 0x0000000608087981 */ /* 0x000f24000c1e1d00 */
[----:B------:R-:W-:-:S04]  /*0ca0*/  IMAD.WIDE.U32 R20, R45, 0x10, R2 ;  /* 0x000000102d147825 */ /* 0x000fc800078e0002 */
[--C-:B------:R-:W-:Y:S01]  /*0cb0*/  IMAD.WIDE.U32 R24, R47, 0x10, R2.reuse ;  /* 0x000000102f187825 */ /* 0x100fe200078e0002 */
[----:B------:R-:W4:Y:S03]  /*0cc0*/  LDG.E.128 R16, desc[UR6][R18.64] ;  /* 0x0000000612107981 */ /* 0x000f26000c1e1d00 */
[--C-:B------:R-:W-:Y:S01]  /*0cd0*/  IMAD.WIDE.U32 R28, R51, 0x10, R2.reuse ;  /* 0x00000010331c7825 */ /* 0x100fe200078e0002 */
[----:B------:R-:W4:Y:S03]  /*0ce0*/  LDG.E.128 R20, desc[UR6][R20.64] ;  /* 0x0000000614147981 */ /* 0x000f26000c1e1d00 */
[----:B------:R-:W-:Y:S01]  /*0cf0*/  IMAD.WIDE.U32 R32, R155, 0x10, R2 ;  /* 0x000000109b207825 */ /* 0x000fe200078e0002 */
[----:B------:R-:W4:Y:S03]  /*0d00*/  LDG.E.128 R24, desc[UR6][R24.64] ;  /* 0x0000000618187981 */ /* 0x000f26000c1e1d00 */
[--C-:B--2---:R-:W-:Y:S01]  /*0d10*/  IMAD.WIDE.U32 R2, R153, 0x8, R48.reuse ;  /* 0x0000000899027825 */ /* 0x104fe200078e0030 */
[----:B------:R-:W2:Y:S03]  /*0d20*/  LDG.E.128 R28, desc[UR6][R28.64] ;  /* 0x000000061c1c7981 */ /* 0x000ea6000c1e1d00 */
[--C-:B------:R-:W-:Y:S01]  /*0d30*/  IMAD.WIDE.U32 R36, R37, 0x8, R48.reuse ;  /* 0x0000000825247825 */ /* 0x100fe200078e0030 */
[----:B------:R-:W2:Y:S03]  /*0d40*/  LDG.E.128 R32, desc[UR6][R32.64] ;  /* 0x0000000620207981 */ /* 0x000ea6000c1e1d00 */
[--C-:B------:R-:W-:Y:S01]  /*0d50*/  IMAD.WIDE.U32 R38, R39, 0x8, R48.reuse ;  /* 0x0000000827267825 */ /* 0x100fe200078e0030 */
[----:B------:R-:W2:Y:S03]  /*0d60*/  LDG.E.64 R2, desc[UR6][R2.64] ;  /* 0x0000000602027981 */ /* 0x000ea6000c1e1b00 */
        /* <DEDUP_REMOVED lines=8> */
[----:B------:R-:W-:Y:S01]  /*0df0*/  IMAD.WIDE.U32 R48, R155, 0x8, R48 ;  /* 0x000000089b307825 */ /* 0x000fe200078e0030 */
[----:B------:R-:W2:Y:S03]  /*0e00*/  LDG.E.64 R46, desc[UR6][R46.64] ;  /* 0x000000062e2e7981 */ /* 0x000ea6000c1e1b00 */
[----:B---3--:R-:W-:Y:S01]  /*0e10*/  IMAD.WIDE R42, R121, 0x4, R42 ;  /* 0x00000004792a7825 */ /* 0x008fe200078e022a */
[----:B------:R-:W3:Y:S04]  /*0e20*/  LDG.E.64 R50, desc[UR6][R50.64] ;  /* 0x0000000632327981 */ /* 0x000ee8000c1e1b00 */
[----:B------:R-:W3:Y:S04]  /*0e30*/  LDG.E.64 R48, desc[UR6][R48.64] ;  /* 0x0000000630307981 */ /* 0x000ee8000c1e1b00 */
[----:B------:R-:W3:Y:S01]  /*0e40*/  LDG.E R42, desc[UR6][R42.64] ;  /* 0x000000062a2a7981 */ /* 0x000ee2000c1e1900 */
[----:B------:R-:W-:Y:S01]  /*0e50*/  UMOV UR4, 0xffffffff ;  /* 0xffffffff00047882 */ /* 0x000fe20000000000 */
[----:B------:R-:W-:Y:S01]  /*0e60*/  LOP3.LUT P1, RZ, R100, 0x1f, RZ, 0xc0, !PT ;  /* 0x0000001f64ff7812 */ /* 0x000fe2000782c0ff */
[----:B-----5:R-:W-:Y:S01]  /*0e70*/  FADD R161, -R0, R13 ;  /* 0x0000000d00a17221 */ /* 0x020fe20000000100 */
[--C-:B----4-:R-:W-:Y:S01]  /*0e80*/  FADD R155, R4, -R0.reuse ;  /* 0x80000000049b7221 */ /* 0x110fe20000000000 */
[--C-:B------:R-:W-:Y:S01]  /*0e90*/  FADD R173, R5, -R0.reuse ;  /* 0x8000000005ad7221 */ /* 0x100fe20000000000 */
[----:B------:R-:W-:Y:S01]  /*0ea0*/  FADD R163, -R0, R15 ;  /* 0x0000000f00a37221 */ /* 0x000fe20000000100 */
[--C-:B------:R-:W-:Y:S01]  /*0eb0*/  FADD R175, R6, -R0.reuse ;  /* 0x8000000006af7221 */ /* 0x100fe20000000000 */
[----:B------:R-:W-:Y:S01]  /*0ec0*/  FADD R177, R7, -R0 ;  /* 0x8000000007b17221 */ /* 0x000fe20000000000 */
        /* <DEDUP_REMOVED lines=15> */
[C---:B------:R-:W-:Y:S01]  /*0fc0*/  FADD R169, -R0.reuse, R21 ;  /* 0x0000001500a97221 */ /* 0x040fe20000000100 */
        /* <DEDUP_REMOVED lines=8> */
[C---:B------:R-:W-:Y:S01]  /*1050*/  FADD R29, -R0.reuse, R29 ;  /* 0x0000001d001d7221 */ /* 0x040fe20000000100 */
[C---:B------:R-:W-:Y:S01]  /*1060*/  FADD R31, -R0.reuse, R31 ;  /* 0x0000001f001f7221 */ /* 0x040fe20000000100 */
[C---:B------:R-:W-:Y:S01]  /*1070*/  FADD R7, -R0.reuse, R32 ;  /* 0x0000002000077221 */ /* 0x040fe20000000100 */
[C---:B------:R-:W-:Y:S01]  /*1080*/  FADD R33, -R0.reuse, R33 ;  /* 0x0000002100217221 */ /* 0x040fe20000000100 */
[C---:B------:R-:W-:Y:S01]  /*1090*/  FADD R5, -R0.reuse, R34 ;  /* 0x0000002200057221 */ /* 0x040fe20000000100 */
[----:B------:R-:W-:Y:S01]  /*10a0*/  FADD R35, -R0, R35 ;  /* 0x0000002300237221 */ /* 0x000fe20000000100 */
[----:B------:R-:W-:-:S02]  /*10b0*/  SHF.L.U32 R22, R46, 0x10, RZ ;  /* 0x000000102e167819 */ /* 0x000fc400000006ff */
[----:B------:R-:W-:Y:S02]  /*10c0*/  SHF.R.U64 R26, R46, 0x10, R47 ;  /* 0x000000102e1a7819 */ /* 0x000fe4000000122f */
[----:B------:R-:W-:Y:S02]  /*10d0*/  SHF.L.U32 R46, R30, 0x10, RZ ;  /* 0x000000101e2e7819 */ /* 0x000fe400000006ff */
[--C-:B---3--:R-:W-:Y:S02]  /*10e0*/  SHF.R.U64 R164, R48, 0x10, R49.reuse ;  /* 0x0000001030a47819 */ /* 0x108fe40000001231 */
[----:B------:R-:W-:Y:S02]  /*10f0*/  SHF.L.U32 R2, R49, 0x10, RZ ;  /* 0x0000001031027819 */ /* 0x000fe400000006ff */
[----:B------:R-:W-:Y:S01]  /*1100*/  SHF.R.U32.HI R3, RZ, 0x10, R49 ;  /* 0x00000010ff037819 */ /* 0x000fe20000011631 */
[----:B------:R-:W-:Y:S01]  /*1110*/  FMUL R0, R155, R42 ;  /* 0x0000002a9b007220 */ /* 0x000fe20000400000 */
[----:B------:R-:W-:Y:S01]  /*1120*/  FMUL R49, R42, R173 ;  /* 0x000000ad2a317220 */ /* 0x000fe20000400000 */
[----:B------:R-:W-:Y:S01]  /*1130*/  FMUL R155, R152, R4 ;  /* 0x00000004989b7220 */ /* 0x000fe20000400000 */
[----:B------:R-:W-:Y:S01]  /*1140*/  FADD R113, R46, R113 ;  /* 0x000000712e717221 */ /* 0x000fe20000000000 */
[----:B------:R-:W-:Y:S01]  /*1150*/  FADD R115, R4, R115 ;  /* 0x0000007304737221 */ /* 0x000fe20000000000 */
[----:B------:R-:W-:Y:S01]  /*1160*/  FFMA R114, R49, R46, R114 ;  /* 0x0000002e31727223 */ /* 0x000fe20000000072 */
[----:B------:R-:W-:Y:S01]  /*1170*/  FFMA R119, R0, R4, R119 ;  /* 0x0000000400777223 */ /* 0x000fe20000000077 */
[----:B------:R-:W-:Y:S01]  /*1180*/  FMUL R46, R136, R46 ;  /* 0x0000002e882e7220 */ /* 0x000fe20000400000 */
[----:B------:R-:W-:Y:S01]  /*1190*/  FADD R183, RZ, R155 ;  /* 0x0000009bffb77221 */ /* 0x000fe20000000000 */
[----:B------:R-:W-:Y:S01]  /*11a0*/  SHF.L.U32 R18, R44, 0x10, RZ ;  /* 0x000000102c127819 */ /* 0x000fe200000006ff */
[----:B------:R-:W-:Y:S01]  /*11b0*/  FFMA R4, R0, R155, RZ ;  /* 0x0000009b00047223 */ /* 0x000fe200000000ff */
[----:B------:R-:W-:-:S02]  /*11c0*/  SHF.R.U64 R28, R44, 0x10, R45 ;  /* 0x000000102c1c7819 */ /* 0x000fc4000000122d */
[----:B------:R-:W-:Y:S02]  /*11d0*/  SHF.L.U32 R24, R47, 0x10, RZ ;  /* 0x000000102f187819 */ /* 0x000fe400000006ff */
[----:B------:R-:W-:Y:S01]  /*11e0*/  SHF.R.U32.HI R172, RZ, 0x10, R47 ;  /* 0x00000010ffac7819 */ /* 0x000fe2000001162f */
[----:B------:R-:W-:Y:S01]  /*11f0*/  FMUL R47, R42, R177 ;  /* 0x000000b12a2f7220 */ /* 0x000fe20000400000 */
[----:B------:R-:W-:Y:S01]  /*1200*/  SHF.L.U32 R44, R23, 0x10, RZ ;  /* 0x00000010172c7819 */ /* 0x000fe200000006ff */
[----:B------:R-:W-:Y:S01]  /*1210*/  FADD R183, R183, R46 ;  /* 0x0000002eb7b77221 */ /* 0x000fe20000000000 */
[----:B------:R-:W-:Y:S01]  /*1220*/  SHF.L.U32 R12, R48, 0x10, RZ ;  /* 0x00000010300c7819 */ /* 0x000fe200000006ff */
[----:B------:R-:W-:Y:S01]  /*1230*/  FMUL R48, R151, R6 ;  /* 0x0000000697307220 */ /* 0x000fe20000400000 */
[----:B------:R-:W-:Y:S01]  /*1240*/  SHF.R.U64 R174, R50, 0x10, R51 ;  /* 0x0000001032ae7819 */ /* 0x000fe20000001233 */
[----:B------:R-:W-:Y:S01]  /*1250*/  FFMA R4, R49, R46, R4 ;  /* 0x0000002e31047223 */ /* 0x000fe20000000004 */
[----:B------:R-:W-:-:S02]  /*1260*/  SHF.L.U32 R162, R51, 0x10, RZ ;  /* 0x0000001033a27819 */ /* 0x000fc400000006ff */
[----:B------:R-:W-:Y:S01]  /*1270*/  SHF.R.U32.HI R170, RZ, 0x10, R51 ;  /* 0x00000010ffaa7819 */ /* 0x000fe20000011633 */
[----:B------:R-:W-:Y:S01]  /*1280*/  FMUL R51, R42, R175 ;  /* 0x000000af2a337220 */ /* 0x000fe20000400000 */
[----:B------:R-:W-:Y:S01]  /*1290*/  SHF.L.U32 R177, R26, 0x10, RZ ;  /* 0x000000101ab17819 */ /* 0x000fe200000006ff */
[----:B------:R-:W-:Y:S01]  /*12a0*/  FMUL R26, R42, R15 ;  /* 0x0000000f2a1a7220 */ /* 0x000fe20000400000 */
[----:B------:R-:W-:Y:S01]  /*12b0*/  SHF.L.U32 R8, R36, 0x10, RZ ;  /* 0x0000001024087819 */ /* 0x000fe200000006ff */
[----:B------:R-:W-:Y:S01]  /*12c0*/  FADD R109, R44, R109 ;  /* 0x0000006d2c6d7221 */ /* 0x000fe20000000000 */
[----:B------:R-:W-:Y:S01]  /*12d0*/  SHF.R.U64 R36, R36, 0x10, R37 ;  /* 0x0000001024247819 */ /* 0x000fe20000001225 */
[-C--:B------:R-:W-:Y:S01]  /*12e0*/  FFMA R110, R47, R44.reuse, R110 ;  /* 0x0000002c2f6e7223 */ /* 0x080fe2000000006e */
[----:B------:R-:W-:Y:S01]  /*12f0*/  FMUL R44, R135, R44 ;  /* 0x0000002c872c7220 */ /* 0x000fe20000400000 */
[----:B------:R-:W-:Y:S01]  /*1300*/  FADD R183, R183, R48 ;  /* 0x00000030b7b77221 */ /* 0x000fe20000000000 */
[----:B------:R-:W-:Y:S01]  /*1310*/  SHF.L.U32 R158, R50, 0x10, RZ ;  /* 0x00000010329e7819 */ /* 0x000fe200000006ff */
[----:B------:R-:W-:Y:S01]  /*1320*/  FADD R91, R24, R91 ;  /* 0x0000005b185b7221 */ /* 0x000fe20000000000 */
[-C--:B------:R-:W-:Y:S01]  /*1330*/  FFMA R67, R26, R24.reuse, R67 ;  /* 0x000000181a437223 */ /* 0x080fe20000000043 */
[----:B------:R-:W-:Y:S01]  /*1340*/  FMUL R15, R141, R24 ;  /* 0x000000188d0f7220 */ /* 0x000fe20000400000 */
[----:B------:R-:W-:Y:S01]  /*1350*/  FFMA R4, R51, R48, R4 ;  /* 0x0000003033047223 */ /* 0x000fe20000000004 */
[----:B------:R-:W-:Y:S01]  /*1360*/  SHF.L.U32 R50, R36, 0x10, RZ ;  /* 0x0000001024327819 */ /* 0x000fe200000006ff */
[----:B------:R-:W-:Y:S01]  /*1370*/  FMUL R24, R42, R157 ;  /* 0x0000009d2a187220 */ /* 0x000fe20000400000 */
[----:B------:R-:W-:Y:S01]  /*1380*/  SHF.R.U64 R19, R40, 0x10, R41 ;  /* 0x0000001028137819 */ /* 0x000fe20000001229 */
[----:B------:R-:W-:Y:S01]  /*1390*/  FADD R111, R6, R111 ;  /* 0x0000006f066f7221 */ /* 0x000fe20000000000 */
[----:B------:R-:W-:Y:S01]  /*13a0*/  SHF.L.U32 R16, R41, 0x10, RZ ;  /* 0x0000001029107819 */ /* 0x000fe200000006ff */
[----:B------:R-:W-:Y:S01]  /*13b0*/  FFMA R112, R51, R6, R112 ;  /* 0x0000000633707223 */ /* 0x000fe20000000070 */
[----:B------:R-:W-:Y:S01]  /*13c0*/  SHF.R.U32.HI R166, RZ, 0x10, R41 ;  /* 0x00000010ffa67819 */ /* 0x000fe20000011629 */
[----:B------:R-:W-:Y:S01]  /*13d0*/  FMUL R157, R42, R9 ;  /* 0x000000092a9d7220 */ /* 0x000fe20000400000 */
[----:B------:R-:W-:Y:S01]  /*13e0*/  SHF.L.U32 R20, R45, 0x10, RZ ;  /* 0x000000102d147819 */ /* 0x000fe200000006ff */
[----:B------:R-:W-:Y:S01]  /*13f0*/  FMUL R41, R150, R8 ;  /* 0x0000000896297220 */ /* 0x000fe20000400000 */
[----:B------:R-:W-:Y:S01]  /*1400*/  SHF.R.U32.HI R168, RZ, 0x10, R45 ;  /* 0x00000010ffa87819 */ /* 0x000fe2000001162d */
[----:B------:R-:W-:Y:S01]  /*1410*/  FADD R6, R183, R44 ;  /* 0x0000002cb7067221 */ /* 0x000fe20000000000 */
[----:B------:R-:W-:Y:S01]  /*1420*/  FMUL R45, R42, R179 ;  /* 0x000000b32a2d7220 */ /* 0x000fe20000400000 */
[----:B------:R-:W-:Y:S01]  /*1430*/  FFMA R4, R47, R44, R4 ;  /* 0x0000002c2f047223 */ /* 0x000fe20000000004 */
[----:B------:R-:W-:Y:S01]  /*1440*/  SHF.R.U32.HI R156, RZ, 0x10, R37 ;  /* 0x00000010ff9c7819 */ /* 0x000fe20000011625 */
[----:B------:R-:W-:Y:S01]  /*1450*/  FADD R105, R50, R105 ;  /* 0x0000006932697221 */ /* 0x000fe20000000000 */
[----:B------:R-:W-:Y:S01]  /*1460*/  SHF.L.U32 R10, R37, 0x10, RZ ;  /* 0x00000010250a7819 */ /* 0x000fe200000006ff */
[-C--:B------:R-:W-:Y:S01]  /*1470*/  FFMA R106, R157, R50.reuse, R106 ;  /* 0x000000329d6a7223 */ /* 0x080fe2000000006a */
[----:B------:R-:W-:Y:S01]  /*1480*/  FMUL R50, R134, R50 ;  /* 0x0000003286327220 */ /* 0x000fe20000400000 */
[----:B------:R-:W-:Y:S01]  /*1490*/  FADD R9, R6, R41 ;  /* 0x0000002906097221 */ /* 0x000fe20000000000 */
[----:B------:R-:W-:Y:S01]  /*14a0*/  SHF.L.U32 R179, R28, 0x10, RZ ;  /* 0x000000101cb37819 */ /* 0x000fe200000006ff */
[----:B------:R-:W-:Y:S01]  /*14b0*/  FFMA R4, R45, R41, R4 ;  /* 0x000000292d047223 */ /* 0x000fe20000000004 */
[----:B------:R-:W-:Y:S01]  /*14c0*/  SHF.L.U32 R37, R38, 0x10, RZ ;  /* 0x0000001026257819 */ /* 0x000fe200000006ff */
[----:B------:R-:W-:Y:S01]  /*14d0*/  FMUL R28, R42, R159 ;  /* 0x0000009f2a1c7220 */ /* 0x000fe20000400000 */
[----:B------:R-:W-:Y:S01]  /*14e0*/  SHF.L.U32 R156, R156, 0x10, RZ ;  /* 0x000000109c9c7819 */ /* 0x000fe200000006ff */
[----:B------:R-:W-:Y:S01]  /*14f0*/  FMUL R159, R42, R11 ;  /* 0x0000000b2a9f7220 */ /* 0x000fe20000400000 */
[----:B------:R-:W-:Y:S01]  /*1500*/  SHF.R.U64 R38, R38, 0x10, R39 ;  /* 0x0000001026267819 */ /* 0x000fe20000001227 */
[----:B------:R-:W-:Y:S01]  /*1510*/  FADD R6, R9, R50 ;  /* 0x0000003209067221 */ /* 0x000fe20000000000 */
[----:B------:R-:W-:-:S02]  /*1520*/  SHF.L.U32 R14, R39, 0x10, RZ ;  /* 0x00000010270e7819 */ /* 0x000fc400000006ff */
[----:B------:R-:W-:Y:S01]  /*1530*/  SHF.R.U32.HI R160, RZ, 0x10, R39 ;  /* 0x00000010ffa07819 */ /* 0x000fe20000011627 */
[----:B------:R-:W-:Y:S01]  /*1540*/  FMUL R39, R149, R10 ;  /* 0x0000000a95277220 */ /* 0x000fe20000400000 */
        /* <DEDUP_REMOVED lines=28> */
[----:B------:R-:W-:Y:S01]  /*1710*/  FADD R6, R11, R158 ;  /* 0x0000009e0b067221 */ /* 0x000fe20000000000 */
[----:B------:R-:W-:Y:S01]  /*1720*/  FFMA R9, R161, R158, R4 ;  /* 0x0000009ea1097223 */ /* 0x000fe20000000004 */
[C---:B------:R-:W-:Y:S01]  /*1730*/  FMUL R34, R42.reuse, R17 ;  /* 0x000000112a227220 */ /* 0x040fe20000400000 */
[----:B------:R-:W-:Y:S01]  /*1740*/  FMUL R36, R42, R189 ;  /* 0x000000bd2a247220 */ /* 0x000fe20000400000 */
[----:B------:R-:W-:Y:S01]  /*1750*/  FADD R78, R160, R78 ;  /* 0x0000004ea04e7221 */ /* 0x000fe20000000000 */
[-C--:B------:R-:W-:Y:S01]  /*1760*/  FFMA R54, R163, R160.reuse, R54 ;  /* 0x000000a0a3367223 */ /* 0x080fe20000000036 */
        /* <DEDUP_REMOVED lines=43> */
[----:B------:R-:W-:Y:S01]  /*1a20*/  SHF.L.U32 R7, R164, 0x10, RZ ;  /* 0x00000010a4077819 */ /* 0x000fe200000006ff */
        /* <DEDUP_REMOVED lines=12> */
[----:B------:R-:W-:-:S03]  /*1af0*/  FFMA R4, R30, R17, R9 ;  /* 0x000000111e047223 */ /* 0x000fc60000000009 */
[----:B------:R-:W-:Y:S01]  /*1b00*/  FADD R11, R11, R168 ;  /* 0x000000a80b0b7221 */ /* 0x000fe20000000000 */
[----:B------:R-:W-:Y:S01]  /*1b10*/  FFMA R9, R171, R168, R4 ;  /* 0x000000a8ab097223 */ /* 0x000fe20000000004 */
        /* <DEDUP_REMOVED lines=88> */
.L_x_6238:
[----:B01----:R-:W-:Y:S01]  /*20a0*/  FADD R2, R2, R3 ;  /* 0x0000000302027221 */ /* 0x003fe20000000000 */
[----:B------:R-:W-:Y:S01]  /*20b0*/  LOP3.LUT P0, RZ, R154, 0xff, RZ, 0xc0, !PT ;  /* 0x000000ff9aff7812 */ /* 0x000fe2000780c0ff */
[----:B--2---:R-:W-:Y:S01]  /*20c0*/  FADD R3, R4, R5 ;  /* 0x0000000504037221 */ /* 0x004fe20000000000 */
[----:B------:R-:W-:Y:S11]  /*20d0*/  @P1 BRA `(.L_x_6226) ;  /* 0x00000000002c1947 */ /* 0x000ff60003800000 */
        /* <DEDUP_REMOVED lines=11> */
.L_x_6226:
[----:B------:R-:W-:Y:S05]  /*2190*/  WARPSYNC.ALL ;  /* 0x0000000000007948 */ /* 0x000fea0003800000 */
[----:B------:R-:W-:Y:S01]  /*21a0*/  BAR.SYNC.DEFER_BLOCKING 0x0 ;  /* 0x0000000000007b1d */ /* 0x000fe20000010000 */
[----:B0-----:R-:W-:Y:S02]  /*21b0*/  SEL R3, R117, R118, !P0 ;  /* 0x0000007675037207 */ /* 0x001fe40004000000 */
[----:B------:R-:W-:Y:S02]  /*21c0*/  IADD3 R195, R153, 0x380, RZ ;  /* 0x0000038099c37810 */ /* 0x000fe40007ffe0ff */
[----:B------:R-:W-:-:S02]  /*21d0*/  LEA R2, R3, R116, 0x3 ;  /* 0x0000007403027211 */ /* 0x000fc400078e18ff */
[----:B------:R-:W-:Y:S02]  /*21e0*/  IADD3 R121, R121, UR8, RZ ;  /* 0x0000000879797c10 */ /* 0x000fe4000fffe0ff */
[----:B------:R-:W-:Y:S02]  /*21f0*/  SEL R154, RZ, 0x1, P0 ;  /* 0x00000001ff9a7807 */ /* 0x000fe40000000000 */
[----:B------:R-:W-:Y:S01]  /*2200*/  ISETP.GE.AND P1, PT, R121, UR9, PT ;  /* 0x0000000979007c0c */ /* 0x000fe2000bf26270 */
[----:B------:R-:W0:Y:S04]  /*2210*/  LDS.128 R4, [R2+0x4000] ;  /* 0x0040000002047984 */ /* 0x000e280000000c00 */
        /* <DEDUP_REMOVED lines=9> */
[----:B------:R-:W-:Y:S01]  /*22b0*/  FMUL R6, R3, 0.000244140625 ;  /* 0x3980000003067820 */ /* 0x000fe20000400000 */
[----:B------:R-:W-:-:S04]  /*22c0*/  FMUL R3, R4, 0.000244140625 ;  /* 0x3980000004037820 */ /* 0x000fc80000400000 */
        /* <DEDUP_REMOVED lines=73> */
[----:B------:R-:W-:Y:S01]  /*2760*/  IADD3 R29, R153, 0x280, RZ ;  /* 0x00000280991d7810 */ /* 0x000fe20007ffe0ff */
[----:B------:R-:W-:-:S04]  /*2770*/  IMAD.WIDE.U32 R34, R35, 0x10, R2 ;  /* 0x0000001023227825 */ /* 0x000fc800078e0002 */
[C---:B------:R-:W-:Y:S01]  /*2780*/  FMUL R19, R42.reuse, R159 ;  /* 0x0000009f2a137220 */ /* 0x040fe20000400000 */
[C---:B------:R-:W-:Y:S01]  /*2790*/  FMUL R18, R42.reuse, R39 ;  /* 0x000000272a127220 */ /* 0x040fe20000400000 */
[C---:B------:R-:W-:Y:S01]  /*27a0*/  FMUL R17, R42.reuse, R157 ;  /* 0x0000009d2a117220 */ /* 0x040fe20000400000 */
[----:B------:R-:W-:Y:S01]  /*27b0*/  FMUL R16, R42, R41 ;  /* 0x000000292a107220 */ /* 0x000fe20000400000 */
[----:B------:R-:W-:Y:S01]  /*27c0*/  IADD3 R31, R153, 0x300, RZ ;  /* 0x00000300991f7810 */ /* 0x000fe20007ffe0ff */
[----:B------:R-:W-:-:S04]  /*27d0*/  IMAD.WIDE.U32 R36, R37, 0x10, R2 ;  /* 0x0000001025247825 */ /* 0x000fc800078e0002 */
[C---:B------:R-:W-:Y:S01]  /*27e0*/  FMUL R23, R42.reuse, R23 ;  /* 0x000000172a177220 */ /* 0x040fe20000400000 */
[C---:B------:R-:W-:Y:S01]  /*27f0*/  FMUL R22, R42.reuse, R7 ;  /* 0x000000072a167220 */ /* 0x040fe20000400000 */
[C---:B------:R-:W-:Y:S01]  /*2800*/  FMUL R21, R42.reuse, R161 ;  /* 0x000000a12a157220 */ /* 0x040fe20000400000 */
[----:B------:R-:W-:Y:S01]  /*2810*/  FMUL R20, R42, R5 ;  /* 0x000000052a147220 */ /* 0x000fe20000400000 */
        /* <DEDUP_REMOVED lines=11> */
[C---:B------:R-:W-:Y:S01]  /*28d0*/  FMUL R8, R42.reuse, R43 ;  /* 0x0000002b2a087220 */ /* 0x040fe20000400000 */
[--C-:B------:R-:W-:Y:S01]  /*28e0*/  IMAD.WIDE.U32 R28, R29, 0x10, R2.reuse ;  /* 0x000000101d1c7825 */ /* 0x100fe200078e0002 */
[----:B------:R1:W-:Y:S03]  /*28f0*/  STG.E.128 desc[UR6][R34.64], R16 ;  /* 0x0000001022007986 */ /* 0x0003e6000c101d06 */
        /* <DEDUP_REMOVED lines=84> */
.L_x_6224:
[----:B------:R-:W0:Y:S01]  /*2e40*/  S2UR UR4, SR_CTAID.X ;  /* 0x00000000000479c3 */ /* 0x000e220000002500 */
[----:B------:R-:W-:-:S07]  /*2e50*/  LOP3.LUT R49, R100, 0x7f, RZ, 0xc0, !PT ;  /* 0x0000007f64317812 */ /* 0x000fce00078ec0ff */
[----:B------:R-:W1:Y:S08]  /*2e60*/  LDC.64 R68, c[0x0][0x268] ;  /* 0x00009a00ff447b82 */ /* 0x000e700000000a00 */
[----:B------:R-:W2:Y:S01]  /*2e70*/  LDC.64 R70, c[0x0][0x270] ;  /* 0x00009c00ff467b82 */ /* 0x000ea20000000a00 */
[----:B0-----:R-:W-:-:S04]  /*2e80*/  LEA.HI R0, R100, UR4, RZ, 0x19 ;  /* 0x0000000464007c11 */ /* 0x001fc8000f8fc8ff */
[----:B------:R-:W-:-:S04]  /*2e90*/  SHF.L.U32 R0, R0, 0xa, RZ ;  /* 0x0000000a00007819 */ /* 0x000fc800000006ff */
[----:B------:R-:W-:-:S04]  /*2ea0*/  LOP3.LUT R49, R0, 0xfffffc00, R49, 0xe2, !PT ;  /* 0xfffffc0000317812 */ /* 0x000fc800078ee231 */
[C---:B------:R-:W-:Y:S01]  /*2eb0*/  LOP3.LUT R59, R49.reuse, 0x80, RZ, 0xfc, !PT ;  /* 0x00000080313b7812 */ /* 0x040fe200078efcff */
[C-C-:B-1----:R-:W-:Y:S01]  /*2ec0*/  IMAD.WIDE.U32 R2, R49.reuse, 0x10, R68.reuse ;  /* 0x0000001031027825 */ /* 0x142fe200078e0044 */
[C---:B------:R-:W-:Y:S02]  /*2ed0*/  LOP3.LUT R63, R49.reuse, 0x100, RZ, 0xfc, !PT ;  /* 0x00000100313f7812 */ /* 0x040fe400078efcff */
[----:B------:R-:W-:Y:S01]  /*2ee0*/  LOP3.LUT R67, R49, 0x180, RZ, 0xfc, !PT ;  /* 0x0000018031437812 */ /* 0x000fe200078efcff */
[--C-:B------:R-:W-:Y:S01]  /*2ef0*/  IMAD.WIDE.U32 R50, R59, 0x10, R68.reuse ;  /* 0x000000103b327825 */ /* 0x100fe200078e0044 */
[C---:B------:R-:W-:Y:S01]  /*2f00*/  LOP3.LUT R73, R49.reuse, 0x200, RZ, 0xfc, !PT ;  /* 0x0000020031497812 */ /* 0x040fe200078efcff */
[----:B------:R0:W-:Y:S01]  /*2f10*/  STG.E.128 desc[UR6][R2.64], R8 ;  /* 0x0000000802007986 */ /* 0x0001e2000c101d06 */
[----:B------:R-:W-:Y:S01]  /*2f20*/  LOP3.LUT R75, R49, 0x280, RZ, 0xfc, !PT ;  /* 0x00000280314b7812 */ /* 0x000fe200078efcff */
[----:B------:R-:W-:Y:S01]  /*2f30*/  IMAD.WIDE.U32 R52, R63, 0x10, R68 ;  /* 0x000000103f347825 */ /* 0x000fe200078e0044 */
[----:B------:R-:W-:-:S02]  /*2f40*/  LOP3.LUT R93, R49, 0x300, RZ, 0xfc, !PT ;  /* 0x00000300315d7812 */ /* 0x000fc400078efcff */
[C---:B------:R-:W-:Y:S01]  /*2f50*/  LOP3.LUT R95, R49.reuse, 0x380, RZ, 0xfc, !PT ;  /* 0x00000380315f7812 */ /* 0x040fe200078efcff */
        /* <DEDUP_REMOVED lines=29> */
.L_x_6225:
[----:B------:R-:W-:Y:S01]  /*3130*/  HFMA2.MMA R179, -RZ, RZ, 0, 9.5367431640625e-07 ;  /* 0x00000010ffb37435 */ /* 0x000fe200000001ff */
[----:B------:R-:W-:Y:S02]  /*3140*/  MOV R177, R2 ;  /* 0x0000000200b17202 */ /* 0x000fe40000000f00 */
[----:B------:R-:W-:Y:S02]  /*3150*/  MOV R182, 0x1f ;  /* 0x0000001f00b67802 */ /* 0x000fe40000000f00 */
[----:B------:R-:W-:-:S07]  /*3160*/  MOV R10, 0xffffffff ;  /* 0xffffffff000a7802 */ /* 0x000fce0000000f00 */
[----:B------:R-:W-:Y:S05]  /*3170*/  WARPSYNC.COLLECTIVE R10, `(.L_x_6228) ;  /* 0x000000000a087348 */ /* 0x000fea0003c00000 */
[----:B------:R0:W1:Y:S02]  /*3180*/  SHFL.DOWN P0, R11, R177, R179, R182 ;  /* 0x080000b3b10b7389 */ /* 0x00006400000000b6 */
[----:B01----:R-:W-:Y:S01]  /*3190*/  ENDCOLLECTIVE ;  /* 0x000000000000791b */ /* 0x003fe20003800000 */
.L_x_6228:
[----:B------:R-:W-:Y:S02]  /*31a0*/  MOV R177, R4 ;  /* 0x0000000400b17202 */ /* 0x000fe40000000f00 */
[----:B------:R-:W-:-:S07]  /*31b0*/  MOV R3, R11 ;  /* 0x0000000b00037202 */ /* 0x000fce0000000f00 */
[----:B------:R-:W-:Y:S05]  /*31c0*/  WARPSYNC.COLLECTIVE R10, `(.L_x_6229) ;  /* 0x000000000a087348 */ /* 0x000fea0003c00000 */
[----:B------:R0:W1:Y:S02]  /*31d0*/  SHFL.DOWN P0, R11, R177, R179, R182 ;  /* 0x080000b3b10b7389 */ /* 0x00006400000000b6 */
[----:B01----:R-:W-:Y:S01]  /*31e0*/  ENDCOLLECTIVE ;  /* 0x000000000000791b */ /* 0x003fe20003800000 */
.L_x_6229:
[----:B------:R-:W-:Y:S01]  /*31f0*/  FADD R3, R2, R3 ;  /* 0x0000000302037221 */ /* 0x000fe20000000000 */
[----:B------:R-:W-:-:S04]  /*3200*/  HFMA2.MMA R179, -RZ, RZ, 0, 4.76837158203125e-07 ;  /* 0x00000008ffb37435 */ /* 0x000fc800000001ff */
[----:B------:R-:W-:Y:S02]  /*3210*/  MOV R177, R3 ;  /* 0x0000000300b17202 */ /* 0x000fe40000000f00 */
[----:B------:R-:W-:-:S07]  /*3220*/  MOV R5, R11 ;  /* 0x0000000b00057202 */ /* 0x000fce0000000f00 */
[----:B------:R-:W-:Y:S05]  /*3230*/  WARPSYNC.COLLECTIVE R10, `(.L_x_6230) ;  /* 0x000000000a087348 */ /* 0x000fea0003c00000 */
[----:B------:R0:W1:Y:S02]  /*3240*/  SHFL.DOWN P0, R11, R177, R179, R182 ;  /* 0x080000b3b10b7389 */ /* 0x00006400000000b6 */
[----:B01----:R-:W-:Y:S01]  /*3250*/  ENDCOLLECTIVE ;  /* 0x000000000000791b */ /* 0x003fe20003800000 */
.L_x_6230:
[----:B------:R-:W-:-:S05]  /*3260*/  FADD R5, R4, R5 ;  /* 0x0000000504057221 */ /* 0x000fca0000000000 */
[----:B------:R-:W-:Y:S02]  /*3270*/  MOV R177, R5 ;  /* 0x0000000500b17202 */ /* 0x000fe40000000f00 */
[----:B------:R-:W-:-:S07]  /*3280*/  MOV R6, R11 ;  /* 0x0000000b00067202 */ /* 0x000fce0000000f00 */
[----:B------:R-:W-:Y:S05]  /*3290*/  WARPSYNC.COLLECTIVE R10, `(.L_x_6231) ;  /* 0x000000000a087348 */ /* 0x000fea0003c00000 */
[----:B------:R0:W1:Y:S02]  /*32a0*/  SHFL.DOWN P0, R11, R177, R179, R182 ;  /* 0x080000b3b10b7389 */ /* 0x00006400000000b6 */
[----:B01----:R-:W-:Y:S01]  /*32b0*/  ENDCOLLECTIVE ;  /* 0x000000000000791b */ /* 0x003fe20003800000 */
.L_x_6231:
[----:B------:R-:W-:Y:S01]  /*32c0*/  FADD R6, R3, R6 ;  /* 0x0000000603067221 */ /* 0x000fe20000000000 */
[----:B------:R-:W-:-:S04]  /*32d0*/  HFMA2.MMA R179, -RZ, RZ, 0, 2.384185791015625e-07 ;  /* 0x00000004ffb37435 */ /* 0x000fc800000001ff */
[----:B------:R-:W-:Y:S02]  /*32e0*/  MOV R177, R6 ;  /* 0x0000000600b17202 */ /* 0x000fe40000000f00 */
[----:B------:R-:W-:-:S07]  /*32f0*/  MOV R8, R11 ;  /* 0x0000000b00087202 */ /* 0x000fce0000000f00 */
[----:B------:R-:W-:Y:S05]  /*3300*/  WARPSYNC.COLLECTIVE R10, `(.L_x_6232) ;  /* 0x000000000a087348 */ /* 0x000fea0003c00000 */
[----:B------:R0:W1:Y:S02]  /*3310*/  SHFL.DOWN P0, R11, R177, R179, R182 ;  /* 0x080000b3b10b7389 */ /* 0x00006400000000b6 */
[----:B01----:R-:W-:Y:S01]  /*3320*/  ENDCOLLECTIVE ;  /* 0x000000000000791b */ /* 0x003fe20003800000 */
.L_x_6232:
[----:B------:R-:W-:-:S05]  /*3330*/  FADD R8, R5, R8 ;  /* 0x0000000805087221 */ /* 0x000fca0000000000 */
[----:B------:R-:W-:Y:S02]  /*3340*/  MOV R177, R8 ;  /* 0x0000000800b17202 */ /* 0x000fe40000000f00 */
[----:B------:R-:W-:-:S07]  /*3350*/  MOV R7, R11 ;  /* 0x0000000b00077202 */ /* 0x000fce0000000f00 */
[----:B------:R-:W-:Y:S05]  /*3360*/  WARPSYNC.COLLECTIVE R10, `(.L_x_6233) ;  /* 0x000000000a087348 */ /* 0x000fea0003c00000 */
[----:B------:R0:W1:Y:S02]  /*3370*/  SHFL.DOWN P0, R11, R177, R179, R182 ;  /* 0x080000b3b10b7389 */ /* 0x00006400000000b6 */
[----:B01----:R-:W-:Y:S01]  /*3380*/  ENDCOLLECTIVE ;  /* 0x000000000000791b */ /* 0x003fe20003800000 */
.L_x_6233:
[----:B------:R-:W-:Y:S01]  /*3390*/  FADD R7, R6, R7 ;  /* 0x0000000706077221 */ /* 0x000fe20000000000 */
[----:B------:R-:W-:-:S04]  /*33a0*/  HFMA2.MMA R179, -RZ, RZ, 0, 1.1920928955078125e-07 ;  /* 0x00000002ffb37435 */ /* 0x000fc800000001ff */
[----:B------:R-:W-:Y:S02]  /*33b0*/  MOV R177, R7 ;  /* 0x0000000700b17202 */ /* 0x000fe40000000f00 */
[----:B------:R-:W-:-:S07]  /*33c0*/  MOV R9, R11 ;  /* 0x0000000b00097202 */ /* 0x000fce0000000f00 */
[----:B------:R-:W-:Y:S05]  /*33d0*/  WARPSYNC.COLLECTIVE R10, `(.L_x_6234) ;  /* 0x000000000a087348 */ /* 0x000fea0003c00000 */
[----:B------:R0:W1:Y:S02]  /*33e0*/  SHFL.DOWN P0, R11, R177, R179, R182 ;  /* 0x080000b3b10b7389 */ /* 0x00006400000000b6 */
[----:B01----:R-:W-:Y:S01]  /*33f0*/  ENDCOLLECTIVE ;  /* 0x000000000000791b */ /* 0x003fe20003800000 */
.L_x_6234:
[----:B------:R-:W-:-:S05]  /*3400*/  FADD R9, R8, R9 ;  /* 0x0000000908097221 */ /* 0x000fca0000000000 */
[----:B------:R-:W-:Y:S02]  /*3410*/  MOV R177, R9 ;  /* 0x0000000900b17202 */ /* 0x000fe40000000f00 */
[----:B------:R-:W-:-:S07]  /*3420*/  MOV R2, R11 ;  /* 0x0000000b00027202 */ /* 0x000fce0000000f00 */
[----:B------:R-:W-:Y:S05]  /*3430*/  WARPSYNC.COLLECTIVE R10, `(.L_x_6235) ;  /* 0x000000000a087348 */ /* 0x000fea0003c00000 */
[----:B------:R0:W1:Y:S02]  /*3440*/  SHFL.DOWN P0, R11, R177, R179, R182 ;  /* 0x080000b3b10b7389 */ /* 0x00006400000000b6 */
[----:B01----:R-:W-:Y:S01]  /*3450*/  ENDCOLLECTIVE ;  /* 0x000000000000791b */ /* 0x003fe20003800000 */
.L_x_6235:
[----:B------:R-:W-:Y:S01]  /*3460*/  FADD R2, R7, R2 ;  /* 0x0000000207027221 */ /* 0x000fe20000000000 */
[----:B------:R-:W-:-:S04]  /*3470*/  HFMA2.MMA R179, -RZ, RZ, 0, 5.9604644775390625e-08 ;  /* 0x00000001ffb37435 */ /* 0x000fc800000001ff */
[----:B------:R-:W-:Y:S02]  /*3480*/  MOV R177, R2 ;  /* 0x0000000200b17202 */ /* 0x000fe40000000f00 */
[----:B------:R-:W-:-:S07]  /*3490*/  MOV R4, R11 ;  /* 0x0000000b00047202 */ /* 0x000fce0000000f00 */
[----:B------:R-:W-:Y:S05]  /*34a0*/  WARPSYNC.COLLECTIVE R10, `(.L_x_6236) ;  /* 0x000000000a087348 */ /* 0x000fea0003c00000 */
[----:B------:R0:W1:Y:S02]  /*34b0*/  SHFL.DOWN P0, R11, R177, R179, R182 ;  /* 0x080000b3b10b7389 */ /* 0x00006400000000b6 */
[----:B01----:R-:W-:Y:S01]  /*34c0*/  ENDCOLLECTIVE ;  /* 0x000000000000791b */ /* 0x003fe20003800000 */
.L_x_6236:
[----:B------:R-:W-:-:S05]  /*34d0*/  FADD R4, R9, R4 ;  /* 0x0000000409047221 */ /* 0x000fca0000000000 */
[----:B------:R-:W-:Y:S02]  /*34e0*/  MOV R177, R4 ;  /* 0x0000000400b17202 */ /* 0x000fe40000000f00 */
[----:B------:R-:W-:-:S07]  /*34f0*/  MOV R3, R11 ;  /* 0x0000000b00037202 */ /* 0x000fce0000000f00 */
[----:B------:R-:W-:Y:S05]  /*3500*/  WARPSYNC.COLLECTIVE R10, `(.L_x_6237) ;  /* 0x000000000a087348 */ /* 0x000fea0003c00000 */
[----:B------:R0:W1:Y:S02]  /*3510*/  SHFL.DOWN P0, R11, R177, R179, R182 ;  /* 0x080000b3b10b7389 */ /* 0x00006400000000b6 */
[----:B01----:R-:W-:Y:S01]  /*3520*/  ENDCOLLECTIVE ;  /* 0x000000000000791b */ /* 0x003fe20003800000 */
.L_x_6237:
[----:B------:R-:W-:Y:S01]  /*3530*/  MOV R5, R11 ;  /* 0x0000000b00057202 */ /* 0x000fe20000000f00 */
[----:B------:R-:W-:Y:S06]  /*3540*/  BRA `(.L_x_6238) ;  /* 0xffffffe800d47947 */ /* 0x000fec000383ffff */
.L_x_6239:
        /* <DEDUP_REMOVED lines=11> */
.L_x_8064:


//--------------------- .text._ZN18transformer_engine13normalization28ln_bwd_finalize_tuned_kernelINS0_22Kernel_traits_finalizeILj4096E13__nv_bfloat16S3_S3_fjLj1024ELj4ENS0_18Kernel_traits_baseILj4096ES3_S3_S3_fjLj1024EEEEEEEvNS0_20BackwardKernelParamsE --------------------------
	.section	.text._ZN18transformer_engine13normalization28ln_bwd_finalize_tuned_kernelINS0_22Kernel_traits_finalizeILj4096E13__nv_bfloat16S3_S3_fjLj1024ELj4ENS0_18Kernel_traits_baseILj4096ES3_S3_S3_fjLj1024EEEEEEEvNS0_20BackwardKernelParamsE,"ax",@progbits
	.align	128
        .global         _ZN18transformer_engine13normalization28ln_bwd_finalize_tuned_kernelINS0_22Kernel_traits_finalizeILj4096E13__nv_bfloat16S3_S3_fjLj1024ELj4ENS0_18Kernel_traits_baseILj4096ES3_S3_S3_fjLj1024EEEEEEEvNS0_20BackwardKernelParamsE
        .type           _ZN18transformer_engine13normalization28ln_bwd_finalize_tuned_kernelINS0_22Kernel_traits_finalizeILj4096E13__nv_bfloat16S3_S3_fjLj1024ELj4ENS0_18Kernel_traits_baseILj4096ES3_S3_S3_fjLj1024EEEEEEEvNS0_20BackwardKernelParamsE,@function
        .size           _ZN18transformer_engine13normalization28ln_bwd_finalize_tuned_kernelINS0_22Kernel_traits_finalizeILj4096E13__nv_bfloat16S3_S3_fjLj1024ELj4ENS0_18Kernel_traits_baseILj4096ES3_S3_S3_fjLj1024EEEEEEEvNS0_20BackwardKernelParamsE,(.L_x_8065 - _ZN18transformer_engine13normalization28ln_bwd_finalize_tuned_kernelINS0_22Kernel_traits_finalizeILj4096E13__nv_bfloat16S3_S3_fjLj1024ELj4ENS0_18Kernel_traits_baseILj4096ES3_S3_S3_fjLj1024EEEEEEEvNS0_20BackwardKernelParamsE)
        .other          _ZN18transformer_engine13normalization28ln_bwd_finalize_tuned_kernelINS0_22Kernel_traits_finalizeILj4096E13__nv_bfloat16S3_S3_fjLj1024ELj4ENS0_18Kernel_traits_baseILj4096ES3_S3_S3_fjLj1024EEEEEEEvNS0_20BackwardKernelParamsE,@"STO_CUDA_ENTRY STV_DEFAULT"
_ZN18transformer_engine13normalization28ln_bwd_finalize_tuned_kernelINS0_22Kernel_traits_finalizeILj4096E13__nv_bfloat16S3_S3_fjLj1024ELj4ENS0_18Kernel_traits_baseILj4096ES3_S3_S3_fjLj1024EEEEEEEvNS0_20BackwardKernelParamsE:
.text._ZN18transformer_engine13normalization28ln_bwd_finalize_tuned_kernelINS0_22Kernel_traits_finalizeILj4096E13__nv_bfloat16S3_S3_fjLj1024ELj4ENS0_18Kernel_traits_baseILj4096ES3_S3_S3_fjLj1024EEEEEEEvNS0_20BackwardKernelParamsE:
        /* <DEDUP_REMOVED lines=20> */
.L_x_6251:
        /* <DEDUP_REMOVED lines=28> */
.L_x_6244:
        /* <DEDUP_REMOVED lines=33> */
.L_x_6243:
[----:B------:R-:W-:Y:S05]  /*0510*/  BSYNC B1 ;  /* 0x0000000000017941 */ /* 0x000fea0003800000 */
.L_x_6242:
        /* <DEDUP_REMOVED lines=23> */
.L_x_6246:
[----:B------:R-:W-:Y:S05]  /*0690*/  BSYNC B1 ;  /* 0x0000000000017941 */ /* 0x000fea0003800000 */
.L_x_6245:
        /* <DEDUP_REMOVED lines=11> */
.L_x_6241:
[----:B------:R-:W-:Y:S05]  /*0750*/  BSYNC B0 ;  /* 0x0000000000007941 */ /* 0x000fea0003800000 */
.L_x_6240:
        /* <DEDUP_REMOVED lines=33> */
.L_x_6262:
[----:B------:R-:W-:Y:S01]  /*0970*/  @!P0 SHF.R.U32.HI R11, RZ, 0x3, R0 ;  /* 0x00000003ff0b8819 */ /* 0x000fe20000011600 */
[----:B--2---:R-:W-:Y:S01]  /*0980*/  FADD R13, R8, R13 ;  /* 0x0000000d080d7221 */ /* 0x004fe20000000000 */
[----:B-1----:R-:W-:Y:S02]  /*0990*/  FADD R9, R10, R9 ;  /* 0x000000090a097221 */ /* 0x002fe40000000000 */
[----:B0-----:R-:W-:-:S05]  /*09a0*/  @!P0 LOP3.LUT R8, R11, 0x1ffffffc, RZ, 0xc0, !PT ;  /* 0x1ffffffc0b088812 */ /* 0x001fca00078ec0ff */
[----:B------:R1:W-:Y:S04]  /*09b0*/  @!P0 STS [R8+UR4+0x2000], R13 ;  /* 0x0020000d08008988 */ /* 0x0003e80008000804 */
[----:B------:R1:W-:Y:S02]  /*09c0*/  @!P0 STS [R8+UR4+0x2080], R9 ;  /* 0x0020800908008988 */ /* 0x0003e40008000804 */
.L_x_6247:
        /* <DEDUP_REMOVED lines=18> */
.L_x_6250:
[----:B------:R-:W-:Y:S05]  /*0af0*/  BSYNC B0 ;  /* 0x0000000000007941 */ /* 0x000fea0003800000 */
.L_x_6249:
[C---:B------:R-:W-:Y:S01]  /*0b00*/  ISETP.GT.U32.AND P0, PT, R5.reuse, -0x1001, PT ;  /* 0xffffefff0500780c */ /* 0x040fe20003f04070 */
[----:B------:R-:W-:Y:S01]  /*0b10*/  VIADD R5, R5, 0x1000 ;  /* 0x0000100005057836 */ /* 0x000fe20000000000 */
[----:B------:R-:W-:-:S11]  /*0b20*/  IADD3 R6, R6, 0x800, RZ ;  /* 0x0000080006067810 */ /* 0x000fd60007ffe0ff */
[----:B------:R-:W-:Y:S05]  /*0b30*/  @P0 BRA `(.L_x_6251) ;  /* 0xfffffff400800947 */ /* 0x000fea000383ffff */
[----:B------:R-:W-:Y:S05]  /*0b40*/  EXIT ;  /* 0x000000000000794d */ /* 0x000fea0003800000 */
.L_x_6248:
[----:B------:R-:W-:Y:S01]  /*0b50*/  HFMA2.MMA R21, -RZ, RZ, 0, 1.847743988037109375e-06 ;  /* 0x0000001fff157435 */ /* 0x000fe200000001ff */
[----:B0-----:R-:W-:Y:S01]  /*0b60*/  MOV R19, R10 ;  /* 0x0000000a00137202 */ /* 0x001fe20000000f00 */
[----:B------:R-:W-:Y:S01]  /*0b70*/  IMAD.MOV.U32 R18, RZ, RZ, 0x1 ;  /* 0x00000001ff127424 */ /* 0x000fe200078e00ff */
[----:B------:R-:W-:-:S08]  /*0b80*/  MOV R16, 0xffffffff ;  /* 0xffffffff00107802 */ /* 0x000fd00000000f00 */
[----:B-12---:R-:W-:Y:S05]  /*0b90*/  WARPSYNC.COLLECTIVE R16, `(.L_x_6252) ;  /* 0x0000000010087348 */ /* 0x006fea0003c00000 */
[----:B------:R0:W3:Y:S02]  /*0ba0*/  SHFL.BFLY P1, R17, R19, R18, R21 ;  /* 0x0c00001213117389 */ /* 0x0000e40000020015 */
[----:B0123--:R-:W-:Y:S01]  /*0bb0*/  ENDCOLLECTIVE ;  /* 0x000000000000791b */ /* 0x00ffe20003800000 */
.L_x_6252:
[----:B------:R-:W-:Y:S01]  /*0bc0*/  HFMA2.MMA R18, -RZ, RZ, 0, 1.1920928955078125e-07 ;  /* 0x00000002ff127435 */ /* 0x000fe200000001ff */
[----:B------:R-:W-:-:S04]  /*0bd0*/  IMAD.MOV.U32 R9, RZ, RZ, R17 ;  /* 0x000000ffff097224 */ /* 0x000fc800078e0011 */
[----:B------:R-:W-:-:S05]  /*0be0*/  FADD R9, R10, R9 ;  /* 0x000000090a097221 */ /* 0x000fca0000000000 */
[----:B------:R-:W-:-:S07]  /*0bf0*/  MOV R19, R9 ;  /* 0x0000000900137202 */ /* 0x000fce0000000f00 */
[----:B------:R-:W-:Y:S05]  /*0c00*/  WARPSYNC.COLLECTIVE R16, `(.L_x_6253) ;  /* 0x0000000010087348 */ /* 0x000fea0003c00000 */
[----:B------:R0:W1:Y:S02]  /*0c10*/  SHFL.BFLY P1, R17, R19, R18, R21 ;  /* 0x0c00001213117389 */ /* 0x0000640000020015 */
[----:B01----:R-:W-:Y:S01]  /*0c20*/  ENDCOLLECTIVE ;  /* 0x000000000000791b */ /* 0x003fe20003800000 */
.L_x_6253:
[----:B------:R-:W-:Y:S01]  /*0c30*/  HFMA2.MMA R18, -RZ, RZ, 0, 2.384185791015625e-07 ;  /* 0x00000004ff127435 */ /* 0x000fe200000001ff */
[----:B------:R-:W-:-:S04]  /*0c40*/  IMAD.MOV.U32 R12, RZ, RZ, R17 ;  /* 0x000000ffff0c7224 */ /* 0x000fc800078e0011 */
[----:B------:R-:W-:-:S05]  /*0c50*/  FADD R12, R9, R12 ;  /* 0x0000000c090c7221 */ /* 0x000fca0000000000 */
[----:B------:R-:W-:-:S07]  /*0c60*/  MOV R19, R12 ;  /* 0x0000000c00137202 */ /* 0x000fce0000000f00 */
[----:B------:R-:W-:Y:S05]  /*0c70*/  WARPSYNC.COLLECTIVE R16, `(.L_x_6254) ;  /* 0x0000000010087348 */ /* 0x000fea0003c00000 */
[----:B------:R0:W1:Y:S02]  /*0c80*/  SHFL.BFLY P1, R17, R19, R18, R21 ;  /* 0x0c00001213117389 */ /* 0x0000640000020015 */
[----:B01----:R-:W-:Y:S01]  /*0c90*/  ENDCOLLECTIVE ;  /* 0x000000000000791b */ /* 0x003fe20003800000 */
.L_x_6254:
[----:B------:R-:W-:Y:S01]  /*0ca0*/  HFMA2.MMA R18, -RZ, RZ, 0, 4.76837158203125e-07 ;  /* 0x00000008ff127435 */ /* 0x000fe200000001ff */
[----:B------:R-:W-:-:S04]  /*0cb0*/  IMAD.MOV.U32 R11, RZ, RZ, R17 ;  /* 0x000000ffff0b7224 */ /* 0x000fc800078e0011 */
[----:B------:R-:W-:-:S05]  /*0cc0*/  FADD R11, R12, R11 ;  /* 0x0000000b0c0b7221 */ /* 0x000fca0000000000 */
[----:B------:R-:W-:-:S07]  /*0cd0*/  MOV R19, R11 ;  /* 0x0000000b00137202 */ /* 0x000fce0000000f00 */
[----:B------:R-:W-:Y:S05]  /*0ce0*/  WARPSYNC.COLLECTIVE R16, `(.L_x_6255) ;  /* 0x0000000010087348 */ /* 0x000fea0003c00000 */
[----:B------:R0:W1:Y:S02]  /*0cf0*/  SHFL.BFLY P1, R17, R19, R18, R21 ;  /* 0x0c00001213117389 */ /* 0x0000640000020015 */
[----:B01----:R-:W-:Y:S01]  /*0d00*/  ENDCOLLECTIVE ;  /* 0x000000000000791b */ /* 0x003fe20003800000 */
.L_x_6255:
[----:B------:R-:W-:Y:S01]  /*0d10*/  HFMA2.MMA R18, -RZ, RZ, 0, 9.5367431640625e-07 ;  /* 0x00000010ff127435 */ /* 0x000fe200000001ff */
[----:B------:R-:W-:-:S04]  /*0d20*/  IMAD.MOV.U32 R10, RZ, RZ, R17 ;  /* 0x000000ffff0a7224 */ /* 0x000fc800078e0011 */
[----:B------:R-:W-:-:S05]  /*0d30*/  FADD R10, R11, R10 ;  /* 0x0000000a0b0a7221 */ /* 0x000fca0000000000 */
[----:B------:R-:W-:-:S07]  /*0d40*/  MOV R19, R10 ;  /* 0x0000000a00137202 */ /* 0x000fce0000000f00 */
[----:B------:R-:W-:Y:S05]  /*0d50*/  WARPSYNC.COLLECTIVE R16, `(.L_x_6256) ;  /* 0x0000000010087348 */ /* 0x000fea0003c00000 */
[----:B------:R0:W1:Y:S02]  /*0d60*/  SHFL.BFLY P1, R17, R19, R18, R21 ;  /* 0x0c00001213117389 */ /* 0x0000640000020015 */
[----:B01----:R-:W-:Y:S01]  /*0d70*/  ENDCOLLECTIVE ;  /* 0x000000000000791b */ /* 0x003fe20003800000 */
.L_x_6256:
[----:B------:R-:W-:Y:S01]  /*0d80*/  HFMA2.MMA R18, -RZ, RZ, 0, 5.9604644775390625e-08 ;  /* 0x00000001ff127435 */ /* 0x000fe200000001ff */
[----:B------:R-:W-:Y:S01]  /*0d90*/  MOV R19, R8 ;  /* 0x0000000800137202 */ /* 0x000fe20000000f00 */
[----:B------:R-:W-:-:S09]  /*0da0*/  IMAD.MOV.U32 R9, RZ, RZ, R17 ;  /* 0x000000ffff097224 */ /* 0x000fd200078e0011 */
[----:B------:R-:W-:Y:S05]  /*0db0*/  WARPSYNC.COLLECTIVE R16, `(.L_x_6257) ;  /* 0x0000000010087348 */ /* 0x000fea0003c00000 */
[----:B------:R0:W1:Y:S02]  /*0dc0*/  SHFL.BFLY P1, R17, R19, R18, R21 ;  /* 0x0c00001213117389 */ /* 0x0000640000020015 */
[----:B01----:R-:W-:Y:S01]  /*0dd0*/  ENDCOLLECTIVE ;  /* 0x000000000000791b */ /* 0x003fe20003800000 */
.L_x_6257:
[----:B------:R-:W-:Y:S01]  /*0de0*/  HFMA2.MMA R18, -RZ, RZ, 0, 1.1920928955078125e-07 ;  /* 0x00000002ff127435 */ /* 0x000fe200000001ff */
[----:B------:R-:W-:-:S04]  /*0df0*/  IMAD.MOV.U32 R11, RZ, RZ, R17 ;  /* 0x000000ffff0b7224 */ /* 0x000fc800078e0011 */
[----:B------:R-:W-:-:S05]  /*0e00*/  FADD R13, R8, R11 ;  /* 0x0000000b080d7221 */ /* 0x000fca0000000000 */
[----:B------:R-:W-:-:S07]  /*0e10*/  MOV R19, R13 ;  /* 0x0000000d00137202 */ /* 0x000fce0000000f00 */
[----:B------:R-:W-:Y:S05]  /*0e20*/  WARPSYNC.COLLECTIVE R16, `(.L_x_6258) ;  /* 0x0000000010087348 */ /* 0x000fea0003c00000 */
[----:B------:R0:W1:Y:S02]  /*0e30*/  SHFL.BFLY P1, R17, R19, R18, R21 ;  /* 0x0c00001213117389 */ /* 0x0000640000020015 */
[----:B01----:R-:W-:Y:S01]  /*0e40*/  ENDCOLLECTIVE ;  /* 0x000000000000791b */ /* 0x003fe20003800000 */
.L_x_6258:
[----:B------:R-:W-:Y:S01]  /*0e50*/  HFMA2.MMA R18, -RZ, RZ, 0, 2.384185791015625e-07 ;  /* 0x00000004ff127435 */ /* 0x000fe200000001ff */
[----:B------:R-:W-:-:S04]  /*0e60*/  IMAD.MOV.U32 R14, RZ, RZ, R17 ;  /* 0x000000ffff0e7224 */ /* 0x000fc800078e0011 */
[----:B------:R-:W-:-:S05]  /*0e70*/  FADD R14, R13, R14 ;  /* 0x0000000e0d0e7221 */ /* 0x000fca0000000000 */
[----:B------:R-:W-:-:S07]  /*0e80*/  MOV R19, R14 ;  /* 0x0000000e00137202 */ /* 0x000fce0000000f00 */
[----:B------:R-:W-:Y:S05]  /*0e90*/  WARPSYNC.COLLECTIVE R16, `(.L_x_6259) ;  /* 0x0000000010087348 */ /* 0x000fea0003c00000 */
[----:B------:R0:W1:Y:S02]  /*0ea0*/  SHFL.BFLY P1, R17, R19, R18, R21 ;  /* 0x0c00001213117389 */ /* 0x0000640000020015 */
[----:B01----:R-:W-:Y:S01]  /*0eb0*/  ENDCOLLECTIVE ;  /* 0x000000000000791b */ /* 0x003fe20003800000 */
.L_x_6259:
[----:B------:R-:W-:Y:S01]  /*0ec0*/  HFMA2.MMA R18, -RZ, RZ, 0, 4.76837158203125e-07 ;  /* 0x00000008ff127435 */ /* 0x000fe200000001ff */
[----:B------:R-:W-:-:S04]  /*0ed0*/  IMAD.MOV.U32 R15, RZ, RZ, R17 ;  /* 0x000000ffff0f7224 */ /* 0x000fc800078e0011 */
[----:B------:R-:W-:-:S05]  /*0ee0*/  FADD R15, R14, R15 ;  /* 0x0000000f0e0f7221 */ /* 0x000fca0000000000 */
[----:B------:R-:W-:-:S07]  /*0ef0*/  MOV R19, R15 ;  /* 0x0000000f00137202 */ /* 0x000fce0000000f00 */
[----:B------:R-:W-:Y:S05]  /*0f00*/  WARPSYNC.COLLECTIVE R16, `(.L_x_6260) ;  /* 0x0000000010087348 */ /* 0x000fea0003c00000 */
[----:B------:R0:W1:Y:S02]  /*0f10*/  SHFL.BFLY P1, R17, R19, R18, R21 ;  /* 0x0c00001213117389 */ /* 0x0000640000020015 */
[----:B01----:R-:W-:Y:S01]  /*0f20*/  ENDCOLLECTIVE ;  /* 0x000000000000791b */ /* 0x003fe20003800000 */
.L_x_6260:
[----:B------:R-:W-:Y:S01]  /*0f30*/  HFMA2.MMA R18, -RZ, RZ, 0, 9.5367431640625e-07 ;  /* 0x00000010ff127435 */ /* 0x000fe200000001ff */
[----:B------:R-:W-:-:S04]  /*0f40*/  IMAD.MOV.U32 R8, RZ, RZ, R17 ;  /* 0x000000ffff087224 */ /* 0x000fc800078e0011 */
[----:B------:R-:W-:-:S05]  /*0f50*/  FADD R8, R15, R8 ;  /* 0x000000080f087221 */ /* 0x000fca0000000000 */
[----:B------:R-:W-:-:S07]  /*0f60*/  MOV R19, R8 ;  /* 0x0000000800137202 */ /* 0x000fce0000000f00 */
[----:B------:R-:W-:Y:S05]  /*0f70*/  WARPSYNC.COLLECTIVE R16, `(.L_x_6261) ;  /* 0x0000000010087348 */ /* 0x000fea0003c00000 */
[----:B------:R0:W1:Y:S02]  /*0f80*/  SHFL.BFLY P1, R17, R19, R18, R21 ;  /* 0x0c00001213117389 */ /* 0x0000640000020015 */
[----:B01----:R-:W-:Y:S01]  /*0f90*/  ENDCOLLECTIVE ;  /* 0x000000000000791b */ /* 0x003fe20003800000 */
.L_x_6261:
[----:B------:R-:W-:Y:S01]  /*0fa0*/  MOV R13, R17 ;  /* 0x00000011000d7202 */ /* 0x000fe20000000f00 */
[----:B------:R-:W-:Y:S06]  /*0fb0*/  BRA `(.L_x_6262) ;  /* 0xfffffff8006c7947 */ /* 0x000fec000383ffff */
.L_x_6263:
        /* <DEDUP_REMOVED lines=12> */
.L_x_8065:


//--------------------- .text._ZN18transformer_engine13normalization19ln_bwd_tuned_kernelINS0_13Kernel_traitsI13__nv_bfloat16S3_S3_fjLj4096ELj1ELj1ELj4ELj16ENS0_18Kernel_traits_baseILj4096ES3_S3_S3_fjLj128EEEEEEEvNS0_20BackwardKernelParamsE --------------------------
	.section	.text._ZN18transformer_engine13normalization19ln_bwd_tuned_kernelINS0_13Kernel_traitsI13__nv_bfloat16S3_S3_fjLj4096ELj1ELj1ELj4ELj16ENS0_18Kernel_traits_baseILj4096ES3_S3_S3_fjLj128EEEEEEEvNS0_20BackwardKernelParamsE,"ax",@progbits
	.align	128
        .global         _ZN18transformer_engine13normalization19ln_bwd_tuned_kernelINS0_13Kernel_traitsI13__nv_bfloat16S3_S3_fjLj4096ELj1ELj1ELj4ELj16ENS0_18Kernel_traits_baseILj4096ES3_S3_S3_fjLj128EEEEEEEvNS0_20BackwardKernelParamsE
        .type           _ZN18transformer_engine13normalization19ln_bwd_tuned_kernelINS0_13Kernel_traitsI13__nv_bfloat16S3_S3_fjLj4096ELj1ELj1ELj4ELj16ENS0_18Kernel_traits_baseILj4096ES3_S3_S3_fjLj128EEEEEEEvNS0_20BackwardKernelParamsE,@function
        .size           _ZN18transformer_engine13normalization19ln_bwd_tuned_kernelINS0_13Kernel_traitsI13__nv_bfloat16S3_S3_fjLj4096ELj1ELj1ELj4ELj16ENS0_18Kernel_traits_baseILj4096ES3_S3_S3_fjLj128EEEEEEEvNS0_20BackwardKernelParamsE,(.L_x_8066 - _ZN18transformer_engine13normalization19ln_bwd_tuned_kernelINS0_13Kernel_traitsI13__nv_bfloat16S3_S3_fjLj4096ELj1ELj1ELj4ELj16ENS0_18Kernel_traits_baseILj4096ES3_S3_S3_fjLj128EEEEEEEvNS0_20BackwardKernelParamsE)
        .other          _ZN18transformer_engine13normalization19ln_bwd_tuned_kernelINS0_13Kernel_traitsI13__nv_bfloat16S3_S3_fjLj4096ELj1ELj1ELj4ELj16ENS0_18Kernel_traits_baseILj4096ES3_S3_S3_fjLj128EEEEEEEvNS0_20BackwardKernelParamsE,@"STO_CUDA_ENTRY STV_DEFAULT"
_ZN18transformer_engine13normalization19ln_bwd_tuned_kernelINS0_13Kernel_traitsI13__nv_bfloat16S3_S3_fjLj4096ELj1ELj1ELj4ELj16ENS0_18Kernel_traits_baseILj4096ES3_S3_S3_fjLj128EEEEEEEvNS0_20BackwardKernelParamsE:
.text._ZN18transformer_engine13normalization19ln_bwd_tuned_kernelINS0_13Kernel_traitsI13__nv_bfloat16S3_S3_fjLj4096ELj1ELj1ELj4ELj16ENS0_18Kernel_traits_baseILj4096ES3_S3_S3_fjLj128EEEEEEEvNS0_20BackwardKernelParamsE:
        /* <DEDUP_REMOVED lines=51> */
[----:B------:R0:W5:Y:S01]  /*0330*/  LDG.E.128 R16, desc[UR6][R2.64+0x1800] ;  /* 0x0018000602107981 */ /* 0x000162000c1e1d00 */
        /* <DEDUP_REMOVED lines=25> */
[----:B------:R-:W-:Y:S02]  /*04d0*/  MOV R98, RZ ;  /* 0x000000ff00627202 */ /* 0x000fe40000000f00 */
        /* <DEDUP_REMOVED lines=25> */
[C---:B------:R-:W-:Y:S02]  /*0670*/  PRMT R6, R7.reuse, 0x7632, R6 ;  /* 0x0000763207067816 */ /* 0x040fe40000000006 */
[----:B------:R-:W-:Y:S01]  /*0680*/  SHF.L.U32 R22, R7, 0x10, RZ ;  /* 0x0000001007167819 */ /* 0x000fe200000006ff */
[----:B------:R-:W-:Y:S01]  /*0690*/  FADD R132, R103, R132 ;  /* 0x0000008467847221 */ /* 0x000fe20000000000 */
[----:B---3--:R-:W-:-:S02]  /*06a0*/  PRMT R7, R8, 0x7632, R7 ;  /* 0x0000763208077816 */ /* 0x008fc40000000007 */
[----:B------:R-:W-:Y:S01]  /*06b0*/  SHF.L.U32 R130, R8, 0x10, RZ ;  /* 0x0000001008827819 */ /* 0x000fe200000006ff */
[----:B------:R-:W-:Y:S01]  /*06c0*/  FADD R131, R103, R22 ;  /* 0x0000001667837221 */ /* 0x000fe20000000000 */
[C---:B0-----:R-:W-:Y:S02]  /*06d0*/  PRMT R2, R9.reuse, 0x7632, R2 ;  /* 0x0000763209027816 */ /* 0x041fe40000000002 */
        /* <DEDUP_REMOVED lines=8> */
[C---:B----4-:R-:W-:Y:S02]  /*0760*/  PRMT R9, R12.reuse, 0x7632, R9 ;  /* 0x000076320c097816 */ /* 0x050fe40000000009 */
        /* <DEDUP_REMOVED lines=11> */
[C---:B-----5:R-:W-:Y:S02]  /*0820*/  PRMT R13, R16.reuse, 0x7632, R13 ;  /* 0x00007632100d7816 */ /* 0x060fe4000000000d */
[----:B------:R-:W-:Y:S01]  /*0830*/  SHF.L.U32 R122, R16, 0x10, RZ ;  /* 0x00000010107a7819 */ /* 0x000fe200000006ff */
[----:B------:R-:W-:Y:S01]  /*0840*/  FADD R123, R103, R30 ;  /* 0x0000001e677b7221 */ /* 0x000fe20000000000 */
[----:B------:R-:W-:-:S02]  /*0850*/  PRMT R14, R17, 0x7632, R14 ;  /* 0x00007632110e7816 */ /* 0x000fc4000000000e */
[----:B------:R-:W-:Y:S01]  /*0860*/  PRMT R15, R18, 0x7632, R15 ;  /* 0x00007632120f7816 */ /* 0x000fe2000000000f */
[----:B------:R-:W-:Y:S01]  /*0870*/  FADD R122, R103, R122 ;  /* 0x0000007a677a7221 */ /* 0x000fe20000000000 */
[----:B------:R-:W-:Y:S02]  /*0880*/  PRMT R16, R19, 0x7632, R16 ;  /* 0x0000763213107816 */ /* 0x000fe40000000010 */
[----:B------:R-:W-:Y:S02]  /*0890*/  SHF.L.U32 R2, R2, 0x10, RZ ;  /* 0x0000001002027819 */ /* 0x000fe400000006ff */
[----:B------:R-:W-:Y:S02]  /*08a0*/  SHF.L.U32 R120, R18, 0x10, RZ ;  /* 0x0000001012787819 */ /* 0x000fe400000006ff */
        /* <DEDUP_REMOVED lines=34> */
[C---:B------:R-:W-:Y:S01]  /*0ad0*/  FADD R105, R103.reuse, R14 ;  /* 0x0000000e67697221 */ /* 0x040fe20000000000 */
[----:B------:R-:W-:-:S02]  /*0ae0*/  FADD R104, R103, R104 ;  /* 0x0000006867687221 */ /* 0x000fc40000000000 */
[----:B------:R-:W-:-:S07]  /*0af0*/  FADD R103, R103, R16 ;  /* 0x0000001067677221 */ /* 0x000fce0000000000 */
.L_x_6267:
[----:B0-----:R-:W0:Y:S01]  /*0b00*/  LDC.64 R28, c[0x0][0x220] ;  /* 0x00008800ff1c7b82 */ /* 0x001e220000000a00 */
[----:B------:R-:W-:Y:S02]  /*0b10*/  LOP3.LUT R137, R72, 0x7f, RZ, 0xc0, !PT ;  /* 0x0000007f48897812 */ /* 0x000fe400078ec0ff */
[----:B------:R-:W-:-:S04]  /*0b20*/  SHF.L.U32 R0, R102, 0x9, RZ ;  /* 0x0000000966007819 */ /* 0x000fc800000006ff */
[----:B------:R-:W-:Y:S01]  /*0b30*/  LOP3.LUT R137, R0, 0xfffffe00, R137, 0xe2, !PT ;  /* 0xfffffe0000897812 */ /* 0x000fe200078ee289 */
[----:B------:R-:W1:Y:S08]  /*0b40*/  LDC.64 R32, c[0x0][0x258] ;  /* 0x00009600ff207b82 */ /* 0x000e700000000a00 */
[----:B------:R-:W2:Y:S01]  /*0b50*/  LDC.64 R140, c[0x0][0x228] ;  /* 0x00008a00ff8c7b82 */ /* 0x000ea20000000a00 */
[----:B------:R-:W-:-:S02]  /*0b60*/  LOP3.LUT R17, R137, 0x80, RZ, 0xfc, !PT ;  /* 0x0000008089117812 */ /* 0x000fc400078efcff */
[----:B------:R-:W-:-:S05]  /*0b70*/  LOP3.LUT R25, R137, 0x100, RZ, 0xfc, !PT ;  /* 0x0000010089197812 */ /* 0x000fca00078efcff */
[----:B------:R-:W3:Y:S01]  /*0b80*/  LDC.64 R138, c[0x0][0x230] ;  /* 0x00008c00ff8a7b82 */ /* 0x000ee20000000a00 */
[C---:B0-----:R-:W-:Y:S01]  /*0b90*/  IMAD.WIDE.U32 R4, R137.reuse, 0x10, R28 ;  /* 0x0000001089047825 */ /* 0x041fe200078e001c */
[----:B------:R-:W-:-:S03]  /*0ba0*/  LOP3.LUT R3, R137, 0x180, RZ, 0xfc, !PT ;  /* 0x0000018089037812 */ /* 0x000fc600078efcff */
[--C-:B------:R-:W-:Y:S02]  /*0bb0*/  IMAD.WIDE.U32 R12, R17, 0x10, R28.reuse ;  /* 0x00000010110c7825 */ /* 0x100fe400078e001c */
[----:B------:R-:W4:Y:S02]  /*0bc0*/  LDG.E.128 R4, desc[UR6][R4.64] ;  /* 0x0000000604047981 */ /* 0x000f24000c1e1d00 */
[----:B------:R-:W-:Y:S02]  /*0bd0*/  IMAD.WIDE.U32 R20, R25, 0x10, R28 ;  /* 0x0000001019147825 */ /* 0x000fe400078e001c */
[----:B------:R-:W5:Y:S02]  /*0be0*/  LDG.E.128 R12, desc[UR6][R12.64] ;  /* 0x000000060c0c7981 */ /* 0x000f64000c1e1d00 */
[--C-:B-1----:R-:W-:Y:S02]  /*0bf0*/  IMAD.WIDE.U32 R16, R17, 0x10, R32.reuse ;  /* 0x0000001011107825 */ /* 0x102fe400078e0020 */
        /* <DEDUP_REMOVED lines=8> */
[----:B------:R0:W2:Y:S04]  /*0c80*/  LDG.E R0, desc[UR6][R140.64] ;  /* 0x000000068c007981 */ /* 0x0000a8000c1e1900 */
[----:B------:R-:W2:Y:S01]  /*0c90*/  LDG.E.128 R28, desc[UR6][R28.64] ;  /* 0x000000061c1c7981 */ /* 0x000ea2000c1e1d00 */
[----:B------:R-:W-:-:S04]  /*0ca0*/  IMAD.WIDE.U32 R32, R3, 0x10, R32 ;  /* 0x0000001003207825 */ /* 0x000fc800078e0020 */
[----:B---3--:R-:W-:Y:S02]  /*0cb0*/  IMAD.WIDE R138, R102, 0x4, R138 ;  /* 0x00000004668a7825 */ /* 0x008fe400078e028a */
[----:B------:R-:W3:Y:S04]  /*0cc0*/  LDG.E.128 R32, desc[UR6][R32.64] ;  /* 0x0000000620207981 */ /* 0x000ee8000c1e1d00 */
[----:B------:R1:W3:Y:S01]  /*0cd0*/  LDG.E R138, desc[UR6][R138.64] ;  /* 0x000000068a8a7981 */ /* 0x0002e2000c1e1900 */
[----:B------:R-:W-:Y:S01]  /*0ce0*/  UMOV UR4, 0xffffffff ;  /* 0xffffffff00047882 */ /* 0x000fe20000000000 */
[----:B------:R-:W-:Y:S02]  /*0cf0*/  LOP3.LUT P1, RZ, R72, 0x1f, RZ, 0xc0, !PT ;  /* 0x0000001f48ff7812 */ /* 0x000fe4000782c0ff */
[----:B----4-:R-:W-:-:S02]  /*0d00*/  PRMT R3, R4, 0x7632, R3 ;  /* 0x0000763204037816 */ /* 0x010fc40000000003 */
[----:B------:R-:W-:Y:S02]  /*0d10*/  SHF.L.U32 R145, R4, 0x10, RZ ;  /* 0x0000001004917819 */ /* 0x000fe400000006ff */
[C---:B------:R-:W-:Y:S02]  /*0d20*/  PRMT R4, R5.reuse, 0x7632, R4 ;  /* 0x0000763205047816 */ /* 0x040fe40000000004 */
[----:B------:R-:W-:Y:S02]  /*0d30*/  SHF.L.U32 R5, R5, 0x10, RZ ;  /* 0x0000001005057819 */ /* 0x000fe400000006ff */
[C---:B------:R-:W-:Y:S02]  /*0d40*/  PRMT R149, R6.reuse, 0x7632, R149 ;  /* 0x0000763206957816 */ /* 0x040fe40000000095 */
[----:B------:R-:W-:Y:S02]  /*0d50*/  SHF.L.U32 R155, R6, 0x10, RZ ;  /* 0x00000010069b7819 */ /* 0x000fe400000006ff */
[----:B------:R-:W-:-:S02]  /*0d60*/  PRMT R6, R7, 0x7632, R6 ;  /* 0x0000763207067816 */ /* 0x000fc40000000006 */
[C---:B-----5:R-:W-:Y:S02]  /*0d70*/  PRMT R160, R16.reuse, 0x7632, R160 ;  /* 0x0000763210a07816 */ /* 0x060fe400000000a0 */
[----:B------:R-:W-:Y:S02]  /*0d80*/  SHF.L.U32 R158, R16, 0x10, RZ ;  /* 0x00000010109e7819 */ /* 0x000fe400000006ff */
[C---:B0-----:R-:W-:Y:S02]  /*0d90*/  PRMT R140, R25.reuse, 0x7632, R140 ;  /* 0x00007632198c7816 */ /* 0x041fe4000000008c */
[----:B------:R-:W-:Y:S02]  /*0da0*/  SHF.L.U32 R142, R25, 0x10, RZ ;  /* 0x00000010198e7819 */ /* 0x000fe400000006ff */
[C---:B------:R-:W-:Y:S02]  /*0db0*/  PRMT R16, R20.reuse, 0x7632, R16 ;  /* 0x0000763214107816 */ /* 0x040fe40000000010 */
[----:B------:R-:W-:Y:S01]  /*0dc0*/  SHF.L.U32 R181, R20, 0x10, RZ ;  /* 0x0000001014b57819 */ /* 0x000fe200000006ff */
[----:B--2---:R-:W-:Y:S01]  /*0dd0*/  FADD R25, -R0, R5 ;  /* 0x0000000500197221 */ /* 0x004fe20000000100 */
[----:B------:R-:W-:-:S02]  /*0de0*/  PRMT R174, R9, 0x7632, R174 ;  /* 0x0000763209ae7816 */ /* 0x000fc400000000ae */
[----:B------:R-:W-:Y:S02]  /*0df0*/  SHF.L.U32 R170, R9, 0x10, RZ ;  /* 0x0000001009aa7819 */ /* 0x000fe400000006ff */
[C---:B------:R-:W-:Y:S02]  /*0e00*/  PRMT R20, R22.reuse, 0x7632, R20 ;  /* 0x0000763216147816 */ /* 0x040fe40000000014 */
[----:B------:R-:W-:Y:S02]  /*0e10*/  SHF.L.U32 R173, R22, 0x10, RZ ;  /* 0x0000001016ad7819 */ /* 0x000fe400000006ff */
[----:B------:R-:W-:Y:S02]  /*0e20*/  SHF.L.U32 R5, R4, 0x10, RZ ;  /* 0x0000001004057819 */ /* 0x000fe400000006ff */
[----:B------:R-:W-:Y:S02]  /*0e30*/  SHF.L.U32 R7, R7, 0x10, RZ ;  /* 0x0000001007077819 */ /* 0x000fe400000006ff */
[----:B------:R-:W-:-:S02]  /*0e40*/  PRMT R166, R11, 0x7632, R166 ;  /* 0x000076320ba67816 */ /* 0x000fc400000000a6 */
[----:B------:R-:W-:Y:S02]  /*0e50*/  SHF.L.U32 R164, R11, 0x10, RZ ;  /* 0x000000100ba47819 */ /* 0x000fe400000006ff */
[----:B-1----:R-:W-:Y:S02]  /*0e60*/  SHF.L.U32 R139, R12, 0x10, RZ ;  /* 0x000000100c8b7819 */ /* 0x002fe400000006ff */
[----:B------:R-:W-:Y:S02]  /*0e70*/  SHF.L.U32 R157, R13, 0x10, RZ ;  /* 0x000000100d9d7819 */ /* 0x000fe400000006ff */
[C---:B------:R-:W-:Y:S02]  /*0e80*/  PRMT R22, R23.reuse, 0x7632, R22 ;  /* 0x0000763217167816 */ /* 0x040fe40000000016 */
[----:B------:R-:W-:Y:S02]  /*0e90*/  SHF.L.U32 R175, R23, 0x10, RZ ;  /* 0x0000001017af7819 */ /* 0x000fe400000006ff */
[----:B------:R-:W-:-:S02]  /*0ea0*/  SHF.L.U32 R149, R149, 0x10, RZ ;  /* 0x0000001095957819 */ /* 0x000fc400000006ff */
[----:B------:R-:W-:Y:S02]  /*0eb0*/  SHF.L.U32 R9, R6, 0x10, RZ ;  /* 0x0000001006097819 */ /* 0x000fe400000006ff */
[----:B------:R-:W-:Y:S02]  /*0ec0*/  PRMT R11, R12, 0x7632, R11 ;  /* 0x000076320c0b7816 */ /* 0x000fe4000000000b */
        /* <DEDUP_REMOVED lines=20> */
[----:B------:R-:W-:Y:S02]  /*1010*/  SHF.L.U32 R183, R15, 0x10, RZ ;  /* 0x000000100fb77819 */ /* 0x000fe400000006ff */
[----:B------:R-:W-:-:S02]  /*1020*/  PRMT R156, R17, 0x7632, R156 ;  /* 0x00007632119c7816 */ /* 0x000fc4000000009c */
[----:B------:R-:W-:Y:S01]  /*1030*/  SHF.L.U32 R154, R17, 0x10, RZ ;  /* 0x00000010119a7819 */ /* 0x000fe200000006ff */
[C---:B------:R-:W-:Y:S01]  /*1040*/  FADD R17, -R0.reuse, R5 ;  /* 0x0000000500117221 */ /* 0x040fe20000000100 */
[C---:B------:R-:W-:Y:S02]  /*1050*/  PRMT R10, R27.reuse, 0x7632, R10 ;  /* 0x000076321b0a7816 */ /* 0x040fe4000000000a */
        /* <DEDUP_REMOVED lines=24> */
[C---:B------:R-:W-:Y:S01]  /*11e0*/  FADD R15, -R0.reuse, R3 ;  /* 0x00000003000f7221 */ /* 0x040fe20000000100 */
[C---:B------:R-:W-:Y:S01]  /*11f0*/  FADD R183, -R0.reuse, R183 ;  /* 0x000000b700b77221 */ /* 0x040fe20000000100 */
[C---:B------:R-:W-:Y:S01]  /*1200*/  PRMT R146, R19.reuse, 0x7632, R146 ;  /* 0x0000763213927816 */ /* 0x040fe20000000092 */
        /* <DEDUP_REMOVED lines=23> */
[C---:B---3--:R-:W-:Y:S01]  /*1380*/  PRMT R162, R33.reuse, 0x7632, R162 ;  /* 0x0000763221a27816 */ /* 0x048fe200000000a2 */
[C---:B------:R-:W-:Y:S01]  /*1390*/  FMUL R0, R138.reuse, R13 ;  /* 0x0000000d8a007220 */ /* 0x040fe20000400000 */
        /* <DEDUP_REMOVED lines=8> */
[----:B------:R-:W-:Y:S01]  /*1420*/  FMUL R140, R138, R173 ;  /* 0x000000ad8a8c7220 */ /* 0x000fe20000400000 */
[----:B------:R-:W-:Y:S01]  /*1430*/  PRMT R150, R34, 0x7632, R150 ;  /* 0x0000763222967816 */ /* 0x000fe20000000096 */
[----:B------:R-:W-:Y:S01]  /*1440*/  FADD R92, R164, R92 ;  /* 0x0000005ca45c7221 */ /* 0x000fe20000000000 */
[----:B------:R-:W-:Y:S01]  /*1450*/  SHF.L.U32 R159, R34, 0x10, RZ ;  /* 0x00000010229f7819 */ /* 0x000fe200000006ff */
[-C--:B------:R-:W-:Y:S01]  /*1460*/  FFMA R90, R21, R164.reuse, R90 ;  /* 0x000000a4155a7223 */ /* 0x080fe2000000005a */
[----:B------:R-:W-:Y:S01]  /*1470*/  FMUL R19, R131, R164 ;  /* 0x000000a483137220 */ /* 0x000fe20000400000 */
[----:B------:R-:W-:Y:S01]  /*1480*/  FMUL R20, R138, R17 ;  /* 0x000000118a147220 */ /* 0x000fe20000400000 */
[----:B------:R-:W-:Y:S01]  /*1490*/  FADD R82, R141, R82 ;  /* 0x000000528d527221 */ /* 0x000fe20000000000 */
[-C--:B------:R-:W-:Y:S01]  /*14a0*/  FFMA R76, R33, R141.reuse, R76 ;  /* 0x0000008d214c7223 */ /* 0x080fe2000000004c */
[----:B------:R-:W-:Y:S01]  /*14b0*/  FMUL R34, R127, R141 ;  /* 0x0000008d7f227220 */ /* 0x000fe20000400000 */
[----:B------:R-:W-:Y:S01]  /*14c0*/  SHF.L.U32 R173, R144, 0x10, RZ ;  /* 0x0000001090ad7819 */ /* 0x000fe200000006ff */
[----:B------:R-:W-:Y:S01]  /*14d0*/  FMUL R17, R118, R172 ;  /* 0x000000ac76117220 */ /* 0x000fe20000400000 */
[----:B------:R-:W-:Y:S01]  /*14e0*/  FADD R164, RZ, R27 ;  /* 0x0000001bffa47221 */ /* 0x000fe20000000000 */
[C---:B------:R-:W-:Y:S01]  /*14f0*/  FMUL R141, R138.reuse, R177 ;  /* 0x000000b18a8d7220 */ /* 0x040fe20000400000 */
[C---:B------:R-:W-:Y:S01]  /*1500*/  FMUL R144, R138.reuse, R175 ;  /* 0x000000af8a907220 */ /* 0x040fe20000400000 */
[----:B------:R-:W-:Y:S01]  /*1510*/  FMUL R22, R138, R15 ;  /* 0x0000000f8a167220 */ /* 0x000fe20000400000 */
[----:B------:R-:W-:Y:S01]  /*1520*/  FFMA R177, R0, R27, RZ ;  /* 0x0000001b00b17223 */ /* 0x000fe200000000ff */
[----:B------:R-:W-:Y:S01]  /*1530*/  PRMT R176, R32, 0x7632, R176 ;  /* 0x0000763220b07816 */ /* 0x000fe200000000b0 */
[----:B------:R-:W-:Y:S01]  /*1540*/  FMUL R12, R138, R187 ;  /* 0x000000bb8a0c7220 */ /* 0x000fe20000400000 */
[----:B------:R-:W-:Y:S01]  /*1550*/  SHF.L.U32 R178, R32, 0x10, RZ ;  /* 0x0000001020b27819 */ /* 0x000fe200000006ff */
[----:B------:R-:W-:Y:S01]  /*1560*/  FMUL R32, R138, R181 ;  /* 0x000000b58a207220 */ /* 0x000fe20000400000 */
[----:B------:R-:W-:Y:S01]  /*1570*/  SHF.L.U32 R174, R174, 0x10, RZ ;  /* 0x00000010aeae7819 */ /* 0x000fe200000006ff */
[----:B------:R-:W-:Y:S01]  /*1580*/  FMUL R24, R133, R170 ;  /* 0x000000aa85187220 */ /* 0x000fe20000400000 */
[----:B------:R-:W-:Y:S01]  /*1590*/  SHF.L.U32 R187, R153, 0x10, RZ ;  /* 0x0000001099bb7819 */ /* 0x000fe200000006ff */
[----:B------:R-:W-:Y:S01]  /*15a0*/  FADD R63, R8, R63 ;  /* 0x0000003f083f7221 */ /* 0x000fe20000000000 */
[-C--:B------:R-:W-:Y:S01]  /*15b0*/  FFMA R45, R144, R8.reuse, R45 ;  /* 0x00000008902d7223 */ /* 0x080fe2000000002d */
[----:B------:R-:W-:Y:S01]  /*15c0*/  FMUL R153, R123, R8 ;  /* 0x000000087b997220 */ /* 0x000fe20000400000 */
[----:B------:R-:W-:Y:S01]  /*15d0*/  FADD R181, R164, R17 ;  /* 0x00000011a4b57221 */ /* 0x000fe20000000000 */
[----:B------:R-:W-:Y:S01]  /*15e0*/  FMUL R25, R138, R25 ;  /* 0x000000198a197220 */ /* 0x000fe20000400000 */
[----:B------:R-:W-:Y:S01]  /*15f0*/  FFMA R8, R22, R17, R177 ;  /* 0x0000001116087223 */ /* 0x000fe200000000b1 */
[----:B------:R-:W-:Y:S01]  /*1600*/  FMUL R16, R117, R174 ;  /* 0x000000ae75107220 */ /* 0x000fe20000400000 */
[----:B------:R-:W-:-:S02]  /*1610*/  FADD R181, R181, R24 ;  /* 0x00000018b5b57221 */ /* 0x000fc40000000000 */
[----:B------:R-:W-:Y:S01]  /*1620*/  FFMA R183, R25, R24, R8 ;  /* 0x0000001819b77223 */ /* 0x000fe20000000008 */
[----:B------:R-:W-:Y:S01]  /*1630*/  FMUL R23, R132, R179 ;  /* 0x000000b384177220 */ /* 0x000fe20000400000 */
[----:B------:R-:W-:Y:S02]  /*1640*/  FADD R8, R181, R16 ;  /* 0x00000010b5087221 */ /* 0x000fe40000000000 */
[----:B------:R-:W-:Y:S01]  /*1650*/  FFMA R183, R20, R16, R183 ;  /* 0x0000001014b77223 */ /* 0x000fe200000000b7 */
[----:B------:R-:W-:Y:S01]  /*1660*/  PRMT R6, R35, 0x7632, R6 ;  /* 0x0000763223067816 */ /* 0x000fe20000000006 */
[----:B------:R-:W-:Y:S01]  /*1670*/  FMUL R14, R116, R13 ;  /* 0x0000000d740e7220 */ /* 0x000fe20000400000 */
[----:B------:R-:W-:Y:S01]  /*1680*/  FADD R181, R8, R23 ;  /* 0x0000001708b57221 */ /* 0x000fe20000000000 */
[----:B------:R-:W-:Y:S01]  /*1690*/  FMUL R18, R138, R29 ;  /* 0x0000001d8a127220 */ /* 0x000fe20000400000 */
[----:B------:R-:W-:Y:S01]  /*16a0*/  SHF.L.U32 R177, R150, 0x10, RZ ;  /* 0x0000001096b17819 */ /* 0x000fe200000006ff */
[----:B------:R-:W-:Y:S01]  /*16b0*/  FFMA R183, R26, R23, R183 ;  /* 0x000000171ab77223 */ /* 0x000fe200000000b7 */
[----:B------:R-:W-:Y:S01]  /*16c0*/  FMUL R150, R138, R169 ;  /* 0x000000a98a967220 */ /* 0x000fe20000400000 */
[----:B------:R-:W-:-:S02]  /*16d0*/  SHF.L.U32 R166, R166, 0x10, RZ ;  /* 0x00000010a6a67819 */ /* 0x000fc400000006ff */
[----:B------:R-:W-:Y:S01]  /*16e0*/  SHF.L.U32 R169, R6, 0x10, RZ ;  /* 0x0000001006a97819 */ /* 0x000fe200000006ff */
[----:B------:R-:W-:Y:S01]  /*16f0*/  FADD R6, R181, R14 ;  /* 0x0000000eb5067221 */ /* 0x000fe20000000000 */
[C---:B------:R-:W-:Y:S01]  /*1700*/  FFMA R8, R18.reuse, R14, R183 ;  /* 0x0000000e12087223 */ /* 0x040fe200000000b7 */
[----:B------:R-:W-:Y:S01]  /*1710*/  FADD R88, R13, R88 ;  /* 0x000000580d587221 */ /* 0x000fe20000000000 */
[----:B------:R-:W-:Y:S01]  /*1720*/  FFMA R87, R18, R13, R87 ;  /* 0x0000000d12577223 */ /* 0x000fe20000000057 */
[----:B------:R-:W-:Y:S01]  /*1730*/  FMUL R13, R115, R166 ;  /* 0x000000a6730d7220 */ /* 0x000fe20000400000 */
[----:B------:R-:W-:Y:S01]  /*1740*/  FADD R6, R6, R19 ;  /* 0x0000001306067221 */ /* 0x000fe20000000000 */
[----:B------:R-:W-:Y:S01]  /*1750*/  FADD R94, R179, R94 ;  /* 0x0000005eb35e7221 */ /* 0x000fe20000000000 */
[----:B------:R-:W-:Y:S01]  /*1760*/  FFMA R93, R26, R179, R93 ;  /* 0x000000b31a5d7223 */ /* 0x000fe2000000005d */
[----:B------:R-:W-:Y:S01]  /*1770*/  FMUL R15, R138, R31 ;  /* 0x0000001f8a0f7220 */ /* 0x000fe20000400000 */
[----:B------:R-:W-:Y:S01]  /*1780*/  FFMA R8, R21, R19, R8 ;  /* 0x0000001315087223 */ /* 0x000fe20000000008 */
[----:B------:R-:W-:Y:S01]  /*1790*/  FADD R136, R185, R136 ;  /* 0x00000088b9887221 */ /* 0x000fe20000000000 */
[----:B------:R-:W-:Y:S01]  /*17a0*/  FFMA R135, R0, R185, R135 ;  /* 0x000000b900877223 */ /* 0x000fe20000000087 */
[----:B------:R-:W-:Y:S01]  /*17b0*/  SHF.L.U32 R179, R148, 0x10, RZ ;  /* 0x0000001094b37819 */ /* 0x000fe200000006ff */
[----:B------:R-:W-:Y:S01]  /*17c0*/  FMUL R148, R138, R155 ;  /* 0x0000009b8a947220 */ /* 0x000fe20000400000 */
[----:B------:R-:W-:Y:S01]  /*17d0*/  SHF.L.U32 R185, R160, 0x10, RZ ;  /* 0x00000010a0b97819 */ /* 0x000fe200000006ff */
[-C--:B------:R-:W-:Y:S01]  /*17e0*/  FMUL R31, R130, R158.reuse ;  /* 0x0000009e821f7220 */ /* 0x080fe20000400000 */
[----:B------:R-:W-:Y:S01]  /*17f0*/  FADD R6, R6, R13 ;  /* 0x0000000d06067221 */ /* 0x000fe20000000000 */
[----:B------:R-:W-:Y:S01]  /*1800*/  FADD R79, R158, R79 ;  /* 0x0000004f9e4f7221 */ /* 0x000fe20000000000 */
[----:B------:R-:W-:Y:S01]  /*1810*/  FFMA R73, R12, R158, R73 ;  /* 0x0000009e0c497223 */ /* 0x000fe20000000049 */
        /* <DEDUP_REMOVED lines=22> */
[----:B------:R-:W-:Y:S01]  /*1980*/  FADD R6, R167, R154 ;  /* 0x0000009aa7067221 */ /* 0x000fe20000000000 */
[C---:B------:R-:W-:Y:S01]  /*1990*/  FMUL R28, R138.reuse, R191 ;  /* 0x000000bf8a1c7220 */ /* 0x040fe20000400000 */
[----:B------:R-:W-:Y:S01]  /*19a0*/  FMUL R146, R138, R171 ;  /* 0x000000ab8a927220 */ /* 0x000fe20000400000 */
[----:B------:R-:W-:Y:S01]  /*19b0*/  FFMA R181, R156, R154, R181 ;  /* 0x0000009a9cb57223 */ /* 0x000fe200000000b5 */
[----:B------:R-:W-:Y:S01]  /*19c0*/  SHF.L.U32 R171, R162, 0x10, RZ ;  /* 0x00000010a2ab7819 */ /* 0x000fe200000006ff */
[----:B------:R-:W-:Y:S01]  /*19d0*/  FADD R55, R158, R55 ;  /* 0x000000379e377221 */ /* 0x000fe20000000000 */
[----:B------:R-:W-:Y:S01]  /*19e0*/  FFMA R37, R156, R158, R37 ;  /* 0x0000009e9c257223 */ /* 0x000fe20000000025 */
[----:B------:R-:W-:Y:S01]  /*19f0*/  FMUL R162, R138, R161 ;  /* 0x000000a18aa27220 */ /* 0x000fe20000400000 */
[----:B------:R-:W-:Y:S01]  /*1a00*/  FMUL R158, R112, R187 ;  /* 0x000000bb709e7220 */ /* 0x000fe20000400000 */
[----:B------:R-:W-:Y:S01]  /*1a10*/  FADD R161, R6, R35 ;  /* 0x0000002306a17221 */ /* 0x000fe20000000000 */
[----:B------:R-:W-:Y:S01]  /*1a20*/  FMUL R165, R138, R165 ;  /* 0x000000a58aa57220 */ /* 0x000fe20000400000 */
[----:B------:R-:W-:-:S02]  /*1a30*/  FFMA R6, R28, R35, R181 ;  /* 0x000000231c067223 */ /* 0x000fc400000000b5 */
[----:B------:R-:W-:Y:S02]  /*1a40*/  FADD R161, R161, R158 ;  /* 0x0000009ea1a17221 */ /* 0x000fe40000000000 */
        /* <DEDUP_REMOVED lines=37> */
[----:B------:R-:W-:Y:S01]  /*1ca0*/  SHF.L.U32 R10, R10, 0x10, RZ ;  /* 0x000000100a0a7819 */ /* 0x000fe200000006ff */
[----:B------:R-:W-:Y:S01]  /*1cb0*/  FADD R8, R167, R168 ;  /* 0x000000a8a7087221 */ /* 0x000fe20000000000 */
[----:B------:R-:W-:Y:S01]  /*1cc0*/  FADD R97, R172, R97 ;  /* 0x00000061ac617221 */ /* 0x000fe20000000000 */
[----:B------:R-:W-:Y:S01]  /*1cd0*/  FFMA R161, R145, R168, R6 ;  /* 0x000000a891a17223 */ /* 0x000fe20000000006 */
        /* <DEDUP_REMOVED lines=9> */
[----:B------:R-:W-:Y:S01]  /*1d70*/  FFMA R75, R28, R151, R75 ;  /* 0x000000971c4b7223 */ /* 0x000fe2000000004b */
[----:B------:R-:W-:Y:S01]  /*1d80*/  SHF.L.U32 R175, R176, 0x10, RZ ;  /* 0x00000010b0af7819 */ /* 0x000fe200000006ff */
        /* <DEDUP_REMOVED lines=74> */
.L_x_6278:
[----:B------:R-:W-:Y:S01]  /*2230*/  LOP3.LUT P0, RZ, R2, 0xff, RZ, 0xc0, !PT ;  /* 0x000000ff02ff7812 */ /* 0x000fe2000780c0ff */
[----:B-1----:R-:W-:Y:S01]  /*2240*/  FADD R2, R4, R3 ;  /* 0x0000000304027221 */ /* 0x002fe20000000000 */
[----:B--2---:R-:W-:Y:S01]  /*2250*/  FADD R3, R6, R5 ;  /* 0x0000000506037221 */ /* 0x004fe20000000000 */
[----:B------:R-:W-:Y:S10]  /*2260*/  @P1 BRA `(.L_x_6266) ;  /* 0x00000000002c1947 */ /* 0x000ff40003800000 */
[----:B------:R-:W1:Y:S01]  /*2270*/  S2UR UR5, SR_CgaCtaId ;  /* 0x00000000000579c3 */ /* 0x000e620000008800 */
[----:B------:R-:W-:Y:S01]  /*2280*/  SHF.R.U32.HI R5, RZ, 0x5, R72 ;  /* 0x00000005ff057819 */ /* 0x000fe20000011648 */
[----:B------:R-:W-:-:S03]  /*2290*/  UMOV UR4, 0x400 ;  /* 0x0000040000047882 */ /* 0x000fc60000000000 */
[----:B------:R-:W-:-:S04]  /*22a0*/  LOP3.LUT R101, R5, 0x7fffffc, RZ, 0xc0, !PT ;  /* 0x07fffffc05657812 */ /* 0x000fc800078ec0ff */
[----:B------:R-:W-:-:S04]  /*22b0*/  IADD3 R100, R101, 0x4, RZ ;  /* 0x0000000465647810 */ /* 0x000fc80007ffe0ff */
[----:B0-----:R-:W-:-:S04]  /*22c0*/  SEL R4, R100, R101, !P0 ;  /* 0x0000006564047207 */ /* 0x001fc80004000000 */
[----:B------:R-:W-:Y:S01]  /*22d0*/  LOP3.LUT R4, R4, 0x3, R5, 0xf8, !PT ;  /* 0x0000000304047812 */ /* 0x000fe200078ef805 */
[----:B-1----:R-:W-:-:S06]  /*22e0*/  ULEA UR4, UR5, UR4, 0x18 ;  /* 0x0000000405047291 */ /* 0x002fcc000f8ec03f */
[----:B------:R-:W-:-:S04]  /*22f0*/  MOV R99, UR4 ;  /* 0x0000000400637c02 */ /* 0x000fc80008000f00 */
[----:B------:R-:W-:-:S05]  /*2300*/  LEA R4, R4, R99, 0x3 ;  /* 0x0000006304047211 */ /* 0x000fca00078e18ff */
[----:B------:R1:W-:Y:S02]  /*2310*/  STS.64 [R4+0x4000], R2 ;  /* 0x0040000204007388 */ /* 0x0003e40000000a00 */
.L_x_6266:
[----:B------:R-:W-:Y:S05]  /*2320*/  WARPSYNC.ALL ;  /* 0x0000000000007948 */ /* 0x000fea0003800000 */
[----:B------:R-:W-:Y:S01]  /*2330*/  BAR.SYNC.DEFER_BLOCKING 0x0 ;  /* 0x0000000000007b1d */ /* 0x000fe20000010000 */
[----:B-1----:R-:W-:Y:S02]  /*2340*/  SEL R2, R100, R101, !P0 ;  /* 0x0000006564027207 */ /* 0x002fe40004000000 */
        /* <DEDUP_REMOVED lines=89> */
[C---:B------:R-:W-:Y:S01]  /*28e0*/  IADD3 R139, R137.reuse, 0x80, RZ ;  /* 0x00000080898b7810 */ /* 0x040fe20007ffe0ff */
        /* <DEDUP_REMOVED lines=35> */
[----:B------:R-:W-:Y:S01]  /*2b20*/  F2FP.BF16.F32.PACK_AB R9, R14, R29 ;  /* 0x0000001d0e09723e */ /* 0x000fe200000010ff */
[----:B------:R0:W-:Y:S01]  /*2b30*/  STG.E.128 desc[UR6][R20.64], R4 ;  /* 0x0000000414007986 */ /* 0x0001e2000c101d06 */
[----:B------:R-:W-:-:S02]  /*2b40*/  F2FP.BF16.F32.PACK_AB R8, R12, R31 ;  /* 0x0000001f0c08723e */ /* 0x000fc400000010ff */
[----:B------:R-:W-:Y:S02]  /*2b50*/  F2FP.BF16.F32.PACK_AB R15, R32, R15 ;  /* 0x0000000f200f723e */ /* 0x000fe400000010ff */
[----:B------:R-:W-:Y:S01]  /*2b60*/  F2FP.BF16.F32.PACK_AB R14, R30, R147 ;  /* 0x000000931e0e723e */ /* 0x000fe200000010ff */
[----:B------:R0:W-:Y:S01]  /*2b70*/  STG.E.128 desc[UR6][R22.64], R8 ;  /* 0x0000000816007986 */ /* 0x0001e2000c101d06 */
[----:B------:R-:W-:Y:S02]  /*2b80*/  F2FP.BF16.F32.PACK_AB R13, R28, R13 ;  /* 0x0000000d1c0d723e */ /* 0x000fe400000010ff */
        /* <DEDUP_REMOVED lines=70> */
.L_x_6264:
        /* <DEDUP_REMOVED lines=8> */
[C---:B-1----:R-:W-:Y:S01]  /*3070*/  IMAD.WIDE.U32 R2, R33.reuse, 0x20, R46 ;  /* 0x0000002021027825 */ /* 0x042fe200078e002e */
[C---:B------:R-:W-:Y:S02]  /*3080*/  LOP3.LUT R45, R33.reuse, 0x100, RZ, 0xfc, !PT ;  /* 0x00000100212d7812 */ /* 0x040fe400078efcff */
[C---:B------:R-:W-:Y:S01]  /*3090*/  LOP3.LUT R51, R33.reuse, 0x180, RZ, 0xfc, !PT ;  /* 0x0000018021337812 */ /* 0x040fe200078efcff */
        /* <DEDUP_REMOVED lines=24> */
.L_x_6265:
[----:B------:R-:W-:Y:S01]  /*3220*/  HFMA2.MMA R179, -RZ, RZ, 0, 9.5367431640625e-07 ;  /* 0x00000010ffb37435 */ /* 0x000fe200000001ff */
[----:B------:R-:W-:Y:S02]  /*3230*/  MOV R180, R4 ;  /* 0x0000000400b47202 */ /* 0x000fe40000000f00 */
[----:B------:R-:W-:Y:S02]  /*3240*/  MOV R182, 0x1f ;  /* 0x0000001f00b67802 */ /* 0x000fe40000000f00 */
[----:B------:R-:W-:-:S07]  /*3250*/  MOV R11, 0xffffffff ;  /* 0xffffffff000b7802 */ /* 0x000fce0000000f00 */
[----:B------:R-:W-:Y:S05]  /*3260*/  WARPSYNC.COLLECTIVE R11, `(.L_x_6268) ;  /* 0x000000000b087348 */ /* 0x000fea0003c00000 */
[----:B------:R0:W1:Y:S02]  /*3270*/  SHFL.DOWN P0, R169, R180, R179, R182 ;  /* 0x080000b3b4a97389 */ /* 0x00006400000000b6 */
[----:B01----:R-:W-:Y:S01]  /*3280*/  ENDCOLLECTIVE ;  /* 0x000000000000791b */ /* 0x003fe20003800000 */
.L_x_6268:
[----:B------:R-:W-:Y:S02]  /*3290*/  MOV R180, R6 ;  /* 0x0000000600b47202 */ /* 0x000fe40000000f00 */
[----:B------:R-:W-:-:S07]  /*32a0*/  MOV R3, R169 ;  /* 0x000000a900037202 */ /* 0x000fce0000000f00 */
[----:B------:R-:W-:Y:S05]  /*32b0*/  WARPSYNC.COLLECTIVE R11, `(.L_x_6269) ;  /* 0x000000000b087348 */ /* 0x000fea0003c00000 */
[----:B------:R0:W1:Y:S02]  /*32c0*/  SHFL.DOWN P0, R169, R180, R179, R182 ;  /* 0x080000b3b4a97389 */ /* 0x00006400000000b6 */
[----:B01----:R-:W-:Y:S01]  /*32d0*/  ENDCOLLECTIVE ;  /* 0x000000000000791b */ /* 0x003fe20003800000 */
.L_x_6269:
[----:B------:R-:W-:Y:S01]  /*32e0*/  FADD R3, R4, R3 ;  /* 0x0000000304037221 */ /* 0x000fe20000000000 */
[----:B------:R-:W-:-:S04]  /*32f0*/  HFMA2.MMA R179, -RZ, RZ, 0, 4.76837158203125e-07 ;  /* 0x00000008ffb37435 */ /* 0x000fc800000001ff */
[----:B------:R-:W-:Y:S02]  /*3300*/  MOV R180, R3 ;  /* 0x0000000300b47202 */ /* 0x000fe40000000f00 */
[----:B------:R-:W-:-:S07]  /*3310*/  MOV R5, R169 ;  /* 0x000000a900057202 */ /* 0x000fce0000000f00 */
[----:B------:R-:W-:Y:S05]  /*3320*/  WARPSYNC.COLLECTIVE R11, `(.L_x_6270) ;  /* 0x000000000b087348 */ /* 0x000fea0003c00000 */
[----:B------:R0:W1:Y:S02]  /*3330*/  SHFL.DOWN P0, R169, R180, R179, R182 ;  /* 0x080000b3b4a97389 */ /* 0x00006400000000b6 */
[----:B01----:R-:W-:Y:S01]  /*3340*/  ENDCOLLECTIVE ;  /* 0x000000000000791b */ /* 0x003fe20003800000 */
.L_x_6270:
[----:B------:R-:W-:-:S05]  /*3350*/  FADD R5, R6, R5 ;  /* 0x0000000506057221 */ /* 0x000fca0000000000 */
[----:B------:R-:W-:Y:S02]  /*3360*/  MOV R180, R5 ;  /* 0x0000000500b47202 */ /* 0x000fe40000000f00 */
[----:B------:R-:W-:-:S07]  /*3370*/  MOV R8, R169 ;  /* 0x000000a900087202 */ /* 0x000fce0000000f00 */
[----:B------:R-:W-:Y:S05]  /*3380*/  WARPSYNC.COLLECTIVE R11, `(.L_x_6271) ;  /* 0x000000000b087348 */ /* 0x000fea0003c00000 */
[----:B------:R0:W1:Y:S02]  /*3390*/  SHFL.DOWN P0, R169, R180, R179, R182 ;  /* 0x080000b3b4a97389 */ /* 0x00006400000000b6 */
[----:B01----:R-:W-:Y:S01]  /*33a0*/  ENDCOLLECTIVE ;  /* 0x000000000000791b */ /* 0x003fe20003800000 */
.L_x_6271:
[----:B------:R-:W-:Y:S01]  /*33b0*/  FADD R8, R3, R8 ;  /* 0x0000000803087221 */ /* 0x000fe20000000000 */
[----:B------:R-:W-:-:S04]  /*33c0*/  HFMA2.MMA R179, -RZ, RZ, 0, 2.384185791015625e-07 ;  /* 0x00000004ffb37435 */ /* 0x000fc800000001ff */
[----:B------:R-:W-:Y:S02]  /*33d0*/  MOV R180, R8 ;  /* 0x0000000800b47202 */ /* 0x000fe40000000f00 */
[----:B------:R-:W-:-:S07]  /*33e0*/  MOV R10, R169 ;  /* 0x000000a9000a7202 */ /* 0x000fce0000000f00 */
[----:B------:R-:W-:Y:S05]  /*33f0*/  WARPSYNC.COLLECTIVE R11, `(.L_x_6272) ;  /* 0x000000000b087348 */ /* 0x000fea0003c00000 */
[----:B------:R0:W1:Y:S02]  /*3400*/  SHFL.DOWN P0, R169, R180, R179, R182 ;  /* 0x080000b3b4a97389 */ /* 0x00006400000000b6 */
[----:B01----:R-:W-:Y:S01]  /*3410*/  ENDCOLLECTIVE ;  /* 0x000000000000791b */ /* 0x003fe20003800000 */
.L_x_6272:
[----:B------:R-:W-:-:S05]  /*3420*/  FADD R10, R5, R10 ;  /* 0x0000000a050a7221 */ /* 0x000fca0000000000 */
[----:B------:R-:W-:Y:S02]  /*3430*/  MOV R180, R10 ;  /* 0x0000000a00b47202 */ /* 0x000fe40000000f00 */
[----:B------:R-:W-:-:S07]  /*3440*/  MOV R7, R169 ;  /* 0x000000a900077202 */ /* 0x000fce0000000f00 */
[----:B------:R-:W-:Y:S05]  /*3450*/  WARPSYNC.COLLECTIVE R11, `(.L_x_6273) ;  /* 0x000000000b087348 */ /* 0x000fea0003c00000 */
[----:B------:R0:W1:Y:S02]  /*3460*/  SHFL.DOWN P0, R169, R180, R179, R182 ;  /* 0x080000b3b4a97389 */ /* 0x00006400000000b6 */
[----:B01----:R-:W-:Y:S01]  /*3470*/  ENDCOLLECTIVE ;  /* 0x000000000000791b */ /* 0x003fe20003800000 */
.L_x_6273:
[----:B------:R-:W-:Y:S01]  /*3480*/  FADD R7, R8, R7 ;  /* 0x0000000708077221 */ /* 0x000fe20000000000 */
[----:B------:R-:W-:-:S04]  /*3490*/  HFMA2.MMA R179, -RZ, RZ, 0, 1.1920928955078125e-07 ;  /* 0x00000002ffb37435 */ /* 0x000fc800000001ff */
[----:B------:R-:W-:Y:S02]  /*34a0*/  MOV R180, R7 ;  /* 0x0000000700b47202 */ /* 0x000fe40000000f00 */
[----:B------:R-:W-:-:S07]  /*34b0*/  MOV R9, R169 ;  /* 0x000000a900097202 */ /* 0x000fce0000000f00 */
[----:B------:R-:W-:Y:S05]  /*34c0*/  WARPSYNC.COLLECTIVE R11, `(.L_x_6274) ;  /* 0x000000000b087348 */ /* 0x000fea0003c00000 */
[----:B------:R0:W1:Y:S02]  /*34d0*/  SHFL.DOWN P0, R169, R180, R179, R182 ;  /* 0x080000b3b4a97389 */ /* 0x00006400000000b6 */
[----:B01----:R-:W-:Y:S01]  /*34e0*/  ENDCOLLECTIVE ;  /* 0x000000000000791b */ /* 0x003fe20003800000 */
.L_x_6274:
[----:B------:R-:W-:-:S05]  /*34f0*/  FADD R9, R10, R9 ;  /* 0x000000090a097221 */ /* 0x000fca0000000000 */
[----:B------:R-:W-:Y:S02]  /*3500*/  MOV R180, R9 ;  /* 0x0000000900b47202 */ /* 0x000fe40000000f00 */
[----:B------:R-:W-:-:S07]  /*3510*/  MOV R4, R169 ;  /* 0x000000a900047202 */ /* 0x000fce0000000f00 */
[----:B------:R-:W-:Y:S05]  /*3520*/  WARPSYNC.COLLECTIVE R11, `(.L_x_6275) ;  /* 0x000000000b087348 */ /* 0x000fea0003c00000 */
[----:B------:R0:W1:Y:S02]  /*3530*/  SHFL.DOWN P0, R169, R180, R179, R182 ;  /* 0x080000b3b4a97389 */ /* 0x00006400000000b6 */
[----:B01----:R-:W-:Y:S01]  /*3540*/  ENDCOLLECTIVE ;  /* 0x000000000000791b */ /* 0x003fe20003800000 */
.L_x_6275:
[----:B------:R-:W-:Y:S01]  /*3550*/  FADD R4, R7, R4 ;  /* 0x0000000407047221 */ /* 0x000fe20000000000 */
[----:B------:R-:W-:-:S04]  /*3560*/  HFMA2.MMA R179, -RZ, RZ, 0, 5.9604644775390625e-08 ;  /* 0x00000001ffb37435 */ /* 0x000fc800000001ff */
[----:B------:R-:W-:Y:S02]  /*3570*/  MOV R180, R4 ;  /* 0x0000000400b47202 */ /* 0x000fe40000000f00 */
[----:B------:R-:W-:-:S07]  /*3580*/  MOV R6, R169 ;  /* 0x000000a900067202 */ /* 0x000fce0000000f00 */
[----:B------:R-:W-:Y:S05]  /*3590*/  WARPSYNC.COLLECTIVE R11, `(.L_x_6276) ;  /* 0x000000000b087348 */ /* 0x000fea0003c00000 */
[----:B------:R0:W1:Y:S02]  /*35a0*/  SHFL.DOWN P0, R169, R180, R179, R182 ;  /* 0x080000b3b4a97389 */ /* 0x00006400000000b6 */
[----:B01----:R-:W-:Y:S01]  /*35b0*/  ENDCOLLECTIVE ;  /* 0x000000000000791b */ /* 0x003fe20003800000 */
.L_x_6276:
[----:B------:R-:W-:-:S05]  /*35c0*/  FADD R6, R9, R6 ;  /* 0x0000000609067221 */ /* 0x000fca0000000000 */
[----:B------:R-:W-:Y:S02]  /*35d0*/  MOV R180, R6 ;  /* 0x0000000600b47202 */ /* 0x000fe40000000f00 */
[----:B------:R-:W-:-:S07]  /*35e0*/  MOV R3, R169 ;  /* 0x000000a900037202 */ /* 0x000fce0000000f00 */
[----:B------:R-:W-:Y:S05]  /*35f0*/  WARPSYNC.COLLECTIVE R11, `(.L_x_6277) ;  /* 0x000000000b087348 */ /* 0x000fea0003c00000 */
[----:B------:R0:W1:Y:S02]  /*3600*/  SHFL.DOWN P0, R169, R180, R179, R182 ;  /* 0x080000b3b4a97389 */ /* 0x00006400000000b6 */
[----:B01----:R-:W-:Y:S01]  /*3610*/  ENDCOLLECTIVE ;  /* 0x000000000000791b */ /* 0x003fe20003800000 */
.L_x_6277:
[----:B------:R-:W-:Y:S01]  /*3620*/  MOV R5, R169 ;  /* 0x000000a900057202 */ /* 0x000fe20000000f00 */
[----:B------:R-:W-:Y:S06]  /*3630*/  BRA `(.L_x_6278) ;  /* 0xffffffe800fc7947 */ /* 0x000fec000383ffff */
.L_x_6279:
        /* <DEDUP_REMOVED lines=12> */
.L_x_8066:


//--------------------- .text._ZN18transformer_engine13normalization28ln_bwd_finalize_tuned_kernelINS0_22Kernel_traits_finalizeILj4096E6__halffS3_fjLj1024ELj4ENS0_18Kernel_traits_baseILj4096ES3_fS3_fjLj1024EEEEEEEvNS0_20BackwardKernelParamsE --------------------------
	.section	.text._ZN18transformer_engine13normalization28ln_bwd_finalize_tuned_kernelINS0_22Kernel_traits_finalizeILj4096E6__halffS3_fjLj1024ELj4ENS0_18Kernel_traits_baseILj4096ES3_fS3_fjLj1024EEEEEEEvNS0_20BackwardKernelParamsE,"ax",@progbits
	.align	128
        .global         _ZN18transformer_engine13normalization28ln_bwd_finalize_tuned_kernelINS0_22Kernel_traits_finalizeILj4096E6__halffS3_fjLj1024ELj4ENS0_18Kernel_traits_baseILj4096ES3_fS3_fjLj1024EEEEEEEvNS0_20BackwardKernelParamsE
        .type           _ZN18transformer_engine13normalization28ln_bwd_finalize_tuned_kernelINS0_22Kernel_traits_finalizeILj4096E6__halffS3_fjLj1024ELj4ENS0_18Kernel_traits_baseILj4096ES3_fS3_fjLj1024EEEEEEEvNS0_20BackwardKernelParamsE,@function
        .size           _ZN18transformer_engine13normalization28ln_bwd_finalize_tuned_kernelINS0_22Kernel_traits_finalizeILj4096E6__halffS3_fjLj1024ELj4ENS0_18Kernel_traits_baseILj4096ES3_fS3_fjLj1024EEEEEEEvNS0_20BackwardKernelParamsE,(.L_x_8067 - _ZN18transformer_engine13normalization28ln_bwd_finalize_tuned_kernelINS0_22Kernel_traits_finalizeILj4096E6__halffS3_fjLj1024ELj4ENS0_18Kernel_traits_baseILj4096ES3_fS3_fjLj1024EEEEEEEvNS0_20BackwardKernelParamsE)
        .other          _ZN18transformer_engine13normalization28ln_bwd_finalize_tuned_kernelINS0_22Kernel_traits_finalizeILj4096E6__halffS3_fjLj1024ELj4ENS0_18Kernel_traits_baseILj4096ES3_fS3_fjLj1024EEEEEEEvNS0_20BackwardKernelParamsE,@"STO_CUDA_ENTRY STV_DEFAULT"
_ZN18transformer_engine13normalization28ln_bwd_finalize_tuned_kernelINS0_22Kernel_traits_finalizeILj4096E6__halffS3_fjLj1024ELj4ENS0_18Kernel_traits_baseILj4096ES3_fS3_fjLj1024EEEEEEEvNS0_20BackwardKernelParamsE:
.text._ZN18transformer_engine13normalization28ln_bwd_finalize_tuned_kernelINS0_22Kernel_traits_finalizeILj4096E6__halffS3_fjLj1024ELj4ENS0_18Kernel_traits_baseILj4096ES3_fS3_fjLj1024EEEEEEEvNS0_20BackwardKernelParamsE:
        /* <DEDUP_REMOVED lines=20> */
.L_x_6291:
        /* <DEDUP_REMOVED lines=28> */
.L_x_6284:
        /* <DEDUP_REMOVED lines=33> */
.L_x_6283:
[----:B------:R-:W-:Y:S05]  /*0510*/  BSYNC B1 ;  /* 0x0000000000017941 */ /* 0x000fea0003800000 */
.L_x_6282:
        /* <DEDUP_REMOVED lines=23> */
.L_x_6286:
[----:B------:R-:W-:Y:S05]  /*0690*/  BSYNC B1 ;  /* 0x0000000000017941 */ /* 0x000fea0003800000 */
.L_x_6285:
        /* <DEDUP_REMOVED lines=11> */
.L_x_6281:
[----:B------:R-:W-:Y:S05]  /*0750*/  BSYNC B0 ;  /* 0x0000000000007941 */ /* 0x000fea0003800000 */
.L_x_6280:
        /* <DEDUP_REMOVED lines=33> */
.L_x_6302:
[----:B------:R-:W-:Y:S01]  /*0970*/  @!P0 SHF.R.U32.HI R11, RZ, 0x3, R0 ;  /* 0x00000003ff0b8819 */ /* 0x000fe20000011600 */
[----:B--2---:R-:W-:Y:S01]  /*0980*/  FADD R13, R8, R13 ;  /* 0x0000000d080d7221 */ /* 0x004fe20000000000 */
[----:B-1----:R-:W-:Y:S02]  /*0990*/  FADD R9, R10, R9 ;  /* 0x000000090a097221 */ /* 0x002fe40000000000 */
[----:B0-----:R-:W-:-:S05]  /*09a0*/  @!P0 LOP3.LUT R8, R11, 0x1ffffffc, RZ, 0xc0, !PT ;  /* 0x1ffffffc0b088812 */ /* 0x001fca00078ec0ff */
[----:B------:R1:W-:Y:S04]  /*09b0*/  @!P0 STS [R8+UR4+0x2000], R13 ;  /* 0x0020000d08008988 */ /* 0x0003e80008000804 */
[----:B------:R1:W-:Y:S02]  /*09c0*/  @!P0 STS [R8+UR4+0x2080], R9 ;  /* 0x0020800908008988 */ /* 0x0003e40008000804 */
.L_x_6287:
        /* <DEDUP_REMOVED lines=18> */
.L_x_6290:
[----:B------:R-:W-:Y:S05]  /*0af0*/  BSYNC B0 ;  /* 0x0000000000007941 */ /* 0x000fea0003800000 */
.L_x_6289:
[C---:B------:R-:W-:Y:S01]  /*0b00*/  ISETP.GT.U32.AND P0, PT, R5.reuse, -0x1001, PT ;  /* 0xffffefff0500780c */ /* 0x040fe20003f04070 */
[----:B------:R-:W-:Y:S01]  /*0b10*/  VIADD R5, R5, 0x1000 ;  /* 0x0000100005057836 */ /* 0x000fe20000000000 */
[----:B------:R-:W-:-:S11]  /*0b20*/  IADD3 R6, R6, 0x800, RZ ;  /* 0x0000080006067810 */ /* 0x000fd60007ffe0ff */
[----:B------:R-:W-:Y:S05]  /*0b30*/  @P0 BRA `(.L_x_6291) ;  /* 0xfffffff400800947 */ /* 0x000fea000383ffff */
[----:B------:R-:W-:Y:S05]  /*0b40*/  EXIT ;  /* 0x000000000000794d */ /* 0x000fea0003800000 */
.L_x_6288:
[----:B------:R-:W-:Y:S01]  /*0b50*/  HFMA2.MMA R21, -RZ, RZ, 0, 1.847743988037109375e-06 ;  /* 0x0000001fff157435 */ /* 0x000fe200000001ff */
[----:B0-----:R-:W-:Y:S01]  /*0b60*/  MOV R19, R10 ;  /* 0x0000000a00137202 */ /* 0x001fe20000000f00 */
[----:B------:R-:W-:Y:S01]  /*0b70*/  IMAD.MOV.U32 R18, RZ, RZ, 0x1 ;  /* 0x00000001ff127424 */ /* 0x000fe200078e00ff */
[----:B------:R-:W-:-:S08]  /*0b80*/  MOV R16, 0xffffffff ;  /* 0xffffffff00107802 */ /* 0x000fd00000000f00 */
[----:B-12---:R-:W-:Y:S05]  /*0b90*/  WARPSYNC.COLLECTIVE R16, `(.L_x_6292) ;  /* 0x0000000010087348 */ /* 0x006fea0003c00000 */
[----:B------:R0:W3:Y:S02]  /*0ba0*/  SHFL.BFLY P1, R17, R19, R18, R21 ;  /* 0x0c00001213117389 */ /* 0x0000e40000020015 */
[----:B0123--:R-:W-:Y:S01]  /*0bb0*/  ENDCOLLECTIVE ;  /* 0x000000000000791b */ /* 0x00ffe20003800000 */
.L_x_6292:
[----:B------:R-:W-:Y:S01]  /*0bc0*/  HFMA2.MMA R18, -RZ, RZ, 0, 1.1920928955078125e-07 ;  /* 0x00000002ff127435 */ /* 0x000fe200000001ff */
[----:B------:R-:W-:-:S04]  /*0bd0*/  IMAD.MOV.U32 R9, RZ, RZ, R17 ;  /* 0x000000ffff097224 */ /* 0x000fc800078e0011 */
[----:B------:R-:W-:-:S05]  /*0be0*/  FADD R9, R10, R9 ;  /* 0x000000090a097221 */ /* 0x000fca0000000000 */
[----:B------:R-:W-:-:S07]  /*0bf0*/  MOV R19, R9 ;  /* 0x0000000900137202 */ /* 0x000fce0000000f00 */
[----:B------:R-:W-:Y:S05]  /*0c00*/  WARPSYNC.COLLECTIVE R16, `(.L_x_6293) ;  /* 0x0000000010087348 */ /* 0x000fea0003c00000 */
[----:B------:R0:W1:Y:S02]  /*0c10*/  SHFL.BFLY P1, R17, R19, R18, R21 ;  /* 0x0c00001213117389 */ /* 0x0000640000020015 */
[----:B01----:R-:W-:Y:S01]  /*0c20*/  ENDCOLLECTIVE ;  /* 0x000000000000791b */ /* 0x003fe20003800000 */
.L_x_6293:
[----:B------:R-:W-:Y:S01]  /*0c30*/  HFMA2.MMA R18, -RZ, RZ, 0, 2.384185791015625e-07 ;  /* 0x00000004ff127435 */ /* 0x000fe200000001ff */
[----:B------:R-:W-:-:S04]  /*0c40*/  IMAD.MOV.U32 R12, RZ, RZ, R17 ;  /* 0x000000ffff0c7224 */ /* 0x000fc800078e0011 */
[----:B------:R-:W-:-:S05]  /*0c50*/  FADD R12, R9, R12 ;  /* 0x0000000c090c7221 */ /* 0x000fca0000000000 */
[----:B------:R-:W-:-:S07]  /*0c60*/  MOV R19, R12 ;  /* 0x0000000c00137202 */ /* 0x000fce0000000f00 */
[----:B------:R-:W-:Y:S05]  /*0c70*/  WARPSYNC.COLLECTIVE R16, `(.L_x_6294) ;  /* 0x0000000010087348 */ /* 0x000fea0003c00000 */
[----:B------:R0:W1:Y:S02]  /*0c80*/  SHFL.BFLY P1, R17, R19, R18, R21 ;  /* 0x0c00001213117389 */ /* 0x0000640000020015 */
[----:B01----:R-:W-:Y:S01]  /*0c90*/  ENDCOLLECTIVE ;  /* 0x000000000000791b */ /* 0x003fe20003800000 */
.L_x_6294:
[----:B------:R-:W-:Y:S01]  /*0ca0*/  HFMA2.MMA R18, -RZ, RZ, 0, 4.76837158203125e-07 ;  /* 0x00000008ff127435 */ /* 0x000fe200000001ff */
[----:B------:R-:W-:-:S04]  /*0cb0*/  IMAD.MOV.U32 R11, RZ, RZ, R17 ;  /* 0x000000ffff0b7224 */ /* 0x000fc800078e0011 */
[----:B------:R-:W-:-:S05]  /*0cc0*/  FADD R11, R12, R11 ;  /* 0x0000000b0c0b7221 */ /* 0x000fca0000000000 */
[----:B------:R-:W-:-:S07]  /*0cd0*/  MOV R19, R11 ;  /* 0x0000000b00137202 */ /* 0x000fce0000000f00 */
[----:B------:R-:W-:Y:S05]  /*0ce0*/  WARPSYNC.COLLECTIVE R16, `(.L_x_6295) ;  /* 0x0000000010087348 */ /* 0x000fea0003c00000 */
[----:B------:R0:W1:Y:S02]  /*0cf0*/  SHFL.BFLY P1, R17, R19, R18, R21 ;  /* 0x0c00001213117389 */ /* 0x0000640000020015 */
[----:B01----:R-:W-:Y:S01]  /*0d00*/  ENDCOLLECTIVE ;  /* 0x000000000000791b */ /* 0x003fe20003800000 */
.L_x_6295:
[----:B------:R-:W-:Y:S01]  /*0d10*/  HFMA2.MMA R18, -RZ, RZ, 0, 9.5367431640625e-07 ;  /* 0x00000010ff127435 */ /* 0x000fe200000001ff */
[----:B------:R-:W-:-:S04]  /*0d20*/  IMAD.MOV.U32 R10, RZ, RZ, R17 ;  /* 0x000000ffff0a7224 */ /* 0x000fc800078e0011 */
[----:B------:R-:W-:-:S05]  /*0d30*/  FADD R10, R11, R10 ;  /* 0x0000000a0b0a7221 */ /* 0x000fca0000000000 */
[----:B------:R-:W-:-:S07]  /*0d40*/  MOV R19, R10 ;  /* 0x0000000a00137202 */ /* 0x000fce0000000f00 */
[----:B------:R-:W-:Y:S05]  /*0d50*/  WARPSYNC.COLLECTIVE R16, `(.L_x_6296) ;  /* 0x0000000010087348 */ /* 0x000fea0003c00000 */
[----:B------:R0:W1:Y:S02]  /*0d60*/  SHFL.BFLY P1, R17, R19, R18, R21 ;  /* 0x0c00001213117389 */ /* 0x0000640000020015 */
[----:B01----:R-:W-:Y:S01]  /*0d70*/  ENDCOLLECTIVE ;  /* 0x000000000000791b */ /* 0x003fe20003800000 */
.L_x_6296:
[----:B------:R-:W-:Y:S01]  /*0d80*/  HFMA2.MMA R18, -RZ, RZ, 0, 5.9604644775390625e-08 ;  /* 0x00000001ff127435 */ /* 0x000fe200000001ff */
[----:B------:R-:W-:Y:S01]  /*0d90*/  MOV R19, R8 ;  /* 0x0000000800137202 */ /* 0x000fe20000000f00 */
[----:B------:R-:W-:-:S09]  /*0da0*/  IMAD.MOV.U32 R9, RZ, RZ, R17 ;  /* 0x000000ffff097224 */ /* 0x000fd200078e0011 */
[----:B------:R-:W-:Y:S05]  /*0db0*/  WARPSYNC.COLLECTIVE R16, `(.L_x_6297) ;  /* 0x0000000010087348 */ /* 0x000fea0003c00000 */
[----:B------:R0:W1:Y:S02]  /*0dc0*/  SHFL.BFLY P1, R17, R19, R18, R21 ;  /* 0x0c00001213117389 */ /* 0x0000640000020015 */
[----:B01----:R-:W-:Y:S01]  /*0dd0*/  ENDCOLLECTIVE ;  /* 0x000000000000791b */ /* 0x003fe20003800000 */
.L_x_6297:
[----:B------:R-:W-:Y:S01]  /*0de0*/  HFMA2.MMA R18, -RZ, RZ, 0, 1.1920928955078125e-07 ;  /* 0x00000002ff127435 */ /* 0x000fe200000001ff */
[----:B------:R-:W-:-:S04]  /*0df0*/  IMAD.MOV.U32 R11, RZ, RZ, R17 ;  /* 0x000000ffff0b7224 */ /* 0x000fc800078e0011 */
[----:B------:R-:W-:-:S05]  /*0e00*/  FADD R13, R8, R11 ;  /* 0x0000000b080d7221 */ /* 0x000fca0000000000 */
[----:B------:R-:W-:-:S07]  /*0e10*/  MOV R19, R13 ;  /* 0x0000000d00137202 */ /* 0x000fce0000000f00 */
[----:B------:R-:W-:Y:S05]  /*0e20*/  WARPSYNC.COLLECTIVE R16, `(.L_x_6298) ;  /* 0x0000000010087348 */ /* 0x000fea0003c00000 */
[----:B------:R0:W1:Y:S02]  /*0e30*/  SHFL.BFLY P1, R17, R19, R18, R21 ;  /* 0x0c00001213117389 */ /* 0x0000640000020015 */
[----:B01----:R-:W-:Y:S01]  /*0e40*/  ENDCOLLECTIVE ;  /* 0x000000000000791b */ /* 0x003fe20003800000 */
.L_x_6298:
[----:B------:R-:W-:Y:S01]  /*0e50*/  HFMA2.MMA R18, -RZ, RZ, 0, 2.384185791015625e-07 ;  /* 0x00000004ff127435 */ /* 0x000fe200000001ff */
[----:B------:R-:W-:-:S04]  /*0e60*/  IMAD.MOV.U32 R14, RZ, RZ, R17 ;  /* 0x000000ffff0e7224 */ /* 0x000fc800078e0011 */
[----:B------:R-:W-:-:S05]  /*0e70*/  FADD R14, R13, R14 ;  /* 0x0000000e0d0e7221 */ /* 0x000fca0000000000 */
[----:B------:R-:W-:-:S07]  /*0e80*/  MOV R19, R14 ;  /* 0x0000000e00137202 */ /* 0x000fce0000000f00 */
[----:B------:R-:W-:Y:S05]  /*0e90*/  WARPSYNC.COLLECTIVE R16, `(.L_x_6299) ;  /* 0x0000000010087348 */ /* 0x000fea0003c00000 */
[----:B------:R0:W1:Y:S02]  /*0ea0*/  SHFL.BFLY P1, R17, R19, R18, R21 ;  /* 0x0c00001213117389 */ /* 0x0000640000020015 */
[----:B01----:R-:W-:Y:S01]  /*0eb0*/  ENDCOLLECTIVE ;  /* 0x000000000000791b */ /* 0x003fe20003800000 */
.L_x_6299:
[----:B------:R-:W-:Y:S01]  /*0ec0*/  HFMA2.MMA R18, -RZ, RZ, 0, 4.76837158203125e-07 ;  /* 0x00000008ff127435 */ /* 0x000fe200000001ff */
[----:B------:R-:W-:-:S04]  /*0ed0*/  IMAD.MOV.U32 R15, RZ, RZ, R17 ;  /* 0x000000ffff0f7224 */ /* 0x000fc800078e0011 */
[----:B------:R-:W-:-:S05]  /*0ee0*/  FADD R15, R14, R15 ;  /* 0x0000000f0e0f7221 */ /* 0x000fca0000000000 */
[----:B------:R-:W-:-:S07]  /*0ef0*/  MOV R19, R15 ;  /* 0x0000000f00137202 */ /* 0x000fce0000000f00 */
[----:B------:R-:W-:Y:S05]  /*0f00*/  WARPSYNC.COLLECTIVE R16, `(.L_x_6300) ;  /* 0x0000000010087348 */ /* 0x000fea0003c00000 */
[----:B------:R0:W1:Y:S02]  /*0f10*/  SHFL.BFLY P1, R17, R19, R18, R21 ;  /* 0x0c00001213117389 */ /* 0x0000640000020015 */
[----:B01----:R-:W-:Y:S01]  /*0f20*/  ENDCOLLECTIVE ;  /* 0x000000000000791b */ /* 0x003fe20003800000 */
.L_x_6300:
[----:B------:R-:W-:Y:S01]  /*0f30*/  HFMA2.MMA R18, -RZ, RZ, 0, 9.5367431640625e-07 ;  /* 0x00000010ff127435 */ /* 0x000fe200000001ff */
[----:B------:R-:W-:-:S04]  /*0f40*/  IMAD.MOV.U32 R8, RZ, RZ, R17 ;  /* 0x000000ffff087224 */ /* 0x000fc800078e0011 */
[----:B------:R-:W-:-:S05]  /*0f50*/  FADD R8, R15, R8 ;  /* 0x000000080f087221 */ /* 0x000fca0000000000 */
[----:B------:R-:W-:-:S07]  /*0f60*/  MOV R19, R8 ;  /* 0x0000000800137202 */ /* 0x000fce0000000f00 */
[----:B------:R-:W-:Y:S05]  /*0f70*/  WARPSYNC.COLLECTIVE R16, `(.L_x_6301) ;  /* 0x0000000010087348 */ /* 0x000fea0003c00000 */
[----:B------:R0:W1:Y:S02]  /*0f80*/  SHFL.BFLY P1, R17, R19, R18, R21 ;  /* 0x0c00001213117389 */ /* 0x0000640000020015 */
[----:B01----:R-:W-:Y:S01]  /*0f90*/  ENDCOLLECTIVE ;  /* 0x000000000000791b */ /* 0x003fe20003800000 */
.L_x_6301:
[----:B------:R-:W-:Y:S01]  /*0fa0*/  MOV R13, R17 ;  /* 0x00000011000d7202 */ /* 0x000fe20000000f00 */
[----:B------:R-:W-:Y:S06]  /*0fb0*/  BRA `(.L_x_6302) ;  /* 0xfffffff8006c7947 */ /* 0x000fec000383ffff */
.L_x_6303:
        /* <DEDUP_REMOVED lines=12> */
.L_x_8067:


//--------------------- .text._ZN18transformer_engine13normalization19ln_bwd_tuned_kernelINS0_13Kernel_traitsI6__halffS3_fjLj4096ELj1ELj1ELj4ELj16ENS0_18Kernel_traits_baseILj4096ES3_fS3_fjLj128EEEEEEEvNS0_20BackwardKernelParamsE --------------------------
	.section	.text._ZN18transformer_engine13normalization19ln_bwd_tuned_kernelINS0_13Kernel_traitsI6__halffS3_fjLj4096ELj1ELj1ELj4ELj16ENS0_18Kernel_traits_baseILj4096ES3_fS3_fjLj128EEEEEEEvNS0_20BackwardKernelParamsE,"ax",@progbits
	.align	128
        .global         _ZN18transformer_engine13normalization19ln_bwd_tuned_kernelINS0_13Kernel_traitsI6__halffS3_fjLj4096ELj1ELj1ELj4ELj16ENS0_18Kernel_traits_baseILj4096ES3_fS3_fjLj128EEEEEEEvNS0_20BackwardKernelParamsE
        .type           _ZN18transformer_engine13normalization19ln_bwd_tuned_kernelINS0_13Kernel_traitsI6__halffS3_fjLj4096ELj1ELj1ELj4ELj16ENS0_18Kernel_traits_baseILj4096ES3_fS3_fjLj128EEEEEEEvNS0_20BackwardKernelParamsE,@function
        .size           _ZN18transformer_engine13normalization19ln_bwd_tuned_kernelINS0_13Kernel_traitsI6__halffS3_fjLj4096ELj1ELj1ELj4ELj16ENS0_18Kernel_traits_baseILj4096ES3_fS3_fjLj128EEEEEEEvNS0_20BackwardKernelParamsE,(.L_x_8068 - _ZN18transformer_engine13normalization19ln_bwd_tuned_kernelINS0_13Kernel_traitsI6__halffS3_fjLj4096ELj1ELj1ELj4ELj16ENS0_18Kernel_traits_baseILj4096ES3_fS3_fjLj128EEEEEEEvNS0_20BackwardKernelParamsE)
        .other          _ZN18transformer_engine13normalization19ln_bwd_tuned_kernelINS0_13Kernel_traitsI6__halffS3_fjLj4096ELj1ELj1ELj4ELj16ENS0_18Kernel_traits_baseILj4096ES3_fS3_fjLj128EEEEEEEvNS0_20BackwardKernelParamsE,@"STO_CUDA_ENTRY STV_DEFAULT"
_ZN18transformer_engine13normalization19ln_bwd_tuned_kernelINS0_13Kernel_traitsI6__halffS3_fjLj4096ELj1ELj1ELj4ELj16ENS0_18Kernel_traits_baseILj4096ES3_fS3_fjLj128EEEEEEEvNS0_20BackwardKernelParamsE:
.text._ZN18transformer_engine13normalization19ln_bwd_tuned_kernelINS0_13Kernel_traitsI6__halffS3_fjLj4096ELj1ELj1ELj4ELj16ENS0_18Kernel_traits_baseILj4096ES3_fS3_fjLj128EEEEEEEvNS0_20BackwardKernelParamsE:
        /* <DEDUP_REMOVED lines=98> */
[----:B------:R-:W-:Y:S01]  /*0620*/  MOV R116, UR4 ;  /* 0x0000000400747c02 */ /* 0x000fe20008000f00 */
        /* <DEDUP_REMOVED lines=78> */
[C---:B------:R-:W-:Y:S02]  /*0b10*/  FADD R122, R120.reuse, R17 ;  /* 0x00000011787a7221 */ /* 0x040fe40000000000 */
[----:B------:R-:W-:-:S07]  /*0b20*/  FADD R120, R120, R19 ;  /* 0x0000001378787221 */ /* 0x000fce0000000000 */
.L_x_6307:
        /* <DEDUP_REMOVED lines=74> */
[--C-:B------:R-:W-:Y:S01]  /*0fd0*/  SHF.R.U64 R30, R2, 0x10, R3.reuse ;  /* 0x00000010021e7819 */ /* 0x100fe20000001203 */
[----:B------:R-:W-:Y:S01]  /*0fe0*/  HADD2.F32 R4, -RZ, R2.H0_H0 ;  /* 0x20000002ff047230 */ /* 0x000fe20000004100 */
[----:B------:R-:W-:Y:S01]  /*0ff0*/  SHF.R.U32.HI R23, RZ, 0x10, R3 ;  /* 0x00000010ff177819 */ /* 0x000fe20000011603 */
[----:B------:R-:W-:-:S02]  /*1000*/  HADD2.F32 R6, -RZ, R3.H0_H0 ;  /* 0x20000003ff067230 */ /* 0x000fc40000004100 */
        /* <DEDUP_REMOVED lines=11> */
[----:B------:R-:W-:Y:S01]  /*10c0*/  SHF.R.U64 R26, R46, 0x10, R47 ;  /* 0x000000102e1a7819 */ /* 0x000fe2000000122f */
[----:B------:R-:W-:Y:S01]  /*10d0*/  HADD2.F32 R46, -RZ, R30.H0_H0 ;  /* 0x2000001eff2e7230 */ /* 0x000fe20000004100 */
[--C-:B---3--:R-:W-:Y:S01]  /*10e0*/  SHF.R.U64 R164, R48, 0x10, R49.reuse ;  /* 0x0000001030a47819 */ /* 0x108fe20000001231 */
[----:B------:R-:W-:Y:S01]  /*10f0*/  HADD2.F32 R2, -RZ, R49.H0_H0 ;  /* 0x20000031ff027230 */ /* 0x000fe20000004100 */
        /* <DEDUP_REMOVED lines=10> */
[----:B------:R-:W-:Y:S01]  /*11a0*/  HADD2.F32 R18, -RZ, R44.H0_H0 ;  /* 0x2000002cff127230 */ /* 0x000fe20000004100 */
[----:B------:R-:W-:Y:S01]  /*11b0*/  SHF.R.U64 R28, R44, 0x10, R45 ;  /* 0x000000102c1c7819 */ /* 0x000fe2000000122d */
[----:B------:R-:W-:Y:S01]  /*11c0*/  FFMA R4, R0, R155, RZ ;  /* 0x0000009b00047223 */ /* 0x000fe200000000ff */
[----:B------:R-:W-:Y:S01]  /*11d0*/  HADD2.F32 R24, -RZ, R47.H0_H0 ;  /* 0x2000002fff187230 */ /* 0x000fe20000004100 */
[----:B------:R-:W-:Y:S01]  /*11e0*/  SHF.R.U32.HI R172, RZ, 0x10, R47 ;  /* 0x00000010ffac7819 */ /* 0x000fe2000001162f */
[----:B------:R-:W-:-:S02]  /*11f0*/  HADD2.F32 R44, -RZ, R23.H0_H0 ;  /* 0x20000017ff2c7230 */ /* 0x000fc40000004100 */
[----:B------:R-:W-:Y:S01]  /*1200*/  FMUL R47, R42, R177 ;  /* 0x000000b12a2f7220 */ /* 0x000fe20000400000 */
[----:B------:R-:W-:Y:S01]  /*1210*/  HADD2.F32 R12, -RZ, R48.H0_H0 ;  /* 0x20000030ff0c7230 */ /* 0x000fe20000004100 */
[--C-:B------:R-:W-:Y:S01]  /*1220*/  SHF.R.U64 R174, R50, 0x10, R51.reuse ;  /* 0x0000001032ae7819 */ /* 0x100fe20000001233 */
[----:B------:R-:W-:Y:S01]  /*1230*/  HADD2.F32 R8, -RZ, R36.H0_H0 ;  /* 0x20000024ff087230 */ /* 0x000fe20000004100 */
[----:B------:R-:W-:Y:S01]  /*1240*/  SHF.R.U32.HI R170, RZ, 0x10, R51 ;  /* 0x00000010ffaa7819 */ /* 0x000fe20000011633 */
[----:B------:R-:W-:Y:S02]  /*1250*/  HADD2.F32 R162, -RZ, R51.H0_H0 ;  /* 0x20000033ffa27230 */ /* 0x000fe40000004100 */
[----:B------:R-:W-:Y:S01]  /*1260*/  FMUL R48, R151, R6 ;  /* 0x0000000697307220 */ /* 0x000fe20000400000 */
[----:B------:R-:W-:Y:S02]  /*1270*/  HADD2.F32 R177, -RZ, R26.H0_H0 ;  /* 0x2000001affb17230 */ /* 0x000fe40000004100 */
[----:B------:R-:W-:Y:S01]  /*1280*/  FADD R183, R183, R46 ;  /* 0x0000002eb7b77221 */ /* 0x000fe20000000000 */
[----:B------:R-:W-:Y:S01]  /*1290*/  SHF.R.U64 R36, R36, 0x10, R37 ;  /* 0x0000001024247819 */ /* 0x000fe20000001225 */
[C---:B------:R-:W-:Y:S01]  /*12a0*/  FMUL R51, R42.reuse, R175 ;  /* 0x000000af2a337220 */ /* 0x040fe20000400000 */
[----:B------:R-:W-:Y:S01]  /*12b0*/  FMUL R26, R42, R15 ;  /* 0x0000000f2a1a7220 */ /* 0x000fe20000400000 */
[----:B------:R-:W-:Y:S01]  /*12c0*/  FFMA R4, R49, R46, R4 ;  /* 0x0000002e31047223 */ /* 0x000fe20000000004 */
[----:B------:R-:W-:Y:S01]  /*12d0*/  FADD R109, R44, R109 ;  /* 0x0000006d2c6d7221 */ /* 0x000fe20000000000 */
[-C--:B------:R-:W-:Y:S01]  /*12e0*/  FFMA R110, R47, R44.reuse, R110 ;  /* 0x0000002c2f6e7223 */ /* 0x080fe2000000006e */
[----:B------:R-:W-:Y:S01]  /*12f0*/  FMUL R44, R135, R44 ;  /* 0x0000002c872c7220 */ /* 0x000fe20000400000 */
[----:B------:R-:W-:Y:S01]  /*1300*/  FADD R183, R183, R48 ;  /* 0x00000030b7b77221 */ /* 0x000fe20000000000 */
[----:B------:R-:W-:-:S02]  /*1310*/  HADD2.F32 R158, -RZ, R50.H0_H0 ;  /* 0x20000032ff9e7230 */ /* 0x000fc40000004100 */
[----:B------:R-:W-:Y:S01]  /*1320*/  FADD R91, R24, R91 ;  /* 0x0000005b185b7221 */ /* 0x000fe20000000000 */
[-C--:B------:R-:W-:Y:S01]  /*1330*/  FFMA R67, R26, R24.reuse, R67 ;  /* 0x000000181a437223 */ /* 0x080fe20000000043 */
[----:B------:R-:W-:Y:S01]  /*1340*/  FMUL R15, R141, R24 ;  /* 0x000000188d0f7220 */ /* 0x000fe20000400000 */
[C---:B------:R-:W-:Y:S01]  /*1350*/  FFMA R4, R51.reuse, R48, R4 ;  /* 0x0000003033047223 */ /* 0x040fe20000000004 */
[----:B------:R-:W-:Y:S02]  /*1360*/  HADD2.F32 R50, -RZ, R36.H0_H0 ;  /* 0x20000024ff327230 */ /* 0x000fe40000004100 */
[----:B------:R-:W-:Y:S01]  /*1370*/  FMUL R24, R42, R157 ;  /* 0x0000009d2a187220 */ /* 0x000fe20000400000 */
[--C-:B------:R-:W-:Y:S01]  /*1380*/  SHF.R.U64 R19, R40, 0x10, R41.reuse ;  /* 0x0000001028137819 */ /* 0x100fe20000001229 */
[----:B------:R-:W-:Y:S01]  /*1390*/  HADD2.F32 R16, -RZ, R41.H0_H0 ;  /* 0x20000029ff107230 */ /* 0x000fe20000004100 */
[----:B------:R-:W-:Y:S01]  /*13a0*/  SHF.R.U32.HI R166, RZ, 0x10, R41 ;  /* 0x00000010ffa67819 */ /* 0x000fe20000011629 */
[----:B------:R-:W-:Y:S01]  /*13b0*/  FADD R111, R6, R111 ;  /* 0x0000006f066f7221 */ /* 0x000fe20000000000 */
[----:B------:R-:W-:Y:S01]  /*13c0*/  FFMA R112, R51, R6, R112 ;  /* 0x0000000633707223 */ /* 0x000fe20000000070 */
[----:B------:R-:W-:Y:S01]  /*13d0*/  FMUL R157, R42, R9 ;  /* 0x000000092a9d7220 */ /* 0x000fe20000400000 */
[----:B------:R-:W-:Y:S01]  /*13e0*/  HADD2.F32 R20, -RZ, R45.H0_H0 ;  /* 0x2000002dff147230 */ /* 0x000fe20000004100 */
[----:B------:R-:W-:Y:S01]  /*13f0*/  SHF.R.U32.HI R168, RZ, 0x10, R45 ;  /* 0x00000010ffa87819 */ /* 0x000fe2000001162d */
[----:B------:R-:W-:Y:S01]  /*1400*/  FMUL R41, R150, R8 ;  /* 0x0000000896297220 */ /* 0x000fe20000400000 */
[----:B------:R-:W-:Y:S01]  /*1410*/  FADD R6, R183, R44 ;  /* 0x0000002cb7067221 */ /* 0x000fe20000000000 */
[----:B------:R-:W-:Y:S01]  /*1420*/  SHF.R.U32.HI R156, RZ, 0x10, R37 ;  /* 0x00000010ff9c7819 */ /* 0x000fe20000011625 */
[----:B------:R-:W-:Y:S01]  /*1430*/  FMUL R45, R42, R179 ;  /* 0x000000b32a2d7220 */ /* 0x000fe20000400000 */
[----:B------:R-:W-:Y:S01]  /*1440*/  FFMA R4, R47, R44, R4 ;  /* 0x0000002c2f047223 */ /* 0x000fe20000000004 */
[----:B------:R-:W-:-:S02]  /*1450*/  HADD2.F32 R10, -RZ, R37.H0_H0 ;  /* 0x20000025ff0a7230 */ /* 0x000fc40000004100 */
[----:B------:R-:W-:Y:S01]  /*1460*/  FADD R105, R50, R105 ;  /* 0x0000006932697221 */ /* 0x000fe20000000000 */
[-C--:B------:R-:W-:Y:S01]  /*1470*/  FFMA R106, R157, R50.reuse, R106 ;  /* 0x000000329d6a7223 */ /* 0x080fe2000000006a */
[----:B------:R-:W-:Y:S01]  /*1480*/  FMUL R50, R134, R50 ;  /* 0x0000003286327220 */ /* 0x000fe20000400000 */
[----:B------:R-:W-:Y:S01]  /*1490*/  FADD R9, R6, R41 ;  /* 0x0000002906097221 */ /* 0x000fe20000000000 */
[----:B------:R-:W-:Y:S02]  /*14a0*/  HADD2.F32 R179, -RZ, R28.H0_H0 ;  /* 0x2000001cffb37230 */ /* 0x000fe40000004100 */
[----:B------:R-:W-:Y:S01]  /*14b0*/  FFMA R4, R45, R41, R4 ;  /* 0x000000292d047223 */ /* 0x000fe20000000004 */
[----:B------:R-:W-:Y:S02]  /*14c0*/  HADD2.F32 R37, -RZ, R38.H0_H0 ;  /* 0x20000026ff257230 */ /* 0x000fe40000004100 */
[----:B------:R-:W-:Y:S01]  /*14d0*/  FMUL R28, R42, R159 ;  /* 0x0000009f2a1c7220 */ /* 0x000fe20000400000 */
[----:B------:R-:W-:Y:S01]  /*14e0*/  HADD2.F32 R156, -RZ, R156.H0_H0 ;  /* 0x2000009cff9c7230 */ /* 0x000fe20000004100 */
[--C-:B------:R-:W-:Y:S01]  /*14f0*/  SHF.R.U64 R38, R38, 0x10, R39.reuse ;  /* 0x0000001026267819 */ /* 0x100fe20000001227 */
[----:B------:R-:W-:Y:S01]  /*1500*/  HADD2.F32 R14, -RZ, R39.H0_H0 ;  /* 0x20000027ff0e7230 */ /* 0x000fe20000004100 */
[----:B------:R-:W-:Y:S01]  /*1510*/  SHF.R.U32.HI R160, RZ, 0x10, R39 ;  /* 0x00000010ffa07819 */ /* 0x000fe20000011627 */
[C---:B------:R-:W-:Y:S01]  /*1520*/  FMUL R159, R42.reuse, R11 ;  /* 0x0000000b2a9f7220 */ /* 0x040fe20000400000 */
[----:B------:R-:W-:Y:S01]  /*1530*/  FMUL R39, R149, R10 ;  /* 0x0000000a95277220 */ /* 0x000fe20000400000 */
[----:B------:R-:W-:Y:S01]  /*1540*/  FADD R6, R9, R50 ;  /* 0x0000003209067221 */ /* 0x000fe20000000000 */
[----:B------:R-:W-:Y:S01]  /*1550*/  FMUL R43, R42, R181 ;  /* 0x000000b52a2b7220 */ /* 0x000fe20000400000 */
        /* <DEDUP_REMOVED lines=8> */
[----:B------:R-:W-:Y:S02]  /*15e0*/  HADD2.F32 R185, -RZ, R38.H0_H0 ;  /* 0x20000026ffb97230 */ /* 0x000fe40000004100 */
        /* <DEDUP_REMOVED lines=18> */
[----:B------:R-:W-:Y:S01]  /*1710*/  FADD R6, R11, R158 ;  /* 0x0000009e0b067221 */ /* 0x000fe20000000000 */
[----:B------:R-:W-:Y:S01]  /*1720*/  FFMA R9, R161, R158, R4 ;  /* 0x0000009ea1097223 */ /* 0x000fe20000000004 */
[C---:B------:R-:W-:Y:S01]  /*1730*/  FMUL R34, R42.reuse, R17 ;  /* 0x000000112a227220 */ /* 0x040fe20000400000 */
[----:B------:R-:W-:Y:S01]  /*1740*/  FMUL R36, R42, R189 ;  /* 0x000000bd2a247220 */ /* 0x000fe20000400000 */
[----:B------:R-:W-:Y:S01]  /*1750*/  FADD R78, R160, R78 ;  /* 0x0000004ea04e7221 */ /* 0x000fe20000000000 */
[-C--:B------:R-:W-:Y:S01]  /*1760*/  FFMA R54, R163, R160.reuse, R54 ;  /* 0x000000a0a3367223 */ /* 0x080fe20000000036 */
        /* <DEDUP_REMOVED lines=43> */
[----:B------:R-:W-:-:S02]  /*1a20*/  HADD2.F32 R7, -RZ, R164.H0_H0 ;  /* 0x200000a4ff077230 */ /* 0x000fc40000004100 */
[----:B------:R-:W-:Y:S01]  /*1a30*/  FMUL R169, R42, R169 ;  /* 0x000000a92aa97220 */ /* 0x000fe20000400000 */
        /* <DEDUP_REMOVED lines=14> */
[----:B------:R-:W-:Y:S02]  /*1b20*/  HADD2.F32 R173, -RZ, R170.H0_H0 ;  /* 0x200000aaffad7230 */ /* 0x000fe40000004100 */
        /* <DEDUP_REMOVED lines=87> */
.L_x_6318:
        /* <DEDUP_REMOVED lines=15> */
.L_x_6306:
        /* <DEDUP_REMOVED lines=203> */
.L_x_6304:
        /* <DEDUP_REMOVED lines=47> */
.L_x_6305:
[----:B------:R-:W-:Y:S01]  /*3130*/  HFMA2.MMA R179, -RZ, RZ, 0, 9.5367431640625e-07 ;  /* 0x00000010ffb37435 */ /* 0x000fe200000001ff */
[----:B------:R-:W-:Y:S02]  /*3140*/  MOV R177, R2 ;  /* 0x0000000200b17202 */ /* 0x000fe40000000f00 */
[----:B------:R-:W-:Y:S02]  /*3150*/  MOV R182, 0x1f ;  /* 0x0000001f00b67802 */ /* 0x000fe40000000f00 */
[----:B------:R-:W-:-:S07]  /*3160*/  MOV R10, 0xffffffff ;  /* 0xffffffff000a7802 */ /* 0x000fce0000000f00 */
[----:B------:R-:W-:Y:S05]  /*3170*/  WARPSYNC.COLLECTIVE R10, `(.L_x_6308) ;  /* 0x000000000a087348 */ /* 0x000fea0003c00000 */
[----:B------:R0:W1:Y:S02]  /*3180*/  SHFL.DOWN P0, R11, R177, R179, R182 ;  /* 0x080000b3b10b7389 */ /* 0x00006400000000b6 */
[----:B01----:R-:W-:Y:S01]  /*3190*/  ENDCOLLECTIVE ;  /* 0x000000000000791b */ /* 0x003fe20003800000 */
.L_x_6308:
[----:B------:R-:W-:Y:S02]  /*31a0*/  MOV R177, R4 ;  /* 0x0000000400b17202 */ /* 0x000fe40000000f00 */
[----:B------:R-:W-:-:S07]  /*31b0*/  MOV R3, R11 ;  /* 0x0000000b00037202 */ /* 0x000fce0000000f00 */
[----:B------:R-:W-:Y:S05]  /*31c0*/  WARPSYNC.COLLECTIVE R10, `(.L_x_6309) ;  /* 0x000000000a087348 */ /* 0x000fea0003c00000 */
[----:B------:R0:W1:Y:S02]  /*31d0*/  SHFL.DOWN P0, R11, R177, R179, R182 ;  /* 0x080000b3b10b7389 */ /* 0x00006400000000b6 */
[----:B01----:R-:W-:Y:S01]  /*31e0*/  ENDCOLLECTIVE ;  /* 0x000000000000791b */ /* 0x003fe20003800000 */
.L_x_6309:
[----:B------:R-:W-:Y:S01]  /*31f0*/  FADD R3, R2, R3 ;  /* 0x0000000302037221 */ /* 0x000fe20000000000 */
[----:B------:R-:W-:-:S04]  /*3200*/  HFMA2.MMA R179, -RZ, RZ, 0, 4.76837158203125e-07 ;  /* 0x00000008ffb37435 */ /* 0x000fc800000001ff */
[----:B------:R-:W-:Y:S02]  /*3210*/  MOV R177, R3 ;  /* 0x0000000300b17202 */ /* 0x000fe40000000f00 */
[----:B------:R-:W-:-:S07]  /*3220*/  MOV R5, R11 ;  /* 0x0000000b00057202 */ /* 0x000fce0000000f00 */
[----:B------:R-:W-:Y:S05]  /*3230*/  WARPSYNC.COLLECTIVE R10, `(.L_x_6310) ;  /* 0x000000000a087348 */ /* 0x000fea0003c00000 */
[----:B------:R0:W1:Y:S02]  /*3240*/  SHFL.DOWN P0, R11, R177, R179, R182 ;  /* 0x080000b3b10b7389 */ /* 0x00006400000000b6 */
[----:B01----:R-:W-:Y:S01]  /*3250*/  ENDCOLLECTIVE ;  /* 0x000000000000791b */ /* 0x003fe20003800000 */
.L_x_6310:
[----:B------:R-:W-:-:S05]  /*3260*/  FADD R5, R4, R5 ;  /* 0x0000000504057221 */ /* 0x000fca0000000000 */
[----:B------:R-:W-:Y:S02]  /*3270*/  MOV R177, R5 ;  /* 0x0000000500b17202 */ /* 0x000fe40000000f00 */
[----:B------:R-:W-:-:S07]  /*3280*/  MOV R6, R11 ;  /* 0x0000000b00067202 */ /* 0x000fce0000000f00 */
[----:B------:R-:W-:Y:S05]  /*3290*/  WARPSYNC.COLLECTIVE R10, `(.L_x_6311) ;  /* 0x000000000a087348 */ /* 0x000fea0003c00000 */
[----:B------:R0:W1:Y:S02]  /*32a0*/  SHFL.DOWN P0, R11, R177, R179, R182 ;  /* 0x080000b3b10b7389 */ /* 0x00006400000000b6 */
[----:B01----:R-:W-:Y:S01]  /*32b0*/  ENDCOLLECTIVE ;  /* 0x000000000000791b */ /* 0x003fe20003800000 */
.L_x_6311:
[----:B------:R-:W-:Y:S01]  /*32c0*/  FADD R6, R3, R6 ;  /* 0x0000000603067221 */ /* 0x000fe20000000000 */
[----:B------:R-:W-:-:S04]  /*32d0*/  HFMA2.MMA R179, -RZ, RZ, 0, 2.384185791015625e-07 ;  /* 0x00000004ffb37435 */ /* 0x000fc800000001ff */
[----:B------:R-:W-:Y:S02]  /*32e0*/  MOV R177, R6 ;  /* 0x0000000600b17202 */ /* 0x000fe40000000f00 */
[----:B------:R-:W-:-:S07]  /*32f0*/  MOV R8, R11 ;  /* 0x0000000b00087202 */ /* 0x000fce0000000f00 */
[----:B------:R-:W-:Y:S05]  /*3300*/  WARPSYNC.COLLECTIVE R10, `(.L_x_6312) ;  /* 0x000000000a087348 */ /* 0x000fea0003c00000 */
[----:B------:R0:W1:Y:S02]  /*3310*/  SHFL.DOWN P0, R11, R177, R179, R182 ;  /* 0x080000b3b10b7389 */ /* 0x00006400000000b6 */
[----:B01----:R-:W-:Y:S01]  /*3320*/  ENDCOLLECTIVE ;  /* 0x000000000000791b */ /* 0x003fe20003800000 */
.L_x_6312:
[----:B------:R-:W-:-:S05]  /*3330*/  FADD R8, R5, R8 ;  /* 0x0000000805087221 */ /* 0x000fca0000000000 */
[----:B------:R-:W-:Y:S02]  /*3340*/  MOV R177, R8 ;  /* 0x0000000800b17202 */ /* 0x000fe40000000f00 */
[----:B------:R-:W-:-:S07]  /*3350*/  MOV R7, R11 ;  /* 0x0000000b00077202 */ /* 0x000fce0000000f00 */
[----:B------:R-:W-:Y:S05]  /*3360*/  WARPSYNC.COLLECTIVE R10, `(.L_x_6313) ;  /* 0x000000000a087348 */ /* 0x000fea0003c00000 */
[----:B------:R0:W1:Y:S02]  /*3370*/  SHFL.DOWN P0, R11, R177, R179, R182 ;  /* 0x080000b3b10b7389 */ /* 0x00006400000000b6 */
[----:B01----:R-:W-:Y:S01]  /*3380*/  ENDCOLLECTIVE ;  /* 0x000000000000791b */ /* 0x003fe20003800000 */
.L_x_6313:
[----:B------:R-:W-:Y:S01]  /*3390*/  FADD R7, R6, R7 ;  /* 0x0000000706077221 */ /* 0x000fe20000000000 */
[----:B------:R-:W-:-:S04]  /*33a0*/  HFMA2.MMA R179, -RZ, RZ, 0, 1.1920928955078125e-07 ;  /* 0x00000002ffb37435 */ /* 0x000fc800000001ff */
[----:B------:R-:W-:Y:S02]  /*33b0*/  MOV R177, R7 ;  /* 0x0000000700b17202 */ /* 0x000fe40000000f00 */
[----:B------:R-:W-:-:S07]  /*33c0*/  MOV R9, R11 ;  /* 0x0000000b00097202 */ /* 0x000fce0000000f00 */
[----:B------:R-:W-:Y:S05]  /*33d0*/  WARPSYNC.COLLECTIVE R10, `(.L_x_6314) ;  /* 0x000000000a087348 */ /* 0x000fea0003c00000 */
[----:B------:R0:W1:Y:S02]  /*33e0*/  SHFL.DOWN P0, R11, R177, R179, R182 ;  /* 0x080000b3b10b7389 */ /* 0x00006400000000b6 */
[----:B01----:R-:W-:Y:S01]  /*33f0*/  ENDCOLLECTIVE ;  /* 0x000000000000791b */ /* 0x003fe20003800000 */
.L_x_6314:
[----:B------:R-:W-:-:S05]  /*3400*/  FADD R9, R8, R9 ;  /* 0x0000000908097221 */ /* 0x000fca0000000000 */
[----:B------:R-:W-:Y:S02]  /*3410*/  MOV R177, R9 ;  /* 0x0000000900b17202 */ /* 0x000fe40000000f00 */
[----:B------:R-:W-:-:S07]  /*3420*/  MOV R2, R11 ;  /* 0x0000000b00027202 */ /* 0x000fce0000000f00 */
[----:B------:R-:W-:Y:S05]  /*3430*/  WARPSYNC.COLLECTIVE R10, `(.L_x_6315) ;  /* 0x000000000a087348 */ /* 0x000fea0003c00000 */
[----:B------:R0:W1:Y:S02]  /*3440*/  SHFL.DOWN P0, R11, R177, R179, R182 ;  /* 0x080000b3b10b7389 */ /* 0x00006400000000b6 */
[----:B01----:R-:W-:Y:S01]  /*3450*/  ENDCOLLECTIVE ;  /* 0x000000000000791b */ /* 0x003fe20003800000 */
.L_x_6315:
[----:B------:R-:W-:Y:S01]  /*3460*/  FADD R2, R7, R2 ;  /* 0x0000000207027221 */ /* 0x000fe20000000000 */
[----:B------:R-:W-:-:S04]  /*3470*/  HFMA2.MMA R179, -RZ, RZ, 0, 5.9604644775390625e-08 ;  /* 0x00000001ffb37435 */ /* 0x000fc800000001ff */
[----:B------:R-:W-:Y:S02]  /*3480*/  MOV R177, R2 ;  /* 0x0000000200b17202 */ /* 0x000fe40000000f00 */
[----:B------:R-:W-:-:S07]  /*3490*/  MOV R4, R11 ;  /* 0x0000000b00047202 */ /* 0x000fce0000000f00 */
[----:B------:R-:W-:Y:S05]  /*34a0*/  WARPSYNC.COLLECTIVE R10, `(.L_x_6316) ;  /* 0x000000000a087348 */ /* 0x000fea0003c00000 */
[----:B------:R0:W1:Y:S02]  /*34b0*/  SHFL.DOWN P0, R11, R177, R179, R182 ;  /* 0x080000b3b10b7389 */ /* 0x00006400000000b6 */
[----:B01----:R-:W-:Y:S01]  /*34c0*/  ENDCOLLECTIVE ;  /* 0x000000000000791b */ /* 0x003fe20003800000 */
.L_x_6316:
[----:B------:R-:W-:-:S05]  /*34d0*/  FADD R4, R9, R4 ;  /* 0x0000000409047221 */ /* 0x000fca0000000000 */
[----:B------:R-:W-:Y:S02]  /*34e0*/  MOV R177, R4 ;  /* 0x0000000400b17202 */ /* 0x000fe40000000f00 */
[----:B------:R-:W-:-:S07]  /*34f0*/  MOV R3, R11 ;  /* 0x0000000b00037202 */ /* 0x000fce0000000f00 */
[----:B------:R-:W-:Y:S05]  /*3500*/  WARPSYNC.COLLECTIVE R10, `(.L_x_6317) ;  /* 0x000000000a087348 */ /* 0x000fea0003c00000 */
[----:B------:R0:W1:Y:S02]  /*3510*/  SHFL.DOWN P0, R11, R177, R179, R182 ;  /* 0x080000b3b10b7389 */ /* 0x00006400000000b6 */
[----:B01----:R-:W-:Y:S01]  /*3520*/  ENDCOLLECTIVE ;  /* 0x000000000000791b */ /* 0x003fe20003800000 */
.L_x_6317:
[----:B------:R-:W-:Y:S01]  /*3530*/  MOV R5, R11 ;  /* 0x0000000b00057202 */ /* 0x000fe20000000f00 */
[----:B------:R-:W-:Y:S06]  /*3540*/  BRA `(.L_x_6318) ;  /* 0xffffffe800d47947 */ /* 0x000fec000383ffff */
.L_x_6319:
        /* <DEDUP_REMOVED lines=11> */
.L_x_8068:


//--------------------- .text._ZN18transformer_engine13normalization28ln_bwd_finalize_tuned_kernelINS0_22Kernel_traits_finalizeILj4096E6__halfS3_S3_fjLj1024ELj4ENS0_18Kernel_traits_baseILj4096ES3_S3_S3_fjLj1024EEEEEEEvNS0_20BackwardKernelParamsE --------------------------
	.section	.text._ZN18transformer_engine13normalization28ln_bwd_finalize_tuned_kernelINS0_22Kernel_traits_finalizeILj4096E6__halfS3_S3_fjLj1024ELj4ENS0_18Kernel_traits_baseILj4096ES3_S3_S3_fjLj1024EEEEEEEvNS0_20BackwardKernelParamsE,"ax",@progbits
	.align	128
        .global         _ZN18transformer_engine13normalization28ln_bwd_finalize_tuned_kernelINS0_22Kernel_traits_finalizeILj4096E6__halfS3_S3_fjLj1024ELj4ENS0_18Kernel_traits_baseILj4096ES3_S3_S3_fjLj1024EEEEEEEvNS0_20BackwardKernelParamsE
        .type           _ZN18transformer_engine13normalization28ln_bwd_finalize_tuned_kernelINS0_22Kernel_traits_finalizeILj4096E6__halfS3_S3_fjLj1024ELj4ENS0_18Kernel_traits_baseILj4096ES3_S3_S3_fjLj1024EEEEEEEvNS0_20BackwardKernelParamsE,@function
        .size           _ZN18transformer_engine13normalization28ln_bwd_finalize_tuned_kernelINS0_22Kernel_traits_finalizeILj4096E6__halfS3_S3_fjLj1024ELj4ENS0_18Kernel_traits_baseILj4096ES3_S3_S3_fjLj1024EEEEEEEvNS0_20BackwardKernelParamsE,(.L_x_8069 - _ZN18transformer_engine13normalization28ln_bwd_finalize_tuned_kernelINS0_22Kernel_traits_finalizeILj4096E6__halfS3_S3_fjLj1024ELj4ENS0_18Kernel_traits_baseILj4096ES3_S3_S3_fjLj1024EEEEEEEvNS0_20BackwardKernelParamsE)
        .other          _ZN18transformer_engine13normalization28ln_bwd_finalize_tuned_kernelINS0_22Kernel_traits_finalizeILj4096E6__halfS3_S3_fjLj1024ELj4ENS0_18Kernel_traits_baseILj4096ES3_S3_S3_fjLj1024EEEEEEEvNS0_20BackwardKernelParamsE,@"STO_CUDA_ENTRY STV_DEFAULT"
_ZN18transformer_engine13normalization28ln_bwd_finalize_tuned_kernelINS0_22Kernel_traits_finalizeILj4096E6__halfS3_S3_fjLj1024ELj4ENS0_18Kernel_traits_baseILj4096ES3_S3_S3_fjLj1024EEEEEEEvNS0_20BackwardKernelParamsE:
.text._ZN18transformer_engine13normalization28ln_bwd_finalize_tuned_kernelINS0_22Kernel_traits_finalizeILj4096E6__halfS3_S3_fjLj1024ELj4ENS0_18Kernel_traits_baseILj4096ES3_S3_S3_fjLj1024EEEEEEEvNS0_20BackwardKernelParamsE:
        /* <DEDUP_REMOVED lines=20> */
.L_x_6331:
        /* <DEDUP_REMOVED lines=28> */
.L_x_6324:
        /* <DEDUP_REMOVED lines=33> */
.L_x_6323:
[----:B------:R-:W-:Y:S05]  /*0510*/  BSYNC B1 ;  /* 0x0000000000017941 */ /* 0x000fea0003800000 */
.L_x_6322:
        /* <DEDUP_REMOVED lines=23> */
.L_x_6326:
[----:B------:R-:W-:Y:S05]  /*0690*/  BSYNC B1 ;  /* 0x0000000000017941 */ /* 0x000fea0003800000 */
.L_x_6325:
        /* <DEDUP_REMOVED lines=11> */
.L_x_6321:
[----:B------:R-:W-:Y:S05]  /*0750*/  BSYNC B0 ;  /* 0x0000000000007941 */ /* 0x000fea0003800000 */
.L_x_6320:
        /* <DEDUP_REMOVED lines=33> */
.L_x_6342:
[----:B------:R-:W-:Y:S01]  /*0970*/  @!P0 SHF.R.U32.HI R11, RZ, 0x3, R0 ;  /* 0x00000003ff0b8819 */ /* 0x000fe20000011600 */
[----:B--2---:R-:W-:Y:S01]  /*0980*/  FADD R13, R8, R13 ;  /* 0x0000000d080d7221 */ /* 0x004fe20000000000 */
[----:B-1----:R-:W-:Y:S02]  /*0990*/  FADD R9, R10, R9 ;  /* 0x000000090a097221 */ /* 0x002fe40000000000 */
[----:B0-----:R-:W-:-:S05]  /*09a0*/  @!P0 LOP3.LUT R8, R11, 0x1ffffffc, RZ, 0xc0, !PT ;  /* 0x1ffffffc0b088812 */ /* 0x001fca00078ec0ff */
[----:B------:R1:W-:Y:S04]  /*09b0*/  @!P0 STS [R8+UR4+0x2000], R13 ;  /* 0x0020000d08008988 */ /* 0x0003e80008000804 */
[----:B------:R1:W-:Y:S02]  /*09c0*/  @!P0 STS [R8+UR4+0x2080], R9 ;  /* 0x0020800908008988 */ /* 0x0003e40008000804 */
.L_x_6327:
        /* <DEDUP_REMOVED lines=18> */
.L_x_6330:
[----:B------:R-:W-:Y:S05]  /*0af0*/  BSYNC B0 ;  /* 0x0000000000007941 */ /* 0x000fea0003800000 */
.L_x_6329:
[C---:B------:R-:W-:Y:S01]  /*0b00*/  ISETP.GT.U32.AND P0, PT, R5.reuse, -0x1001, PT ;  /* 0xffffefff0500780c */ /* 0x040fe20003f04070 */
[----:B------:R-:W-:Y:S01]  /*0b10*/  VIADD R5, R5, 0x1000 ;  /* 0x0000100005057836 */ /* 0x000fe20000000000 */
[----:B------:R-:W-:-:S11]  /*0b20*/  IADD3 R6, R6, 0x800, RZ ;  /* 0x0000080006067810 */ /* 0x000fd60007ffe0ff */
[----:B------:R-:W-:Y:S05]  /*0b30*/  @P0 BRA `(.L_x_6331) ;  /* 0xfffffff400800947 */ /* 0x000fea000383ffff */
[----:B------:R-:W-:Y:S05]  /*0b40*/  EXIT ;  /* 0x000000000000794d */ /* 0x000fea0003800000 */
.L_x_6328:
[----:B------:R-:W-:Y:S01]  /*0b50*/  HFMA2.MMA R21, -RZ, RZ, 0, 1.847743988037109375e-06 ;  /* 0x0000001fff157435 */ /* 0x000fe200000001ff */
[----:B0-----:R-:W-:Y:S01]  /*0b60*/  MOV R19, R10 ;  /* 0x0000000a00137202 */ /* 0x001fe20000000f00 */
[----:B------:R-:W-:Y:S01]  /*0b70*/  IMAD.MOV.U32 R18, RZ, RZ, 0x1 ;  /* 0x00000001ff127424 */ /* 0x000fe200078e00ff */
[----:B------:R-:W-:-:S08]  /*0b80*/  MOV R16, 0xffffffff ;  /* 0xffffffff00107802 */ /* 0x000fd00000000f00 */
[----:B-12---:R-:W-:Y:S05]  /*0b90*/  WARPSYNC.COLLECTIVE R16, `(.L_x_6332) ;  /* 0x0000000010087348 */ /* 0x006fea0003c00000 */
[----:B------:R0:W3:Y:S02]  /*0ba0*/  SHFL.BFLY P1, R17, R19, R18, R21 ;  /* 0x0c00001213117389 */ /* 0x0000e40000020015 */
[----:B0123--:R-:W-:Y:S01]  /*0bb0*/  ENDCOLLECTIVE ;  /* 0x000000000000791b */ /* 0x00ffe20003800000 */
.L_x_6332:
[----:B------:R-:W-:Y:S01]  /*0bc0*/  HFMA2.MMA R18, -RZ, RZ, 0, 1.1920928955078125e-07 ;  /* 0x00000002ff127435 */ /* 0x000fe200000001ff */
[----:B------:R-:W-:-:S04]  /*0bd0*/  IMAD.MOV.U32 R9, RZ, RZ, R17 ;  /* 0x000000ffff097224 */ /* 0x000fc800078e0011 */
[----:B------:R-:W-:-:S05]  /*0be0*/  FADD R9, R10, R9 ;  /* 0x000000090a097221 */ /* 0x000fca0000000000 */
[----:B------:R-:W-:-:S07]  /*0bf0*/  MOV R19, R9 ;  /* 0x0000000900137202 */ /* 0x000fce0000000f00 */
[----:B------:R-:W-:Y:S05]  /*0c00*/  WARPSYNC.COLLECTIVE R16, `(.L_x_6333) ;  /* 0x0000000010087348 */ /* 0x000fea0003c00000 */
[----:B------:R0:W1:Y:S02]  /*0c10*/  SHFL.BFLY P1, R17, R19, R18, R21 ;  /* 0x0c00001213117389 */ /* 0x0000640000020015 */
[----:B01----:R-:W-:Y:S01]  /*0c20*/  ENDCOLLECTIVE ;  /* 0x000000000000791b */ /* 0x003fe20003800000 */
.L_x_6333:
[----:B------:R-:W-:Y:S01]  /*0c30*/  HFMA2.MMA R18, -RZ, RZ, 0, 2.384185791015625e-07 ;  /* 0x00000004ff127435 */ /* 0x000fe200000001ff */
[----:B------:R-:W-:-:S04]  /*0c40*/  IMAD.MOV.U32 R12, RZ, RZ, R17 ;  /* 0x000000ffff0c7224 */ /* 0x000fc800078e0011 */
[----:B------:R-:W-:-:S05]  /*0c50*/  FADD R12, R9, R12 ;  /* 0x0000000c090c7221 */ /* 0x000fca0000000000 */
[----:B------:R-:W-:-:S07]  /*0c60*/  MOV R19, R12 ;  /* 0x0000000c00137202 */ /* 0x000fce0000000f00 */
[----:B------:R-:W-:Y:S05]  /*0c70*/  WARPSYNC.COLLECTIVE R16, `(.L_x_6334) ;  /* 0x0000000010087348 */ /* 0x000fea0003c00000 */
[----:B------:R0:W1:Y:S02]  /*0c80*/  SHFL.BFLY P1, R17, R19, R18, R21 ;  /* 0x0c00001213117389 */ /* 0x0000640000020015 */
[----:B01----:R-:W-:Y:S01]  /*0c90*/  ENDCOLLECTIVE ;  /* 0x000000000000791b */ /* 0x003fe20003800000 */
.L_x_6334:
[----:B------:R-:W-:Y:S01]  /*0ca0*/  HFMA2.MMA R18, -RZ, RZ, 0, 4.76837158203125e-07 ;  /* 0x00000008ff127435 */ /* 0x000fe200000001ff */
[----:B------:R-:W-:-:S04]  /*0cb0*/  IMAD.MOV.U32 R11, RZ, RZ, R17 ;  /* 0x000000ffff0b7224 */ /* 0x000fc800078e0011 */
[----:B------:R-:W-:-:S05]  /*0cc0*/  FADD R11, R12, R11 ;  /* 0x0000000b0c0b7221 */ /* 0x000fca0000000000 */
[----:B------:R-:W-:-:S07]  /*0cd0*/  MOV R19, R11 ;  /* 0x0000000b00137202 */ /* 0x000fce0000000f00 */
[----:B------:R-:W-:Y:S05]  /*0ce0*/  WARPSYNC.COLLECTIVE R16, `(.L_x_6335) ;  /* 0x0000000010087348 */ /* 0x000fea0003c00000 */
[----:B------:R0:W1:Y:S02]  /*0cf0*/  SHFL.BFLY P1, R17, R19, R18, R21 ;  /* 0x0c00001213117389 */ /* 0x0000640000020015 */
[----:B01----:R-:W-:Y:S01]  /*0d00*/  ENDCOLLECTIVE ;  /* 0x000000000000791b */ /* 0x003fe20003800000 */
.L_x_6335:
[----:B------:R-:W-:Y:S01]  /*0d10*/  HFMA2.MMA R18, -RZ, RZ, 0, 9.5367431640625e-07 ;  /* 0x00000010ff127435 */ /* 0x000fe200000001ff */
[----:B------:R-:W-:-:S04]  /*0d20*/  IMAD.MOV.U32 R10, RZ, RZ, R17 ;  /* 0x000000ffff0a7224 */ /* 0x000fc800078e0011 */
[----:B------:R-:W-:-:S05]  /*0d30*/  FADD R10, R11, R10 ;  /* 0x0000000a0b0a7221 */ /* 0x000fca0000000000 */
[----:B------:R-:W-:-:S07]  /*0d40*/  MOV R19, R10 ;  /* 0x0000000a00137202 */ /* 0x000fce0000000f00 */
[----:B------:R-:W-:Y:S05]  /*0d50*/  WARPSYNC.COLLECTIVE R16, `(.L_x_6336) ;  /* 0x0000000010087348 */ /* 0x000fea0003c00000 */
[----:B------:R0:W1:Y:S02]  /*0d60*/  SHFL.BFLY P1, R17, R19, R18, R21 ;  /* 0x0c00001213117389 */ /* 0x0000640000020015 */
[----:B01----:R-:W-:Y:S01]  /*0d70*/  ENDCOLLECTIVE ;  /* 0x000000000000791b */ /* 0x003fe20003800000 */
.L_x_6336:
[----:B------:R-:W-:Y:S01]  /*0d80*/  HFMA2.MMA R18, -RZ, RZ, 0, 5.9604644775390625e-08 ;  /* 0x00000001ff127435 */ /* 0x000fe200000001ff */
[----:B------:R-:W-:Y:S01]  /*0d90*/  MOV R19, R8 ;  /* 0x0000000800137202 */ /* 0x000fe20000000f00 */
[----:B------:R-:W-:-:S09]  /*0da0*/  IMAD.MOV.U32 R9, RZ, RZ, R17 ;  /* 0x000000ffff097224 */ /* 0x000fd200078e0011 */
[----:B------:R-:W-:Y:S05]  /*0db0*/  WARPSYNC.COLLECTIVE R16, `(.L_x_6337) ;  /* 0x0000000010087348 */ /* 0x000fea0003c00000 */
[----:B------:R0:W1:Y:S02]  /*0dc0*/  SHFL.BFLY P1, R17, R19, R18, R21 ;  /* 0x0c00001213117389 */ /* 0x0000640000020015 */
[----:B01----:R-:W-:Y:S01]  /*0dd0*/  ENDCOLLECTIVE ;  /* 0x000000000000791b */ /* 0x003fe20003800000 */
.L_x_6337:
[----:B------:R-:W-:Y:S01]  /*0de0*/  HFMA2.MMA R18, -RZ, RZ, 0, 1.1920928955078125e-07 ;  /* 0x00000002ff127435 */ /* 0x000fe200000001ff */
[----:B------:R-:W-:-:S04]  /*0df0*/  IMAD.MOV.U32 R11, RZ, RZ, R17 ;  /* 0x000000ffff0b7224 */ /* 0x000fc800078e0011 */
[----:B------:R-:W-:-:S05]  /*0e00*/  FADD R13, R8, R11 ;  /* 0x0000000b080d7221 */ /* 0x000fca0000000000 */
[----:B------:R-:W-:-:S07]  /*0e10*/  MOV R19, R13 ;  /* 0x0000000d00137202 */ /* 0x000fce0000000f00 */
[----:B------:R-:W-:Y:S05]  /*0e20*/  WARPSYNC.COLLECTIVE R16, `(.L_x_6338) ;  /* 0x0000000010087348 */ /* 0x000fea0003c00000 */
[----:B------:R0:W1:Y:S02]  /*0e30*/  SHFL.BFLY P1, R17, R19, R18, R21 ;  /* 0x0c00001213117389 */ /* 0x0000640000020015 */
[----:B01----:R-:W-:Y:S01]  /*0e40*/  ENDCOLLECTIVE ;  /* 0x000000000000791b */ /* 0x003fe20003800000 */
.L_x_6338:
[----:B------:R-:W-:Y:S01]  /*0e50*/  HFMA2.MMA R18, -RZ, RZ, 0, 2.384185791015625e-07 ;  /* 0x00000004ff127435 */ /* 0x000fe200000001ff */
[----:B------:R-:W-:-:S04]  /*0e60*/  IMAD.MOV.U32 R14, RZ, RZ, R17 ;  /* 0x000000ffff0e7224 */ /* 0x000fc800078e0011 */
[----:B------:R-:W-:-:S05]  /*0e70*/  FADD R14, R13, R14 ;  /* 0x0000000e0d0e7221 */ /* 0x000fca0000000000 */
[----:B------:R-:W-:-:S07]  /*0e80*/  MOV R19, R14 ;  /* 0x0000000e00137202 */ /* 0x000fce0000000f00 */
[----:B------:R-:W-:Y:S05]  /*0e90*/  WARPSYNC.COLLECTIVE R16, `(.L_x_6339) ;  /* 0x0000000010087348 */ /* 0x000fea0003c00000 */
[----:B------:R0:W1:Y:S02]  /*0ea0*/  SHFL.BFLY P1, R17, R19, R18, R21 ;  /* 0x0c00001213117389 */ /* 0x0000640000020015 */
[----:B01----:R-:W-:Y:S01]  /*0eb0*/  ENDCOLLECTIVE ;  /* 0x000000000000791b */ /* 0x003fe20003800000 */
.L_x_6339:
[----:B------:R-:W-:Y:S01]  /*0ec0*/  HFMA2.MMA R18, -RZ, RZ, 0, 4.76837158203125e-07 ;  /* 0x00000008ff127435 */ /* 0x000fe200000001ff */
[----:B------:R-:W-:-:S04]  /*0ed0*/  IMAD.MOV.U32 R15, RZ, RZ, R17 ;  /* 0x000000ffff0f7224 */ /* 0x000fc800078e0011 */
[----:B------:R-:W-:-:S05]  /*0ee0*/  FADD R15, R14, R15 ;  /* 0x0000000f0e0f7221 */ /* 0x000fca0000000000 */
[----:B------:R-:W-:-:S07]  /*0ef0*/  MOV R19, R15 ;  /* 0x0000000f00137202 */ /* 0x000fce0000000f00 */
[----:B------:R-:W-:Y:S05]  /*0f00*/  WARPSYNC.COLLECTIVE R16, `(.L_x_6340) ;  /* 0x0000000010087348 */ /* 0x000fea0003c00000 */
[----:B------:R0:W1:Y:S02]  /*0f10*/  SHFL.BFLY P1, R17, R19, R18, R21 ;  /* 0x0c00001213117389 */ /* 0x0000640000020015 */
[----:B01----:R-:W-:Y:S01]  /*0f20*/  ENDCOLLECTIVE ;  /* 0x000000000000791b */ /* 0x003fe20003800000 */
.L_x_6340:
[----:B------:R-:W-:Y:S01]  /*0f30*/  HFMA2.MMA R18, -RZ, RZ, 0, 9.5367431640625e-07 ;  /* 0x00000010ff127435 */ /* 0x000fe200000001ff */
[----:B------:R-:W-:-:S04]  /*0f40*/  IMAD.MOV.U32 R8, RZ, RZ, R17 ;  /* 0x000000ffff087224 */ /* 0x000fc800078e0011 */
[----:B------:R-:W-:-:S05]  /*0f50*/  FADD R8, R15, R8 ;  /* 0x000000080f087221 */ /* 0x000fca0000000000 */
[----:B------:R-:W-:-:S07]  /*0f60*/  MOV R19, R8 ;  /* 0x0000000800137202 */ /* 0x000fce0000000f00 */
[----:B------:R-:W-:Y:S05]  /*0f70*/  WARPSYNC.COLLECTIVE R16, `(.L_x_6341) ;  /* 0x0000000010087348 */ /* 0x000fea0003c00000 */
[----:B------:R0:W1:Y:S02]  /*0f80*/  SHFL.BFLY P1, R17, R19, R18, R21 ;  /* 0x0c00001213117389 */ /* 0x0000640000020015 */
[----:B01----:R-:W-:Y:S01]  /*0f90*/  ENDCOLLECTIVE ;  /* 0x000000000000791b */ /* 0x003fe20003800000 */
.L_x_6341:
[----:B------:R-:W-:Y:S01]  /*0fa0*/  MOV R13, R17 ;  /* 0x00000011000d7202 */ /* 0x000fe20000000f00 */
[----:B------:R-:W-:Y:S06]  /*0fb0*/  BRA `(.L_x_6342) ;  /* 0xfffffff8006c7947 */ /* 0x000fec000383ffff */
.L_x_6343:
        /* <DEDUP_REMOVED lines=12> */
.L_x_8069:


//--------------------- .text._ZN18transformer_engine13normalization19ln_bwd_tuned_kernelINS0_13Kernel_traitsI6__halfS3_S3_fjLj4096ELj1ELj1ELj4ELj16ENS0_18Kernel_traits_baseILj4096ES3_S3_S3_fjLj128EEEEEEEvNS0_20BackwardKernelParamsE --------------------------
	.section	.text._ZN18transformer_engine13normalization19ln_bwd_tuned_kernelINS0_13Kernel_traitsI6__halfS3_S3_fjLj4096ELj1ELj1ELj4ELj16ENS0_18Kernel_traits_baseILj4096ES3_S3_S3_fjLj128EEEEEEEvNS0_20BackwardKernelParamsE,"ax",@progbits
	.align	128
        .global         _ZN18transformer_engine13normalization19ln_bwd_tuned_kernelINS0_13Kernel_traitsI6__halfS3_S3_fjLj4096ELj1ELj1ELj4ELj16ENS0_18Kernel_traits_baseILj4096ES3_S3_S3_fjLj128EEEEEEEvNS0_20BackwardKernelParamsE
        .type           _ZN18transformer_engine13normalization19ln_bwd_tuned_kernelINS0_13Kernel_traitsI6__halfS3_S3_fjLj4096ELj1ELj1ELj4ELj16ENS0_18Kernel_traits_baseILj4096ES3_S3_S3_fjLj128EEEEEEEvNS0_20BackwardKernelParamsE,@function
        .size           _ZN18transformer_engine13normalization19ln_bwd_tuned_kernelINS0_13Kernel_traitsI6__halfS3_S3_fjLj4096ELj1ELj1ELj4ELj16ENS0_18Kernel_traits_baseILj4096ES3_S3_S3_fjLj128EEEEEEEvNS0_20BackwardKernelParamsE,(.L_x_8070 - _ZN18transformer_engine13normalization19ln_bwd_tuned_kernelINS0_13Kernel_traitsI6__halfS3_S3_fjLj4096ELj1ELj1ELj4ELj16ENS0_18Kernel_traits_baseILj4096ES3_S3_S3_fjLj128EEEEEEEvNS0_20BackwardKernelParamsE)
        .other          _ZN18transformer_engine13normalization19ln_bwd_tuned_kernelINS0_13Kernel_traitsI6__halfS3_S3_fjLj4096ELj1ELj1ELj4ELj16ENS0_18Kernel_traits_baseILj4096ES3_S3_S3_fjLj128EEEEEEEvNS0_20BackwardKernelParamsE,@"STO_CUDA_ENTRY STV_DEFAULT"
_ZN18transformer_engine13normalization19ln_bwd_tuned_kernelINS0_13Kernel_traitsI6__halfS3_S3_fjLj4096ELj1ELj1ELj4ELj16ENS0_18Kernel_traits_baseILj4096ES3_S3_S3_fjLj128EEEEEEEvNS0_20BackwardKernelParamsE:
.text._ZN18transformer_engine13normalization19ln_bwd_tuned_kernelINS0_13Kernel_traitsI6__halfS3_S3_fjLj4096ELj1ELj1ELj4ELj16ENS0_18Kernel_traits_baseILj4096ES3_S3_S3_fjLj128EEEEEEEvNS0_20BackwardKernelParamsE:
        /* <DEDUP_REMOVED lines=52> */
[----:B------:R-:W0:Y:S01]  /*0340*/  S2UR UR5, SR_CgaCtaId ;  /* 0x00000000000579c3 */ /* 0x000e220000008800 */
[----:B------:R-:W-:Y:S01]  /*0350*/  ISETP.NE.AND P0, PT, RZ, UR4, PT ;  /* 0x00000004ff007c0c */ /* 0x000fe2000bf05270 */
[----:B------:R-:W-:Y:S01]  /*0360*/  UMOV UR4, 0x400 ;  /* 0x0000040000047882 */ /* 0x000fe20000000000 */
[----:B------:R-:W-:-:S02]  /*0370*/  SHF.R.U32.HI R101, RZ, 0x5, R76 ;  /* 0x00000005ff657819 */ /* 0x000fc4000001164c */
[----:B------:R-:W-:Y:S02]  /*0380*/  FSEL R103, RZ, 1, !P0 ;  /* 0x3f800000ff677808 */ /* 0x000fe40004000000 */
[----:B------:R-:W-:Y:S01]  /*0390*/  LOP3.LUT R101, R101, 0x7fffffc, RZ, 0xc0, !PT ;  /* 0x07fffffc65657812 */ /* 0x000fe200078ec0ff */
[----:B------:R-:W-:Y:S02]  /*03a0*/  HFMA2.MMA R98, -RZ, RZ, 0, 0 ;  /* 0x00000000ff627435 */ /* 0x000fe400000001ff */
[----:B------:R-:W-:Y:S01]  /*03b0*/  HFMA2.MMA R135, -RZ, RZ, 0, 0 ;  /* 0x00000000ff877435 */ /* 0x000fe200000001ff */
        /* <DEDUP_REMOVED lines=33> */
[----:B------:R-:W-:-:S02]  /*05d0*/  IADD3 R100, R101, 0x4, RZ ;  /* 0x0000000465647810 */ /* 0x000fc40007ffe0ff */
[----:B------:R-:W-:Y:S01]  /*05e0*/  MOV R99, UR4 ;  /* 0x0000000400637c02 */ /* 0x000fe20008000f00 */
[----:B--2---:R-:W-:Y:S02]  /*05f0*/  HADD2.F32 R2, -RZ, R9.H1_H1 ;  /* 0x30000009ff027230 */ /* 0x004fe40000004100 */
[----:B------:R-:W-:Y:S02]  /*0600*/  HADD2.F32 R126, -RZ, R8.H0_H0 ;  /* 0x20000008ff7e7230 */ /* 0x000fe40000004100 */
[----:B---3--:R-:W-:Y:S02]  /*0610*/  HADD2.F32 R134, -RZ, R4.H0_H0 ;  /* 0x20000004ff867230 */ /* 0x008fe40000004100 */
[----:B------:R-:W-:Y:S02]  /*0620*/  HADD2.F32 R130, -RZ, R6.H0_H0 ;  /* 0x20000006ff827230 */ /* 0x000fe40000004100 */
[----:B------:R-:W-:Y:S02]  /*0630*/  HADD2.F32 R122, -RZ, R10.H0_H0 ;  /* 0x2000000aff7a7230 */ /* 0x000fe40000004100 */
[----:B----4-:R-:W-:-:S02]  /*0640*/  HADD2.F32 R118, -RZ, R12.H0_H0 ;  /* 0x2000000cff767230 */ /* 0x010fc40000004100 */
[----:B------:R-:W-:Y:S02]  /*0650*/  HADD2.F32 R114, -RZ, R14.H0_H0 ;  /* 0x2000000eff727230 */ /* 0x000fe40000004100 */
[----:B-----5:R-:W-:Y:S02]  /*0660*/  HADD2.F32 R110, -RZ, R16.H0_H0 ;  /* 0x20000010ff6e7230 */ /* 0x020fe40000004100 */
[----:B------:R-:W-:Y:S02]  /*0670*/  HADD2.F32 R106, -RZ, R18.H0_H0 ;  /* 0x20000012ff6a7230 */ /* 0x000fe40000004100 */
[----:B------:R-:W-:Y:S02]  /*0680*/  HADD2.F32 R4, -RZ, R4.H1_H1 ;  /* 0x30000004ff047230 */ /* 0x000fe40000004100 */
[--C-:B------:R-:W-:Y:S02]  /*0690*/  HADD2.F32 R132, -RZ, R5.reuse.H0_H0 ;  /* 0x20000005ff847230 */ /* 0x100fe40000004100 */
[----:B------:R-:W-:-:S02]  /*06a0*/  HADD2.F32 R0, -RZ, R5.H1_H1 ;  /* 0x30000005ff007230 */ /* 0x000fc40000004100 */
[----:B------:R-:W-:Y:S02]  /*06b0*/  HADD2.F32 R6, -RZ, R6.H1_H1 ;  /* 0x30000006ff067230 */ /* 0x000fe40000004100 */
[--C-:B------:R-:W-:Y:S02]  /*06c0*/  HADD2.F32 R128, -RZ, R7.reuse.H0_H0 ;  /* 0x20000007ff807230 */ /* 0x100fe40000004100 */
[----:B------:R-:W-:Y:S02]  /*06d0*/  HADD2.F32 R20, -RZ, R7.H1_H1 ;  /* 0x30000007ff147230 */ /* 0x000fe40000004100 */
[----:B------:R-:W-:Y:S02]  /*06e0*/  HADD2.F32 R8, -RZ, R8.H1_H1 ;  /* 0x30000008ff087230 */ /* 0x000fe40000004100 */
[----:B------:R-:W-:Y:S02]  /*06f0*/  HADD2.F32 R124, -RZ, R9.H0_H0 ;  /* 0x20000009ff7c7230 */ /* 0x000fe40000004100 */
        /* <DEDUP_REMOVED lines=15> */
[C---:B------:R-:W-:Y:S01]  /*07f0*/  FADD R123, R103.reuse, R2 ;  /* 0x00000002677b7221 */ /* 0x040fe20000000000 */
[----:B------:R-:W-:Y:S01]  /*0800*/  HFMA2.MMA R2, -RZ, RZ, 0, 5.9604644775390625e-08 ;  /* 0x00000001ff027435 */ /* 0x000fe200000001ff */
        /* <DEDUP_REMOVED lines=31> */
.L_x_6347:
[----:B0-----:R-:W0:Y:S01]  /*0a00*/  LDC.64 R28, c[0x0][0x220] ;  /* 0x00008800ff1c7b82 */ /* 0x001e220000000a00 */
        /* <DEDUP_REMOVED lines=9> */
[C---:B------:R-:W-:Y:S01]  /*0aa0*/  LOP3.LUT R3, R138.reuse, 0x180, RZ, 0xfc, !PT ;  /* 0x000001808a037812 */ /* 0x040fe200078efcff */
[--C-:B------:R-:W-:Y:S02]  /*0ab0*/  IMAD.WIDE.U32 R12, R17, 0x10, R28.reuse ;  /* 0x00000010110c7825 */ /* 0x100fe400078e001c */
[----:B------:R-:W4:Y:S02]  /*0ac0*/  LDG.E.128 R4, desc[UR6][R4.64] ;  /* 0x0000000604047981 */ /* 0x000f24000c1e1d00 */
[C---:B------:R-:W-:Y:S02]  /*0ad0*/  IMAD.WIDE.U32 R20, R25.reuse, 0x10, R28 ;  /* 0x0000001019147825 */ /* 0x040fe400078e001c */
[----:B------:R-:W5:Y:S02]  /*0ae0*/  LDG.E.128 R12, desc[UR6][R12.64] ;  /* 0x000000060c0c7981 */ /* 0x000f64000c1e1d00 */
[--C-:B-1----:R-:W-:Y:S02]  /*0af0*/  IMAD.WIDE.U32 R8, R138, 0x10, R32.reuse ;  /* 0x000000108a087825 */ /* 0x102fe400078e0020 */
[----:B------:R-:W5:Y:S02]  /*0b00*/  LDG.E.128 R20, desc[UR6][R20.64] ;  /* 0x0000000614147981 */ /* 0x000f64000c1e1d00 */
[----:B------:R-:W-:-:S02]  /*0b10*/  IMAD.WIDE.U32 R24, R25, 0x10, R32 ;  /* 0x0000001019187825 */ /* 0x000fc400078e0020 */
[----:B------:R-:W5:Y:S02]  /*0b20*/  LDG.E.128 R8, desc[UR6][R8.64] ;  /* 0x0000000608087981 */ /* 0x000f64000c1e1d00 */
[----:B------:R-:W-:Y:S02]  /*0b30*/  IMAD.WIDE.U32 R28, R3, 0x10, R28 ;  /* 0x00000010031c7825 */ /* 0x000fe400078e001c */
        /* <DEDUP_REMOVED lines=8> */
[----:B------:R-:W3:Y:S04]  /*0bc0*/  LDG.E.128 R32, desc[UR6][R32.64] ;  /* 0x0000000620207981 */ /* 0x000ee8000c1e1d00 */
[----:B------:R1:W3:Y:S01]  /*0bd0*/  LDG.E R137, desc[UR6][R142.64] ;  /* 0x000000068e897981 */ /* 0x0002e2000c1e1900 */
[----:B------:R-:W-:Y:S01]  /*0be0*/  UMOV UR4, 0xffffffff ;  /* 0xffffffff00047882 */ /* 0x000fe20000000000 */
[----:B------:R-:W-:Y:S01]  /*0bf0*/  LOP3.LUT P1, RZ, R76, 0x1f, RZ, 0xc0, !PT ;  /* 0x0000001f4cff7812 */ /* 0x000fe2000782c0ff */
[----:B----4-:R-:W-:-:S02]  /*0c00*/  HADD2.F32 R161, -RZ, R5.H0_H0 ;  /* 0x20000005ffa17230 */ /* 0x010fc40000004100 */
[----:B------:R-:W-:Y:S02]  /*0c10*/  HADD2.F32 R5, -RZ, R5.H1_H1 ;  /* 0x30000005ff057230 */ /* 0x000fe40000004100 */
[----:B-----5:R-:W-:Y:S02]  /*0c20*/  HADD2.F32 R179, -RZ, R14.H0_H0 ;  /* 0x2000000effb37230 */ /* 0x020fe40000004100 */
[----:B------:R-:W-:Y:S02]  /*0c30*/  HADD2.F32 R3, -RZ, R4.H0_H0 ;  /* 0x20000004ff037230 */ /* 0x000fe40000004100 */
[--C-:B------:R-:W-:Y:S02]  /*0c40*/  HADD2.F32 R171, -RZ, R7.reuse.H0_H0 ;  /* 0x20000007ffab7230 */ /* 0x100fe40000004100 */
[----:B------:R-:W-:Y:S02]  /*0c50*/  HADD2.F32 R7, -RZ, R7.H1_H1 ;  /* 0x30000007ff077230 */ /* 0x000fe40000004100 */
[----:B0-----:R-:W-:-:S02]  /*0c60*/  HADD2.F32 R141, -RZ, R11.H0_H0 ;  /* 0x2000000bff8d7230 */ /* 0x001fc40000004100 */
[----:B------:R-:W-:Y:S02]  /*0c70*/  HADD2.F32 R139, -RZ, R11.H1_H1 ;  /* 0x3000000bff8b7230 */ /* 0x000fe40000004100 */
[--C-:B------:R-:W-:Y:S02]  /*0c80*/  HADD2.F32 R160, -RZ, R25.reuse.H0_H0 ;  /* 0x20000019ffa07230 */ /* 0x100fe40000004100 */
[----:B------:R-:W-:Y:S02]  /*0c90*/  HADD2.F32 R151, -RZ, R25.H1_H1 ;  /* 0x30000019ff977230 */ /* 0x000fe40000004100 */
[--C-:B------:R-:W-:Y:S02]  /*0ca0*/  HADD2.F32 R170, -RZ, R27.reuse.H0_H0 ;  /* 0x2000001bffaa7230 */ /* 0x100fe40000004100 */
[----:B------:R-:W-:Y:S02]  /*0cb0*/  HADD2.F32 R159, -RZ, R27.H1_H1 ;  /* 0x3000001bff9f7230 */ /* 0x000fe40000004100 */
[----:B------:R-:W-:-:S02]  /*0cc0*/  HADD2.F32 R201, -RZ, R31.H0_H0 ;  /* 0x2000001fffc97230 */ /* 0x000fc40000004100 */
[----:B------:R-:W-:Y:S02]  /*0cd0*/  HADD2.F32 R173, -RZ, R12.H0_H0 ;  /* 0x2000000cffad7230 */ /* 0x000fe40000004100 */
[----:B------:R-:W-:Y:S02]  /*0ce0*/  HADD2.F32 R177, -RZ, R13.H0_H0 ;  /* 0x2000000dffb17230 */ /* 0x000fe40000004100 */
[--C-:B--2---:R-:W-:Y:S02]  /*0cf0*/  HADD2.F32 R11, -RZ, R17.reuse.H0_H0 ;  /* 0x20000011ff0b7230 */ /* 0x104fe40000004100 */
[----:B------:R-:W-:Y:S02]  /*0d00*/  HADD2.F32 R140, -RZ, R17.H1_H1 ;  /* 0x30000011ff8c7230 */ /* 0x000fe40000004100 */
[--C-:B------:R-:W-:Y:S02]  /*0d10*/  HADD2.F32 R146, -RZ, R19.reuse.H0_H0 ;  /* 0x20000013ff927230 */ /* 0x100fe40000004100 */
[----:B------:R-:W-:-:S02]  /*0d20*/  HADD2.F32 R145, -RZ, R19.H1_H1 ;  /* 0x30000013ff917230 */ /* 0x000fc40000004100 */
[----:B------:R-:W-:Y:S02]  /*0d30*/  HADD2.F32 R187, -RZ, R21.H0_H0 ;  /* 0x20000015ffbb7230 */ /* 0x000fe40000004100 */
[----:B------:R-:W-:Y:S02]  /*0d40*/  HADD2.F32 R193, -RZ, R23.H0_H0 ;  /* 0x20000017ffc17230 */ /* 0x000fe40000004100 */
[--C-:B------:R-:W-:Y:S02]  /*0d50*/  HADD2.F32 R25, -RZ, R28.reuse.H0_H0 ;  /* 0x2000001cff197230 */ /* 0x100fe40000004100 */
[----:B------:R-:W-:Y:S02]  /*0d60*/  HADD2.F32 R27, -RZ, R28.H1_H1 ;  /* 0x3000001cff1b7230 */ /* 0x000fe40000004100 */
[----:B------:R-:W-:Y:S01]  /*0d70*/  FADD R28, -R0, R5 ;  /* 0x00000005001c7221 */ /* 0x000fe20000000100 */
[----:B------:R-:W-:Y:S02]  /*0d80*/  HADD2.F32 R195, -RZ, R29.H0_H0 ;  /* 0x2000001dffc37230 */ /* 0x000fe40000004100 */
[----:B------:R-:W-:-:S02]  /*0d90*/  HADD2.F32 R31, -RZ, R31.H1_H1 ;  /* 0x3000001fff1f7230 */ /* 0x000fc40000004100 */
[----:B------:R-:W-:Y:S01]  /*0da0*/  FADD R194, -R0, R179 ;  /* 0x000000b300c27221 */ /* 0x000fe20000000100 */
[----:B------:R-:W-:Y:S02]  /*0db0*/  HADD2.F32 R153, -RZ, R4.H1_H1 ;  /* 0x30000004ff997230 */ /* 0x000fe40000004100 */
[--C-:B------:R-:W-:Y:S02]  /*0dc0*/  HADD2.F32 R163, -RZ, R6.reuse.H0_H0 ;  /* 0x20000006ffa37230 */ /* 0x100fe40000004100 */
[----:B------:R-:W-:Y:S02]  /*0dd0*/  HADD2.F32 R167, -RZ, R6.H1_H1 ;  /* 0x30000006ffa77230 */ /* 0x000fe40000004100 */
[----:B------:R-:W-:Y:S02]  /*0de0*/  HADD2.F32 R149, -RZ, R8.H0_H0 ;  /* 0x20000008ff957230 */ /* 0x000fe40000004100 */
[----:B------:R-:W-:Y:S02]  /*0df0*/  HADD2.F32 R175, -RZ, R12.H1_H1 ;  /* 0x3000000cffaf7230 */ /* 0x000fe40000004100 */
[----:B------:R-:W-:-:S02]  /*0e00*/  HADD2.F32 R13, -RZ, R13.H1_H1 ;  /* 0x3000000dff0d7230 */ /* 0x000fc40000004100 */
[----:B------:R-:W-:Y:S02]  /*0e10*/  HADD2.F32 R181, -RZ, R14.H1_H1 ;  /* 0x3000000effb57230 */ /* 0x000fe40000004100 */
[--C-:B------:R-:W-:Y:S02]  /*0e20*/  HADD2.F32 R183, -RZ, R15.reuse.H0_H0 ;  /* 0x2000000fffb77230 */ /* 0x100fe40000004100 */
[----:B------:R-:W-:Y:S02]  /*0e30*/  HADD2.F32 R185, -RZ, R15.H1_H1 ;  /* 0x3000000fffb97230 */ /* 0x000fe40000004100 */
[--C-:B------:R-:W-:Y:S02]  /*0e40*/  HADD2.F32 R17, -RZ, R20.reuse.H0_H0 ;  /* 0x20000014ff117230 */ /* 0x100fe40000004100 */
        /* <DEDUP_REMOVED lines=8> */
[C---:B------:R-:W-:Y:S01]  /*0ed0*/  FADD R14, -R0.reuse, R3 ;  /* 0x00000003000e7221 */ /* 0x040fe20000000100 */
[--C-:B-1----:R-:W-:Y:S02]  /*0ee0*/  HADD2.F32 R143, -RZ, R9.reuse.H0_H0 ;  /* 0x20000009ff8f7230 */ /* 0x102fe40000004100 */
[C---:B------:R-:W-:Y:S01]  /*0ef0*/  FADD R20, -R0.reuse, R7 ;  /* 0x0000000700147221 */ /* 0x040fe20000000100 */
[----:B------:R-:W-:Y:S02]  /*0f00*/  HADD2.F32 R142, -RZ, R9.H1_H1 ;  /* 0x30000009ff8e7230 */ /* 0x000fe40000004100 */
[----:B------:R-:W-:Y:S01]  /*0f10*/  FADD R186, -R0, R173 ;  /* 0x000000ad00ba7221 */ /* 0x000fe20000000100 */
[--C-:B------:R-:W-:Y:S02]  /*0f20*/  HADD2.F32 R165, -RZ, R10.reuse.H0_H0 ;  /* 0x2000000affa57230 */ /* 0x100fe40000004100 */
[----:B---3--:R-:W-:Y:S01]  /*0f30*/  FMUL R28, R137, R28 ;  /* 0x0000001c891c7220 */ /* 0x008fe20000400000 */
[----:B------:R-:W-:-:S02]  /*0f40*/  HADD2.F32 R169, -RZ, R10.H1_H1 ;  /* 0x3000000affa97230 */ /* 0x000fc40000004100 */
        /* <DEDUP_REMOVED lines=45> */
[----:B------:R-:W-:-:S02]  /*1220*/  HADD2.F32 R174, -RZ, R32.H0_H0 ;  /* 0x20000020ffae7230 */ /* 0x000fc40000004100 */
[----:B------:R-:W-:Y:S01]  /*1230*/  FMUL R29, R133, R157 ;  /* 0x0000009d851d7220 */ /* 0x000fe20000400000 */
[----:B------:R-:W-:Y:S02]  /*1240*/  HADD2.F32 R163, -RZ, R32.H1_H1 ;  /* 0x30000020ffa37230 */ /* 0x000fe40000004100 */
[----:B------:R-:W-:Y:S01]  /*1250*/  FADD R186, RZ, R31 ;  /* 0x0000001fffba7221 */ /* 0x000fe20000000000 */
[----:B------:R-:W-:Y:S01]  /*1260*/  FADD R80, R9, R80 ;  /* 0x0000005009507221 */ /* 0x000fe20000000000 */
[-C--:B------:R-:W-:Y:S01]  /*1270*/  FFMA R38, R33, R9.reuse, R38 ;  /* 0x0000000921267223 */ /* 0x080fe20000000026 */
[----:B------:R-:W-:Y:S01]  /*1280*/  FMUL R142, R122, R9 ;  /* 0x000000097a8e7220 */ /* 0x000fe20000400000 */
[C---:B------:R-:W-:Y:S01]  /*1290*/  FMUL R32, R137.reuse, R16 ;  /* 0x0000001089207220 */ /* 0x040fe20000400000 */
[----:B------:R-:W-:Y:S01]  /*12a0*/  FFMA R9, R0, R31, RZ ;  /* 0x0000001f00097223 */ /* 0x000fe200000000ff */
[----:B------:R-:W-:Y:S01]  /*12b0*/  FMUL R27, R132, R143 ;  /* 0x0000008f841b7220 */ /* 0x000fe20000400000 */
[----:B------:R-:W-:Y:S01]  /*12c0*/  FADD R186, R186, R29 ;  /* 0x0000001dbaba7221 */ /* 0x000fe20000000000 */
[C---:B------:R-:W-:Y:S01]  /*12d0*/  FMUL R30, R137.reuse, R30 ;  /* 0x0000001e891e7220 */ /* 0x040fe20000400000 */
[----:B------:R-:W-:Y:S01]  /*12e0*/  FFMA R9, R32, R29, R9 ;  /* 0x0000001d20097223 */ /* 0x000fe20000000009 */
[----:B------:R-:W-:Y:S01]  /*12f0*/  FMUL R14, R137, R190 ;  /* 0x000000be890e7220 */ /* 0x000fe20000400000 */
[----:B------:R-:W-:Y:S01]  /*1300*/  FADD R186, R186, R27 ;  /* 0x0000001bbaba7221 */ /* 0x000fe20000000000 */
[----:B------:R-:W-:-:S02]  /*1310*/  HADD2.F32 R5, -RZ, R35.H0_H0 ;  /* 0x20000023ff057230 */ /* 0x000fc40000004100 */
[----:B------:R-:W-:Y:S01]  /*1320*/  FFMA R9, R30, R27, R9 ;  /* 0x0000001b1e097223 */ /* 0x000fe20000000009 */
[----:B------:R-:W-:Y:S02]  /*1330*/  HADD2.F32 R158, -RZ, R35.H1_H1 ;  /* 0x30000023ff9e7230 */ /* 0x000fe40000004100 */
[----:B------:R-:W-:Y:S01]  /*1340*/  FADD R84, R11, R84 ;  /* 0x000000540b547221 */ /* 0x000fe20000000000 */
[-C--:B------:R-:W-:Y:S01]  /*1350*/  FFMA R79, R14, R11.reuse, R79 ;  /* 0x0000000b0e4f7223 */ /* 0x080fe2000000004f */
[----:B------:R-:W-:Y:S01]  /*1360*/  FMUL R35, R124, R11 ;  /* 0x0000000b7c237220 */ /* 0x000fe20000400000 */
        /* <DEDUP_REMOVED lines=41> */
[----:B------:R-:W-:Y:S02]  /*1600*/  HADD2.F32 R154, -RZ, R34.H1_H1 ;  /* 0x30000022ff9a7230 */ /* 0x000fe40000004100 */
[----:B------:R-:W-:Y:S01]  /*1610*/  FFMA R182, R13, R140, R182 ;  /* 0x0000008c0db67223 */ /* 0x000fe200000000b6 */
[----:B------:R-:W-:Y:S01]  /*1620*/  FADD R98, R157, R98 ;  /* 0x000000629d627221 */ /* 0x000fe20000000000 */
[----:B------:R-:W-:Y:S01]  /*1630*/  FFMA R97, R32, R157, R97 ;  /* 0x0000009d20617223 */ /* 0x000fe20000000061 */
[----:B------:R-:W-:Y:S01]  /*1640*/  FADD R86, R139, R86 ;  /* 0x000000568b567221 */ /* 0x000fe20000000000 */
        /* <DEDUP_REMOVED lines=142> */
.L_x_6358:
        /* <DEDUP_REMOVED lines=15> */
.L_x_6346:
        /* <DEDUP_REMOVED lines=118> */
[----:B------:R-:W-:Y:S01]  /*2780*/  F2FP.F16.F32.PACK_AB R7, R7, R4 ;  /* 0x000000040707723e */ /* 0x000fe200000000ff */
[----:B0-----:R-:W-:Y:S01]  /*2790*/  IMAD.WIDE.U32 R138, R138, 0x10, R2 ;  /* 0x000000108a8a7825 */ /* 0x001fe200078e0002 */
[----:B------:R-:W-:-:S02]  /*27a0*/  F2FP.F16.F32.PACK_AB R6, R11, R6 ;  /* 0x000000060b06723e */ /* 0x000fc400000000ff */
[----:B------:R-:W-:Y:S01]  /*27b0*/  F2FP.F16.F32.PACK_AB R5, R28, R5 ;  /* 0x000000051c05723e */ /* 0x000fe200000000ff */
[--C-:B------:R-:W-:Y:S01]  /*27c0*/  IMAD.WIDE.U32 R20, R21, 0x10, R2.reuse ;  /* 0x0000001015147825 */ /* 0x100fe200078e0002 */
[----:B------:R-:W-:Y:S02]  /*27d0*/  F2FP.F16.F32.PACK_AB R4, R9, R0 ;  /* 0x000000000904723e */ /* 0x000fe400000000ff */
[----:B------:R-:W-:Y:S01]  /*27e0*/  F2FP.F16.F32.PACK_AB R11, R19, R146 ;  /* 0x00000092130b723e */ /* 0x000fe200000000ff */
[--C-:B------:R-:W-:Y:S01]  /*27f0*/  IMAD.WIDE.U32 R22, R23, 0x10, R2.reuse ;  /* 0x0000001017167825 */ /* 0x100fe200078e0002 */
[----:B------:R-:W-:Y:S01]  /*2800*/  F2FP.F16.F32.PACK_AB R10, R17, R10 ;  /* 0x0000000a110a723e */ /* 0x000fe200000000ff */
[----:B------:R0:W-:Y:S01]  /*2810*/  STG.E.128 desc[UR6][R138.64], R4 ;  /* 0x000000048a007986 */ /* 0x0001e2000c101d06 */
[----:B------:R-:W-:Y:S01]  /*2820*/  F2FP.F16.F32.PACK_AB R9, R15, R14 ;  /* 0x0000000e0f09723e */ /* 0x000fe200000000ff */
[----:B------:R-:W-:Y:S01]  /*2830*/  IMAD.WIDE.U32 R24, R25, 0x10, R2 ;  /* 0x0000001019187825 */ /* 0x000fe200078e0002 */
[----:B------:R-:W-:-:S02]  /*2840*/  F2FP.F16.F32.PACK_AB R8, R13, R8 ;  /* 0x000000080d08723e */ /* 0x000fc400000000ff */
[----:B------:R-:W-:Y:S02]  /*2850*/  F2FP.F16.F32.PACK_AB R15, R33, R170 ;  /* 0x000000aa210f723e */ /* 0x000fe400000000ff */
[----:B------:R-:W-:Y:S01]  /*2860*/  F2FP.F16.F32.PACK_AB R14, R31, R166 ;  /* 0x000000a61f0e723e */ /* 0x000fe200000000ff */
[----:B------:R0:W-:Y:S01]  /*2870*/  STG.E.128 desc[UR6][R20.64], R8 ;  /* 0x0000000814007986 */ /* 0x0001e2000c101d06 */
[----:B------:R-:W-:Y:S02]  /*2880*/  F2FP.F16.F32.PACK_AB R13, R29, R160 ;  /* 0x000000a01d0d723e */ /* 0x000fe400000000ff */
        /* <DEDUP_REMOVED lines=67> */
.L_x_6344:
        /* <DEDUP_REMOVED lines=35> */
.L_x_6345:
[----:B------:R-:W-:Y:S01]  /*2ef0*/  HFMA2.MMA R177, -RZ, RZ, 0, 9.5367431640625e-07 ;  /* 0x00000010ffb17435 */ /* 0x000fe200000001ff */
[----:B------:R-:W-:Y:S02]  /*2f00*/  MOV R182, R6 ;  /* 0x0000000600b67202 */ /* 0x000fe40000000f00 */
[----:B------:R-:W-:Y:S02]  /*2f10*/  MOV R184, 0x1f ;  /* 0x0000001f00b87802 */ /* 0x000fe40000000f00 */
[----:B------:R-:W-:-:S07]  /*2f20*/  MOV R11, 0xffffffff ;  /* 0xffffffff000b7802 */ /* 0x000fce0000000f00 */
[----:B------:R-:W-:Y:S05]  /*2f30*/  WARPSYNC.COLLECTIVE R11, `(.L_x_6348) ;  /* 0x000000000b087348 */ /* 0x000fea0003c00000 */
[----:B------:R0:W1:Y:S02]  /*2f40*/  SHFL.DOWN P0, R158, R182, R177, R184 ;  /* 0x080000b1b69e7389 */ /* 0x00006400000000b8 */
[----:B01----:R-:W-:Y:S01]  /*2f50*/  ENDCOLLECTIVE ;  /* 0x000000000000791b */ /* 0x003fe20003800000 */
.L_x_6348:
[----:B------:R-:W-:Y:S02]  /*2f60*/  MOV R182, R4 ;  /* 0x0000000400b67202 */ /* 0x000fe40000000f00 */
[----:B------:R-:W-:-:S07]  /*2f70*/  MOV R3, R158 ;  /* 0x0000009e00037202 */ /* 0x000fce0000000f00 */
[----:B------:R-:W-:Y:S05]  /*2f80*/  WARPSYNC.COLLECTIVE R11, `(.L_x_6349) ;  /* 0x000000000b087348 */ /* 0x000fea0003c00000 */
[----:B------:R0:W1:Y:S02]  /*2f90*/  SHFL.DOWN P0, R158, R182, R177, R184 ;  /* 0x080000b1b69e7389 */ /* 0x00006400000000b8 */
[----:B01----:R-:W-:Y:S01]  /*2fa0*/  ENDCOLLECTIVE ;  /* 0x000000000000791b */ /* 0x003fe20003800000 */
.L_x_6349:
[----:B------:R-:W-:Y:S01]  /*2fb0*/  FADD R3, R6, R3 ;  /* 0x0000000306037221 */ /* 0x000fe20000000000 */
[----:B------:R-:W-:-:S04]  /*2fc0*/  HFMA2.MMA R177, -RZ, RZ, 0, 4.76837158203125e-07 ;  /* 0x00000008ffb17435 */ /* 0x000fc800000001ff */
[----:B------:R-:W-:Y:S02]  /*2fd0*/  MOV R182, R3 ;  /* 0x0000000300b67202 */ /* 0x000fe40000000f00 */
[----:B------:R-:W-:-:S07]  /*2fe0*/  MOV R5, R158 ;  /* 0x0000009e00057202 */ /* 0x000fce0000000f00 */
[----:B------:R-:W-:Y:S05]  /*2ff0*/  WARPSYNC.COLLECTIVE R11, `(.L_x_6350) ;  /* 0x000000000b087348 */ /* 0x000fea0003c00000 */
[----:B------:R0:W1:Y:S02]  /*3000*/  SHFL.DOWN P0, R158, R182, R177, R184 ;  /* 0x080000b1b69e7389 */ /* 0x00006400000000b8 */
[----:B01----:R-:W-:Y:S01]  /*3010*/  ENDCOLLECTIVE ;  /* 0x000000000000791b */ /* 0x003fe20003800000 */
.L_x_6350:
[----:B------:R-:W-:-:S05]  /*3020*/  FADD R5, R4, R5 ;  /* 0x0000000504057221 */ /* 0x000fca0000000000 */
[----:B------:R-:W-:Y:S02]  /*3030*/  MOV R182, R5 ;  /* 0x0000000500b67202 */ /* 0x000fe40000000f00 */
[----:B------:R-:W-:-:S07]  /*3040*/  MOV R8, R158 ;  /* 0x0000009e00087202 */ /* 0x000fce0000000f00 */
[----:B------:R-:W-:Y:S05]  /*3050*/  WARPSYNC.COLLECTIVE R11, `(.L_x_6351) ;  /* 0x000000000b087348 */ /* 0x000fea0003c00000 */
[----:B------:R0:W1:Y:S02]  /*3060*/  SHFL.DOWN P0, R158, R182, R177, R184 ;  /* 0x080000b1b69e7389 */ /* 0x00006400000000b8 */
[----:B01----:R-:W-:Y:S01]  /*3070*/  ENDCOLLECTIVE ;  /* 0x000000000000791b */ /* 0x003fe20003800000 */
.L_x_6351:
[----:B------:R-:W-:Y:S01]  /*3080*/  FADD R8, R3, R8 ;  /* 0x0000000803087221 */ /* 0x000fe20000000000 */
[----:B------:R-:W-:-:S04]  /*3090*/  HFMA2.MMA R177, -RZ, RZ, 0, 2.384185791015625e-07 ;  /* 0x00000004ffb17435 */ /* 0x000fc800000001ff */
[----:B------:R-:W-:Y:S02]  /*30a0*/  MOV R182, R8 ;  /* 0x0000000800b67202 */ /* 0x000fe40000000f00 */
[----:B------:R-:W-:-:S07]  /*30b0*/  MOV R10, R158 ;  /* 0x0000009e000a7202 */ /* 0x000fce0000000f00 */
[----:B------:R-:W-:Y:S05]  /*30c0*/  WARPSYNC.COLLECTIVE R11, `(.L_x_6352) ;  /* 0x000000000b087348 */ /* 0x000fea0003c00000 */
[----:B------:R0:W1:Y:S02]  /*30d0*/  SHFL.DOWN P0, R158, R182, R177, R184 ;  /* 0x080000b1b69e7389 */ /* 0x00006400000000b8 */
[----:B01----:R-:W-:Y:S01]  /*30e0*/  ENDCOLLECTIVE ;  /* 0x000000000000791b */ /* 0x003fe20003800000 */
.L_x_6352:
[----:B------:R-:W-:-:S05]  /*30f0*/  FADD R10, R5, R10 ;  /* 0x0000000a050a7221 */ /* 0x000fca0000000000 */
[----:B------:R-:W-:Y:S02]  /*3100*/  MOV R182, R10 ;  /* 0x0000000a00b67202 */ /* 0x000fe40000000f00 */
[----:B------:R-:W-:-:S07]  /*3110*/  MOV R7, R158 ;  /* 0x0000009e00077202 */ /* 0x000fce0000000f00 */
[----:B------:R-:W-:Y:S05]  /*3120*/  WARPSYNC.COLLECTIVE R11, `(.L_x_6353) ;  /* 0x000000000b087348 */ /* 0x000fea0003c00000 */
[----:B------:R0:W1:Y:S02]  /*3130*/  SHFL.DOWN P0, R158, R182, R177, R184 ;  /* 0x080000b1b69e7389 */ /* 0x00006400000000b8 */
[----:B01----:R-:W-:Y:S01]  /*3140*/  ENDCOLLECTIVE ;  /* 0x000000000000791b */ /* 0x003fe20003800000 */
.L_x_6353:
[----:B------:R-:W-:Y:S01]  /*3150*/  FADD R7, R8, R7 ;  /* 0x0000000708077221 */ /* 0x000fe20000000000 */
[----:B------:R-:W-:-:S04]  /*3160*/  HFMA2.MMA R177, -RZ, RZ, 0, 1.1920928955078125e-07 ;  /* 0x00000002ffb17435 */ /* 0x000fc800000001ff */
[----:B------:R-:W-:Y:S02]  /*3170*/  MOV R182, R7 ;  /* 0x0000000700b67202 */ /* 0x000fe40000000f00 */
[----:B------:R-:W-:-:S07]  /*3180*/  MOV R9, R158 ;  /* 0x0000009e00097202 */ /* 0x000fce0000000f00 */
[----:B------:R-:W-:Y:S05]  /*3190*/  WARPSYNC.COLLECTIVE R11, `(.L_x_6354) ;  /* 0x000000000b087348 */ /* 0x000fea0003c00000 */
[----:B------:R0:W1:Y:S02]  /*31a0*/  SHFL.DOWN P0, R158, R182, R177, R184 ;  /* 0x080000b1b69e7389 */ /* 0x00006400000000b8 */
[----:B01----:R-:W-:Y:S01]  /*31b0*/  ENDCOLLECTIVE ;  /* 0x000000000000791b */ /* 0x003fe20003800000 */
.L_x_6354:
[----:B------:R-:W-:-:S05]  /*31c0*/  FADD R9, R10, R9 ;  /* 0x000000090a097221 */ /* 0x000fca0000000000 */
[----:B------:R-:W-:Y:S02]  /*31d0*/  MOV R182, R9 ;  /* 0x0000000900b67202 */ /* 0x000fe40000000f00 */
[----:B------:R-:W-:-:S07]  /*31e0*/  MOV R4, R158 ;  /* 0x0000009e00047202 */ /* 0x000fce0000000f00 */
[----:B------:R-:W-:Y:S05]  /*31f0*/  WARPSYNC.COLLECTIVE R11, `(.L_x_6355) ;  /* 0x000000000b087348 */ /* 0x000fea0003c00000 */
[----:B------:R0:W1:Y:S02]  /*3200*/  SHFL.DOWN P0, R158, R182, R177, R184 ;  /* 0x080000b1b69e7389 */ /* 0x00006400000000b8 */
[----:B01----:R-:W-:Y:S01]  /*3210*/  ENDCOLLECTIVE ;  /* 0x000000000000791b */ /* 0x003fe20003800000 */
.L_x_6355:
[----:B------:R-:W-:Y:S01]  /*3220*/  FADD R4, R7, R4 ;  /* 0x0000000407047221 */ /* 0x000fe20000000000 */
[----:B------:R-:W-:-:S04]  /*3230*/  HFMA2.MMA R177, -RZ, RZ, 0, 5.9604644775390625e-08 ;  /* 0x00000001ffb17435 */ /* 0x000fc800000001ff */
[----:B------:R-:W-:Y:S02]  /*3240*/  MOV R182, R4 ;  /* 0x0000000400b67202 */ /* 0x000fe40000000f00 */
[----:B------:R-:W-:-:S07]  /*3250*/  MOV R6, R158 ;  /* 0x0000009e00067202 */ /* 0x000fce0000000f00 */
[----:B------:R-:W-:Y:S05]  /*3260*/  WARPSYNC.COLLECTIVE R11, `(.L_x_6356) ;  /* 0x000000000b087348 */ /* 0x000fea0003c00000 */
[----:B------:R0:W1:Y:S02]  /*3270*/  SHFL.DOWN P0, R158, R182, R177, R184 ;  /* 0x080000b1b69e7389 */ /* 0x00006400000000b8 */
[----:B01----:R-:W-:Y:S01]  /*3280*/  ENDCOLLECTIVE ;  /* 0x000000000000791b */ /* 0x003fe20003800000 */
.L_x_6356:
[----:B------:R-:W-:-:S05]  /*3290*/  FADD R6, R9, R6 ;  /* 0x0000000609067221 */ /* 0x000fca0000000000 */
[----:B------:R-:W-:Y:S02]  /*32a0*/  MOV R182, R6 ;  /* 0x0000000600b67202 */ /* 0x000fe40000000f00 */
[----:B------:R-:W-:-:S07]  /*32b0*/  MOV R3, R158 ;  /* 0x0000009e00037202 */ /* 0x000fce0000000f00 */
[----:B------:R-:W-:Y:S05]  /*32c0*/  WARPSYNC.COLLECTIVE R11, `(.L_x_6357) ;  /* 0x000000000b087348 */ /* 0x000fea0003c00000 */
[----:B------:R0:W1:Y:S02]  /*32d0*/  SHFL.DOWN P0, R158, R182, R177, R184 ;  /* 0x080000b1b69e7389 */ /* 0x00006400000000b8 */
[----:B01----:R-:W-:Y:S01]  /*32e0*/  ENDCOLLECTIVE ;  /* 0x000000000000791b */ /* 0x003fe20003800000 */
.L_x_6357:
[----:B------:R-:W-:Y:S01]  /*32f0*/  MOV R5, R158 ;  /* 0x0000009e00057202 */ /* 0x000fe20000000f00 */
[----:B------:R-:W-:Y:S06]  /*3300*/  BRA `(.L_x_6358) ;  /* 0xffffffec00087947 */ /* 0x000fec000383ffff */
.L_x_6359:
        /* <DEDUP_REMOVED lines=15> */
.L_x_8070:


//--------------------- .text._ZN18transformer_engine13normalization28ln_bwd_finalize_tuned_kernelINS0_22Kernel_traits_finalizeILj4096EffffjLj1024ELj4ENS0_18Kernel_traits_baseILj4096EffffjLj1024EEEEEEEvNS0_20BackwardKernelParamsE --------------------------
	.section	.text._ZN18transformer_engine13normalization28ln_bwd_finalize_tuned_kernelINS0_22Kernel_traits_finalizeILj4096EffffjLj1024ELj4ENS0_18Kernel_traits_baseILj4096EffffjLj1024EEEEEEEvNS0_20BackwardKernelParamsE,"ax",@progbits
	.align	128
        .global         _ZN18transformer_engine13normalization28ln_bwd_finalize_tuned_kernelINS0_22Kernel_traits_finalizeILj4096EffffjLj1024ELj4ENS0_18Kernel_traits_baseILj4096EffffjLj1024EEEEEEEvNS0_20BackwardKernelParamsE
        .type           _ZN18transformer_engine13normalization28ln_bwd_finalize_tuned_kernelINS0_22Kernel_traits_finalizeILj4096EffffjLj1024ELj4ENS0_18Kernel_traits_baseILj4096EffffjLj1024EEEEEEEvNS0_20BackwardKernelParamsE,@function
        .size           _ZN18transformer_engine13normalization28ln_bwd_finalize_tuned_kernelINS0_22Kernel_traits_finalizeILj4096EffffjLj1024ELj4ENS0_18Kernel_traits_baseILj4096EffffjLj1024EEEEEEEvNS0_20BackwardKernelParamsE,(.L_x_8071 - _ZN18transformer_engine13normalization28ln_bwd_finalize_tuned_kernelINS0_22Kernel_traits_finalizeILj4096EffffjLj1024ELj4ENS0_18Kernel_traits_baseILj4096EffffjLj1024EEEEEEEvNS0_20BackwardKernelParamsE)
        .other          _ZN18transformer_engine13normalization28ln_bwd_finalize_tuned_kernelINS0_22Kernel_traits_finalizeILj4096EffffjLj1024ELj4ENS0_18Kernel_traits_baseILj4096EffffjLj1024EEEEEEEvNS0_20BackwardKernelParamsE,@"STO_CUDA_ENTRY STV_DEFAULT"
_ZN18transformer_engine13normalization28ln_bwd_finalize_tuned_kernelINS0_22Kernel_traits_finalizeILj4096EffffjLj1024ELj4ENS0_18Kernel_traits_baseILj4096EffffjLj1024EEEEEEEvNS0_20BackwardKernelParamsE:
.text._ZN18transformer_engine13normalization28ln_bwd_finalize_tuned_kernelINS0_22Kernel_traits_finalizeILj4096EffffjLj1024ELj4ENS0_18Kernel_traits_baseILj4096EffffjLj1024EEEEEEEvNS0_20BackwardKernelParamsE:
        /* <DEDUP_REMOVED lines=20> */
.L_x_6371:
        /* <DEDUP_REMOVED lines=28> */
.L_x_6364:
        /* <DEDUP_REMOVED lines=33> */
.L_x_6363:
[----:B------:R-:W-:Y:S05]  /*0510*/  BSYNC B1 ;  /* 0x0000000000017941 */ /* 0x000fea0003800000 */
.L_x_6362:
        /* <DEDUP_REMOVED lines=23> */
.L_x_6366:
[----:B------:R-:W-:Y:S05]  /*0690*/  BSYNC B1 ;  /* 0x0000000000017941 */ /* 0x000fea0003800000 */
.L_x_6365:
        /* <DEDUP_REMOVED lines=11> */
.L_x_6361:
[----:B------:R-:W-:Y:S05]  /*0750*/  BSYNC B0 ;  /* 0x0000000000007941 */ /* 0x000fea0003800000 */
.L_x_6360:
        /* <DEDUP_REMOVED lines=33> */
.L_x_6382:
[----:B------:R-:W-:Y:S01]  /*0970*/  @!P0 SHF.R.U32.HI R11, RZ, 0x3, R0 ;  /* 0x00000003ff0b8819 */ /* 0x000fe20000011600 */
[----:B--2---:R-:W-:Y:S01]  /*0980*/  FADD R13, R8, R13 ;  /* 0x0000000d080d7221 */ /* 0x004fe20000000000 */
[----:B-1----:R-:W-:Y:S02]  /*0990*/  FADD R9, R10, R9 ;  /* 0x000000090a097221 */ /* 0x002fe40000000000 */
[----:B0-----:R-:W-:-:S05]  /*09a0*/  @!P0 LOP3.LUT R8, R11, 0x1ffffffc, RZ, 0xc0, !PT ;  /* 0x1ffffffc0b088812 */ /* 0x001fca00078ec0ff */
[----:B------:R1:W-:Y:S04]  /*09b0*/  @!P0 STS [R8+UR4+0x2000], R13 ;  /* 0x0020000d08008988 */ /* 0x0003e80008000804 */
[----:B------:R1:W-:Y:S02]  /*09c0*/  @!P0 STS [R8+UR4+0x2080], R9 ;  /* 0x0020800908008988 */ /* 0x0003e40008000804 */
.L_x_6367:
        /* <DEDUP_REMOVED lines=16> */
.L_x_6370:
[----:B------:R-:W-:Y:S05]  /*0ad0*/  BSYNC B0 ;  /* 0x0000000000007941 */ /* 0x000fea0003800000 */
.L_x_6369:
[C---:B------:R-:W-:Y:S01]  /*0ae0*/  ISETP.GT.U32.AND P0, PT, R5.reuse, -0x1001, PT ;  /* 0xffffefff0500780c */ /* 0x040fe20003f04070 */
[----:B------:R-:W-:Y:S01]  /*0af0*/  VIADD R5, R5, 0x1000 ;  /* 0x0000100005057836 */ /* 0x000fe20000000000 */
[----:B------:R-:W-:-:S11]  /*0b00*/  IADD3 R6, R6, 0x800, RZ ;  /* 0x0000080006067810 */ /* 0x000fd60007ffe0ff */
[----:B------:R-:W-:Y:S05]  /*0b10*/  @P0 BRA `(.L_x_6371) ;  /* 0xfffffff400880947 */ /* 0x000fea000383ffff */
[----:B------:R-:W-:Y:S05]  /*0b20*/  EXIT ;  /* 0x000000000000794d */ /* 0x000fea0003800000 */
.L_x_6368:
[----:B------:R-:W-:Y:S01]  /*0b30*/  HFMA2.MMA R21, -RZ, RZ, 0, 1.847743988037109375e-06 ;  /* 0x0000001fff157435 */ /* 0x000fe200000001ff */
[----:B0-----:R-:W-:Y:S01]  /*0b40*/  MOV R19, R10 ;  /* 0x0000000a00137202 */ /* 0x001fe20000000f00 */
[----:B------:R-:W-:Y:S01]  /*0b50*/  IMAD.MOV.U32 R18, RZ, RZ, 0x1 ;  /* 0x00000001ff127424 */ /* 0x000fe200078e00ff */
[----:B------:R-:W-:-:S08]  /*0b60*/  MOV R16, 0xffffffff ;  /* 0xffffffff00107802 */ /* 0x000fd00000000f00 */
[----:B-12---:R-:W-:Y:S05]  /*0b70*/  WARPSYNC.COLLECTIVE R16, `(.L_x_6372) ;  /* 0x0000000010087348 */ /* 0x006fea0003c00000 */
[----:B------:R0:W3:Y:S02]  /*0b80*/  SHFL.BFLY P1, R17, R19, R18, R21 ;  /* 0x0c00001213117389 */ /* 0x0000e40000020015 */
[----:B0123--:R-:W-:Y:S01]  /*0b90*/  ENDCOLLECTIVE ;  /* 0x000000000000791b */ /* 0x00ffe20003800000 */
.L_x_6372:
[----:B------:R-:W-:Y:S01]  /*0ba0*/  HFMA2.MMA R18, -RZ, RZ, 0, 1.1920928955078125e-07 ;  /* 0x00000002ff127435 */ /* 0x000fe200000001ff */
[----:B------:R-:W-:-:S04]  /*0bb0*/  IMAD.MOV.U32 R9, RZ, RZ, R17 ;  /* 0x000000ffff097224 */ /* 0x000fc800078e0011 */
[----:B------:R-:W-:-:S05]  /*0bc0*/  FADD R9, R10, R9 ;  /* 0x000000090a097221 */ /* 0x000fca0000000000 */
[----:B------:R-:W-:-:S07]  /*0bd0*/  MOV R19, R9 ;  /* 0x0000000900137202 */ /* 0x000fce0000000f00 */
[----:B------:R-:W-:Y:S05]  /*0be0*/  WARPSYNC.COLLECTIVE R16, `(.L_x_6373) ;  /* 0x0000000010087348 */ /* 0x000fea0003c00000 */
[----:B------:R0:W1:Y:S02]  /*0bf0*/  SHFL.BFLY P1, R17, R19, R18, R21 ;  /* 0x0c00001213117389 */ /* 0x0000640000020015 */
[----:B01----:R-:W-:Y:S01]  /*0c00*/  ENDCOLLECTIVE ;  /* 0x000000000000791b */ /* 0x003fe20003800000 */
.L_x_6373:
[----:B------:R-:W-:Y:S01]  /*0c10*/  HFMA2.MMA R18, -RZ, RZ, 0, 2.384185791015625e-07 ;  /* 0x00000004ff127435 */ /* 0x000fe200000001ff */
[----:B------:R-:W-:-:S04]  /*0c20*/  IMAD.MOV.U32 R12, RZ, RZ, R17 ;  /* 0x000000ffff0c7224 */ /* 0x000fc800078e0011 */
[----:B------:R-:W-:-:S05]  /*0c30*/  FADD R12, R9, R12 ;  /* 0x0000000c090c7221 */ /* 0x000fca0000000000 */
[----:B------:R-:W-:-:S07]  /*0c40*/  MOV R19, R12 ;  /* 0x0000000c00137202 */ /* 0x000fce0000000f00 */
[----:B------:R-:W-:Y:S05]  /*0c50*/  WARPSYNC.COLLECTIVE R16, `(.L_x_6374) ;  /* 0x0000000010087348 */ /* 0x000fea0003c00000 */
[----:B------:R0:W1:Y:S02]  /*0c60*/  SHFL.BFLY P1, R17, R19, R18, R21 ;  /* 0x0c00001213117389 */ /* 0x0000640000020015 */
[----:B01----:R-:W-:Y:S01]  /*0c70*/  ENDCOLLECTIVE ;  /* 0x000000000000791b */ /* 0x003fe20003800000 */
.L_x_6374:
[----:B------:R-:W-:Y:S01]  /*0c80*/  HFMA2.MMA R18, -RZ, RZ, 0, 4.76837158203125e-07 ;  /* 0x00000008ff127435 */ /* 0x000fe200000001ff */
[----:B------:R-:W-:-:S04]  /*0c90*/  IMAD.MOV.U32 R11, RZ, RZ, R17 ;  /* 0x000000ffff0b7224 */ /* 0x000fc800078e0011 */
[----:B------:R-:W-:-:S05]  /*0ca0*/  FADD R11, R12, R11 ;  /* 0x0000000b0c0b7221 */ /* 0x000fca0000000000 */
[----:B------:R-:W-:-:S07]  /*0cb0*/  MOV R19, R11 ;  /* 0x0000000b00137202 */ /* 0x000fce0000000f00 */
[----:B------:R-:W-:Y:S05]  /*0cc0*/  WARPSYNC.COLLECTIVE R16, `(.L_x_6375) ;  /* 0x0000000010087348 */ /* 0x000fea0003c00000 */
[----:B------:R0:W1:Y:S02]  /*0cd0*/  SHFL.BFLY P1, R17, R19, R18, R21 ;  /* 0x0c00001213117389 */ /* 0x0000640000020015 */
[----:B01----:R-:W-:Y:S01]  /*0ce0*/  ENDCOLLECTIVE ;  /* 0x000000000000791b */ /* 0x003fe20003800000 */
.L_x_6375:
[----:B------:R-:W-:Y:S01]  /*0cf0*/  HFMA2.MMA R18, -RZ, RZ, 0, 9.5367431640625e-07 ;  /* 0x00000010ff127435 */ /* 0x000fe200000001ff */
[----:B------:R-:W-:-:S04]  /*0d00*/  IMAD.MOV.U32 R10, RZ, RZ, R17 ;  /* 0x000000ffff0a7224 */ /* 0x000fc800078e0011 */
[----:B------:R-:W-:-:S05]  /*0d10*/  FADD R10, R11, R10 ;  /* 0x0000000a0b0a7221 */ /* 0x000fca0000000000 */
[----:B------:R-:W-:-:S07]  /*0d20*/  MOV R19, R10 ;  /* 0x0000000a00137202 */ /* 0x000fce0000000f00 */
[----:B------:R-:W-:Y:S05]  /*0d30*/  WARPSYNC.COLLECTIVE R16, `(.L_x_6376) ;  /* 0x0000000010087348 */ /* 0x000fea0003c00000 */
[----:B------:R0:W1:Y:S02]  /*0d40*/  SHFL.BFLY P1, R17, R19, R18, R21 ;  /* 0x0c00001213117389 */ /* 0x0000640000020015 */
[----:B01----:R-:W-:Y:S01]  /*0d50*/  ENDCOLLECTIVE ;  /* 0x000000000000791b */ /* 0x003fe20003800000 */
.L_x_6376:
[----:B------:R-:W-:Y:S01]  /*0d60*/  HFMA2.MMA R18, -RZ, RZ, 0, 5.9604644775390625e-08 ;  /* 0x00000001ff127435 */ /* 0x000fe200000001ff */
[----:B------:R-:W-:Y:S01]  /*0d70*/  MOV R19, R8 ;  /* 0x0000000800137202 */ /* 0x000fe20000000f00 */
[----:B------:R-:W-:-:S09]  /*0d80*/  IMAD.MOV.U32 R9, RZ, RZ, R17 ;  /* 0x000000ffff097224 */ /* 0x000fd200078e0011 */
[----:B------:R-:W-:Y:S05]  /*0d90*/  WARPSYNC.COLLECTIVE R16, `(.L_x_6377) ;  /* 0x0000000010087348 */ /* 0x000fea0003c00000 */
[----:B------:R0:W1:Y:S02]  /*0da0*/  SHFL.BFLY P1, R17, R19, R18, R21 ;  /* 0x0c00001213117389 */ /* 0x0000640000020015 */
[----:B01----:R-:W-:Y:S01]  /*0db0*/  ENDCOLLECTIVE ;  /* 0x000000000000791b */ /* 0x003fe20003800000 */
.L_x_6377:
[----:B------:R-:W-:Y:S01]  /*0dc0*/  HFMA2.MMA R18, -RZ, RZ, 0, 1.1920928955078125e-07 ;  /* 0x00000002ff127435 */ /* 0x000fe200000001ff */
[----:B------:R-:W-:-:S05]  /*0dd0*/  MOV R11, R17 ;  /* 0x00000011000b7202 */ /* 0x000fca0000000f00 */
[----:B------:R-:W-:-:S04]  /*0de0*/  FADD R13, R8, R11 ;  /* 0x0000000b080d7221 */ /* 0x000fc80000000000 */
[----:B------:R-:W-:-:S07]  /*0df0*/  IMAD.MOV.U32 R19, RZ, RZ, R13 ;  /* 0x000000ffff137224 */ /* 0x000fce00078e000d */
[----:B------:R-:W-:Y:S05]  /*0e00*/  WARPSYNC.COLLECTIVE R16, `(.L_x_6378) ;  /* 0x0000000010087348 */ /* 0x000fea0003c00000 */
[----:B------:R0:W1:Y:S02]  /*0e10*/  SHFL.BFLY P1, R17, R19, R18, R21 ;  /* 0x0c00001213117389 */ /* 0x0000640000020015 */
[----:B01----:R-:W-:Y:S01]  /*0e20*/  ENDCOLLECTIVE ;  /* 0x000000000000791b */ /* 0x003fe20003800000 */
.L_x_6378:
[----:B------:R-:W-:Y:S01]  /*0e30*/  IMAD.MOV.U32 R18, RZ, RZ, 0x4 ;  /* 0x00000004ff127424 */ /* 0x000fe200078e00ff */
[----:B------:R-:W-:-:S05]  /*0e40*/  MOV R14, R17 ;  /* 0x00000011000e7202 */ /* 0x000fca0000000f00 */
[----:B------:R-:W-:-:S05]  /*0e50*/  FADD R14, R13, R14 ;  /* 0x0000000e0d0e7221 */ /* 0x000fca0000000000 */
[----:B------:R-:W-:-:S07]  /*0e60*/  MOV R19, R14 ;  /* 0x0000000e00137202 */ /* 0x000fce0000000f00 */
[----:B------:R-:W-:Y:S05]  /*0e70*/  WARPSYNC.COLLECTIVE R16, `(.L_x_6379) ;  /* 0x0000000010087348 */ /* 0x000fea0003c00000 */
[----:B------:R0:W1:Y:S02]  /*0e80*/  SHFL.BFLY P1, R17, R19, R18, R21 ;  /* 0x0c00001213117389 */ /* 0x0000640000020015 */
[----:B01----:R-:W-:Y:S01]  /*0e90*/  ENDCOLLECTIVE ;  /* 0x000000000000791b */ /* 0x003fe20003800000 */
.L_x_6379:
[----:B------:R-:W-:Y:S01]  /*0ea0*/  HFMA2.MMA R18, -RZ, RZ, 0, 4.76837158203125e-07 ;  /* 0x00000008ff127435 */ /* 0x000fe200000001ff */
[----:B------:R-:W-:-:S05]  /*0eb0*/  MOV R15, R17 ;  /* 0x00000011000f7202 */ /* 0x000fca0000000f00 */
[----:B------:R-:W-:-:S05]  /*0ec0*/  FADD R15, R14, R15 ;  /* 0x0000000f0e0f7221 */ /* 0x000fca0000000000 */
[----:B------:R-:W-:-:S07]  /*0ed0*/  MOV R19, R15 ;  /* 0x0000000f00137202 */ /* 0x000fce0000000f00 */
[----:B------:R-:W-:Y:S05]  /*0ee0*/  WARPSYNC.COLLECTIVE R16, `(.L_x_6380) ;  /* 0x0000000010087348 */ /* 0x000fea0003c00000 */
[----:B------:R0:W1:Y:S02]  /*0ef0*/  SHFL.BFLY P1, R17, R19, R18, R21 ;  /* 0x0c00001213117389 */ /* 0x0000640000020015 */
[----:B01----:R-:W-:Y:S01]  /*0f00*/  ENDCOLLECTIVE ;  /* 0x000000000000791b */ /* 0x003fe20003800000 */
.L_x_6380:
[----:B------:R-:W-:Y:S01]  /*0f10*/  HFMA2.MMA R18, -RZ, RZ, 0, 9.5367431640625e-07 ;  /* 0x00000010ff127435 */ /* 0x000fe200000001ff */
[----:B------:R-:W-:-:S04]  /*0f20*/  IMAD.MOV.U32 R8, RZ, RZ, R17 ;  /* 0x000000ffff087224 */ /* 0x000fc800078e0011 */
[----:B------:R-:W-:-:S05]  /*0f30*/  FADD R8, R15, R8 ;  /* 0x000000080f087221 */ /* 0x000fca0000000000 */
[----:B------:R-:W-:-:S07]  /*0f40*/  MOV R19, R8 ;  /* 0x0000000800137202 */ /* 0x000fce0000000f00 */
[----:B------:R-:W-:Y:S05]  /*0f50*/  WARPSYNC.COLLECTIVE R16, `(.L_x_6381) ;  /* 0x0000000010087348 */ /* 0x000fea0003c00000 */
[----:B------:R0:W1:Y:S02]  /*0f60*/  SHFL.BFLY P1, R17, R19, R18, R21 ;  /* 0x0c00001213117389 */ /* 0x0000640000020015 */
[----:B01----:R-:W-:Y:S01]  /*0f70*/  ENDCOLLECTIVE ;  /* 0x000000000000791b */ /* 0x003fe20003800000 */
.L_x_6381:
[----:B------:R-:W-:Y:S01]  /*0f80*/  MOV R13, R17 ;  /* 0x00000011000d7202 */ /* 0x000fe20000000f00 */
[----:B------:R-:W-:Y:S06]  /*0f90*/  BRA `(.L_x_6382) ;  /* 0xfffffff800747947 */ /* 0x000fec000383ffff */
.L_x_6383:
        /* <DEDUP_REMOVED lines=14> */
.L_x_8071:


//--------------------- .text._ZN18transformer_engine13normalization19ln_bwd_tuned_kernelINS0_13Kernel_traitsIffffjLj4096ELj1ELj1ELj4ELj16ENS0_18Kernel_traits_baseILj4096EffffjLj128EEEEEEEvNS0_20BackwardKernelParamsE --------------------------
	.section	.text._ZN18transformer_engine13normalization19ln_bwd_tuned_kernelINS0_13Kernel_traitsIffffjLj4096ELj1ELj1ELj4ELj16ENS0_18Kernel_traits_baseILj4096EffffjLj128EEEEEEEvNS0_20BackwardKernelParamsE,"ax",@progbits
	.align	128
        .global         _ZN18transformer_engine13normalization19ln_bwd_tuned_kernelINS0_13Kernel_traitsIffffjLj4096ELj1ELj1ELj4ELj16ENS0_18Kernel_traits_baseILj4096EffffjLj128EEEEEEEvNS0_20BackwardKernelParamsE
        .type           _ZN18transformer_engine13normalization19ln_bwd_tuned_kernelINS0_13Kernel_traitsIffffjLj4096ELj1ELj1ELj4ELj16ENS0_18Kernel_traits_baseILj4096EffffjLj128EEEEEEEvNS0_20BackwardKernelParamsE,@function
        .size           _ZN18transformer_engine13normalization19ln_bwd_tuned_kernelINS0_13Kernel_traitsIffffjLj4096ELj1ELj1ELj4ELj16ENS0_18Kernel_traits_baseILj4096EffffjLj128EEEEEEEvNS0_20BackwardKernelParamsE,(.L_x_8072 - _ZN18transformer_engine13normalization19ln_bwd_tuned_kernelINS0_13Kernel_traitsIffffjLj4096ELj1ELj1ELj4ELj16ENS0_18Kernel_traits_baseILj4096EffffjLj128EEEEEEEvNS0_20BackwardKernelParamsE)
        .other          _ZN18transformer_engine13normalization19ln_bwd_tuned_kernelINS0_13Kernel_traitsIffffjLj4096ELj1ELj1ELj4ELj16ENS0_18Kernel_traits_baseILj4096EffffjLj128EEEEEEEvNS0_20BackwardKernelParamsE,@"STO_CUDA_ENTRY STV_DEFAULT"
_ZN18transformer_engine13normalization19ln_bwd_tuned_kernelINS0_13Kernel_traitsIffffjLj4096ELj1ELj1ELj4ELj16ENS0_18Kernel_traits_baseILj4096EffffjLj128EEEEEEEvNS0_20BackwardKernelParamsE:
.text._ZN18transformer_engine13normalization19ln_bwd_tuned_kernelINS0_13Kernel_traitsIffffjLj4096ELj1ELj1ELj4ELj16ENS0_18Kernel_traits_baseILj4096EffffjLj128EEEEEEEvNS0_20BackwardKernelParamsE:
        /* <DEDUP_REMOVED lines=65> */
[----:B------:R-:W-:Y:S01]  /*0410*/  MOV R123, RZ ;  /* 0x000000ff007b7202 */ /* 0x000fe20000000f00 */
[----:B------:R-:W-:Y:S01]  /*0420*/  HFMA2.MMA R128, -RZ, RZ, 0, 0 ;  /* 0x00000000ff807435 */ /* 0x000fe200000001ff */
        /* <DEDUP_REMOVED lines=31> */
[----:B------:R-:W-:Y:S02]  /*0620*/  MOV R168, RZ ;  /* 0x000000ff00a87202 */ /* 0x000fe40000000f00 */
        /* <DEDUP_REMOVED lines=34> */
.L_x_6387:
[----:B------:R-:W0:Y:S01]  /*0850*/  LDC.64 R60, c[0x0][0x220] ;  /* 0x00008800ff3c7b82 */ /* 0x000e220000000a00 */
[----:B------:R-:W-:Y:S02]  /*0860*/  LOP3.LUT R169, R122, 0x7f, RZ, 0xc0, !PT ;  /* 0x0000007f7aa97812 */ /* 0x000fe400078ec0ff */
[----:B---3--:R-:W-:-:S04]  /*0870*/  SHF.L.U32 R4, R133, 0xa, RZ ;  /* 0x0000000a85047819 */ /* 0x008fc800000006ff */
[----:B------:R-:W-:Y:S01]  /*0880*/  LOP3.LUT R169, R4, 0xfffffc00, R169, 0xe2, !PT ;  /* 0xfffffc0004a97812 */ /* 0x000fe200078ee2a9 */
[----:B------:R-:W1:Y:S08]  /*0890*/  LDC.64 R20, c[0x0][0x228] ;  /* 0x00008a00ff147b82 */ /* 0x000e700000000a00 */
[----:B------:R-:W2:Y:S08]  /*08a0*/  LDC.64 R24, c[0x0][0x230] ;  /* 0x00008c00ff187b82 */ /* 0x000eb00000000a00 */
[----:B------:R-:W3:Y:S01]  /*08b0*/  LDC.64 R2, c[0x0][0x258] ;  /* 0x00009600ff027b82 */ /* 0x000ee20000000a00 */
[C---:B0-----:R-:W-:Y:S01]  /*08c0*/  IMAD.WIDE.U32 R4, R169.reuse, 0x10, R60 ;  /* 0x00000010a9047825 */ /* 0x041fe200078e003c */
[----:B------:R-:W-:-:S03]  /*08d0*/  LOP3.LUT R17, R169, 0x80, RZ, 0xfc, !PT ;  /* 0x00000080a9117812 */ /* 0x000fc600078efcff */
[----:B-1----:R-:W-:Y:S02]  /*08e0*/  IMAD.WIDE R20, R133, 0x4, R20 ;  /* 0x0000000485147825 */ /* 0x002fe400078e0214 */
[----:B------:R-:W4:Y:S02]  /*08f0*/  LDG.E.128 R4, desc[UR6][R4.64] ;  /* 0x0000000604047981 */ /* 0x000f24000c1e1d00 */
[----:B------:R-:W-:Y:S02]  /*0900*/  IMAD.WIDE.U32 R12, R17, 0x10, R60 ;  /* 0x00000010110c7825 */ /* 0x000fe400078e003c */
[----:B------:R0:W4:Y:S02]  /*0910*/  LDG.E R171, desc[UR6][R20.64] ;  /* 0x0000000614ab7981 */ /* 0x000124000c1e1900 */
[----:B--2---:R-:W-:Y:S01]  /*0920*/  IMAD.WIDE R24, R133, 0x4, R24 ;  /* 0x0000000485187825 */ /* 0x004fe200078e0218 */
[----:B------:R-:W-:Y:S01]  /*0930*/  LOP3.LUT R27, R169, 0x100, RZ, 0xfc, !PT ;  /* 0x00000100a91b7812 */ /* 0x000fe200078efcff */
[----:B------:R-:W2:Y:S04]  /*0940*/  LDG.E.128 R12, desc[UR6][R12.64] ;  /* 0x000000060c0c7981 */ /* 0x000ea8000c1e1d00 */
[----:B------:R-:W5:Y:S01]  /*0950*/  LDG.E R166, desc[UR6][R24.64] ;  /* 0x0000000618a67981 */ /* 0x000f62000c1e1900 */
[----:B---3--:R-:W-:-:S04]  /*0960*/  IMAD.WIDE.U32 R16, R17, 0x10, R2 ;  /* 0x0000001011107825 */ /* 0x008fc800078e0002 */
[--C-:B0-----:R-:W-:Y:S01]  /*0970*/  IMAD.WIDE.U32 R20, R27, 0x10, R60.reuse ;  /* 0x000000101b147825 */ /* 0x101fe200078e003c */
[----:B------:R-:W-:Y:S01]  /*0980*/  LOP3.LUT R33, R169, 0x180, RZ, 0xfc, !PT ;  /* 0x00000180a9217812 */ /* 0x000fe200078efcff */
[----:B------:R-:W3:Y:S04]  /*0990*/  LDG.E.128 R16, desc[UR6][R16.64] ;  /* 0x0000000610107981 */ /* 0x000ee8000c1e1d00 */
[----:B------:R-:W3:Y:S01]  /*09a0*/  LDG.E.128 R20, desc[UR6][R20.64] ;  /* 0x0000000614147981 */ /* 0x000ee2000c1e1d00 */
[----:B------:R-:W-:Y:S01]  /*09b0*/  IMAD.WIDE.U32 R28, R33, 0x10, R60 ;  /* 0x00000010211c7825 */ /* 0x000fe200078e003c */
[----:B------:R-:W-:-:S03]  /*09c0*/  LOP3.LUT R41, R169, 0x200, RZ, 0xfc, !PT ;  /* 0x00000200a9297812 */ /* 0x000fc600078efcff */
[--C-:B------:R-:W-:Y:S02]  /*09d0*/  IMAD.WIDE.U32 R26, R27, 0x10, R2.reuse ;  /* 0x000000101b1a7825 */ /* 0x100fe400078e0002 */
[----:B------:R-:W3:Y:S02]  /*09e0*/  LDG.E.128 R28, desc[UR6][R28.64] ;  /* 0x000000061c1c7981 */ /* 0x000ee4000c1e1d00 */
[----:B------:R-:W-:Y:S02]  /*09f0*/  IMAD.WIDE.U32 R8, R169, 0x10, R2 ;  /* 0x00000010a9087825 */ /* 0x000fe400078e0002 */
[----:B------:R-:W3:Y:S02]  /*0a00*/  LDG.E.128 R24, desc[UR6][R26.64] ;  /* 0x000000061a187981 */ /* 0x000ee4000c1e1d00 */
[----:B------:R-:W-:Y:S02]  /*0a10*/  IMAD.WIDE.U32 R36, R41, 0x10, R60 ;  /* 0x0000001029247825 */ /* 0x000fe400078e003c */
[----:B------:R-:W3:Y:S04]  /*0a20*/  LDG.E.128 R8, desc[UR6][R8.64] ;  /* 0x0000000608087981 */ /* 0x000ee8000c1e1d00 */
[----:B------:R-:W3:Y:S01]  /*0a30*/  LDG.E.128 R36, desc[UR6][R36.64] ;  /* 0x0000000624247981 */ /* 0x000ee2000c1e1d00 */
[----:B------:R-:W-:-:S06]  /*0a40*/  IMAD.WIDE.U32 R32, R33, 0x10, R2 ;  /* 0x0000001021207825 */ /* 0x000fcc00078e0002 */
[----:B------:R-:W3:Y:S01]  /*0a50*/  LDG.E.128 R32, desc[UR6][R32.64] ;  /* 0x0000000620207981 */ /* 0x000ee2000c1e1d00 */
[----:B------:R-:W-:Y:S01]  /*0a60*/  IMAD.WIDE.U32 R40, R41, 0x10, R2 ;  /* 0x0000001029287825 */ /* 0x000fe200078e0002 */
[----:B------:R-:W-:-:S05]  /*0a70*/  LOP3.LUT R49, R169, 0x280, RZ, 0xfc, !PT ;  /* 0x00000280a9317812 */ /* 0x000fca00078efcff */
[----:B------:R-:W3:Y:S01]  /*0a80*/  LDG.E.128 R40, desc[UR6][R40.64] ;  /* 0x0000000628287981 */ /* 0x000ee2000c1e1d00 */
[----:B------:R-:W-:Y:S01]  /*0a90*/  IMAD.WIDE.U32 R44, R49, 0x10, R60 ;  /* 0x00000010312c7825 */ /* 0x000fe200078e003c */
[----:B------:R-:W-:-:S03]  /*0aa0*/  LOP3.LUT R57, R169, 0x300, RZ, 0xfc, !PT ;  /* 0x00000300a9397812 */ /* 0x000fc600078efcff */
[----:B------:R-:W-:Y:S02]  /*0ab0*/  IMAD.WIDE.U32 R48, R49, 0x10, R2 ;  /* 0x0000001031307825 */ /* 0x000fe400078e0002 */
[----:B------:R-:W3:Y:S02]  /*0ac0*/  LDG.E.128 R44, desc[UR6][R44.64] ;  /* 0x000000062c2c7981 */ /* 0x000ee4000c1e1d00 */
[C---:B------:R-:W-:Y:S02]  /*0ad0*/  IMAD.WIDE.U32 R52, R57.reuse, 0x10, R60 ;  /* 0x0000001039347825 */ /* 0x040fe400078e003c */
[----:B------:R-:W3:Y:S02]  /*0ae0*/  LDG.E.128 R48, desc[UR6][R48.64] ;  /* 0x0000000630307981 */ /* 0x000ee4000c1e1d00 */
[----:B------:R-:W-:Y:S02]  /*0af0*/  IMAD.WIDE.U32 R56, R57, 0x10, R2 ;  /* 0x0000001039387825 */ /* 0x000fe400078e0002 */
[----:B------:R-:W3:Y:S01]  /*0b00*/  LDG.E.128 R52, desc[UR6][R52.64] ;  /* 0x0000000634347981 */ /* 0x000ee2000c1e1d00 */
[----:B------:R-:W-:-:S03]  /*0b10*/  LOP3.LUT R65, R169, 0x380, RZ, 0xfc, !PT ;  /* 0x00000380a9417812 */ /* 0x000fc600078efcff */
[----:B------:R-:W3:Y:S02]  /*0b20*/  LDG.E.128 R56, desc[UR6][R56.64] ;  /* 0x0000000638387981 */ /* 0x000ee4000c1e1d00 */
[----:B------:R-:W-:-:S04]  /*0b30*/  IMAD.WIDE.U32 R60, R65, 0x10, R60 ;  /* 0x00000010413c7825 */ /* 0x000fc800078e003c */
[----:B------:R-:W-:Y:S02]  /*0b40*/  IMAD.WIDE.U32 R64, R65, 0x10, R2 ;  /* 0x0000001041407825 */ /* 0x000fe400078e0002 */
[----:B------:R-:W3:Y:S04]  /*0b50*/  LDG.E.128 R60, desc[UR6][R60.64] ;  /* 0x000000063c3c7981 */ /* 0x000ee8000c1e1d00 */
[----:B------:R-:W3:Y:S01]  /*0b60*/  LDG.E.128 R64, desc[UR6][R64.64] ;  /* 0x0000000640407981 */ /* 0x000ee2000c1e1d00 */
[----:B------:R-:W-:Y:S01]  /*0b70*/  UMOV UR4, 0xffffffff ;  /* 0xffffffff00047882 */ /* 0x000fe20000000000 */
[----:B------:R-:W-:Y:S01]  /*0b80*/  LOP3.LUT P1, RZ, R122, 0x1f, RZ, 0xc0, !PT ;  /* 0x0000001f7aff7812 */ /* 0x000fe2000782c0ff */
[--C-:B----4-:R-:W-:Y:S01]  /*0b90*/  FADD R5, R5, -R171.reuse ;  /* 0x800000ab05057221 */ /* 0x110fe20000000000 */
[--C-:B------:R-:W-:Y:S01]  /*0ba0*/  FADD R173, R6, -R171.reuse ;  /* 0x800000ab06ad7221 */ /* 0x100fe20000000000 */
[----:B------:R-:W-:-:S02]  /*0bb0*/  FADD R7, R7, -R171 ;  /* 0x800000ab07077221 */ /* 0x000fc40000000000 */
[C---:B-----5:R-:W-:Y:S01]  /*0bc0*/  FMUL R2, R166.reuse, R5 ;  /* 0x00000005a6027220 */ /* 0x060fe20000400000 */
[C---:B--2---:R-:W-:Y:S01]  /*0bd0*/  FADD R5, -R171.reuse, R12 ;  /* 0x0000000cab057221 */ /* 0x044fe20000000100 */
[C---:B------:R-:W-:Y:S01]  /*0be0*/  FMUL R172, R166.reuse, R173 ;  /* 0x000000ada6ac7220 */ /* 0x040fe20000400000 */
[C---:B------:R-:W-:Y:S01]  /*0bf0*/  FMUL R173, R166.reuse, R7 ;  /* 0x00000007a6ad7220 */ /* 0x040fe20000400000 */
[C---:B------:R-:W-:Y:S01]  /*0c00*/  FADD R7, -R171.reuse, R14 ;  /* 0x0000000eab077221 */ /* 0x040fe20000000100 */
[----:B------:R-:W-:Y:S01]  /*0c10*/  FMUL R14, R166, R5 ;  /* 0x00000005a60e7220 */ /* 0x000fe20000400000 */
[C---:B------:R-:W-:Y:S01]  /*0c20*/  FADD R5, -R171.reuse, R15 ;  /* 0x0000000fab057221 */ /* 0x040fe20000000100 */
[----:B------:R-:W-:Y:S01]  /*0c30*/  FADD R13, -R171, R13 ;  /* 0x0000000dab0d7221 */ /* 0x000fe20000000100 */
[----:B---3--:R-:W-:Y:S01]  /*0c40*/  FADD R97, R16, R97 ;  /* 0x0000006110617221 */ /* 0x008fe20000000000 */
[-C--:B------:R-:W-:Y:S01]  /*0c50*/  FFMA R69, R14, R16.reuse, R69 ;  /* 0x000000100e457223 */ /* 0x080fe20000000045 */
[----:B------:R-:W-:Y:S01]  /*0c60*/  FMUL R179, R161, R16 ;  /* 0x00000010a1b37220 */ /* 0x000fe20000400000 */
[C---:B------:R-:W-:Y:S01]  /*0c70*/  FMUL R16, R166.reuse, R5 ;  /* 0x00000005a6107220 */ /* 0x040fe20000400000 */
[----:B------:R-:W-:Y:S01]  /*0c80*/  FADD R5, -R171, R20 ;  /* 0x00000014ab057221 */ /* 0x000fe20000000100 */
[----:B------:R-:W-:Y:S01]  /*0c90*/  FMUL R13, R166, R13 ;  /* 0x0000000da60d7220 */ /* 0x000fe20000400000 */
[----:B------:R-:W-:-:S02]  /*0ca0*/  FADD R94, R17, R94 ;  /* 0x0000005e115e7221 */ /* 0x000fc40000000000 */
[----:B------:R-:W-:Y:S01]  /*0cb0*/  FMUL R20, R166, R5 ;  /* 0x00000005a6147220 */ /* 0x000fe20000400000 */
[----:B------:R-:W-:Y:S01]  /*0cc0*/  FADD R5, -R171, R23 ;  /* 0x00000017ab057221 */ /* 0x000fe20000000100 */
[----:B------:R-:W-:Y:S01]  /*0cd0*/  FFMA R0, R17, R13, R0 ;  /* 0x0000000d11007223 */ /* 0x000fe20000000000 */
[----:B------:R-:W-:Y:S01]  /*0ce0*/  FMUL R176, R160, R17 ;  /* 0x00000011a0b07220 */ /* 0x000fe20000400000 */
[C---:B------:R-:W-:Y:S01]  /*0cf0*/  FADD R17, -R171.reuse, R21 ;  /* 0x00000015ab117221 */ /* 0x040fe20000000100 */
[C---:B------:R-:W-:Y:S01]  /*0d00*/  FADD R21, -R171.reuse, R22 ;  /* 0x00000016ab157221 */ /* 0x040fe20000000100 */
[C---:B------:R-:W-:Y:S01]  /*0d10*/  FMUL R22, R166.reuse, R5 ;  /* 0x00000005a6167220 */ /* 0x040fe20000400000 */
[----:B------:R-:W-:Y:S01]  /*0d20*/  FADD R5, -R171, R28 ;  /* 0x0000001cab057221 */ /* 0x000fe20000000100 */
[----:B------:R-:W-:Y:S01]  /*0d30*/  FMUL R17, R166, R17 ;  /* 0x00000011a6117220 */ /* 0x000fe20000400000 */
[----:B------:R-:W-:Y:S01]  /*0d40*/  FADD R101, R24, R101 ;  /* 0x0000006518657221 */ /* 0x000fe20000000000 */
[-C--:B------:R-:W-:Y:S01]  /*0d50*/  FFMA R73, R20, R24.reuse, R73 ;  /* 0x0000001814497223 */ /* 0x080fe20000000049 */
[----:B------:R-:W-:Y:S01]  /*0d60*/  FMUL R28, R166, R5 ;  /* 0x00000005a61c7220 */ /* 0x000fe20000400000 */
[----:B------:R-:W-:Y:S01]  /*0d70*/  FMUL R23, R157, R24 ;  /* 0x000000189d177220 */ /* 0x000fe20000400000 */
[----:B------:R-:W-:Y:S01]  /*0d80*/  FADD R5, -R171, R31 ;  /* 0x0000001fab057221 */ /* 0x000fe20000000100 */
[C---:B------:R-:W-:Y:S01]  /*0d90*/  FADD R98, R25.reuse, R98 ;  /* 0x0000006219627221 */ /* 0x040fe20000000000 */
[----:B------:R-:W-:Y:S01]  /*0da0*/  FFMA R70, R25, R17, R70 ;  /* 0x0000001119467223 */ /* 0x000fe20000000046 */
[----:B------:R-:W-:Y:S01]  /*0db0*/  FMUL R24, R156, R25 ;  /* 0x000000199c187220 */ /* 0x000fe20000400000 */
[----:B------:R-:W-:Y:S01]  /*0dc0*/  FADD R3, R4, -R171 ;  /* 0x800000ab04037221 */ /* 0x000fe20000000000 */
[C---:B------:R-:W-:Y:S01]  /*0dd0*/  FADD R25, -R171.reuse, R29 ;  /* 0x0000001dab197221 */ /* 0x040fe20000000100 */
[----:B------:R-:W-:Y:S01]  /*0de0*/  FADD R29, -R171, R30 ;  /* 0x0000001eab1d7221 */ /* 0x000fe20000000100 */
[----:B------:R-:W-:Y:S01]  /*0df0*/  FMUL R30, R166, R5 ;  /* 0x00000005a61e7220 */ /* 0x000fe20000400000 */
[----:B------:R-:W-:Y:S01]  /*0e00*/  FMUL R174, R165, R8 ;  /* 0x00000008a5ae7220 */ /* 0x000fe20000400000 */
[----:B------:R-:W-:Y:S01]  /*0e10*/  FADD R5, -R171, R36 ;  /* 0x00000024ab057221 */ /* 0x000fe20000000100 */
[----:B------:R-:W-:Y:S01]  /*0e20*/  FMUL R3, R3, R166 ;  /* 0x000000a603037220 */ /* 0x000fe20000400000 */
        /* <DEDUP_REMOVED lines=65> */
[----:B------:R-:W-:Y:S01]  /*1240*/  FMUL R38, R166, R37 ;  /* 0x00000025a6267220 */ /* 0x000fe20000400000 */
[-C--:B------:R-:W-:Y:S01]  /*1250*/  FFMA R81, R36, R40.reuse, R81 ;  /* 0x0000002824517223 */ /* 0x080fe20000000051 */
[----:B------:R-:W-:Y:S01]  /*1260*/  FMUL R40, R149, R40 ;  /* 0x0000002895287220 */ /* 0x000fe20000400000 */
[----:B------:R-:W-:Y:S01]  /*1270*/  FADD R7, R6, R35 ;  /* 0x0000002306077221 */ /* 0x000fe20000000000 */
[----:B------:R-:W-:Y:S01]  /*1280*/  FFMA R5, R30, R35, R5 ;  /* 0x000000231e057223 */ /* 0x000fe20000000005 */
[----:B------:R-:W-:Y:S01]  /*1290*/  FADD R39, -R171, R39 ;  /* 0x00000027ab277221 */ /* 0x000fe20000000100 */
        /* <DEDUP_REMOVED lines=73> */
[----:B------:R-:W-:Y:S01]  /*1730*/  FADD R9, -R171, R60 ;  /* 0x0000003cab097221 */ /* 0x000fe20000000100 */
[----:B------:R-:W-:Y:S01]  /*1740*/  FADD R6, R7, R58 ;  /* 0x0000003a07067221 */ /* 0x000fe20000000000 */
[----:B------:R-:W-:Y:S01]  /*1750*/  FFMA R5, R39, R58, R4 ;  /* 0x0000003a27057223 */ /* 0x000fe20000000004 */
[C---:B------:R-:W-:Y:S01]  /*1760*/  FADD R53, -R171.reuse, R62 ;  /* 0x0000003eab357221 */ /* 0x040fe20000000100 */
[----:B------:R-:W-:Y:S01]  /*1770*/  FADD R47, -R171, R61 ;  /* 0x0000003dab2f7221 */ /* 0x000fe20000000100 */
[----:B------:R-:W-:Y:S01]  /*1780*/  FMUL R60, R166, R9 ;  /* 0x00000009a63c7220 */ /* 0x000fe20000400000 */
        /* <DEDUP_REMOVED lines=51> */
.L_x_6398:
        /* <DEDUP_REMOVED lines=15> */
.L_x_6386:
[----:B------:R-:W-:Y:S05]  /*1bb0*/  WARPSYNC.ALL ;  /* 0x0000000000007948 */ /* 0x000fea0003800000 */
[----:B------:R-:W-:Y:S01]  /*1bc0*/  BAR.SYNC.DEFER_BLOCKING 0x0 ;  /* 0x0000000000007b1d */ /* 0x000fe20000010000 */
[----:B0-----:R-:W-:Y:S02]  /*1bd0*/  SEL R4, R131, R132, !P0 ;  /* 0x0000008483047207 */ /* 0x001fe40004000000 */
[----:B------:R-:W-:Y:S02]  /*1be0*/  IADD3 R133, R133, UR8, RZ ;  /* 0x0000000885857c10 */ /* 0x000fe4000fffe0ff */
[----:B------:R-:W-:-:S02]  /*1bf0*/  LEA R61, R4, R129, 0x3 ;  /* 0x00000081043d7211 */ /* 0x000fc400078e18ff */
[----:B------:R-:W-:Y:S02]  /*1c00*/  ISETP.GE.AND P1, PT, R133, UR9, PT ;  /* 0x0000000985007c0c */ /* 0x000fe4000bf26270 */
[----:B------:R-:W-:Y:S01]  /*1c10*/  SEL R170, RZ, 0x1, P0 ;  /* 0x00000001ffaa7807 */ /* 0x000fe20000000000 */
        /* <DEDUP_REMOVED lines=47> */
[----:B------:R-:W0:Y:S01]  /*1f10*/  LDC.64 R2, c[0x0][0x278] ;  /* 0x00009e00ff027b82 */ /* 0x000e220000000a00 */
        /* <DEDUP_REMOVED lines=18> */
[C---:B------:R-:W-:Y:S01]  /*2040*/  IADD3 R27, R169.reuse, 0x200, RZ ;  /* 0x00000200a91b7810 */ /* 0x040fe20007ffe0ff */
[C---:B------:R-:W-:Y:S01]  /*2050*/  FMUL R15, R166.reuse, R15 ;  /* 0x0000000fa60f7220 */ /* 0x040fe20000400000 */
[C---:B------:R-:W-:Y:S01]  /*2060*/  FMUL R14, R166.reuse, R177 ;  /* 0x000000b1a60e7220 */ /* 0x040fe20000400000 */
[C---:B------:R-:W-:Y:S01]  /*2070*/  FMUL R13, R166.reuse, R13 ;  /* 0x0000000da60d7220 */ /* 0x040fe20000400000 */
[----:B------:R-:W-:Y:S01]  /*2080*/  FMUL R12, R166, R5 ;  /* 0x00000005a60c7220 */ /* 0x000fe20000400000 */
[----:B0-----:R-:W-:-:S04]  /*2090*/  IMAD.WIDE.U32 R32, R169, 0x10, R2 ;  /* 0x00000010a9207825 */ /* 0x001fc800078e0002 */
        /* <DEDUP_REMOVED lines=125> */
.L_x_6384:
        /* <DEDUP_REMOVED lines=47> */
.L_x_6385:
[----:B------:R-:W-:Y:S01]  /*2b60*/  HFMA2.MMA R65, -RZ, RZ, 0, 9.5367431640625e-07 ;  /* 0x00000010ff417435 */ /* 0x000fe200000001ff */
[----:B------:R-:W-:Y:S02]  /*2b70*/  MOV R184, R6 ;  /* 0x0000000600b87202 */ /* 0x000fe40000000f00 */
[----:B------:R-:W-:Y:S02]  /*2b80*/  MOV R186, 0x1f ;  /* 0x0000001f00ba7802 */ /* 0x000fe40000000f00 */
[----:B------:R-:W-:-:S07]  /*2b90*/  MOV R61, 0xffffffff ;  /* 0xffffffff003d7802 */ /* 0x000fce0000000f00 */
[----:B------:R-:W-:Y:S05]  /*2ba0*/  WARPSYNC.COLLECTIVE R61, `(.L_x_6388) ;  /* 0x000000003d087348 */ /* 0x000fea0003c00000 */
[----:B------:R0:W1:Y:S02]  /*2bb0*/  SHFL.DOWN P0, R63, R184, R65, R186 ;  /* 0x08000041b83f7389 */ /* 0x00006400000000ba */
[----:B01----:R-:W-:Y:S01]  /*2bc0*/  ENDCOLLECTIVE ;  /* 0x000000000000791b */ /* 0x003fe20003800000 */
.L_x_6388:
[----:B------:R-:W-:Y:S02]  /*2bd0*/  MOV R184, R5 ;  /* 0x0000000500b87202 */ /* 0x000fe40000000f00 */
[----:B------:R-:W-:-:S07]  /*2be0*/  MOV R7, R63 ;  /* 0x0000003f00077202 */ /* 0x000fce0000000f00 */
[----:B------:R-:W-:Y:S05]  /*2bf0*/  WARPSYNC.COLLECTIVE R61, `(.L_x_6389) ;  /* 0x000000003d087348 */ /* 0x000fea0003c00000 */
[----:B------:R0:W1:Y:S02]  /*2c00*/  SHFL.DOWN P0, R63, R184, R65, R186 ;  /* 0x08000041b83f7389 */ /* 0x00006400000000ba */
[----:B01----:R-:W-:Y:S01]  /*2c10*/  ENDCOLLECTIVE ;  /* 0x000000000000791b */ /* 0x003fe20003800000 */
.L_x_6389:
[----:B------:R-:W-:Y:S01]  /*2c20*/  FADD R7, R6, R7 ;  /* 0x0000000706077221 */ /* 0x000fe20000000000 */
[----:B------:R-:W-:-:S04]  /*2c30*/  HFMA2.MMA R65, -RZ, RZ, 0, 4.76837158203125e-07 ;  /* 0x00000008ff417435 */ /* 0x000fc800000001ff */
[----:B------:R-:W-:Y:S02]  /*2c40*/  MOV R184, R7 ;  /* 0x0000000700b87202 */ /* 0x000fe40000000f00 */
[----:B------:R-:W-:-:S07]  /*2c50*/  MOV R4, R63 ;  /* 0x0000003f00047202 */ /* 0x000fce0000000f00 */
[----:B------:R-:W-:Y:S05]  /*2c60*/  WARPSYNC.COLLECTIVE R61, `(.L_x_6390) ;  /* 0x000000003d087348 */ /* 0x000fea0003c00000 */
[----:B------:R0:W1:Y:S02]  /*2c70*/  SHFL.DOWN P0, R63, R184, R65, R186 ;  /* 0x08000041b83f7389 */ /* 0x00006400000000ba */
[----:B01----:R-:W-:Y:S01]  /*2c80*/  ENDCOLLECTIVE ;  /* 0x000000000000791b */ /* 0x003fe20003800000 */
.L_x_6390:
[----:B------:R-:W-:-:S05]  /*2c90*/  FADD R4, R5, R4 ;  /* 0x0000000405047221 */ /* 0x000fca0000000000 */
[----:B------:R-:W-:Y:S02]  /*2ca0*/  MOV R184, R4 ;  /* 0x0000000400b87202 */ /* 0x000fe40000000f00 */
[----:B------:R-:W-:-:S07]  /*2cb0*/  MOV R8, R63 ;  /* 0x0000003f00087202 */ /* 0x000fce0000000f00 */
[----:B------:R-:W-:Y:S05]  /*2cc0*/  WARPSYNC.COLLECTIVE R61, `(.L_x_6391) ;  /* 0x000000003d087348 */ /* 0x000fea0003c00000 */
[----:B------:R0:W1:Y:S02]  /*2cd0*/  SHFL.DOWN P0, R63, R184, R65, R186 ;  /* 0x08000041b83f7389 */ /* 0x00006400000000ba */
[----:B01----:R-:W-:Y:S01]  /*2ce0*/  ENDCOLLECTIVE ;  /* 0x000000000000791b */ /* 0x003fe20003800000 */
.L_x_6391:
[----:B------:R-:W-:Y:S01]  /*2cf0*/  FADD R8, R7, R8 ;  /* 0x0000000807087221 */ /* 0x000fe20000000000 */
[----:B------:R-:W-:-:S04]  /*2d00*/  HFMA2.MMA R65, -RZ, RZ, 0, 2.384185791015625e-07 ;  /* 0x00000004ff417435 */ /* 0x000fc800000001ff */
[----:B------:R-:W-:Y:S02]  /*2d10*/  MOV R184, R8 ;  /* 0x0000000800b87202 */ /* 0x000fe40000000f00 */
[----:B------:R-:W-:-:S07]  /*2d20*/  MOV R9, R63 ;  /* 0x0000003f00097202 */ /* 0x000fce0000000f00 */
[----:B------:R-:W-:Y:S05]  /*2d30*/  WARPSYNC.COLLECTIVE R61, `(.L_x_6392) ;  /* 0x000000003d087348 */ /* 0x000fea0003c00000 */
[----:B------:R0:W1:Y:S02]  /*2d40*/  SHFL.DOWN P0, R63, R184, R65, R186 ;  /* 0x08000041b83f7389 */ /* 0x00006400000000ba */
[----:B01----:R-:W-:Y:S01]  /*2d50*/  ENDCOLLECTIVE ;  /* 0x000000000000791b */ /* 0x003fe20003800000 */
.L_x_6392:
[----:B------:R-:W-:-:S05]  /*2d60*/  FADD R9, R4, R9 ;  /* 0x0000000904097221 */ /* 0x000fca0000000000 */
[----:B------:R-:W-:Y:S02]  /*2d70*/  MOV R184, R9 ;  /* 0x0000000900b87202 */ /* 0x000fe40000000f00 */
[----:B------:R-:W-:-:S07]  /*2d80*/  MOV R11, R63 ;  /* 0x0000003f000b7202 */ /* 0x000fce0000000f00 */
[----:B------:R-:W-:Y:S05]  /*2d90*/  WARPSYNC.COLLECTIVE R61, `(.L_x_6393) ;  /* 0x000000003d087348 */ /* 0x000fea0003c00000 */
[----:B------:R0:W1:Y:S02]  /*2da0*/  SHFL.DOWN P0, R63, R184, R65, R186 ;  /* 0x08000041b83f7389 */ /* 0x00006400000000ba */
[----:B01----:R-:W-:Y:S01]  /*2db0*/  ENDCOLLECTIVE ;  /* 0x000000000000791b */ /* 0x003fe20003800000 */
.L_x_6393:
[----:B------:R-:W-:Y:S01]  /*2dc0*/  FADD R11, R8, R11 ;  /* 0x0000000b080b7221 */ /* 0x000fe20000000000 */
[----:B------:R-:W-:-:S04]  /*2dd0*/  HFMA2.MMA R65, -RZ, RZ, 0, 1.1920928955078125e-07 ;  /* 0x00000002ff417435 */ /* 0x000fc800000001ff */
[----:B------:R-:W-:Y:S02]  /*2de0*/  MOV R184, R11 ;  /* 0x0000000b00b87202 */ /* 0x000fe40000000f00 */
[----:B------:R-:W-:-:S07]  /*2df0*/  MOV R10, R63 ;  /* 0x0000003f000a7202 */ /* 0x000fce0000000f00 */
[----:B------:R-:W-:Y:S05]  /*2e00*/  WARPSYNC.COLLECTIVE R61, `(.L_x_6394) ;  /* 0x000000003d087348 */ /* 0x000fea0003c00000 */
[----:B------:R0:W1:Y:S02]  /*2e10*/  SHFL.DOWN P0, R63, R184, R65, R186 ;  /* 0x08000041b83f7389 */ /* 0x00006400000000ba */
[----:B01----:R-:W-:Y:S01]  /*2e20*/  ENDCOLLECTIVE ;  /* 0x000000000000791b */ /* 0x003fe20003800000 */
.L_x_6394:
[----:B------:R-:W-:-:S05]  /*2e30*/  FADD R10, R9, R10 ;  /* 0x0000000a090a7221 */ /* 0x000fca0000000000 */
[----:B------:R-:W-:Y:S02]  /*2e40*/  MOV R184, R10 ;  /* 0x0000000a00b87202 */ /* 0x000fe40000000f00 */
[----:B------:R-:W-:-:S07]  /*2e50*/  MOV R6, R63 ;  /* 0x0000003f00067202 */ /* 0x000fce0000000f00 */
[----:B------:R-:W-:Y:S05]  /*2e60*/  WARPSYNC.COLLECTIVE R61, `(.L_x_6395) ;  /* 0x000000003d087348 */ /* 0x000fea0003c00000 */
[----:B------:R0:W1:Y:S02]  /*2e70*/  SHFL.DOWN P0, R63, R184, R65, R186 ;  /* 0x08000041b83f7389 */ /* 0x00006400000000ba */
[----:B01----:R-:W-:Y:S01]  /*2e80*/  ENDCOLLECTIVE ;  /* 0x000000000000791b */ /* 0x003fe20003800000 */
.L_x_6395:
[----:B------:R-:W-:Y:S01]  /*2e90*/  FADD R6, R11, R6 ;  /* 0x000000060b067221 */ /* 0x000fe20000000000 */
[----:B------:R-:W-:-:S04]  /*2ea0*/  HFMA2.MMA R65, -RZ, RZ, 0, 5.9604644775390625e-08 ;  /* 0x00000001ff417435 */ /* 0x000fc800000001ff */
[----:B------:R-:W-:Y:S02]  /*2eb0*/  MOV R184, R6 ;  /* 0x0000000600b87202 */ /* 0x000fe40000000f00 */
[----:B------:R-:W-:-:S07]  /*2ec0*/  MOV R5, R63 ;  /* 0x0000003f00057202 */ /* 0x000fce0000000f00 */
[----:B------:R-:W-:Y:S05]  /*2ed0*/  WARPSYNC.COLLECTIVE R61, `(.L_x_6396) ;  /* 0x000000003d087348 */ /* 0x000fea0003c00000 */
[----:B------:R0:W1:Y:S02]  /*2ee0*/  SHFL.DOWN P0, R63, R184, R65, R186 ;  /* 0x08000041b83f7389 */ /* 0x00006400000000ba */
[----:B01----:R-:W-:Y:S01]  /*2ef0*/  ENDCOLLECTIVE ;  /* 0x000000000000791b */ /* 0x003fe20003800000 */
.L_x_6396:
[----:B------:R-:W-:-:S05]  /*2f00*/  FADD R5, R10, R5 ;  /* 0x000000050a057221 */ /* 0x000fca0000000000 */
[----:B------:R-:W-:Y:S02]  /*2f10*/  MOV R184, R5 ;  /* 0x0000000500b87202 */ /* 0x000fe40000000f00 */
[----:B------:R-:W-:-:S07]  /*2f20*/  MOV R7, R63 ;  /* 0x0000003f00077202 */ /* 0x000fce0000000f00 */
[----:B------:R-:W-:Y:S05]  /*2f30*/  WARPSYNC.COLLECTIVE R61, `(.L_x_6397) ;  /* 0x000000003d087348 */ /* 0x000fea0003c00000 */
[----:B------:R0:W1:Y:S02]  /*2f40*/  SHFL.DOWN P0, R63, R184, R65, R186 ;  /* 0x08000041b83f7389 */ /* 0x00006400000000ba */
[----:B01----:R-:W-:Y:S01]  /*2f50*/  ENDCOLLECTIVE ;  /* 0x000000000000791b */ /* 0x003fe20003800000 */
.L_x_6397:
[----:B------:R-:W-:Y:S01]  /*2f60*/  MOV R8, R63 ;  /* 0x0000003f00087202 */ /* 0x000fe20000000f00 */
[----:B------:R-:W-:Y:S06]  /*2f70*/  BRA `(.L_x_6398) ;  /* 0xffffffe800d07947 */ /* 0x000fec000383ffff */
.L_x_6399:
        /* <DEDUP_REMOVED lines=16> */
.L_x_8072:


//--------------------- .text._ZN18transformer_engine13normalization28ln_bwd_finalize_tuned_kernelINS0_22Kernel_traits_finalizeILj3840E13__nv_bfloat16fS3_fjLj1024ELj4ENS0_18Kernel_traits_baseILj3840ES3_fS3_fjLj1024EEEEEEEvNS0_20BackwardKernelParamsE --------------------------
	.section	.text._ZN18transformer_engine13normalization28ln_bwd_finalize_tuned_kernelINS0_22Kernel_traits_finalizeILj3840E13__nv_bfloat16fS3_fjLj1024ELj4ENS0_18Kernel_traits_baseILj3840ES3_fS3_fjLj1024EEEEEEEvNS0_20BackwardKernelParamsE,"ax",@progbits
	.align	128
        .global         _ZN18transformer_engine13normalization28ln_bwd_finalize_tuned_kernelINS0_22Kernel_traits_finalizeILj3840E13__nv_bfloat16fS3_fjLj1024ELj4ENS0_18Kernel_traits_baseILj3840ES3_fS3_fjLj1024EEEEEEEvNS0_20BackwardKernelParamsE
        .type           _ZN18transformer_engine13normalization28ln_bwd_finalize_tuned_kernelINS0_22Kernel_traits_finalizeILj3840E13__nv_bfloat16fS3_fjLj1024ELj4ENS0_18Kernel_traits_baseILj3840ES3_fS3_fjLj1024EEEEEEEvNS0_20BackwardKernelParamsE,@function
        .size           _ZN18transformer_engine13normalization28ln_bwd_finalize_tuned_kernelINS0_22Kernel_traits_finalizeILj3840E13__nv_bfloat16fS3_fjLj1024ELj4ENS0_18Kernel_traits_baseILj3840ES3_fS3_fjLj1024EEEEEEEvNS0_20BackwardKernelParamsE,(.L_x_8073 - _ZN18transformer_engine13normalization28ln_bwd_finalize_tuned_kernelINS0_22Kernel_traits_finalizeILj3840E13__nv_bfloat16fS3_fjLj1024ELj4ENS0_18Kernel_traits_baseILj3840ES3_fS3_fjLj1024EEEEEEEvNS0_20BackwardKernelParamsE)
        .other          _ZN18transformer_engine13normalization28ln_bwd_finalize_tuned_kernelINS0_22Kernel_traits_finalizeILj3840E13__nv_bfloat16fS3_fjLj1024ELj4ENS0_18Kernel_traits_baseILj3840ES3_fS3_fjLj1024EEEEEEEvNS0_20BackwardKernelParamsE,@"STO_CUDA_ENTRY STV_DEFAULT"
_ZN18transformer_engine13normalization28ln_bwd_finalize_tuned_kernelINS0_22Kernel_traits_finalizeILj3840E13__nv_bfloat16fS3_fjLj1024ELj4ENS0_18Kernel_traits_baseILj3840ES3_fS3_fjLj1024EEEEEEEvNS0_20BackwardKernelParamsE:
.text._ZN18transformer_engine13normalization28ln_bwd_finalize_tuned_kernelINS0_22Kernel_traits_finalizeILj3840E13__nv_bfloat16fS3_fjLj1024ELj4ENS0_18Kernel_traits_baseILj3840ES3_fS3_fjLj1024EEEEEEEvNS0_20BackwardKernelParamsE:
        /* <DEDUP_REMOVED lines=20> */
.L_x_6411:
        /* <DEDUP_REMOVED lines=28> */
.L_x_6404:
        /* <DEDUP_REMOVED lines=33> */
.L_x_6403:
[----:B------:R-:W-:Y:S05]  /*0510*/  BSYNC B1 ;  /* 0x0000000000017941 */ /* 0x000fea0003800000 */
.L_x_6402:
        /* <DEDUP_REMOVED lines=23> */
.L_x_6406:
[----:B------:R-:W-:Y:S05]  /*0690*/  BSYNC B1 ;  /* 0x0000000000017941 */ /* 0x000fea0003800000 */
.L_x_6405:
        /* <DEDUP_REMOVED lines=11> */
.L_x_6401:
[----:B------:R-:W-:Y:S05]  /*0750*/  BSYNC B0 ;  /* 0x0000000000007941 */ /* 0x000fea0003800000 */
.L_x_6400:
        /* <DEDUP_REMOVED lines=33> */
.L_x_6422:
[----:B------:R-:W-:Y:S01]  /*0970*/  @!P0 SHF.R.U32.HI R11, RZ, 0x3, R0 ;  /* 0x00000003ff0b8819 */ /* 0x000fe20000011600 */
[----:B--2---:R-:W-:Y:S01]  /*0980*/  FADD R13, R8, R13 ;  /* 0x0000000d080d7221 */ /* 0x004fe20000000000 */
[----:B-1----:R-:W-:Y:S02]  /*0990*/  FADD R9, R10, R9 ;  /* 0x000000090a097221 */ /* 0x002fe40000000000 */
[----:B0-----:R-:W-:-:S05]  /*09a0*/  @!P0 LOP3.LUT R8, R11, 0x1ffffffc, RZ, 0xc0, !PT ;  /* 0x1ffffffc0b088812 */ /* 0x001fca00078ec0ff */
[----:B------:R1:W-:Y:S04]  /*09b0*/  @!P0 STS [R8+UR4+0x2000], R13 ;  /* 0x0020000d08008988 */ /* 0x0003e80008000804 */
[----:B------:R1:W-:Y:S02]  /*09c0*/  @!P0 STS [R8+UR4+0x2080], R9 ;  /* 0x0020800908008988 */ /* 0x0003e40008000804 */
.L_x_6407:
        /* <DEDUP_REMOVED lines=18> */
.L_x_6410:
[----:B------:R-:W-:Y:S05]  /*0af0*/  BSYNC B0 ;  /* 0x0000000000007941 */ /* 0x000fea0003800000 */
.L_x_6409:
[C---:B------:R-:W-:Y:S02]  /*0b00*/  ISETP.GT.U32.AND P0, PT, R5.reuse, -0xf01, PT ;  /* 0xfffff0ff0500780c */ /* 0x040fe40003f04070 */
[----:B------:R-:W-:Y:S02]  /*0b10*/  IADD3 R5, R5, 0xf00, RZ ;  /* 0x00000f0005057810 */ /* 0x000fe40007ffe0ff */
[----:B------:R-:W-:-:S09]  /*0b20*/  IADD3 R6, R6, 0x780, RZ ;  /* 0x0000078006067810 */ /* 0x000fd20007ffe0ff */
[----:B------:R-:W-:Y:S05]  /*0b30*/  @P0 BRA `(.L_x_6411) ;  /* 0xfffffff400800947 */ /* 0x000fea000383ffff */
[----:B------:R-:W-:Y:S05]  /*0b40*/  EXIT ;  /* 0x000000000000794d */ /* 0x000fea0003800000 */
.L_x_6408:
[----:B------:R-:W-:Y:S01]  /*0b50*/  HFMA2.MMA R18, -RZ, RZ, 0, 5.9604644775390625e-08 ;  /* 0x00000001ff127435 */ /* 0x000fe200000001ff */
[----:B0-----:R-:W-:Y:S01]  /*0b60*/  IMAD.MOV.U32 R19, RZ, RZ, R10 ;  /* 0x000000ffff137224 */ /* 0x001fe200078e000a */
[----:B------:R-:W-:Y:S02]  /*0b70*/  MOV R21, 0x1f ;  /* 0x0000001f00157802 */ /* 0x000fe40000000f00 */
[----:B------:R-:W-:-:S07]  /*0b80*/  MOV R16, 0xffffffff ;  /* 0xffffffff00107802 */ /* 0x000fce0000000f00 */
[----:B-12---:R-:W-:Y:S05]  /*0b90*/  WARPSYNC.COLLECTIVE R16, `(.L_x_6412) ;  /* 0x0000000010087348 */ /* 0x006fea0003c00000 */
[----:B------:R0:W3:Y:S02]  /*0ba0*/  SHFL.BFLY P1, R17, R19, R18, R21 ;  /* 0x0c00001213117389 */ /* 0x0000e40000020015 */
[----:B0123--:R-:W-:Y:S01]  /*0bb0*/  ENDCOLLECTIVE ;  /* 0x000000000000791b */ /* 0x00ffe20003800000 */
.L_x_6412:
[----:B------:R-:W-:Y:S01]  /*0bc0*/  HFMA2.MMA R18, -RZ, RZ, 0, 1.1920928955078125e-07 ;  /* 0x00000002ff127435 */ /* 0x000fe200000001ff */
[----:B------:R-:W-:-:S04]  /*0bd0*/  IMAD.MOV.U32 R9, RZ, RZ, R17 ;  /* 0x000000ffff097224 */ /* 0x000fc800078e0011 */
[----:B------:R-:W-:-:S05]  /*0be0*/  FADD R9, R10, R9 ;  /* 0x000000090a097221 */ /* 0x000fca0000000000 */
[----:B------:R-:W-:-:S07]  /*0bf0*/  MOV R19, R9 ;  /* 0x0000000900137202 */ /* 0x000fce0000000f00 */
[----:B------:R-:W-:Y:S05]  /*0c00*/  WARPSYNC.COLLECTIVE R16, `(.L_x_6413) ;  /* 0x0000000010087348 */ /* 0x000fea0003c00000 */
[----:B------:R0:W1:Y:S02]  /*0c10*/  SHFL.BFLY P1, R17, R19, R18, R21 ;  /* 0x0c00001213117389 */ /* 0x0000640000020015 */
[----:B01----:R-:W-:Y:S01]  /*0c20*/  ENDCOLLECTIVE ;  /* 0x000000000000791b */ /* 0x003fe20003800000 */
.L_x_6413:
[----:B------:R-:W-:Y:S01]  /*0c30*/  HFMA2.MMA R18, -RZ, RZ, 0, 2.384185791015625e-07 ;  /* 0x00000004ff127435 */ /* 0x000fe200000001ff */
[----:B------:R-:W-:-:S05]  /*0c40*/  MOV R12, R17 ;  /* 0x00000011000c7202 */ /* 0x000fca0000000f00 */
[----:B------:R-:W-:-:S04]  /*0c50*/  FADD R12, R9, R12 ;  /* 0x0000000c090c7221 */ /* 0x000fc80000000000 */
[----:B------:R-:W-:-:S07]  /*0c60*/  IMAD.MOV.U32 R19, RZ, RZ, R12 ;  /* 0x000000ffff137224 */ /* 0x000fce00078e000c */
[----:B------:R-:W-:Y:S05]  /*0c70*/  WARPSYNC.COLLECTIVE R16, `(.L_x_6414) ;  /* 0x0000000010087348 */ /* 0x000fea0003c00000 */
[----:B------:R0:W1:Y:S02]  /*0c80*/  SHFL.BFLY P1, R17, R19, R18, R21 ;  /* 0x0c00001213117389 */ /* 0x0000640000020015 */
[----:B01----:R-:W-:Y:S01]  /*0c90*/  ENDCOLLECTIVE ;  /* 0x000000000000791b */ /* 0x003fe20003800000 */
.L_x_6414:
[----:B------:R-:W-:Y:S01]  /*0ca0*/  IMAD.MOV.U32 R18, RZ, RZ, 0x8 ;  /* 0x00000008ff127424 */ /* 0x000fe200078e00ff */
[----:B------:R-:W-:-:S05]  /*0cb0*/  MOV R11, R17 ;  /* 0x00000011000b7202 */ /* 0x000fca0000000f00 */
[----:B------:R-:W-:-:S05]  /*0cc0*/  FADD R11, R12, R11 ;  /* 0x0000000b0c0b7221 */ /* 0x000fca0000000000 */
[----:B------:R-:W-:-:S07]  /*0cd0*/  MOV R19, R11 ;  /* 0x0000000b00137202 */ /* 0x000fce0000000f00 */
[----:B------:R-:W-:Y:S05]  /*0ce0*/  WARPSYNC.COLLECTIVE R16, `(.L_x_6415) ;  /* 0x0000000010087348 */ /* 0x000fea0003c00000 */
[----:B------:R0:W1:Y:S02]  /*0cf0*/  SHFL.BFLY P1, R17, R19, R18, R21 ;  /* 0x0c00001213117389 */ /* 0x0000640000020015 */
[----:B01----:R-:W-:Y:S01]  /*0d00*/  ENDCOLLECTIVE ;  /* 0x000000000000791b */ /* 0x003fe20003800000 */
.L_x_6415:
[----:B------:R-:W-:Y:S01]  /*0d10*/  HFMA2.MMA R18, -RZ, RZ, 0, 9.5367431640625e-07 ;  /* 0x00000010ff127435 */ /* 0x000fe200000001ff */
[----:B------:R-:W-:-:S05]  /*0d20*/  MOV R10, R17 ;  /* 0x00000011000a7202 */ /* 0x000fca0000000f00 */
[----:B------:R-:W-:-:S05]  /*0d30*/  FADD R10, R11, R10 ;  /* 0x0000000a0b0a7221 */ /* 0x000fca0000000000 */
[----:B------:R-:W-:-:S07]  /*0d40*/  MOV R19, R10 ;  /* 0x0000000a00137202 */ /* 0x000fce0000000f00 */
[----:B------:R-:W-:Y:S05]  /*0d50*/  WARPSYNC.COLLECTIVE R16, `(.L_x_6416) ;  /* 0x0000000010087348 */ /* 0x000fea0003c00000 */
[----:B------:R0:W1:Y:S02]  /*0d60*/  SHFL.BFLY P1, R17, R19, R18, R21 ;  /* 0x0c00001213117389 */ /* 0x0000640000020015 */
[----:B01----:R-:W-:Y:S01]  /*0d70*/  ENDCOLLECTIVE ;  /* 0x000000000000791b */ /* 0x003fe20003800000 */
.L_x_6416:
[----:B------:R-:W-:Y:S01]  /*0d80*/  HFMA2.MMA R18, -RZ, RZ, 0, 5.9604644775390625e-08 ;  /* 0x00000001ff127435 */ /* 0x000fe200000001ff */
[----:B------:R-:W-:Y:S01]  /*0d90*/  MOV R19, R8 ;  /* 0x0000000800137202 */ /* 0x000fe20000000f00 */
[----:B------:R-:W-:-:S09]  /*0da0*/  IMAD.MOV.U32 R9, RZ, RZ, R17 ;  /* 0x000000ffff097224 */ /* 0x000fd200078e0011 */
[----:B------:R-:W-:Y:S05]  /*0db0*/  WARPSYNC.COLLECTIVE R16, `(.L_x_6417) ;  /* 0x0000000010087348 */ /* 0x000fea0003c00000 */
[----:B------:R0:W1:Y:S02]  /*0dc0*/  SHFL.BFLY P1, R17, R19, R18, R21 ;  /* 0x0c00001213117389 */ /* 0x0000640000020015 */
[----:B01----:R-:W-:Y:S01]  /*0dd0*/  ENDCOLLECTIVE ;  /* 0x000000000000791b */ /* 0x003fe20003800000 */
.L_x_6417:
[----:B------:R-:W-:Y:S01]  /*0de0*/  HFMA2.MMA R18, -RZ, RZ, 0, 1.1920928955078125e-07 ;  /* 0x00000002ff127435 */ /* 0x000fe200000001ff */
[----:B------:R-:W-:-:S05]  /*0df0*/  MOV R11, R17 ;  /* 0x00000011000b7202 */ /* 0x000fca0000000f00 */
[----:B------:R-:W-:-:S04]  /*0e00*/  FADD R13, R8, R11 ;  /* 0x0000000b080d7221 */ /* 0x000fc80000000000 */
[----:B------:R-:W-:-:S07]  /*0e10*/  IMAD.MOV.U32 R19, RZ, RZ, R13 ;  /* 0x000000ffff137224 */ /* 0x000fce00078e000d */
[----:B------:R-:W-:Y:S05]  /*0e20*/  WARPSYNC.COLLECTIVE R16, `(.L_x_6418) ;  /* 0x0000000010087348 */ /* 0x000fea0003c00000 */
[----:B------:R0:W1:Y:S02]  /*0e30*/  SHFL.BFLY P1, R17, R19, R18, R21 ;  /* 0x0c00001213117389 */ /* 0x0000640000020015 */
[----:B01----:R-:W-:Y:S01]  /*0e40*/  ENDCOLLECTIVE ;  /* 0x000000000000791b */ /* 0x003fe20003800000 */
.L_x_6418:
[----:B------:R-:W-:Y:S01]  /*0e50*/  IMAD.MOV.U32 R18, RZ, RZ, 0x4 ;  /* 0x00000004ff127424 */ /* 0x000fe200078e00ff */
[----:B------:R-:W-:-:S05]  /*0e60*/  MOV R14, R17 ;  /* 0x00000011000e7202 */ /* 0x000fca0000000f00 */
[----:B------:R-:W-:-:S05]  /*0e70*/  FADD R14, R13, R14 ;  /* 0x0000000e0d0e7221 */ /* 0x000fca0000000000 */
[----:B------:R-:W-:-:S07]  /*0e80*/  MOV R19, R14 ;  /* 0x0000000e00137202 */ /* 0x000fce0000000f00 */
[----:B------:R-:W-:Y:S05]  /*0e90*/  WARPSYNC.COLLECTIVE R16, `(.L_x_6419) ;  /* 0x0000000010087348 */ /* 0x000fea0003c00000 */
[----:B------:R0:W1:Y:S02]  /*0ea0*/  SHFL.BFLY P1, R17, R19, R18, R21 ;  /* 0x0c00001213117389 */ /* 0x0000640000020015 */
[----:B01----:R-:W-:Y:S01]  /*0eb0*/  ENDCOLLECTIVE ;  /* 0x000000000000791b */ /* 0x003fe20003800000 */
.L_x_6419:
[----:B------:R-:W-:Y:S01]  /*0ec0*/  HFMA2.MMA R18, -RZ, RZ, 0, 4.76837158203125e-07 ;  /* 0x00000008ff127435 */ /* 0x000fe200000001ff */
[----:B------:R-:W-:-:S05]  /*0ed0*/  MOV R15, R17 ;  /* 0x00000011000f7202 */ /* 0x000fca0000000f00 */
[----:B------:R-:W-:-:S05]  /*0ee0*/  FADD R15, R14, R15 ;  /* 0x0000000f0e0f7221 */ /* 0x000fca0000000000 */
[----:B------:R-:W-:-:S07]  /*0ef0*/  MOV R19, R15 ;  /* 0x0000000f00137202 */ /* 0x000fce0000000f00 */
[----:B------:R-:W-:Y:S05]  /*0f00*/  WARPSYNC.COLLECTIVE R16, `(.L_x_6420) ;  /* 0x0000000010087348 */ /* 0x000fea0003c00000 */
[----:B------:R0:W1:Y:S02]  /*0f10*/  SHFL.BFLY P1, R17, R19, R18, R21 ;  /* 0x0c00001213117389 */ /* 0x0000640000020015 */
[----:B01----:R-:W-:Y:S01]  /*0f20*/  ENDCOLLECTIVE ;  /* 0x000000000000791b */ /* 0x003fe20003800000 */
.L_x_6420:
[----:B------:R-:W-:Y:S01]  /*0f30*/  HFMA2.MMA R18, -RZ, RZ, 0, 9.5367431640625e-07 ;  /* 0x00000010ff127435 */ /* 0x000fe200000001ff */
[----:B------:R-:W-:-:S04]  /*0f40*/  IMAD.MOV.U32 R8, RZ, RZ, R17 ;  /* 0x000000ffff087224 */ /* 0x000fc800078e0011 */
[----:B------:R-:W-:-:S05]  /*0f50*/  FADD R8, R15, R8 ;  /* 0x000000080f087221 */ /* 0x000fca0000000000 */
[----:B------:R-:W-:-:S07]  /*0f60*/  MOV R19, R8 ;  /* 0x0000000800137202 */ /* 0x000fce0000000f00 */
[----:B------:R-:W-:Y:S05]  /*0f70*/  WARPSYNC.COLLECTIVE R16, `(.L_x_6421) ;  /* 0x0000000010087348 */ /* 0x000fea0003c00000 */
[----:B------:R0:W1:Y:S02]  /*0f80*/  SHFL.BFLY P1, R17, R19, R18, R21 ;  /* 0x0c00001213117389 */ /* 0x0000640000020015 */
[----:B01----:R-:W-:Y:S01]  /*0f90*/  ENDCOLLECTIVE ;  /* 0x000000000000791b */ /* 0x003fe20003800000 */
.L_x_6421:
[----:B------:R-:W-:Y:S01]  /*0fa0*/  MOV R13, R17 ;  /* 0x00000011000d7202 */ /* 0x000fe20000000f00 */
[----:B------:R-:W-:Y:S06]  /*0fb0*/  BRA `(.L_x_6422) ;  /* 0xfffffff8006c7947 */ /* 0x000fec000383ffff */
.L_x_6423:
        /* <DEDUP_REMOVED lines=12> */
.L_x_8073:


//--------------------- .text._ZN18transformer_engine13normalization19ln_bwd_tuned_kernelINS0_13Kernel_traitsI13__nv_bfloat16fS3_fjLj3840ELj1ELj1ELj4ELj8ENS0_18Kernel_traits_baseILj3840ES3_fS3_fjLj128EEEEEEEvNS0_20BackwardKernelParamsE --------------------------
	.section	.text._ZN18transformer_engine13normalization19ln_bwd_tuned_kernelINS0_13Kernel_traitsI13__nv_bfloat16fS3_fjLj3840ELj1ELj1ELj4ELj8ENS0_18Kernel_traits_baseILj3840ES3_fS3_fjLj128EEEEEEEvNS0_20BackwardKernelParamsE,"ax",@progbits
	.align	128
        .global         _ZN18transformer_engine13normalization19ln_bwd_tuned_kernelINS0_13Kernel_traitsI13__nv_bfloat16fS3_fjLj3840ELj1ELj1ELj4ELj8ENS0_18Kernel_traits_baseILj3840ES3_fS3_fjLj128EEEEEEEvNS0_20BackwardKernelParamsE
        .type           _ZN18transformer_engine13normalization19ln_bwd_tuned_kernelINS0_13Kernel_traitsI13__nv_bfloat16fS3_fjLj3840ELj1ELj1ELj4ELj8ENS0_18Kernel_traits_baseILj3840ES3_fS3_fjLj128EEEEEEEvNS0_20BackwardKernelParamsE,@function
        .size           _ZN18transformer_engine13normalization19ln_bwd_tuned_kernelINS0_13Kernel_traitsI13__nv_bfloat16fS3_fjLj3840ELj1ELj1ELj4ELj8ENS0_18Kernel_traits_baseILj3840ES3_fS3_fjLj128EEEEEEEvNS0_20BackwardKernelParamsE,(.L_x_8074 - _ZN18transformer_engine13normalization19ln_bwd_tuned_kernelINS0_13Kernel_traitsI13__nv_bfloat16fS3_fjLj3840ELj1ELj1ELj4ELj8ENS0_18Kernel_traits_baseILj3840ES3_fS3_fjLj128EEEEEEEvNS0_20BackwardKernelParamsE)
        .other          _ZN18transformer_engine13normalization19ln_bwd_tuned_kernelINS0_13Kernel_traitsI13__nv_bfloat16fS3_fjLj3840ELj1ELj1ELj4ELj8ENS0_18Kernel_traits_baseILj3840ES3_fS3_fjLj128EEEEEEEvNS0_20BackwardKernelParamsE,@"STO_CUDA_ENTRY STV_DEFAULT"
_ZN18transformer_engine13normalization19ln_bwd_tuned_kernelINS0_13Kernel_traitsI13__nv_bfloat16fS3_fjLj3840ELj1ELj1ELj4ELj8ENS0_18Kernel_traits_baseILj3840ES3_fS3_fjLj128EEEEEEEvNS0_20BackwardKernelParamsE:
.text._ZN18transformer_engine13normalization19ln_bwd_tuned_kernelINS0_13Kernel_traitsI13__nv_bfloat16fS3_fjLj3840ELj1ELj1ELj4ELj8ENS0_18Kernel_traits_baseILj3840ES3_fS3_fjLj128EEEEEEEvNS0_20BackwardKernelParamsE:
[----:B------:R-:W-:Y:S01]  /*0000*/  LDC R1, c[0x0][0x28] ;  /* 0x00000a00ff017b82 */ /* 0x000fe20000000800 */
[----:B------:R-:W0:Y:S07]  /*0010*/  S2R R142, SR_TID.X ;  /* 0x00000000008e7919 */ /* 0x000e2e0000002100 */
[----:B------:R-:W0:Y:S01]  /*0020*/  S2UR UR4, SR_CTAID.X ;  /* 0x00000000000479c3 */ /* 0x000e220000002500 */
[----:B------:R-:W-:Y:S01]  /*0030*/  ULDC UR5, c[0x0][0x218] ;  /* 0x0000860000057ab9 */ /* 0x000fe20000000800 */
[----:B------:R-:W-:Y:S01]  /*0040*/  ULDC.64 UR6, c[0x0][0x208] ;  /* 0x0000820000067ab9 */ /* 0x000fe20000000a00 */
[----:B------:R-:W-:Y:S01]  /*0050*/  ULDC UR10, c[0x0][0x218] ;  /* 0x00008600000a7ab9 */ /* 0x000fe20000000800 */
[----:B------:R-:W-:Y:S01]  /*0060*/  ULDC.U8 UR8, c[0x0][0x250] ;  /* 0x0000940000087ab9 */ /* 0x000fe20000000000 */
        /* <DEDUP_REMOVED lines=26> */
[----:B0-----:R-:W-:Y:S02]  /*0210*/  LEA.HI R141, R142, UR4, RZ, 0x19 ;  /* 0x000000048e8d7c11 */ /* 0x001fe4000f8fc8ff */
[----:B------:R-:W-:Y:S02]  /*0220*/  CS2R R88, SRZ ;  /* 0x0000000000587805 */ /* 0x000fe4000001ff00 */
[----:B------:R-:W-:Y:S02]  /*0230*/  CS2R R86, SRZ ;  /* 0x0000000000567805 */ /* 0x000fe4000001ff00 */
[----:B------:R-:W-:Y:S02]  /*0240*/  CS2R R84, SRZ ;  /* 0x0000000000547805 */ /* 0x000fe4000001ff00 */
[----:B------:R-:W-:Y:S02]  /*0250*/  ISETP.GE.AND P0, PT, R141, UR5, PT ;  /* 0x000000058d007c0c */ /* 0x000fe4000bf06270 */
[----:B------:R-:W-:-:S02]  /*0260*/  CS2R R82, SRZ ;  /* 0x0000000000527805 */ /* 0x000fc4000001ff00 */
[----:B------:R-:W-:-:S09]  /*0270*/  CS2R R2, SRZ ;  /* 0x0000000000027805 */ /* 0x000fd2000001ff00 */
[----:B------:R-:W-:Y:S05]  /*0280*/  @P0 BRA `(.L_x_6424) ;  /* 0x0000003c00140947 */ /* 0x000fea0003800000 */
[----:B------:R-:W-:Y:S01]  /*0290*/  SHF.L.U32 R0, R142, 0x2, RZ ;  /* 0x000000028e007819 */ /* 0x000fe200000006ff */
[----:B------:R-:W-:-:S03]  /*02a0*/  ULDC.64 UR4, c[0x0][0x238] ;  /* 0x00008e0000047ab9 */ /* 0x000fc60000000a00 */
[----:B------:R-:W-:-:S04]  /*02b0*/  LOP3.LUT R0, R0, 0x1fc, RZ, 0xc0, !PT ;  /* 0x000001fc00007812 */ /* 0x000fc800078ec0ff */
[----:B------:R-:W-:-:S04]  /*02c0*/  IADD3 R2, P0, R0, UR4, RZ ;  /* 0x0000000400027c10 */ /* 0x000fc8000ff1e0ff */
[----:B------:R-:W-:-:S05]  /*02d0*/  IADD3.X R3, RZ, UR5, RZ, P0, !PT ;  /* 0x00000005ff037c10 */ /* 0x000fca00087fe4ff */
        /* <DEDUP_REMOVED lines=15> */
[----:B------:R-:W0:Y:S01]  /*03d0*/  S2UR UR5, SR_CgaCtaId ;  /* 0x00000000000579c3 */ /* 0x000e220000008800 */
[----:B------:R-:W-:Y:S01]  /*03e0*/  UMOV UR4, 0x400 ;  /* 0x0000040000047882 */ /* 0x000fe20000000000 */
[----:B------:R-:W-:Y:S01]  /*03f0*/  SHF.R.U32.HI R82, RZ, 0x5, R142 ;  /* 0x00000005ff527819 */ /* 0x000fe2000001168e */
[----:B------:R-:W-:Y:S01]  /*0400*/  HFMA2.MMA R143, -RZ, RZ, 0, 5.9604644775390625e-08 ;  /* 0x00000001ff8f7435 */ /* 0x000fe200000001ff */
[----:B------:R-:W-:Y:S01]  /*0410*/  MOV R140, RZ ;  /* 0x000000ff008c7202 */ /* 0x000fe20000000f00 */
        /* <DEDUP_REMOVED lines=32> */
[----:B------:R-:W-:-:S02]  /*0620*/  IADD3 R79, R82, 0x4, RZ ;  /* 0x00000004524f7810 */ /* 0x000fc40007ffe0ff */
[----:B------:R-:W-:Y:S02]  /*0630*/  MOV R78, UR4 ;  /* 0x00000004004e7c02 */ /* 0x000fe40008000f00 */
        /* <DEDUP_REMOVED lines=45> */
.L_x_6429:
        /* <DEDUP_REMOVED lines=8> */
[----:B------:R-:W-:Y:S02]  /*0990*/  IADD3 R51, R61, 0x280, RZ ;  /* 0x000002803d337810 */ /* 0x000fe40007ffe0ff */
[----:B------:R0:W5:Y:S01]  /*09a0*/  LDG.E R201, desc[UR6][R2.64] ;  /* 0x0000000602c97981 */ /* 0x000162000c1e1900 */
[----:B-1----:R-:W-:Y:S01]  /*09b0*/  IMAD.WIDE R32, R141, 0x4, R32 ;  /* 0x000000048d207825 */ /* 0x002fe200078e0220 */
[C---:B------:R-:W-:Y:S02]  /*09c0*/  IADD3 R55, R61.reuse, 0x180, RZ ;  /* 0x000001803d377810 */ /* 0x040fe40007ffe0ff */
[----:B------:R-:W-:Y:S01]  /*09d0*/  IADD3 R53, R61, 0x200, RZ ;  /* 0x000002003d357810 */ /* 0x000fe20007ffe0ff */
[--C-:B------:R-:W-:Y:S01]  /*09e0*/  IMAD.WIDE.U32 R4, R57, 0x4, R12.reuse ;  /* 0x0000000439047825 */ /* 0x100fe200078e000c */
[C---:B------:R-:W-:Y:S01]  /*09f0*/  IADD3 R59, R61.reuse, 0x80, RZ ;  /* 0x000000803d3b7810 */ /* 0x040fe20007ffe0ff */
[----:B------:R1:W4:Y:S01]  /*0a00*/  LDG.E R32, desc[UR6][R32.64] ;  /* 0x0000000620207981 */ /* 0x000322000c1e1900 */
[----:B------:R-:W-:Y:S01]  /*0a10*/  IADD3 R49, R61, 0x300, RZ ;  /* 0x000003003d317810 */ /* 0x000fe20007ffe0ff */
[----:B0-----:R-:W-:Y:S01]  /*0a20*/  IMAD.WIDE.U32 R2, R51, 0x4, R12 ;  /* 0x0000000433027825 */ /* 0x001fe200078e000c */
[C---:B------:R-:W-:Y:S01]  /*0a30*/  IADD3 R47, R61.reuse, 0x380, RZ ;  /* 0x000003803d2f7810 */ /* 0x040fe20007ffe0ff */
[----:B------:R0:W5:Y:S01]  /*0a40*/  LDG.E R197, desc[UR6][R4.64] ;  /* 0x0000000604c57981 */ /* 0x000162000c1e1900 */
[----:B------:R-:W-:-:S02]  /*0a50*/  IADD3 R45, R61, 0x400, RZ ;  /* 0x000004003d2d7810 */ /* 0x000fc40007ffe0ff */
[C---:B------:R-:W-:Y:S02]  /*0a60*/  IADD3 R43, R61.reuse, 0x480, RZ ;  /* 0x000004803d2b7810 */ /* 0x040fe40007ffe0ff */
[C---:B------:R-:W-:Y:S02]  /*0a70*/  IADD3 R41, R61.reuse, 0x500, RZ ;  /* 0x000005003d297810 */ /* 0x040fe40007ffe0ff */
[C---:B------:R-:W-:Y:S02]  /*0a80*/  IADD3 R39, R61.reuse, 0x580, RZ ;  /* 0x000005803d277810 */ /* 0x040fe40007ffe0ff */
[C---:B------:R-:W-:Y:S02]  /*0a90*/  IADD3 R37, R61.reuse, 0x600, RZ ;  /* 0x000006003d257810 */ /* 0x040fe40007ffe0ff */
[----:B------:R-:W-:Y:S01]  /*0aa0*/  IADD3 R35, R61, 0x680, RZ ;  /* 0x000006803d237810 */ /* 0x000fe20007ffe0ff */
[--C-:B------:R-:W-:Y:S01]  /*0ab0*/  IMAD.WIDE.U32 R194, R55, 0x4, R12.reuse ;  /* 0x0000000437c27825 */ /* 0x100fe200078e000c */
[----:B-1----:R-:W-:Y:S01]  /*0ac0*/  IADD3 R33, R61, 0x700, RZ ;  /* 0x000007003d217810 */ /* 0x002fe20007ffe0ff */
[----:B------:R3:W5:Y:S02]  /*0ad0*/  LDG.E R185, desc[UR6][R2.64] ;  /* 0x0000000602b97981 */ /* 0x000764000c1e1900 */
[----:B------:R-:W-:-:S02]  /*0ae0*/  IMAD.WIDE.U32 R190, R53, 0x4, R12 ;  /* 0x0000000435be7825 */ /* 0x000fc400078e000c */
[----:B------:R-:W5:Y:S02]  /*0af0*/  LDG.E R194, desc[UR6][R194.64] ;  /* 0x00000006c2c27981 */ /* 0x000f64000c1e1900 */
[----:B--2---:R-:W-:Y:S02]  /*0b00*/  IMAD.WIDE R144, R141, 0x4, R144 ;  /* 0x000000048d907825 */ /* 0x004fe400078e0290 */
[----:B------:R-:W5:Y:S02]  /*0b10*/  LDG.E R190, desc[UR6][R190.64] ;  /* 0x00000006bebe7981 */ /* 0x000f64000c1e1900 */
[--C-:B------:R-:W-:Y:S02]  /*0b20*/  IMAD.WIDE.U32 R198, R59, 0x4, R12.reuse ;  /* 0x000000043bc67825 */ /* 0x100fe400078e000c */
[----:B------:R-:W2:Y:S02]  /*0b30*/  LDG.E R144, desc[UR6][R144.64] ;  /* 0x0000000690907981 */ /* 0x000ea4000c1e1900 */
[----:B------:R-:W-:-:S02]  /*0b40*/  IMAD.WIDE.U32 R182, R49, 0x4, R12 ;  /* 0x0000000431b67825 */ /* 0x000fc400078e000c */
[----:B------:R-:W5:Y:S02]  /*0b50*/  LDG.E R198, desc[UR6][R198.64] ;  /* 0x00000006c6c67981 */ /* 0x000f64000c1e1900 */
[--C-:B0-----:R-:W-:Y:S02]  /*0b60*/  IMAD.WIDE.U32 R4, R47, 0x4, R12.reuse ;  /* 0x000000042f047825 */ /* 0x101fe400078e000c */
[----:B------:R-:W5:Y:S02]  /*0b70*/  LDG.E R182, desc[UR6][R182.64] ;  /* 0x00000006b6b67981 */ /* 0x000f64000c1e1900 */
[--C-:B------:R-:W-:Y:S02]  /*0b80*/  IMAD.WIDE.U32 R10, R45, 0x4, R12.reuse ;  /* 0x000000042d0a7825 */ /* 0x100fe400078e000c */
[----:B------:R0:W5:Y:S02]  /*0b90*/  LDG.E R187, desc[UR6][R4.64] ;  /* 0x0000000604bb7981 */ /* 0x000164000c1e1900 */
[----:B------:R-:W-:-:S02]  /*0ba0*/  IMAD.WIDE.U32 R14, R43, 0x4, R12 ;  /* 0x000000042b0e7825 */ /* 0x000fc400078e000c */
[----:B------:R1:W5:Y:S02]  /*0bb0*/  LDG.E R184, desc[UR6][R10.64] ;  /* 0x000000060ab87981 */ /* 0x000364000c1e1900 */
[--C-:B------:R-:W-:Y:S02]  /*0bc0*/  IMAD.WIDE.U32 R24, R41, 0x4, R12.reuse ;  /* 0x0000000429187825 */ /* 0x100fe400078e000c */
[----:B------:R1:W5:Y:S02]  /*0bd0*/  LDG.E R189, desc[UR6][R14.64] ;  /* 0x000000060ebd7981 */ /* 0x000364000c1e1900 */
[--C-:B------:R-:W-:Y:S02]  /*0be0*/  IMAD.WIDE.U32 R20, R39, 0x4, R12.reuse ;  /* 0x0000000427147825 */ /* 0x100fe400078e000c */
[----:B------:R1:W5:Y:S02]  /*0bf0*/  LDG.E R186, desc[UR6][R24.64] ;  /* 0x0000000618ba7981 */ /* 0x000364000c1e1900 */
[----:B------:R-:W-:-:S02]  /*0c00*/  IMAD.WIDE.U32 R16, R37, 0x4, R12 ;  /* 0x0000000425107825 */ /* 0x000fc400078e000c */
[----:B------:R1:W5:Y:S02]  /*0c10*/  LDG.E R191, desc[UR6][R20.64] ;  /* 0x0000000614bf7981 */ /* 0x000364000c1e1900 */
[----:B------:R-:W-:Y:S02]  /*0c20*/  IMAD.WIDE.U32 R6, R35, 0x4, R12 ;  /* 0x0000000423067825 */ /* 0x000fe400078e000c */
[----:B------:R1:W5:Y:S02]  /*0c30*/  LDG.E R193, desc[UR6][R16.64] ;  /* 0x0000000610c17981 */ /* 0x000364000c1e1900 */
[----:B---3--:R-:W-:Y:S02]  /*0c40*/  IMAD.WIDE.U32 R2, R61, 0x8, R8 ;  /* 0x000000083d027825 */ /* 0x008fe400078e0008 */
[----:B------:R-:W5:Y:S02]  /*0c50*/  LDG.E R195, desc[UR6][R6.64] ;  /* 0x0000000606c37981 */ /* 0x000f64000c1e1900 */
[----:B------:R-:W-:-:S02]  /*0c60*/  IMAD.WIDE.U32 R12, R33, 0x4, R12 ;  /* 0x00000004210c7825 */ /* 0x000fc400078e000c */
[----:B------:R-:W2:Y:S02]  /*0c70*/  LDG.E.64 R2, desc[UR6][R2.64] ;  /* 0x0000000602027981 */ /* 0x000ea4000c1e1b00 */
[--C-:B0-----:R-:W-:Y:S02]  /*0c80*/  IMAD.WIDE.U32 R4, R59, 0x8, R8.reuse ;  /* 0x000000083b047825 */ /* 0x101fe400078e0008 */
[----:B------:R0:W5:Y:S02]  /*0c90*/  LDG.E R188, desc[UR6][R12.64] ;  /* 0x000000060cbc7981 */ /* 0x000164000c1e1900 */
[--C-:B-1----:R-:W-:Y:S02]  /*0ca0*/  IMAD.WIDE.U32 R10, R57, 0x8, R8.reuse ;  /* 0x00000008390a7825 */ /* 0x102fe400078e0008 */
        /* <DEDUP_REMOVED lines=19> */
[----:B0-----:R-:W-:-:S02]  /*0de0*/  IMAD.WIDE.U32 R12, R37, 0x8, R8 ;  /* 0x00000008250c7825 */ /* 0x001fc400078e0008 */
[----:B------:R-:W5:Y:S02]  /*0df0*/  LDG.E.64 R16, desc[UR6][R16.64] ;  /* 0x0000000610107981 */ /* 0x000f64000c1e1b00 */
[--C-:B------:R-:W-:Y:S02]  /*0e00*/  IMAD.WIDE.U32 R6, R35, 0x8, R8.reuse ;  /* 0x0000000823067825 */ /* 0x100fe400078e0008 */
[----:B------:R-:W5:Y:S02]  /*0e10*/  LDG.E.64 R12, desc[UR6][R12.64] ;  /* 0x000000060c0c7981 */ /* 0x000f64000c1e1b00 */
[----:B------:R-:W-:Y:S02]  /*0e20*/  IMAD.WIDE.U32 R8, R33, 0x8, R8 ;  /* 0x0000000821087825 */ /* 0x000fe400078e0008 */
[----:B------:R-:W5:Y:S04]  /*0e30*/  LDG.E.64 R6, desc[UR6][R6.64] ;  /* 0x0000000606067981 */ /* 0x000f68000c1e1b00 */
[----:B------:R-:W5:Y:S01]  /*0e40*/  LDG.E.64 R8, desc[UR6][R8.64] ;  /* 0x0000000608087981 */ /* 0x000f62000c1e1b00 */
[----:B------:R-:W-:Y:S01]  /*0e50*/  ISETP.NE.AND P0, PT, RZ, UR8, PT ;  /* 0x00000008ff007c0c */ /* 0x000fe2000bf05270 */
[----:B--2---:R-:W-:-:S04]  /*0e60*/  FADD R145, R2, -R144 ;  /* 0x8000009002917221 */ /* 0x004fc80000000000 */
[----:B----4-:R-:W-:-:S08]  /*0e70*/  FMUL R0, R145, R32 ;  /* 0x0000002091007220 */ /* 0x010fd00000400000 */
[----:B------:R-:W-:Y:S05]  /*0e80*/  @!P0 BRA `(.L_x_6425) ;  /* 0x0000000c00f48947 */ /* 0x000fea0003800000 */
[C---:B-----5:R-:W-:Y:S01]  /*0e90*/  PRMT R203, R201.reuse, 0x7632, R203 ;  /* 0x00007632c9cb7816 */ /* 0x060fe200000000cb */
[----:B------:R-:W-:Y:S01]  /*0ea0*/  FADD R153, R10, -R144 ;  /* 0x800000900a997221 */ /* 0x000fe20000000000 */
[----:B------:R-:W-:Y:S01]  /*0eb0*/  SHF.L.U32 R201, R201, 0x10, RZ ;  /* 0x00000010c9c97819 */ /* 0x000fe200000006ff */
[----:B------:R-:W-:Y:S01]  /*0ec0*/  FADD R146, R77, 1 ;  /* 0x3f8000004d927421 */ /* 0x000fe20000000000 */
[----:B------:R-:W-:Y:S01]  /*0ed0*/  PRMT R200, R198, 0x7632, R200 ;  /* 0x00007632c6c87816 */ /* 0x000fe200000000c8 */
[----:B------:R-:W-:Y:S01]  /*0ee0*/  FADD R149, R76, 1 ;  /* 0x3f8000004c957421 */ /* 0x000fe20000000000 */
[----:B------:R-:W-:Y:S01]  /*0ef0*/  SHF.L.U32 R198, R198, 0x10, RZ ;  /* 0x00000010c6c67819 */ /* 0x000fe200000006ff */
[----:B------:R-:W-:Y:S01]  /*0f00*/  FADD R148, R62, 1 ;  /* 0x3f8000003e947421 */ /* 0x000fe20000000000 */
[----:B------:R-:W-:Y:S01]  /*0f10*/  SHF.L.U32 R203, R203, 0x10, RZ ;  /* 0x00000010cbcb7819 */ /* 0x000fe200000006ff */
[----:B------:R-:W-:Y:S01]  /*0f20*/  FMUL R178, R32, R153 ;  /* 0x0000009920b27220 */ /* 0x000fe20000400000 */
[--C-:B------:R-:W-:Y:S01]  /*0f30*/  FADD R207, R24, -R144.reuse ;  /* 0x8000009018cf7221 */ /* 0x100fe20000000000 */
[----:B------:R-:W-:Y:S01]  /*0f40*/  FMUL R153, R146, R201 ;  /* 0x000000c992997220 */ /* 0x000fe20000400000 */
[----:B------:R-:W-:Y:S01]  /*0f50*/  FADD R151, R3, -R144 ;  /* 0x8000009003977221 */ /* 0x000fe20000000000 */
[C---:B------:R-:W-:Y:S01]  /*0f60*/  PRMT R192, R190.reuse, 0x7632, R192 ;  /* 0x00007632bec07816 */ /* 0x040fe200000000c0 */
[--C-:B------:R-:W-:Y:S01]  /*0f70*/  FADD R155, R11, -R144.reuse ;  /* 0x800000900b9b7221 */ /* 0x100fe20000000000 */
[----:B------:R-:W-:Y:S01]  /*0f80*/  SHF.L.U32 R190, R190, 0x10, RZ ;  /* 0x00000010bebe7819 */ /* 0x000fe200000006ff */
[----:B------:R-:W-:Y:S01]  /*0f90*/  FMUL R152, R149, R198 ;  /* 0x000000c695987220 */ /* 0x000fe20000400000 */
[----:B------:R-:W-:Y:S01]  /*0fa0*/  FADD R209, R25, -R144 ;  /* 0x8000009019d17221 */ /* 0x000fe20000000000 */
[----:B------:R-:W-:Y:S01]  /*0fb0*/  FADD R11, R73, 1 ;  /* 0x3f800000490b7421 */ /* 0x000fe20000000000 */
[----:B------:R-:W-:Y:S01]  /*0fc0*/  FMUL R149, R148, R203 ;  /* 0x000000cb94957220 */ /* 0x000fe20000400000 */
[----:B------:R-:W-:Y:S01]  /*0fd0*/  PRMT R204, R185, 0x7632, R204 ;  /* 0x00007632b9cc7816 */ /* 0x000fe200000000cc */
[----:B------:R-:W-:Y:S01]  /*0fe0*/  FMUL R166, R32, R207 ;  /* 0x000000cf20a67220 */ /* 0x000fe20000400000 */
[----:B------:R-:W-:Y:S01]  /*0ff0*/  FADD R148, RZ, R153 ;  /* 0x00000099ff947221 */ /* 0x000fe20000000000 */
[--C-:B------:R-:W-:Y:S01]  /*1000*/  FADD R183, R4, -R144.reuse ;  /* 0x8000009004b77221 */ /* 0x100fe20000000000 */
[----:B------:R-:W-:Y:S01]  /*1010*/  FMUL R180, R32, R151 ;  /* 0x0000009720b47220 */ /* 0x000fe20000400000 */
[----:B------:R-:W-:Y:S01]  /*1020*/  FFMA R207, R0, R153, RZ ;  /* 0x0000009900cf7223 */ /* 0x000fe200000000ff */
[--C-:B------:R-:W-:Y:S01]  /*1030*/  FADD R165, R29, -R144.reuse ;  /* 0x800000901da57221 */ /* 0x100fe20000000000 */
[----:B------:R-:W-:Y:S01]  /*1040*/  FMUL R164, R32, R209 ;  /* 0x000000d120a47220 */ /* 0x000fe20000400000 */
[----:B------:R-:W-:Y:S01]  /*1050*/  SHF.L.U32 R200, R200, 0x10, RZ ;  /* 0x00000010c8c87819 */ /* 0x000fe200000006ff */
[----:B------:R-:W-:Y:S01]  /*1060*/  FMUL R146, R11, R190 ;  /* 0x000000be0b927220 */ /* 0x000fe20000400000 */
[--C-:B------:R-:W-:Y:S01]  /*1070*/  FADD R225, R7, -R144.reuse ;  /* 0x8000009007e17221 */ /* 0x100fe20000000000 */
[----:B------:R-:W-:Y:S01]  /*1080*/  FADD R29, R60, 1 ;  /* 0x3f8000003c1d7421 */ /* 0x000fe20000000000 */
[----:B------:R-:W-:Y:S01]  /*1090*/  SHF.L.U32 R11, R204, 0x10, RZ ;  /* 0x00000010cc0b7819 */ /* 0x000fe200000006ff */
[----:B------:R-:W-:Y:S01]  /*10a0*/  FADD R209, R148, R149 ;  /* 0x0000009594d17221 */ /* 0x000fe20000000000 */
[--C-:B------:R-:W-:Y:S01]  /*10b0*/  FADD R181, R5, -R144.reuse ;  /* 0x8000009005b57221 */ /* 0x100fe20000000000 */
[----:B------:R-:W-:Y:S01]  /*10c0*/  PRMT R7, R189, 0x7632, R7 ;  /* 0x00007632bd077816 */ /* 0x000fe20000000007 */
[----:B------:R-:W-:Y:S01]  /*10d0*/  FMUL R183, R32, R183 ;  /* 0x000000b720b77220 */ /* 0x000fe20000400000 */
[----:B------:R-:W-:Y:S01]  /*10e0*/  FFMA R204, R180, R149, R207 ;  /* 0x00000095b4cc7223 */ /* 0x000fe200000000cf */
[----:B------:R-:W-:Y:S01]  /*10f0*/  PRMT R199, R197, 0x7632, R199 ;  /* 0x00007632c5c77816 */ /* 0x000fe200000000c7 */
        /* <DEDUP_REMOVED lines=23> */
[C---:B------:R-:W-:Y:S01]  /*1270*/  PRMT R206, R182.reuse, 0x7632, R206 ;  /* 0x00007632b6ce7816 */ /* 0x040fe200000000ce */
[----:B------:R-:W-:Y:S01]  /*1280*/  FADD R144, R75, 1 ;  /* 0x3f8000004b907421 */ /* 0x000fe20000000000 */
[----:B------:R-:W-:Y:S01]  /*1290*/  SHF.L.U32 R182, R182, 0x10, RZ ;  /* 0x00000010b6b67819 */ /* 0x000fe200000006ff */
[----:B------:R-:W-:Y:S01]  /*12a0*/  FMUL R148, R29, R200 ;  /* 0x000000c81d947220 */ /* 0x000fe20000400000 */
[----:B------:R-:W-:Y:S01]  /*12b0*/  PRMT R9, R187, 0x7632, R9 ;  /* 0x00007632bb097816 */ /* 0x000fe20000000009 */
[----:B------:R-:W-:Y:S01]  /*12c0*/  FADD R209, R209, R152 ;  /* 0x00000098d1d17221 */ /* 0x000fe20000000000 */
[----:B------:R-:W-:Y:S01]  /*12d0*/  SHF.L.U32 R187, R187, 0x10, RZ ;  /* 0x00000010bbbb7819 */ /* 0x000fe200000006ff */
[----:B------:R-:W-:Y:S01]  /*12e0*/  FADD R31, R71, 1 ;  /* 0x3f800000471f7421 */ /* 0x000fe20000000000 */
[----:B------:R-:W-:Y:S01]  /*12f0*/  PRMT R8, R184, 0x7632, R8 ;  /* 0x00007632b8087816 */ /* 0x000fe20000000008 */
[----:B------:R-:W-:Y:S01]  /*1300*/  FMUL R181, R32, R181 ;  /* 0x000000b520b57220 */ /* 0x000fe20000400000 */
[----:B------:R-:W-:Y:S01]  /*1310*/  FFMA R204, R183, R152, R204 ;  /* 0x00000098b7cc7223 */ /* 0x000fe200000000cc */
[----:B------:R-:W-:Y:S01]  /*1320*/  SHF.L.U32 R184, R184, 0x10, RZ ;  /* 0x00000010b8b87819 */ /* 0x000fe200000006ff */
[----:B------:R-:W-:Y:S01]  /*1330*/  FADD R30, R70, 1 ;  /* 0x3f800000461e7421 */ /* 0x000fe20000000000 */
        /* <DEDUP_REMOVED lines=12> */
[----:B------:R-:W-:Y:S01]  /*1400*/  PRMT R6, R186, 0x7632, R6 ;  /* 0x00007632ba067816 */ /* 0x000fe20000000006 */
[----:B------:R-:W-:Y:S01]  /*1410*/  FADD R145, R74, 1 ;  /* 0x3f8000004a917421 */ /* 0x000fe20000000000 */
[----:B------:R-:W-:Y:S01]  /*1420*/  FMUL R147, R28, R199 ;  /* 0x000000c71c937220 */ /* 0x000fe20000400000 */
[----:B------:R-:W-:Y:S01]  /*1430*/  FADD R202, R202, R151 ;  /* 0x00000097caca7221 */ /* 0x000fe20000000000 */
[----:B------:R-:W-:Y:S01]  /*1440*/  SHF.L.U32 R186, R186, 0x10, RZ ;  /* 0x00000010baba7819 */ /* 0x000fe200000006ff */
[----:B------:R-:W-:Y:S01]  /*1450*/  FMUL R176, R32, R155 ;  /* 0x0000009b20b07220 */ /* 0x000fe20000400000 */
[C---:B------:R-:W-:Y:S01]  /*1460*/  PRMT R5, R191.reuse, 0x7632, R5 ;  /* 0x00007632bf057816 */ /* 0x040fe20000000005 */
[----:B------:R-:W-:Y:S01]  /*1470*/  FFMA R207, R178, R151, R207 ;  /* 0x00000097b2cf7223 */ /* 0x000fe200000000cf */
[----:B------:R-:W-:Y:S01]  /*1480*/  SHF.L.U32 R191, R191, 0x10, RZ ;  /* 0x00000010bfbf7819 */ /* 0x000fe200000006ff */
[----:B------:R-:W-:Y:S01]  /*1490*/  FADD R27, R67, 1 ;  /* 0x3f800000431b7421 */ /* 0x000fe20000000000 */
[----:B------:R-:W-:Y:S01]  /*14a0*/  FADD R26, R66, 1 ;  /* 0x3f800000421a7421 */ /* 0x000fe20000000000 */
[----:B------:R-:W-:Y:S01]  /*14b0*/  SHF.L.U32 R196, R196, 0x10, RZ ;  /* 0x00000010c4c47819 */ /* 0x000fe200000006ff */
[----:B------:R-:W-:Y:S01]  /*14c0*/  FADD R25, R56, 1 ;  /* 0x3f80000038197421 */ /* 0x000fe20000000000 */
[----:B------:R-:W-:Y:S01]  /*14d0*/  FMUL R150, R145, R194 ;  /* 0x000000c291967220 */ /* 0x000fe20000400000 */
[----:B------:R-:W-:Y:S01]  /*14e0*/  FADD R209, R202, R147 ;  /* 0x00000093cad17221 */ /* 0x000fe20000000000 */
[----:B------:R-:W-:Y:S01]  /*14f0*/  FMUL R179, R32, R179 ;  /* 0x000000b320b37220 */ /* 0x000fe20000400000 */
[----:B------:R-:W-:Y:S01]  /*1500*/  FFMA R202, R176, R147, R207 ;  /* 0x00000093b0ca7223 */ /* 0x000fe200000000cf */
[----:B------:R-:W-:Y:S01]  /*1510*/  FMUL R28, R27, R186 ;  /* 0x000000ba1b1c7220 */ /* 0x000fe20000400000 */
[----:B------:R-:W-:Y:S01]  /*1520*/  FMUL R27, R26, R191 ;  /* 0x000000bf1a1b7220 */ /* 0x000fe20000400000 */
[----:B------:R-:W-:Y:S01]  /*1530*/  FMUL R26, R25, R196 ;  /* 0x000000c4191a7220 */ /* 0x000fe20000400000 */
[----:B------:R-:W-:Y:S01]  /*1540*/  FADD R209, R209, R150 ;  /* 0x00000096d1d17221 */ /* 0x000fe20000000000 */
[----:B------:R-:W-:Y:S01]  /*1550*/  PRMT R4, R193, 0x7632, R4 ;  /* 0x00007632c1047816 */ /* 0x000fe20000000004 */
[----:B------:R-:W-:Y:S01]  /*1560*/  FMUL R177, R32, R177 ;  /* 0x000000b120b17220 */ /* 0x000fe20000400000 */
[----:B------:R-:W-:Y:S01]  /*1570*/  FFMA R202, R179, R150, R202 ;  /* 0x00000096b3ca7223 */ /* 0x000fe200000000ca */
[----:B------:R-:W-:Y:S01]  /*1580*/  SHF.L.U32 R193, R193, 0x10, RZ ;  /* 0x00000010c1c17819 */ /* 0x000fe200000006ff */
[----:B------:R-:W-:Y:S01]  /*1590*/  FADD R24, R65, 1 ;  /* 0x3f80000041187421 */ /* 0x000fe20000000000 */
[----:B------:R-:W-:Y:S01]  /*15a0*/  SHF.L.U32 R192, R192, 0x10, RZ ;  /* 0x00000010c0c07819 */ /* 0x000fe200000006ff */
[----:B------:R-:W-:Y:S01]  /*15b0*/  FADD R23, R54, 1 ;  /* 0x3f80000036177421 */ /* 0x000fe20000000000 */
[----:B------:R-:W-:Y:S01]  /*15c0*/  FADD R209, R209, R26 ;  /* 0x0000001ad1d17221 */ /* 0x000fe20000000000 */
[----:B------:R-:W-:Y:S01]  /*15d0*/  FMUL R175, R32, R175 ;  /* 0x000000af20af7220 */ /* 0x000fe20000400000 */
[----:B------:R-:W-:Y:S01]  /*15e0*/  FFMA R202, R177, R26, R202 ;  /* 0x0000001ab1ca7223 */ /* 0x000fe200000000ca */
        /* <DEDUP_REMOVED lines=34> */
[----:B------:R-:W-:Y:S01]  /*1810*/  FADD R17, R46, 1 ;  /* 0x3f8000002e117421 */ /* 0x000fe20000000000 */
[----:B------:R-:W-:Y:S01]  /*1820*/  FMUL R169, R32, R169 ;  /* 0x000000a920a97220 */ /* 0x000fe20000400000 */
[----:B------:R-:W-:Y:S01]  /*1830*/  SHF.L.U32 R7, R7, 0x10, RZ ;  /* 0x0000001007077819 */ /* 0x000fe200000006ff */
[----:B------:R-:W-:Y:S01]  /*1840*/  FFMA R202, R171, R144, R202 ;  /* 0x00000090abca7223 */ /* 0x000fe200000000ca */
[----:B------:R-:W-:Y:S01]  /*1850*/  FADD R16, R44, 1 ;  /* 0x3f8000002c107421 */ /* 0x000fe20000000000 */
[----:B------:R-:W-:Y:S01]  /*1860*/  SHF.L.U32 R6, R6, 0x10, RZ ;  /* 0x0000001006067819 */ /* 0x000fe200000006ff */
[----:B------:R-:W-:Y:S01]  /*1870*/  FADD R15, R42, 1 ;  /* 0x3f8000002a0f7421 */ /* 0x000fe20000000000 */
        /* <DEDUP_REMOVED lines=8> */
[----:B------:R-:W-:Y:S01]  /*1900*/  FMUL R18, R17, R8 ;  /* 0x0000000811127220 */ /* 0x000fe20000400000 */
[----:B------:R-:W-:Y:S01]  /*1910*/  FFMA R207, R169, R20, R202 ;  /* 0x00000014a9cf7223 */ /* 0x000fe200000000ca */
        /* <DEDUP_REMOVED lines=83> */
[----:B------:R-:W-:Y:S06]  /*1e50*/  BRA `(.L_x_6426) ;  /* 0x0000000c00f07947 */ /* 0x000fec0003800000 */
.L_x_6425:
[C---:B-----5:R-:W-:Y:S01]  /*1e60*/  PRMT R203, R201.reuse, 0x7632, R203 ;  /* 0x00007632c9cb7816 */ /* 0x060fe200000000cb */
[--C-:B------:R-:W-:Y:S01]  /*1e70*/  FADD R153, R10, -R144.reuse ;  /* 0x800000900a997221 */ /* 0x100fe20000000000 */
[----:B------:R-:W-:Y:S01]  /*1e80*/  SHF.L.U32 R201, R201, 0x10, RZ ;  /* 0x00000010c9c97819 */ /* 0x000fe200000006ff */
[--C-:B------:R-:W-:Y:S01]  /*1e90*/  FADD R151, R3, -R144.reuse ;  /* 0x8000009003977221 */ /* 0x100fe20000000000 */
[----:B------:R-:W-:Y:S01]  /*1ea0*/  PRMT R199, R197, 0x7632, R199 ;  /* 0x00007632c5c77816 */ /* 0x000fe200000000c7 */
        /* <DEDUP_REMOVED lines=32> */
[----:B------:R-:W-:Y:S01]  /*20b0*/  FADD R149, RZ, R71 ;  /* 0x00000047ff957221 */ /* 0x000fe20000000000 */
[----:B------:R-:W-:Y:S01]  /*20c0*/  SHF.L.U32 R203, R203, 0x10, RZ ;  /* 0x00000010cbcb7819 */ /* 0x000fe200000006ff */
[----:B------:R-:W-:Y:S01]  /*20d0*/  FADD R30, RZ, R62 ;  /* 0x0000003eff1e7221 */ /* 0x000fe20000000000 */
[C---:B------:R-:W-:Y:S01]  /*20e0*/  FMUL R178, R32.reuse, R153 ;  /* 0x0000009920b27220 */ /* 0x040fe20000400000 */
[----:B------:R-:W-:Y:S01]  /*20f0*/  FMUL R180, R32, R151 ;  /* 0x0000009720b47220 */ /* 0x000fe20000400000 */
[----:B------:R-:W-:Y:S01]  /*2100*/  FMUL R153, R201, R10 ;  /* 0x0000000ac9997220 */ /* 0x000fe20000400000 */
[----:B------:R-:W-:Y:S01]  /*2110*/  PRMT R196, R194, 0x7632, R196 ;  /* 0x00007632c2c47816 */ /* 0x000fe200000000c4 */
[----:B------:R-:W-:Y:S01]  /*2120*/  FMUL R151, R197, R144 ;  /* 0x00000090c5977220 */ /* 0x000fe20000400000 */
[----:B------:R-:W-:Y:S01]  /*2130*/  PRMT R200, R198, 0x7632, R200 ;  /* 0x00007632c6c87816 */ /* 0x000fe200000000c8 */
[----:B------:R-:W-:Y:S01]  /*2140*/  FMUL R144, R182, R149 ;  /* 0x00000095b6907220 */ /* 0x000fe20000400000 */
[----:B------:R-:W-:Y:S01]  /*2150*/  SHF.L.U32 R194, R194, 0x10, RZ ;  /* 0x00000010c2c27819 */ /* 0x000fe200000006ff */
[----:B------:R-:W-:Y:S01]  /*2160*/  FADD R31, RZ, R74 ;  /* 0x0000004aff1f7221 */ /* 0x000fe20000000000 */
[----:B------:R-:W-:Y:S01]  /*2170*/  PRMT R9, R187, 0x7632, R9 ;  /* 0x00007632bb097816 */ /* 0x000fe20000000009 */
[----:B------:R-:W-:Y:S01]  /*2180*/  FMUL R149, R203, R30 ;  /* 0x0000001ecb957220 */ /* 0x000fe20000400000 */
[----:B------:R-:W-:Y:S01]  /*2190*/  SHF.L.U32 R198, R198, 0x10, RZ ;  /* 0x00000010c6c67819 */ /* 0x000fe200000006ff */
[----:B------:R-:W-:Y:S01]  /*21a0*/  FADD R11, RZ, R76 ;  /* 0x0000004cff0b7221 */ /* 0x000fe20000000000 */
[----:B------:R-:W-:Y:S01]  /*21b0*/  SHF.L.U32 R187, R187, 0x10, RZ ;  /* 0x00000010bbbb7819 */ /* 0x000fe200000006ff */
[----:B------:R-:W-:Y:S01]  /*21c0*/  FADD R204, RZ, R70 ;  /* 0x00000046ffcc7221 */ /* 0x000fe20000000000 */
[----:B------:R-:W-:Y:S01]  /*21d0*/  PRMT R192, R190, 0x7632, R192 ;  /* 0x00007632bec07816 */ /* 0x000fe200000000c0 */
[----:B------:R-:W-:Y:S01]  /*21e0*/  FADD R30, RZ, R153 ;  /* 0x00000099ff1e7221 */ /* 0x000fe20000000000 */
[----:B------:R-:W-:Y:S01]  /*21f0*/  SHF.L.U32 R10, R207, 0x10, RZ ;  /* 0x00000010cf0a7819 */ /* 0x000fe200000006ff */
[----:B------:R-:W-:Y:S01]  /*2200*/  FFMA R207, R0, R153, RZ ;  /* 0x0000009900cf7223 */ /* 0x000fe200000000ff */
[----:B------:R-:W-:Y:S01]  /*2210*/  SHF.L.U32 R190, R190, 0x10, RZ ;  /* 0x00000010bebe7819 */ /* 0x000fe200000006ff */
[----:B------:R-:W-:Y:S01]  /*2220*/  FADD R145, RZ, R73 ;  /* 0x00000049ff917221 */ /* 0x000fe20000000000 */
[C---:B------:R-:W-:Y:S01]  /*2230*/  PRMT R206, R185.reuse, 0x7632, R206 ;  /* 0x00007632b9ce7816 */ /* 0x040fe200000000ce */
[----:B------:R-:W-:Y:S01]  /*2240*/  FADD R148, RZ, R72 ;  /* 0x00000048ff947221 */ /* 0x000fe20000000000 */
[----:B------:R-:W-:Y:S01]  /*2250*/  SHF.L.U32 R185, R185, 0x10, RZ ;  /* 0x00000010b9b97819 */ /* 0x000fe200000006ff */
[----:B------:R-:W-:Y:S01]  /*2260*/  FMUL R166, R32, R209 ;  /* 0x000000d120a67220 */ /* 0x000fe20000400000 */
[----:B------:R-:W-:Y:S01]  /*2270*/  SHF.L.U32 R200, R200, 0x10, RZ ;  /* 0x00000010c8c87819 */ /* 0x000fe200000006ff */
[----:B------:R-:W-:Y:S01]  /*2280*/  FMUL R150, R194, R31 ;  /* 0x0000001fc2967220 */ /* 0x000fe20000400000 */
[----:B------:R-:W-:Y:S01]  /*2290*/  FADD R29, RZ, R60 ;  /* 0x0000003cff1d7221 */ /* 0x000fe20000000000 */
[----:B------:R-:W-:Y:S01]  /*22a0*/  FMUL R152, R198, R11 ;  /* 0x0000000bc6987220 */ /* 0x000fe20000400000 */
[----:B------:R-:W-:Y:S01]  /*22b0*/  FMUL R31, R187, R204 ;  /* 0x000000ccbb1f7220 */ /* 0x000fe20000400000 */
[----:B------:R-:W-:Y:S01]  /*22c0*/  FADD R209, R30, R149 ;  /* 0x000000951ed17221 */ /* 0x000fe20000000000 */
[C---:B------:R-:W-:Y:S01]  /*22d0*/  PRMT R7, R189.reuse, 0x7632, R7 ;  /* 0x00007632bd077816 */ /* 0x040fe20000000007 */
[----:B------:R-:W-:Y:S01]  /*22e0*/  FMUL R183, R32, R183 ;  /* 0x000000b720b77220 */ /* 0x000fe20000400000 */
[----:B------:R-:W-:Y:S01]  /*22f0*/  FFMA R204, R180, R149, R207 ;  /* 0x00000095b4cc7223 */ /* 0x000fe200000000cf */
[----:B------:R-:W-:Y:S01]  /*2300*/  SHF.L.U32 R189, R189, 0x10, RZ ;  /* 0x00000010bdbd7819 */ /* 0x000fe200000006ff */
[----:B------:R-:W-:Y:S01]  /*2310*/  FMUL R146, R190, R145 ;  /* 0x00000091be927220 */ /* 0x000fe20000400000 */
[----:B------:R-:W-:Y:S01]  /*2320*/  FADD R202, RZ, R68 ;  /* 0x00000044ffca7221 */ /* 0x000fe20000000000 */
[----:B------:R-:W-:Y:S01]  /*2330*/  FMUL R145, R185, R148 ;  /* 0x00000094b9917220 */ /* 0x000fe20000400000 */
[----:B------:R-:W-:Y:S01]  /*2340*/  FMUL R148, R200, R29 ;  /* 0x0000001dc8947220 */ /* 0x000fe20000400000 */
[----:B------:R-:W-:Y:S01]  /*2350*/  FADD R209, R209, R152 ;  /* 0x00000098d1d17221 */ /* 0x000fe20000000000 */
[----:B------:R-:W-:Y:S01]  /*2360*/  PRMT R8, R184, 0x7632, R8 ;  /* 0x00007632b8087816 */ /* 0x000fe20000000008 */
[----:B------:R-:W-:Y:S01]  /*2370*/  FMUL R181, R32, R181 ;  /* 0x000000b520b57220 */ /* 0x000fe20000400000 */
[----:B------:R-:W-:Y:S01]  /*2380*/  FFMA R204, R183, R152, R204 ;  /* 0x00000098b7cc7223 */ /* 0x000fe200000000cc */
[----:B------:R-:W-:Y:S01]  /*2390*/  SHF.L.U32 R184, R184, 0x10, RZ ;  /* 0x00000010b8b87819 */ /* 0x000fe200000006ff */
[----:B------:R-:W-:Y:S01]  /*23a0*/  FADD R147, RZ, R69 ;  /* 0x00000045ff937221 */ /* 0x000fe20000000000 */
[----:B------:R-:W-:Y:S01]  /*23b0*/  SHF.L.U32 R199, R199, 0x10, RZ ;  /* 0x00000010c7c77819 */ /* 0x000fe200000006ff */
[----:B------:R-:W-:Y:S01]  /*23c0*/  FMUL R29, R189, R202 ;  /* 0x000000cabd1d7220 */ /* 0x000fe20000400000 */
[----:B------:R-:W-:Y:S01]  /*23d0*/  FADD R28, RZ, R58 ;  /* 0x0000003aff1c7221 */ /* 0x000fe20000000000 */
[----:B------:R-:W-:Y:S01]  /*23e0*/  FADD R202, R209, R148 ;  /* 0x00000094d1ca7221 */ /* 0x000fe20000000000 */
[----:B------:R-:W-:Y:S01]  /*23f0*/  FFMA R207, R181, R148, R204 ;  /* 0x00000094b5cf7223 */ /* 0x000fe200000000cc */
        /* <DEDUP_REMOVED lines=26> */
[----:B------:R-:W-:Y:S01]  /*25a0*/  FADD R23, RZ, R54 ;  /* 0x00000036ff177221 */ /* 0x000fe20000000000 */
[----:B------:R-:W-:Y:S01]  /*25b0*/  FADD R209, R209, R26 ;  /* 0x0000001ad1d17221 */ /* 0x000fe20000000000 */
[----:B------:R-:W-:Y:S01]  /*25c0*/  FMUL R175, R32, R175 ;  /* 0x000000af20af7220 */ /* 0x000fe20000400000 */
        /* <DEDUP_REMOVED lines=32> */
[----:B------:R-:W-:Y:S01]  /*27d0*/  FADD R17, RZ, R46 ;  /* 0x0000002eff117221 */ /* 0x000fe20000000000 */
[----:B------:R-:W-:Y:S01]  /*27e0*/  FMUL R169, R32, R169 ;  /* 0x000000a920a97220 */ /* 0x000fe20000400000 */
[----:B------:R-:W-:Y:S01]  /*27f0*/  SHF.L.U32 R7, R7, 0x10, RZ ;  /* 0x0000001007077819 */ /* 0x000fe200000006ff */
[----:B------:R-:W-:Y:S01]  /*2800*/  FFMA R202, R171, R144, R202 ;  /* 0x00000090abca7223 */ /* 0x000fe200000000ca */
[----:B------:R-:W-:Y:S01]  /*2810*/  FADD R16, RZ, R44 ;  /* 0x0000002cff107221 */ /* 0x000fe20000000000 */
[----:B------:R-:W-:Y:S01]  /*2820*/  SHF.L.U32 R6, R6, 0x10, RZ ;  /* 0x0000001006067819 */ /* 0x000fe200000006ff */
[----:B------:R-:W-:Y:S01]  /*2830*/  FADD R15, RZ, R42 ;  /* 0x0000002aff0f7221 */ /* 0x000fe20000000000 */
        /* <DEDUP_REMOVED lines=8> */
[----:B------:R-:W-:Y:S01]  /*28c0*/  FMUL R18, R8, R17 ;  /* 0x0000001108127220 */ /* 0x000fe20000400000 */
[----:B------:R-:W-:Y:S01]  /*28d0*/  FFMA R207, R169, R20, R202 ;  /* 0x00000014a9cf7223 */ /* 0x000fe200000000ca */
[----:B------:R-:W-:Y:S01]  /*28e0*/  FADD R12, RZ, R36 ;  /* 0x00000024ff0c7221 */ /* 0x000fe20000000000 */
[----:B------:R-:W-:Y:S01]  /*28f0*/  SHF.L.U32 R2, R2, 0x10, RZ ;  /* 0x0000001002027819 */ /* 0x000fe200000006ff */
[----:B------:R-:W-:Y:S01]  /*2900*/  FMUL R17, R7, R16 ;  /* 0x0000001007117220 */ /* 0x000fe20000400000 */
[----:B------:R-:W-:Y:S01]  /*2910*/  FADD R205, RZ, R34 ;  /* 0x00000022ffcd7221 */ /* 0x000fe20000000000 */
        /* <DEDUP_REMOVED lines=79> */
[----:B------:R-:W-:-:S07]  /*2e10*/  FFMA R204, R155, R12, R204 ;  /* 0x0000000c9bcc7223 */ /* 0x000fce00000000cc */
.L_x_6426:
        /* <DEDUP_REMOVED lines=55> */
[----:B------:R-:W-:Y:S01]  /*3190*/  LOP3.LUT P1, RZ, R142, 0x1f, RZ, 0xc0, !PT ;  /* 0x0000001f8eff7812 */ /* 0x000fe2000782c0ff */
        /* <DEDUP_REMOVED lines=25> */
.L_x_6440:
[----:B-1----:R-:W-:Y:S01]  /*3330*/  FADD R2, R6, R3 ;  /* 0x0000000306027221 */ /* 0x002fe20000000000 */
[----:B------:R-:W-:Y:S01]  /*3340*/  LOP3.LUT P0, RZ, R143, 0xff, RZ, 0xc0, !PT ;  /* 0x000000ff8fff7812 */ /* 0x000fe2000780c0ff */
[----:B--2---:R-:W-:Y:S01]  /*3350*/  FADD R3, R8, R5 ;  /* 0x0000000508037221 */ /* 0x004fe20000000000 */
[----:B------:R-:W-:Y:S11]  /*3360*/  @P1 BRA `(.L_x_6428) ;  /* 0x00000000002c1947 */ /* 0x000ff60003800000 */
[----:B------:R-:W1:Y:S01]  /*3370*/  S2UR UR5, SR_CgaCtaId ;  /* 0x00000000000579c3 */ /* 0x000e620000008800 */
[----:B------:R-:W-:Y:S01]  /*3380*/  SHF.R.U32.HI R5, RZ, 0x5, R142 ;  /* 0x00000005ff057819 */ /* 0x000fe2000001168e */
[----:B------:R-:W-:-:S03]  /*3390*/  UMOV UR4, 0x400 ;  /* 0x0000040000047882 */ /* 0x000fc60000000000 */
[----:B------:R-:W-:-:S04]  /*33a0*/  LOP3.LUT R82, R5, 0x7fffffc, RZ, 0xc0, !PT ;  /* 0x07fffffc05527812 */ /* 0x000fc800078ec0ff */
[----:B------:R-:W-:-:S04]  /*33b0*/  IADD3 R79, R82, 0x4, RZ ;  /* 0x00000004524f7810 */ /* 0x000fc80007ffe0ff */
[----:B------:R-:W-:-:S04]  /*33c0*/  SEL R4, R79, R82, !P0 ;  /* 0x000000524f047207 */ /* 0x000fc80004000000 */
[----:B------:R-:W-:Y:S01]  /*33d0*/  LOP3.LUT R5, R4, 0x3, R5, 0xf8, !PT ;  /* 0x0000000304057812 */ /* 0x000fe200078ef805 */
[----:B-1----:R-:W-:-:S06]  /*33e0*/  ULEA UR4, UR5, UR4, 0x18 ;  /* 0x0000000405047291 */ /* 0x002fcc000f8ec03f */
[----:B------:R-:W-:-:S04]  /*33f0*/  MOV R78, UR4 ;  /* 0x00000004004e7c02 */ /* 0x000fc80008000f00 */
[----:B------:R-:W-:-:S05]  /*3400*/  LEA R5, R5, R78, 0x3 ;  /* 0x0000004e05057211 */ /* 0x000fca00078e18ff */
[----:B------:R1:W-:Y:S02]  /*3410*/  STS.64 [R5+0x3c00], R2 ;  /* 0x003c000205007388 */ /* 0x0003e40000000a00 */
.L_x_6428:
        /* <DEDUP_REMOVED lines=16> */
[----:B------:R-:W-:Y:S01]  /*3520*/  FMUL R6, R3, 0.00026041668024845421314 ;  /* 0x3988888903067820 */ /* 0x000fe20000400000 */
[----:B------:R-:W-:-:S04]  /*3530*/  FMUL R3, R4, 0.00026041668024845421314 ;  /* 0x3988888904037820 */ /* 0x000fc80000400000 */
        /* <DEDUP_REMOVED lines=46> */
[----:B------:R-:W-:Y:S01]  /*3820*/  FMUL R144, R32, R153 ;  /* 0x0000009920907220 */ /* 0x000fe20000400000 */
[----:B------:R-:W-:Y:S01]  /*3830*/  FADD R155, -R172, R21 ;  /* 0x00000015ac9b7221 */ /* 0x000fe20000000100 */
[----:B------:R-:W-:Y:S01]  /*3840*/  FADD R197, -R9, R14 ;  /* 0x0000000e09c57221 */ /* 0x000fe20000000100 */
[C---:B------:R-:W-:Y:S01]  /*3850*/  FMUL R147, R32.reuse, R181 ;  /* 0x000000b520937220 */ /* 0x040fe20000400000 */
[C---:B------:R-:W-:Y:S01]  /*3860*/  FMUL R146, R32.reuse, R183 ;  /* 0x000000b720927220 */ /* 0x040fe20000400000 */
[----:B------:R-:W-:Y:S01]  /*3870*/  FADD R169, -R169, R20 ;  /* 0x00000014a9a97221 */ /* 0x000fe20000000100 */
[----:B------:R-:W-:Y:S01]  /*3880*/  FADD R203, -R11, R22 ;  /* 0x000000160bcb7221 */ /* 0x000fe20000000100 */
[C---:B------:R-:W-:Y:S01]  /*3890*/  FMUL R149, R32.reuse, R143 ;  /* 0x0000008f20957220 */ /* 0x040fe20000400000 */
[----:B------:R-:W-:Y:S01]  /*38a0*/  FMUL R148, R32, R151 ;  /* 0x0000009720947220 */ /* 0x000fe20000400000 */
        /* <DEDUP_REMOVED lines=17> */
[----:B------:R-:W-:Y:S01]  /*39c0*/  FADD R185, -R164, R17 ;  /* 0x00000011a4b97221 */ /* 0x000fe20000000100 */
[----:B------:R-:W-:Y:S01]  /*39d0*/  FADD R199, -R156, R23 ;  /* 0x000000179cc77221 */ /* 0x000fe20000000100 */
[----:B------:R0:W-:Y:S01]  /*39e0*/  STG.E.64 desc[UR6][R4.64], R144 ;  /* 0x0000009004007986 */ /* 0x0001e2000c101b06 */
        /* <DEDUP_REMOVED lines=41> */
[----:B------:R-:W-:Y:S01]  /*3c80*/  SEL R143, RZ, 0x1, P0 ;  /* 0x00000001ff8f7807 */ /* 0x000fe20000000000 */
        /* <DEDUP_REMOVED lines=34> */
[----:B0-----:R-:W-:Y:S02]  /*3eb0*/  MOV R3, R80 ;  /* 0x0000005000037202 */ /* 0x001fe40000000f00 */
[----:B------:R-:W-:-:S02]  /*3ec0*/  MOV R2, R81 ;  /* 0x0000005100027202 */ /* 0x000fc40000000f00 */
[----:B------:R-:W-:-:S07]  /*3ed0*/  MOV R138, R140 ;  /* 0x0000008c008a7202 */ /* 0x000fce0000000f00 */
.L_x_6424:
        /* <DEDUP_REMOVED lines=9> */
[----:B------:R0:W-:Y:S01]  /*3f70*/  STG.E.64 desc[UR6][R4.64], R110 ;  /* 0x0000006e04007986 */ /* 0x0001e2000c101b06 */
[C---:B------:R-:W-:Y:S02]  /*3f80*/  IADD3 R17, R7.reuse, 0x180, RZ ;  /* 0x0000018007117810 */ /* 0x040fe40007ffe0ff */
[----:B------:R-:W-:Y:S01]  /*3f90*/  IADD3 R21, R7, 0x200, RZ ;  /* 0x0000020007157810 */ /* 0x000fe20007ffe0ff */
[----:B------:R-:W-:Y:S01]  /*3fa0*/  IMAD.WIDE.U32 R10, R13, 0x8, R58 ;  /* 0x000000080d0a7825 */ /* 0x000fe200078e003a */
[----:B------:R-:W-:-:S02]  /*3fb0*/  IADD3 R25, R7, 0x280, RZ ;  /* 0x0000028007197810 */ /* 0x000fc40007ffe0ff */
[----:B------:R-:W-:Y:S01]  /*3fc0*/  IADD3 R29, R7, 0x300, RZ ;  /* 0x00000300071d7810 */ /* 0x000fe20007ffe0ff */
[----:B--2---:R-:W-:Y:S01]  /*3fd0*/  IMAD.WIDE.U32 R12, R13, 0x8, R60 ;  /* 0x000000080d0c7825 */ /* 0x004fe200078e003c */
[C---:B------:R-:W-:Y:S02]  /*3fe0*/  IADD3 R33, R7.reuse, 0x380, RZ ;  /* 0x0000038007217810 */ /* 0x040fe40007ffe0ff */
[----:B------:R-:W-:Y:S01]  /*3ff0*/  IADD3 R37, R7, 0x400, RZ ;  /* 0x0000040007257810 */ /* 0x000fe20007ffe0ff */
[----:B------:R-:W-:Y:S01]  /*4000*/  IMAD.WIDE.U32 R14, R17, 0x8, R58 ;  /* 0x00000008110e7825 */ /* 0x000fe200078e003a */
[C---:B------:R-:W-:Y:S02]  /*4010*/  IADD3 R41, R7.reuse, 0x480, RZ ;  /* 0x0000048007297810 */ /* 0x040fe40007ffe0ff */
[C---:B------:R-:W-:Y:S01]  /*4020*/  IADD3 R45, R7.reuse, 0x500, RZ ;  /* 0x00000500072d7810 */ /* 0x040fe20007ffe0ff */
[C---:B0-----:R-:W-:Y:S01]  /*4030*/  IMAD.WIDE.U32 R4, R7.reuse, 0x8, R60 ;  /* 0x0000000807047825 */ /* 0x041fe200078e003c */
[----:B------:R-:W-:-:S02]  /*4040*/  IADD3 R49, R7, 0x580, RZ ;  /* 0x0000058007317810 */ /* 0x000fc40007ffe0ff */
[----:B------:R-:W-:Y:S01]  /*4050*/  IADD3 R53, R7, 0x600, RZ ;  /* 0x0000060007357810 */ /* 0x000fe20007ffe0ff */
[----:B------:R-:W-:Y:S01]  /*4060*/  IMAD.WIDE.U32 R16, R17, 0x8, R60 ;  /* 0x0000000811107825 */ /* 0x000fe200078e003c */
[C---:B------:R-:W-:Y:S01]  /*4070*/  IADD3 R57, R7.reuse, 0x680, RZ ;  /* 0x0000068007397810 */ /* 0x040fe20007ffe0ff */
[----:B------:R-:W-:Y:S01]  /*4080*/  STG.E.64 desc[UR6][R4.64], R2 ;  /* 0x0000000204007986 */ /* 0x000fe2000c101b06 */
[----:B------:R-:W-:Y:S01]  /*4090*/  IADD3 R63, R7, 0x700, RZ ;  /* 0x00000700073f7810 */ /* 0x000fe20007ffe0ff */
[----:B------:R-:W-:-:S04]  /*40a0*/  IMAD.WIDE.U32 R6, R9, 0x8, R58 ;  /* 0x0000000809067825 */ /* 0x000fc800078e003a */
        /* <DEDUP_REMOVED lines=52> */
.L_x_6427:
[----:B------:R-:W-:Y:S01]  /*43f0*/  HFMA2.MMA R182, -RZ, RZ, 0, 9.5367431640625e-07 ;  /* 0x00000010ffb67435 */ /* 0x000fe200000001ff */
[----:B------:R-:W-:Y:S02]  /*4400*/  MOV R185, R202 ;  /* 0x000000ca00b97202 */ /* 0x000fe40000000f00 */
[----:B------:R-:W-:Y:S02]  /*4410*/  MOV R187, 0x1f ;  /* 0x0000001f00bb7802 */ /* 0x000fe40000000f00 */
[----:B------:R-:W-:-:S07]  /*4420*/  MOV R10, 0xffffffff ;  /* 0xffffffff000a7802 */ /* 0x000fce0000000f00 */
[----:B------:R-:W-:Y:S05]  /*4430*/  WARPSYNC.COLLECTIVE R10, `(.L_x_6430) ;  /* 0x000000000a087348 */ /* 0x000fea0003c00000 */
[----:B------:R0:W1:Y:S02]  /*4440*/  SHFL.DOWN P0, R11, R185, R182, R187 ;  /* 0x080000b6b90b7389 */ /* 0x00006400000000bb */
[----:B01----:R-:W-:Y:S01]  /*4450*/  ENDCOLLECTIVE ;  /* 0x000000000000791b */ /* 0x003fe20003800000 */
.L_x_6430:
[----:B------:R-:W-:Y:S02]  /*4460*/  MOV R185, R204 ;  /* 0x000000cc00b97202 */ /* 0x000fe40000000f00 */
[----:B------:R-:W-:-:S07]  /*4470*/  MOV R3, R11 ;  /* 0x0000000b00037202 */ /* 0x000fce0000000f00 */
[----:B------:R-:W-:Y:S05]  /*4480*/  WARPSYNC.COLLECTIVE R10, `(.L_x_6431) ;  /* 0x000000000a087348 */ /* 0x000fea0003c00000 */
[----:B------:R0:W1:Y:S02]  /*4490*/  SHFL.DOWN P0, R11, R185, R182, R187 ;  /* 0x080000b6b90b7389 */ /* 0x00006400000000bb */
[----:B01----:R-:W-:Y:S01]  /*44a0*/  ENDCOLLECTIVE ;  /* 0x000000000000791b */ /* 0x003fe20003800000 */
.L_x_6431:
[----:B------:R-:W-:Y:S01]  /*44b0*/  FADD R3, R3, R202 ;  /* 0x000000ca03037221 */ /* 0x000fe20000000000 */
[----:B------:R-:W-:-:S04]  /*44c0*/  HFMA2.MMA R182, -RZ, RZ, 0, 4.76837158203125e-07 ;  /* 0x00000008ffb67435 */ /* 0x000fc800000001ff */
[----:B------:R-:W-:Y:S02]  /*44d0*/  MOV R185, R3 ;  /* 0x0000000300b97202 */ /* 0x000fe40000000f00 */
[----:B------:R-:W-:-:S07]  /*44e0*/  MOV R5, R11 ;  /* 0x0000000b00057202 */ /* 0x000fce0000000f00 */
[----:B------:R-:W-:Y:S05]  /*44f0*/  WARPSYNC.COLLECTIVE R10, `(.L_x_6432) ;  /* 0x000000000a087348 */ /* 0x000fea0003c00000 */
[----:B------:R0:W1:Y:S02]  /*4500*/  SHFL.DOWN P0, R11, R185, R182, R187 ;  /* 0x080000b6b90b7389 */ /* 0x00006400000000bb */
[----:B01----:R-:W-:Y:S01]  /*4510*/  ENDCOLLECTIVE ;  /* 0x000000000000791b */ /* 0x003fe20003800000 */
.L_x_6432:
[----:B------:R-:W-:-:S05]  /*4520*/  FADD R5, R5, R204 ;  /* 0x000000cc05057221 */ /* 0x000fca0000000000 */
[----:B------:R-:W-:Y:S02]  /*4530*/  MOV R185, R5 ;  /* 0x0000000500b97202 */ /* 0x000fe40000000f00 */
[----:B------:R-:W-:-:S07]  /*4540*/  MOV R2, R11 ;  /* 0x0000000b00027202 */ /* 0x000fce0000000f00 */
[----:B------:R-:W-:Y:S05]  /*4550*/  WARPSYNC.COLLECTIVE R10, `(.L_x_6433) ;  /* 0x000000000a087348 */ /* 0x000fea0003c00000 */
[----:B------:R0:W1:Y:S02]  /*4560*/  SHFL.DOWN P0, R11, R185, R182, R187 ;  /* 0x080000b6b90b7389 */ /* 0x00006400000000bb */
[----:B01----:R-:W-:Y:S01]  /*4570*/  ENDCOLLECTIVE ;  /* 0x000000000000791b */ /* 0x003fe20003800000 */
.L_x_6433:
[----:B------:R-:W-:Y:S01]  /*4580*/  FADD R2, R3, R2 ;  /* 0x0000000203027221 */ /* 0x000fe20000000000 */
[----:B------:R-:W-:-:S04]  /*4590*/  HFMA2.MMA R182, -RZ, RZ, 0, 2.384185791015625e-07 ;  /* 0x00000004ffb67435 */ /* 0x000fc800000001ff */
[----:B------:R-:W-:Y:S02]  /*45a0*/  MOV R185, R2 ;  /* 0x0000000200b97202 */ /* 0x000fe40000000f00 */
[----:B------:R-:W-:-:S07]  /*45b0*/  MOV R4, R11 ;  /* 0x0000000b00047202 */ /* 0x000fce0000000f00 */
[----:B------:R-:W-:Y:S05]  /*45c0*/  WARPSYNC.COLLECTIVE R10, `(.L_x_6434) ;  /* 0x000000000a087348 */ /* 0x000fea0003c00000 */
[----:B------:R0:W1:Y:S02]  /*45d0*/  SHFL.DOWN P0, R11, R185, R182, R187 ;  /* 0x080000b6b90b7389 */ /* 0x00006400000000bb */
[----:B01----:R-:W-:Y:S01]  /*45e0*/  ENDCOLLECTIVE ;  /* 0x000000000000791b */ /* 0x003fe20003800000 */
.L_x_6434:
[----:B------:R-:W-:-:S05]  /*45f0*/  FADD R4, R5, R4 ;  /* 0x0000000405047221 */ /* 0x000fca0000000000 */
[----:B------:R-:W-:Y:S02]  /*4600*/  MOV R185, R4 ;  /* 0x0000000400b97202 */ /* 0x000fe40000000f00 */
[----:B------:R-:W-:-:S07]  /*4610*/  MOV R7, R11 ;  /* 0x0000000b00077202 */ /* 0x000fce0000000f00 */
[----:B------:R-:W-:Y:S05]  /*4620*/  WARPSYNC.COLLECTIVE R10, `(.L_x_6435) ;  /* 0x000000000a087348 */ /* 0x000fea0003c00000 */
[----:B------:R0:W1:Y:S02]  /*4630*/  SHFL.DOWN P0, R11, R185, R182, R187 ;  /* 0x080000b6b90b7389 */ /* 0x00006400000000bb */
[----:B01----:R-:W-:Y:S01]  /*4640*/  ENDCOLLECTIVE ;  /* 0x000000000000791b */ /* 0x003fe20003800000 */
.L_x_6435:
[----:B------:R-:W-:Y:S01]  /*4650*/  FADD R7, R2, R7 ;  /* 0x0000000702077221 */ /* 0x000fe20000000000 */
[----:B------:R-:W-:-:S04]  /*4660*/  HFMA2.MMA R182, -RZ, RZ, 0, 1.1920928955078125e-07 ;  /* 0x00000002ffb67435 */ /* 0x000fc800000001ff */
[----:B------:R-:W-:Y:S02]  /*4670*/  MOV R185, R7 ;  /* 0x0000000700b97202 */ /* 0x000fe40000000f00 */
[----:B------:R-:W-:-:S07]  /*4680*/  MOV R9, R11 ;  /* 0x0000000b00097202 */ /* 0x000fce0000000f00 */
[----:B------:R-:W-:Y:S05]  /*4690*/  WARPSYNC.COLLECTIVE R10, `(.L_x_6436) ;  /* 0x000000000a087348 */ /* 0x000fea0003c00000 */
[----:B------:R0:W1:Y:S02]  /*46a0*/  SHFL.DOWN P0, R11, R185, R182, R187 ;  /* 0x080000b6b90b7389 */ /* 0x00006400000000bb */
[----:B01----:R-:W-:Y:S01]  /*46b0*/  ENDCOLLECTIVE ;  /* 0x000000000000791b */ /* 0x003fe20003800000 */
.L_x_6436:
[----:B------:R-:W-:-:S05]  /*46c0*/  FADD R9, R4, R9 ;  /* 0x0000000904097221 */ /* 0x000fca0000000000 */
[----:B------:R-:W-:Y:S02]  /*46d0*/  MOV R185, R9 ;  /* 0x0000000900b97202 */ /* 0x000fe40000000f00 */
[----:B------:R-:W-:-:S07]  /*46e0*/  MOV R6, R11 ;  /* 0x0000000b00067202 */ /* 0x000fce0000000f00 */
[----:B------:R-:W-:Y:S05]  /*46f0*/  WARPSYNC.COLLECTIVE R10, `(.L_x_6437) ;  /* 0x000000000a087348 */ /* 0x000fea0003c00000 */
[----:B------:R0:W1:Y:S02]  /*4700*/  SHFL.DOWN P0, R11, R185, R182, R187 ;  /* 0x080000b6b90b7389 */ /* 0x00006400000000bb */
[----:B01----:R-:W-:Y:S01]  /*4710*/  ENDCOLLECTIVE ;  /* 0x000000000000791b */ /* 0x003fe20003800000 */
.L_x_6437:
[----:B------:R-:W-:Y:S01]  /*4720*/  FADD R6, R7, R6 ;  /* 0x0000000607067221 */ /* 0x000fe20000000000 */
[----:B------:R-:W-:-:S04]  /*4730*/  HFMA2.MMA R182, -RZ, RZ, 0, 5.9604644775390625e-08 ;  /* 0x00000001ffb67435 */ /* 0x000fc800000001ff */
[----:B------:R-:W-:Y:S02]  /*4740*/  MOV R185, R6 ;  /* 0x0000000600b97202 */ /* 0x000fe40000000f00 */
[----:B------:R-:W-:-:S07]  /*4750*/  MOV R8, R11 ;  /* 0x0000000b00087202 */ /* 0x000fce0000000f00 */
[----:B------:R-:W-:Y:S05]  /*4760*/  WARPSYNC.COLLECTIVE R10, `(.L_x_6438) ;  /* 0x000000000a087348 */ /* 0x000fea0003c00000 */
[----:B------:R0:W1:Y:S02]  /*4770*/  SHFL.DOWN P0, R11, R185, R182, R187 ;  /* 0x080000b6b90b7389 */ /* 0x00006400000000bb */
[----:B01----:R-:W-:Y:S01]  /*4780*/  ENDCOLLECTIVE ;  /* 0x000000000000791b */ /* 0x003fe20003800000 */
.L_x_6438:
[----:B------:R-:W-:-:S05]  /*4790*/  FADD R8, R9, R8 ;  /* 0x0000000809087221 */ /* 0x000fca0000000000 */
[----:B------:R-:W-:Y:S02]  /*47a0*/  MOV R185, R8 ;  /* 0x0000000800b97202 */ /* 0x000fe40000000f00 */
[----:B------:R-:W-:-:S07]  /*47b0*/  MOV R3, R11 ;  /* 0x0000000b00037202 */ /* 0x000fce0000000f00 */
[----:B------:R-:W-:Y:S05]  /*47c0*/  WARPSYNC.COLLECTIVE R10, `(.L_x_6439) ;  /* 0x000000000a087348 */ /* 0x000fea0003c00000 */
[----:B------:R0:W1:Y:S02]  /*47d0*/  SHFL.DOWN P0, R11, R185, R182, R187 ;  /* 0x080000b6b90b7389 */ /* 0x00006400000000bb */
[----:B01----:R-:W-:Y:S01]  /*47e0*/  ENDCOLLECTIVE ;  /* 0x000000000000791b */ /* 0x003fe20003800000 */
.L_x_6439:
[----:B------:R-:W-:Y:S01]  /*47f0*/  MOV R5, R11 ;  /* 0x0000000b00057202 */ /* 0x000fe20000000f00 */
[----:B------:R-:W-:Y:S06]  /*4800*/  BRA `(.L_x_6440) ;  /* 0xffffffe800c87947 */ /* 0x000fec000383ffff */
.L_x_6441:
        /* <DEDUP_REMOVED lines=15> */
.L_x_8074:


//--------------------- .text._ZN18transformer_engine13normalization28ln_bwd_finalize_tuned_kernelINS0_22Kernel_traits_finalizeILj3840E13__nv_bfloat16S3_S3_fjLj1024ELj4ENS0_18Kernel_traits_baseILj3840ES3_S3_S3_fjLj1024EEEEEEEvNS0_20BackwardKernelParamsE --------------------------
	.section	.text._ZN18transformer_engine13normalization28ln_bwd_finalize_tuned_kernelINS0_22Kernel_traits_finalizeILj3840E13__nv_bfloat16S3_S3_fjLj1024ELj4ENS0_18Kernel_traits_baseILj3840ES3_S3_S3_fjLj1024EEEEEEEvNS0_20BackwardKernelParamsE,"ax",@progbits
	.align	128
        .global         _ZN18transformer_engine13normalization28ln_bwd_finalize_tuned_kernelINS0_22Kernel_traits_finalizeILj3840E13__nv_bfloat16S3_S3_fjLj1024ELj4ENS0_18Kernel_traits_baseILj3840ES3_S3_S3_fjLj1024EEEEEEEvNS0_20BackwardKernelParamsE
        .type           _ZN18transformer_engine13normalization28ln_bwd_finalize_tuned_kernelINS0_22Kernel_traits_finalizeILj3840E13__nv_bfloat16S3_S3_fjLj1024ELj4ENS0_18Kernel_traits_baseILj3840ES3_S3_S3_fjLj1024EEEEEEEvNS0_20BackwardKernelParamsE,@function
        .size           _ZN18transformer_engine13normalization28ln_bwd_finalize_tuned_kernelINS0_22Kernel_traits_finalizeILj3840E13__nv_bfloat16S3_S3_fjLj1024ELj4ENS0_18Kernel_traits_baseILj3840ES3_S3_S3_fjLj1024EEEEEEEvNS0_20BackwardKernelParamsE,(.L_x_8075 - _ZN18transformer_engine13normalization28ln_bwd_finalize_tuned_kernelINS0_22Kernel_traits_finalizeILj3840E13__nv_bfloat16S3_S3_fjLj1024ELj4ENS0_18Kernel_traits_baseILj3840ES3_S3_S3_fjLj1024EEEEEEEvNS0_20BackwardKernelParamsE)
        .other          _ZN18transformer_engine13normalization28ln_bwd_finalize_tuned_kernelINS0_22Kernel_traits_finalizeILj3840E13__nv_bfloat16S3_S3_fjLj1024ELj4ENS0_18Kernel_traits_baseILj3840ES3_S3_S3_fjLj1024EEEEEEEvNS0_20BackwardKernelParamsE,@"STO_CUDA_ENTRY STV_DEFAULT"
_ZN18transformer_engine13normalization28ln_bwd_finalize_tuned_kernelINS0_22Kernel_traits_finalizeILj3840E13__nv_bfloat16S3_S3_fjLj1024ELj4ENS0_18Kernel_traits_baseILj3840ES3_S3_S3_fjLj1024EEEEEEEvNS0_20BackwardKernelParamsE:
.text._ZN18transformer_engine13normalization28ln_bwd_finalize_tuned_kernelINS0_22Kernel_traits_finalizeILj3840E13__nv_bfloat16S3_S3_fjLj1024ELj4ENS0_18Kernel_traits_baseILj3840ES3_S3_S3_fjLj1024EEEEEEEvNS0_20BackwardKernelParamsE:
        /* <DEDUP_REMOVED lines=20> */
.L_x_6453:
        /* <DEDUP_REMOVED lines=28> */
.L_x_6446:
        /* <DEDUP_REMOVED lines=33> */
.L_x_6445:
[----:B------:R-:W-:Y:S05]  /*0510*/  BSYNC B1 ;  /* 0x0000000000017941 */ /* 0x000fea0003800000 */
.L_x_6444:
        /* <DEDUP_REMOVED lines=23> */
.L_x_6448:
[----:B------:R-:W-:Y:S05]  /*0690*/  BSYNC B1 ;  /* 0x0000000000017941 */ /* 0x000fea0003800000 */
.L_x_6447:
        /* <DEDUP_REMOVED lines=11> */
.L_x_6443:
[----:B------:R-:W-:Y:S05]  /*0750*/  BSYNC B0 ;  /* 0x0000000000007941 */ /* 0x000fea0003800000 */
.L_x_6442:
        /* <DEDUP_REMOVED lines=33> */
.L_x_6464:
[----:B------:R-:W-:Y:S01]  /*0970*/  @!P0 SHF.R.U32.HI R11, RZ, 0x3, R0 ;  /* 0x00000003ff0b8819 */ /* 0x000fe20000011600 */
[----:B--2---:R-:W-:Y:S01]  /*0980*/  FADD R13, R8, R13 ;  /* 0x0000000d080d7221 */ /* 0x004fe20000000000 */
[----:B-1----:R-:W-:Y:S02]  /*0990*/  FADD R9, R10, R9 ;  /* 0x000000090a097221 */ /* 0x002fe40000000000 */
[----:B0-----:R-:W-:-:S05]  /*09a0*/  @!P0 LOP3.LUT R8, R11, 0x1ffffffc, RZ, 0xc0, !PT ;  /* 0x1ffffffc0b088812 */ /* 0x001fca00078ec0ff */
[----:B------:R1:W-:Y:S04]  /*09b0*/  @!P0 STS [R8+UR4+0x2000], R13 ;  /* 0x0020000d08008988 */ /* 0x0003e80008000804 */
[----:B------:R1:W-:Y:S02]  /*09c0*/  @!P0 STS [R8+UR4+0x2080], R9 ;  /* 0x0020800908008988 */ /* 0x0003e40008000804 */
.L_x_6449:
        /* <DEDUP_REMOVED lines=18> */
.L_x_6452:
[----:B------:R-:W-:Y:S05]  /*0af0*/  BSYNC B0 ;  /* 0x0000000000007941 */ /* 0x000fea0003800000 */
.L_x_6451:
[C---:B------:R-:W-:Y:S02]  /*0b00*/  ISETP.GT.U32.AND P0, PT, R5.reuse, -0xf01, PT ;  /* 0xfffff0ff0500780c */ /* 0x040fe40003f04070 */
[----:B------:R-:W-:Y:S02]  /*0b10*/  IADD3 R5, R5, 0xf00, RZ ;  /* 0x00000f0005057810 */ /* 0x000fe40007ffe0ff */
[----:B------:R-:W-:-:S09]  /*0b20*/  IADD3 R6, R6, 0x780, RZ ;  /* 0x0000078006067810 */ /* 0x000fd20007ffe0ff */
[----:B------:R-:W-:Y:S05]  /*0b30*/  @P0 BRA `(.L_x_6453) ;  /* 0xfffffff400800947 */ /* 0x000fea000383ffff */
[----:B------:R-:W-:Y:S05]  /*0b40*/  EXIT ;  /* 0x000000000000794d */ /* 0x000fea0003800000 */
.L_x_6450:
[----:B------:R-:W-:Y:S01]  /*0b50*/  HFMA2.MMA R18, -RZ, RZ, 0, 5.9604644775390625e-08 ;  /* 0x00000001ff127435 */ /* 0x000fe200000001ff */
[----:B0-----:R-:W-:Y:S01]  /*0b60*/  IMAD.MOV.U32 R19, RZ, RZ, R10 ;  /* 0x000000ffff137224 */ /* 0x001fe200078e000a */
[----:B------:R-:W-:Y:S02]  /*0b70*/  MOV R21, 0x1f ;  /* 0x0000001f00157802 */ /* 0x000fe40000000f00 */
[----:B------:R-:W-:-:S07]  /*0b80*/  MOV R16, 0xffffffff ;  /* 0xffffffff00107802 */ /* 0x000fce0000000f00 */
[----:B-12---:R-:W-:Y:S05]  /*0b90*/  WARPSYNC.COLLECTIVE R16, `(.L_x_6454) ;  /* 0x0000000010087348 */ /* 0x006fea0003c00000 */
[----:B------:R0:W3:Y:S02]  /*0ba0*/  SHFL.BFLY P1, R17, R19, R18, R21 ;  /* 0x0c00001213117389 */ /* 0x0000e40000020015 */
[----:B0123--:R-:W-:Y:S01]  /*0bb0*/  ENDCOLLECTIVE ;  /* 0x000000000000791b */ /* 0x00ffe20003800000 */
.L_x_6454:
[----:B------:R-:W-:Y:S01]  /*0bc0*/  HFMA2.MMA R18, -RZ, RZ, 0, 1.1920928955078125e-07 ;  /* 0x00000002ff127435 */ /* 0x000fe200000001ff */
[----:B------:R-:W-:-:S04]  /*0bd0*/  IMAD.MOV.U32 R9, RZ, RZ, R17 ;  /* 0x000000ffff097224 */ /* 0x000fc800078e0011 */
[----:B------:R-:W-:-:S05]  /*0be0*/  FADD R9, R10, R9 ;  /* 0x000000090a097221 */ /* 0x000fca0000000000 */
[----:B------:R-:W-:-:S07]  /*0bf0*/  MOV R19, R9 ;  /* 0x0000000900137202 */ /* 0x000fce0000000f00 */
[----:B------:R-:W-:Y:S05]  /*0c00*/  WARPSYNC.COLLECTIVE R16, `(.L_x_6455) ;  /* 0x0000000010087348 */ /* 0x000fea0003c00000 */
[----:B------:R0:W1:Y:S02]  /*0c10*/  SHFL.BFLY P1, R17, R19, R18, R21 ;  /* 0x0c00001213117389 */ /* 0x0000640000020015 */
[----:B01----:R-:W-:Y:S01]  /*0c20*/  ENDCOLLECTIVE ;  /* 0x000000000000791b */ /* 0x003fe20003800000 */
.L_x_6455:
[----:B------:R-:W-:Y:S01]  /*0c30*/  HFMA2.MMA R18, -RZ, RZ, 0, 2.384185791015625e-07 ;  /* 0x00000004ff127435 */ /* 0x000fe200000001ff */
[----:B------:R-:W-:-:S05]  /*0c40*/  MOV R12, R17 ;  /* 0x00000011000c7202 */ /* 0x000fca0000000f00 */
[----:B------:R-:W-:-:S04]  /*0c50*/  FADD R12, R9, R12 ;  /* 0x0000000c090c7221 */ /* 0x000fc80000000000 */
[----:B------:R-:W-:-:S07]  /*0c60*/  IMAD.MOV.U32 R19, RZ, RZ, R12 ;  /* 0x000000ffff137224 */ /* 0x000fce00078e000c */
[----:B------:R-:W-:Y:S05]  /*0c70*/  WARPSYNC.COLLECTIVE R16, `(.L_x_6456) ;  /* 0x0000000010087348 */ /* 0x000fea0003c00000 */
[----:B------:R0:W1:Y:S02]  /*0c80*/  SHFL.BFLY P1, R17, R19, R18, R21 ;  /* 0x0c00001213117389 */ /* 0x0000640000020015 */
[----:B01----:R-:W-:Y:S01]  /*0c90*/  ENDCOLLECTIVE ;  /* 0x000000000000791b */ /* 0x003fe20003800000 */
.L_x_6456:
[----:B------:R-:W-:Y:S01]  /*0ca0*/  IMAD.MOV.U32 R18, RZ, RZ, 0x8 ;  /* 0x00000008ff127424 */ /* 0x000fe200078e00ff */
[----:B------:R-:W-:-:S05]  /*0cb0*/  MOV R11, R17 ;  /* 0x00000011000b7202 */ /* 0x000fca0000000f00 */
[----:B------:R-:W-:-:S05]  /*0cc0*/  FADD R11, R12, R11 ;  /* 0x0000000b0c0b7221 */ /* 0x000fca0000000000 */
[----:B------:R-:W-:-:S07]  /*0cd0*/  MOV R19, R11 ;  /* 0x0000000b00137202 */ /* 0x000fce0000000f00 */
[----:B------:R-:W-:Y:S05]  /*0ce0*/  WARPSYNC.COLLECTIVE R16, `(.L_x_6457) ;  /* 0x0000000010087348 */ /* 0x000fea0003c00000 */
[----:B------:R0:W1:Y:S02]  /*0cf0*/  SHFL.BFLY P1, R17, R19, R18, R21 ;  /* 0x0c00001213117389 */ /* 0x0000640000020015 */
[----:B01----:R-:W-:Y:S01]  /*0d00*/  ENDCOLLECTIVE ;  /* 0x000000000000791b */ /* 0x003fe20003800000 */
.L_x_6457:
[----:B------:R-:W-:Y:S01]  /*0d10*/  HFMA2.MMA R18, -RZ, RZ, 0, 9.5367431640625e-07 ;  /* 0x00000010ff127435 */ /* 0x000fe200000001ff */
[----:B------:R-:W-:-:S05]  /*0d20*/  MOV R10, R17 ;  /* 0x00000011000a7202 */ /* 0x000fca0000000f00 */
[----:B------:R-:W-:-:S05]  /*0d30*/  FADD R10, R11, R10 ;  /* 0x0000000a0b0a7221 */ /* 0x000fca0000000000 */
[----:B------:R-:W-:-:S07]  /*0d40*/  MOV R19, R10 ;  /* 0x0000000a00137202 */ /* 0x000fce0000000f00 */
[----:B------:R-:W-:Y:S05]  /*0d50*/  WARPSYNC.COLLECTIVE R16, `(.L_x_6458) ;  /* 0x0000000010087348 */ /* 0x000fea0003c00000 */
[----:B------:R0:W1:Y:S02]  /*0d60*/  SHFL.BFLY P1, R17, R19, R18, R21 ;  /* 0x0c00001213117389 */ /* 0x0000640000020015 */
[----:B01----:R-:W-:Y:S01]  /*0d70*/  ENDCOLLECTIVE ;  /* 0x000000000000791b */ /* 0x003fe20003800000 */
.L_x_6458:
[----:B------:R-:W-:Y:S01]  /*0d80*/  HFMA2.MMA R18, -RZ, RZ, 0, 5.9604644775390625e-08 ;  /* 0x00000001ff127435 */ /* 0x000fe200000001ff */
[----:B------:R-:W-:Y:S01]  /*0d90*/  MOV R19, R8 ;  /* 0x0000000800137202 */ /* 0x000fe20000000f00 */
[----:B------:R-:W-:-:S09]  /*0da0*/  IMAD.MOV.U32 R9, RZ, RZ, R17 ;  /* 0x000000ffff097224 */ /* 0x000fd200078e0011 */
[----:B------:R-:W-:Y:S05]  /*0db0*/  WARPSYNC.COLLECTIVE R16, `(.L_x_6459) ;  /* 0x0000000010087348 */ /* 0x000fea0003c00000 */
[----:B------:R0:W1:Y:S02]  /*0dc0*/  SHFL.BFLY P1, R17, R19, R18, R21 ;  /* 0x0c00001213117389 */ /* 0x0000640000020015 */
[----:B01----:R-:W-:Y:S01]  /*0dd0*/  ENDCOLLECTIVE ;  /* 0x000000000000791b */ /* 0x003fe20003800000 */
.L_x_6459:
[----:B------:R-:W-:Y:S01]  /*0de0*/  HFMA2.MMA R18, -RZ, RZ, 0, 1.1920928955078125e-07 ;  /* 0x00000002ff127435 */ /* 0x000fe200000001ff */
[----:B------:R-:W-:-:S05]  /*0df0*/  MOV R11, R17 ;  /* 0x00000011000b7202 */ /* 0x000fca0000000f00 */
[----:B------:R-:W-:-:S04]  /*0e00*/  FADD R13, R8, R11 ;  /* 0x0000000b080d7221 */ /* 0x000fc80000000000 */
[----:B------:R-:W-:-:S07]  /*0e10*/  IMAD.MOV.U32 R19, RZ, RZ, R13 ;  /* 0x000000ffff137224 */ /* 0x000fce00078e000d */
[----:B------:R-:W-:Y:S05]  /*0e20*/  WARPSYNC.COLLECTIVE R16, `(.L_x_6460) ;  /* 0x0000000010087348 */ /* 0x000fea0003c00000 */
[----:B------:R0:W1:Y:S02]  /*0e30*/  SHFL.BFLY P1, R17, R19, R18, R21 ;  /* 0x0c00001213117389 */ /* 0x0000640000020015 */
[----:B01----:R-:W-:Y:S01]  /*0e40*/  ENDCOLLECTIVE ;  /* 0x000000000000791b */ /* 0x003fe20003800000 */
.L_x_6460:
[----:B------:R-:W-:Y:S01]  /*0e50*/  IMAD.MOV.U32 R18, RZ, RZ, 0x4 ;  /* 0x00000004ff127424 */ /* 0x000fe200078e00ff */
[----:B------:R-:W-:-:S05]  /*0e60*/  MOV R14, R17 ;  /* 0x00000011000e7202 */ /* 0x000fca0000000f00 */
[----:B------:R-:W-:-:S05]  /*0e70*/  FADD R14, R13, R14 ;  /* 0x0000000e0d0e7221 */ /* 0x000fca0000000000 */
[----:B------:R-:W-:-:S07]  /*0e80*/  MOV R19, R14 ;  /* 0x0000000e00137202 */ /* 0x000fce0000000f00 */
[----:B------:R-:W-:Y:S05]  /*0e90*/  WARPSYNC.COLLECTIVE R16, `(.L_x_6461) ;  /* 0x0000000010087348 */ /* 0x000fea0003c00000 */
[----:B------:R0:W1:Y:S02]  /*0ea0*/  SHFL.BFLY P1, R17, R19, R18, R21 ;  /* 0x0c00001213117389 */ /* 0x0000640000020015 */
[----:B01----:R-:W-:Y:S01]  /*0eb0*/  ENDCOLLECTIVE ;  /* 0x000000000000791b */ /* 0x003fe20003800000 */
.L_x_6461:
[----:B------:R-:W-:Y:S01]  /*0ec0*/  HFMA2.MMA R18, -RZ, RZ, 0, 4.76837158203125e-07 ;  /* 0x00000008ff127435 */ /* 0x000fe200000001ff */
[----:B------:R-:W-:-:S05]  /*0ed0*/  MOV R15, R17 ;  /* 0x00000011000f7202 */ /* 0x000fca0000000f00 */
[----:B------:R-:W-:-:S05]  /*0ee0*/  FADD R15, R14, R15 ;  /* 0x0000000f0e0f7221 */ /* 0x000fca0000000000 */
[----:B------:R-:W-:-:S07]  /*0ef0*/  MOV R19, R15 ;  /* 0x0000000f00137202 */ /* 0x000fce0000000f00 */
[----:B------:R-:W-:Y:S05]  /*0f00*/  WARPSYNC.COLLECTIVE R16, `(.L_x_6462) ;  /* 0x0000000010087348 */ /* 0x000fea0003c00000 */
[----:B------:R0:W1:Y:S02]  /*0f10*/  SHFL.BFLY P1, R17, R19, R18, R21 ;  /* 0x0c00001213117389 */ /* 0x0000640000020015 */
[----:B01----:R-:W-:Y:S01]  /*0f20*/  ENDCOLLECTIVE ;  /* 0x000000000000791b */ /* 0x003fe20003800000 */
.L_x_6462:
[----:B------:R-:W-:Y:S01]  /*0f30*/  HFMA2.MMA R18, -RZ, RZ, 0, 9.5367431640625e-07 ;  /* 0x00000010ff127435 */ /* 0x000fe200000001ff */
[----:B------:R-:W-:-:S04]  /*0f40*/  IMAD.MOV.U32 R8, RZ, RZ, R17 ;  /* 0x000000ffff087224 */ /* 0x000fc800078e0011 */
[----:B------:R-:W-:-:S05]  /*0f50*/  FADD R8, R15, R8 ;  /* 0x000000080f087221 */ /* 0x000fca0000000000 */
[----:B------:R-:W-:-:S07]  /*0f60*/  MOV R19, R8 ;  /* 0x0000000800137202 */ /* 0x000fce0000000f00 */
[----:B------:R-:W-:Y:S05]  /*0f70*/  WARPSYNC.COLLECTIVE R16, `(.L_x_6463) ;  /* 0x0000000010087348 */ /* 0x000fea0003c00000 */
[----:B------:R0:W1:Y:S02]  /*0f80*/  SHFL.BFLY P1, R17, R19, R18, R21 ;  /* 0x0c00001213117389 */ /* 0x0000640000020015 */
[----:B01----:R-:W-:Y:S01]  /*0f90*/  ENDCOLLECTIVE ;  /* 0x000000000000791b */ /* 0x003fe20003800000 */
.L_x_6463:
[----:B------:R-:W-:Y:S01]  /*0fa0*/  MOV R13, R17 ;  /* 0x00000011000d7202 */ /* 0x000fe20000000f00 */
[----:B------:R-:W-:Y:S06]  /*0fb0*/  BRA `(.L_x_6464) ;  /* 0xfffffff8006c7947 */ /* 0x000fec000383ffff */
.L_x_6465:
        /* <DEDUP_REMOVED lines=12> */
.L_x_8075:


//--------------------- .text._ZN18transformer_engine13normalization19ln_bwd_tuned_kernelINS0_13Kernel_traitsI13__nv_bfloat16S3_S3_fjLj3840ELj1ELj1ELj4ELj4ENS0_18Kernel_traits_baseILj3840ES3_S3_S3_fjLj128EEEEEEEvNS0_20BackwardKernelParamsE --------------------------
	.section	.text._ZN18transformer_engine13normalization19ln_bwd_tuned_kernelINS0_13Kernel_traitsI13__nv_bfloat16S3_S3_fjLj3840ELj1ELj1ELj4ELj4ENS0_18Kernel_traits_baseILj3840ES3_S3_S3_fjLj128EEEEEEEvNS0_20BackwardKernelParamsE,"ax",@progbits
	.align	128
        .global         _ZN18transformer_engine13normalization19ln_bwd_tuned_kernelINS0_13Kernel_traitsI13__nv_bfloat16S3_S3_fjLj3840ELj1ELj1ELj4ELj4ENS0_18Kernel_traits_baseILj3840ES3_S3_S3_fjLj128EEEEEEEvNS0_20BackwardKernelParamsE
        .type           _ZN18transformer_engine13normalization19ln_bwd_tuned_kernelINS0_13Kernel_traitsI13__nv_bfloat16S3_S3_fjLj3840ELj1ELj1ELj4ELj4ENS0_18Kernel_traits_baseILj3840ES3_S3_S3_fjLj128EEEEEEEvNS0_20BackwardKernelParamsE,@function
        .size           _ZN18transformer_engine13normalization19ln_bwd_tuned_kernelINS0_13Kernel_traitsI13__nv_bfloat16S3_S3_fjLj3840ELj1ELj1ELj4ELj4ENS0_18Kernel_traits_baseILj3840ES3_S3_S3_fjLj128EEEEEEEvNS0_20BackwardKernelParamsE,(.L_x_8076 - _ZN18transformer_engine13normalization19ln_bwd_tuned_kernelINS0_13Kernel_traitsI13__nv_bfloat16S3_S3_fjLj3840ELj1ELj1ELj4ELj4ENS0_18Kernel_traits_baseILj3840ES3_S3_S3_fjLj128EEEEEEEvNS0_20BackwardKernelParamsE)
        .other          _ZN18transformer_engine13normalization19ln_bwd_tuned_kernelINS0_13Kernel_traitsI13__nv_bfloat16S3_S3_fjLj3840ELj1ELj1ELj4ELj4ENS0_18Kernel_traits_baseILj3840ES3_S3_S3_fjLj128EEEEEEEvNS0_20BackwardKernelParamsE,@"STO_CUDA_ENTRY STV_DEFAULT"
_ZN18transformer_engine13normalization19ln_bwd_tuned_kernelINS0_13Kernel_traitsI13__nv_bfloat16S3_S3_fjLj3840ELj1ELj1ELj4ELj4ENS0_18Kernel_traits_baseILj3840ES3_S3_S3_fjLj128EEEEEEEvNS0_20BackwardKernelParamsE:
.text._ZN18transformer_engine13normalization19ln_bwd_tuned_kernelINS0_13Kernel_traitsI13__nv_bfloat16S3_S3_fjLj3840ELj1ELj1ELj4ELj4ENS0_18Kernel_traits_baseILj3840ES3_S3_S3_fjLj128EEEEEEEvNS0_20BackwardKernelParamsE:
        /* <DEDUP_REMOVED lines=65> */
[----:B------:R-:W-:Y:S01]  /*0410*/  CS2R R14, SRZ ;  /* 0x00000000000e7805 */ /* 0x000fe2000001ff00 */
        /* <DEDUP_REMOVED lines=79> */
.L_x_6471:
[----:B------:R-:W0:Y:S01]  /*0910*/  LDC.64 R138, c[0x0][0x258] ;  /* 0x00009600ff8a7b82 */ /* 0x000e220000000a00 */
[----:B------:R-:W-:-:S05]  /*0920*/  LOP3.LUT R0, R12, 0x7f, RZ, 0xc0, !PT ;  /* 0x0000007f0c007812 */ /* 0x000fca00078ec0ff */
[----:B------:R-:W-:-:S05]  /*0930*/  IMAD R107, R13, 0x780, R0 ;  /* 0x000007800d6b7824 */ /* 0x000fca00078e0200 */
[C---:B-1----:R-:W-:Y:S02]  /*0940*/  IADD3 R111, R107.reuse, 0x100, RZ ;  /* 0x000001006b6f7810 */ /* 0x042fe40007ffe0ff */
[C---:B------:R-:W-:Y:S02]  /*0950*/  IADD3 R115, R107.reuse, 0x200, RZ ;  /* 0x000002006b737810 */ /* 0x040fe40007ffe0ff */
[C---:B------:R-:W-:Y:S02]  /*0960*/  IADD3 R123, R107.reuse, 0x400, RZ ;  /* 0x000004006b7b7810 */ /* 0x040fe40007ffe0ff */
[C---:B------:R-:W-:Y:S02]  /*0970*/  IADD3 R119, R107.reuse, 0x300, RZ ;  /* 0x000003006b777810 */ /* 0x040fe40007ffe0ff */
[C---:B------:R-:W-:Y:S02]  /*0980*/  IADD3 R125, R107.reuse, 0x480, RZ ;  /* 0x000004806b7d7810 */ /* 0x040fe40007ffe0ff */
[----:B------:R-:W-:-:S02]  /*0990*/  IADD3 R129, R107, 0x580, RZ ;  /* 0x000005806b817810 */ /* 0x000fc40007ffe0ff */
[C---:B------:R-:W-:Y:S01]  /*09a0*/  IADD3 R109, R107.reuse, 0x80, RZ ;  /* 0x000000806b6d7810 */ /* 0x040fe20007ffe0ff */
[----:B0-----:R-:W-:-:S04]  /*09b0*/  IMAD.WIDE.U32 R2, R107, 0x4, R138 ;  /* 0x000000046b027825 */ /* 0x001fc800078e008a */
[--C-:B------:R-:W-:Y:S01]  /*09c0*/  IMAD.WIDE.U32 R4, R111, 0x4, R138.reuse ;  /* 0x000000046f047825 */ /* 0x100fe200078e008a */
[----:B------:R0:W5:Y:S03]  /*09d0*/  LDG.E R223, desc[UR6][R2.64] ;  /* 0x0000000602df7981 */ /* 0x000166000c1e1900 */
[--C-:B------:R-:W-:Y:S01]  /*09e0*/  IMAD.WIDE.U32 R6, R115, 0x4, R138.reuse ;  /* 0x0000000473067825 */ /* 0x100fe200078e008a */
[----:B------:R1:W5:Y:S03]  /*09f0*/  LDG.E R217, desc[UR6][R4.64] ;  /* 0x0000000604d97981 */ /* 0x000366000c1e1900 */
[--C-:B------:R-:W-:Y:S01]  /*0a00*/  IMAD.WIDE.U32 R140, R123, 0x4, R138.reuse ;  /* 0x000000047b8c7825 */ /* 0x100fe200078e008a */
[----:B------:R2:W5:Y:S01]  /*0a10*/  LDG.E R215, desc[UR6][R6.64] ;  /* 0x0000000606d77981 */ /* 0x000562000c1e1900 */
[----:B0-----:R-:W0:Y:S02]  /*0a20*/  LDC.64 R2, c[0x0][0x220] ;  /* 0x00008800ff027b82 */ /* 0x001e240000000a00 */
[----:B------:R-:W-:Y:S01]  /*0a30*/  IMAD.WIDE.U32 R10, R119, 0x4, R138 ;  /* 0x00000004770a7825 */ /* 0x000fe200078e008a */
[----:B------:R0:W5:Y:S01]  /*0a40*/  LDG.E R211, desc[UR6][R140.64] ;  /* 0x000000068cd37981 */ /* 0x000162000c1e1900 */
[----:B------:R-:W-:-:S02]  /*0a50*/  IADD3 R113, R107, 0x180, RZ ;  /* 0x000001806b717810 */ /* 0x000fc40007ffe0ff */
[----:B------:R-:W-:Y:S01]  /*0a60*/  IADD3 R117, R107, 0x280, RZ ;  /* 0x000002806b757810 */ /* 0x000fe20007ffe0ff */
[--C-:B------:R-:W-:Y:S01]  /*0a70*/  IMAD.WIDE.U32 R142, R125, 0x4, R138.reuse ;  /* 0x000000047d8e7825 */ /* 0x100fe200078e008a */
[C---:B------:R-:W-:Y:S01]  /*0a80*/  IADD3 R121, R107.reuse, 0x380, RZ ;  /* 0x000003806b797810 */ /* 0x040fe20007ffe0ff */
[----:B-1----:R-:W1:Y:S01]  /*0a90*/  LDC.64 R4, c[0x0][0x228] ;  /* 0x00008a00ff047b82 */ /* 0x002e620000000a00 */
[----:B------:R-:W-:Y:S01]  /*0aa0*/  IADD3 R127, R107, 0x500, RZ ;  /* 0x000005006b7f7810 */ /* 0x000fe20007ffe0ff */
[--C-:B------:R-:W-:Y:S01]  /*0ab0*/  IMAD.WIDE.U32 R144, R129, 0x4, R138.reuse ;  /* 0x0000000481907825 */ /* 0x100fe200078e008a */
[C---:B------:R-:W-:Y:S01]  /*0ac0*/  IADD3 R131, R107.reuse, 0x600, RZ ;  /* 0x000006006b837810 */ /* 0x040fe20007ffe0ff */
[----:B------:R3:W5:Y:S01]  /*0ad0*/  LDG.E R213, desc[UR6][R10.64] ;  /* 0x000000060ad57981 */ /* 0x000762000c1e1900 */
[----:B------:R-:W-:Y:S01]  /*0ae0*/  IADD3 R133, R107, 0x680, RZ ;  /* 0x000006806b857810 */ /* 0x000fe20007ffe0ff */
[--C-:B------:R-:W-:Y:S02]  /*0af0*/  IMAD.WIDE.U32 R178, R109, 0x4, R138.reuse ;  /* 0x000000046db27825 */ /* 0x100fe400078e008a */
[----:B--2---:R-:W2:Y:S01]  /*0b00*/  LDC.64 R6, c[0x0][0x230] ;  /* 0x00008c00ff067b82 */ /* 0x004ea20000000a00 */
[----:B------:R-:W-:Y:S01]  /*0b10*/  IADD3 R135, R107, 0x700, RZ ;  /* 0x000007006b877810 */ /* 0x000fe20007ffe0ff */
[----:B------:R-:W-:Y:S01]  /*0b20*/  IMAD.WIDE.U32 R176, R113, 0x4, R138 ;  /* 0x0000000471b07825 */ /* 0x000fe200078e008a */
[----:B------:R4:W5:Y:S03]  /*0b30*/  LDG.E R209, desc[UR6][R142.64] ;  /* 0x000000068ed17981 */ /* 0x000966000c1e1900 */
[----:B0-----:R-:W-:Y:S01]  /*0b40*/  IMAD.WIDE.U32 R140, R107, 0x4, R2 ;  /* 0x000000046b8c7825 */ /* 0x001fe200078e0002 */
[----:B------:R0:W5:Y:S03]  /*0b50*/  LDG.E R205, desc[UR6][R144.64] ;  /* 0x0000000690cd7981 */ /* 0x000166000c1e1900 */
[----:B------:R-:W-:Y:S01]  /*0b60*/  IMAD.WIDE.U32 R174, R117, 0x4, R138 ;  /* 0x0000000475ae7825 */ /* 0x000fe200078e008a */
[----:B------:R-:W2:Y:S03]  /*0b70*/  LDG.E R9, desc[UR6][R140.64] ;  /* 0x000000068c097981 */ /* 0x000ea6000c1e1900 */
[----:B-1----:R-:W-:Y:S01]  /*0b80*/  IMAD.WIDE R4, R13, 0x4, R4 ;  /* 0x000000040d047825 */ /* 0x002fe200078e0204 */
[----:B------:R-:W5:Y:S03]  /*0b90*/  LDG.E R178, desc[UR6][R178.64] ;  /* 0x00000006b2b27981 */ /* 0x000f66000c1e1900 */
[--C-:B------:R-:W-:Y:S01]  /*0ba0*/  IMAD.WIDE.U32 R172, R121, 0x4, R138.reuse ;  /* 0x0000000479ac7825 */ /* 0x100fe200078e008a */
[----:B------:R-:W5:Y:S03]  /*0bb0*/  LDG.E R176, desc[UR6][R176.64] ;  /* 0x00000006b0b07981 */ /* 0x000f66000c1e1900 */
[--C-:B------:R-:W-:Y:S01]  /*0bc0*/  IMAD.WIDE.U32 R146, R127, 0x4, R138.reuse ;  /* 0x000000047f927825 */ /* 0x100fe200078e008a */
[----:B------:R-:W2:Y:S03]  /*0bd0*/  LDG.E R4, desc[UR6][R4.64] ;  /* 0x0000000604047981 */ /* 0x000ea6000c1e1900 */
[--C-:B---3--:R-:W-:Y:S01]  /*0be0*/  IMAD.WIDE.U32 R10, R131, 0x4, R138.reuse ;  /* 0x00000004830a7825 */ /* 0x108fe200078e008a */
[----:B------:R1:W5:Y:S03]  /*0bf0*/  LDG.E R207, desc[UR6][R146.64] ;  /* 0x0000000692cf7981 */ /* 0x000366000c1e1900 */
[--C-:B------:R-:W-:Y:S01]  /*0c00*/  IMAD.WIDE.U32 R136, R133, 0x4, R138.reuse ;  /* 0x0000000485887825 */ /* 0x100fe200078e008a */
[----:B------:R3:W5:Y:S03]  /*0c10*/  LDG.E R203, desc[UR6][R10.64] ;  /* 0x000000060acb7981 */ /* 0x000766000c1e1900 */
[----:B------:R-:W-:Y:S01]  /*0c20*/  IMAD.WIDE.U32 R138, R135, 0x4, R138 ;  /* 0x00000004878a7825 */ /* 0x000fe200078e008a */
[----:B------:R3:W5:Y:S03]  /*0c30*/  LDG.E R201, desc[UR6][R136.64] ;  /* 0x0000000688c97981 */ /* 0x000766000c1e1900 */
[--C-:B----4-:R-:W-:Y:S01]  /*0c40*/  IMAD.WIDE.U32 R142, R109, 0x4, R2.reuse ;  /* 0x000000046d8e7825 */ /* 0x110fe200078e0002 */
[----:B------:R4:W5:Y:S03]  /*0c50*/  LDG.E R199, desc[UR6][R138.64] ;  /* 0x000000068ac77981 */ /* 0x000966000c1e1900 */
[----:B0-----:R-:W-:Y:S01]  /*0c60*/  IMAD.WIDE.U32 R144, R111, 0x4, R2 ;  /* 0x000000046f907825 */ /* 0x001fe200078e0002 */
[----:B------:R0:W5:Y:S03]  /*0c70*/  LDG.E R159, desc[UR6][R142.64] ;  /* 0x000000068e9f7981 */ /* 0x000166000c1e1900 */
[----:B--2---:R-:W-:Y:S01]  /*0c80*/  IMAD.WIDE R154, R13, 0x4, R6 ;  /* 0x000000040d9a7825 */ /* 0x004fe200078e0206 */
[----:B------:R2:W5:Y:S03]  /*0c90*/  LDG.E R110, desc[UR6][R144.64] ;  /* 0x00000006906e7981 */ /* 0x000566000c1e1900 */
[--C-:B------:R-:W-:Y:S01]  /*0ca0*/  IMAD.WIDE.U32 R148, R115, 0x4, R2.reuse ;  /* 0x0000000473947825 */ /* 0x100fe200078e0002 */
[----:B------:R-:W2:Y:S03]  /*0cb0*/  LDG.E R108, desc[UR6][R154.64] ;  /* 0x000000069a6c7981 */ /* 0x000ea6000c1e1900 */
[--C-:B-1----:R-:W-:Y:S01]  /*0cc0*/  IMAD.WIDE.U32 R146, R113, 0x4, R2.reuse ;  /* 0x0000000471927825 */ /* 0x102fe200078e0002 */
[----:B------:R1:W5:Y:S03]  /*0cd0*/  LDG.E R174, desc[UR6][R174.64] ;  /* 0x00000006aeae7981 */ /* 0x000366000c1e1900 */
[--C-:B------:R-:W-:Y:S01]  /*0ce0*/  IMAD.WIDE.U32 R150, R117, 0x4, R2.reuse ;  /* 0x0000000475967825 */ /* 0x100fe200078e0002 */
[----:B------:R1:W5:Y:S03]  /*0cf0*/  LDG.E R148, desc[UR6][R148.64] ;  /* 0x0000000694947981 */ /* 0x000366000c1e1900 */
[--C-:B------:R-:W-:Y:S01]  /*0d00*/  IMAD.WIDE.U32 R152, R119, 0x4, R2.reuse ;  /* 0x0000000477987825 */ /* 0x100fe200078e0002 */
[----:B------:R1:W5:Y:S03]  /*0d10*/  LDG.E R172, desc[UR6][R172.64] ;  /* 0x00000006acac7981 */ /* 0x000366000c1e1900 */
[--C-:B---3--:R-:W-:Y:S01]  /*0d20*/  IMAD.WIDE.U32 R10, R121, 0x4, R2.reuse ;  /* 0x00000004790a7825 */ /* 0x108fe200078e0002 */
[----:B------:R1:W5:Y:S03]  /*0d30*/  LDG.E R146, desc[UR6][R146.64] ;  /* 0x0000000692927981 */ /* 0x000366000c1e1900 */
[--C-:B------:R-:W-:Y:S01]  /*0d40*/  IMAD.WIDE.U32 R136, R123, 0x4, R2.reuse ;  /* 0x000000047b887825 */ /* 0x100fe200078e0002 */
[----:B------:R1:W5:Y:S03]  /*0d50*/  LDG.E R150, desc[UR6][R150.64] ;  /* 0x0000000696967981 */ /* 0x000366000c1e1900 */
[--C-:B----4-:R-:W-:Y:S01]  /*0d60*/  IMAD.WIDE.U32 R138, R125, 0x4, R2.reuse ;  /* 0x000000047d8a7825 */ /* 0x110fe200078e0002 */
[----:B------:R1:W5:Y:S03]  /*0d70*/  LDG.E R152, desc[UR6][R152.64] ;  /* 0x0000000698987981 */ /* 0x000366000c1e1900 */
[--C-:B------:R-:W-:Y:S01]  /*0d80*/  IMAD.WIDE.U32 R6, R127, 0x4, R2.reuse ;  /* 0x000000047f067825 */ /* 0x100fe200078e0002 */
[----:B------:R1:W5:Y:S03]  /*0d90*/  LDG.E R112, desc[UR6][R10.64] ;  /* 0x000000060a707981 */ /* 0x000366000c1e1900 */
[--C-:B------:R-:W-:Y:S01]  /*0da0*/  IMAD.WIDE.U32 R140, R129, 0x4, R2.reuse ;  /* 0x00000004818c7825 */ /* 0x100fe200078e0002 */
[----:B------:R1:W5:Y:S03]  /*0db0*/  LDG.E R136, desc[UR6][R136.64] ;  /* 0x0000000688887981 */ /* 0x000366000c1e1900 */
[--C-:B0-----:R-:W-:Y:S01]  /*0dc0*/  IMAD.WIDE.U32 R142, R131, 0x4, R2.reuse ;  /* 0x00000004838e7825 */ /* 0x101fe200078e0002 */
[----:B------:R1:W5:Y:S03]  /*0dd0*/  LDG.E R138, desc[UR6][R138.64] ;  /* 0x000000068a8a7981 */ /* 0x000366000c1e1900 */
[--C-:B--2---:R-:W-:Y:S01]  /*0de0*/  IMAD.WIDE.U32 R144, R133, 0x4, R2.reuse ;  /* 0x0000000485907825 */ /* 0x104fe200078e0002 */
[----:B------:R1:W5:Y:S03]  /*0df0*/  LDG.E R149, desc[UR6][R6.64] ;  /* 0x0000000606957981 */ /* 0x000366000c1e1900 */
[----:B------:R-:W-:Y:S01]  /*0e00*/  IMAD.WIDE.U32 R2, R135, 0x4, R2 ;  /* 0x0000000487027825 */ /* 0x000fe200078e0002 */
[----:B------:R1:W5:Y:S04]  /*0e10*/  LDG.E R140, desc[UR6][R140.64] ;  /* 0x000000068c8c7981 */ /* 0x000368000c1e1900 */
[----:B------:R1:W5:Y:S04]  /*0e20*/  LDG.E R142, desc[UR6][R142.64] ;  /* 0x000000068e8e7981 */ /* 0x000368000c1e1900 */
[----:B------:R1:W5:Y:S04]  /*0e30*/  LDG.E R144, desc[UR6][R144.64] ;  /* 0x0000000690907981 */ /* 0x000368000c1e1900 */
[----:B------:R1:W5:Y:S01]  /*0e40*/  LDG.E R118, desc[UR6][R2.64] ;  /* 0x0000000602767981 */ /* 0x000362000c1e1900 */
[----:B------:R-:W-:-:S02]  /*0e50*/  ISETP.NE.AND P0, PT, RZ, UR8, PT ;  /* 0x00000008ff007c0c */ /* 0x000fc4000bf05270 */
[C---:B------:R-:W-:Y:S02]  /*0e60*/  SHF.L.U32 R5, R9.reuse, 0x10, RZ ;  /* 0x0000001009057819 */ /* 0x040fe400000006ff */
[----:B------:R-:W-:-:S03]  /*0e70*/  PRMT R9, R9, 0x7632, R9 ;  /* 0x0000763209097816 */ /* 0x000fc60000000009 */
[----:B------:R-:W-:-:S04]  /*0e80*/  FADD R5, -R4, R5 ;  /* 0x0000000504057221 */ /* 0x000fc80000000100 */
[----:B------:R-:W-:Y:S02]  /*0e90*/  FMUL R0, R108, R5 ;  /* 0x000000056c007220 */ /* 0x000fe40000400000 */
[----:B-1----:R-:W-:Y:S05]  /*0ea0*/  @!P0 BRA `(.L_x_6467) ;  /* 0x0000001000a08947 */ /* 0x002fea0003800000 */
[----:B------:R-:W-:Y:S01]  /*0eb0*/  SHF.L.U32 R161, R9, 0x10, RZ ;  /* 0x0000001009a17819 */ /* 0x000fe200000006ff */
[----:B------:R-:W-:Y:S01]  /*0ec0*/  FADD R182, R93, 1 ;  /* 0x3f8000005db67421 */ /* 0x000fe20000000000 */
[C---:B-----5:R-:W-:Y:S01]  /*0ed0*/  PRMT R3, R110.reuse, 0x7632, R3 ;  /* 0x000076326e037816 */ /* 0x060fe20000000003 */
[----:B------:R-:W-:Y:S01]  /*0ee0*/  FADD R134, R81, 1 ;  /* 0x3f80000051867421 */ /* 0x000fe20000000000 */
        /* <DEDUP_REMOVED lines=26> */
[----:B------:R-:W-:-:S02]  /*1090*/  PRMT R122, R144, 0x7632, R122 ;  /* 0x00007632907a7816 */ /* 0x000fc4000000007a */
[----:B------:R-:W-:Y:S02]  /*10a0*/  PRMT R124, R118, 0x7632, R124 ;  /* 0x00007632767c7816 */ /* 0x000fe4000000007c */
[----:B------:R-:W-:Y:S02]  /*10b0*/  SHF.L.U32 R159, R159, 0x10, RZ ;  /* 0x000000109f9f7819 */ /* 0x000fe400000006ff */
[----:B------:R-:W-:Y:S02]  /*10c0*/  SHF.L.U32 R157, R146, 0x10, RZ ;  /* 0x00000010929d7819 */ /* 0x000fe400000006ff */
        /* <DEDUP_REMOVED lines=49> */
[C---:B------:R-:W-:Y:S01]  /*13e0*/  FADD R191, -R4.reuse, R191 ;  /* 0x000000bf04bf7221 */ /* 0x040fe20000000100 */
        /* <DEDUP_REMOVED lines=8> */
[----:B------:R-:W-:Y:S01]  /*1470*/  SHF.L.U32 R203, R203, 0x10, RZ ;  /* 0x00000010cbcb7819 */ /* 0x000fe200000006ff */
[----:B------:R-:W-:Y:S01]  /*1480*/  FADD R4, R89, 1 ;  /* 0x3f80000059047421 */ /* 0x000fe20000000000 */
[----:B------:R-:W-:Y:S01]  /*1490*/  PRMT R142, R174, 0x7632, R142 ;  /* 0x00007632ae8e7816 */ /* 0x000fe2000000008e */
[----:B------:R-:W-:Y:S01]  /*14a0*/  FADD R140, R92, 1 ;  /* 0x3f8000005c8c7421 */ /* 0x000fe20000000000 */
[----:B------:R-:W-:Y:S01]  /*14b0*/  PRMT R156, R201, 0x7632, R156 ;  /* 0x00007632c99c7816 */ /* 0x000fe2000000009c */
[----:B------:R-:W-:Y:S01]  /*14c0*/  FMUL R183, R138, R223 ;  /* 0x000000df8ab77220 */ /* 0x000fe20000400000 */
[----:B------:R-:W-:Y:S01]  /*14d0*/  SHF.L.U32 R180, R180, 0x10, RZ ;  /* 0x00000010b4b47819 */ /* 0x000fe200000006ff */
[----:B------:R-:W-:Y:S01]  /*14e0*/  FMUL R166, R9, R178 ;  /* 0x000000b209a67220 */ /* 0x000fe20000400000 */
[----:B------:R-:W-:Y:S01]  /*14f0*/  FMUL R167, R4, R203 ;  /* 0x000000cb04a77220 */ /* 0x000fe20000400000 */
[----:B------:R-:W-:Y:S01]  /*1500*/  PRMT R219, R217, 0x7632, R219 ;  /* 0x00007632d9db7816 */ /* 0x000fe200000000db */
[----:B------:R-:W-:Y:S01]  /*1510*/  FADD R3, R84, 1 ;  /* 0x3f80000054037421 */ /* 0x000fe20000000000 */
        /* <DEDUP_REMOVED lines=9> */
[----:B------:R-:W-:Y:S01]  /*15b0*/  FADD R143, RZ, R183 ;  /* 0x000000b7ff8f7221 */ /* 0x000fe20000000000 */
[----:B------:R-:W-:Y:S01]  /*15c0*/  PRMT R148, R211, 0x7632, R148 ;  /* 0x00007632d3947816 */ /* 0x000fe20000000094 */
[----:B------:R-:W-:Y:S01]  /*15d0*/  FADD R2, R90, 1 ;  /* 0x3f8000005a027421 */ /* 0x000fe20000000000 */
[----:B------:R-:W-:Y:S01]  /*15e0*/  FFMA R118, R0, R183, RZ ;  /* 0x000000b700767223 */ /* 0x000fe200000000ff */
[----:B------:R-:W-:Y:S01]  /*15f0*/  SHF.L.U32 R217, R217, 0x10, RZ ;  /* 0x00000010d9d97819 */ /* 0x000fe200000006ff */
[----:B------:R-:W-:Y:S01]  /*1600*/  FADD R136, R79, 1 ;  /* 0x3f8000004f887421 */ /* 0x000fe20000000000 */
[----:B------:R-:W-:Y:S01]  /*1610*/  PRMT R158, R199, 0x7632, R158 ;  /* 0x00007632c79e7816 */ /* 0x000fe2000000009e */
[----:B------:R-:W-:Y:S01]  /*1620*/  FADD R124, R94, 1 ;  /* 0x3f8000005e7c7421 */ /* 0x000fe20000000000 */
[----:B------:R-:W-:Y:S01]  /*1630*/  SHF.L.U32 R219, R219, 0x10, RZ ;  /* 0x00000010dbdb7819 */ /* 0x000fe200000006ff */
[----:B------:R-:W-:Y:S01]  /*1640*/  FMUL R160, R3, R172 ;  /* 0x000000ac03a07220 */ /* 0x000fe20000400000 */
[----:B------:R-:W-:Y:S01]  /*1650*/  SHF.L.U32 R221, R221, 0x10, RZ ;  /* 0x00000010dddd7819 */ /* 0x000fe200000006ff */
[----:B------:R-:W-:Y:S01]  /*1660*/  FADD R143, R143, R140 ;  /* 0x0000008c8f8f7221 */ /* 0x000fe20000000000 */
[----:B------:R-:W-:Y:S01]  /*1670*/  SHF.L.U32 R3, R148, 0x10, RZ ;  /* 0x0000001094037819 */ /* 0x000fe200000006ff */
[----:B------:R-:W-:Y:S01]  /*1680*/  FMUL R165, R2, R201 ;  /* 0x000000c902a57220 */ /* 0x000fe20000400000 */
[----:B------:R-:W-:Y:S01]  /*1690*/  FMUL R159, R108, R159 ;  /* 0x0000009f6c9f7220 */ /* 0x000fe20000400000 */
[----:B------:R-:W-:Y:S01]  /*16a0*/  FFMA R118, R161, R140, R118 ;  /* 0x0000008ca1767223 */ /* 0x000fe20000000076 */
[----:B------:R-:W-:Y:S01]  /*16b0*/  SHF.L.U32 R2, R158, 0x10, RZ ;  /* 0x000000109e027819 */ /* 0x000fe200000006ff */
[----:B------:R-:W-:Y:S01]  /*16c0*/  FMUL R148, R108, R149 ;  /* 0x000000956c947220 */ /* 0x000fe20000400000 */
[----:B------:R-:W-:Y:S01]  /*16d0*/  FMUL R181, R136, R217 ;  /* 0x000000d988b57220 */ /* 0x000fe20000400000 */
[----:B------:R-:W-:Y:S01]  /*16e0*/  FMUL R158, R108, R151 ;  /* 0x000000976c9e7220 */ /* 0x000fe20000400000 */
[----:B------:R-:W-:Y:S01]  /*16f0*/  FMUL R149, R124, R219 ;  /* 0x000000db7c957220 */ /* 0x000fe20000400000 */
[----:B------:R-:W-:Y:S01]  /*1700*/  FMUL R151, R182, R221 ;  /* 0x000000ddb6977220 */ /* 0x000fe20000400000 */
[----:B------:R-:W-:Y:S01]  /*1710*/  FMUL R136, R108, R139 ;  /* 0x0000008b6c887220 */ /* 0x000fe20000400000 */
[----:B------:R-:W-:Y:S01]  /*1720*/  FADD R124, R143, R166 ;  /* 0x000000a68f7c7221 */ /* 0x000fe20000000000 */
[----:B------:R-:W-:Y:S01]  /*1730*/  PRMT R11, R215, 0x7632, R11 ;  /* 0x00007632d70b7816 */ /* 0x000fe2000000000b */
[----:B------:R-:W-:Y:S01]  /*1740*/  FFMA R139, R159, R166, R118 ;  /* 0x000000a69f8b7223 */ /* 0x000fe20000000076 */
[----:B------:R-:W-:Y:S01]  /*1750*/  SHF.L.U32 R174, R174, 0x10, RZ ;  /* 0x00000010aeae7819 */ /* 0x000fe200000006ff */
[----:B------:R-:W-:Y:S01]  /*1760*/  FADD R5, R82, 1 ;  /* 0x3f80000052057421 */ /* 0x000fe20000000000 */
[----:B------:R-:W-:Y:S01]  /*1770*/  SHF.L.U32 R215, R215, 0x10, RZ ;  /* 0x00000010d7d77819 */ /* 0x000fe200000006ff */
[----:B------:R-:W-:Y:S01]  /*1780*/  FADD R124, R124, R151 ;  /* 0x000000977c7c7221 */ /* 0x000fe20000000000 */
[----:B------:R-:W-:Y:S01]  /*1790*/  PRMT R168, R207, 0x7632, R168 ;  /* 0x00007632cfa87816 */ /* 0x000fe200000000a8 */
[----:B------:R-:W-:Y:S01]  /*17a0*/  FADD R10, R87, 1 ;  /* 0x3f800000570a7421 */ /* 0x000fe20000000000 */
[----:B------:R-:W-:Y:S01]  /*17b0*/  SHF.L.U32 R207, R207, 0x10, RZ ;  /* 0x00000010cfcf7819 */ /* 0x000fe200000006ff */
[----:B------:R-:W-:Y:S01]  /*17c0*/  FFMA R139, R136, R151, R139 ;  /* 0x00000097888b7223 */ /* 0x000fe2000000008b */
[----:B------:R-:W-:Y:S01]  /*17d0*/  PRMT R197, R176, 0x7632, R197 ;  /* 0x00007632b0c57816 */ /* 0x000fe200000000c5 */
[----:B------:R-:W-:Y:S01]  /*17e0*/  FMUL R162, R5, R174 ;  /* 0x000000ae05a27220 */ /* 0x000fe20000400000 */
[----:B------:R-:W-:Y:S01]  /*17f0*/  PRMT R150, R205, 0x7632, R150 ;  /* 0x00007632cd967816 */ /* 0x000fe20000000096 */
[----:B------:R-:W-:Y:S01]  /*1800*/  FMUL R179, R134, R215 ;  /* 0x000000d786b37220 */ /* 0x000fe20000400000 */
[----:B------:R-:W-:Y:S01]  /*1810*/  SHF.L.U32 R176, R176, 0x10, RZ ;  /* 0x00000010b0b07819 */ /* 0x000fe200000006ff */
[----:B------:R-:W-:Y:S01]  /*1820*/  FADD R7, R80, 1 ;  /* 0x3f80000050077421 */ /* 0x000fe20000000000 */
[----:B------:R-:W-:Y:S01]  /*1830*/  SHF.L.U32 R5, R146, 0x10, RZ ;  /* 0x0000001092057819 */ /* 0x000fe200000006ff */
[----:B------:R-:W-:Y:S01]  /*1840*/  FADD R112, R99, 1 ;  /* 0x3f80000063707421 */ /* 0x000fe20000000000 */
[----:B------:R-:W-:Y:S01]  /*1850*/  FMUL R134, R108, R137 ;  /* 0x000000896c867220 */ /* 0x000fe20000400000 */
[----:B------:R-:W-:Y:S01]  /*1860*/  FADD R124, R124, R181 ;  /* 0x000000b57c7c7221 */ /* 0x000fe20000000000 */
[C---:B------:R-:W-:Y:S01]  /*1870*/  PRMT R144, R213.reuse, 0x7632, R144 ;  /* 0x00007632d5907816 */ /* 0x040fe20000000090 */
[----:B------:R-:W-:Y:S01]  /*1880*/  FMUL R171, R10, R207 ;  /* 0x000000cf0aab7220 */ /* 0x000fe20000400000 */
[----:B------:R-:W-:Y:S01]  /*1890*/  FFMA R137, R158, R181, R139 ;  /* 0x000000b59e897223 */ /* 0x000fe2000000008b */
[----:B------:R-:W-:Y:S01]  /*18a0*/  SHF.L.U32 R213, R213, 0x10, RZ ;  /* 0x00000010d5d57819 */ /* 0x000fe200000006ff */
[----:B------:R-:W-:Y:S01]  /*18b0*/  FADD R110, R100, 1 ;  /* 0x3f800000646e7421 */ /* 0x000fe20000000000 */
[----:B------:R-:W-:Y:S01]  /*18c0*/  SHF.L.U32 R10, R150, 0x10, RZ ;  /* 0x00000010960a7819 */ /* 0x000fe200000006ff */
[----:B------:R-:W-:Y:S01]  /*18d0*/  FMUL R150, R108, R249 ;  /* 0x000000f96c967220 */ /* 0x000fe20000400000 */
[----:B------:R-:W-:Y:S01]  /*18e0*/  SHF.L.U32 R197, R197, 0x10, RZ ;  /* 0x00000010c5c57819 */ /* 0x000fe200000006ff */
[----:B------:R-:W-:Y:S01]  /*18f0*/  FADD R122, R95, 1 ;  /* 0x3f8000005f7a7421 */ /* 0x000fe20000000000 */
[----:B------:R-:W-:Y:S01]  /*1900*/  FMUL R164, R7, R176 ;  /* 0x000000b007a47220 */ /* 0x000fe20000400000 */
        /* <DEDUP_REMOVED lines=42> */
[----:B------:R-:W-:Y:S01]  /*1bb0*/  SHF.L.U32 R211, R211, 0x10, RZ ;  /* 0x00000010d3d37819 */ /* 0x000fe200000006ff */
[----:B------:R-:W-:Y:S01]  /*1bc0*/  FADD R6, R88, 1 ;  /* 0x3f80000058067421 */ /* 0x000fe20000000000 */
[----:B------:R-:W-:Y:S01]  /*1bd0*/  FADD R184, R225, R160 ;  /* 0x000000a0e1b87221 */ /* 0x000fe20000000000 */
[----:B------:R-:W-:Y:S01]  /*1be0*/  FMUL R112, R108, R227 ;  /* 0x000000e36c707220 */ /* 0x000fe20000400000 */
[----:B------:R-:W-:Y:S01]  /*1bf0*/  FFMA R225, R153, R160, R182 ;  /* 0x000000a099e17223 */ /* 0x000fe200000000b6 */
[----:B------:R-:W-:Y:S01]  /*1c00*/  FMUL R169, R6, R205 ;  /* 0x000000cd06a97220 */ /* 0x000fe20000400000 */
[----:B------:R-:W-:Y:S01]  /*1c10*/  FMUL R175, R130, R211 ;  /* 0x000000d382af7220 */ /* 0x000fe20000400000 */
[----:B------:R-:W-:Y:S01]  /*1c20*/  SHF.L.U32 R6, R152, 0x10, RZ ;  /* 0x0000001098067819 */ /* 0x000fe200000006ff */
[----:B------:R-:W-:Y:S01]  /*1c30*/  FADD R184, R184, R139 ;  /* 0x0000008bb8b87221 */ /* 0x000fe20000000000 */
[----:B------:R-:W-:Y:S01]  /*1c40*/  FMUL R152, R108, R251 ;  /* 0x000000fb6c987220 */ /* 0x000fe20000400000 */
[----:B------:R-:W-:Y:S01]  /*1c50*/  FFMA R225, R112, R139, R225 ;  /* 0x0000008b70e17223 */ /* 0x000fe200000000e1 */
[C---:B------:R-:W-:Y:S01]  /*1c60*/  PRMT R170, R209.reuse, 0x7632, R170 ;  /* 0x00007632d1aa7816 */ /* 0x040fe200000000aa */
[----:B------:R-:W-:Y:S01]  /*1c70*/  FADD R184, R184, R175 ;  /* 0x000000afb8b87221 */ /* 0x000fe20000000000 */
[----:B------:R-:W-:Y:S01]  /*1c80*/  SHF.L.U32 R209, R209, 0x10, RZ ;  /* 0x00000010d1d17819 */ /* 0x000fe200000006ff */
[----:B------:R-:W-:Y:S01]  /*1c90*/  FFMA R225, R152, R175, R225 ;  /* 0x000000af98e17223 */ /* 0x000fe200000000e1 */
[----:B------:R-:W-:Y:S01]  /*1ca0*/  SHF.L.U32 R170, R170, 0x10, RZ ;  /* 0x00000010aaaa7819 */ /* 0x000fe200000006ff */
[----:B------:R-:W-:Y:S01]  /*1cb0*/  FADD R184, R184, R137 ;  /* 0x00000089b8b87221 */ /* 0x000fe20000000000 */
[----:B------:R-:W-:Y:S01]  /*1cc0*/  FMUL R185, R108, R185 ;  /* 0x000000b96cb97220 */ /* 0x000fe20000400000 */
[----:B------:R-:W-:Y:S01]  /*1cd0*/  FMUL R173, R128, R209 ;  /* 0x000000d180ad7220 */ /* 0x000fe20000400000 */
[----:B------:R-:W-:Y:S01]  /*1ce0*/  FFMA R225, R110, R137, R225 ;  /* 0x000000896ee17223 */ /* 0x000fe200000000e1 */
[----:B------:R-:W-:Y:S01]  /*1cf0*/  FMUL R130, R247, R170 ;  /* 0x000000aaf7827220 */ /* 0x000fe20000400000 */
[----:B------:R-:W-:Y:S01]  /*1d00*/  SHF.L.U32 R168, R168, 0x10, RZ ;  /* 0x00000010a8a87819 */ /* 0x000fe200000006ff */
[----:B------:R-:W-:Y:S01]  /*1d10*/  FADD R227, R184, R173 ;  /* 0x000000adb8e37221 */ /* 0x000fe20000000000 */
[----:B------:R-:W-:Y:S01]  /*1d20*/  FFMA R182, R150, R173, R225 ;  /* 0x000000ad96b67223 */ /* 0x000fe200000000e1 */
[C---:B------:R-:W-:Y:S01]  /*1d30*/  FMUL R187, R108.reuse, R187 ;  /* 0x000000bb6cbb7220 */ /* 0x040fe20000400000 */
        /* <DEDUP_REMOVED lines=60> */
[C---:B------:R-:W-:Y:S01]  /*2100*/  FMUL R186, R195.reuse, R2 ;  /* 0x00000002c3ba7220 */ /* 0x040fe20000400000 */
[----:B------:R-:W-:Y:S01]  /*2110*/  FFMA R184, R195, R118, R216 ;  /* 0x00000076c3b87223 */ /* 0x000fe200000000d8 */
[----:B------:R-:W-:Y:S06]  /*2120*/  BRA `(.L_x_6468) ;  /* 0x00000010009c7947 */ /* 0x000fec0003800000 */
.L_x_6467:
[----:B------:R-:W-:Y:S01]  /*2130*/  SHF.L.U32 R161, R9, 0x10, RZ ;  /* 0x0000001009a17819 */ /* 0x000fe200000006ff */
[----:B------:R-:W-:Y:S01]  /*2140*/  FADD R163, RZ, R84 ;  /* 0x00000054ffa37221 */ /* 0x000fe20000000000 */
[C---:B-----5:R-:W-:Y:S01]  /*2150*/  PRMT R3, R110.reuse, 0x7632, R3 ;  /* 0x000076326e037816 */ /* 0x060fe20000000003 */
        /* <DEDUP_REMOVED lines=82> */
[C---:B------:R-:W-:Y:S01]  /*2680*/  FADD R193, -R4.reuse, R193 ;  /* 0x000000c104c17221 */ /* 0x040fe20000000100 */
[C---:B------:R-:W-:Y:S01]  /*2690*/  PRMT R219, R217.reuse, 0x7632, R219 ;  /* 0x00007632d9db7816 */ /* 0x040fe200000000db */
[----:B------:R-:W-:Y:S01]  /*26a0*/  FADD R195, -R4, R195 ;  /* 0x000000c304c37221 */ /* 0x000fe20000000100 */
[C---:B------:R-:W-:Y:S01]  /*26b0*/  PRMT R146, R172.reuse, 0x7632, R146 ;  /* 0x00007632ac927816 */ /* 0x040fe20000000092 */
[----:B------:R-:W-:Y:S01]  /*26c0*/  FADD R2, RZ, R77 ;  /* 0x0000004dff027221 */ /* 0x000fe20000000000 */
[----:B------:R-:W-:Y:S01]  /*26d0*/  SHF.L.U32 R217, R217, 0x10, RZ ;  /* 0x00000010d9d97819 */ /* 0x000fe200000006ff */
[----:B------:R-:W-:Y:S01]  /*26e0*/  FADD R4, RZ, R79 ;  /* 0x0000004fff047221 */ /* 0x000fe20000000000 */
[----:B------:R-:W-:Y:S01]  /*26f0*/  SHF.L.U32 R172, R172, 0x10, RZ ;  /* 0x00000010acac7819 */ /* 0x000fe200000006ff */
[----:B------:R-:W-:Y:S01]  /*2700*/  FADD R142, RZ, R91 ;  /* 0x0000005bff8e7221 */ /* 0x000fe20000000000 */
[C---:B------:R-:W-:Y:S01]  /*2710*/  PRMT R158, R199.reuse, 0x7632, R158 ;  /* 0x00007632c79e7816 */ /* 0x040fe2000000009e */
[----:B------:R-:W-:Y:S01]  /*2720*/  FADD R140, RZ, R92 ;  /* 0x0000005cff8c7221 */ /* 0x000fe20000000000 */
[----:B------:R-:W-:Y:S01]  /*2730*/  SHF.L.U32 R199, R199, 0x10, RZ ;  /* 0x00000010c7c77819 */ /* 0x000fe200000006ff */
[----:B------:R-:W-:Y:S01]  /*2740*/  FMUL R183, R223, R2 ;  /* 0x00000002dfb77220 */ /* 0x000fe20000400000 */
[----:B------:R-:W-:Y:S01]  /*2750*/  PRMT R156, R201, 0x7632, R156 ;  /* 0x00007632c99c7816 */ /* 0x000fe2000000009c */
[----:B------:R-:W-:Y:S01]  /*2760*/  FMUL R181, R217, R4 ;  /* 0x00000004d9b57220 */ /* 0x000fe20000400000 */
[----:B------:R-:W-:Y:S01]  /*2770*/  SHF.L.U32 R180, R180, 0x10, RZ ;  /* 0x00000010b4b47819 */ /* 0x000fe200000006ff */
[----:B------:R-:W-:Y:S01]  /*2780*/  FMUL R160, R172, R163 ;  /* 0x000000a3aca07220 */ /* 0x000fe20000400000 */
[----:B------:R-:W-:Y:S01]  /*2790*/  PRMT R221, R178, 0x7632, R221 ;  /* 0x00007632b2dd7816 */ /* 0x000fe200000000dd */
[----:B------:R-:W-:Y:S01]  /*27a0*/  FMUL R163, R199, R142 ;  /* 0x0000008ec7a37220 */ /* 0x000fe20000400000 */
[----:B------:R-:W-:Y:S01]  /*27b0*/  SHF.L.U32 R4, R156, 0x10, RZ ;  /* 0x000000109c047819 */ /* 0x000fe200000006ff */
[----:B------:R-:W-:Y:S01]  /*27c0*/  FMUL R156, R108, R153 ;  /* 0x000000996c9c7220 */ /* 0x000fe20000400000 */
[----:B------:R-:W-:Y:S01]  /*27d0*/  SHF.L.U32 R178, R178, 0x10, RZ ;  /* 0x00000010b2b27819 */ /* 0x000fe200000006ff */
[C---:B------:R-:W-:Y:S01]  /*27e0*/  FMUL R142, R108.reuse, R143 ;  /* 0x0000008f6c8e7220 */ /* 0x040fe20000400000 */
[----:B------:R-:W-:Y:S01]  /*27f0*/  FADD R3, RZ, R78 ;  /* 0x0000004eff037221 */ /* 0x000fe20000000000 */
[----:B------:R-:W-:Y:S01]  /*2800*/  FMUL R153, R108, R118 ;  /* 0x000000766c997220 */ /* 0x000fe20000400000 */
[----:B------:R-:W-:Y:S01]  /*2810*/  FMUL R140, R180, R140 ;  /* 0x0000008cb48c7220 */ /* 0x000fe20000400000 */
[----:B------:R-:W-:Y:S01]  /*2820*/  FADD R143, RZ, R183 ;  /* 0x000000b7ff8f7221 */ /* 0x000fe20000000000 */
[----:B------:R-:W-:Y:S01]  /*2830*/  PRMT R148, R211, 0x7632, R148 ;  /* 0x00007632d3947816 */ /* 0x000fe20000000094 */
[----:B------:R-:W-:Y:S01]  /*2840*/  FFMA R118, R0, R183, RZ ;  /* 0x000000b700767223 */ /* 0x000fe200000000ff */
[C---:B------:R-:W-:Y:S01]  /*2850*/  PRMT R152, R203.reuse, 0x7632, R152 ;  /* 0x00007632cb987816 */ /* 0x040fe20000000098 */
[----:B------:R-:W-:Y:S01]  /*2860*/  FADD R124, RZ, R94 ;  /* 0x0000005eff7c7221 */ /* 0x000fe20000000000 */
[----:B------:R-:W-:Y:S01]  /*2870*/  SHF.L.U32 R203, R203, 0x10, RZ ;  /* 0x00000010cbcb7819 */ /* 0x000fe200000006ff */
[----:B------:R-:W-:Y:S01]  /*2880*/  FADD R136, RZ, R89 ;  /* 0x00000059ff887221 */ /* 0x000fe20000000000 */
[----:B------:R-:W-:Y:S01]  /*2890*/  SHF.L.U32 R219, R219, 0x10, RZ ;  /* 0x00000010dbdb7819 */ /* 0x000fe200000006ff */
[----:B------:R-:W-:Y:S01]  /*28a0*/  FMUL R166, R178, R3 ;  /* 0x00000003b2a67220 */ /* 0x000fe20000400000 */
[----:B------:R-:W-:Y:S01]  /*28b0*/  SHF.L.U32 R221, R221, 0x10, RZ ;  /* 0x00000010dddd7819 */ /* 0x000fe200000006ff */
[----:B------:R-:W-:Y:S01]  /*28c0*/  FADD R143, R143, R140 ;  /* 0x0000008c8f8f7221 */ /* 0x000fe20000000000 */
[----:B------:R-:W-:Y:S01]  /*28d0*/  SHF.L.U32 R3, R148, 0x10, RZ ;  /* 0x0000001094037819 */ /* 0x000fe200000006ff */
[----:B------:R-:W-:Y:S01]  /*28e0*/  FMUL R159, R108, R159 ;  /* 0x0000009f6c9f7220 */ /* 0x000fe20000400000 */
[----:B------:R-:W-:Y:S01]  /*28f0*/  FFMA R118, R161, R140, R118 ;  /* 0x0000008ca1767223 */ /* 0x000fe20000000076 */
[----:B------:R-:W-:Y:S01]  /*2900*/  SHF.L.U32 R2, R158, 0x10, RZ ;  /* 0x000000109e027819 */ /* 0x000fe200000006ff */
[C---:B------:R-:W-:Y:S01]  /*2910*/  FMUL R148, R108.reuse, R149 ;  /* 0x000000956c947220 */ /* 0x040fe20000400000 */
[----:B------:R-:W-:Y:S01]  /*2920*/  FMUL R167, R203, R136 ;  /* 0x00000088cba77220 */ /* 0x000fe20000400000 */
[----:B------:R-:W-:Y:S01]  /*2930*/  FMUL R158, R108, R151 ;  /* 0x000000976c9e7220 */ /* 0x000fe20000400000 */
[----:B------:R-:W-:Y:S01]  /*2940*/  FMUL R149, R219, R124 ;  /* 0x0000007cdb957220 */ /* 0x000fe20000400000 */
[----:B------:R-:W-:Y:S01]  /*2950*/  PRMT R197, R176, 0x7632, R197 ;  /* 0x00007632b0c57816 */ /* 0x000fe200000000c5 */
[----:B------:R-:W-:Y:S01]  /*2960*/  FMUL R151, R221, R126 ;  /* 0x0000007edd977220 */ /* 0x000fe20000400000 */
[----:B------:R-:W-:Y:S01]  /*2970*/  FMUL R136, R108, R139 ;  /* 0x0000008b6c887220 */ /* 0x000fe20000400000 */
[----:B------:R-:W-:Y:S01]  /*2980*/  FADD R124, R143, R166 ;  /* 0x000000a68f7c7221 */ /* 0x000fe20000000000 */
[----:B------:R-:W-:Y:S01]  /*2990*/  SHF.L.U32 R176, R176, 0x10, RZ ;  /* 0x00000010b0b07819 */ /* 0x000fe200000006ff */
[----:B------:R-:W-:Y:S01]  /*29a0*/  FFMA R139, R159, R166, R118 ;  /* 0x000000a69f8b7223 */ /* 0x000fe20000000076 */
[C---:B------:R-:W-:Y:S01]  /*29b0*/  PRMT R150, R205.reuse, 0x7632, R150 ;  /* 0x00007632cd967816 */ /* 0x040fe20000000096 */
[----:B------:R-:W-:Y:S01]  /*29c0*/  FADD R5, RZ, R80 ;  /* 0x00000050ff057221 */ /* 0x000fe20000000000 */
[----:B------:R-:W-:Y:S01]  /*29d0*/  SHF.L.U32 R205, R205, 0x10, RZ ;  /* 0x00000010cdcd7819 */ /* 0x000fe200000006ff */
[----:B------:R-:W-:Y:S01]  /*29e0*/  FADD R124, R124, R151 ;  /* 0x000000977c7c7221 */ /* 0x000fe20000000000 */
[C---:B------:R-:W-:Y:S01]  /*29f0*/  PRMT R144, R213.reuse, 0x7632, R144 ;  /* 0x00007632d5907816 */ /* 0x040fe20000000090 */
[----:B------:R-:W-:Y:S01]  /*2a00*/  FADD R10, RZ, R83 ;  /* 0x00000053ff0a7221 */ /* 0x000fe20000000000 */
[----:B------:R-:W-:Y:S01]  /*2a10*/  SHF.L.U32 R213, R213, 0x10, RZ ;  /* 0x00000010d5d57819 */ /* 0x000fe200000006ff */
[----:B------:R-:W-:Y:S01]  /*2a20*/  FFMA R139, R136, R151, R139 ;  /* 0x00000097888b7223 */ /* 0x000fe2000000008b */
[----:B------:R-:W-:Y:S01]  /*2a30*/  FMUL R164, R176, R5 ;  /* 0x00000005b0a47220 */ /* 0x000fe20000400000 */
[----:B------:R-:W-:Y:S01]  /*2a40*/  SHF.L.U32 R5, R146, 0x10, RZ ;  /* 0x0000001092057819 */ /* 0x000fe200000006ff */
[----:B------:R-:W-:Y:S01]  /*2a50*/  FMUL R169, R205, R134 ;  /* 0x00000086cda97220 */ /* 0x000fe20000400000 */
[----:B------:R-:W-:Y:S01]  /*2a60*/  FADD R112, RZ, R99 ;  /* 0x00000063ff707221 */ /* 0x000fe20000000000 */
        /* <DEDUP_REMOVED lines=9> */
[----:B------:R-:W-:Y:S01]  /*2b00*/  SHF.L.U32 R197, R197, 0x10, RZ ;  /* 0x00000010c5c57819 */ /* 0x000fe200000006ff */
[----:B------:R-:W-:Y:S01]  /*2b10*/  FADD R122, RZ, R95 ;  /* 0x0000005fff7a7221 */ /* 0x000fe20000000000 */
        /* <DEDUP_REMOVED lines=8> */
[C---:B------:R-:W-:Y:S01]  /*2ba0*/  PRMT R9, R174.reuse, 0x7632, R9 ;  /* 0x00007632ae097816 */ /* 0x040fe20000000009 */
[----:B------:R-:W-:Y:S01]  /*2bb0*/  FMUL R137, R3, R110 ;  /* 0x0000006e03897220 */ /* 0x000fe20000400000 */
[----:B------:R-:W-:Y:S01]  /*2bc0*/  SHF.L.U32 R174, R174, 0x10, RZ ;  /* 0x00000010aeae7819 */ /* 0x000fe200000006ff */
[----:B------:R-:W-:Y:S01]  /*2bd0*/  FADD R6, RZ, R81 ;  /* 0x00000051ff067221 */ /* 0x000fe20000000000 */
[----:B------:R-:W-:Y:S01]  /*2be0*/  FMUL R147, R197, R122 ;  /* 0x0000007ac5937220 */ /* 0x000fe20000400000 */
[----:B------:R-:W-:Y:S01]  /*2bf0*/  FMUL R132, R108, R235 ;  /* 0x000000eb6c847220 */ /* 0x000fe20000400000 */
[----:B------:R-:W-:Y:S01]  /*2c00*/  FADD R110, R249, R164 ;  /* 0x000000a4f96e7221 */ /* 0x000fe20000000000 */
[----:B------:R-:W-:Y:S01]  /*2c10*/  FADD R7, RZ, R82 ;  /* 0x00000052ff077221 */ /* 0x000fe20000000000 */
        /* <DEDUP_REMOVED lines=119> */
[----:B------:R-:W-:-:S07]  /*3390*/  FFMA R184, R195, R118, R216 ;  /* 0x00000076c3b87223 */ /* 0x000fce00000000d8 */
.L_x_6468:
        /* <DEDUP_REMOVED lines=81> */
.L_x_6482:
        /* <DEDUP_REMOVED lines=15> */
.L_x_6470:
        /* <DEDUP_REMOVED lines=115> */
[----:B------:R-:W-:Y:S01]  /*40d0*/  STG.E desc[UR6][R4.64], R183 ;  /* 0x000000b704007986 */ /* 0x000fe2000c101906 */
[----:B------:R-:W-:Y:S01]  /*40e0*/  F2FP.BF16.F32.PACK_AB R179, R10, R179 ;  /* 0x000000b30ab3723e */ /* 0x000fe200000010ff */
[--C-:B------:R-:W-:Y:S01]  /*40f0*/  IMAD.WIDE.U32 R8, R111, 0x4, R2.reuse ;  /* 0x000000046f087825 */ /* 0x100fe200078e0002 */
[----:B------:R-:W-:Y:S01]  /*4100*/  F2FP.BF16.F32.PACK_AB R163, R108, R163 ;  /* 0x000000a36ca3723e */ /* 0x000fe200000010ff */
[----:B------:R-:W-:Y:S01]  /*4110*/  STG.E desc[UR6][R6.64], R159 ;  /* 0x0000009f06007986 */ /* 0x000fe2000c101906 */
        /* <DEDUP_REMOVED lines=80> */
.L_x_6466:
        /* <DEDUP_REMOVED lines=81> */
.L_x_6469:
[----:B------:R-:W-:Y:S01]  /*4b30*/  HFMA2.MMA R172, -RZ, RZ, 0, 9.5367431640625e-07 ;  /* 0x00000010ffac7435 */ /* 0x000fe200000001ff */
[----:B------:R-:W-:Y:S02]  /*4b40*/  MOV R170, R182 ;  /* 0x000000b600aa7202 */ /* 0x000fe40000000f00 */
[----:B------:R-:W-:Y:S02]  /*4b50*/  MOV R197, 0x1f ;  /* 0x0000001f00c57802 */ /* 0x000fe40000000f00 */
[----:B------:R-:W-:-:S07]  /*4b60*/  MOV R11, 0xffffffff ;  /* 0xffffffff000b7802 */ /* 0x000fce0000000f00 */
[----:B------:R-:W-:Y:S05]  /*4b70*/  WARPSYNC.COLLECTIVE R11, `(.L_x_6472) ;  /* 0x000000000b087348 */ /* 0x000fea0003c00000 */
[----:B------:R0:W1:Y:S02]  /*4b80*/  SHFL.DOWN P0, R168, R170, R172, R197 ;  /* 0x080000acaaa87389 */ /* 0x00006400000000c5 */
[----:B01----:R-:W-:Y:S01]  /*4b90*/  ENDCOLLECTIVE ;  /* 0x000000000000791b */ /* 0x003fe20003800000 */
.L_x_6472:
[----:B------:R-:W-:Y:S02]  /*4ba0*/  MOV R170, R184 ;  /* 0x000000b800aa7202 */ /* 0x000fe40000000f00 */
[----:B------:R-:W-:-:S07]  /*4bb0*/  MOV R3, R168 ;  /* 0x000000a800037202 */ /* 0x000fce0000000f00 */
[----:B------:R-:W-:Y:S05]  /*4bc0*/  WARPSYNC.COLLECTIVE R11, `(.L_x_6473) ;  /* 0x000000000b087348 */ /* 0x000fea0003c00000 */
[----:B------:R0:W1:Y:S02]  /*4bd0*/  SHFL.DOWN P0, R168, R170, R172, R197 ;  /* 0x080000acaaa87389 */ /* 0x00006400000000c5 */
[----:B01----:R-:W-:Y:S01]  /*4be0*/  ENDCOLLECTIVE ;  /* 0x000000000000791b */ /* 0x003fe20003800000 */
.L_x_6473:
[----:B------:R-:W-:Y:S01]  /*4bf0*/  FADD R3, R3, R182 ;  /* 0x000000b603037221 */ /* 0x000fe20000000000 */
[----:B------:R-:W-:-:S04]  /*4c00*/  HFMA2.MMA R172, -RZ, RZ, 0, 4.76837158203125e-07 ;  /* 0x00000008ffac7435 */ /* 0x000fc800000001ff */
[----:B------:R-:W-:Y:S02]  /*4c10*/  MOV R170, R3 ;  /* 0x0000000300aa7202 */ /* 0x000fe40000000f00 */
[----:B------:R-:W-:-:S07]  /*4c20*/  MOV R5, R168 ;  /* 0x000000a800057202 */ /* 0x000fce0000000f00 */
[----:B------:R-:W-:Y:S05]  /*4c30*/  WARPSYNC.COLLECTIVE R11, `(.L_x_6474) ;  /* 0x000000000b087348 */ /* 0x000fea0003c00000 */
[----:B------:R0:W1:Y:S02]  /*4c40*/  SHFL.DOWN P0, R168, R170, R172, R197 ;  /* 0x080000acaaa87389 */ /* 0x00006400000000c5 */
[----:B01----:R-:W-:Y:S01]  /*4c50*/  ENDCOLLECTIVE ;  /* 0x000000000000791b */ /* 0x003fe20003800000 */
.L_x_6474:
[----:B------:R-:W-:-:S05]  /*4c60*/  FADD R5, R5, R184 ;  /* 0x000000b805057221 */ /* 0x000fca0000000000 */
[----:B------:R-:W-:Y:S02]  /*4c70*/  MOV R170, R5 ;  /* 0x0000000500aa7202 */ /* 0x000fe40000000f00 */
[----:B------:R-:W-:-:S07]  /*4c80*/  MOV R2, R168 ;  /* 0x000000a800027202 */ /* 0x000fce0000000f00 */
[----:B------:R-:W-:Y:S05]  /*4c90*/  WARPSYNC.COLLECTIVE R11, `(.L_x_6475) ;  /* 0x000000000b087348 */ /* 0x000fea0003c00000 */
[----:B------:R0:W1:Y:S02]  /*4ca0*/  SHFL.DOWN P0, R168, R170, R172, R197 ;  /* 0x080000acaaa87389 */ /* 0x00006400000000c5 */
[----:B01----:R-:W-:Y:S01]  /*4cb0*/  ENDCOLLECTIVE ;  /* 0x000000000000791b */ /* 0x003fe20003800000 */
.L_x_6475:
[----:B------:R-:W-:Y:S01]  /*4cc0*/  FADD R2, R3, R2 ;  /* 0x0000000203027221 */ /* 0x000fe20000000000 */
[----:B------:R-:W-:-:S04]  /*4cd0*/  HFMA2.MMA R172, -RZ, RZ, 0, 2.384185791015625e-07 ;  /* 0x00000004ffac7435 */ /* 0x000fc800000001ff */
[----:B------:R-:W-:Y:S02]  /*4ce0*/  MOV R170, R2 ;  /* 0x0000000200aa7202 */ /* 0x000fe40000000f00 */
[----:B------:R-:W-:-:S07]  /*4cf0*/  MOV R4, R168 ;  /* 0x000000a800047202 */ /* 0x000fce0000000f00 */
[----:B------:R-:W-:Y:S05]  /*4d00*/  WARPSYNC.COLLECTIVE R11, `(.L_x_6476) ;  /* 0x000000000b087348 */ /* 0x000fea0003c00000 */
[----:B------:R0:W1:Y:S02]  /*4d10*/  SHFL.DOWN P0, R168, R170, R172, R197 ;  /* 0x080000acaaa87389 */ /* 0x00006400000000c5 */
[----:B01----:R-:W-:Y:S01]  /*4d20*/  ENDCOLLECTIVE ;  /* 0x000000000000791b */ /* 0x003fe20003800000 */
.L_x_6476:
[----:B------:R-:W-:-:S05]  /*4d30*/  FADD R4, R5, R4 ;  /* 0x0000000405047221 */ /* 0x000fca0000000000 */
[----:B------:R-:W-:Y:S02]  /*4d40*/  MOV R170, R4 ;  /* 0x0000000400aa7202 */ /* 0x000fe40000000f00 */
[----:B------:R-:W-:-:S07]  /*4d50*/  MOV R7, R168 ;  /* 0x000000a800077202 */ /* 0x000fce0000000f00 */
[----:B------:R-:W-:Y:S05]  /*4d60*/  WARPSYNC.COLLECTIVE R11, `(.L_x_6477) ;  /* 0x000000000b087348 */ /* 0x000fea0003c00000 */
[----:B------:R0:W1:Y:S02]  /*4d70*/  SHFL.DOWN P0, R168, R170, R172, R197 ;  /* 0x080000acaaa87389 */ /* 0x00006400000000c5 */
[----:B01----:R-:W-:Y:S01]  /*4d80*/  ENDCOLLECTIVE ;  /* 0x000000000000791b */ /* 0x003fe20003800000 */
.L_x_6477:
[----:B------:R-:W-:Y:S01]  /*4d90*/  FADD R7, R2, R7 ;  /* 0x0000000702077221 */ /* 0x000fe20000000000 */
[----:B------:R-:W-:-:S04]  /*4da0*/  HFMA2.MMA R172, -RZ, RZ, 0, 1.1920928955078125e-07 ;  /* 0x00000002ffac7435 */ /* 0x000fc800000001ff */
[----:B------:R-:W-:Y:S02]  /*4db0*/  MOV R170, R7 ;  /* 0x0000000700aa7202 */ /* 0x000fe40000000f00 */
[----:B------:R-:W-:-:S07]  /*4dc0*/  MOV R9, R168 ;  /* 0x000000a800097202 */ /* 0x000fce0000000f00 */
[----:B------:R-:W-:Y:S05]  /*4dd0*/  WARPSYNC.COLLECTIVE R11, `(.L_x_6478) ;  /* 0x000000000b087348 */ /* 0x000fea0003c00000 */
[----:B------:R0:W1:Y:S02]  /*4de0*/  SHFL.DOWN P0, R168, R170, R172, R197 ;  /* 0x080000acaaa87389 */ /* 0x00006400000000c5 */
[----:B01----:R-:W-:Y:S01]  /*4df0*/  ENDCOLLECTIVE ;  /* 0x000000000000791b */ /* 0x003fe20003800000 */
.L_x_6478:
[----:B------:R-:W-:-:S05]  /*4e00*/  FADD R9, R4, R9 ;  /* 0x0000000904097221 */ /* 0x000fca0000000000 */
[----:B------:R-:W-:Y:S02]  /*4e10*/  MOV R170, R9 ;  /* 0x0000000900aa7202 */ /* 0x000fe40000000f00 */
[----:B------:R-:W-:-:S07]  /*4e20*/  MOV R6, R168 ;  /* 0x000000a800067202 */ /* 0x000fce0000000f00 */
[----:B------:R-:W-:Y:S05]  /*4e30*/  WARPSYNC.COLLECTIVE R11, `(.L_x_6479) ;  /* 0x000000000b087348 */ /* 0x000fea0003c00000 */
[----:B------:R0:W1:Y:S02]  /*4e40*/  SHFL.DOWN P0, R168, R170, R172, R197 ;  /* 0x080000acaaa87389 */ /* 0x00006400000000c5 */
[----:B01----:R-:W-:Y:S01]  /*4e50*/  ENDCOLLECTIVE ;  /* 0x000000000000791b */ /* 0x003fe20003800000 */
.L_x_6479:
[----:B------:R-:W-:Y:S01]  /*4e60*/  FADD R6, R7, R6 ;  /* 0x0000000607067221 */ /* 0x000fe20000000000 */
[----:B------:R-:W-:-:S04]  /*4e70*/  HFMA2.MMA R172, -RZ, RZ, 0, 5.9604644775390625e-08 ;  /* 0x00000001ffac7435 */ /* 0x000fc800000001ff */
[----:B------:R-:W-:Y:S02]  /*4e80*/  MOV R170, R6 ;  /* 0x0000000600aa7202 */ /* 0x000fe40000000f00 */
[----:B------:R-:W-:-:S07]  /*4e90*/  MOV R10, R168 ;  /* 0x000000a8000a7202 */ /* 0x000fce0000000f00 */
[----:B------:R-:W-:Y:S05]  /*4ea0*/  WARPSYNC.COLLECTIVE R11, `(.L_x_6480) ;  /* 0x000000000b087348 */ /* 0x000fea0003c00000 */
[----:B------:R0:W1:Y:S02]  /*4eb0*/  SHFL.DOWN P0, R168, R170, R172, R197 ;  /* 0x080000acaaa87389 */ /* 0x00006400000000c5 */
[----:B01----:R-:W-:Y:S01]  /*4ec0*/  ENDCOLLECTIVE ;  /* 0x000000000000791b */ /* 0x003fe20003800000 */
.L_x_6480:
[----:B------:R-:W-:-:S05]  /*4ed0*/  FADD R10, R9, R10 ;  /* 0x0000000a090a7221 */ /* 0x000fca0000000000 */
[----:B------:R-:W-:Y:S02]  /*4ee0*/  MOV R170, R10 ;  /* 0x0000000a00aa7202 */ /* 0x000fe40000000f00 */
[----:B------:R-:W-:-:S07]  /*4ef0*/  MOV R3, R168 ;  /* 0x000000a800037202 */ /* 0x000fce0000000f00 */
[----:B------:R-:W-:Y:S05]  /*4f00*/  WARPSYNC.COLLECTIVE R11, `(.L_x_6481) ;  /* 0x000000000b087348 */ /* 0x000fea0003c00000 */
[----:B------:R0:W1:Y:S02]  /*4f10*/  SHFL.DOWN P0, R168, R170, R172, R197 ;  /* 0x080000acaaa87389 */ /* 0x00006400000000c5 */
[----:B01----:R-:W-:Y:S01]  /*4f20*/  ENDCOLLECTIVE ;  /* 0x000000000000791b */ /* 0x003fe20003800000 */
.L_x_6481:
[----:B------:R-:W-:Y:S01]  /*4f30*/  MOV R5, R168 ;  /* 0x000000a800057202 */ /* 0x000fe20000000f00 */
[----:B------:R-:W-:Y:S06]  /*4f40*/  BRA `(.L_x_6482) ;  /* 0xffffffe800587947 */ /* 0x000fec000383ffff */
.L_x_6483:
        /* <DEDUP_REMOVED lines=11> */
.L_x_8076:


//--------------------- .text._ZN18transformer_engine13normalization28ln_bwd_finalize_tuned_kernelINS0_22Kernel_traits_finalizeILj3840E6__halffS3_fjLj1024ELj4ENS0_18Kernel_traits_baseILj3840ES3_fS3_fjLj1024EEEEEEEvNS0_20BackwardKernelParamsE --------------------------
	.section	.text._ZN18transformer_engine13normalization28ln_bwd_finalize_tuned_kernelINS0_22Kernel_traits_finalizeILj3840E6__halffS3_fjLj1024ELj4ENS0_18Kernel_traits_baseILj3840ES3_fS3_fjLj1024EEEEEEEvNS0_20BackwardKernelParamsE,"ax",@progbits
	.align	128
        .global         _ZN18transformer_engine13normalization28ln_bwd_finalize_tuned_kernelINS0_22Kernel_traits_finalizeILj3840E6__halffS3_fjLj1024ELj4ENS0_18Kernel_traits_baseILj3840ES3_fS3_fjLj1024EEEEEEEvNS0_20BackwardKernelParamsE
        .type           _ZN18transformer_engine13normalization28ln_bwd_finalize_tuned_kernelINS0_22Kernel_traits_finalizeILj3840E6__halffS3_fjLj1024ELj4ENS0_18Kernel_traits_baseILj3840ES3_fS3_fjLj1024EEEEEEEvNS0_20BackwardKernelParamsE,@function
        .size           _ZN18transformer_engine13normalization28ln_bwd_finalize_tuned_kernelINS0_22Kernel_traits_finalizeILj3840E6__halffS3_fjLj1024ELj4ENS0_18Kernel_traits_baseILj3840ES3_fS3_fjLj1024EEEEEEEvNS0_20BackwardKernelParamsE,(.L_x_8077 - _ZN18transformer_engine13normalization28ln_bwd_finalize_tuned_kernelINS0_22Kernel_traits_finalizeILj3840E6__halffS3_fjLj1024ELj4ENS0_18Kernel_traits_baseILj3840ES3_fS3_fjLj1024EEEEEEEvNS0_20BackwardKernelParamsE)
        .other          _ZN18transformer_engine13normalization28ln_bwd_finalize_tuned_kernelINS0_22Kernel_traits_finalizeILj3840E6__halffS3_fjLj1024ELj4ENS0_18Kernel_traits_baseILj3840ES3_fS3_fjLj1024EEEEEEEvNS0_20BackwardKernelParamsE,@"STO_CUDA_ENTRY STV_DEFAULT"
_ZN18transformer_engine13normalization28ln_bwd_finalize_tuned_kernelINS0_22Kernel_traits_finalizeILj3840E6__halffS3_fjLj1024ELj4ENS0_18Kernel_traits_baseILj3840ES3_fS3_fjLj1024EEEEEEEvNS0_20BackwardKernelParamsE:
.text._ZN18transformer_engine13normalization28ln_bwd_finalize_tuned_kernelINS0_22Kernel_traits_finalizeILj3840E6__halffS3_fjLj1024ELj4ENS0_18Kernel_traits_baseILj3840ES3_fS3_fjLj1024EEEEEEEvNS0_20BackwardKernelParamsE:
        /* <DEDUP_REMOVED lines=20> */
.L_x_6495:
        /* <DEDUP_REMOVED lines=28> */
.L_x_6488:
        /* <DEDUP_REMOVED lines=33> */
.L_x_6487:
[----:B------:R-:W-:Y:S05]  /*0510*/  BSYNC B1 ;  /* 0x0000000000017941 */ /* 0x000fea0003800000 */
.L_x_6486:
        /* <DEDUP_REMOVED lines=23> */
.L_x_6490:
[----:B------:R-:W-:Y:S05]  /*0690*/  BSYNC B1 ;  /* 0x0000000000017941 */ /* 0x000fea0003800000 */
.L_x_6489:
        /* <DEDUP_REMOVED lines=11> */
.L_x_6485:
[----:B------:R-:W-:Y:S05]  /*0750*/  BSYNC B0 ;  /* 0x0000000000007941 */ /* 0x000fea0003800000 */
.L_x_6484:
        /* <DEDUP_REMOVED lines=33> */
.L_x_6506:
[----:B------:R-:W-:Y:S01]  /*0970*/  @!P0 SHF.R.U32.HI R11, RZ, 0x3, R0 ;  /* 0x00000003ff0b8819 */ /* 0x000fe20000011600 */
[----:B--2---:R-:W-:Y:S01]  /*0980*/  FADD R13, R8, R13 ;  /* 0x0000000d080d7221 */ /* 0x004fe20000000000 */
[----:B-1----:R-:W-:Y:S02]  /*0990*/  FADD R9, R10, R9 ;  /* 0x000000090a097221 */ /* 0x002fe40000000000 */
[----:B0-----:R-:W-:-:S05]  /*09a0*/  @!P0 LOP3.LUT R8, R11, 0x1ffffffc, RZ, 0xc0, !PT ;  /* 0x1ffffffc0b088812 */ /* 0x001fca00078ec0ff */
[----:B------:R1:W-:Y:S04]  /*09b0*/  @!P0 STS [R8+UR4+0x2000], R13 ;  /* 0x0020000d08008988 */ /* 0x0003e80008000804 */
[----:B------:R1:W-:Y:S02]  /*09c0*/  @!P0 STS [R8+UR4+0x2080], R9 ;  /* 0x0020800908008988 */ /* 0x0003e40008000804 */
.L_x_6491:
        /* <DEDUP_REMOVED lines=18> */
.L_x_6494:
[----:B------:R-:W-:Y:S05]  /*0af0*/  BSYNC B0 ;  /* 0x0000000000007941 */ /* 0x000fea0003800000 */
.L_x_6493:
[C---:B------:R-:W-:Y:S02]  /*0b00*/  ISETP.GT.U32.AND P0, PT, R5.reuse, -0xf01, PT ;  /* 0xfffff0ff0500780c */ /* 0x040fe40003f04070 */
[----:B------:R-:W-:Y:S02]  /*0b10*/  IADD3 R5, R5, 0xf00, RZ ;  /* 0x00000f0005057810 */ /* 0x000fe40007ffe0ff */
[----:B------:R-:W-:-:S09]  /*0b20*/  IADD3 R6, R6, 0x780, RZ ;  /* 0x0000078006067810 */ /* 0x000fd20007ffe0ff */
[----:B------:R-:W-:Y:S05]  /*0b30*/  @P0 BRA `(.L_x_6495) ;  /* 0xfffffff400800947 */ /* 0x000fea000383ffff */
[----:B------:R-:W-:Y:S05]  /*0b40*/  EXIT ;  /* 0x000000000000794d */ /* 0x000fea0003800000 */
.L_x_6492:
[----:B------:R-:W-:Y:S01]  /*0b50*/  HFMA2.MMA R18, -RZ, RZ, 0, 5.9604644775390625e-08 ;  /* 0x00000001ff127435 */ /* 0x000fe200000001ff */
[----:B0-----:R-:W-:Y:S01]  /*0b60*/  IMAD.MOV.U32 R19, RZ, RZ, R10 ;  /* 0x000000ffff137224 */ /* 0x001fe200078e000a */
[----:B------:R-:W-:Y:S02]  /*0b70*/  MOV R21, 0x1f ;  /* 0x0000001f00157802 */ /* 0x000fe40000000f00 */
[----:B------:R-:W-:-:S07]  /*0b80*/  MOV R16, 0xffffffff ;  /* 0xffffffff00107802 */ /* 0x000fce0000000f00 */
[----:B-12---:R-:W-:Y:S05]  /*0b90*/  WARPSYNC.COLLECTIVE R16, `(.L_x_6496) ;  /* 0x0000000010087348 */ /* 0x006fea0003c00000 */
[----:B------:R0:W3:Y:S02]  /*0ba0*/  SHFL.BFLY P1, R17, R19, R18, R21 ;  /* 0x0c00001213117389 */ /* 0x0000e40000020015 */
[----:B0123--:R-:W-:Y:S01]  /*0bb0*/  ENDCOLLECTIVE ;  /* 0x000000000000791b */ /* 0x00ffe20003800000 */
.L_x_6496:
[----:B------:R-:W-:Y:S01]  /*0bc0*/  HFMA2.MMA R18, -RZ, RZ, 0, 1.1920928955078125e-07 ;  /* 0x00000002ff127435 */ /* 0x000fe200000001ff */
[----:B------:R-:W-:-:S04]  /*0bd0*/  IMAD.MOV.U32 R9, RZ, RZ, R17 ;  /* 0x000000ffff097224 */ /* 0x000fc800078e0011 */
[----:B------:R-:W-:-:S05]  /*0be0*/  FADD R9, R10, R9 ;  /* 0x000000090a097221 */ /* 0x000fca0000000000 */
[----:B------:R-:W-:-:S07]  /*0bf0*/  MOV R19, R9 ;  /* 0x0000000900137202 */ /* 0x000fce0000000f00 */
[----:B------:R-:W-:Y:S05]  /*0c00*/  WARPSYNC.COLLECTIVE R16, `(.L_x_6497) ;  /* 0x0000000010087348 */ /* 0x000fea0003c00000 */
[----:B------:R0:W1:Y:S02]  /*0c10*/  SHFL.BFLY P1, R17, R19, R18, R21 ;  /* 0x0c00001213117389 */ /* 0x0000640000020015 */
[----:B01----:R-:W-:Y:S01]  /*0c20*/  ENDCOLLECTIVE ;  /* 0x000000000000791b */ /* 0x003fe20003800000 */
.L_x_6497:
[----:B------:R-:W-:Y:S01]  /*0c30*/  HFMA2.MMA R18, -RZ, RZ, 0, 2.384185791015625e-07 ;  /* 0x00000004ff127435 */ /* 0x000fe200000001ff */
[----:B------:R-:W-:-:S05]  /*0c40*/  MOV R12, R17 ;  /* 0x00000011000c7202 */ /* 0x000fca0000000f00 */
[----:B------:R-:W-:-:S04]  /*0c50*/  FADD R12, R9, R12 ;  /* 0x0000000c090c7221 */ /* 0x000fc80000000000 */
[----:B------:R-:W-:-:S07]  /*0c60*/  IMAD.MOV.U32 R19, RZ, RZ, R12 ;  /* 0x000000ffff137224 */ /* 0x000fce00078e000c */
[----:B------:R-:W-:Y:S05]  /*0c70*/  WARPSYNC.COLLECTIVE R16, `(.L_x_6498) ;  /* 0x0000000010087348 */ /* 0x000fea0003c00000 */
[----:B------:R0:W1:Y:S02]  /*0c80*/  SHFL.BFLY P1, R17, R19, R18, R21 ;  /* 0x0c00001213117389 */ /* 0x0000640000020015 */
[----:B01----:R-:W-:Y:S01]  /*0c90*/  ENDCOLLECTIVE ;  /* 0x000000000000791b */ /* 0x003fe20003800000 */
.L_x_6498:
[----:B------:R-:W-:Y:S01]  /*0ca0*/  IMAD.MOV.U32 R18, RZ, RZ, 0x8 ;  /* 0x00000008ff127424 */ /* 0x000fe200078e00ff */
[----:B------:R-:W-:-:S05]  /*0cb0*/  MOV R11, R17 ;  /* 0x00000011000b7202 */ /* 0x000fca0000000f00 */
[----:B------:R-:W-:-:S05]  /*0cc0*/  FADD R11, R12, R11 ;  /* 0x0000000b0c0b7221 */ /* 0x000fca0000000000 */
[----:B------:R-:W-:-:S07]  /*0cd0*/  MOV R19, R11 ;  /* 0x0000000b00137202 */ /* 0x000fce0000000f00 */
[----:B------:R-:W-:Y:S05]  /*0ce0*/  WARPSYNC.COLLECTIVE R16, `(.L_x_6499) ;  /* 0x0000000010087348 */ /* 0x000fea0003c00000 */
[----:B------:R0:W1:Y:S02]  /*0cf0*/  SHFL.BFLY P1, R17, R19, R18, R21 ;  /* 0x0c00001213117389 */ /* 0x0000640000020015 */
[----:B01----:R-:W-:Y:S01]  /*0d00*/  ENDCOLLECTIVE ;  /* 0x000000000000791b */ /* 0x003fe20003800000 */
.L_x_6499:
[----:B------:R-:W-:Y:S01]  /*0d10*/  HFMA2.MMA R18, -RZ, RZ, 0, 9.5367431640625e-07 ;  /* 0x00000010ff127435 */ /* 0x000fe200000001ff */
[----:B------:R-:W-:-:S05]  /*0d20*/  MOV R10, R17 ;  /* 0x00000011000a7202 */ /* 0x000fca0000000f00 */
[----:B------:R-:W-:-:S05]  /*0d30*/  FADD R10, R11, R10 ;  /* 0x0000000a0b0a7221 */ /* 0x000fca0000000000 */
[----:B------:R-:W-:-:S07]  /*0d40*/  MOV R19, R10 ;  /* 0x0000000a00137202 */ /* 0x000fce0000000f00 */
[----:B------:R-:W-:Y:S05]  /*0d50*/  WARPSYNC.COLLECTIVE R16, `(.L_x_6500) ;  /* 0x0000000010087348 */ /* 0x000fea0003c00000 */
[----:B------:R0:W1:Y:S02]  /*0d60*/  SHFL.BFLY P1, R17, R19, R18, R21 ;  /* 0x0c00001213117389 */ /* 0x0000640000020015 */
[----:B01----:R-:W-:Y:S01]  /*0d70*/  ENDCOLLECTIVE ;  /* 0x000000000000791b */ /* 0x003fe20003800000 */
.L_x_6500:
[----:B------:R-:W-:Y:S01]  /*0d80*/  HFMA2.MMA R18, -RZ, RZ, 0, 5.9604644775390625e-08 ;  /* 0x00000001ff127435 */ /* 0x000fe200000001ff */
[----:B------:R-:W-:Y:S01]  /*0d90*/  MOV R19, R8 ;  /* 0x0000000800137202 */ /* 0x000fe20000000f00 */
[----:B------:R-:W-:-:S09]  /*0da0*/  IMAD.MOV.U32 R9, RZ, RZ, R17 ;  /* 0x000000ffff097224 */ /* 0x000fd200078e0011 */
[----:B------:R-:W-:Y:S05]  /*0db0*/  WARPSYNC.COLLECTIVE R16, `(.L_x_6501) ;  /* 0x0000000010087348 */ /* 0x000fea0003c00000 */
[----:B------:R0:W1:Y:S02]  /*0dc0*/  SHFL.BFLY P1, R17, R19, R18, R21 ;  /* 0x0c00001213117389 */ /* 0x0000640000020015 */
[----:B01----:R-:W-:Y:S01]  /*0dd0*/  ENDCOLLECTIVE ;  /* 0x000000000000791b */ /* 0x003fe20003800000 */
.L_x_6501:
[----:B------:R-:W-:Y:S01]  /*0de0*/  HFMA2.MMA R18, -RZ, RZ, 0, 1.1920928955078125e-07 ;  /* 0x00000002ff127435 */ /* 0x000fe200000001ff */
[----:B------:R-:W-:-:S05]  /*0df0*/  MOV R11, R17 ;  /* 0x00000011000b7202 */ /* 0x000fca0000000f00 */
[----:B------:R-:W-:-:S04]  /*0e00*/  FADD R13, R8, R11 ;  /* 0x0000000b080d7221 */ /* 0x000fc80000000000 */
[----:B------:R-:W-:-:S07]  /*0e10*/  IMAD.MOV.U32 R19, RZ, RZ, R13 ;  /* 0x000000ffff137224 */ /* 0x000fce00078e000d */
[----:B------:R-:W-:Y:S05]  /*0e20*/  WARPSYNC.COLLECTIVE R16, `(.L_x_6502) ;  /* 0x0000000010087348 */ /* 0x000fea0003c00000 */
[----:B------:R0:W1:Y:S02]  /*0e30*/  SHFL.BFLY P1, R17, R19, R18, R21 ;  /* 0x0c00001213117389 */ /* 0x0000640000020015 */
[----:B01----:R-:W-:Y:S01]  /*0e40*/  ENDCOLLECTIVE ;  /* 0x000000000000791b */ /* 0x003fe20003800000 */
.L_x_6502:
[----:B------:R-:W-:Y:S01]  /*0e50*/  IMAD.MOV.U32 R18, RZ, RZ, 0x4 ;  /* 0x00000004ff127424 */ /* 0x000fe200078e00ff */
[----:B------:R-:W-:-:S05]  /*0e60*/  MOV R14, R17 ;  /* 0x00000011000e7202 */ /* 0x000fca0000000f00 */
[----:B------:R-:W-:-:S05]  /*0e70*/  FADD R14, R13, R14 ;  /* 0x0000000e0d0e7221 */ /* 0x000fca0000000000 */
[----:B------:R-:W-:-:S07]  /*0e80*/  MOV R19, R14 ;  /* 0x0000000e00137202 */ /* 0x000fce0000000f00 */
[----:B------:R-:W-:Y:S05]  /*0e90*/  WARPSYNC.COLLECTIVE R16, `(.L_x_6503) ;  /* 0x0000000010087348 */ /* 0x000fea0003c00000 */
[----:B------:R0:W1:Y:S02]  /*0ea0*/  SHFL.BFLY P1, R17, R19, R18, R21 ;  /* 0x0c00001213117389 */ /* 0x0000640000020015 */
[----:B01----:R-:W-:Y:S01]  /*0eb0*/  ENDCOLLECTIVE ;  /* 0x000000000000791b */ /* 0x003fe20003800000 */
.L_x_6503:
[----:B------:R-:W-:Y:S01]  /*0ec0*/  HFMA2.MMA R18, -RZ, RZ, 0, 4.76837158203125e-07 ;  /* 0x00000008ff127435 */ /* 0x000fe200000001ff */
[----:B------:R-:W-:-:S05]  /*0ed0*/  MOV R15, R17 ;  /* 0x00000011000f7202 */ /* 0x000fca0000000f00 */
[----:B------:R-:W-:-:S05]  /*0ee0*/  FADD R15, R14, R15 ;  /* 0x0000000f0e0f7221 */ /* 0x000fca0000000000 */
[----:B------:R-:W-:-:S07]  /*0ef0*/  MOV R19, R15 ;  /* 0x0000000f00137202 */ /* 0x000fce0000000f00 */
[----:B------:R-:W-:Y:S05]  /*0f00*/  WARPSYNC.COLLECTIVE R16, `(.L_x_6504) ;  /* 0x0000000010087348 */ /* 0x000fea0003c00000 */
[----:B------:R0:W1:Y:S02]  /*0f10*/  SHFL.BFLY P1, R17, R19, R18, R21 ;  /* 0x0c00001213117389 */ /* 0x0000640000020015 */
[----:B01----:R-:W-:Y:S01]  /*0f20*/  ENDCOLLECTIVE ;  /* 0x000000000000791b */ /* 0x003fe20003800000 */
.L_x_6504:
[----:B------:R-:W-:Y:S01]  /*0f30*/  HFMA2.MMA R18, -RZ, RZ, 0, 9.5367431640625e-07 ;  /* 0x00000010ff127435 */ /* 0x000fe200000001ff */
[----:B------:R-:W-:-:S04]  /*0f40*/  IMAD.MOV.U32 R8, RZ, RZ, R17 ;  /* 0x000000ffff087224 */ /* 0x000fc800078e0011 */
[----:B------:R-:W-:-:S05]  /*0f50*/  FADD R8, R15, R8 ;  /* 0x000000080f087221 */ /* 0x000fca0000000000 */
[----:B------:R-:W-:-:S07]  /*0f60*/  MOV R19, R8 ;  /* 0x0000000800137202 */ /* 0x000fce0000000f00 */
[----:B------:R-:W-:Y:S05]  /*0f70*/  WARPSYNC.COLLECTIVE R16, `(.L_x_6505) ;  /* 0x0000000010087348 */ /* 0x000fea0003c00000 */
[----:B------:R0:W1:Y:S02]  /*0f80*/  SHFL.BFLY P1, R17, R19, R18, R21 ;  /* 0x0c00001213117389 */ /* 0x0000640000020015 */
[----:B01----:R-:W-:Y:S01]  /*0f90*/  ENDCOLLECTIVE ;  /* 0x000000000000791b */ /* 0x003fe20003800000 */
.L_x_6505:
[----:B------:R-:W-:Y:S01]  /*0fa0*/  MOV R13, R17 ;  /* 0x00000011000d7202 */ /* 0x000fe20000000f00 */
[----:B------:R-:W-:Y:S06]  /*0fb0*/  BRA `(.L_x_6506) ;  /* 0xfffffff8006c7947 */ /* 0x000fec000383ffff */
.L_x_6507:
        /* <DEDUP_REMOVED lines=12> */
.L_x_8077:


//--------------------- .text._ZN18transformer_engine13normalization19ln_bwd_tuned_kernelINS0_13Kernel_traitsI6__halffS3_fjLj3840ELj1ELj1ELj4ELj8ENS0_18Kernel_traits_baseILj3840ES3_fS3_fjLj128EEEEEEEvNS0_20BackwardKernelParamsE --------------------------
	.section	.text._ZN18transformer_engine13normalization19ln_bwd_tuned_kernelINS0_13Kernel_traitsI6__halffS3_fjLj3840ELj1ELj1ELj4ELj8ENS0_18Kernel_traits_baseILj3840ES3_fS3_fjLj128EEEEEEEvNS0_20BackwardKernelParamsE,"ax",@progbits
	.align	128
        .global         _ZN18transformer_engine13normalization19ln_bwd_tuned_kernelINS0_13Kernel_traitsI6__halffS3_fjLj3840ELj1ELj1ELj4ELj8ENS0_18Kernel_traits_baseILj3840ES3_fS3_fjLj128EEEEEEEvNS0_20BackwardKernelParamsE
        .type           _ZN18transformer_engine13normalization19ln_bwd_tuned_kernelINS0_13Kernel_traitsI6__halffS3_fjLj3840ELj1ELj1ELj4ELj8ENS0_18Kernel_traits_baseILj3840ES3_fS3_fjLj128EEEEEEEvNS0_20BackwardKernelParamsE,@function
        .size           _ZN18transformer_engine13normalization19ln_bwd_tuned_kernelINS0_13Kernel_traitsI6__halffS3_fjLj3840ELj1ELj1ELj4ELj8ENS0_18Kernel_traits_baseILj3840ES3_fS3_fjLj128EEEEEEEvNS0_20BackwardKernelParamsE,(.L_x_8078 - _ZN18transformer_engine13normalization19ln_bwd_tuned_kernelINS0_13Kernel_traitsI6__halffS3_fjLj3840ELj1ELj1ELj4ELj8ENS0_18Kernel_traits_baseILj3840ES3_fS3_fjLj128EEEEEEEvNS0_20BackwardKernelParamsE)
        .other          _ZN18transformer_engine13normalization19ln_bwd_tuned_kernelINS0_13Kernel_traitsI6__halffS3_fjLj3840ELj1ELj1ELj4ELj8ENS0_18Kernel_traits_baseILj3840ES3_fS3_fjLj128EEEEEEEvNS0_20BackwardKernelParamsE,@"STO_CUDA_ENTRY STV_DEFAULT"
_ZN18transformer_engine13normalization19ln_bwd_tuned_kernelINS0_13Kernel_traitsI6__halffS3_fjLj3840ELj1ELj1ELj4ELj8ENS0_18Kernel_traits_baseILj3840ES3_fS3_fjLj128EEEEEEEvNS0_20BackwardKernelParamsE:
.text._ZN18transformer_engine13normalization19ln_bwd_tuned_kernelINS0_13Kernel_traitsI6__halffS3_fjLj3840ELj1ELj1ELj4ELj8ENS0_18Kernel_traits_baseILj3840ES3_fS3_fjLj128EEEEEEEvNS0_20BackwardKernelParamsE:
        /* <DEDUP_REMOVED lines=130> */
.L_x_6513:
[----:B------:R-:W0:Y:S01]  /*0820*/  LDC.64 R32, c[0x0][0x230] ;  /* 0x00008c00ff207b82 */ /* 0x000e220000000a00 */
[----:B------:R-:W-:-:S05]  /*0830*/  LOP3.LUT R61, R127, 0x7f, RZ, 0xc0, !PT ;  /* 0x0000007f7f3d7812 */ /* 0x000fca00078ec0ff */
[C---:B------:R-:W-:Y:S02]  /*0840*/  IMAD R61, R126.reuse, 0x780, R61 ;  /* 0x000007807e3d7824 */ /* 0x040fe400078e023d */
[----:B-1----:R-:W1:Y:S08]  /*0850*/  LDC.64 R2, c[0x0][0x258] ;  /* 0x00009600ff027b82 */ /* 0x002e700000000a00 */
[----:B------:R-:W2:Y:S08]  /*0860*/  LDC.64 R132, c[0x0][0x228] ;  /* 0x00008a00ff847b82 */ /* 0x000eb00000000a00 */
[----:B------:R-:W3:Y:S01]  /*0870*/  LDC.64 R8, c[0x0][0x220] ;  /* 0x00008800ff087b82 */ /* 0x000ee20000000a00 */
[----:B0-----:R-:W-:Y:S01]  /*0880*/  IMAD.WIDE R32, R126, 0x4, R32 ;  /* 0x000000047e207825 */ /* 0x001fe200078e0220 */
[----:B------:R-:W-:-:S02]  /*0890*/  IADD3 R59, R61, 0x80, RZ ;  /* 0x000000803d3b7810 */ /* 0x000fc40007ffe0ff */
[C---:B------:R-:W-:Y:S02]  /*08a0*/  IADD3 R57, R61.reuse, 0x100, RZ ;  /* 0x000001003d397810 */ /* 0x040fe40007ffe0ff */
[C---:B------:R-:W-:Y:S01]  /*08b0*/  IADD3 R55, R61.reuse, 0x180, RZ ;  /* 0x000001803d377810 */ /* 0x040fe20007ffe0ff */
[----:B------:R0:W4:Y:S01]  /*08c0*/  LDG.E R32, desc[UR6][R32.64] ;  /* 0x0000000620207981 */ /* 0x000122000c1e1900 */
[----:B------:R-:W-:Y:S01]  /*08d0*/  IADD3 R53, R61, 0x200, RZ ;  /* 0x000002003d357810 */ /* 0x000fe20007ffe0ff */
[--C-:B-1----:R-:W-:Y:S01]  /*08e0*/  IMAD.WIDE.U32 R4, R59, 0x4, R2.reuse ;  /* 0x000000043b047825 */ /* 0x102fe200078e0002 */
        /* <DEDUP_REMOVED lines=13> */
[C---:B------:R-:W-:Y:S01]  /*09c0*/  IADD3 R37, R61.reuse, 0x600, RZ ;  /* 0x000006003d257810 */ /* 0x040fe20007ffe0ff */
[----:B--2---:R-:W-:Y:S01]  /*09d0*/  IMAD.WIDE R132, R126, 0x4, R132 ;  /* 0x000000047e847825 */ /* 0x004fe200078e0284 */
[C---:B------:R-:W-:Y:S01]  /*09e0*/  IADD3 R35, R61.reuse, 0x680, RZ ;  /* 0x000006803d237810 */ /* 0x040fe20007ffe0ff */
[----:B------:R2:W5:Y:S01]  /*09f0*/  LDG.E R193, desc[UR6][R12.64] ;  /* 0x000000060cc17981 */ /* 0x000562000c1e1900 */
[C---:B0-----:R-:W-:Y:S01]  /*0a00*/  IADD3 R33, R61.reuse, 0x700, RZ ;  /* 0x000007003d217810 */ /* 0x041fe20007ffe0ff */
[----:B------:R-:W-:-:S02]  /*0a10*/  IMAD.WIDE.U32 R204, R61, 0x4, R2 ;  /* 0x000000043dcc7825 */ /* 0x000fc400078e0002 */
[----:B------:R-:W4:Y:S02]  /*0a20*/  LDG.E R132, desc[UR6][R132.64] ;  /* 0x0000000684847981 */ /* 0x000f24000c1e1900 */
[--C-:B------:R-:W-:Y:S02]  /*0a30*/  IMAD.WIDE.U32 R14, R51, 0x4, R2.reuse ;  /* 0x00000004330e7825 */ /* 0x100fe400078e0002 */
[----:B------:R-:W5:Y:S02]  /*0a40*/  LDG.E R204, desc[UR6][R204.64] ;  /* 0x00000006cccc7981 */ /* 0x000f64000c1e1900 */
[--C-:B-1----:R-:W-:Y:S02]  /*0a50*/  IMAD.WIDE.U32 R4, R49, 0x4, R2.reuse ;  /* 0x0000000431047825 */ /* 0x102fe400078e0002 */
[----:B------:R-:W5:Y:S02]  /*0a60*/  LDG.E R129, desc[UR6][R14.64] ;  /* 0x000000060e817981 */ /* 0x000f64000c1e1900 */
[----:B------:R-:W-:-:S02]  /*0a70*/  IMAD.WIDE.U32 R18, R47, 0x4, R2 ;  /* 0x000000042f127825 */ /* 0x000fc400078e0002 */
[----:B------:R0:W5:Y:S02]  /*0a80*/  LDG.E R133, desc[UR6][R4.64] ;  /* 0x0000000604857981 */ /* 0x000164000c1e1900 */
[--C-:B---3--:R-:W-:Y:S02]  /*0a90*/  IMAD.WIDE.U32 R10, R45, 0x4, R2.reuse ;  /* 0x000000042d0a7825 */ /* 0x108fe400078e0002 */
[----:B------:R-:W5:Y:S02]  /*0aa0*/  LDG.E R134, desc[UR6][R18.64] ;  /* 0x0000000612867981 */ /* 0x000f64000c1e1900 */
[--C-:B------:R-:W-:Y:S02]  /*0ab0*/  IMAD.WIDE.U32 R136, R43, 0x4, R2.reuse ;  /* 0x000000042b887825 */ /* 0x100fe400078e0002 */
[----:B------:R1:W5:Y:S02]  /*0ac0*/  LDG.E R135, desc[UR6][R10.64] ;  /* 0x000000060a877981 */ /* 0x000364000c1e1900 */
        /* <DEDUP_REMOVED lines=14> */
[----:B------:R-:W4:Y:S02]  /*0bb0*/  LDG.E.64 R2, desc[UR6][R2.64] ;  /* 0x0000000602027981 */ /* 0x000f24000c1e1b00 */
[--C-:B-1----:R-:W-:Y:S02]  /*0bc0*/  IMAD.WIDE.U32 R10, R57, 0x8, R8.reuse ;  /* 0x00000008390a7825 */ /* 0x102fe400078e0008 */
        /* <DEDUP_REMOVED lines=15> */
[----:B--2---:R-:W-:-:S02]  /*0cc0*/  IMAD.WIDE.U32 R20, R41, 0x8, R8 ;  /* 0x0000000829147825 */ /* 0x004fc400078e0008 */
        /* <DEDUP_REMOVED lines=10> */
[----:B----4-:R-:W-:-:S04]  /*0d70*/  FADD R131, R2, -R132 ;  /* 0x8000008402837221 */ /* 0x010fc80000000000 */
[----:B------:R-:W-:Y:S01]  /*0d80*/  FMUL R0, R131, R32 ;  /* 0x0000002083007220 */ /* 0x000fe20000400000 */
[----:B------:R-:W-:Y:S06]  /*0d90*/  @!P0 BRA `(.L_x_6509) ;  /* 0x0000000c00b88947 */ /* 0x000fec0003800000 */
[--C-:B-----5:R-:W-:Y:S02]  /*0da0*/  HADD2.F32 R202, -RZ, R204.reuse.H0_H0 ;  /* 0x200000ccffca7230 */ /* 0x120fe40000004100 */
[----:B------:R-:W-:Y:S01]  /*0db0*/  FADD R141, R182, 1 ;  /* 0x3f800000b68d7421 */ /* 0x000fe20000000000 */
[--C-:B------:R-:W-:Y:S01]  /*0dc0*/  FADD R227, R8, -R132.reuse ;  /* 0x8000008408e37221 */ /* 0x100fe20000000000 */
[--C-:B------:R-:W-:Y:S01]  /*0dd0*/  FADD R229, R9, -R132.reuse ;  /* 0x8000008409e57221 */ /* 0x100fe20000000000 */
[----:B------:R-:W-:Y:S02]  /*0de0*/  HADD2.F32 R204, -RZ, R204.H1_H1 ;  /* 0x300000ccffcc7230 */ /* 0x000fe40000004100 */
[----:B------:R-:W-:Y:S01]  /*0df0*/  FMUL R141, R141, R202 ;  /* 0x000000ca8d8d7220 */ /* 0x000fe20000400000 */
[--C-:B------:R-:W-:Y:S02]  /*0e00*/  HADD2.F32 R9, -RZ, R135.reuse.H0_H0 ;  /* 0x20000087ff097230 */ /* 0x100fe40000004100 */
[----:B------:R-:W-:Y:S01]  /*0e10*/  FADD R167, R3, -R132 ;  /* 0x8000008403a77221 */ /* 0x000fe20000000000 */
[----:B------:R-:W-:-:S02]  /*0e20*/  HADD2.F32 R8, -RZ, R135.H1_H1 ;  /* 0x30000087ff087230 */ /* 0x000fc40000004100 */
[----:B------:R-:W-:Y:S01]  /*0e30*/  FADD R135, R62, 1 ;  /* 0x3f8000003e877421 */ /* 0x000fe20000000000 */
[--C-:B------:R-:W-:Y:S01]  /*0e40*/  FADD R165, R4, -R132.reuse ;  /* 0x8000008404a57221 */ /* 0x100fe20000000000 */
[--C-:B------:R-:W-:Y:S01]  /*0e50*/  FADD R137, R5, -R132.reuse ;  /* 0x8000008405897221 */ /* 0x100fe20000000000 */
[----:B------:R-:W-:Y:S02]  /*0e60*/  HADD2.F32 R200, -RZ, R199.H0_H0 ;  /* 0x200000c7ffc87230 */ /* 0x000fe40000004100 */
[----:B------:R-:W-:Y:S01]  /*0e70*/  FMUL R138, R135, R204 ;  /* 0x000000cc878a7220 */ /* 0x000fe20000400000 */
[--C-:B------:R-:W-:Y:S02]  /*0e80*/  HADD2.F32 R5, -RZ, R133.reuse.H0_H0 ;  /* 0x20000085ff057230 */ /* 0x100fe40000004100 */
[----:B------:R-:W-:Y:S01]  /*0e90*/  FADD R135, RZ, R141 ;  /* 0x0000008dff877221 */ /* 0x000fe20000000000 */
[----:B------:R-:W-:Y:S02]  /*0ea0*/  HADD2.F32 R4, -RZ, R133.H1_H1 ;  /* 0x30000085ff047230 */ /* 0x000fe40000004100 */
[----:B------:R-:W-:Y:S01]  /*0eb0*/  FADD R133, R181, 1 ;  /* 0x3f800000b5857421 */ /* 0x000fe20000000000 */
[--C-:B------:R-:W-:Y:S01]  /*0ec0*/  FADD R163, R10, -R132.reuse ;  /* 0x800000840aa37221 */ /* 0x100fe20000000000 */
[--C-:B------:R-:W-:Y:S01]  /*0ed0*/  FADD R139, R11, -R132.reuse ;  /* 0x800000840b8b7221 */ /* 0x100fe20000000000 */
[--C-:B------:R-:W-:Y:S01]  /*0ee0*/  FADD R223, R6, -R132.reuse ;  /* 0x8000008406df7221 */ /* 0x100fe20000000000 */
[----:B------:R-:W-:Y:S01]  /*0ef0*/  FADD R225, R7, -R132 ;  /* 0x8000008407e17221 */ /* 0x000fe20000000000 */
[----:B------:R-:W-:Y:S01]  /*0f00*/  FMUL R167, R32, R167 ;  /* 0x000000a720a77220 */ /* 0x000fe20000400000 */
[----:B------:R-:W-:Y:S01]  /*0f10*/  FFMA R208, R0, R141, RZ ;  /* 0x0000008d00d07223 */ /* 0x000fe200000000ff */
[----:B------:R-:W-:-:S02]  /*0f20*/  HADD2.F32 R199, -RZ, R199.H1_H1 ;  /* 0x300000c7ffc77230 */ /* 0x000fc40000004100 */
[----:B------:R-:W-:Y:S01]  /*0f30*/  FADD R131, R180, 1 ;  /* 0x3f800000b4837421 */ /* 0x000fe20000000000 */
[--C-:B------:R-:W-:Y:S02]  /*0f40*/  HADD2.F32 R7, -RZ, R134.reuse.H0_H0 ;  /* 0x20000086ff077230 */ /* 0x100fe40000004100 */
[--C-:B------:R-:W-:Y:S01]  /*0f50*/  FADD R161, R14, -R132.reuse ;  /* 0x800000840ea17221 */ /* 0x100fe20000000000 */
[----:B------:R-:W-:Y:S02]  /*0f60*/  HADD2.F32 R6, -RZ, R134.H1_H1 ;  /* 0x30000086ff067230 */ /* 0x000fe40000004100 */
[----:B------:R-:W-:Y:S01]  /*0f70*/  FADD R134, R60, 1 ;  /* 0x3f8000003c867421 */ /* 0x000fe20000000000 */
[--C-:B------:R-:W-:Y:S02]  /*0f80*/  HADD2.F32 R11, -RZ, R136.reuse.H0_H0 ;  /* 0x20000088ff0b7230 */ /* 0x100fe40000004100 */
[----:B------:R-:W-:Y:S01]  /*0f90*/  FADD R143, R15, -R132 ;  /* 0x800000840f8f7221 */ /* 0x000fe20000000000 */
[----:B------:R-:W-:-:S02]  /*0fa0*/  HADD2.F32 R10, -RZ, R136.H1_H1 ;  /* 0x30000088ff0a7230 */ /* 0x000fc40000004100 */
[----:B------:R-:W-:Y:S01]  /*0fb0*/  FMUL R136, R133, R200 ;  /* 0x000000c885887220 */ /* 0x000fe20000400000 */
[--C-:B------:R-:W-:Y:S02]  /*0fc0*/  HADD2.F32 R198, -RZ, R197.reuse.H0_H0 ;  /* 0x200000c5ffc67230 */ /* 0x100fe40000004100 */
[----:B------:R-:W-:Y:S01]  /*0fd0*/  FADD R133, R135, R138 ;  /* 0x0000008a87857221 */ /* 0x000fe20000000000 */
        /* <DEDUP_REMOVED lines=20> */
[----:B------:R-:W-:Y:S01]  /*1120*/  FFMA R208, R167, R138, R208 ;  /* 0x0000008aa7d07223 */ /* 0x000fe200000000d0 */
[----:B------:R-:W-:Y:S02]  /*1130*/  HADD2.F32 R196, -RZ, R195.H0_H0 ;  /* 0x200000c3ffc47230 */ /* 0x000fe40000004100 */
[----:B------:R-:W-:Y:S01]  /*1140*/  FADD R132, R58, 1 ;  /* 0x3f8000003a847421 */ /* 0x000fe20000000000 */
[--C-:B------:R-:W-:Y:S02]  /*1150*/  HADD2.F32 R3, -RZ, R129.reuse.H0_H0 ;  /* 0x20000081ff037230 */ /* 0x100fe40000004100 */
[----:B------:R-:W-:Y:S01]  /*1160*/  FMUL R135, R134, R199 ;  /* 0x000000c786877220 */ /* 0x000fe20000400000 */
[----:B------:R-:W-:Y:S02]  /*1170*/  HADD2.F32 R2, -RZ, R129.H1_H1 ;  /* 0x30000081ff027230 */ /* 0x000fe40000004100 */
        /* <DEDUP_REMOVED lines=10> */
[----:B------:R-:W-:-:S02]  /*1220*/  HADD2.F32 R194, -RZ, R193.H0_H0 ;  /* 0x200000c1ffc27230 */ /* 0x000fc40000004100 */
[----:B------:R-:W-:Y:S01]  /*1230*/  FADD R206, R54, 1 ;  /* 0x3f80000036ce7421 */ /* 0x000fe20000000000 */
[----:B------:R-:W-:Y:S02]  /*1240*/  HADD2.F32 R193, -RZ, R193.H1_H1 ;  /* 0x300000c1ffc17230 */ /* 0x000fe40000004100 */
[C---:B------:R-:W-:Y:S01]  /*1250*/  FMUL R152, R32.reuse, R203 ;  /* 0x000000cb20987220 */ /* 0x040fe20000400000 */
[----:B------:R-:W-:Y:S01]  /*1260*/  FADD R210, R129, R134 ;  /* 0x0000008681d27221 */ /* 0x000fe20000000000 */
[C---:B------:R-:W-:Y:S01]  /*1270*/  FMUL R164, R32.reuse, R139 ;  /* 0x0000008b20a47220 */ /* 0x040fe20000400000 */
[----:B------:R-:W-:Y:S01]  /*1280*/  FFMA R203, R163, R134, R208 ;  /* 0x00000086a3cb7223 */ /* 0x000fe200000000d0 */
[C---:B------:R-:W-:Y:S01]  /*1290*/  FMUL R154, R32.reuse, R151 ;  /* 0x00000097209a7220 */ /* 0x040fe20000400000 */
[----:B------:R-:W-:Y:S02]  /*12a0*/  HADD2.F32 R195, -RZ, R195.H1_H1 ;  /* 0x300000c3ffc37230 */ /* 0x000fe40000004100 */
[----:B------:R-:W-:Y:S01]  /*12b0*/  FMUL R151, R32, R205 ;  /* 0x000000cd20977220 */ /* 0x000fe20000400000 */
[----:B------:R-:W-:-:S02]  /*12c0*/  HADD2.F32 R191, -RZ, R130.H0_H0 ;  /* 0x20000082ffbf7230 */ /* 0x000fc40000004100 */
[----:B------:R-:W-:Y:S01]  /*12d0*/  FMUL R129, R206, R193 ;  /* 0x000000c1ce817220 */ /* 0x000fe20000400000 */
[----:B------:R-:W-:Y:S02]  /*12e0*/  HADD2.F32 R192, -RZ, R130.H1_H1 ;  /* 0x30000082ffc07230 */ /* 0x000fe40000004100 */
[----:B------:R-:W-:Y:S01]  /*12f0*/  FADD R130, R56, 1 ;  /* 0x3f80000038827421 */ /* 0x000fe20000000000 */
        /* <DEDUP_REMOVED lines=25> */
[----:B------:R-:W-:Y:S01]  /*1490*/  FADD R26, R175, 1 ;  /* 0x3f800000af1a7421 */ /* 0x000fe20000000000 */
[----:B------:R-:W-:Y:S01]  /*14a0*/  FMUL R157, R32, R157 ;  /* 0x0000009d209d7220 */ /* 0x000fe20000400000 */
[----:B------:R-:W-:Y:S01]  /*14b0*/  FFMA R206, R158, R31, R203 ;  /* 0x0000001f9ece7223 */ /* 0x000fe200000000cb */
[----:B------:R-:W-:Y:S01]  /*14c0*/  FADD R25, R48, 1 ;  /* 0x3f80000030197421 */ /* 0x000fe20000000000 */
[----:B------:R-:W-:Y:S01]  /*14d0*/  FADD R24, R174, 1 ;  /* 0x3f800000ae187421 */ /* 0x000fe20000000000 */
[----:B------:R-:W-:Y:S01]  /*14e0*/  FMUL R29, R28, R5 ;  /* 0x000000051c1d7220 */ /* 0x000fe20000400000 */
[----:B------:R-:W-:Y:S01]  /*14f0*/  FADD R23, R46, 1 ;  /* 0x3f8000002e177421 */ /* 0x000fe20000000000 */
[----:B------:R-:W-:Y:S01]  /*1500*/  FMUL R28, R27, R4 ;  /* 0x000000041b1c7220 */ /* 0x000fe20000400000 */
[----:B------:R-:W-:Y:S01]  /*1510*/  FADD R208, R205, R30 ;  /* 0x0000001ecdd07221 */ /* 0x000fe20000000000 */
[----:B------:R-:W-:Y:S01]  /*1520*/  FADD R22, R173, 1 ;  /* 0x3f800000ad167421 */ /* 0x000fe20000000000 */
[----:B------:R-:W-:Y:S01]  /*1530*/  FMUL R156, R32, R149 ;  /* 0x00000095209c7220 */ /* 0x000fe20000400000 */
[----:B------:R-:W-:Y:S01]  /*1540*/  FMUL R27, R26, R7 ;  /* 0x000000071a1b7220 */ /* 0x000fe20000400000 */
[----:B------:R-:W-:Y:S01]  /*1550*/  FFMA R203, R157, R30, R206 ;  /* 0x0000001e9dcb7223 */ /* 0x000fe200000000ce */
[----:B------:R-:W-:-:S02]  /*1560*/  HADD2.F32 R183, -RZ, R184.H0_H0 ;  /* 0x200000b8ffb77230 */ /* 0x000fc40000004100 */
[----:B------:R-:W-:Y:S01]  /*1570*/  FADD R21, R44, 1 ;  /* 0x3f8000002c157421 */ /* 0x000fe20000000000 */
[----:B------:R-:W-:Y:S01]  /*1580*/  FMUL R26, R25, R6 ;  /* 0x00000006191a7220 */ /* 0x000fe20000400000 */
[----:B------:R-:W-:Y:S02]  /*1590*/  HADD2.F32 R184, -RZ, R184.H1_H1 ;  /* 0x300000b8ffb87230 */ /* 0x000fe40000004100 */
[----:B------:R-:W-:Y:S01]  /*15a0*/  FADD R20, R172, 1 ;  /* 0x3f800000ac147421 */ /* 0x000fe20000000000 */
[----:B------:R-:W-:Y:S01]  /*15b0*/  FMUL R25, R24, R9 ;  /* 0x0000000918197220 */ /* 0x000fe20000400000 */
[--C-:B------:R-:W-:Y:S02]  /*15c0*/  HADD2.F32 R185, -RZ, R186.reuse.H0_H0 ;  /* 0x200000baffb97230 */ /* 0x100fe40000004100 */
[----:B------:R-:W-:Y:S01]  /*15d0*/  FADD R19, R42, 1 ;  /* 0x3f8000002a137421 */ /* 0x000fe20000000000 */
[----:B------:R-:W-:Y:S01]  /*15e0*/  FMUL R24, R23, R8 ;  /* 0x0000000817187220 */ /* 0x000fe20000400000 */
[----:B------:R-:W-:Y:S01]  /*15f0*/  FADD R205, R208, R29 ;  /* 0x0000001dd0cd7221 */ /* 0x000fe20000000000 */
[----:B------:R-:W-:-:S02]  /*1600*/  HADD2.F32 R186, -RZ, R186.H1_H1 ;  /* 0x300000baffba7230 */ /* 0x000fc40000004100 */
[----:B------:R-:W-:Y:S01]  /*1610*/  FADD R18, R171, 1 ;  /* 0x3f800000ab127421 */ /* 0x000fe20000000000 */
[----:B------:R-:W-:Y:S01]  /*1620*/  FMUL R155, R32, R155 ;  /* 0x0000009b209b7220 */ /* 0x000fe20000400000 */
[----:B------:R-:W-:Y:S01]  /*1630*/  FMUL R23, R22, R11 ;  /* 0x0000000b16177220 */ /* 0x000fe20000400000 */
[----:B------:R-:W-:Y:S01]  /*1640*/  FFMA R206, R156, R29, R203 ;  /* 0x0000001d9cce7223 */ /* 0x000fe200000000cb */
[--C-:B------:R-:W-:Y:S02]  /*1650*/  HADD2.F32 R187, -RZ, R188.reuse.H0_H0 ;  /* 0x200000bcffbb7230 */ /* 0x100fe40000004100 */
[----:B------:R-:W-:Y:S01]  /*1660*/  FADD R17, R40, 1 ;  /* 0x3f80000028117421 */ /* 0x000fe20000000000 */
[----:B------:R-:W-:Y:S01]  /*1670*/  FMUL R22, R21, R10 ;  /* 0x0000000a15167220 */ /* 0x000fe20000400000 */
[----:B------:R-:W-:Y:S02]  /*1680*/  HADD2.F32 R188, -RZ, R188.H1_H1 ;  /* 0x300000bcffbc7230 */ /* 0x000fe40000004100 */
[----:B------:R-:W-:Y:S01]  /*1690*/  FADD R16, R170, 1 ;  /* 0x3f800000aa107421 */ /* 0x000fe20000000000 */
[----:B------:R-:W-:Y:S01]  /*16a0*/  FMUL R21, R20, R183 ;  /* 0x000000b714157220 */ /* 0x000fe20000400000 */
[----:B------:R-:W-:-:S02]  /*16b0*/  HADD2.F32 R189, -RZ, R190.H0_H0 ;  /* 0x200000beffbd7230 */ /* 0x000fc40000004100 */
[----:B------:R-:W-:Y:S01]  /*16c0*/  FADD R15, R38, 1 ;  /* 0x3f800000260f7421 */ /* 0x000fe20000000000 */
[----:B------:R-:W-:Y:S01]  /*16d0*/  FMUL R20, R19, R184 ;  /* 0x000000b813147220 */ /* 0x000fe20000400000 */
[----:B------:R-:W-:Y:S01]  /*16e0*/  FADD R208, R205, R28 ;  /* 0x0000001ccdd07221 */ /* 0x000fe20000000000 */
[----:B------:R-:W-:Y:S02]  /*16f0*/  HADD2.F32 R190, -RZ, R190.H1_H1 ;  /* 0x300000beffbe7230 */ /* 0x000fe40000004100 */
        /* <DEDUP_REMOVED lines=88> */
.L_x_6509:
[--C-:B-----5:R-:W-:Y:S02]  /*1c80*/  HADD2.F32 R202, -RZ, R204.reuse.H0_H0 ;  /* 0x200000ccffca7230 */ /* 0x120fe40000004100 */
[----:B------:R-:W-:Y:S01]  /*1c90*/  FADD R141, RZ, R182 ;  /* 0x000000b6ff8d7221 */ /* 0x000fe20000000000 */
[----:B------:R-:W-:Y:S01]  /*1ca0*/  FADD R153, R31, -R132 ;  /* 0x800000841f997221 */ /* 0x000fe20000000000 */
[----:B------:R-:W-:Y:S02]  /*1cb0*/  HADD2.F32 R204, -RZ, R204.H1_H1 ;  /* 0x300000ccffcc7230 */ /* 0x000fe40000004100 */
[----:B------:R-:W-:Y:S01]  /*1cc0*/  FADD R31, RZ, R62 ;  /* 0x0000003eff1f7221 */ /* 0x000fe20000000000 */
[----:B------:R-:W-:Y:S01]  /*1cd0*/  FMUL R141, R202, R141 ;  /* 0x0000008dca8d7220 */ /* 0x000fe20000400000 */
[----:B------:R-:W-:Y:S01]  /*1ce0*/  FADD R167, R3, -R132 ;  /* 0x8000008403a77221 */ /* 0x000fe20000000000 */
[----:B------:R-:W-:Y:S02]  /*1cf0*/  HADD2.F32 R200, -RZ, R199.H0_H0 ;  /* 0x200000c7ffc87230 */ /* 0x000fe40000004100 */
[----:B------:R-:W-:Y:S01]  /*1d00*/  FMUL R138, R204, R31 ;  /* 0x0000001fcc8a7220 */ /* 0x000fe20000400000 */
[----:B------:R-:W-:-:S02]  /*1d10*/  HADD2.F32 R3, -RZ, R129.H0_H0 ;  /* 0x20000081ff037230 */ /* 0x000fc40000004100 */
[--C-:B------:R-:W-:Y:S01]  /*1d20*/  FADD R151, R30, -R132.reuse ;  /* 0x800000841e977221 */ /* 0x100fe20000000000 */
[----:B------:R-:W-:Y:S02]  /*1d30*/  HADD2.F32 R2, -RZ, R129.H1_H1 ;  /* 0x30000081ff027230 */ /* 0x000fe40000004100 */
[----:B------:R-:W-:Y:S01]  /*1d40*/  FADD R129, RZ, R181 ;  /* 0x000000b5ff817221 */ /* 0x000fe20000000000 */
[----:B------:R-:W-:Y:S01]  /*1d50*/  FADD R31, RZ, R141 ;  /* 0x0000008dff1f7221 */ /* 0x000fe20000000000 */
[--C-:B------:R-:W-:Y:S01]  /*1d60*/  FADD R165, R4, -R132.reuse ;  /* 0x8000008404a57221 */ /* 0x100fe20000000000 */
[----:B------:R-:W-:Y:S01]  /*1d70*/  FMUL R167, R32, R167 ;  /* 0x000000a720a77220 */ /* 0x000fe20000400000 */
[----:B------:R-:W-:Y:S01]  /*1d80*/  FFMA R30, R0, R141, RZ ;  /* 0x0000008d001e7223 */ /* 0x000fe200000000ff */
[--C-:B------:R-:W-:Y:S01]  /*1d90*/  FADD R163, R10, -R132.reuse ;  /* 0x800000840aa37221 */ /* 0x100fe20000000000 */
[----:B------:R-:W-:Y:S01]  /*1da0*/  FADD R139, R11, -R132 ;  /* 0x800000840b8b7221 */ /* 0x000fe20000000000 */
[----:B------:R-:W-:-:S02]  /*1db0*/  HADD2.F32 R199, -RZ, R199.H1_H1 ;  /* 0x300000c7ffc77230 */ /* 0x000fc40000004100 */
[----:B------:R-:W-:Y:S01]  /*1dc0*/  FADD R31, R31, R138 ;  /* 0x0000008a1f1f7221 */ /* 0x000fe20000000000 */
[--C-:B------:R-:W-:Y:S02]  /*1dd0*/  HADD2.F32 R191, -RZ, R130.reuse.H0_H0 ;  /* 0x20000082ffbf7230 */ /* 0x100fe40000004100 */
[----:B------:R-:W-:Y:S01]  /*1de0*/  FADD R137, R5, -R132 ;  /* 0x8000008405897221 */ /* 0x000fe20000000000 */
[----:B------:R-:W-:Y:S02]  /*1df0*/  HADD2.F32 R192, -RZ, R130.H1_H1 ;  /* 0x30000082ffc07230 */ /* 0x000fe40000004100 */
[----:B------:R-:W-:Y:S01]  /*1e00*/  FADD R130, RZ, R60 ;  /* 0x0000003cff827221 */ /* 0x000fe20000000000 */
[--C-:B------:R-:W-:Y:S02]  /*1e10*/  HADD2.F32 R11, -RZ, R136.reuse.H0_H0 ;  /* 0x20000088ff0b7230 */ /* 0x100fe40000004100 */
[----:B------:R-:W-:Y:S01]  /*1e20*/  FADD R231, R8, -R132 ;  /* 0x8000008408e77221 */ /* 0x000fe20000000000 */
[----:B------:R-:W-:-:S02]  /*1e30*/  HADD2.F32 R10, -RZ, R136.H1_H1 ;  /* 0x30000088ff0a7230 */ /* 0x000fc40000004100 */
[----:B------:R-:W-:Y:S01]  /*1e40*/  FMUL R136, R200, R129 ;  /* 0x00000081c8887220 */ /* 0x000fe20000400000 */
[----:B------:R-:W-:Y:S01]  /*1e50*/  FADD R233, R9, -R132 ;  /* 0x8000008409e97221 */ /* 0x000fe20000000000 */
[----:B------:R-:W-:Y:S01]  /*1e60*/  FMUL R165, R32, R165 ;  /* 0x000000a520a57220 */ /* 0x000fe20000400000 */
[----:B------:R-:W-:Y:S01]  /*1e70*/  FFMA R30, R167, R138, R30 ;  /* 0x0000008aa71e7223 */ /* 0x000fe2000000001e */
[--C-:B------:R-:W-:Y:S02]  /*1e80*/  HADD2.F32 R9, -RZ, R135.reuse.H0_H0 ;  /* 0x20000087ff097230 */ /* 0x100fe40000004100 */
[----:B------:R-:W-:Y:S01]  /*1e90*/  FADD R131, RZ, R180 ;  /* 0x000000b4ff837221 */ /* 0x000fe20000000000 */
[----:B------:R-:W-:Y:S02]  /*1ea0*/  HADD2.F32 R8, -RZ, R135.H1_H1 ;  /* 0x30000087ff087230 */ /* 0x000fe40000004100 */
[----:B------:R-:W-:Y:S01]  /*1eb0*/  FMUL R135, R199, R130 ;  /* 0x00000082c7877220 */ /* 0x000fe20000400000 */
[----:B------:R-:W-:-:S02]  /*1ec0*/  HADD2.F32 R198, -RZ, R197.H0_H0 ;  /* 0x200000c5ffc67230 */ /* 0x000fc40000004100 */
[----:B------:R-:W-:Y:S01]  /*1ed0*/  FADD R130, R31, R136 ;  /* 0x000000881f827221 */ /* 0x000fe20000000000 */
[----:B------:R-:W-:Y:S02]  /*1ee0*/  HADD2.F32 R196, -RZ, R195.H0_H0 ;  /* 0x200000c3ffc47230 */ /* 0x000fe40000004100 */
        /* <DEDUP_REMOVED lines=23> */
[----:B------:R-:W-:Y:S01]  /*2060*/  FADD R132, RZ, R58 ;  /* 0x0000003aff847221 */ /* 0x000fe20000000000 */
[----:B------:R-:W-:Y:S02]  /*2070*/  HADD2.F32 R195, -RZ, R195.H1_H1 ;  /* 0x300000c3ffc37230 */ /* 0x000fe40000004100 */
[----:B------:R-:W-:Y:S01]  /*2080*/  FADD R206, RZ, R56 ;  /* 0x00000038ffce7221 */ /* 0x000fe20000000000 */
[--C-:B------:R-:W-:Y:S02]  /*2090*/  HADD2.F32 R7, -RZ, R134.reuse.H0_H0 ;  /* 0x20000086ff077230 */ /* 0x100fe40000004100 */
[----:B------:R-:W-:Y:S01]  /*20a0*/  FADD R203, RZ, R179 ;  /* 0x000000b3ffcb7221 */ /* 0x000fe20000000000 */
[----:B------:R-:W-:Y:S02]  /*20b0*/  HADD2.F32 R6, -RZ, R134.H1_H1 ;  /* 0x30000086ff067230 */ /* 0x000fe40000004100 */
[----:B------:R-:W-:Y:S01]  /*20c0*/  FMUL R134, R198, R131 ;  /* 0x00000083c6867220 */ /* 0x000fe20000400000 */
[----:B------:R-:W-:Y:S01]  /*20d0*/  FADD R129, R130, R135 ;  /* 0x0000008782817221 */ /* 0x000fe20000000000 */
[----:B------:R-:W-:Y:S01]  /*20e0*/  FMUL R163, R32, R163 ;  /* 0x000000a320a37220 */ /* 0x000fe20000400000 */
[----:B------:R-:W-:Y:S01]  /*20f0*/  FFMA R30, R166, R135, R31 ;  /* 0x00000087a61e7223 */ /* 0x000fe2000000001f */
[----:B------:R-:W-:-:S02]  /*2100*/  HADD2.F32 R194, -RZ, R193.H0_H0 ;  /* 0x200000c1ffc27230 */ /* 0x000fc40000004100 */
[----:B------:R-:W-:Y:S01]  /*2110*/  FADD R205, RZ, R178 ;  /* 0x000000b2ffcd7221 */ /* 0x000fe20000000000 */
[--C-:B------:R-:W-:Y:S02]  /*2120*/  HADD2.F32 R5, -RZ, R133.reuse.H0_H0 ;  /* 0x20000085ff057230 */ /* 0x100fe40000004100 */
[----:B------:R-:W-:Y:S01]  /*2130*/  FMUL R131, R195, R206 ;  /* 0x000000cec3837220 */ /* 0x000fe20000400000 */
[----:B------:R-:W-:Y:S02]  /*2140*/  HADD2.F32 R4, -RZ, R133.H1_H1 ;  /* 0x30000085ff047230 */ /* 0x000fe40000004100 */
[----:B------:R-:W-:Y:S01]  /*2150*/  FMUL R133, R197, R132 ;  /* 0x00000084c5857220 */ /* 0x000fe20000400000 */
        /* <DEDUP_REMOVED lines=16> */
[----:B------:R-:W-:Y:S01]  /*2260*/  FADD R210, RZ, R177 ;  /* 0x000000b1ffd27221 */ /* 0x000fe20000000000 */
[----:B------:R-:W-:Y:S01]  /*2270*/  FFMA R206, R162, R131, R203 ;  /* 0x00000083a2ce7223 */ /* 0x000fe200000000cb */
        /* <DEDUP_REMOVED lines=8> */
[----:B------:R-:W-:Y:S01]  /*2300*/  FADD R28, RZ, R176 ;  /* 0x000000b0ff1c7221 */ /* 0x000fe20000000000 */
[----:B------:R-:W-:Y:S01]  /*2310*/  FADD R27, RZ, R50 ;  /* 0x00000032ff1b7221 */ /* 0x000fe20000000000 */
[----:B------:R-:W-:Y:S01]  /*2320*/  FMUL R30, R2, R29 ;  /* 0x0000001d021e7220 */ /* 0x000fe20000400000 */
[----:B------:R-:W-:Y:S01]  /*2330*/  FADD R205, R208, R31 ;  /* 0x0000001fd0cd7221 */ /* 0x000fe20000000000 */
[----:B------:R-:W-:Y:S01]  /*2340*/  FADD R26, RZ, R175 ;  /* 0x000000afff1a7221 */ /* 0x000fe20000000000 */
[----:B------:R-:W-:Y:S01]  /*2350*/  FMUL R157, R32, R157 ;  /* 0x0000009d209d7220 */ /* 0x000fe20000400000 */
[----:B------:R-:W-:Y:S01]  /*2360*/  FFMA R206, R158, R31, R203 ;  /* 0x0000001f9ece7223 */ /* 0x000fe200000000cb */
[----:B------:R-:W-:Y:S01]  /*2370*/  FADD R25, RZ, R48 ;  /* 0x00000030ff197221 */ /* 0x000fe20000000000 */
[----:B------:R-:W-:Y:S01]  /*2380*/  FADD R24, RZ, R174 ;  /* 0x000000aeff187221 */ /* 0x000fe20000000000 */
[----:B------:R-:W-:Y:S01]  /*2390*/  FMUL R29, R5, R28 ;  /* 0x0000001c051d7220 */ /* 0x000fe20000400000 */
[----:B------:R-:W-:Y:S01]  /*23a0*/  FADD R23, RZ, R46 ;  /* 0x0000002eff177221 */ /* 0x000fe20000000000 */
[----:B------:R-:W-:Y:S01]  /*23b0*/  FMUL R28, R4, R27 ;  /* 0x0000001b041c7220 */ /* 0x000fe20000400000 */
[----:B------:R-:W-:Y:S01]  /*23c0*/  FADD R208, R205, R30 ;  /* 0x0000001ecdd07221 */ /* 0x000fe20000000000 */
[----:B------:R-:W-:Y:S01]  /*23d0*/  FADD R22, RZ, R173 ;  /* 0x000000adff167221 */ /* 0x000fe20000000000 */
[----:B------:R-:W-:Y:S01]  /*23e0*/  FMUL R156, R32, R149 ;  /* 0x00000095209c7220 */ /* 0x000fe20000400000 */
[----:B------:R-:W-:Y:S01]  /*23f0*/  FMUL R27, R7, R26 ;  /* 0x0000001a071b7220 */ /* 0x000fe20000400000 */
[----:B------:R-:W-:Y:S01]  /*2400*/  FFMA R203, R157, R30, R206 ;  /* 0x0000001e9dcb7223 */ /* 0x000fe200000000ce */
[----:B------:R-:W-:-:S02]  /*2410*/  HADD2.F32 R183, -RZ, R184.H0_H0 ;  /* 0x200000b8ffb77230 */ /* 0x000fc40000004100 */
[----:B------:R-:W-:Y:S01]  /*2420*/  FADD R21, RZ, R44 ;  /* 0x0000002cff157221 */ /* 0x000fe20000000000 */
[----:B------:R-:W-:Y:S01]  /*2430*/  FMUL R26, R6, R25 ;  /* 0x00000019061a7220 */ /* 0x000fe20000400000 */
[----:B------:R-:W-:Y:S02]  /*2440*/  HADD2.F32 R184, -RZ, R184.H1_H1 ;  /* 0x300000b8ffb87230 */ /* 0x000fe40000004100 */
[----:B------:R-:W-:Y:S01]  /*2450*/  FADD R20, RZ, R172 ;  /* 0x000000acff147221 */ /* 0x000fe20000000000 */
[----:B------:R-:W-:Y:S01]  /*2460*/  FMUL R25, R9, R24 ;  /* 0x0000001809197220 */ /* 0x000fe20000400000 */
[--C-:B------:R-:W-:Y:S02]  /*2470*/  HADD2.F32 R185, -RZ, R186.reuse.H0_H0 ;  /* 0x200000baffb97230 */ /* 0x100fe40000004100 */
[----:B------:R-:W-:Y:S01]  /*2480*/  FADD R19, RZ, R42 ;  /* 0x0000002aff137221 */ /* 0x000fe20000000000 */
[----:B------:R-:W-:Y:S01]  /*2490*/  FMUL R24, R8, R23 ;  /* 0x0000001708187220 */ /* 0x000fe20000400000 */
[----:B------:R-:W-:Y:S01]  /*24a0*/  FADD R205, R208, R29 ;  /* 0x0000001dd0cd7221 */ /* 0x000fe20000000000 */
[----:B------:R-:W-:-:S02]  /*24b0*/  HADD2.F32 R186, -RZ, R186.H1_H1 ;  /* 0x300000baffba7230 */ /* 0x000fc40000004100 */
[----:B------:R-:W-:Y:S01]  /*24c0*/  FADD R18, RZ, R171 ;  /* 0x000000abff127221 */ /* 0x000fe20000000000 */
[----:B------:R-:W-:Y:S01]  /*24d0*/  FMUL R155, R32, R155 ;  /* 0x0000009b209b7220 */ /* 0x000fe20000400000 */
[----:B------:R-:W-:Y:S01]  /*24e0*/  FMUL R23, R11, R22 ;  /* 0x000000160b177220 */ /* 0x000fe20000400000 */
[----:B------:R-:W-:Y:S01]  /*24f0*/  FFMA R206, R156, R29, R203 ;  /* 0x0000001d9cce7223 */ /* 0x000fe200000000cb */
[--C-:B------:R-:W-:Y:S02]  /*2500*/  HADD2.F32 R187, -RZ, R188.reuse.H0_H0 ;  /* 0x200000bcffbb7230 */ /* 0x100fe40000004100 */
[----:B------:R-:W-:Y:S01]  /*2510*/  FADD R17, RZ, R40 ;  /* 0x00000028ff117221 */ /* 0x000fe20000000000 */
[----:B------:R-:W-:Y:S01]  /*2520*/  FMUL R22, R10, R21 ;  /* 0x000000150a167220 */ /* 0x000fe20000400000 */
[----:B------:R-:W-:Y:S02]  /*2530*/  HADD2.F32 R188, -RZ, R188.H1_H1 ;  /* 0x300000bcffbc7230 */ /* 0x000fe40000004100 */
[----:B------:R-:W-:Y:S01]  /*2540*/  FADD R16, RZ, R170 ;  /* 0x000000aaff107221 */ /* 0x000fe20000000000 */
[----:B------:R-:W-:Y:S01]  /*2550*/  FMUL R21, R183, R20 ;  /* 0x00000014b7157220 */ /* 0x000fe20000400000 */
[----:B------:R-:W-:-:S02]  /*2560*/  HADD2.F32 R189, -RZ, R190.H0_H0 ;  /* 0x200000beffbd7230 */ /* 0x000fc40000004100 */
[----:B------:R-:W-:Y:S01]  /*2570*/  FADD R15, RZ, R38 ;  /* 0x00000026ff0f7221 */ /* 0x000fe20000000000 */
[----:B------:R-:W-:Y:S01]  /*2580*/  FMUL R20, R184, R19 ;  /* 0x00000013b8147220 */ /* 0x000fe20000400000 */
[----:B------:R-:W-:Y:S01]  /*2590*/  FADD R208, R205, R28 ;  /* 0x0000001ccdd07221 */ /* 0x000fe20000000000 */
[----:B------:R-:W-:Y:S02]  /*25a0*/  HADD2.F32 R190, -RZ, R190.H1_H1 ;  /* 0x300000beffbe7230 */ /* 0x000fe40000004100 */
        /* <DEDUP_REMOVED lines=90> */
.L_x_6510:
        /* <DEDUP_REMOVED lines=81> */
.L_x_6524:
        /* <DEDUP_REMOVED lines=15> */
.L_x_6512:
        /* <DEDUP_REMOVED lines=134> */
[----:B0-----:R-:W-:Y:S01]  /*39b0*/  SEL R128, RZ, 0x1, P0 ;  /* 0x00000001ff807807 */ /* 0x001fe20000000000 */
[----:B------:R1:W-:Y:S04]  /*39c0*/  STG.E.64 desc[UR6][R24.64], R188 ;  /* 0x000000bc18007986 */ /* 0x0003e8000c101b06 */
[----:B------:R1:W-:Y:S04]  /*39d0*/  STG.E.64 desc[UR6][R26.64], R192 ;  /* 0x000000c01a007986 */ /* 0x0003e8000c101b06 */
[----:B------:R1:W-:Y:S04]  /*39e0*/  STG.E.64 desc[UR6][R28.64], R196 ;  /* 0x000000c41c007986 */ /* 0x0003e8000c101b06 */
[----:B------:R1:W-:Y:S04]  /*39f0*/  STG.E.64 desc[UR6][R30.64], R200 ;  /* 0x000000c81e007986 */ /* 0x0003e8000c101b06 */
[----:B------:R1:W-:Y:S01]  /*3a00*/  STG.E.64 desc[UR6][R2.64], R204 ;  /* 0x000000cc02007986 */ /* 0x0003e2000c101b06 */
        /* <DEDUP_REMOVED lines=59> */
.L_x_6508:
        /* <DEDUP_REMOVED lines=21> */
[C---:B--2---:R-:W-:Y:S01]  /*3f10*/  IMAD.WIDE.U32 R14, R19.reuse, 0x8, R74 ;  /* 0x00000008130e7825 */ /* 0x044fe200078e004a */
[----:B------:R-:W-:-:S02]  /*3f20*/  IADD3 R63, R19, 0x580, RZ ;  /* 0x00000580133f7810 */ /* 0x000fc40007ffe0ff */
[----:B------:R-:W-:Y:S01]  /*3f30*/  IADD3 R71, R19, 0x600, RZ ;  /* 0x0000060013477810 */ /* 0x000fe20007ffe0ff */
[----:B------:R-:W-:Y:S01]  /*3f40*/  IMAD.WIDE.U32 R16, R23, 0x8, R72 ;  /* 0x0000000817107825 */ /* 0x000fe200078e0048 */
[C---:B------:R-:W-:Y:S01]  /*3f50*/  IADD3 R101, R19.reuse, 0x680, RZ ;  /* 0x0000068013657810 */ /* 0x040fe20007ffe0ff */
[----:B------:R-:W-:Y:S01]  /*3f60*/  STG.E.64 desc[UR6][R14.64], R64 ;  /* 0x000000400e007986 */ /* 0x000fe2000c101b06 */
[----:B------:R-:W-:Y:S01]  /*3f70*/  IADD3 R103, R19, 0x700, RZ ;  /* 0x0000070013677810 */ /* 0x000fe20007ffe0ff */
[--C-:B------:R-:W-:Y:S02]  /*3f80*/  IMAD.WIDE.U32 R18, R23, 0x8, R74.reuse ;  /* 0x0000000817127825 */ /* 0x100fe400078e004a */
[----:B------:R-:W-:Y:S02]  /*3f90*/  STG.E.64 desc[UR6][R16.64], R130 ;  /* 0x0000008210007986 */ /* 0x000fe4000c101b06 */
[--C-:B------:R-:W-:Y:S02]  /*3fa0*/  IMAD.WIDE.U32 R22, R27, 0x8, R74.reuse ;  /* 0x000000081b167825 */ /* 0x100fe400078e004a */
[----:B------:R-:W-:Y:S02]  /*3fb0*/  STG.E.64 desc[UR6][R18.64], R68 ;  /* 0x0000004412007986 */ /* 0x000fe4000c101b06 */
[----:B------:R-:W-:-:S02]  /*3fc0*/  IMAD.WIDE.U32 R26, R31, 0x8, R74 ;  /* 0x000000081f1a7825 */ /* 0x000fc400078e004a */
[----:B------:R-:W-:Y:S02]  /*3fd0*/  STG.E.64 desc[UR6][R20.64], R128 ;  /* 0x0000008014007986 */ /* 0x000fe4000c101b06 */
[----:B------:R-:W-:Y:S02]  /*3fe0*/  IMAD.WIDE.U32 R30, R35, 0x8, R74 ;  /* 0x00000008231e7825 */ /* 0x000fe400078e004a */
[----:B------:R-:W-:Y:S02]  /*3ff0*/  STG.E.64 desc[UR6][R22.64], R2 ;  /* 0x0000000216007986 */ /* 0x000fe4000c101b06 */
[C---:B------:R-:W-:Y:S02]  /*4000*/  IMAD.WIDE.U32 R32, R39.reuse, 0x8, R72 ;  /* 0x0000000827207825 */ /* 0x040fe400078e0048 */
[----:B------:R-:W-:Y:S02]  /*4010*/  STG.E.64 desc[UR6][R24.64], R98 ;  /* 0x0000006218007986 */ /* 0x000fe4000c101b06 */
[----:B------:R-:W-:-:S02]  /*4020*/  IMAD.WIDE.U32 R34, R39, 0x8, R74 ;  /* 0x0000000827227825 */ /* 0x000fc400078e004a */
[----:B------:R-:W-:Y:S02]  /*4030*/  STG.E.64 desc[UR6][R26.64], R4 ;  /* 0x000000041a007986 */ /* 0x000fe4000c101b06 */
[C---:B------:R-:W-:Y:S02]  /*4040*/  IMAD.WIDE.U32 R36, R43.reuse, 0x8, R72 ;  /* 0x000000082b247825 */ /* 0x040fe400078e0048 */
[----:B------:R-:W-:Y:S02]  /*4050*/  STG.E.64 desc[UR6][R28.64], R96 ;  /* 0x000000601c007986 */ /* 0x000fe4000c101b06 */
[----:B------:R-:W-:Y:S02]  /*4060*/  IMAD.WIDE.U32 R38, R43, 0x8, R74 ;  /* 0x000000082b267825 */ /* 0x000fe400078e004a */
        /* <DEDUP_REMOVED lines=32> */
[----:B------:R-:W-:Y:S04]  /*4270*/  STG.E.64 desc[UR6][R62.64], R136 ;  /* 0x000000883e007986 */ /* 0x000fe8000c101b06 */
[----:B------:R-:W-:Y:S04]  /*4280*/  STG.E.64 desc[UR6][R66.64], R78 ;  /* 0x0000004e42007986 */ /* 0x000fe8000c101b06 */
[----:B------:R-:W-:Y:S04]  /*4290*/  STG.E.64 desc[UR6][R70.64], R134 ;  /* 0x0000008646007986 */ /* 0x000fe8000c101b06 */
[----:B------:R-:W-:Y:S04]  /*42a0*/  STG.E.64 desc[UR6][R72.64], R76 ;  /* 0x0000004c48007986 */ /* 0x000fe8000c101b06 */
[----:B------:R-:W-:Y:S01]  /*42b0*/  STG.E.64 desc[UR6][R74.64], R132 ;  /* 0x000000844a007986 */ /* 0x000fe2000c101b06 */
[----:B------:R-:W-:Y:S05]  /*42c0*/  EXIT ;  /* 0x000000000000794d */ /* 0x000fea0003800000 */
.L_x_6511:
[----:B------:R-:W-:Y:S01]  /*42d0*/  HFMA2.MMA R184, -RZ, RZ, 0, 9.5367431640625e-07 ;  /* 0x00000010ffb87435 */ /* 0x000fe200000001ff */
[----:B------:R-:W-:Y:S02]  /*42e0*/  MOV R183, R201 ;  /* 0x000000c900b77202 */ /* 0x000fe40000000f00 */
[----:B------:R-:W-:Y:S02]  /*42f0*/  MOV R185, 0x1f ;  /* 0x0000001f00b97802 */ /* 0x000fe40000000f00 */
[----:B------:R-:W-:-:S07]  /*4300*/  MOV R10, 0xffffffff ;  /* 0xffffffff000a7802 */ /* 0x000fce0000000f00 */
[----:B------:R-:W-:Y:S05]  /*4310*/  WARPSYNC.COLLECTIVE R10, `(.L_x_6514) ;  /* 0x000000000a087348 */ /* 0x000fea0003c00000 */
[----:B------:R0:W1:Y:S02]  /*4320*/  SHFL.DOWN P0, R11, R183, R184, R185 ;  /* 0x080000b8b70b7389 */ /* 0x00006400000000b9 */
[----:B01----:R-:W-:Y:S01]  /*4330*/  ENDCOLLECTIVE ;  /* 0x000000000000791b */ /* 0x003fe20003800000 */
.L_x_6514:
[----:B------:R-:W-:Y:S02]  /*4340*/  MOV R183, R203 ;  /* 0x000000cb00b77202 */ /* 0x000fe40000000f00 */
[----:B------:R-:W-:-:S07]  /*4350*/  MOV R2, R11 ;  /* 0x0000000b00027202 */ /* 0x000fce0000000f00 */
[----:B------:R-:W-:Y:S05]  /*4360*/  WARPSYNC.COLLECTIVE R10, `(.L_x_6515) ;  /* 0x000000000a087348 */ /* 0x000fea0003c00000 */
[----:B------:R0:W1:Y:S02]  /*4370*/  SHFL.DOWN P0, R11, R183, R184, R185 ;  /* 0x080000b8b70b7389 */ /* 0x00006400000000b9 */
[----:B01----:R-:W-:Y:S01]  /*4380*/  ENDCOLLECTIVE ;  /* 0x000000000000791b */ /* 0x003fe20003800000 */
.L_x_6515:
[----:B------:R-:W-:Y:S01]  /*4390*/  FADD R2, R2, R201 ;  /* 0x000000c902027221 */ /* 0x000fe20000000000 */
[----:B------:R-:W-:-:S04]  /*43a0*/  HFMA2.MMA R184, -RZ, RZ, 0, 4.76837158203125e-07 ;  /* 0x00000008ffb87435 */ /* 0x000fc800000001ff */
[----:B------:R-:W-:Y:S02]  /*43b0*/  MOV R183, R2 ;  /* 0x0000000200b77202 */ /* 0x000fe40000000f00 */
[----:B------:R-:W-:-:S07]  /*43c0*/  MOV R4, R11 ;  /* 0x0000000b00047202 */ /* 0x000fce0000000f00 */
[----:B------:R-:W-:Y:S05]  /*43d0*/  WARPSYNC.COLLECTIVE R10, `(.L_x_6516) ;  /* 0x000000000a087348 */ /* 0x000fea0003c00000 */
[----:B------:R0:W1:Y:S02]  /*43e0*/  SHFL.DOWN P0, R11, R183, R184, R185 ;  /* 0x080000b8b70b7389 */ /* 0x00006400000000b9 */
[----:B01----:R-:W-:Y:S01]  /*43f0*/  ENDCOLLECTIVE ;  /* 0x000000000000791b */ /* 0x003fe20003800000 */
.L_x_6516:
[----:B------:R-:W-:-:S05]  /*4400*/  FADD R4, R4, R203 ;  /* 0x000000cb04047221 */ /* 0x000fca0000000000 */
[----:B------:R-:W-:Y:S02]  /*4410*/  MOV R183, R4 ;  /* 0x0000000400b77202 */ /* 0x000fe40000000f00 */
[----:B------:R-:W-:-:S07]  /*4420*/  MOV R3, R11 ;  /* 0x0000000b00037202 */ /* 0x000fce0000000f00 */
[----:B------:R-:W-:Y:S05]  /*4430*/  WARPSYNC.COLLECTIVE R10, `(.L_x_6517) ;  /* 0x000000000a087348 */ /* 0x000fea0003c00000 */
[----:B------:R0:W1:Y:S02]  /*4440*/  SHFL.DOWN P0, R11, R183, R184, R185 ;  /* 0x080000b8b70b7389 */ /* 0x00006400000000b9 */
[----:B01----:R-:W-:Y:S01]  /*4450*/  ENDCOLLECTIVE ;  /* 0x000000000000791b */ /* 0x003fe20003800000 */
.L_x_6517:
[----:B------:R-:W-:Y:S01]  /*4460*/  FADD R3, R2, R3 ;  /* 0x0000000302037221 */ /* 0x000fe20000000000 */
[----:B------:R-:W-:-:S04]  /*4470*/  HFMA2.MMA R184, -RZ, RZ, 0, 2.384185791015625e-07 ;  /* 0x00000004ffb87435 */ /* 0x000fc800000001ff */
[----:B------:R-:W-:Y:S02]  /*4480*/  MOV R183, R3 ;  /* 0x0000000300b77202 */ /* 0x000fe40000000f00 */
[----:B------:R-:W-:-:S07]  /*4490*/  MOV R5, R11 ;  /* 0x0000000b00057202 */ /* 0x000fce0000000f00 */
[----:B------:R-:W-:Y:S05]  /*44a0*/  WARPSYNC.COLLECTIVE R10, `(.L_x_6518) ;  /* 0x000000000a087348 */ /* 0x000fea0003c00000 */
[----:B------:R0:W1:Y:S02]  /*44b0*/  SHFL.DOWN P0, R11, R183, R184, R185 ;  /* 0x080000b8b70b7389 */ /* 0x00006400000000b9 */
[----:B01----:R-:W-:Y:S01]  /*44c0*/  ENDCOLLECTIVE ;  /* 0x000000000000791b */ /* 0x003fe20003800000 */
.L_x_6518:
[----:B------:R-:W-:-:S05]  /*44d0*/  FADD R5, R4, R5 ;  /* 0x0000000504057221 */ /* 0x000fca0000000000 */
[----:B------:R-:W-:Y:S02]  /*44e0*/  MOV R183, R5 ;  /* 0x0000000500b77202 */ /* 0x000fe40000000f00 */
[----:B------:R-:W-:-:S07]  /*44f0*/  MOV R6, R11 ;  /* 0x0000000b00067202 */ /* 0x000fce0000000f00 */
[----:B------:R-:W-:Y:S05]  /*4500*/  WARPSYNC.COLLECTIVE R10, `(.L_x_6519) ;  /* 0x000000000a087348 */ /* 0x000fea0003c00000 */
[----:B------:R0:W1:Y:S02]  /*4510*/  SHFL.DOWN P0, R11, R183, R184, R185 ;  /* 0x080000b8b70b7389 */ /* 0x00006400000000b9 */
[----:B01----:R-:W-:Y:S01]  /*4520*/  ENDCOLLECTIVE ;  /* 0x000000000000791b */ /* 0x003fe20003800000 */
.L_x_6519:
[----:B------:R-:W-:Y:S01]  /*4530*/  FADD R6, R3, R6 ;  /* 0x0000000603067221 */ /* 0x000fe20000000000 */
[----:B------:R-:W-:-:S04]  /*4540*/  HFMA2.MMA R184, -RZ, RZ, 0, 1.1920928955078125e-07 ;  /* 0x00000002ffb87435 */ /* 0x000fc800000001ff */
[----:B------:R-:W-:Y:S02]  /*4550*/  MOV R183, R6 ;  /* 0x0000000600b77202 */ /* 0x000fe40000000f00 */
[----:B------:R-:W-:-:S07]  /*4560*/  MOV R8, R11 ;  /* 0x0000000b00087202 */ /* 0x000fce0000000f00 */
[----:B------:R-:W-:Y:S05]  /*4570*/  WARPSYNC.COLLECTIVE R10, `(.L_x_6520) ;  /* 0x000000000a087348 */ /* 0x000fea0003c00000 */
[----:B------:R0:W1:Y:S02]  /*4580*/  SHFL.DOWN P0, R11, R183, R184, R185 ;  /* 0x080000b8b70b7389 */ /* 0x00006400000000b9 */
[----:B01----:R-:W-:Y:S01]  /*4590*/  ENDCOLLECTIVE ;  /* 0x000000000000791b */ /* 0x003fe20003800000 */
.L_x_6520:
[----:B------:R-:W-:-:S05]  /*45a0*/  FADD R8, R5, R8 ;  /* 0x0000000805087221 */ /* 0x000fca0000000000 */
[----:B------:R-:W-:Y:S02]  /*45b0*/  MOV R183, R8 ;  /* 0x0000000800b77202 */ /* 0x000fe40000000f00 */
[----:B------:R-:W-:-:S07]  /*45c0*/  MOV R7, R11 ;  /* 0x0000000b00077202 */ /* 0x000fce0000000f00 */
[----:B------:R-:W-:Y:S05]  /*45d0*/  WARPSYNC.COLLECTIVE R10, `(.L_x_6521) ;  /* 0x000000000a087348 */ /* 0x000fea0003c00000 */
[----:B------:R0:W1:Y:S02]  /*45e0*/  SHFL.DOWN P0, R11, R183, R184, R185 ;  /* 0x080000b8b70b7389 */ /* 0x00006400000000b9 */
[----:B01----:R-:W-:Y:S01]  /*45f0*/  ENDCOLLECTIVE ;  /* 0x000000000000791b */ /* 0x003fe20003800000 */
.L_x_6521:
[----:B------:R-:W-:Y:S01]  /*4600*/  FADD R7, R6, R7 ;  /* 0x0000000706077221 */ /* 0x000fe20000000000 */
[----:B------:R-:W-:-:S04]  /*4610*/  HFMA2.MMA R184, -RZ, RZ, 0, 5.9604644775390625e-08 ;  /* 0x00000001ffb87435 */ /* 0x000fc800000001ff */
[----:B------:R-:W-:Y:S02]  /*4620*/  MOV R183, R7 ;  /* 0x0000000700b77202 */ /* 0x000fe40000000f00 */
[----:B------:R-:W-:-:S07]  /*4630*/  MOV R9, R11 ;  /* 0x0000000b00097202 */ /* 0x000fce0000000f00 */
[----:B------:R-:W-:Y:S05]  /*4640*/  WARPSYNC.COLLECTIVE R10, `(.L_x_6522) ;  /* 0x000000000a087348 */ /* 0x000fea0003c00000 */
[----:B------:R0:W1:Y:S02]  /*4650*/  SHFL.DOWN P0, R11, R183, R184, R185 ;  /* 0x080000b8b70b7389 */ /* 0x00006400000000b9 */
[----:B01----:R-:W-:Y:S01]  /*4660*/  ENDCOLLECTIVE ;  /* 0x000000000000791b */ /* 0x003fe20003800000 */
.L_x_6522:
[----:B------:R-:W-:-:S05]  /*4670*/  FADD R9, R8, R9 ;  /* 0x0000000908097221 */ /* 0x000fca0000000000 */
[----:B------:R-:W-:Y:S02]  /*4680*/  MOV R183, R9 ;  /* 0x0000000900b77202 */ /* 0x000fe40000000f00 */
[----:B------:R-:W-:-:S07]  /*4690*/  MOV R2, R11 ;  /* 0x0000000b00027202 */ /* 0x000fce0000000f00 */
[----:B------:R-:W-:Y:S05]  /*46a0*/  WARPSYNC.COLLECTIVE R10, `(.L_x_6523) ;  /* 0x000000000a087348 */ /* 0x000fea0003c00000 */
[----:B------:R0:W1:Y:S02]  /*46b0*/  SHFL.DOWN P0, R11, R183, R184, R185 ;  /* 0x080000b8b70b7389 */ /* 0x00006400000000b9 */
[----:B01----:R-:W-:Y:S01]  /*46c0*/  ENDCOLLECTIVE ;  /* 0x000000000000791b */ /* 0x003fe20003800000 */
.L_x_6523:
[----:B------:R-:W-:Y:S01]  /*46d0*/  MOV R4, R11 ;  /* 0x0000000b00047202 */ /* 0x000fe20000000f00 */
[----:B------:R-:W-:Y:S06]  /*46e0*/  BRA `(.L_x_6524) ;  /* 0xffffffe8005c7947 */ /* 0x000fec000383ffff */
.L_x_6525:
        /* <DEDUP_REMOVED lines=9> */
.L_x_8078:


//--------------------- .text._ZN18transformer_engine13normalization28ln_bwd_finalize_tuned_kernelINS0_22Kernel_traits_finalizeILj3840E6__halfS3_S3_fjLj1024ELj4ENS0_18Kernel_traits_baseILj3840ES3_S3_S3_fjLj1024EEEEEEEvNS0_20BackwardKernelParamsE --------------------------
	.section	.text._ZN18transformer_engine13normalization28ln_bwd_finalize_tuned_kernelINS0_22Kernel_traits_finalizeILj3840E6__halfS3_S3_fjLj1024ELj4ENS0_18Kernel_traits_baseILj3840ES3_S3_S3_fjLj1024EEEEEEEvNS0_20BackwardKernelParamsE,"ax",@progbits
	.align	128
        .global         _ZN18transformer_engine13normalization28ln_bwd_finalize_tuned_kernelINS0_22Kernel_traits_finalizeILj3840E6__halfS3_S3_fjLj1024ELj4ENS0_18Kernel_traits_baseILj3840ES3_S3_S3_fjLj1024EEEEEEEvNS0_20BackwardKernelParamsE
        .type           _ZN18transformer_engine13normalization28ln_bwd_finalize_tuned_kernelINS0_22Kernel_traits_finalizeILj3840E6__halfS3_S3_fjLj1024ELj4ENS0_18Kernel_traits_baseILj3840ES3_S3_S3_fjLj1024EEEEEEEvNS0_20BackwardKernelParamsE,@function
        .size           _ZN18transformer_engine13normalization28ln_bwd_finalize_tuned_kernelINS0_22Kernel_traits_finalizeILj3840E6__halfS3_S3_fjLj1024ELj4ENS0_18Kernel_traits_baseILj3840ES3_S3_S3_fjLj1024EEEEEEEvNS0_20BackwardKernelParamsE,(.L_x_8079 - _ZN18transformer_engine13normalization28ln_bwd_finalize_tuned_kernelINS0_22Kernel_traits_finalizeILj3840E6__halfS3_S3_fjLj1024ELj4ENS0_18Kernel_traits_baseILj3840ES3_S3_S3_fjLj1024EEEEEEEvNS0_20BackwardKernelParamsE)
        .other          _ZN18transformer_engine13normalization28ln_bwd_finalize_tuned_kernelINS0_22Kernel_traits_finalizeILj3840E6__halfS3_S3_fjLj1024ELj4ENS0_18Kernel_traits_baseILj3840ES3_S3_S3_fjLj1024EEEEEEEvNS0_20BackwardKernelParamsE,@"STO_CUDA_ENTRY STV_DEFAULT"
_ZN18transformer_engine13normalization28ln_bwd_finalize_tuned_kernelINS0_22Kernel_traits_finalizeILj3840E6__halfS3_S3_fjLj1024ELj4ENS0_18Kernel_traits_baseILj3840ES3_S3_S3_fjLj1024EEEEEEEvNS0_20BackwardKernelParamsE:
.text._ZN18transformer_engine13normalization28ln_bwd_finalize_tuned_kernelINS0_22Kernel_traits_finalizeILj3840E6__halfS3_S3_fjLj1024ELj4ENS0_18Kernel_traits_baseILj3840ES3_S3_S3_fjLj1024EEEEEEEvNS0_20BackwardKernelParamsE:
        /* <DEDUP_REMOVED lines=20> */
.L_x_6537:
        /* <DEDUP_REMOVED lines=28> */
.L_x_6530:
        /* <DEDUP_REMOVED lines=33> */
.L_x_6529:
[----:B------:R-:W-:Y:S05]  /*0510*/  BSYNC B1 ;  /* 0x0000000000017941 */ /* 0x000fea0003800000 */
.L_x_6528:
        /* <DEDUP_REMOVED lines=23> */
.L_x_6532:
[----:B------:R-:W-:Y:S05]  /*0690*/  BSYNC B1 ;  /* 0x0000000000017941 */ /* 0x000fea0003800000 */
.L_x_6531:
        /* <DEDUP_REMOVED lines=11> */
.L_x_6527:
[----:B------:R-:W-:Y:S05]  /*0750*/  BSYNC B0 ;  /* 0x0000000000007941 */ /* 0x000fea0003800000 */
.L_x_6526:
        /* <DEDUP_REMOVED lines=33> */
.L_x_6548:
[----:B------:R-:W-:Y:S01]  /*0970*/  @!P0 SHF.R.U32.HI R11, RZ, 0x3, R0 ;  /* 0x00000003ff0b8819 */ /* 0x000fe20000011600 */
[----:B--2---:R-:W-:Y:S01]  /*0980*/  FADD R13, R8, R13 ;  /* 0x0000000d080d7221 */ /* 0x004fe20000000000 */
[----:B-1----:R-:W-:Y:S02]  /*0990*/  FADD R9, R10, R9 ;  /* 0x000000090a097221 */ /* 0x002fe40000000000 */
[----:B0-----:R-:W-:-:S05]  /*09a0*/  @!P0 LOP3.LUT R8, R11, 0x1ffffffc, RZ, 0xc0, !PT ;  /* 0x1ffffffc0b088812 */ /* 0x001fca00078ec0ff */
[----:B------:R1:W-:Y:S04]  /*09b0*/  @!P0 STS [R8+UR4+0x2000], R13 ;  /* 0x0020000d08008988 */ /* 0x0003e80008000804 */
[----:B------:R1:W-:Y:S02]  /*09c0*/  @!P0 STS [R8+UR4+0x2080], R9 ;  /* 0x0020800908008988 */ /* 0x0003e40008000804 */
.L_x_6533:
        /* <DEDUP_REMOVED lines=18> */
.L_x_6536:
[----:B------:R-:W-:Y:S05]  /*0af0*/  BSYNC B0 ;  /* 0x0000000000007941 */ /* 0x000fea0003800000 */
.L_x_6535:
[C---:B------:R-:W-:Y:S02]  /*0b00*/  ISETP.GT.U32.AND P0, PT, R5.reuse, -0xf01, PT ;  /* 0xfffff0ff0500780c */ /* 0x040fe40003f04070 */
[----:B------:R-:W-:Y:S02]  /*0b10*/  IADD3 R5, R5, 0xf00, RZ ;  /* 0x00000f0005057810 */ /* 0x000fe40007ffe0ff */
[----:B------:R-:W-:-:S09]  /*0b20*/  IADD3 R6, R6, 0x780, RZ ;  /* 0x0000078006067810 */ /* 0x000fd20007ffe0ff */
[----:B------:R-:W-:Y:S05]  /*0b30*/  @P0 BRA `(.L_x_6537) ;  /* 0xfffffff400800947 */ /* 0x000fea000383ffff */
[----:B------:R-:W-:Y:S05]  /*0b40*/  EXIT ;  /* 0x000000000000794d */ /* 0x000fea0003800000 */
.L_x_6534:
[----:B------:R-:W-:Y:S01]  /*0b50*/  HFMA2.MMA R18, -RZ, RZ, 0, 5.9604644775390625e-08 ;  /* 0x00000001ff127435 */ /* 0x000fe200000001ff */
[----:B0-----:R-:W-:Y:S01]  /*0b60*/  IMAD.MOV.U32 R19, RZ, RZ, R10 ;  /* 0x000000ffff137224 */ /* 0x001fe200078e000a */
[----:B------:R-:W-:Y:S02]  /*0b70*/  MOV R21, 0x1f ;  /* 0x0000001f00157802 */ /* 0x000fe40000000f00 */
[----:B------:R-:W-:-:S07]  /*0b80*/  MOV R16, 0xffffffff ;  /* 0xffffffff00107802 */ /* 0x000fce0000000f00 */
[----:B-12---:R-:W-:Y:S05]  /*0b90*/  WARPSYNC.COLLECTIVE R16, `(.L_x_6538) ;  /* 0x0000000010087348 */ /* 0x006fea0003c00000 */
[----:B------:R0:W3:Y:S02]  /*0ba0*/  SHFL.BFLY P1, R17, R19, R18, R21 ;  /* 0x0c00001213117389 */ /* 0x0000e40000020015 */
[----:B0123--:R-:W-:Y:S01]  /*0bb0*/  ENDCOLLECTIVE ;  /* 0x000000000000791b */ /* 0x00ffe20003800000 */
.L_x_6538:
[----:B------:R-:W-:Y:S01]  /*0bc0*/  HFMA2.MMA R18, -RZ, RZ, 0, 1.1920928955078125e-07 ;  /* 0x00000002ff127435 */ /* 0x000fe200000001ff */
[----:B------:R-:W-:-:S04]  /*0bd0*/  IMAD.MOV.U32 R9, RZ, RZ, R17 ;  /* 0x000000ffff097224 */ /* 0x000fc800078e0011 */
[----:B------:R-:W-:-:S05]  /*0be0*/  FADD R9, R10, R9 ;  /* 0x000000090a097221 */ /* 0x000fca0000000000 */
[----:B------:R-:W-:-:S07]  /*0bf0*/  MOV R19, R9 ;  /* 0x0000000900137202 */ /* 0x000fce0000000f00 */
[----:B------:R-:W-:Y:S05]  /*0c00*/  WARPSYNC.COLLECTIVE R16, `(.L_x_6539) ;  /* 0x0000000010087348 */ /* 0x000fea0003c00000 */
[----:B------:R0:W1:Y:S02]  /*0c10*/  SHFL.BFLY P1, R17, R19, R18, R21 ;  /* 0x0c00001213117389 */ /* 0x0000640000020015 */
[----:B01----:R-:W-:Y:S01]  /*0c20*/  ENDCOLLECTIVE ;  /* 0x000000000000791b */ /* 0x003fe20003800000 */
.L_x_6539:
[----:B------:R-:W-:Y:S01]  /*0c30*/  HFMA2.MMA R18, -RZ, RZ, 0, 2.384185791015625e-07 ;  /* 0x00000004ff127435 */ /* 0x000fe200000001ff */
[----:B------:R-:W-:-:S05]  /*0c40*/  MOV R12, R17 ;  /* 0x00000011000c7202 */ /* 0x000fca0000000f00 */
[----:B------:R-:W-:-:S04]  /*0c50*/  FADD R12, R9, R12 ;  /* 0x0000000c090c7221 */ /* 0x000fc80000000000 */
[----:B------:R-:W-:-:S07]  /*0c60*/  IMAD.MOV.U32 R19, RZ, RZ, R12 ;  /* 0x000000ffff137224 */ /* 0x000fce00078e000c */
[----:B------:R-:W-:Y:S05]  /*0c70*/  WARPSYNC.COLLECTIVE R16, `(.L_x_6540) ;  /* 0x0000000010087348 */ /* 0x000fea0003c00000 */
[----:B------:R0:W1:Y:S02]  /*0c80*/  SHFL.BFLY P1, R17, R19, R18, R21 ;  /* 0x0c00001213117389 */ /* 0x0000640000020015 */
[----:B01----:R-:W-:Y:S01]  /*0c90*/  ENDCOLLECTIVE ;  /* 0x000000000000791b */ /* 0x003fe20003800000 */
.L_x_6540:
[----:B------:R-:W-:Y:S01]  /*0ca0*/  IMAD.MOV.U32 R18, RZ, RZ, 0x8 ;  /* 0x00000008ff127424 */ /* 0x000fe200078e00ff */
[----:B------:R-:W-:-:S05]  /*0cb0*/  MOV R11, R17 ;  /* 0x00000011000b7202 */ /* 0x000fca0000000f00 */
[----:B------:R-:W-:-:S05]  /*0cc0*/  FADD R11, R12, R11 ;  /* 0x0000000b0c0b7221 */ /* 0x000fca0000000000 */
[----:B------:R-:W-:-:S07]  /*0cd0*/  MOV R19, R11 ;  /* 0x0000000b00137202 */ /* 0x000fce0000000f00 */
[----:B------:R-:W-:Y:S05]  /*0ce0*/  WARPSYNC.COLLECTIVE R16, `(.L_x_6541) ;  /* 0x0000000010087348 */ /* 0x000fea0003c00000 */
[----:B------:R0:W1:Y:S02]  /*0cf0*/  SHFL.BFLY P1, R17, R19, R18, R21 ;  /* 0x0c00001213117389 */ /* 0x0000640000020015 */
[----:B01----:R-:W-:Y:S01]  /*0d00*/  ENDCOLLECTIVE ;  /* 0x000000000000791b */ /* 0x003fe20003800000 */
.L_x_6541:
[----:B------:R-:W-:Y:S01]  /*0d10*/  HFMA2.MMA R18, -RZ, RZ, 0, 9.5367431640625e-07 ;  /* 0x00000010ff127435 */ /* 0x000fe200000001ff */
[----:B------:R-:W-:-:S05]  /*0d20*/  MOV R10, R17 ;  /* 0x00000011000a7202 */ /* 0x000fca0000000f00 */
[----:B------:R-:W-:-:S05]  /*0d30*/  FADD R10, R11, R10 ;  /* 0x0000000a0b0a7221 */ /* 0x000fca0000000000 */
[----:B------:R-:W-:-:S07]  /*0d40*/  MOV R19, R10 ;  /* 0x0000000a00137202 */ /* 0x000fce0000000f00 */
[----:B------:R-:W-:Y:S05]  /*0d50*/  WARPSYNC.COLLECTIVE R16, `(.L_x_6542) ;  /* 0x0000000010087348 */ /* 0x000fea0003c00000 */
[----:B------:R0:W1:Y:S02]  /*0d60*/  SHFL.BFLY P1, R17, R19, R18, R21 ;  /* 0x0c00001213117389 */ /* 0x0000640000020015 */
[----:B01----:R-:W-:Y:S01]  /*0d70*/  ENDCOLLECTIVE ;  /* 0x000000000000791b */ /* 0x003fe20003800000 */
.L_x_6542:
[----:B------:R-:W-:Y:S01]  /*0d80*/  HFMA2.MMA R18, -RZ, RZ, 0, 5.9604644775390625e-08 ;  /* 0x00000001ff127435 */ /* 0x000fe200000001ff */
[----:B------:R-:W-:Y:S01]  /*0d90*/  MOV R19, R8 ;  /* 0x0000000800137202 */ /* 0x000fe20000000f00 */
[----:B------:R-:W-:-:S09]  /*0da0*/  IMAD.MOV.U32 R9, RZ, RZ, R17 ;  /* 0x000000ffff097224 */ /* 0x000fd200078e0011 */
[----:B------:R-:W-:Y:S05]  /*0db0*/  WARPSYNC.COLLECTIVE R16, `(.L_x_6543) ;  /* 0x0000000010087348 */ /* 0x000fea0003c00000 */
[----:B------:R0:W1:Y:S02]  /*0dc0*/  SHFL.BFLY P1, R17, R19, R18, R21 ;  /* 0x0c00001213117389 */ /* 0x0000640000020015 */
[----:B01----:R-:W-:Y:S01]  /*0dd0*/  ENDCOLLECTIVE ;  /* 0x000000000000791b */ /* 0x003fe20003800000 */
.L_x_6543:
[----:B------:R-:W-:Y:S01]  /*0de0*/  HFMA2.MMA R18, -RZ, RZ, 0, 1.1920928955078125e-07 ;  /* 0x00000002ff127435 */ /* 0x000fe200000001ff */
[----:B------:R-:W-:-:S05]  /*0df0*/  MOV R11, R17 ;  /* 0x00000011000b7202 */ /* 0x000fca0000000f00 */
[----:B------:R-:W-:-:S04]  /*0e00*/  FADD R13, R8, R11 ;  /* 0x0000000b080d7221 */ /* 0x000fc80000000000 */
[----:B------:R-:W-:-:S07]  /*0e10*/  IMAD.MOV.U32 R19, RZ, RZ, R13 ;  /* 0x000000ffff137224 */ /* 0x000fce00078e000d */
[----:B------:R-:W-:Y:S05]  /*0e20*/  WARPSYNC.COLLECTIVE R16, `(.L_x_6544) ;  /* 0x0000000010087348 */ /* 0x000fea0003c00000 */
[----:B------:R0:W1:Y:S02]  /*0e30*/  SHFL.BFLY P1, R17, R19, R18, R21 ;  /* 0x0c00001213117389 */ /* 0x0000640000020015 */
[----:B01----:R-:W-:Y:S01]  /*0e40*/  ENDCOLLECTIVE ;  /* 0x000000000000791b */ /* 0x003fe20003800000 */
.L_x_6544:
[----:B------:R-:W-:Y:S01]  /*0e50*/  IMAD.MOV.U32 R18, RZ, RZ, 0x4 ;  /* 0x00000004ff127424 */ /* 0x000fe200078e00ff */
[----:B------:R-:W-:-:S05]  /*0e60*/  MOV R14, R17 ;  /* 0x00000011000e7202 */ /* 0x000fca0000000f00 */
[----:B------:R-:W-:-:S05]  /*0e70*/  FADD R14, R13, R14 ;  /* 0x0000000e0d0e7221 */ /* 0x000fca0000000000 */
[----:B------:R-:W-:-:S07]  /*0e80*/  MOV R19, R14 ;  /* 0x0000000e00137202 */ /* 0x000fce0000000f00 */
[----:B------:R-:W-:Y:S05]  /*0e90*/  WARPSYNC.COLLECTIVE R16, `(.L_x_6545) ;  /* 0x0000000010087348 */ /* 0x000fea0003c00000 */
[----:B------:R0:W1:Y:S02]  /*0ea0*/  SHFL.BFLY P1, R17, R19, R18, R21 ;  /* 0x0c00001213117389 */ /* 0x0000640000020015 */
[----:B01----:R-:W-:Y:S01]  /*0eb0*/  ENDCOLLECTIVE ;  /* 0x000000000000791b */ /* 0x003fe20003800000 */
.L_x_6545:
[----:B------:R-:W-:Y:S01]  /*0ec0*/  HFMA2.MMA R18, -RZ, RZ, 0, 4.76837158203125e-07 ;  /* 0x00000008ff127435 */ /* 0x000fe200000001ff */
[----:B------:R-:W-:-:S05]  /*0ed0*/  MOV R15, R17 ;  /* 0x00000011000f7202 */ /* 0x000fca0000000f00 */
[----:B------:R-:W-:-:S05]  /*0ee0*/  FADD R15, R14, R15 ;  /* 0x0000000f0e0f7221 */ /* 0x000fca0000000000 */
[----:B------:R-:W-:-:S07]  /*0ef0*/  MOV R19, R15 ;  /* 0x0000000f00137202 */ /* 0x000fce0000000f00 */
[----:B------:R-:W-:Y:S05]  /*0f00*/  WARPSYNC.COLLECTIVE R16, `(.L_x_6546) ;  /* 0x0000000010087348 */ /* 0x000fea0003c00000 */
[----:B------:R0:W1:Y:S02]  /*0f10*/  SHFL.BFLY P1, R17, R19, R18, R21 ;  /* 0x0c00001213117389 */ /* 0x0000640000020015 */
[----:B01----:R-:W-:Y:S01]  /*0f20*/  ENDCOLLECTIVE ;  /* 0x000000000000791b */ /* 0x003fe20003800000 */
.L_x_6546:
[----:B------:R-:W-:Y:S01]  /*0f30*/  HFMA2.MMA R18, -RZ, RZ, 0, 9.5367431640625e-07 ;  /* 0x00000010ff127435 */ /* 0x000fe200000001ff */
[----:B------:R-:W-:-:S04]  /*0f40*/  IMAD.MOV.U32 R8, RZ, RZ, R17 ;  /* 0x000000ffff087224 */ /* 0x000fc800078e0011 */
[----:B------:R-:W-:-:S05]  /*0f50*/  FADD R8, R15, R8 ;  /* 0x000000080f087221 */ /* 0x000fca0000000000 */
[----:B------:R-:W-:-:S07]  /*0f60*/  MOV R19, R8 ;  /* 0x0000000800137202 */ /* 0x000fce0000000f00 */
[----:B------:R-:W-:Y:S05]  /*0f70*/  WARPSYNC.COLLECTIVE R16, `(.L_x_6547) ;  /* 0x0000000010087348 */ /* 0x000fea0003c00000 */
[----:B------:R0:W1:Y:S02]  /*0f80*/  SHFL.BFLY P1, R17, R19, R18, R21 ;  /* 0x0c00001213117389 */ /* 0x0000640000020015 */
[----:B01----:R-:W-:Y:S01]  /*0f90*/  ENDCOLLECTIVE ;  /* 0x000000000000791b */ /* 0x003fe20003800000 */
.L_x_6547:
[----:B------:R-:W-:Y:S01]  /*0fa0*/  MOV R13, R17 ;  /* 0x00000011000d7202 */ /* 0x000fe20000000f00 */
[----:B------:R-:W-:Y:S06]  /*0fb0*/  BRA `(.L_x_6548) ;  /* 0xfffffff8006c7947 */ /* 0x000fec000383ffff */
.L_x_6549:
        /* <DEDUP_REMOVED lines=12> */
.L_x_8079:


//--------------------- .text._ZN18transformer_engine13normalization19ln_bwd_tuned_kernelINS0_13Kernel_traitsI6__halfS3_S3_fjLj3840ELj1ELj1ELj4ELj4ENS0_18Kernel_traits_baseILj3840ES3_S3_S3_fjLj128EEEEEEEvNS0_20BackwardKernelParamsE --------------------------
	.section	.text._ZN18transformer_engine13normalization19ln_bwd_tuned_kernelINS0_13Kernel_traitsI6__halfS3_S3_fjLj3840ELj1ELj1ELj4ELj4ENS0_18Kernel_traits_baseILj3840ES3_S3_S3_fjLj128EEEEEEEvNS0_20BackwardKernelParamsE,"ax",@progbits
	.align	128
        .global         _ZN18transformer_engine13normalization19ln_bwd_tuned_kernelINS0_13Kernel_traitsI6__halfS3_S3_fjLj3840ELj1ELj1ELj4ELj4ENS0_18Kernel_traits_baseILj3840ES3_S3_S3_fjLj128EEEEEEEvNS0_20BackwardKernelParamsE
        .type           _ZN18transformer_engine13normalization19ln_bwd_tuned_kernelINS0_13Kernel_traitsI6__halfS3_S3_fjLj3840ELj1ELj1ELj4ELj4ENS0_18Kernel_traits_baseILj3840ES3_S3_S3_fjLj128EEEEEEEvNS0_20BackwardKernelParamsE,@function
        .size           _ZN18transformer_engine13normalization19ln_bwd_tuned_kernelINS0_13Kernel_traitsI6__halfS3_S3_fjLj3840ELj1ELj1ELj4ELj4ENS0_18Kernel_traits_baseILj3840ES3_S3_S3_fjLj128EEEEEEEvNS0_20BackwardKernelParamsE,(.L_x_8080 - _ZN18transformer_engine13normalization19ln_bwd_tuned_kernelINS0_13Kernel_traitsI6__halfS3_S3_fjLj3840ELj1ELj1ELj4ELj4ENS0_18Kernel_traits_baseILj3840ES3_S3_S3_fjLj128EEEEEEEvNS0_20BackwardKernelParamsE)
        .other          _ZN18transformer_engine13normalization19ln_bwd_tuned_kernelINS0_13Kernel_traitsI6__halfS3_S3_fjLj3840ELj1ELj1ELj4ELj4ENS0_18Kernel_traits_baseILj3840ES3_S3_S3_fjLj128EEEEEEEvNS0_20BackwardKernelParamsE,@"STO_CUDA_ENTRY STV_DEFAULT"
_ZN18transformer_engine13normalization19ln_bwd_tuned_kernelINS0_13Kernel_traitsI6__halfS3_S3_fjLj3840ELj1ELj1ELj4ELj4ENS0_18Kernel_traits_baseILj3840ES3_S3_S3_fjLj128EEEEEEEvNS0_20BackwardKernelParamsE:
.text._ZN18transformer_engine13normalization19ln_bwd_tuned_kernelINS0_13Kernel_traitsI6__halfS3_S3_fjLj3840ELj1ELj1ELj4ELj4ENS0_18Kernel_traits_baseILj3840ES3_S3_S3_fjLj128EEEEEEEvNS0_20BackwardKernelParamsE:
        /* <DEDUP_REMOVED lines=130> */
.L_x_6555:
[----:B------:R-:W0:Y:S01]  /*0820*/  LDC.64 R136, c[0x0][0x258] ;  /* 0x00009600ff887b82 */ /* 0x000e220000000a00 */
[----:B------:R-:W-:-:S05]  /*0830*/  LOP3.LUT R0, R12, 0x7f, RZ, 0xc0, !PT ;  /* 0x0000007f0c007812 */ /* 0x000fca00078ec0ff */
[----:B-1----:R-:W-:-:S05]  /*0840*/  IMAD R93, R13, 0x780, R0 ;  /* 0x000007800d5d7824 */ /* 0x002fca00078e0200 */
[C---:B------:R-:W-:Y:S02]  /*0850*/  IADD3 R97, R93.reuse, 0x100, RZ ;  /* 0x000001005d617810 */ /* 0x040fe40007ffe0ff */
[C---:B------:R-:W-:Y:S01]  /*0860*/  IADD3 R95, R93.reuse, 0x80, RZ ;  /* 0x000000805d5f7810 */ /* 0x040fe20007ffe0ff */
[----:B0-----:R-:W-:-:S04]  /*0870*/  IMAD.WIDE.U32 R2, R93, 0x4, R136 ;  /* 0x000000045d027825 */ /* 0x001fc800078e0088 */
[--C-:B------:R-:W-:Y:S01]  /*0880*/  IMAD.WIDE.U32 R6, R97, 0x4, R136.reuse ;  /* 0x0000000461067825 */ /* 0x100fe200078e0088 */
[----:B------:R0:W5:Y:S03]  /*0890*/  LDG.E R215, desc[UR6][R2.64] ;  /* 0x0000000602d77981 */ /* 0x000166000c1e1900 */
[----:B------:R-:W-:Y:S01]  /*08a0*/  IMAD.WIDE.U32 R4, R95, 0x4, R136 ;  /* 0x000000045f047825 */ /* 0x000fe200078e0088 */
[----:B------:R1:W5:Y:S01]  /*08b0*/  LDG.E R197, desc[UR6][R6.64] ;  /* 0x0000000606c57981 */ /* 0x000362000c1e1900 */
[----:B------:R-:W-:-:S03]  /*08c0*/  IADD3 R99, R93, 0x180, RZ ;  /* 0x000001805d637810 */ /* 0x000fc60007ffe0ff */
[----:B------:R2:W5:Y:S01]  /*08d0*/  LDG.E R213, desc[UR6][R4.64] ;  /* 0x0000000604d57981 */ /* 0x000562000c1e1900 */
[----:B0-----:R-:W0:Y:S01]  /*08e0*/  LDC.64 R2, c[0x0][0x220] ;  /* 0x00008800ff027b82 */ /* 0x001e220000000a00 */
[----:B------:R-:W-:-:S07]  /*08f0*/  IADD3 R101, R93, 0x200, RZ ;  /* 0x000002005d657810 */ /* 0x000fce0007ffe0ff */
[----:B-1----:R-:W1:Y:S01]  /*0900*/  LDC.64 R6, c[0x0][0x228] ;  /* 0x00008a00ff067b82 */ /* 0x002e620000000a00 */
[----:B------:R-:W-:Y:S01]  /*0910*/  IADD3 R103, R93, 0x280, RZ ;  /* 0x000002805d677810 */ /* 0x000fe20007ffe0ff */
[----:B------:R-:W-:Y:S01]  /*0920*/  IMAD.WIDE.U32 R10, R99, 0x4, R136 ;  /* 0x00000004630a7825 */ /* 0x000fe200078e0088 */
[----:B------:R-:W-:-:S05]  /*0930*/  IADD3 R105, R93, 0x300, RZ ;  /* 0x000003005d697810 */ /* 0x000fca0007ffe0ff */
[----:B--2---:R-:W2:Y:S01]  /*0940*/  LDC.64 R4, c[0x0][0x230] ;  /* 0x00008c00ff047b82 */ /* 0x004ea20000000a00 */
[----:B------:R-:W-:Y:S01]  /*0950*/  IADD3 R109, R93, 0x400, RZ ;  /* 0x000004005d6d7810 */ /* 0x000fe20007ffe0ff */
[--C-:B------:R-:W-:Y:S01]  /*0960*/  IMAD.WIDE.U32 R116, R101, 0x4, R136.reuse ;  /* 0x0000000465747825 */ /* 0x100fe200078e0088 */
[----:B------:R3:W5:Y:S03]  /*0970*/  LDG.E R187, desc[UR6][R10.64] ;  /* 0x000000060abb7981 */ /* 0x000766000c1e1900 */
[--C-:B------:R-:W-:Y:S01]  /*0980*/  IMAD.WIDE.U32 R118, R103, 0x4, R136.reuse ;  /* 0x0000000467767825 */ /* 0x100fe200078e0088 */
[----:B------:R-:W-:Y:S01]  /*0990*/  IADD3 R107, R93, 0x380, RZ ;  /* 0x000003805d6b7810 */ /* 0x000fe20007ffe0ff */
[----:B------:R4:W5:Y:S02]  /*09a0*/  LDG.E R185, desc[UR6][R116.64] ;  /* 0x0000000674b97981 */ /* 0x000964000c1e1900 */
[--C-:B------:R-:W-:Y:S01]  /*09b0*/  IMAD.WIDE.U32 R120, R105, 0x4, R136.reuse ;  /* 0x0000000469787825 */ /* 0x100fe200078e0088 */
[C---:B------:R-:W-:Y:S01]  /*09c0*/  IADD3 R111, R93.reuse, 0x480, RZ ;  /* 0x000004805d6f7810 */ /* 0x040fe20007ffe0ff */
[----:B------:R4:W5:Y:S01]  /*09d0*/  LDG.E R183, desc[UR6][R118.64] ;  /* 0x0000000676b77981 */ /* 0x000962000c1e1900 */
[----:B------:R-:W-:Y:S01]  /*09e0*/  IADD3 R113, R93, 0x500, RZ ;  /* 0x000005005d717810 */ /* 0x000fe20007ffe0ff */
[--C-:B---3--:R-:W-:Y:S01]  /*09f0*/  IMAD.WIDE.U32 R10, R109, 0x4, R136.reuse ;  /* 0x000000046d0a7825 */ /* 0x108fe200078e0088 */
[C---:B------:R-:W-:Y:S01]  /*0a00*/  IADD3 R115, R93.reuse, 0x580, RZ ;  /* 0x000005805d737810 */ /* 0x040fe20007ffe0ff */
[----:B------:R3:W5:Y:S01]  /*0a10*/  LDG.E R96, desc[UR6][R120.64] ;  /* 0x0000000678607981 */ /* 0x000762000c1e1900 */
[----:B----4-:R-:W-:Y:S01]  /*0a20*/  IADD3 R117, R93, 0x600, RZ ;  /* 0x000006005d757810 */ /* 0x010fe20007ffe0ff */
[----:B------:R-:W-:-:S02]  /*0a30*/  IMAD.WIDE.U32 R122, R107, 0x4, R136 ;  /* 0x000000046b7a7825 */ /* 0x000fc400078e0088 */
[----:B------:R0:W5:Y:S01]  /*0a40*/  LDG.E R94, desc[UR6][R10.64] ;  /* 0x000000060a5e7981 */ /* 0x000162000c1e1900 */
[----:B------:R-:W-:Y:S01]  /*0a50*/  IADD3 R119, R93, 0x680, RZ ;  /* 0x000006805d777810 */ /* 0x000fe20007ffe0ff */
[--C-:B------:R-:W-:Y:S02]  /*0a60*/  IMAD.WIDE.U32 R126, R111, 0x4, R136.reuse ;  /* 0x000000046f7e7825 */ /* 0x100fe400078e0088 */
[----:B------:R4:W5:Y:S01]  /*0a70*/  LDG.E R9, desc[UR6][R122.64] ;  /* 0x000000067a097981 */ /* 0x000962000c1e1900 */
[----:B---3--:R-:W-:Y:S01]  /*0a80*/  IADD3 R121, R93, 0x700, RZ ;  /* 0x000007005d797810 */ /* 0x008fe20007ffe0ff */
[--C-:B------:R-:W-:Y:S02]  /*0a90*/  IMAD.WIDE.U32 R128, R113, 0x4, R136.reuse ;  /* 0x0000000471807825 */ /* 0x100fe400078e0088 */
[----:B------:R-:W5:Y:S02]  /*0aa0*/  LDG.E R191, desc[UR6][R126.64] ;  /* 0x000000067ebf7981 */ /* 0x000f64000c1e1900 */
[----:B------:R-:W-:-:S02]  /*0ab0*/  IMAD.WIDE.U32 R124, R115, 0x4, R136 ;  /* 0x00000004737c7825 */ /* 0x000fc400078e0088 */
[----:B------:R-:W5:Y:S02]  /*0ac0*/  LDG.E R195, desc[UR6][R128.64] ;  /* 0x0000000680c37981 */ /* 0x000f64000c1e1900 */
[----:B0-----:R-:W-:Y:S02]  /*0ad0*/  IMAD.WIDE.U32 R10, R93, 0x4, R2 ;  /* 0x000000045d0a7825 */ /* 0x001fe400078e0002 */
[----:B------:R0:W5:Y:S02]  /*0ae0*/  LDG.E R201, desc[UR6][R124.64] ;  /* 0x000000067cc97981 */ /* 0x000164000c1e1900 */
[--C-:B------:R-:W-:Y:S02]  /*0af0*/  IMAD.WIDE.U32 R138, R117, 0x4, R136.reuse ;  /* 0x00000004758a7825 */ /* 0x100fe400078e0088 */
[----:B------:R-:W3:Y:S02]  /*0b00*/  LDG.E R106, desc[UR6][R10.64] ;  /* 0x000000060a6a7981 */ /* 0x000ee4000c1e1900 */
[----:B------:R-:W-:-:S02]  /*0b10*/  IMAD.WIDE.U32 R134, R119, 0x4, R136 ;  /* 0x0000000477867825 */ /* 0x000fc400078e0088 */
[----:B------:R-:W5:Y:S02]  /*0b20*/  LDG.E R138, desc[UR6][R138.64] ;  /* 0x000000068a8a7981 */ /* 0x000f64000c1e1900 */
[----:B------:R-:W-:Y:S02]  /*0b30*/  IMAD.WIDE.U32 R136, R121, 0x4, R136 ;  /* 0x0000000479887825 */ /* 0x000fe400078e0088 */
[----:B------:R-:W5:Y:S02]  /*0b40*/  LDG.E R209, desc[UR6][R134.64] ;  /* 0x0000000686d17981 */ /* 0x000f64000c1e1900 */
[----:B-1----:R-:W-:Y:S02]  /*0b50*/  IMAD.WIDE R6, R13, 0x4, R6 ;  /* 0x000000040d067825 */ /* 0x002fe400078e0206 */
[----:B------:R2:W5:Y:S02]  /*0b60*/  LDG.E R217, desc[UR6][R136.64] ;  /* 0x0000000688d97981 */ /* 0x000564000c1e1900 */
[----:B----4-:R-:W-:-:S02]  /*0b70*/  IMAD.WIDE.U32 R122, R95, 0x4, R2 ;  /* 0x000000045f7a7825 */ /* 0x010fc400078e0002 */
[----:B------:R-:W4:Y:S02]  /*0b80*/  LDG.E R6, desc[UR6][R6.64] ;  /* 0x0000000606067981 */ /* 0x000f24000c1e1900 */
[--C-:B0-----:R-:W-:Y:S02]  /*0b90*/  IMAD.WIDE.U32 R124, R97, 0x4, R2.reuse ;  /* 0x00000004617c7825 */ /* 0x101fe400078e0002 */
[----:B------:R0:W5:Y:S02]  /*0ba0*/  LDG.E R98, desc[UR6][R122.64] ;  /* 0x000000067a627981 */ /* 0x000164000c1e1900 */
[--C-:B------:R-:W-:Y:S02]  /*0bb0*/  IMAD.WIDE.U32 R126, R99, 0x4, R2.reuse ;  /* 0x00000004637e7825 */ /* 0x100fe400078e0002 */
[----:B------:R1:W5:Y:S02]  /*0bc0*/  LDG.E R100, desc[UR6][R124.64] ;  /* 0x000000067c647981 */ /* 0x000364000c1e1900 */
[----:B------:R-:W-:-:S02]  /*0bd0*/  IMAD.WIDE.U32 R128, R101, 0x4, R2 ;  /* 0x0000000465807825 */ /* 0x000fc400078e0002 */
[----:B------:R1:W5:Y:S02]  /*0be0*/  LDG.E R102, desc[UR6][R126.64] ;  /* 0x000000067e667981 */ /* 0x000364000c1e1900 */
[----:B--2---:R-:W-:Y:S02]  /*0bf0*/  IMAD.WIDE R136, R13, 0x4, R4 ;  /* 0x000000040d887825 */ /* 0x004fe400078e0204 */
[----:B------:R2:W5:Y:S02]  /*0c00*/  LDG.E R104, desc[UR6][R128.64] ;  /* 0x0000000680687981 */ /* 0x000564000c1e1900 */
[--C-:B------:R-:W-:Y:S02]  /*0c10*/  IMAD.WIDE.U32 R130, R103, 0x4, R2.reuse ;  /* 0x0000000467827825 */ /* 0x100fe400078e0002 */
[----:B------:R-:W4:Y:S02]  /*0c20*/  LDG.E R92, desc[UR6][R136.64] ;  /* 0x00000006885c7981 */ /* 0x000f24000c1e1900 */
[----:B------:R-:W-:-:S02]  /*0c30*/  IMAD.WIDE.U32 R132, R105, 0x4, R2 ;  /* 0x0000000469847825 */ /* 0x000fc400078e0002 */
[----:B------:R1:W5:Y:S02]  /*0c40*/  LDG.E R130, desc[UR6][R130.64] ;  /* 0x0000000682827981 */ /* 0x000364000c1e1900 */
[--C-:B------:R-:W-:Y:S02]  /*0c50*/  IMAD.WIDE.U32 R10, R107, 0x4, R2.reuse ;  /* 0x000000046b0a7825 */ /* 0x100fe400078e0002 */
[----:B------:R1:W5:Y:S02]  /*0c60*/  LDG.E R132, desc[UR6][R132.64] ;  /* 0x0000000684847981 */ /* 0x000364000c1e1900 */
[--C-:B0-----:R-:W-:Y:S02]  /*0c70*/  IMAD.WIDE.U32 R122, R109, 0x4, R2.reuse ;  /* 0x000000046d7a7825 */ /* 0x101fe400078e0002 */
[----:B------:R0:W5:Y:S02]  /*0c80*/  LDG.E R10, desc[UR6][R10.64] ;  /* 0x000000060a0a7981 */ /* 0x000164000c1e1900 */
[----:B------:R-:W-:-:S02]  /*0c90*/  IMAD.WIDE.U32 R134, R111, 0x4, R2 ;  /* 0x000000046f867825 */ /* 0x000fc400078e0002 */
[----:B------:R0:W5:Y:S02]  /*0ca0*/  LDG.E R122, desc[UR6][R122.64] ;  /* 0x000000067a7a7981 */ /* 0x000164000c1e1900 */
[--C-:B------:R-:W-:Y:S02]  /*0cb0*/  IMAD.WIDE.U32 R4, R113, 0x4, R2.reuse ;  /* 0x0000000471047825 */ /* 0x100fe400078e0002 */
[----:B------:R0:W5:Y:S02]  /*0cc0*/  LDG.E R134, desc[UR6][R134.64] ;  /* 0x0000000686867981 */ /* 0x000164000c1e1900 */
[--C-:B-1----:R-:W-:Y:S02]  /*0cd0*/  IMAD.WIDE.U32 R124, R115, 0x4, R2.reuse ;  /* 0x00000004737c7825 */ /* 0x102fe400078e0002 */
[----:B------:R0:W5:Y:S02]  /*0ce0*/  LDG.E R4, desc[UR6][R4.64] ;  /* 0x0000000604047981 */ /* 0x000164000c1e1900 */
[----:B------:R-:W-:-:S02]  /*0cf0*/  IMAD.WIDE.U32 R126, R117, 0x4, R2 ;  /* 0x00000004757e7825 */ /* 0x000fc400078e0002 */
[----:B------:R0:W5:Y:S02]  /*0d00*/  LDG.E R124, desc[UR6][R124.64] ;  /* 0x000000067c7c7981 */ /* 0x000164000c1e1900 */
[--C-:B--2---:R-:W-:Y:S02]  /*0d10*/  IMAD.WIDE.U32 R128, R119, 0x4, R2.reuse ;  /* 0x0000000477807825 */ /* 0x104fe400078e0002 */
[----:B------:R0:W5:Y:S02]  /*0d20*/  LDG.E R126, desc[UR6][R126.64] ;  /* 0x000000067e7e7981 */ /* 0x000164000c1e1900 */
[----:B------:R-:W-:Y:S02]  /*0d30*/  IMAD.WIDE.U32 R2, R121, 0x4, R2 ;  /* 0x0000000479027825 */ /* 0x000fe400078e0002 */
[----:B------:R0:W5:Y:S04]  /*0d40*/  LDG.E R128, desc[UR6][R128.64] ;  /* 0x0000000680807981 */ /* 0x000168000c1e1900 */
[----:B------:R0:W5:Y:S01]  /*0d50*/  LDG.E R2, desc[UR6][R2.64] ;  /* 0x0000000602027981 */ /* 0x000162000c1e1900 */
[----:B------:R-:W-:Y:S01]  /*0d60*/  ISETP.NE.AND P0, PT, RZ, UR8, PT ;  /* 0x00000008ff007c0c */ /* 0x000fe2000bf05270 */
[----:B---3--:R-:W-:-:S05]  /*0d70*/  HADD2.F32 R7, -RZ, R106.H0_H0 ;  /* 0x2000006aff077230 */ /* 0x008fca0000004100 */
[----:B----4-:R-:W-:-:S04]  /*0d80*/  FADD R7, -R6, R7 ;  /* 0x0000000706077221 */ /* 0x010fc80000000100 */
[----:B------:R-:W-:-:S03]  /*0d90*/  FMUL R0, R92, R7 ;  /* 0x000000075c007220 */ /* 0x000fc60000400000 */
[----:B0-----:R-:W-:Y:S05]  /*0da0*/  @!P0 BRA `(.L_x_6551) ;  /* 0x00000010002c8947 */ /* 0x001fea0003800000 */
[----:B-----5:R-:W-:Y:S02]  /*0db0*/  HADD2.F32 R11, -RZ, R104.H1_H1 ;  /* 0x30000068ff0b7230 */ /* 0x020fe40000004100 */
[----:B------:R-:W-:Y:S01]  /*0dc0*/  FADD R146, R158, 1 ;  /* 0x3f8000009e927421 */ /* 0x000fe20000000000 */
[----:B------:R-:W-:Y:S02]  /*0dd0*/  HADD2.F32 R137, -RZ, R106.H1_H1 ;  /* 0x3000006aff897230 */ /* 0x000fe40000004100 */
[----:B------:R-:W-:Y:S01]  /*0de0*/  FADD R140, R79, 1 ;  /* 0x3f8000004f8c7421 */ /* 0x000fe20000000000 */
[----:B------:R-:W-:Y:S02]  /*0df0*/  HADD2.F32 R211, -RZ, R215.H0_H0 ;  /* 0x200000d7ffd37230 */ /* 0x000fe40000004100 */
[----:B------:R-:W-:Y:S01]  /*0e00*/  FADD R141, R170, 1 ;  /* 0x3f800000aa8d7421 */ /* 0x000fe20000000000 */
[----:B------:R-:W-:Y:S02]  /*0e10*/  HADD2.F32 R154, -RZ, R197.H0_H0 ;  /* 0x200000c5ff9a7230 */ /* 0x000fe40000004100 */
[----:B------:R-:W-:Y:S01]  /*0e20*/  FADD R139, R172, 1 ;  /* 0x3f800000ac8b7421 */ /* 0x000fe20000000000 */
[----:B------:R-:W-:-:S02]  /*0e30*/  HADD2.F32 R152, -RZ, R187.H0_H0 ;  /* 0x200000bbff987230 */ /* 0x000fc40000004100 */
[----:B------:R-:W-:Y:S01]  /*0e40*/  FADD R136, R81, 1 ;  /* 0x3f80000051887421 */ /* 0x000fe20000000000 */
[--C-:B------:R-:W-:Y:S02]  /*0e50*/  HADD2.F32 R123, -RZ, R10.reuse.H0_H0 ;  /* 0x2000000aff7b7230 */ /* 0x100fe40000004100 */
[----:B------:R-:W-:Y:S01]  /*0e60*/  FADD R137, -R6, R137 ;  /* 0x0000008906897221 */ /* 0x000fe20000000100 */
[----:B------:R-:W-:Y:S02]  /*0e70*/  HADD2.F32 R247, -RZ, R10.H1_H1 ;  /* 0x3000000afff77230 */ /* 0x000fe40000004100 */
[----:B------:R-:W-:Y:S01]  /*0e80*/  FADD R144, R77, 1 ;  /* 0x3f8000004d907421 */ /* 0x000fe20000000000 */
[--C-:B------:R-:W-:Y:S02]  /*0e90*/  HADD2.F32 R237, -RZ, R4.reuse.H0_H0 ;  /* 0x20000004ffed7230 */ /* 0x100fe40000004100 */
[----:B------:R-:W-:Y:S01]  /*0ea0*/  FMUL R181, R146, R211 ;  /* 0x000000d392b57220 */ /* 0x000fe20000400000 */
[----:B------:R-:W-:-:S02]  /*0eb0*/  HADD2.F32 R235, -RZ, R4.H1_H1 ;  /* 0x30000004ffeb7230 */ /* 0x000fc40000004100 */
[----:B------:R-:W-:Y:S01]  /*0ec0*/  FADD R151, R160, 1 ;  /* 0x3f800000a0977421 */ /* 0x000fe20000000000 */
[--C-:B------:R-:W-:Y:S02]  /*0ed0*/  HADD2.F32 R225, -RZ, R128.reuse.H0_H0 ;  /* 0x20000080ffe17230 */ /* 0x100fe40000004100 */
[----:B------:R-:W-:Y:S01]  /*0ee0*/  FADD R142, R78, 1 ;  /* 0x3f8000004e8e7421 */ /* 0x000fe20000000000 */
[----:B------:R-:W-:Y:S02]  /*0ef0*/  HADD2.F32 R223, -RZ, R128.H1_H1 ;  /* 0x30000080ffdf7230 */ /* 0x000fe40000004100 */
[----:B------:R-:W-:Y:S01]  /*0f00*/  FADD R128, -R6, R11 ;  /* 0x0000000b06807221 */ /* 0x000fe20000000100 */
[--C-:B------:R-:W-:Y:S02]  /*0f10*/  HADD2.F32 R219, -RZ, R2.reuse.H0_H0 ;  /* 0x20000002ffdb7230 */ /* 0x100fe40000004100 */
[----:B------:R-:W-:Y:S01]  /*0f20*/  FADD R149, R162, 1 ;  /* 0x3f800000a2957421 */ /* 0x000fe20000000000 */
[----:B------:R-:W-:-:S02]  /*0f30*/  HADD2.F32 R221, -RZ, R2.H1_H1 ;  /* 0x30000002ffdd7230 */ /* 0x000fc40000004100 */
[C---:B------:R-:W-:Y:S01]  /*0f40*/  FADD R123, -R6.reuse, R123 ;  /* 0x0000007b067b7221 */ /* 0x040fe20000000100 */
[----:B------:R-:W-:Y:S02]  /*0f50*/  HADD2.F32 R197, -RZ, R197.H1_H1 ;  /* 0x300000c5ffc57230 */ /* 0x000fe40000004100 */
[----:B------:R-:W-:Y:S01]  /*0f60*/  FMUL R148, R149, R154 ;  /* 0x0000009a95947220 */ /* 0x000fe20000400000 */
[----:B------:R-:W-:Y:S02]  /*0f70*/  HADD2.F32 R187, -RZ, R187.H1_H1 ;  /* 0x300000bbffbb7230 */ /* 0x000fe40000004100 */
[----:B------:R-:W-:Y:S01]  /*0f80*/  FADD R247, -R6, R247 ;  /* 0x000000f706f77221 */ /* 0x000fe20000000100 */
[--C-:B------:R-:W-:Y:S02]  /*0f90*/  HADD2.F32 R199, -RZ, R138.reuse.H0_H0 ;  /* 0x2000008affc77230 */ /* 0x100fe40000004100 */
[----:B------:R-:W-:Y:S01]  /*0fa0*/  FMUL R175, R140, R197 ;  /* 0x000000c58caf7220 */ /* 0x000fe20000400000 */
[----:B------:R-:W-:-:S02]  /*0fb0*/  HADD2.F32 R205, -RZ, R138.H1_H1 ;  /* 0x3000008affcd7230 */ /* 0x000fc40000004100 */
[----:B------:R-:W-:Y:S01]  /*0fc0*/  FADD R138, R80, 1 ;  /* 0x3f800000508a7421 */ /* 0x000fe20000000000 */
[----:B------:R-:W-:Y:S02]  /*0fd0*/  HADD2.F32 R10, -RZ, R185.H0_H0 ;  /* 0x200000b9ff0a7230 */ /* 0x000fe40000004100 */
[----:B------:R-:W-:Y:S01]  /*0fe0*/  FADD R237, -R6, R237 ;  /* 0x000000ed06ed7221 */ /* 0x000fe20000000100 */
[----:B------:R-:W-:Y:S02]  /*0ff0*/  HADD2.F32 R4, -RZ, R96.H0_H0 ;  /* 0x20000060ff047230 */ /* 0x000fe40000004100 */
[----:B------:R-:W-:Y:S01]  /*1000*/  FMUL R173, R138, R187 ;  /* 0x000000bb8aad7220 */ /* 0x000fe20000400000 */
[----:B------:R-:W-:Y:S02]  /*1010*/  HADD2.F32 R2, -RZ, R9.H0_H0 ;  /* 0x20000009ff027230 */ /* 0x000fe40000004100 */
[----:B------:R-:W-:Y:S01]  /*1020*/  FADD R235, -R6, R235 ;  /* 0x000000eb06eb7221 */ /* 0x000fe20000000100 */
[----:B------:R-:W-:-:S02]  /*1030*/  HADD2.F32 R203, -RZ, R209.H0_H0 ;  /* 0x200000d1ffcb7230 */ /* 0x000fc40000004100 */
[----:B------:R-:W-:Y:S01]  /*1040*/  FMUL R140, R141, R4 ;  /* 0x000000048d8c7220 */ /* 0x000fe20000400000 */
[--C-:B------:R-:W-:Y:S02]  /*1050*/  HADD2.F32 R135, -RZ, R98.reuse.H0_H0 ;  /* 0x20000062ff877230 */ /* 0x100fe40000004100 */
[----:B------:R-:W-:Y:S01]  /*1060*/  FMUL R138, R139, R2 ;  /* 0x000000028b8a7220 */ /* 0x000fe20000400000 */
[----:B------:R-:W-:Y:S02]  /*1070*/  HADD2.F32 R3, -RZ, R98.H1_H1 ;  /* 0x30000062ff037230 */ /* 0x000fe40000004100 */
[----:B------:R-:W-:Y:S01]  /*1080*/  FADD R98, R90, 1 ;  /* 0x3f8000005a627421 */ /* 0x000fe20000000000 */
[----:B------:R-:W-:Y:S02]  /*1090*/  HADD2.F32 R185, -RZ, R185.H1_H1 ;  /* 0x300000b9ffb97230 */ /* 0x000fe40000004100 */
[----:B------:R-:W-:Y:S01]  /*10a0*/  FADD R135, -R6, R135 ;  /* 0x0000008706877221 */ /* 0x000fe20000000100 */
[----:B------:R-:W-:-:S02]  /*10b0*/  HADD2.F32 R11, -RZ, R96.H1_H1 ;  /* 0x30000060ff0b7230 */ /* 0x000fc40000004100 */
[----:B------:R-:W-:Y:S01]  /*10c0*/  FADD R96, R186, 1 ;  /* 0x3f800000ba607421 */ /* 0x000fe20000000000 */
[----:B------:R-:W-:Y:S02]  /*10d0*/  HADD2.F32 R209, -RZ, R209.H1_H1 ;  /* 0x300000d1ffd17230 */ /* 0x000fe40000004100 */
[----:B------:R-:W-:Y:S01]  /*10e0*/  FMUL R171, R136, R185 ;  /* 0x000000b988ab7220 */ /* 0x000fe20000400000 */
[----:B------:R-:W-:Y:S02]  /*10f0*/  HADD2.F32 R207, -RZ, R217.H0_H0 ;  /* 0x200000d9ffcf7230 */ /* 0x000fe40000004100 */
[----:B------:R-:W-:Y:S01]  /*1100*/  FMUL R136, R92, R137 ;  /* 0x000000895c887220 */ /* 0x000fe20000400000 */
[----:B------:R-:W-:Y:S02]  /*1110*/  HADD2.F32 R215, -RZ, R215.H1_H1 ;  /* 0x300000d7ffd77230 */ /* 0x000fe40000004100 */
[----:B------:R-:W-:Y:S01]  /*1120*/  FMUL R141, R98, R209 ;  /* 0x000000d1628d7220 */ /* 0x000fe20000400000 */
[----:B------:R-:W-:-:S02]  /*1130*/  HADD2.F32 R156, -RZ, R213.H0_H0 ;  /* 0x200000d5ff9c7230 */ /* 0x000fc40000004100 */
[----:B------:R-:W-:Y:S01]  /*1140*/  FMUL R139, R96, R207 ;  /* 0x000000cf608b7220 */ /* 0x000fe20000400000 */
[----:B------:R-:W-:Y:S01]  /*1150*/  FADD R96, RZ, R181 ;  /* 0x000000b5ff607221 */ /* 0x000fe20000000000 */
[----:B------:R-:W-:Y:S01]  /*1160*/  FMUL R179, R144, R215 ;  /* 0x000000d790b37220 */ /* 0x000fe20000400000 */
[----:B------:R-:W-:Y:S01]  /*1170*/  FFMA R98, R0, R181, RZ ;  /* 0x000000b500627223 */ /* 0x000fe200000000ff */
[----:B------:R-:W-:Y:S02]  /*1180*/  HADD2.F32 R133, -RZ, R100.H0_H0 ;  /* 0x20000064ff857230 */ /* 0x000fe40000004100 */
[----:B------:R-:W-:Y:S01]  /*1190*/  FMUL R150, R151, R156 ;  /* 0x0000009c97967220 */ /* 0x000fe20000400000 */
[--C-:B------:R-:W-:Y:S02]  /*11a0*/  HADD2.F32 R241, -RZ, R134.reuse.H0_H0 ;  /* 0x20000086fff17230 */ /* 0x100fe40000004100 */
[----:B------:R-:W-:Y:S01]  /*11b0*/  FMUL R135, R92, R135 ;  /* 0x000000875c877220 */ /* 0x000fe20000400000 */
[----:B------:R-:W-:-:S02]  /*11c0*/  HADD2.F32 R239, -RZ, R134.H1_H1 ;  /* 0x30000086ffef7230 */ /* 0x000fc40000004100 */
[----:B------:R-:W-:Y:S01]  /*11d0*/  FADD R134, -R6, R3 ;  /* 0x0000000306867221 */ /* 0x000fe20000000100 */
[----:B------:R-:W-:Y:S02]  /*11e0*/  HADD2.F32 R213, -RZ, R213.H1_H1 ;  /* 0x300000d5ffd57230 */ /* 0x000fe40000004100 */
[----:B------:R-:W-:Y:S01]  /*11f0*/  FADD R96, R96, R179 ;  /* 0x000000b360607221 */ /* 0x000fe20000000000 */
[----:B------:R-:W-:Y:S01]  /*1200*/  FFMA R98, R136, R179, R98 ;  /* 0x000000b388627223 */ /* 0x000fe20000000062 */
[----:B------:R-:W-:Y:S02]  /*1210*/  HADD2.F32 R5, -RZ, R100.H1_H1 ;  /* 0x30000064ff057230 */ /* 0x000fe40000004100 */
[----:B------:R-:W-:Y:S01]  /*1220*/  FADD R133, -R6, R133 ;  /* 0x0000008506857221 */ /* 0x000fe20000000100 */
[----:B------:R-:W-:Y:S01]  /*1230*/  FMUL R177, R142, R213 ;  /* 0x000000d58eb17220 */ /* 0x000fe20000400000 */
[----:B------:R-:W-:Y:S01]  /*1240*/  FMUL R134, R92, R134 ;  /* 0x000000865c867220 */ /* 0x000fe20000400000 */
[----:B------:R-:W-:Y:S01]  /*1250*/  FADD R96, R96, R150 ;  /* 0x0000009660607221 */ /* 0x000fe20000000000 */
[----:B------:R-:W-:Y:S01]  /*1260*/  FFMA R98, R135, R150, R98 ;  /* 0x0000009687627223 */ /* 0x000fe20000000062 */
[----:B------:R-:W-:-:S02]  /*1270*/  HADD2.F32 R131, -RZ, R102.H0_H0 ;  /* 0x20000066ff837230 */ /* 0x000fc40000004100 */
[----:B------:R-:W-:Y:S01]  /*1280*/  FMUL R133, R92, R133 ;  /* 0x000000855c857220 */ /* 0x000fe20000400000 */
[----:B------:R-:W-:Y:S02]  /*1290*/  HADD2.F32 R7, -RZ, R102.H1_H1 ;  /* 0x30000066ff077230 */ /* 0x000fe40000004100 */
[----:B------:R-:W-:Y:S01]  /*12a0*/  FADD R96, R96, R177 ;  /* 0x000000b160607221 */ /* 0x000fe20000000000 */
[----:B------:R-:W-:Y:S02]  /*12b0*/  HADD2.F32 R129, -RZ, R104.H0_H0 ;  /* 0x20000068ff817230 */ /* 0x000fe40000004100 */
[----:B------:R-:W-:Y:S01]  /*12c0*/  FFMA R98, R134, R177, R98 ;  /* 0x000000b186627223 */ /* 0x000fe20000000062 */
        /* <DEDUP_REMOVED lines=32> */
[----:B------:R-:W-:Y:S01]  /*14d0*/  FMUL R132, R92, R132 ;  /* 0x000000845c847220 */ /* 0x000fe20000400000 */
[----:B------:R-:W-:Y:S01]  /*14e0*/  FADD R96, R96, R148 ;  /* 0x0000009460607221 */ /* 0x000fe20000000000 */
[----:B------:R-:W-:Y:S01]  /*14f0*/  FFMA R98, R133, R148, R98 ;  /* 0x0000009485627223 */ /* 0x000fe20000000062 */
[----:B------:R-:W-:Y:S02]  /*1500*/  HADD2.F32 R183, -RZ, R183.H1_H1 ;  /* 0x300000b7ffb77230 */ /* 0x000fe40000004100 */
[----:B------:R-:W-:Y:S01]  /*1510*/  FADD R126, R82, 1 ;  /* 0x3f800000527e7421 */ /* 0x000fe20000000000 */
[----:B------:R-:W-:Y:S01]  /*1520*/  FMUL R146, R147, R152 ;  /* 0x0000009893927220 */ /* 0x000fe20000400000 */
[----:B------:R-:W-:Y:S01]  /*1530*/  FMUL R131, R92, R131 ;  /* 0x000000835c837220 */ /* 0x000fe20000400000 */
[----:B------:R-:W-:Y:S01]  /*1540*/  FADD R96, R96, R175 ;  /* 0x000000af60607221 */ /* 0x000fe20000000000 */
[----:B------:R-:W-:Y:S01]  /*1550*/  FFMA R98, R132, R175, R98 ;  /* 0x000000af84627223 */ /* 0x000fe20000000062 */
[----:B------:R-:W-:-:S02]  /*1560*/  HADD2.F32 R7, -RZ, R94.H0_H0 ;  /* 0x2000005eff077230 */ /* 0x000fc40000004100 */
[----:B------:R-:W-:Y:S01]  /*1570*/  FADD R124, R83, 1 ;  /* 0x3f800000537c7421 */ /* 0x000fe20000000000 */
[----:B------:R-:W-:Y:S02]  /*1580*/  HADD2.F32 R5, -RZ, R94.H1_H1 ;  /* 0x3000005eff057230 */ /* 0x000fe40000004100 */
        /* <DEDUP_REMOVED lines=8> */
[----:B------:R-:W-:Y:S01]  /*1610*/  FADD R120, R174, 1 ;  /* 0x3f800000ae787421 */ /* 0x000fe20000000000 */
[----:B------:R-:W-:Y:S01]  /*1620*/  FMUL R167, R124, R11 ;  /* 0x0000000b7ca77220 */ /* 0x000fe20000400000 */
[----:B------:R-:W-:Y:S01]  /*1630*/  FMUL R137, R94, R217 ;  /* 0x000000d95e897220 */ /* 0x000fe20000400000 */
[C---:B------:R-:W-:Y:S01]  /*1640*/  FMUL R124, R92.reuse, R249 ;  /* 0x000000f95c7c7220 */ /* 0x040fe20000400000 */
        /* <DEDUP_REMOVED lines=8> */
[----:B------:R-:W-:Y:S01]  /*16d0*/  FADD R143, R168, 1 ;  /* 0x3f800000a88f7421 */ /* 0x000fe20000000000 */
[----:B------:R-:W-:Y:S01]  /*16e0*/  FMUL R128, R92, R128 ;  /* 0x000000805c807220 */ /* 0x000fe20000400000 */
[----:B------:R-:W-:Y:S01]  /*16f0*/  FADD R96, R249, R144 ;  /* 0x00000090f9607221 */ /* 0x000fe20000000000 */
[----:B------:R-:W-:Y:S01]  /*1700*/  FFMA R245, R129, R144, R94 ;  /* 0x0000009081f57223 */ /* 0x000fe2000000005e */
[----:B------:R-:W-:Y:S02]  /*1710*/  HADD2.F32 R189, -RZ, R195.H0_H0 ;  /* 0x200000c3ffbd7230 */ /* 0x000fe40000004100 */
[----:B------:R-:W-:Y:S01]  /*1720*/  FADD R112, R178, 1 ;  /* 0x3f800000b2707421 */ /* 0x000fe20000000000 */
        /* <DEDUP_REMOVED lines=23> */
[----:B------:R-:W-:-:S02]  /*18a0*/  HADD2.F32 R9, -RZ, R9.H1_H1 ;  /* 0x30000009ff097230 */ /* 0x000fc40000004100 */
[----:B------:R-:W-:Y:S01]  /*18b0*/  FMUL R143, R100, R203 ;  /* 0x000000cb648f7220 */ /* 0x000fe20000400000 */
[----:B------:R-:W-:Y:S01]  /*18c0*/  FADD R122, R84, 1 ;  /* 0x3f800000547a7421 */ /* 0x000fe20000000000 */
[C---:B------:R-:W-:Y:S01]  /*18d0*/  FMUL R100, R92.reuse, R225 ;  /* 0x000000e15c647220 */ /* 0x040fe20000400000 */
[----:B------:R-:W-:Y:S01]  /*18e0*/  FMUL R123, R92, R123 ;  /* 0x0000007b5c7b7220 */ /* 0x000fe20000400000 */
[----:B------:R-:W-:Y:S01]  /*18f0*/  FADD R225, R96, R167 ;  /* 0x000000a760e17221 */ /* 0x000fe20000000000 */
[----:B------:R-:W-:Y:S01]  /*1900*/  FFMA R94, R124, R167, R229 ;  /* 0x000000a77c5e7223 */ /* 0x000fe200000000e5 */
[----:B------:R-:W-:Y:S01]  /*1910*/  FMUL R165, R122, R9 ;  /* 0x000000097aa57220 */ /* 0x000fe20000400000 */
[C---:B------:R-:W-:Y:S01]  /*1920*/  FMUL R96, R92.reuse, R219 ;  /* 0x000000db5c607220 */ /* 0x040fe20000400000 */
[----:B------:R-:W-:Y:S01]  /*1930*/  FMUL R122, R92, R247 ;  /* 0x000000f75c7a7220 */ /* 0x000fe20000400000 */
[----:B------:R-:W-:Y:S01]  /*1940*/  FADD R188, R225, R138 ;  /* 0x0000008ae1bc7221 */ /* 0x000fe20000000000 */
[----:B------:R-:W-:Y:S01]  /*1950*/  FFMA R219, R123, R138, R94 ;  /* 0x0000008a7bdb7223 */ /* 0x000fe2000000005e */
[----:B------:R-:W-:Y:S01]  /*1960*/  FADD R118, R85, 1 ;  /* 0x3f80000055767421 */ /* 0x000fe20000000000 */
[----:B------:R-:W-:-:S02]  /*1970*/  HADD2.F32 R191, -RZ, R191.H1_H1 ;  /* 0x300000bfffbf7230 */ /* 0x000fc40000004100 */
[----:B------:R-:W-:Y:S01]  /*1980*/  FADD R188, R188, R165 ;  /* 0x000000a5bcbc7221 */ /* 0x000fe20000000000 */
[----:B------:R-:W-:Y:S01]  /*1990*/  FFMA R219, R122, R165, R219 ;  /* 0x000000a57adb7223 */ /* 0x000fe200000000db */
[----:B------:R-:W-:Y:S01]  /*19a0*/  FMUL R161, R118, R5 ;  /* 0x0000000576a17220 */ /* 0x000fe20000400000 */
[----:B------:R-:W-:Y:S01]  /*19b0*/  FMUL R118, R92, R243 ;  /* 0x000000f35c767220 */ /* 0x000fe20000400000 */
[----:B------:R-:W-:Y:S01]  /*19c0*/  FADD R188, R188, R163 ;  /* 0x000000a3bcbc7221 */ /* 0x000fe20000000000 */
[----:B------:R-:W-:Y:S01]  /*19d0*/  FFMA R219, R120, R163, R219 ;  /* 0x000000a378db7223 */ /* 0x000fe200000000db */
[----:B------:R-:W-:Y:S01]  /*19e0*/  FADD R114, R86, 1 ;  /* 0x3f80000056727421 */ /* 0x000fe20000000000 */
[----:B------:R-:W-:Y:S02]  /*19f0*/  HADD2.F32 R195, -RZ, R195.H1_H1 ;  /* 0x300000c3ffc37230 */ /* 0x000fe40000004100 */
[----:B------:R-:W-:Y:S01]  /*1a00*/  FADD R188, R188, R161 ;  /* 0x000000a1bcbc7221 */ /* 0x000fe20000000000 */
[----:B------:R-:W-:Y:S01]  /*1a10*/  FFMA R219, R118, R161, R219 ;  /* 0x000000a176db7223 */ /* 0x000fe200000000db */
[----:B------:R-:W-:Y:S01]  /*1a20*/  FMUL R157, R114, R191 ;  /* 0x000000bf729d7220 */ /* 0x000fe20000400000 */
        /* <DEDUP_REMOVED lines=12> */
[----:B------:R-:W-:Y:S01]  /*1af0*/  FADD R102, R89, 1 ;  /* 0x3f80000059667421 */ /* 0x000fe20000000000 */
        /* <DEDUP_REMOVED lines=54> */
.L_x_6551:
[----:B-----5:R-:W-:Y:S02]  /*1e60*/  HADD2.F32 R5, -RZ, R100.H1_H1 ;  /* 0x30000064ff057230 */ /* 0x020fe40000004100 */
[----:B------:R-:W-:Y:S01]  /*1e70*/  FADD R147, RZ, R168 ;  /* 0x000000a8ff937221 */ /* 0x000fe20000000000 */
[----:B------:R-:W-:Y:S02]  /*1e80*/  HADD2.F32 R7, -RZ, R102.H1_H1 ;  /* 0x30000066ff077230 */ /* 0x000fe40000004100 */
[----:B------:R-:W-:Y:S01]  /*1e90*/  FADD R136, RZ, R182 ;  /* 0x000000b6ff887221 */ /* 0x000fe20000000000 */
[----:B------:R-:W-:Y:S02]  /*1ea0*/  HADD2.F32 R137, -RZ, R106.H1_H1 ;  /* 0x3000006aff897230 */ /* 0x000fe40000004100 */
[----:B------:R-:W-:Y:S01]  /*1eb0*/  FADD R139, RZ, R160 ;  /* 0x000000a0ff8b7221 */ /* 0x000fe20000000000 */
[--C-:B------:R-:W-:Y:S02]  /*1ec0*/  HADD2.F32 R135, -RZ, R98.reuse.H0_H0 ;  /* 0x20000062ff877230 */ /* 0x100fe40000004100 */
[----:B------:R-:W-:Y:S01]  /*1ed0*/  FADD R141, RZ, R162 ;  /* 0x000000a2ff8d7221 */ /* 0x000fe20000000000 */
[----:B------:R-:W-:-:S02]  /*1ee0*/  HADD2.F32 R3, -RZ, R98.H1_H1 ;  /* 0x30000062ff037230 */ /* 0x000fc40000004100 */
[C---:B------:R-:W-:Y:S01]  /*1ef0*/  FADD R137, -R6.reuse, R137 ;  /* 0x0000008906897221 */ /* 0x040fe20000000100 */
[----:B------:R-:W-:Y:S02]  /*1f00*/  HADD2.F32 R133, -RZ, R100.H0_H0 ;  /* 0x20000064ff857230 */ /* 0x000fe40000004100 */
[C---:B------:R-:W-:Y:S01]  /*1f10*/  FADD R135, -R6.reuse, R135 ;  /* 0x0000008706877221 */ /* 0x040fe20000000100 */
[----:B------:R-:W-:Y:S02]  /*1f20*/  HADD2.F32 R131, -RZ, R102.H0_H0 ;  /* 0x20000066ff837230 */ /* 0x000fe40000004100 */
[----:B------:R-:W-:Y:S01]  /*1f30*/  FADD R98, RZ, R78 ;  /* 0x0000004eff627221 */ /* 0x000fe20000000000 */
        /* <DEDUP_REMOVED lines=44> */
[----:B------:R-:W-:Y:S02]  /*2200*/  HADD2.F32 R211, -RZ, R215.H0_H0 ;  /* 0x200000d7ffd37230 */ /* 0x000fe40000004100 */
[C---:B------:R-:W-:Y:S01]  /*2210*/  FADD R227, -R6.reuse, R227 ;  /* 0x000000e306e37221 */ /* 0x040fe20000000100 */
[--C-:B------:R-:W-:Y:S02]  /*2220*/  HADD2.F32 R7, -RZ, R94.reuse.H0_H0 ;  /* 0x2000005eff077230 */ /* 0x100fe40000004100 */
[C---:B------:R-:W-:Y:S01]  /*2230*/  FADD R225, -R6.reuse, R225 ;  /* 0x000000e106e17221 */ /* 0x040fe20000000100 */
[----:B------:R-:W-:Y:S02]  /*2240*/  HADD2.F32 R5, -RZ, R94.H1_H1 ;  /* 0x3000005eff057230 */ /* 0x000fe40000004100 */
[----:B------:R-:W-:Y:S01]  /*2250*/  FADD R94, RZ, R158 ;  /* 0x0000009eff5e7221 */ /* 0x000fe20000000000 */
[C---:B------:R-:W-:Y:S01]  /*2260*/  FADD R223, -R6.reuse, R223 ;  /* 0x000000df06df7221 */ /* 0x040fe20000000100 */
[C---:B------:R-:W-:Y:S01]  /*2270*/  FADD R219, -R6.reuse, R219 ;  /* 0x000000db06db7221 */ /* 0x040fe20000000100 */
[----:B------:R-:W-:Y:S01]  /*2280*/  FADD R221, -R6, R221 ;  /* 0x000000dd06dd7221 */ /* 0x000fe20000000100 */
[----:B------:R-:W-:-:S02]  /*2290*/  HADD2.F32 R6, -RZ, R183.H0_H0 ;  /* 0x200000b7ff067230 */ /* 0x000fc40000004100 */
[----:B------:R-:W-:Y:S01]  /*22a0*/  FMUL R181, R211, R94 ;  /* 0x0000005ed3b57220 */ /* 0x000fe20000400000 */
[----:B------:R-:W-:Y:S02]  /*22b0*/  HADD2.F32 R215, -RZ, R215.H1_H1 ;  /* 0x300000d7ffd77230 */ /* 0x000fe40000004100 */
[----:B------:R-:W-:Y:S01]  /*22c0*/  FMUL R135, R92, R135 ;  /* 0x000000875c877220 */ /* 0x000fe20000400000 */
[--C-:B------:R-:W-:Y:S02]  /*22d0*/  HADD2.F32 R4, -RZ, R96.reuse.H0_H0 ;  /* 0x20000060ff047230 */ /* 0x100fe40000004100 */
[----:B------:R-:W-:Y:S01]  /*22e0*/  FMUL R142, R6, R147 ;  /* 0x00000093068e7220 */ /* 0x000fe20000400000 */
[----:B------:R-:W-:Y:S02]  /*22f0*/  HADD2.F32 R11, -RZ, R96.H1_H1 ;  /* 0x30000060ff0b7230 */ /* 0x000fe40000004100 */
[----:B------:R-:W-:Y:S01]  /*2300*/  FADD R96, RZ, R77 ;  /* 0x0000004dff607221 */ /* 0x000fe20000000000 */
[----:B------:R-:W-:-:S02]  /*2310*/  HADD2.F32 R199, -RZ, R138.H0_H0 ;  /* 0x2000008affc77230 */ /* 0x000fc40000004100 */
[----:B------:R-:W-:Y:S01]  /*2320*/  FADD R94, RZ, R181 ;  /* 0x000000b5ff5e7221 */ /* 0x000fe20000000000 */
[--C-:B------:R-:W-:Y:S02]  /*2330*/  HADD2.F32 R156, -RZ, R213.reuse.H0_H0 ;  /* 0x200000d5ff9c7230 */ /* 0x100fe40000004100 */
[----:B------:R-:W-:Y:S01]  /*2340*/  FMUL R179, R215, R96 ;  /* 0x00000060d7b37220 */ /* 0x000fe20000400000 */
[----:B------:R-:W-:Y:S01]  /*2350*/  FFMA R96, R0, R181, RZ ;  /* 0x000000b500607223 */ /* 0x000fe200000000ff */
[----:B------:R-:W-:Y:S01]  /*2360*/  FMUL R147, R199, R136 ;  /* 0x00000088c7937220 */ /* 0x000fe20000400000 */
[----:B------:R-:W-:Y:S01]  /*2370*/  FMUL R136, R92, R137 ;  /* 0x000000895c887220 */ /* 0x000fe20000400000 */
[----:B------:R-:W-:Y:S02]  /*2380*/  HADD2.F32 R213, -RZ, R213.H1_H1 ;  /* 0x300000d5ffd57230 */ /* 0x000fe40000004100 */
        /* <DEDUP_REMOVED lines=23> */
[----:B------:R-:W-:-:S02]  /*2500*/  HADD2.F32 R187, -RZ, R187.H1_H1 ;  /* 0x300000bbffbb7230 */ /* 0x000fc40000004100 */
[----:B------:R-:W-:Y:S01]  /*2510*/  FADD R126, RZ, R88 ;  /* 0x00000058ff7e7221 */ /* 0x000fe20000000000 */
[----:B------:R-:W-:Y:S02]  /*2520*/  HADD2.F32 R2, -RZ, R9.H0_H0 ;  /* 0x20000009ff027230 */ /* 0x000fe40000004100 */
        /* <DEDUP_REMOVED lines=8> */
[----:B------:R-:W-:Y:S01]  /*25b0*/  FMUL R149, R201, R126 ;  /* 0x0000007ec9957220 */ /* 0x000fe20000400000 */
[----:B------:R-:W-:-:S02]  /*25c0*/  HADD2.F32 R10, -RZ, R185.H0_H0 ;  /* 0x200000b9ff0a7230 */ /* 0x000fc40000004100 */
[----:B------:R-:W-:Y:S01]  /*25d0*/  FMUL R173, R187, R102 ;  /* 0x00000066bbad7220 */ /* 0x000fe20000400000 */
[----:B------:R-:W-:Y:S02]  /*25e0*/  HADD2.F32 R205, -RZ, R138.H1_H1 ;  /* 0x3000008affcd7230 */ /* 0x000fe40000004100 */
[----:B------:R-:W-:Y:S01]  /*25f0*/  FMUL R126, R92, R251 ;  /* 0x000000fb5c7e7220 */ /* 0x000fe20000400000 */
[----:B------:R-:W-:Y:S01]  /*2600*/  FADD R94, R94, R146 ;  /* 0x000000925e5e7221 */ /* 0x000fe20000000000 */
[----:B------:R-:W-:Y:S01]  /*2610*/  FADD R145, RZ, R166 ;  /* 0x000000a6ff917221 */ /* 0x000fe20000000000 */
[----:B------:R-:W-:Y:S01]  /*2620*/  FMUL R138, R2, R151 ;  /* 0x00000097028a7220 */ /* 0x000fe20000400000 */
[C---:B------:R-:W-:Y:S01]  /*2630*/  FMUL R130, R92.reuse, R130 ;  /* 0x000000825c827220 */ /* 0x040fe20000400000 */
[----:B------:R-:W-:Y:S01]  /*2640*/  FFMA R251, R131, R146, R96 ;  /* 0x0000009283fb7223 */ /* 0x000fe20000000060 */
[----:B------:R-:W-:Y:S02]  /*2650*/  HADD2.F32 R189, -RZ, R195.H0_H0 ;  /* 0x200000c3ffbd7230 */ /* 0x000fe40000004100 */
[----:B------:R-:W-:Y:S01]  /*2660*/  FMUL R151, R193, R124 ;  /* 0x0000007cc1977220 */ /* 0x000fe20000400000 */
[----:B------:R-:W-:Y:S01]  /*2670*/  FADD R120, RZ, R178 ;  /* 0x000000b2ff787221 */ /* 0x000fe20000000000 */
[----:B------:R-:W-:Y:S01]  /*2680*/  FMUL R124, R92, R249 ;  /* 0x000000f95c7c7220 */ /* 0x000fe20000400000 */
[----:B------:R-:W-:-:S02]  /*2690*/  HADD2.F32 R185, -RZ, R185.H1_H1 ;  /* 0x300000b9ffb97230 */ /* 0x000fc40000004100 */
[----:B------:R-:W-:Y:S01]  /*26a0*/  FADD R249, R94, R173 ;  /* 0x000000ad5ef97221 */ /* 0x000fe20000000000 */
[----:B------:R-:W-:Y:S01]  /*26b0*/  FADD R104, RZ, R81 ;  /* 0x00000051ff687221 */ /* 0x000fe20000000000 */
[----:B------:R-:W-:Y:S01]  /*26c0*/  FMUL R144, R10, R145 ;  /* 0x000000910a907220 */ /* 0x000fe20000400000 */
[----:B------:R-:W-:Y:S01]  /*26d0*/  FMUL R129, R92, R129 ;  /* 0x000000815c817220 */ /* 0x000fe20000400000 */
[----:B------:R-:W-:Y:S01]  /*26e0*/  FFMA R94, R130, R173, R251 ;  /* 0x000000ad825e7223 */ /* 0x000fe200000000fb */
[----:B------:R-:W-:Y:S02]  /*26f0*/  HADD2.F32 R3, -RZ, R191.H0_H0 ;  /* 0x200000bfff037230 */ /* 0x000fe40000004100 */
[----:B------:R-:W-:Y:S01]  /*2700*/  FADD R116, RZ, R176 ;  /* 0x000000b0ff747221 */ /* 0x000fe20000000000 */
[----:B------:R-:W-:Y:S01]  /*2710*/  FMUL R155, R189, R120 ;  /* 0x00000078bd9b7220 */ /* 0x000fe20000400000 */
[C---:B------:R-:W-:Y:S01]  /*2720*/  FMUL R120, R92.reuse, R245 ;  /* 0x000000f55c787220 */ /* 0x040fe20000400000 */
[----:B------:R-:W-:Y:S01]  /*2730*/  FMUL R171, R185, R104 ;  /* 0x00000068b9ab7220 */ /* 0x000fe20000400000 */
[----:B------:R-:W-:Y:S01]  /*2740*/  FMUL R128, R92, R128 ;  /* 0x000000805c807220 */ /* 0x000fe20000400000 */
[----:B------:R-:W-:Y:S01]  /*2750*/  FADD R96, R249, R144 ;  /* 0x00000090f9607221 */ /* 0x000fe20000000000 */
[----:B------:R-:W-:Y:S01]  /*2760*/  FFMA R245, R129, R144, R94 ;  /* 0x0000009081f57223 */ /* 0x000fe2000000005e */
[----:B------:R-:W-:Y:S01]  /*2770*/  FADD R112, RZ, R174 ;  /* 0x000000aeff707221 */ /* 0x000fe20000000000 */
[----:B------:R-:W-:Y:S01]  /*2780*/  FMUL R159, R3, R116 ;  /* 0x00000074039f7220 */ /* 0x000fe20000400000 */
[----:B------:R-:W-:-:S02]  /*2790*/  HADD2.F32 R183, -RZ, R183.H1_H1 ;  /* 0x300000b7ffb77230 */ /* 0x000fc40000004100 */
[C---:B------:R-:W-:Y:S01]  /*27a0*/  FMUL R116, R92.reuse, R241 ;  /* 0x000000f15c747220 */ /* 0x040fe20000400000 */
[----:B------:R-:W-:Y:S01]  /*27b0*/  FADD R106, RZ, R82 ;  /* 0x00000052ff6a7221 */ /* 0x000fe20000000000 */
[----:B------:R-:W-:Y:S01]  /*27c0*/  FMUL R127, R92, R127 ;  /* 0x0000007f5c7f7220 */ /* 0x000fe20000400000 */
[----:B------:R-:W-:Y:S01]  /*27d0*/  FADD R241, R96, R171 ;  /* 0x000000ab60f17221 */ /* 0x000fe20000000000 */
[----:B------:R-:W-:Y:S01]  /*27e0*/  FFMA R94, R128, R171, R245 ;  /* 0x000000ab805e7223 */ /* 0x000fe200000000f5 */
[----:B------:R-:W-:Y:S01]  /*27f0*/  FADD R108, RZ, R83 ;  /* 0x00000053ff6c7221 */ /* 0x000fe20000000000 */
[----:B------:R-:W-:Y:S01]  /*2800*/  FMUL R163, R7, R112 ;  /* 0x0000007007a37220 */ /* 0x000fe20000400000 */
        /* <DEDUP_REMOVED lines=9> */
[----:B------:R-:W-:Y:S01]  /*28a0*/  FMUL R104, R92, R229 ;  /* 0x000000e55c687220 */ /* 0x000fe20000400000 */
[----:B------:R-:W-:-:S02]  /*28b0*/  HADD2.F32 R195, -RZ, R195.H1_H1 ;  /* 0x300000c3ffc37230 */ /* 0x000fc40000004100 */
[----:B------:R-:W-:Y:S01]  /*28c0*/  FADD R96, R233, R140 ;  /* 0x0000008ce9607221 */ /* 0x000fe20000000000 */
[----:B------:R-:W-:Y:S01]  /*28d0*/  FFMA R229, R125, R140, R94 ;  /* 0x0000008c7de57223 */ /* 0x000fe2000000005e */
[----:B------:R-:W-:Y:S02]  /*28e0*/  HADD2.F32 R9, -RZ, R9.H1_H1 ;  /* 0x30000009ff097230 */ /* 0x000fe40000004100 */
[----:B------:R-:W-:Y:S01]  /*28f0*/  FADD R122, RZ, R87 ;  /* 0x00000057ff7a7221 */ /* 0x000fe20000000000 */
[----:B------:R-:W-:Y:S01]  /*2900*/  FADD R188, RZ, R89 ;  /* 0x00000059ffbc7221 */ /* 0x000fe20000000000 */
[C---:B------:R-:W-:Y:S01]  /*2910*/  FMUL R100, R92.reuse, R225 ;  /* 0x000000e15c647220 */ /* 0x040fe20000400000 */
[----:B------:R-:W-:Y:S01]  /*2920*/  FADD R110, RZ, R84 ;  /* 0x00000054ff6e7221 */ /* 0x000fe20000000000 */
[----:B------:R-:W-:Y:S01]  /*2930*/  FMUL R123, R92, R123 ;  /* 0x0000007b5c7b7220 */ /* 0x000fe20000400000 */
[----:B------:R-:W-:Y:S01]  /*2940*/  FADD R225, R96, R167 ;  /* 0x000000a760e17221 */ /* 0x000fe20000000000 */
[----:B------:R-:W-:Y:S01]  /*2950*/  FFMA R94, R124, R167, R229 ;  /* 0x000000a77c5e7223 */ /* 0x000fe200000000e5 */
[----:B------:R-:W-:Y:S01]  /*2960*/  FMUL R153, R195, R122 ;  /* 0x0000007ac3997220 */ /* 0x000fe20000400000 */
[----:B------:R-:W-:Y:S01]  /*2970*/  FMUL R145, R205, R188 ;  /* 0x000000bccd917220 */ /* 0x000fe20000400000 */
[C---:B------:R-:W-:Y:S01]  /*2980*/  FMUL R96, R92.reuse, R219 ;  /* 0x000000db5c607220 */ /* 0x040fe20000400000 */
[----:B------:R-:W-:Y:S01]  /*2990*/  FMUL R165, R9, R110 ;  /* 0x0000006e09a57220 */ /* 0x000fe20000400000 */
[----:B------:R-:W-:Y:S01]  /*29a0*/  FMUL R122, R92, R247 ;  /* 0x000000f75c7a7220 */ /* 0x000fe20000400000 */
[----:B------:R-:W-:Y:S01]  /*29b0*/  FADD R188, R225, R138 ;  /* 0x0000008ae1bc7221 */ /* 0x000fe20000000000 */
[----:B------:R-:W-:Y:S01]  /*29c0*/  FFMA R219, R123, R138, R94 ;  /* 0x0000008a7bdb7223 */ /* 0x000fe2000000005e */
[----:B------:R-:W-:-:S02]  /*29d0*/  HADD2.F32 R191, -RZ, R191.H1_H1 ;  /* 0x300000bfffbf7230 */ /* 0x000fc40000004100 */
[----:B------:R-:W-:Y:S01]  /*29e0*/  FADD R118, RZ, R86 ;  /* 0x00000056ff767221 */ /* 0x000fe20000000000 */
[----:B------:R-:W-:Y:S01]  /*29f0*/  FADD R114, RZ, R85 ;  /* 0x00000055ff727221 */ /* 0x000fe20000000000 */
[----:B------:R-:W-:Y:S01]  /*2a00*/  FADD R188, R188, R165 ;  /* 0x000000a5bcbc7221 */ /* 0x000fe20000000000 */
        /* <DEDUP_REMOVED lines=14> */
[----:B------:R-:W-:Y:S01]  /*2af0*/  FADD R190, RZ, R184 ;  /* 0x000000b8ffbe7221 */ /* 0x000fe20000000000 */
        /* <DEDUP_REMOVED lines=15> */
[----:B------:R-:W-:Y:S01]  /*2bf0*/  FMUL R98, R92, R223 ;  /* 0x000000df5c627220 */ /* 0x000fe20000400000 */
[----:B------:R-:W-:Y:S02]  /*2c00*/  HADD2.F32 R217, -RZ, R217.H1_H1 ;  /* 0x300000d9ffd97230 */ /* 0x000fe40000004100 */
        /* <DEDUP_REMOVED lines=47> */
.L_x_6552:
        /* <DEDUP_REMOVED lines=81> */
.L_x_6566:
        /* <DEDUP_REMOVED lines=15> */
.L_x_6554:
        /* <DEDUP_REMOVED lines=200> */
.L_x_6550:
        /* <DEDUP_REMOVED lines=81> */
.L_x_6553:
[----:B------:R-:W-:Y:S01]  /*4690*/  HFMA2.MMA R156, -RZ, RZ, 0, 9.5367431640625e-07 ;  /* 0x00000010ff9c7435 */ /* 0x000fe200000001ff */
[----:B------:R-:W-:Y:S02]  /*46a0*/  MOV R154, R188 ;  /* 0x000000bc009a7202 */ /* 0x000fe40000000f00 */
[----:B------:R-:W-:Y:S02]  /*46b0*/  MOV R183, 0x1f ;  /* 0x0000001f00b77802 */ /* 0x000fe40000000f00 */
[----:B------:R-:W-:-:S07]  /*46c0*/  MOV R11, 0xffffffff ;  /* 0xffffffff000b7802 */ /* 0x000fce0000000f00 */
[----:B------:R-:W-:Y:S05]  /*46d0*/  WARPSYNC.COLLECTIVE R11, `(.L_x_6556) ;  /* 0x000000000b087348 */ /* 0x000fea0003c00000 */
[----:B------:R0:W1:Y:S02]  /*46e0*/  SHFL.DOWN P0, R152, R154, R156, R183 ;  /* 0x0800009c9a987389 */ /* 0x00006400000000b7 */
[----:B01----:R-:W-:Y:S01]  /*46f0*/  ENDCOLLECTIVE ;  /* 0x000000000000791b */ /* 0x003fe20003800000 */
.L_x_6556:
[----:B------:R-:W-:Y:S02]  /*4700*/  MOV R154, R190 ;  /* 0x000000be009a7202 */ /* 0x000fe40000000f00 */
[----:B------:R-:W-:-:S07]  /*4710*/  MOV R3, R152 ;  /* 0x0000009800037202 */ /* 0x000fce0000000f00 */
[----:B------:R-:W-:Y:S05]  /*4720*/  WARPSYNC.COLLECTIVE R11, `(.L_x_6557) ;  /* 0x000000000b087348 */ /* 0x000fea0003c00000 */
[----:B------:R0:W1:Y:S02]  /*4730*/  SHFL.DOWN P0, R152, R154, R156, R183 ;  /* 0x0800009c9a987389 */ /* 0x00006400000000b7 */
[----:B01----:R-:W-:Y:S01]  /*4740*/  ENDCOLLECTIVE ;  /* 0x000000000000791b */ /* 0x003fe20003800000 */
.L_x_6557:
[----:B------:R-:W-:Y:S01]  /*4750*/  FADD R3, R3, R188 ;  /* 0x000000bc03037221 */ /* 0x000fe20000000000 */
[----:B------:R-:W-:-:S04]  /*4760*/  HFMA2.MMA R156, -RZ, RZ, 0, 4.76837158203125e-07 ;  /* 0x00000008ff9c7435 */ /* 0x000fc800000001ff */
[----:B------:R-:W-:Y:S02]  /*4770*/  MOV R154, R3 ;  /* 0x00000003009a7202 */ /* 0x000fe40000000f00 */
[----:B------:R-:W-:-:S07]  /*4780*/  MOV R5, R152 ;  /* 0x0000009800057202 */ /* 0x000fce0000000f00 */
[----:B------:R-:W-:Y:S05]  /*4790*/  WARPSYNC.COLLECTIVE R11, `(.L_x_6558) ;  /* 0x000000000b087348 */ /* 0x000fea0003c00000 */
[----:B------:R0:W1:Y:S02]  /*47a0*/  SHFL.DOWN P0, R152, R154, R156, R183 ;  /* 0x0800009c9a987389 */ /* 0x00006400000000b7 */
[----:B01----:R-:W-:Y:S01]  /*47b0*/  ENDCOLLECTIVE ;  /* 0x000000000000791b */ /* 0x003fe20003800000 */
.L_x_6558:
[----:B------:R-:W-:-:S05]  /*47c0*/  FADD R5, R5, R190 ;  /* 0x000000be05057221 */ /* 0x000fca0000000000 */
[----:B------:R-:W-:Y:S02]  /*47d0*/  MOV R154, R5 ;  /* 0x00000005009a7202 */ /* 0x000fe40000000f00 */
[----:B------:R-:W-:-:S07]  /*47e0*/  MOV R2, R152 ;  /* 0x0000009800027202 */ /* 0x000fce0000000f00 */
[----:B------:R-:W-:Y:S05]  /*47f0*/  WARPSYNC.COLLECTIVE R11, `(.L_x_6559) ;  /* 0x000000000b087348 */ /* 0x000fea0003c00000 */
[----:B------:R0:W1:Y:S02]  /*4800*/  SHFL.DOWN P0, R152, R154, R156, R183 ;  /* 0x0800009c9a987389 */ /* 0x00006400000000b7 */
[----:B01----:R-:W-:Y:S01]  /*4810*/  ENDCOLLECTIVE ;  /* 0x000000000000791b */ /* 0x003fe20003800000 */
.L_x_6559:
[----:B------:R-:W-:Y:S01]  /*4820*/  FADD R2, R3, R2 ;  /* 0x0000000203027221 */ /* 0x000fe20000000000 */
[----:B------:R-:W-:-:S04]  /*4830*/  HFMA2.MMA R156, -RZ, RZ, 0, 2.384185791015625e-07 ;  /* 0x00000004ff9c7435 */ /* 0x000fc800000001ff */
[----:B------:R-:W-:Y:S02]  /*4840*/  MOV R154, R2 ;  /* 0x00000002009a7202 */ /* 0x000fe40000000f00 */
[----:B------:R-:W-:-:S07]  /*4850*/  MOV R4, R152 ;  /* 0x0000009800047202 */ /* 0x000fce0000000f00 */
[----:B------:R-:W-:Y:S05]  /*4860*/  WARPSYNC.COLLECTIVE R11, `(.L_x_6560) ;  /* 0x000000000b087348 */ /* 0x000fea0003c00000 */
[----:B------:R0:W1:Y:S02]  /*4870*/  SHFL.DOWN P0, R152, R154, R156, R183 ;  /* 0x0800009c9a987389 */ /* 0x00006400000000b7 */
[----:B01----:R-:W-:Y:S01]  /*4880*/  ENDCOLLECTIVE ;  /* 0x000000000000791b */ /* 0x003fe20003800000 */
.L_x_6560:
[----:B------:R-:W-:-:S05]  /*4890*/  FADD R4, R5, R4 ;  /* 0x0000000405047221 */ /* 0x000fca0000000000 */
[----:B------:R-:W-:Y:S02]  /*48a0*/  MOV R154, R4 ;  /* 0x00000004009a7202 */ /* 0x000fe40000000f00 */
[----:B------:R-:W-:-:S07]  /*48b0*/  MOV R7, R152 ;  /* 0x0000009800077202 */ /* 0x000fce0000000f00 */
[----:B------:R-:W-:Y:S05]  /*48c0*/  WARPSYNC.COLLECTIVE R11, `(.L_x_6561) ;  /* 0x000000000b087348 */ /* 0x000fea0003c00000 */
[----:B------:R0:W1:Y:S02]  /*48d0*/  SHFL.DOWN P0, R152, R154, R156, R183 ;  /* 0x0800009c9a987389 */ /* 0x00006400000000b7 */
[----:B01----:R-:W-:Y:S01]  /*48e0*/  ENDCOLLECTIVE ;  /* 0x000000000000791b */ /* 0x003fe20003800000 */
.L_x_6561:
[----:B------:R-:W-:Y:S01]  /*48f0*/  FADD R7, R2, R7 ;  /* 0x0000000702077221 */ /* 0x000fe20000000000 */
[----:B------:R-:W-:-:S04]  /*4900*/  HFMA2.MMA R156, -RZ, RZ, 0, 1.1920928955078125e-07 ;  /* 0x00000002ff9c7435 */ /* 0x000fc800000001ff */
[----:B------:R-:W-:Y:S02]  /*4910*/  MOV R154, R7 ;  /* 0x00000007009a7202 */ /* 0x000fe40000000f00 */
[----:B------:R-:W-:-:S07]  /*4920*/  MOV R9, R152 ;  /* 0x0000009800097202 */ /* 0x000fce0000000f00 */
[----:B------:R-:W-:Y:S05]  /*4930*/  WARPSYNC.COLLECTIVE R11, `(.L_x_6562) ;  /* 0x000000000b087348 */ /* 0x000fea0003c00000 */
[----:B------:R0:W1:Y:S02]  /*4940*/  SHFL.DOWN P0, R152, R154, R156, R183 ;  /* 0x0800009c9a987389 */ /* 0x00006400000000b7 */
[----:B01----:R-:W-:Y:S01]  /*4950*/  ENDCOLLECTIVE ;  /* 0x000000000000791b */ /* 0x003fe20003800000 */
.L_x_6562:
[----:B------:R-:W-:-:S05]  /*4960*/  FADD R9, R4, R9 ;  /* 0x0000000904097221 */ /* 0x000fca0000000000 */
[----:B------:R-:W-:Y:S02]  /*4970*/  MOV R154, R9 ;  /* 0x00000009009a7202 */ /* 0x000fe40000000f00 */
[----:B------:R-:W-:-:S07]  /*4980*/  MOV R6, R152 ;  /* 0x0000009800067202 */ /* 0x000fce0000000f00 */
[----:B------:R-:W-:Y:S05]  /*4990*/  WARPSYNC.COLLECTIVE R11, `(.L_x_6563) ;  /* 0x000000000b087348 */ /* 0x000fea0003c00000 */
[----:B------:R0:W1:Y:S02]  /*49a0*/  SHFL.DOWN P0, R152, R154, R156, R183 ;  /* 0x0800009c9a987389 */ /* 0x00006400000000b7 */
[----:B01----:R-:W-:Y:S01]  /*49b0*/  ENDCOLLECTIVE ;  /* 0x000000000000791b */ /* 0x003fe20003800000 */
.L_x_6563:
[----:B------:R-:W-:Y:S01]  /*49c0*/  FADD R6, R7, R6 ;  /* 0x0000000607067221 */ /* 0x000fe20000000000 */
[----:B------:R-:W-:-:S04]  /*49d0*/  HFMA2.MMA R156, -RZ, RZ, 0, 5.9604644775390625e-08 ;  /* 0x00000001ff9c7435 */ /* 0x000fc800000001ff */
[----:B------:R-:W-:Y:S02]  /*49e0*/  MOV R154, R6 ;  /* 0x00000006009a7202 */ /* 0x000fe40000000f00 */
[----:B------:R-:W-:-:S07]  /*49f0*/  MOV R10, R152 ;  /* 0x00000098000a7202 */ /* 0x000fce0000000f00 */
[----:B------:R-:W-:Y:S05]  /*4a00*/  WARPSYNC.COLLECTIVE R11, `(.L_x_6564) ;  /* 0x000000000b087348 */ /* 0x000fea0003c00000 */
[----:B------:R0:W1:Y:S02]  /*4a10*/  SHFL.DOWN P0, R152, R154, R156, R183 ;  /* 0x0800009c9a987389 */ /* 0x00006400000000b7 */
[----:B01----:R-:W-:Y:S01]  /*4a20*/  ENDCOLLECTIVE ;  /* 0x000000000000791b */ /* 0x003fe20003800000 */
.L_x_6564:
[----:B------:R-:W-:-:S05]  /*4a30*/  FADD R10, R9, R10 ;  /* 0x0000000a090a7221 */ /* 0x000fca0000000000 */
[----:B------:R-:W-:Y:S02]  /*4a40*/  MOV R154, R10 ;  /* 0x0000000a009a7202 */ /* 0x000fe40000000f00 */
[----:B------:R-:W-:-:S07]  /*4a50*/  MOV R3, R152 ;  /* 0x0000009800037202 */ /* 0x000fce0000000f00 */
[----:B------:R-:W-:Y:S05]  /*4a60*/  WARPSYNC.COLLECTIVE R11, `(.L_x_6565) ;  /* 0x000000000b087348 */ /* 0x000fea0003c00000 */
[----:B------:R0:W1:Y:S02]  /*4a70*/  SHFL.DOWN P0, R152, R154, R156, R183 ;  /* 0x0800009c9a987389 */ /* 0x00006400000000b7 */
[----:B01----:R-:W-:Y:S01]  /*4a80*/  ENDCOLLECTIVE ;  /* 0x000000000000791b */ /* 0x003fe20003800000 */
.L_x_6565:
[----:B------:R-:W-:Y:S01]  /*4a90*/  MOV R5, R152 ;  /* 0x0000009800057202 */ /* 0x000fe20000000f00 */
[----:B------:R-:W-:Y:S06]  /*4aa0*/  BRA `(.L_x_6566) ;  /* 0xffffffe800587947 */ /* 0x000fec000383ffff */
.L_x_6567:
        /* <DEDUP_REMOVED lines=13> */
.L_x_8080:


//--------------------- .text._ZN18transformer_engine13normalization28ln_bwd_finalize_tuned_kernelINS0_22Kernel_traits_finalizeILj3840EffffjLj1024ELj4ENS0_18Kernel_traits_baseILj3840EffffjLj1024EEEEEEEvNS0_20BackwardKernelParamsE --------------------------
	.section	.text._ZN18transformer_engine13normalization28ln_bwd_finalize_tuned_kernelINS0_22Kernel_traits_finalizeILj3840EffffjLj1024ELj4ENS0_18Kernel_traits_baseILj3840EffffjLj1024EEEEEEEvNS0_20BackwardKernelParamsE,"ax",@progbits
	.align	128
        .global         _ZN18transformer_engine13normalization28ln_bwd_finalize_tuned_kernelINS0_22Kernel_traits_finalizeILj3840EffffjLj1024ELj4ENS0_18Kernel_traits_baseILj3840EffffjLj1024EEEEEEEvNS0_20BackwardKernelParamsE
        .type           _ZN18transformer_engine13normalization28ln_bwd_finalize_tuned_kernelINS0_22Kernel_traits_finalizeILj3840EffffjLj1024ELj4ENS0_18Kernel_traits_baseILj3840EffffjLj1024EEEEEEEvNS0_20BackwardKernelParamsE,@function
        .size           _ZN18transformer_engine13normalization28ln_bwd_finalize_tuned_kernelINS0_22Kernel_traits_finalizeILj3840EffffjLj1024ELj4ENS0_18Kernel_traits_baseILj3840EffffjLj1024EEEEEEEvNS0_20BackwardKernelParamsE,(.L_x_8081 - _ZN18transformer_engine13normalization28ln_bwd_finalize_tuned_kernelINS0_22Kernel_traits_finalizeILj3840EffffjLj1024ELj4ENS0_18Kernel_traits_baseILj3840EffffjLj1024EEEEEEEvNS0_20BackwardKernelParamsE)
        .other          _ZN18transformer_engine13normalization28ln_bwd_finalize_tuned_kernelINS0_22Kernel_traits_finalizeILj3840EffffjLj1024ELj4ENS0_18Kernel_traits_baseILj3840EffffjLj1024EEEEEEEvNS0_20BackwardKernelParamsE,@"STO_CUDA_ENTRY STV_DEFAULT"
_ZN18transformer_engine13normalization28ln_bwd_finalize_tuned_kernelINS0_22Kernel_traits_finalizeILj3840EffffjLj1024ELj4ENS0_18Kernel_traits_baseILj3840EffffjLj1024EEEEEEEvNS0_20BackwardKernelParamsE:
.text._ZN18transformer_engine13normalization28ln_bwd_finalize_tuned_kernelINS0_22Kernel_traits_finalizeILj3840EffffjLj1024ELj4ENS0_18Kernel_traits_baseILj3840EffffjLj1024EEEEEEEvNS0_20BackwardKernelParamsE:
        /* <DEDUP_REMOVED lines=20> */
.L_x_6579:
        /* <DEDUP_REMOVED lines=28> */
.L_x_6572:
        /* <DEDUP_REMOVED lines=33> */
.L_x_6571:
[----:B------:R-:W-:Y:S05]  /*0510*/  BSYNC B1 ;  /* 0x0000000000017941 */ /* 0x000fea0003800000 */
.L_x_6570:
        /* <DEDUP_REMOVED lines=23> */
.L_x_6574:
[----:B------:R-:W-:Y:S05]  /*0690*/  BSYNC B1 ;  /* 0x0000000000017941 */ /* 0x000fea0003800000 */
.L_x_6573:
        /* <DEDUP_REMOVED lines=11> */
.L_x_6569:
[----:B------:R-:W-:Y:S05]  /*0750*/  BSYNC B0 ;  /* 0x0000000000007941 */ /* 0x000fea0003800000 */
.L_x_6568:
        /* <DEDUP_REMOVED lines=33> */
.L_x_6590:
[----:B------:R-:W-:Y:S01]  /*0970*/  @!P0 SHF.R.U32.HI R11, RZ, 0x3, R0 ;  /* 0x00000003ff0b8819 */ /* 0x000fe20000011600 */
[----:B--2---:R-:W-:Y:S01]  /*0980*/  FADD R13, R8, R13 ;  /* 0x0000000d080d7221 */ /* 0x004fe20000000000 */
[----:B-1----:R-:W-:Y:S02]  /*0990*/  FADD R9, R10, R9 ;  /* 0x000000090a097221 */ /* 0x002fe40000000000 */
[----:B0-----:R-:W-:-:S05]  /*09a0*/  @!P0 LOP3.LUT R8, R11, 0x1ffffffc, RZ, 0xc0, !PT ;  /* 0x1ffffffc0b088812 */ /* 0x001fca00078ec0ff */
[----:B------:R1:W-:Y:S04]  /*09b0*/  @!P0 STS [R8+UR4+0x2000], R13 ;  /* 0x0020000d08008988 */ /* 0x0003e80008000804 */
[----:B------:R1:W-:Y:S02]  /*09c0*/  @!P0 STS [R8+UR4+0x2080], R9 ;  /* 0x0020800908008988 */ /* 0x0003e40008000804 */
.L_x_6575:
        /* <DEDUP_REMOVED lines=16> */
.L_x_6578:
[----:B------:R-:W-:Y:S05]  /*0ad0*/  BSYNC B0 ;  /* 0x0000000000007941 */ /* 0x000fea0003800000 */
.L_x_6577:
[C---:B------:R-:W-:Y:S02]  /*0ae0*/  ISETP.GT.U32.AND P0, PT, R5.reuse, -0xf01, PT ;  /* 0xfffff0ff0500780c */ /* 0x040fe40003f04070 */
[----:B------:R-:W-:Y:S02]  /*0af0*/  IADD3 R5, R5, 0xf00, RZ ;  /* 0x00000f0005057810 */ /* 0x000fe40007ffe0ff */
[----:B------:R-:W-:-:S09]  /*0b00*/  IADD3 R6, R6, 0x780, RZ ;  /* 0x0000078006067810 */ /* 0x000fd20007ffe0ff */
[----:B------:R-:W-:Y:S05]  /*0b10*/  @P0 BRA `(.L_x_6579) ;  /* 0xfffffff400880947 */ /* 0x000fea000383ffff */
[----:B------:R-:W-:Y:S05]  /*0b20*/  EXIT ;  /* 0x000000000000794d */ /* 0x000fea0003800000 */
.L_x_6576:
[----:B------:R-:W-:Y:S01]  /*0b30*/  HFMA2.MMA R18, -RZ, RZ, 0, 5.9604644775390625e-08 ;  /* 0x00000001ff127435 */ /* 0x000fe200000001ff */
[----:B0-----:R-:W-:Y:S01]  /*0b40*/  IMAD.MOV.U32 R19, RZ, RZ, R10 ;  /* 0x000000ffff137224 */ /* 0x001fe200078e000a */
[----:B------:R-:W-:Y:S02]  /*0b50*/  MOV R21, 0x1f ;  /* 0x0000001f00157802 */ /* 0x000fe40000000f00 */
[----:B------:R-:W-:-:S07]  /*0b60*/  MOV R16, 0xffffffff ;  /* 0xffffffff00107802 */ /* 0x000fce0000000f00 */
[----:B-12---:R-:W-:Y:S05]  /*0b70*/  WARPSYNC.COLLECTIVE R16, `(.L_x_6580) ;  /* 0x0000000010087348 */ /* 0x006fea0003c00000 */
[----:B------:R0:W3:Y:S02]  /*0b80*/  SHFL.BFLY P1, R17, R19, R18, R21 ;  /* 0x0c00001213117389 */ /* 0x0000e40000020015 */
[----:B0123--:R-:W-:Y:S01]  /*0b90*/  ENDCOLLECTIVE ;  /* 0x000000000000791b */ /* 0x00ffe20003800000 */
.L_x_6580:
[----:B------:R-:W-:Y:S01]  /*0ba0*/  HFMA2.MMA R18, -RZ, RZ, 0, 1.1920928955078125e-07 ;  /* 0x00000002ff127435 */ /* 0x000fe200000001ff */
[----:B------:R-:W-:-:S04]  /*0bb0*/  IMAD.MOV.U32 R9, RZ, RZ, R17 ;  /* 0x000000ffff097224 */ /* 0x000fc800078e0011 */
[----:B------:R-:W-:-:S05]  /*0bc0*/  FADD R9, R10, R9 ;  /* 0x000000090a097221 */ /* 0x000fca0000000000 */
[----:B------:R-:W-:-:S07]  /*0bd0*/  MOV R19, R9 ;  /* 0x0000000900137202 */ /* 0x000fce0000000f00 */
[----:B------:R-:W-:Y:S05]  /*0be0*/  WARPSYNC.COLLECTIVE R16, `(.L_x_6581) ;  /* 0x0000000010087348 */ /* 0x000fea0003c00000 */
[----:B------:R0:W1:Y:S02]  /*0bf0*/  SHFL.BFLY P1, R17, R19, R18, R21 ;  /* 0x0c00001213117389 */ /* 0x0000640000020015 */
[----:B01----:R-:W-:Y:S01]  /*0c00*/  ENDCOLLECTIVE ;  /* 0x000000000000791b */ /* 0x003fe20003800000 */
.L_x_6581:
[----:B------:R-:W-:Y:S01]  /*0c10*/  HFMA2.MMA R18, -RZ, RZ, 0, 2.384185791015625e-07 ;  /* 0x00000004ff127435 */ /* 0x000fe200000001ff */
[----:B------:R-:W-:-:S05]  /*0c20*/  MOV R12, R17 ;  /* 0x00000011000c7202 */ /* 0x000fca0000000f00 */
[----:B------:R-:W-:-:S04]  /*0c30*/  FADD R12, R9, R12 ;  /* 0x0000000c090c7221 */ /* 0x000fc80000000000 */
[----:B------:R-:W-:-:S07]  /*0c40*/  IMAD.MOV.U32 R19, RZ, RZ, R12 ;  /* 0x000000ffff137224 */ /* 0x000fce00078e000c */
[----:B------:R-:W-:Y:S05]  /*0c50*/  WARPSYNC.COLLECTIVE R16, `(.L_x_6582) ;  /* 0x0000000010087348 */ /* 0x000fea0003c00000 */
[----:B------:R0:W1:Y:S02]  /*0c60*/  SHFL.BFLY P1, R17, R19, R18, R21 ;  /* 0x0c00001213117389 */ /* 0x0000640000020015 */
[----:B01----:R-:W-:Y:S01]  /*0c70*/  ENDCOLLECTIVE ;  /* 0x000000000000791b */ /* 0x003fe20003800000 */
.L_x_6582:
[----:B------:R-:W-:Y:S01]  /*0c80*/  IMAD.MOV.U32 R18, RZ, RZ, 0x8 ;  /* 0x00000008ff127424 */ /* 0x000fe200078e00ff */
[----:B------:R-:W-:-:S05]  /*0c90*/  MOV R11, R17 ;  /* 0x00000011000b7202 */ /* 0x000fca0000000f00 */
[----:B------:R-:W-:-:S05]  /*0ca0*/  FADD R11, R12, R11 ;  /* 0x0000000b0c0b7221 */ /* 0x000fca0000000000 */
[----:B------:R-:W-:-:S07]  /*0cb0*/  MOV R19, R11 ;  /* 0x0000000b00137202 */ /* 0x000fce0000000f00 */
[----:B------:R-:W-:Y:S05]  /*0cc0*/  WARPSYNC.COLLECTIVE R16, `(.L_x_6583) ;  /* 0x0000000010087348 */ /* 0x000fea0003c00000 */
[----:B------:R0:W1:Y:S02]  /*0cd0*/  SHFL.BFLY P1, R17, R19, R18, R21 ;  /* 0x0c00001213117389 */ /* 0x0000640000020015 */
[----:B01----:R-:W-:Y:S01]  /*0ce0*/  ENDCOLLECTIVE ;  /* 0x000000000000791b */ /* 0x003fe20003800000 */
.L_x_6583:
[----:B------:R-:W-:Y:S01]  /*0cf0*/  HFMA2.MMA R18, -RZ, RZ, 0, 9.5367431640625e-07 ;  /* 0x00000010ff127435 */ /* 0x000fe200000001ff */
[----:B------:R-:W-:-:S05]  /*0d00*/  MOV R10, R17 ;  /* 0x00000011000a7202 */ /* 0x000fca0000000f00 */
[----:B------:R-:W-:-:S05]  /*0d10*/  FADD R10, R11, R10 ;  /* 0x0000000a0b0a7221 */ /* 0x000fca0000000000 */
[----:B------:R-:W-:-:S07]  /*0d20*/  MOV R19, R10 ;  /* 0x0000000a00137202 */ /* 0x000fce0000000f00 */
[----:B------:R-:W-:Y:S05]  /*0d30*/  WARPSYNC.COLLECTIVE R16, `(.L_x_6584) ;  /* 0x0000000010087348 */ /* 0x000fea0003c00000 */
[----:B------:R0:W1:Y:S02]  /*0d40*/  SHFL.BFLY P1, R17, R19, R18, R21 ;  /* 0x0c00001213117389 */ /* 0x0000640000020015 */
[----:B01----:R-:W-:Y:S01]  /*0d50*/  ENDCOLLECTIVE ;  /* 0x000000000000791b */ /* 0x003fe20003800000 */
.L_x_6584:
[----:B------:R-:W-:Y:S01]  /*0d60*/  HFMA2.MMA R18, -RZ, RZ, 0, 5.9604644775390625e-08 ;  /* 0x00000001ff127435 */ /* 0x000fe200000001ff */
[----:B------:R-:W-:Y:S01]  /*0d70*/  MOV R19, R8 ;  /* 0x0000000800137202 */ /* 0x000fe20000000f00 */
[----:B------:R-:W-:-:S09]  /*0d80*/  IMAD.MOV.U32 R9, RZ, RZ, R17 ;  /* 0x000000ffff097224 */ /* 0x000fd200078e0011 */
[----:B------:R-:W-:Y:S05]  /*0d90*/  WARPSYNC.COLLECTIVE R16, `(.L_x_6585) ;  /* 0x0000000010087348 */ /* 0x000fea0003c00000 */
[----:B------:R0:W1:Y:S02]  /*0da0*/  SHFL.BFLY P1, R17, R19, R18, R21 ;  /* 0x0c00001213117389 */ /* 0x0000640000020015 */
[----:B01----:R-:W-:Y:S01]  /*0db0*/  ENDCOLLECTIVE ;  /* 0x000000000000791b */ /* 0x003fe20003800000 */
.L_x_6585:
[----:B------:R-:W-:Y:S01]  /*0dc0*/  HFMA2.MMA R18, -RZ, RZ, 0, 1.1920928955078125e-07 ;  /* 0x00000002ff127435 */ /* 0x000fe200000001ff */
[----:B------:R-:W-:-:S05]  /*0dd0*/  MOV R11, R17 ;  /* 0x00000011000b7202 */ /* 0x000fca0000000f00 */
[----:B------:R-:W-:-:S04]  /*0de0*/  FADD R13, R8, R11 ;  /* 0x0000000b080d7221 */ /* 0x000fc80000000000 */
[----:B------:R-:W-:-:S07]  /*0df0*/  IMAD.MOV.U32 R19, RZ, RZ, R13 ;  /* 0x000000ffff137224 */ /* 0x000fce00078e000d */
[----:B------:R-:W-:Y:S05]  /*0e00*/  WARPSYNC.COLLECTIVE R16, `(.L_x_6586) ;  /* 0x0000000010087348 */ /* 0x000fea0003c00000 */
[----:B------:R0:W1:Y:S02]  /*0e10*/  SHFL.BFLY P1, R17, R19, R18, R21 ;  /* 0x0c00001213117389 */ /* 0x0000640000020015 */
[----:B01----:R-:W-:Y:S01]  /*0e20*/  ENDCOLLECTIVE ;  /* 0x000000000000791b */ /* 0x003fe20003800000 */
.L_x_6586:
[----:B------:R-:W-:Y:S01]  /*0e30*/  IMAD.MOV.U32 R18, RZ, RZ, 0x4 ;  /* 0x00000004ff127424 */ /* 0x000fe200078e00ff */
[----:B------:R-:W-:-:S05]  /*0e40*/  MOV R14, R17 ;  /* 0x00000011000e7202 */ /* 0x000fca0000000f00 */
[----:B------:R-:W-:-:S05]  /*0e50*/  FADD R14, R13, R14 ;  /* 0x0000000e0d0e7221 */ /* 0x000fca0000000000 */
[----:B------:R-:W-:-:S07]  /*0e60*/  MOV R19, R14 ;  /* 0x0000000e00137202 */ /* 0x000fce0000000f00 */
[----:B------:R-:W-:Y:S05]  /*0e70*/  WARPSYNC.COLLECTIVE R16, `(.L_x_6587) ;  /* 0x0000000010087348 */ /* 0x000fea0003c00000 */
[----:B------:R0:W1:Y:S02]  /*0e80*/  SHFL.BFLY P1, R17, R19, R18, R21 ;  /* 0x0c00001213117389 */ /* 0x0000640000020015 */
[----:B01----:R-:W-:Y:S01]  /*0e90*/  ENDCOLLECTIVE ;  /* 0x000000000000791b */ /* 0x003fe20003800000 */
.L_x_6587:
[----:B------:R-:W-:Y:S01]  /*0ea0*/  HFMA2.MMA R18, -RZ, RZ, 0, 4.76837158203125e-07 ;  /* 0x00000008ff127435 */ /* 0x000fe200000001ff */
[----:B------:R-:W-:-:S05]  /*0eb0*/  MOV R15, R17 ;  /* 0x00000011000f7202 */ /* 0x000fca0000000f00 */
[----:B------:R-:W-:-:S05]  /*0ec0*/  FADD R15, R14, R15 ;  /* 0x0000000f0e0f7221 */ /* 0x000fca0000000000 */
[----:B------:R-:W-:-:S07]  /*0ed0*/  MOV R19, R15 ;  /* 0x0000000f00137202 */ /* 0x000fce0000000f00 */
[----:B------:R-:W-:Y:S05]  /*0ee0*/  WARPSYNC.COLLECTIVE R16, `(.L_x_6588) ;  /* 0x0000000010087348 */ /* 0x000fea0003c00000 */
[----:B------:R0:W1:Y:S02]  /*0ef0*/  SHFL.BFLY P1, R17, R19, R18, R21 ;  /* 0x0c00001213117389 */ /* 0x0000640000020015 */
[----:B01----:R-:W-:Y:S01]  /*0f00*/  ENDCOLLECTIVE ;  /* 0x000000000000791b */ /* 0x003fe20003800000 */
.L_x_6588:
[----:B------:R-:W-:Y:S01]  /*0f10*/  HFMA2.MMA R18, -RZ, RZ, 0, 9.5367431640625e-07 ;  /* 0x00000010ff127435 */ /* 0x000fe200000001ff */
[----:B------:R-:W-:-:S04]  /*0f20*/  IMAD.MOV.U32 R8, RZ, RZ, R17 ;  /* 0x000000ffff087224 */ /* 0x000fc800078e0011 */
[----:B------:R-:W-:-:S05]  /*0f30*/  FADD R8, R15, R8 ;  /* 0x000000080f087221 */ /* 0x000fca0000000000 */
[----:B------:R-:W-:-:S07]  /*0f40*/  MOV R19, R8 ;  /* 0x0000000800137202 */ /* 0x000fce0000000f00 */
[----:B------:R-:W-:Y:S05]  /*0f50*/  WARPSYNC.COLLECTIVE R16, `(.L_x_6589) ;  /* 0x0000000010087348 */ /* 0x000fea0003c00000 */
[----:B------:R0:W1:Y:S02]  /*0f60*/  SHFL.BFLY P1, R17, R19, R18, R21 ;  /* 0x0c00001213117389 */ /* 0x0000640000020015 */
[----:B01----:R-:W-:Y:S01]  /*0f70*/  ENDCOLLECTIVE ;  /* 0x000000000000791b */ /* 0x003fe20003800000 */
.L_x_6589:
[----:B------:R-:W-:Y:S01]  /*0f80*/  MOV R13, R17 ;  /* 0x00000011000d7202 */ /* 0x000fe20000000f00 */
[----:B------:R-:W-:Y:S06]  /*0f90*/  BRA `(.L_x_6590) ;  /* 0xfffffff800747947 */ /* 0x000fec000383ffff */
.L_x_6591:
        /* <DEDUP_REMOVED lines=14> */
.L_x_8081:


//--------------------- .text._ZN18transformer_engine13normalization19ln_bwd_tuned_kernelINS0_13Kernel_traitsIffffjLj3840ELj1ELj1ELj4ELj8ENS0_18Kernel_traits_baseILj3840EffffjLj128EEEEEEEvNS0_20BackwardKernelParamsE --------------------------
	.section	.text._ZN18transformer_engine13normalization19ln_bwd_tuned_kernelINS0_13Kernel_traitsIffffjLj3840ELj1ELj1ELj4ELj8ENS0_18Kernel_traits_baseILj3840EffffjLj128EEEEEEEvNS0_20BackwardKernelParamsE,"ax",@progbits
	.align	128
        .global         _ZN18transformer_engine13normalization19ln_bwd_tuned_kernelINS0_13Kernel_traitsIffffjLj3840ELj1ELj1ELj4ELj8ENS0_18Kernel_traits_baseILj3840EffffjLj128EEEEEEEvNS0_20BackwardKernelParamsE
        .type           _ZN18transformer_engine13normalization19ln_bwd_tuned_kernelINS0_13Kernel_traitsIffffjLj3840ELj1ELj1ELj4ELj8ENS0_18Kernel_traits_baseILj3840EffffjLj128EEEEEEEvNS0_20BackwardKernelParamsE,@function
        .size           _ZN18transformer_engine13normalization19ln_bwd_tuned_kernelINS0_13Kernel_traitsIffffjLj3840ELj1ELj1ELj4ELj8ENS0_18Kernel_traits_baseILj3840EffffjLj128EEEEEEEvNS0_20BackwardKernelParamsE,(.L_x_8082 - _ZN18transformer_engine13normalization19ln_bwd_tuned_kernelINS0_13Kernel_traitsIffffjLj3840ELj1ELj1ELj4ELj8ENS0_18Kernel_traits_baseILj3840EffffjLj128EEEEEEEvNS0_20BackwardKernelParamsE)
        .other          _ZN18transformer_engine13normalization19ln_bwd_tuned_kernelINS0_13Kernel_traitsIffffjLj3840ELj1ELj1ELj4ELj8ENS0_18Kernel_traits_baseILj3840EffffjLj128EEEEEEEvNS0_20BackwardKernelParamsE,@"STO_CUDA_ENTRY STV_DEFAULT"
_ZN18transformer_engine13normalization19ln_bwd_tuned_kernelINS0_13Kernel_traitsIffffjLj3840ELj1ELj1ELj4ELj8ENS0_18Kernel_traits_baseILj3840EffffjLj128EEEEEEEvNS0_20BackwardKernelParamsE:
.text._ZN18transformer_engine13normalization19ln_bwd_tuned_kernelINS0_13Kernel_traitsIffffjLj3840ELj1ELj1ELj4ELj8ENS0_18Kernel_traits_baseILj3840EffffjLj128EEEEEEEvNS0_20BackwardKernelParamsE:
[----:B------:R-:W-:Y:S01]  /*0000*/  LDC R1, c[0x0][0x28] ;  /* 0x00000a00ff017b82 */ /* 0x000fe20000000800 */
[----:B------:R-:W0:Y:S01]  /*0010*/  S2R R173, SR_TID.X ;  /* 0x0000000000ad7919 */ /* 0x000e220000002100 */
[----:B------:R-:W-:Y:S01]  /*0020*/  ULDC.64 UR4, c[0x0][0x238] ;  /* 0x00008e0000047ab9 */ /* 0x000fe20000000a00 */
[----:B------:R-:W-:Y:S01]  /*0030*/  ULDC.64 UR6, c[0x0][0x208] ;  /* 0x0000820000067ab9 */ /* 0x000fe20000000a00 */
[----:B------:R-:W-:Y:S01]  /*0040*/  ULDC UR10, c[0x0][0x218] ;  /* 0x00008600000a7ab9 */ /* 0x000fe20000000800 */
[----:B------:R-:W-:Y:S01]  /*0050*/  ULDC.U8 UR8, c[0x0][0x250] ;  /* 0x0000940000087ab9 */ /* 0x000fe20000000000 */
[----:B------:R-:W-:Y:S01]  /*0060*/  ULDC UR9, c[0x0][0x210] ;  /* 0x0000840000097ab9 */ /* 0x000fe20000000800 */
        /* <DEDUP_REMOVED lines=26> */
[----:B0-----:R-:W-:-:S02]  /*0210*/  SHF.L.U32 R0, R173, 0x3, RZ ;  /* 0x00000003ad007819 */ /* 0x001fc400000006ff */
[----:B------:R-:W-:Y:S02]  /*0220*/  CS2R R108, SRZ ;  /* 0x00000000006c7805 */ /* 0x000fe4000001ff00 */
[----:B------:R-:W-:Y:S02]  /*0230*/  CS2R R104, SRZ ;  /* 0x0000000000687805 */ /* 0x000fe4000001ff00 */
[----:B------:R-:W-:Y:S02]  /*0240*/  CS2R R100, SRZ ;  /* 0x0000000000647805 */ /* 0x000fe4000001ff00 */
[----:B------:R-:W-:Y:S02]  /*0250*/  LOP3.LUT R0, R0, 0x3f8, RZ, 0xc0, !PT ;  /* 0x000003f800007812 */ /* 0x000fe400078ec0ff */
[----:B------:R-:W-:Y:S02]  /*0260*/  CS2R R2, SRZ ;  /* 0x0000000000027805 */ /* 0x000fe4000001ff00 */
[----:B------:R-:W-:Y:S01]  /*0270*/  IADD3 R32, P0, R0, UR4, RZ ;  /* 0x0000000400207c10 */ /* 0x000fe2000ff1e0ff */
[----:B------:R-:W0:Y:S03]  /*0280*/  S2UR UR4, SR_CTAID.X ;  /* 0x00000000000479c3 */ /* 0x000e260000002500 */
[----:B------:R-:W-:Y:S01]  /*0290*/  IADD3.X R33, RZ, UR5, RZ, P0, !PT ;  /* 0x00000005ff217c10 */ /* 0x000fe200087fe4ff */
[----:B------:R-:W-:Y:S01]  /*02a0*/  ULDC UR5, c[0x0][0x218] ;  /* 0x0000860000057ab9 */ /* 0x000fe20000000800 */
[----:B0-----:R-:W-:-:S04]  /*02b0*/  LEA.HI R172, R173, UR4, RZ, 0x19 ;  /* 0x00000004adac7c11 */ /* 0x001fc8000f8fc8ff */
[----:B------:R-:W-:-:S13]  /*02c0*/  ISETP.GE.AND P0, PT, R172, UR5, PT ;  /* 0x00000005ac007c0c */ /* 0x000fda000bf06270 */
[----:B------:R-:W-:Y:S05]  /*02d0*/  @P0 BRA `(.L_x_6592) ;  /* 0x0000003400540947 */ /* 0x000fea0003800000 */
        /* <DEDUP_REMOVED lines=15> */
[----:B------:R-:W1:Y:S01]  /*03d0*/  S2UR UR5, SR_CgaCtaId ;  /* 0x00000000000579c3 */ /* 0x000e620000008800 */
[----:B------:R-:W-:Y:S01]  /*03e0*/  UMOV UR4, 0x400 ;  /* 0x0000040000047882 */ /* 0x000fe20000000000 */
[----:B------:R-:W-:Y:S01]  /*03f0*/  SHF.R.U32.HI R125, RZ, 0x5, R173 ;  /* 0x00000005ff7d7819 */ /* 0x000fe200000116ad */
[----:B------:R-:W-:Y:S01]  /*0400*/  HFMA2.MMA R174, -RZ, RZ, 0, 5.9604644775390625e-08 ;  /* 0x00000001ffae7435 */ /* 0x000fe200000001ff */
[----:B------:R-:W-:Y:S01]  /*0410*/  CS2R R170, SRZ ;  /* 0x0000000000aa7805 */ /* 0x000fe2000001ff00 */
[----:B------:R-:W-:Y:S01]  /*0420*/  HFMA2.MMA R120, -RZ, RZ, 0, 0 ;  /* 0x00000000ff787435 */ /* 0x000fe200000001ff */
[----:B------:R-:W-:Y:S01]  /*0430*/  LOP3.LUT R125, R125, 0x7fffffc, RZ, 0xc0, !PT ;  /* 0x07fffffc7d7d7812 */ /* 0x000fe200078ec0ff */
[----:B------:R-:W-:Y:S01]  /*0440*/  HFMA2.MMA R116, -RZ, RZ, 0, 0 ;  /* 0x00000000ff747435 */ /* 0x000fe200000001ff */
[----:B------:R-:W-:Y:S01]  /*0450*/  CS2R R168, SRZ ;  /* 0x0000000000a87805 */ /* 0x000fe2000001ff00 */
        /* <DEDUP_REMOVED lines=9> */
[----:B------:R-:W-:-:S02]  /*04f0*/  CS2R R158, SRZ ;  /* 0x00000000009e7805 */ /* 0x000fc4000001ff00 */
[----:B------:R-:W-:Y:S02]  /*0500*/  CS2R R156, SRZ ;  /* 0x00000000009c7805 */ /* 0x000fe4000001ff00 */
[----:B------:R-:W-:Y:S02]  /*0510*/  CS2R R154, SRZ ;  /* 0x00000000009a7805 */ /* 0x000fe4000001ff00 */
[----:B------:R-:W-:Y:S02]  /*0520*/  CS2R R152, SRZ ;  /* 0x0000000000987805 */ /* 0x000fe4000001ff00 */
[----:B------:R-:W-:Y:S02]  /*0530*/  CS2R R150, SRZ ;  /* 0x0000000000967805 */ /* 0x000fe4000001ff00 */
[----:B------:R-:W-:Y:S01]  /*0540*/  CS2R R148, SRZ ;  /* 0x0000000000947805 */ /* 0x000fe2000001ff00 */
[----:B-1----:R-:W-:Y:S01]  /*0550*/  ULEA UR4, UR5, UR4, 0x18 ;  /* 0x0000000405047291 */ /* 0x002fe2000f8ec03f */
        /* <DEDUP_REMOVED lines=12> */
[----:B------:R-:W-:-:S02]  /*0620*/  MOV R118, RZ ;  /* 0x000000ff00767202 */ /* 0x000fc40000000f00 */
[----:B------:R-:W-:Y:S02]  /*0630*/  MOV R114, RZ ;  /* 0x000000ff00727202 */ /* 0x000fe40000000f00 */
[----:B------:R-:W-:Y:S02]  /*0640*/  MOV R110, RZ ;  /* 0x000000ff006e7202 */ /* 0x000fe40000000f00 */
[----:B------:R-:W-:Y:S02]  /*0650*/  MOV R106, RZ ;  /* 0x000000ff006a7202 */ /* 0x000fe40000000f00 */
[----:B------:R-:W-:Y:S02]  /*0660*/  MOV R102, RZ ;  /* 0x000000ff00667202 */ /* 0x000fe40000000f00 */
[----:B------:R-:W-:Y:S02]  /*0670*/  MOV R98, RZ ;  /* 0x000000ff00627202 */ /* 0x000fe40000000f00 */
[----:B------:R-:W-:-:S02]  /*0680*/  IADD3 R94, R125, 0x4, RZ ;  /* 0x000000047d5e7810 */ /* 0x000fc40007ffe0ff */
[----:B0-----:R-:W-:-:S07]  /*0690*/  MOV R92, UR4 ;  /* 0x00000004005c7c02 */ /* 0x001fce0008000f00 */
.L_x_6597:
[----:B0-----:R-:W0:Y:S01]  /*06a0*/  LDC.64 R176, c[0x0][0x228] ;  /* 0x00008a00ffb07b82 */ /* 0x001e220000000a00 */
[----:B------:R-:W-:-:S05]  /*06b0*/  LOP3.LUT R121, R173, 0x7f, RZ, 0xc0, !PT ;  /* 0x0000007fad797812 */ /* 0x000fca00078ec0ff */
[C---:B------:R-:W-:Y:S02]  /*06c0*/  IMAD R121, R172.reuse, 0x780, R121 ;  /* 0x00000780ac797824 */ /* 0x040fe400078e0279 */
        /* <DEDUP_REMOVED lines=8> */
[C---:B-1----:R-:W-:Y:S01]  /*0750*/  IMAD.WIDE.U32 R32, R121.reuse, 0x8, R88 ;  /* 0x0000000879207825 */ /* 0x042fe200078e0058 */
[C---:B------:R-:W-:Y:S02]  /*0760*/  IADD3 R113, R121.reuse, 0x200, RZ ;  /* 0x0000020079717810 */ /* 0x040fe40007ffe0ff */
[C---:B------:R-:W-:Y:S02]  /*0770*/  IADD3 R111, R121.reuse, 0x280, RZ ;  /* 0x00000280796f7810 */ /* 0x040fe40007ffe0ff */
[C---:B------:R-:W-:Y:S01]  /*0780*/  IADD3 R109, R121.reuse, 0x300, RZ ;  /* 0x00000300796d7810 */ /* 0x040fe20007ffe0ff */
[----:B------:R-:W4:Y:S01]  /*0790*/  LDG.E.64 R32, desc[UR6][R32.64] ;  /* 0x0000000620207981 */ /* 0x000f22000c1e1b00 */
[C---:B------:R-:W-:Y:S01]  /*07a0*/  IADD3 R107, R121.reuse, 0x380, RZ ;  /* 0x00000380796b7810 */ /* 0x040fe20007ffe0ff */
[----:B--2---:R-:W-:Y:S01]  /*07b0*/  IMAD.WIDE R2, R172, 0x4, R2 ;  /* 0x00000004ac027825 */ /* 0x004fe200078e0202 */
[----:B------:R-:W-:-:S02]  /*07c0*/  IADD3 R105, R121, 0x400, RZ ;  /* 0x0000040079697810 */ /* 0x000fc40007ffe0ff */
[C---:B------:R-:W-:Y:S02]  /*07d0*/  IADD3 R103, R121.reuse, 0x480, RZ ;  /* 0x0000048079677810 */ /* 0x040fe40007ffe0ff */
        /* <DEDUP_REMOVED lines=45> */
[--C-:B------:R-:W-:Y:S01]  /*0ab0*/  IMAD.WIDE.U32 R62, R107, 0x8, R38.reuse ;  /* 0x000000086b3e7825 */ /* 0x100fe200078e0026 */
[----:B------:R-:W-:Y:S01]  /*0ac0*/  ISETP.NE.AND P0, PT, RZ, UR8, PT ;  /* 0x00000008ff007c0c */ /* 0x000fe2000bf05270 */
[----:B------:R2:W5:Y:S02]  /*0ad0*/  LDG.E.64 R90, desc[UR6][R2.64] ;  /* 0x00000006025a7981 */ /* 0x000564000c1e1b00 */
        /* <DEDUP_REMOVED lines=18> */
[----:B--2---:R-:W-:Y:S01]  /*0c00*/  FMUL R3, R175, R0 ;  /* 0x00000000af037220 */ /* 0x004fe20000400000 */
[----:B------:R-:W-:Y:S06]  /*0c10*/  @!P0 BRA `(.L_x_6593) ;  /* 0x0000000c00408947 */ /* 0x000fec0003800000 */
[--C-:B-----5:R-:W-:Y:S01]  /*0c20*/  FADD R217, R71, -R176.reuse ;  /* 0x800000b047d97221 */ /* 0x120fe20000000000 */
[----:B------:R-:W-:Y:S01]  /*0c30*/  FADD R71, R136, 1 ;  /* 0x3f80000088477421 */ /* 0x000fe20000000000 */
[--C-:B------:R-:W-:Y:S01]  /*0c40*/  FADD R175, R33, -R176.reuse ;  /* 0x800000b021af7221 */ /* 0x100fe20000000000 */
[--C-:B------:R-:W-:Y:S01]  /*0c50*/  FADD R215, R70, -R176.reuse ;  /* 0x800000b046d77221 */ /* 0x100fe20000000000 */
[----:B------:R-:W-:Y:S01]  /*0c60*/  FADD R70, R137, 1 ;  /* 0x3f80000089467421 */ /* 0x000fe20000000000 */
[----:B------:R-:W-:Y:S01]  /*0c70*/  FMUL R178, R34, R71 ;  /* 0x0000004722b27220 */ /* 0x000fe20000400000 */
[----:B------:R-:W-:Y:S01]  /*0c80*/  FADD R221, R75, -R176 ;  /* 0x800000b04bdd7221 */ /* 0x000fe20000000000 */
[----:B------:R-:W-:Y:S01]  /*0c90*/  FMUL R204, R0, R175 ;  /* 0x000000af00cc7220 */ /* 0x000fe20000400000 */
[----:B------:R-:W-:Y:S01]  /*0ca0*/  FADD R75, R30, 1 ;  /* 0x3f8000001e4b7421 */ /* 0x000fe20000000000 */
[----:B------:R-:W-:Y:S01]  /*0cb0*/  FMUL R175, R35, R70 ;  /* 0x0000004623af7220 */ /* 0x000fe20000400000 */
[----:B------:R-:W-:Y:S01]  /*0cc0*/  FADD R70, RZ, R178 ;  /* 0x000000b2ff467221 */ /* 0x000fe20000000000 */
[--C-:B------:R-:W-:Y:S01]  /*0cd0*/  FADD R203, R40, -R176.reuse ;  /* 0x800000b028cb7221 */ /* 0x100fe20000000000 */
[----:B------:R-:W-:Y:S01]  /*0ce0*/  FFMA R71, R3, R178, RZ ;  /* 0x000000b203477223 */ /* 0x000fe200000000ff */
[--C-:B------:R-:W-:Y:S01]  /*0cf0*/  FADD R219, R74, -R176.reuse ;  /* 0x800000b04adb7221 */ /* 0x100fe20000000000 */
[--C-:B------:R-:W-:Y:S01]  /*0d00*/  FADD R87, R87, -R176.reuse ;  /* 0x800000b057577221 */ /* 0x100fe20000000000 */
[--C-:B------:R-:W-:Y:S01]  /*0d10*/  FADD R231, R88, -R176.reuse ;  /* 0x800000b058e77221 */ /* 0x100fe20000000000 */
[----:B------:R-:W-:Y:S01]  /*0d20*/  FADD R74, R31, 1 ;  /* 0x3f8000001f4a7421 */ /* 0x000fe20000000000 */
[----:B------:R-:W-:Y:S01]  /*0d30*/  FMUL R88, R84, R75 ;  /* 0x0000004b54587220 */ /* 0x000fe20000400000 */
        /* <DEDUP_REMOVED lines=23> */
[----:B------:R-:W-:Y:S01]  /*0eb0*/  FFMA R70, R204, R175, R71 ;  /* 0x000000afcc467223 */ /* 0x000fe20000000047 */
[----:B------:R-:W-:Y:S01]  /*0ec0*/  FMUL R176, R0, R87 ;  /* 0x0000005700b07220 */ /* 0x000fe20000400000 */
        /* <DEDUP_REMOVED lines=11> */
[----:B------:R-:W-:Y:S01]  /*0f80*/  FADD R205, R26, 1 ;  /* 0x3f8000001acd7421 */ /* 0x000fe20000000000 */
[C---:B------:R-:W-:Y:S01]  /*0f90*/  FMUL R180, R0.reuse, R83 ;  /* 0x0000005300b47220 */ /* 0x040fe20000400000 */
[----:B------:R-:W-:Y:S01]  /*0fa0*/  FMUL R79, R77, R206 ;  /* 0x000000ce4d4f7220 */ /* 0x000fe20000400000 */
        /* <DEDUP_REMOVED lines=41> */
[----:B------:R-:W-:Y:S01]  /*1240*/  FADD R56, R17, 1 ;  /* 0x3f80000011387421 */ /* 0x000fe20000000000 */
[----:B------:R-:W-:Y:S01]  /*1250*/  FADD R52, R15, 1 ;  /* 0x3f8000000f347421 */ /* 0x000fe20000000000 */
[----:B------:R-:W-:Y:S01]  /*1260*/  FADD R53, R12, 1 ;  /* 0x3f8000000c357421 */ /* 0x000fe20000000000 */
[----:B------:R-:W-:Y:S01]  /*1270*/  FADD R49, R10, 1 ;  /* 0x3f8000000a317421 */ /* 0x000fe20000000000 */
[----:B------:R-:W-:Y:S01]  /*1280*/  FMUL R67, R91, R64 ;  /* 0x000000405b437220 */ /* 0x000fe20000400000 */
[----:B------:R-:W-:Y:S01]  /*1290*/  FMUL R66, R62, R65 ;  /* 0x000000413e427220 */ /* 0x000fe20000400000 */
[----:B------:R-:W-:Y:S01]  /*12a0*/  FADD R208, R207, R70 ;  /* 0x00000046cfd07221 */ /* 0x000fe20000000000 */
[----:B------:R-:W-:Y:S01]  /*12b0*/  FADD R48, R13, 1 ;  /* 0x3f8000000d307421 */ /* 0x000fe20000000000 */
[----:B------:R-:W-:Y:S01]  /*12c0*/  FADD R44, R11, 1 ;  /* 0x3f8000000b2c7421 */ /* 0x000fe20000000000 */
[----:B------:R-:W-:Y:S01]  /*12d0*/  FMUL R192, R0, R187 ;  /* 0x000000bb00c07220 */ /* 0x000fe20000400000 */
[----:B------:R-:W-:Y:S01]  /*12e0*/  FMUL R65, R63, R60 ;  /* 0x0000003c3f417220 */ /* 0x000fe20000400000 */
[----:B------:R-:W-:Y:S01]  /*12f0*/  FFMA R205, R193, R70, R206 ;  /* 0x00000046c1cd7223 */ /* 0x000fe200000000ce */
[----:B------:R-:W-:Y:S01]  /*1300*/  FADD R45, R8, 1 ;  /* 0x3f800000082d7421 */ /* 0x000fe20000000000 */
        /* <DEDUP_REMOVED lines=9> */
[----:B------:R-:W-:Y:S01]  /*13a0*/  FMUL R52, R46, R49 ;  /* 0x000000312e347220 */ /* 0x000fe20000400000 */
[----:B------:R-:W-:Y:S01]  /*13b0*/  FADD R207, R208, R67 ;  /* 0x00000043d0cf7221 */ /* 0x000fe20000000000 */
[----:B------:R-:W-:Y:S01]  /*13c0*/  FMUL R191, R0, R191 ;  /* 0x000000bf00bf7220 */ /* 0x000fe20000400000 */
        /* <DEDUP_REMOVED lines=84> */
[----:B------:R-:W-:Y:S06]  /*1910*/  BRA `(.L_x_6594) ;  /* 0x0000000c003c7947 */ /* 0x000fec0003800000 */
.L_x_6593:
[----:B-----5:R-:W-:Y:S01]  /*1920*/  FADD R217, R71, -R176 ;  /* 0x800000b047d97221 */ /* 0x020fe20000000000 */
[----:B------:R-:W-:Y:S01]  /*1930*/  FADD R71, RZ, R136 ;  /* 0x00000088ff477221 */ /* 0x000fe20000000000 */
[--C-:B------:R-:W-:Y:S01]  /*1940*/  FADD R175, R33, -R176.reuse ;  /* 0x800000b021af7221 */ /* 0x100fe20000000000 */
[--C-:B------:R-:W-:Y:S01]  /*1950*/  FADD R215, R70, -R176.reuse ;  /* 0x800000b046d77221 */ /* 0x100fe20000000000 */
[----:B------:R-:W-:Y:S01]  /*1960*/  FADD R70, RZ, R137 ;  /* 0x00000089ff467221 */ /* 0x000fe20000000000 */
[----:B------:R-:W-:Y:S01]  /*1970*/  FMUL R178, R34, R71 ;  /* 0x0000004722b27220 */ /* 0x000fe20000400000 */
[----:B------:R-:W-:Y:S01]  /*1980*/  FADD R221, R75, -R176 ;  /* 0x800000b04bdd7221 */ /* 0x000fe20000000000 */
[----:B------:R-:W-:Y:S01]  /*1990*/  FMUL R204, R0, R175 ;  /* 0x000000af00cc7220 */ /* 0x000fe20000400000 */
[----:B------:R-:W-:Y:S01]  /*19a0*/  FADD R75, RZ, R30 ;  /* 0x0000001eff4b7221 */ /* 0x000fe20000000000 */
[----:B------:R-:W-:Y:S01]  /*19b0*/  FMUL R175, R35, R70 ;  /* 0x0000004623af7220 */ /* 0x000fe20000400000 */
[----:B------:R-:W-:Y:S01]  /*19c0*/  FADD R70, RZ, R178 ;  /* 0x000000b2ff467221 */ /* 0x000fe20000000000 */
[--C-:B------:R-:W-:Y:S01]  /*19d0*/  FADD R203, R40, -R176.reuse ;  /* 0x800000b028cb7221 */ /* 0x100fe20000000000 */
[----:B------:R-:W-:Y:S01]  /*19e0*/  FFMA R71, R3, R178, RZ ;  /* 0x000000b203477223 */ /* 0x000fe200000000ff */
[--C-:B------:R-:W-:Y:S01]  /*19f0*/  FADD R219, R74, -R176.reuse ;  /* 0x800000b04adb7221 */ /* 0x100fe20000000000 */
[--C-:B------:R-:W-:Y:S01]  /*1a00*/  FADD R87, R87, -R176.reuse ;  /* 0x800000b057577221 */ /* 0x100fe20000000000 */
[--C-:B------:R-:W-:Y:S01]  /*1a10*/  FADD R231, R88, -R176.reuse ;  /* 0x800000b058e77221 */ /* 0x100fe20000000000 */
[----:B------:R-:W-:Y:S01]  /*1a20*/  FADD R74, RZ, R31 ;  /* 0x0000001fff4a7221 */ /* 0x000fe20000000000 */
        /* <DEDUP_REMOVED lines=25> */
[C---:B------:R-:W-:Y:S01]  /*1bc0*/  FMUL R176, R0.reuse, R87 ;  /* 0x0000005700b07220 */ /* 0x040fe20000400000 */
        /* <DEDUP_REMOVED lines=8> */
[----:B------:R-:W-:Y:S01]  /*1c50*/  FADD R75, R74, R87 ;  /* 0x000000574a4b7221 */ /* 0x000fe20000000000 */
[----:B------:R-:W-:Y:S01]  /*1c60*/  FMUL R201, R0, R201 ;  /* 0x000000c900c97220 */ /* 0x000fe20000400000 */
[----:B------:R-:W-:Y:S01]  /*1c70*/  FFMA R70, R202, R87, R71 ;  /* 0x00000057ca467223 */ /* 0x000fe20000000047 */
[----:B------:R-:W-:Y:S01]  /*1c80*/  FADD R205, RZ, R26 ;  /* 0x0000001affcd7221 */ /* 0x000fe20000000000 */
[C---:B------:R-:W-:Y:S01]  /*1c90*/  FMUL R180, R0.reuse, R83 ;  /* 0x0000005300b47220 */ /* 0x040fe20000400000 */
[----:B------:R-:W-:Y:S01]  /*1ca0*/  FMUL R79, R77, R206 ;  /* 0x000000ce4d4f7220 */ /* 0x000fe20000400000 */
        /* <DEDUP_REMOVED lines=41> */
[----:B------:R-:W-:Y:S01]  /*1f40*/  FADD R56, RZ, R17 ;  /* 0x00000011ff387221 */ /* 0x000fe20000000000 */
[----:B------:R-:W-:Y:S01]  /*1f50*/  FADD R52, RZ, R15 ;  /* 0x0000000fff347221 */ /* 0x000fe20000000000 */
[----:B------:R-:W-:Y:S01]  /*1f60*/  FADD R53, RZ, R12 ;  /* 0x0000000cff357221 */ /* 0x000fe20000000000 */
[----:B------:R-:W-:Y:S01]  /*1f70*/  FADD R49, RZ, R10 ;  /* 0x0000000aff317221 */ /* 0x000fe20000000000 */
[----:B------:R-:W-:Y:S01]  /*1f80*/  FMUL R67, R91, R64 ;  /* 0x000000405b437220 */ /* 0x000fe20000400000 */
[----:B------:R-:W-:Y:S01]  /*1f90*/  FMUL R66, R62, R65 ;  /* 0x000000413e427220 */ /* 0x000fe20000400000 */
[----:B------:R-:W-:Y:S01]  /*1fa0*/  FADD R208, R207, R70 ;  /* 0x00000046cfd07221 */ /* 0x000fe20000000000 */
[----:B------:R-:W-:Y:S01]  /*1fb0*/  FADD R48, RZ, R13 ;  /* 0x0000000dff307221 */ /* 0x000fe20000000000 */
[----:B------:R-:W-:Y:S01]  /*1fc0*/  FADD R44, RZ, R11 ;  /* 0x0000000bff2c7221 */ /* 0x000fe20000000000 */
[----:B------:R-:W-:Y:S01]  /*1fd0*/  FMUL R192, R0, R187 ;  /* 0x000000bb00c07220 */ /* 0x000fe20000400000 */
[----:B------:R-:W-:Y:S01]  /*1fe0*/  FMUL R65, R63, R60 ;  /* 0x0000003c3f417220 */ /* 0x000fe20000400000 */
[----:B------:R-:W-:Y:S01]  /*1ff0*/  FFMA R205, R193, R70, R206 ;  /* 0x00000046c1cd7223 */ /* 0x000fe200000000ce */
[----:B------:R-:W-:Y:S01]  /*2000*/  FADD R45, RZ, R8 ;  /* 0x00000008ff2d7221 */ /* 0x000fe20000000000 */
[----:B------:R-:W-:Y:S01]  /*2010*/  FADD R41, RZ, R6 ;  /* 0x00000006ff297221 */ /* 0x000fe20000000000 */
[----:B------:R-:W-:Y:S01]  /*2020*/  FMUL R64, R58, R61 ;  /* 0x0000003d3a407220 */ /* 0x000fe20000400000 */
[----:B------:R-:W-:Y:S01]  /*2030*/  FMUL R60, R54, R57 ;  /* 0x00000039363c7220 */ /* 0x000fe20000400000 */
[----:B------:R-:W-:Y:S01]  /*2040*/  FADD R40, RZ, R9 ;  /* 0x00000009ff287221 */ /* 0x000fe20000000000 */
[----:B------:R-:W-:Y:S01]  /*2050*/  FADD R32, RZ, R7 ;  /* 0x00000007ff207221 */ /* 0x000fe20000000000 */
[----:B------:R-:W-:Y:S01]  /*2060*/  FMUL R61, R59, R56 ;  /* 0x000000383b3d7220 */ /* 0x000fe20000400000 */
[----:B------:R-:W-:Y:S01]  /*2070*/  FMUL R57, R55, R52 ;  /* 0x0000003437397220 */ /* 0x000fe20000400000 */
[----:B------:R-:W-:Y:S01]  /*2080*/  FADD R33, RZ, R4 ;  /* 0x00000004ff217221 */ /* 0x000fe20000000000 */
        /* <DEDUP_REMOVED lines=87> */
[----:B------:R-:W-:-:S07]  /*2600*/  FFMA R33, R89, R2, R220 ;  /* 0x0000000259217223 */ /* 0x000fce00000000dc */
.L_x_6594:
        /* <DEDUP_REMOVED lines=81> */
.L_x_6608:
        /* <DEDUP_REMOVED lines=15> */
.L_x_6596:
        /* <DEDUP_REMOVED lines=73> */
[----:B------:R-:W-:Y:S01]  /*30a0*/  FMUL R65, R0, R83 ;  /* 0x0000005300417220 */ /* 0x000fe20000400000 */
[----:B0-----:R-:W-:-:S04]  /*30b0*/  IMAD.WIDE.U32 R2, R121, 0x8, R32 ;  /* 0x0000000879027825 */ /* 0x001fc800078e0020 */
[----:B------:R-:W-:Y:S01]  /*30c0*/  FMUL R64, R0, R201 ;  /* 0x000000c900407220 */ /* 0x000fe20000400000 */
        /* <DEDUP_REMOVED lines=18> */
[----:B------:R-:W-:-:S04]  /*31f0*/  IMAD.WIDE.U32 R42, R111, 0x8, R32 ;  /* 0x000000086f2a7825 */ /* 0x000fc800078e0020 */
[----:B------:R-:W-:Y:S01]  /*3200*/  FADD R81, -R184, R53 ;  /* 0x00000035b8517221 */ /* 0x000fe20000000100 */
[----:B------:R0:W-:Y:S01]  /*3210*/  STG.E.64 desc[UR6][R34.64], R62 ;  /* 0x0000003e22007986 */ /* 0x0001e2000c101b06 */
[----:B------:R-:W-:Y:S01]  /*3220*/  FMUL R67, R0, R67 ;  /* 0x0000004300437220 */ /* 0x000fe20000400000 */
[----:B------:R-:W-:-:S04]  /*3230*/  IMAD.WIDE.U32 R44, R109, 0x8, R32 ;  /* 0x000000086d2c7825 */ /* 0x000fc800078e0020 */
        /* <DEDUP_REMOVED lines=95> */
.L_x_6592:
        /* <DEDUP_REMOVED lines=81> */
.L_x_6595:
[----:B------:R-:W-:Y:S01]  /*3d40*/  HFMA2.MMA R46, -RZ, RZ, 0, 9.5367431640625e-07 ;  /* 0x00000010ff2e7435 */ /* 0x000fe200000001ff */
[----:B------:R-:W-:Y:S02]  /*3d50*/  MOV R47, R32 ;  /* 0x00000020002f7202 */ /* 0x000fe40000000f00 */
[----:B------:R-:W-:Y:S02]  /*3d60*/  MOV R51, 0x1f ;  /* 0x0000001f00337802 */ /* 0x000fe40000000f00 */
[----:B------:R-:W-:-:S07]  /*3d70*/  MOV R42, 0xffffffff ;  /* 0xffffffff002a7802 */ /* 0x000fce0000000f00 */
[----:B------:R-:W-:Y:S05]  /*3d80*/  WARPSYNC.COLLECTIVE R42, `(.L_x_6598) ;  /* 0x000000002a087348 */ /* 0x000fea0003c00000 */
[----:B------:R0:W1:Y:S02]  /*3d90*/  SHFL.DOWN P0, R43, R47, R46, R51 ;  /* 0x0800002e2f2b7389 */ /* 0x0000640000000033 */
[----:B01----:R-:W-:Y:S01]  /*3da0*/  ENDCOLLECTIVE ;  /* 0x000000000000791b */ /* 0x003fe20003800000 */
.L_x_6598:
[----:B------:R-:W-:Y:S02]  /*3db0*/  MOV R47, R33 ;  /* 0x00000021002f7202 */ /* 0x000fe40000000f00 */
[----:B------:R-:W-:-:S07]  /*3dc0*/  MOV R35, R43 ;  /* 0x0000002b00237202 */ /* 0x000fce0000000f00 */
[----:B------:R-:W-:Y:S05]  /*3dd0*/  WARPSYNC.COLLECTIVE R42, `(.L_x_6599) ;  /* 0x000000002a087348 */ /* 0x000fea0003c00000 */
[----:B------:R0:W1:Y:S02]  /*3de0*/  SHFL.DOWN P0, R43, R47, R46, R51 ;  /* 0x0800002e2f2b7389 */ /* 0x0000640000000033 */
[----:B01----:R-:W-:Y:S01]  /*3df0*/  ENDCOLLECTIVE ;  /* 0x000000000000791b */ /* 0x003fe20003800000 */
.L_x_6599:
[----:B------:R-:W-:Y:S01]  /*3e00*/  FADD R35, R35, R32 ;  /* 0x0000002023237221 */ /* 0x000fe20000000000 */
[----:B------:R-:W-:-:S04]  /*3e10*/  HFMA2.MMA R46, -RZ, RZ, 0, 4.76837158203125e-07 ;  /* 0x00000008ff2e7435 */ /* 0x000fc800000001ff */
[----:B------:R-:W-:Y:S02]  /*3e20*/  MOV R47, R35 ;  /* 0x00000023002f7202 */ /* 0x000fe40000000f00 */
[----:B------:R-:W-:-:S07]  /*3e30*/  MOV R34, R43 ;  /* 0x0000002b00227202 */ /* 0x000fce0000000f00 */
[----:B------:R-:W-:Y:S05]  /*3e40*/  WARPSYNC.COLLECTIVE R42, `(.L_x_6600) ;  /* 0x000000002a087348 */ /* 0x000fea0003c00000 */
[----:B------:R0:W1:Y:S02]  /*3e50*/  SHFL.DOWN P0, R43, R47, R46, R51 ;  /* 0x0800002e2f2b7389 */ /* 0x0000640000000033 */
[----:B01----:R-:W-:Y:S01]  /*3e60*/  ENDCOLLECTIVE ;  /* 0x000000000000791b */ /* 0x003fe20003800000 */
.L_x_6600:
[----:B------:R-:W-:-:S05]  /*3e70*/  FADD R34, R34, R33 ;  /* 0x0000002122227221 */ /* 0x000fca0000000000 */
[----:B------:R-:W-:Y:S02]  /*3e80*/  MOV R47, R34 ;  /* 0x00000022002f7202 */ /* 0x000fe40000000f00 */
[----:B------:R-:W-:-:S07]  /*3e90*/  MOV R36, R43 ;  /* 0x0000002b00247202 */ /* 0x000fce0000000f00 */
[----:B------:R-:W-:Y:S05]  /*3ea0*/  WARPSYNC.COLLECTIVE R42, `(.L_x_6601) ;  /* 0x000000002a087348 */ /* 0x000fea0003c00000 */
[----:B------:R0:W1:Y:S02]  /*3eb0*/  SHFL.DOWN P0, R43, R47, R46, R51 ;  /* 0x0800002e2f2b7389 */ /* 0x0000640000000033 */
[----:B01----:R-:W-:Y:S01]  /*3ec0*/  ENDCOLLECTIVE ;  /* 0x000000000000791b */ /* 0x003fe20003800000 */
.L_x_6601:
[----:B------:R-:W-:Y:S01]  /*3ed0*/  FADD R36, R35, R36 ;  /* 0x0000002423247221 */ /* 0x000fe20000000000 */
[----:B------:R-:W-:-:S04]  /*3ee0*/  HFMA2.MMA R46, -RZ, RZ, 0, 2.384185791015625e-07 ;  /* 0x00000004ff2e7435 */ /* 0x000fc800000001ff */
[----:B------:R-:W-:Y:S02]  /*3ef0*/  MOV R47, R36 ;  /* 0x00000024002f7202 */ /* 0x000fe40000000f00 */
[----:B------:R-:W-:-:S07]  /*3f00*/  MOV R37, R43 ;  /* 0x0000002b00257202 */ /* 0x000fce0000000f00 */
[----:B------:R-:W-:Y:S05]  /*3f10*/  WARPSYNC.COLLECTIVE R42, `(.L_x_6602) ;  /* 0x000000002a087348 */ /* 0x000fea0003c00000 */
[----:B------:R0:W1:Y:S02]  /*3f20*/  SHFL.DOWN P0, R43, R47, R46, R51 ;  /* 0x0800002e2f2b7389 */ /* 0x0000640000000033 */
[----:B01----:R-:W-:Y:S01]  /*3f30*/  ENDCOLLECTIVE ;  /* 0x000000000000791b */ /* 0x003fe20003800000 */
.L_x_6602:
[----:B------:R-:W-:-:S05]  /*3f40*/  FADD R37, R34, R37 ;  /* 0x0000002522257221 */ /* 0x000fca0000000000 */
[----:B------:R-:W-:Y:S02]  /*3f50*/  MOV R47, R37 ;  /* 0x00000025002f7202 */ /* 0x000fe40000000f00 */
[----:B------:R-:W-:-:S07]  /*3f60*/  MOV R39, R43 ;  /* 0x0000002b00277202 */ /* 0x000fce0000000f00 */
[----:B------:R-:W-:Y:S05]  /*3f70*/  WARPSYNC.COLLECTIVE R42, `(.L_x_6603) ;  /* 0x000000002a087348 */ /* 0x000fea0003c00000 */
[----:B------:R0:W1:Y:S02]  /*3f80*/  SHFL.DOWN P0, R43, R47, R46, R51 ;  /* 0x0800002e2f2b7389 */ /* 0x0000640000000033 */
[----:B01----:R-:W-:Y:S01]  /*3f90*/  ENDCOLLECTIVE ;  /* 0x000000000000791b */ /* 0x003fe20003800000 */
.L_x_6603:
[----:B------:R-:W-:Y:S01]  /*3fa0*/  FADD R39, R36, R39 ;  /* 0x0000002724277221 */ /* 0x000fe20000000000 */
[----:B------:R-:W-:-:S04]  /*3fb0*/  HFMA2.MMA R46, -RZ, RZ, 0, 1.1920928955078125e-07 ;  /* 0x00000002ff2e7435 */ /* 0x000fc800000001ff */
[----:B------:R-:W-:Y:S02]  /*3fc0*/  MOV R47, R39 ;  /* 0x00000027002f7202 */ /* 0x000fe40000000f00 */
[----:B------:R-:W-:-:S07]  /*3fd0*/  MOV R38, R43 ;  /* 0x0000002b00267202 */ /* 0x000fce0000000f00 */
[----:B------:R-:W-:Y:S05]  /*3fe0*/  WARPSYNC.COLLECTIVE R42, `(.L_x_6604) ;  /* 0x000000002a087348 */ /* 0x000fea0003c00000 */
[----:B------:R0:W1:Y:S02]  /*3ff0*/  SHFL.DOWN P0, R43, R47, R46, R51 ;  /* 0x0800002e2f2b7389 */ /* 0x0000640000000033 */
[----:B01----:R-:W-:Y:S01]  /*4000*/  ENDCOLLECTIVE ;  /* 0x000000000000791b */ /* 0x003fe20003800000 */
.L_x_6604:
[----:B------:R-:W-:-:S05]  /*4010*/  FADD R38, R37, R38 ;  /* 0x0000002625267221 */ /* 0x000fca0000000000 */
[----:B------:R-:W-:Y:S02]  /*4020*/  MOV R47, R38 ;  /* 0x00000026002f7202 */ /* 0x000fe40000000f00 */
[----:B------:R-:W-:-:S07]  /*4030*/  MOV R32, R43 ;  /* 0x0000002b00207202 */ /* 0x000fce0000000f00 */
[----:B------:R-:W-:Y:S05]  /*4040*/  WARPSYNC.COLLECTIVE R42, `(.L_x_6605) ;  /* 0x000000002a087348 */ /* 0x000fea0003c00000 */
[----:B------:R0:W1:Y:S02]  /*4050*/  SHFL.DOWN P0, R43, R47, R46, R51 ;  /* 0x0800002e2f2b7389 */ /* 0x0000640000000033 */
[----:B01----:R-:W-:Y:S01]  /*4060*/  ENDCOLLECTIVE ;  /* 0x000000000000791b */ /* 0x003fe20003800000 */
.L_x_6605:
[----:B------:R-:W-:Y:S01]  /*4070*/  FADD R32, R39, R32 ;  /* 0x0000002027207221 */ /* 0x000fe20000000000 */
[----:B------:R-:W-:-:S04]  /*4080*/  HFMA2.MMA R46, -RZ, RZ, 0, 5.9604644775390625e-08 ;  /* 0x00000001ff2e7435 */ /* 0x000fc800000001ff */
[----:B------:R-:W-:Y:S02]  /*4090*/  MOV R47, R32 ;  /* 0x00000020002f7202 */ /* 0x000fe40000000f00 */
[----:B------:R-:W-:-:S07]  /*40a0*/  MOV R33, R43 ;  /* 0x0000002b00217202 */ /* 0x000fce0000000f00 */
[----:B------:R-:W-:Y:S05]  /*40b0*/  WARPSYNC.COLLECTIVE R42, `(.L_x_6606) ;  /* 0x000000002a087348 */ /* 0x000fea0003c00000 */
[----:B------:R0:W1:Y:S02]  /*40c0*/  SHFL.DOWN P0, R43, R47, R46, R51 ;  /* 0x0800002e2f2b7389 */ /* 0x0000640000000033 */
[----:B01----:R-:W-:Y:S01]  /*40d0*/  ENDCOLLECTIVE ;  /* 0x000000000000791b */ /* 0x003fe20003800000 */
.L_x_6606:
[----:B------:R-:W-:-:S05]  /*40e0*/  FADD R33, R38, R33 ;  /* 0x0000002126217221 */ /* 0x000fca0000000000 */
[----:B------:R-:W-:Y:S02]  /*40f0*/  MOV R47, R33 ;  /* 0x00000021002f7202 */ /* 0x000fe40000000f00 */
[----:B------:R-:W-:-:S07]  /*4100*/  MOV R35, R43 ;  /* 0x0000002b00237202 */ /* 0x000fce0000000f00 */
[----:B------:R-:W-:Y:S05]  /*4110*/  WARPSYNC.COLLECTIVE R42, `(.L_x_6607) ;  /* 0x000000002a087348 */ /* 0x000fea0003c00000 */
[----:B------:R0:W1:Y:S02]  /*4120*/  SHFL.DOWN P0, R43, R47, R46, R51 ;  /* 0x0800002e2f2b7389 */ /* 0x0000640000000033 */
[----:B01----:R-:W-:Y:S01]  /*4130*/  ENDCOLLECTIVE ;  /* 0x000000000000791b */ /* 0x003fe20003800000 */
.L_x_6607:
[----:B------:R-:W-:Y:S01]  /*4140*/  MOV R34, R43 ;  /* 0x0000002b00227202 */ /* 0x000fe20000000f00 */
[----:B------:R-:W-:Y:S06]  /*4150*/  BRA `(.L_x_6608) ;  /* 0xffffffe800707947 */ /* 0x000fec000383ffff */
.L_x_6609:
        /* <DEDUP_REMOVED lines=10> */
.L_x_8082:


//--------------------- .text._ZN18transformer_engine13normalization28ln_bwd_finalize_tuned_kernelINS0_22Kernel_traits_finalizeILj3072E13__nv_bfloat16fS3_fjLj1024ELj4ENS0_18Kernel_traits_baseILj3072ES3_fS3_fjLj1024EEEEEEEvNS0_20BackwardKernelParamsE --------------------------
	.section	.text._ZN18transformer_engine13normalization28ln_bwd_finalize_tuned_kernelINS0_22Kernel_traits_finalizeILj3072E13__nv_bfloat16fS3_fjLj1024ELj4ENS0_18Kernel_traits_baseILj3072ES3_fS3_fjLj1024EEEEEEEvNS0_20BackwardKernelParamsE,"ax",@progbits
	.align	128
        .global         _ZN18transformer_engine13normalization28ln_bwd_finalize_tuned_kernelINS0_22Kernel_traits_finalizeILj3072E13__nv_bfloat16fS3_fjLj1024ELj4ENS0_18Kernel_traits_baseILj3072ES3_fS3_fjLj1024EEEEEEEvNS0_20BackwardKernelParamsE
        .type           _ZN18transformer_engine13normalization28ln_bwd_finalize_tuned_kernelINS0_22Kernel_traits_finalizeILj3072E13__nv_bfloat16fS3_fjLj1024ELj4ENS0_18Kernel_traits_baseILj3072ES3_fS3_fjLj1024EEEEEEEvNS0_20BackwardKernelParamsE,@function
        .size           _ZN18transformer_engine13normalization28ln_bwd_finalize_tuned_kernelINS0_22Kernel_traits_finalizeILj3072E13__nv_bfloat16fS3_fjLj1024ELj4ENS0_18Kernel_traits_baseILj3072ES3_fS3_fjLj1024EEEEEEEvNS0_20BackwardKernelParamsE,(.L_x_8083 - _ZN18transformer_engine13normalization28ln_bwd_finalize_tuned_kernelINS0_22Kernel_traits_finalizeILj3072E13__nv_bfloat16fS3_fjLj1024ELj4ENS0_18Kernel_traits_baseILj3072ES3_fS3_fjLj1024EEEEEEEvNS0_20BackwardKernelParamsE)
        .other          _ZN18transformer_engine13normalization28ln_bwd_finalize_tuned_kernelINS0_22Kernel_traits_finalizeILj3072E13__nv_bfloat16fS3_fjLj1024ELj4ENS0_18Kernel_traits_baseILj3072ES3_fS3_fjLj1024EEEEEEEvNS0_20BackwardKernelParamsE,@"STO_CUDA_ENTRY STV_DEFAULT"
_ZN18transformer_engine13normalization28ln_bwd_finalize_tuned_kernelINS0_22Kernel_traits_finalizeILj3072E13__nv_bfloat16fS3_fjLj1024ELj4ENS0_18Kernel_traits_baseILj3072ES3_fS3_fjLj1024EEEEEEEvNS0_20BackwardKernelParamsE:
.text._ZN18transformer_engine13normalization28ln_bwd_finalize_tuned_kernelINS0_22Kernel_traits_finalizeILj3072E13__nv_bfloat16fS3_fjLj1024ELj4ENS0_18Kernel_traits_baseILj3072ES3_fS3_fjLj1024EEEEEEEvNS0_20BackwardKernelParamsE:
        /* <DEDUP_REMOVED lines=20> */
.L_x_6621:
        /* <DEDUP_REMOVED lines=28> */
.L_x_6614:
        /* <DEDUP_REMOVED lines=33> */
.L_x_6613:
[----:B------:R-:W-:Y:S05]  /*0510*/  BSYNC B1 ;  /* 0x0000000000017941 */ /* 0x000fea0003800000 */
.L_x_6612:
        /* <DEDUP_REMOVED lines=23> */
.L_x_6616:
[----:B------:R-:W-:Y:S05]  /*0690*/  BSYNC B1 ;  /* 0x0000000000017941 */ /* 0x000fea0003800000 */
.L_x_6615:
        /* <DEDUP_REMOVED lines=11> */
.L_x_6611:
[----:B------:R-:W-:Y:S05]  /*0750*/  BSYNC B0 ;  /* 0x0000000000007941 */ /* 0x000fea0003800000 */
.L_x_6610:
        /* <DEDUP_REMOVED lines=33> */
.L_x_6632:
[----:B------:R-:W-:Y:S01]  /*0970*/  @!P0 SHF.R.U32.HI R11, RZ, 0x3, R0 ;  /* 0x00000003ff0b8819 */ /* 0x000fe20000011600 */
[----:B--2---:R-:W-:Y:S01]  /*0980*/  FADD R13, R8, R13 ;  /* 0x0000000d080d7221 */ /* 0x004fe20000000000 */
[----:B-1----:R-:W-:Y:S02]  /*0990*/  FADD R9, R10, R9 ;  /* 0x000000090a097221 */ /* 0x002fe40000000000 */
[----:B0-----:R-:W-:-:S05]  /*09a0*/  @!P0 LOP3.LUT R8, R11, 0x1ffffffc, RZ, 0xc0, !PT ;  /* 0x1ffffffc0b088812 */ /* 0x001fca00078ec0ff */
[----:B------:R1:W-:Y:S04]  /*09b0*/  @!P0 STS [R8+UR4+0x2000], R13 ;  /* 0x0020000d08008988 */ /* 0x0003e80008000804 */
[----:B------:R1:W-:Y:S02]  /*09c0*/  @!P0 STS [R8+UR4+0x2080], R9 ;  /* 0x0020800908008988 */ /* 0x0003e40008000804 */
.L_x_6617:
        /* <DEDUP_REMOVED lines=18> */
.L_x_6620:
[----:B------:R-:W-:Y:S05]  /*0af0*/  BSYNC B0 ;  /* 0x0000000000007941 */ /* 0x000fea0003800000 */
.L_x_6619:
[C---:B------:R-:W-:Y:S02]  /*0b00*/  ISETP.GT.U32.AND P0, PT, R5.reuse, -0xc01, PT ;  /* 0xfffff3ff0500780c */ /* 0x040fe40003f04070 */
[----:B------:R-:W-:Y:S02]  /*0b10*/  IADD3 R5, R5, 0xc00, RZ ;  /* 0x00000c0005057810 */ /* 0x000fe40007ffe0ff */
[----:B------:R-:W-:-:S09]  /*0b20*/  IADD3 R6, R6, 0x600, RZ ;  /* 0x0000060006067810 */ /* 0x000fd20007ffe0ff */
[----:B------:R-:W-:Y:S05]  /*0b30*/  @P0 BRA `(.L_x_6621) ;  /* 0xfffffff400800947 */ /* 0x000fea000383ffff */
[----:B------:R-:W-:Y:S05]  /*0b40*/  EXIT ;  /* 0x000000000000794d */ /* 0x000fea0003800000 */
.L_x_6618:
[----:B------:R-:W-:Y:S01]  /*0b50*/  HFMA2.MMA R18, -RZ, RZ, 0, 5.9604644775390625e-08 ;  /* 0x00000001ff127435 */ /* 0x000fe200000001ff */
[----:B0-----:R-:W-:Y:S01]  /*0b60*/  IMAD.MOV.U32 R19, RZ, RZ, R10 ;  /* 0x000000ffff137224 */ /* 0x001fe200078e000a */
[----:B------:R-:W-:Y:S02]  /*0b70*/  MOV R21, 0x1f ;  /* 0x0000001f00157802 */ /* 0x000fe40000000f00 */
[----:B------:R-:W-:-:S07]  /*0b80*/  MOV R16, 0xffffffff ;  /* 0xffffffff00107802 */ /* 0x000fce0000000f00 */
[----:B-12---:R-:W-:Y:S05]  /*0b90*/  WARPSYNC.COLLECTIVE R16, `(.L_x_6622) ;  /* 0x0000000010087348 */ /* 0x006fea0003c00000 */
[----:B------:R0:W3:Y:S02]  /*0ba0*/  SHFL.BFLY P1, R17, R19, R18, R21 ;  /* 0x0c00001213117389 */ /* 0x0000e40000020015 */
[----:B0123--:R-:W-:Y:S01]  /*0bb0*/  ENDCOLLECTIVE ;  /* 0x000000000000791b */ /* 0x00ffe20003800000 */
.L_x_6622:
[----:B------:R-:W-:Y:S01]  /*0bc0*/  HFMA2.MMA R18, -RZ, RZ, 0, 1.1920928955078125e-07 ;  /* 0x00000002ff127435 */ /* 0x000fe200000001ff */
[----:B------:R-:W-:-:S04]  /*0bd0*/  IMAD.MOV.U32 R9, RZ, RZ, R17 ;  /* 0x000000ffff097224 */ /* 0x000fc800078e0011 */
[----:B------:R-:W-:-:S05]  /*0be0*/  FADD R9, R10, R9 ;  /* 0x000000090a097221 */ /* 0x000fca0000000000 */
[----:B------:R-:W-:-:S07]  /*0bf0*/  MOV R19, R9 ;  /* 0x0000000900137202 */ /* 0x000fce0000000f00 */
[----:B------:R-:W-:Y:S05]  /*0c00*/  WARPSYNC.COLLECTIVE R16, `(.L_x_6623) ;  /* 0x0000000010087348 */ /* 0x000fea0003c00000 */
[----:B------:R0:W1:Y:S02]  /*0c10*/  SHFL.BFLY P1, R17, R19, R18, R21 ;  /* 0x0c00001213117389 */ /* 0x0000640000020015 */
[----:B01----:R-:W-:Y:S01]  /*0c20*/  ENDCOLLECTIVE ;  /* 0x000000000000791b */ /* 0x003fe20003800000 */
.L_x_6623:
[----:B------:R-:W-:Y:S01]  /*0c30*/  HFMA2.MMA R18, -RZ, RZ, 0, 2.384185791015625e-07 ;  /* 0x00000004ff127435 */ /* 0x000fe200000001ff */
[----:B------:R-:W-:-:S05]  /*0c40*/  MOV R12, R17 ;  /* 0x00000011000c7202 */ /* 0x000fca0000000f00 */
[----:B------:R-:W-:-:S04]  /*0c50*/  FADD R12, R9, R12 ;  /* 0x0000000c090c7221 */ /* 0x000fc80000000000 */
[----:B------:R-:W-:-:S07]  /*0c60*/  IMAD.MOV.U32 R19, RZ, RZ, R12 ;  /* 0x000000ffff137224 */ /* 0x000fce00078e000c */
[----:B------:R-:W-:Y:S05]  /*0c70*/  WARPSYNC.COLLECTIVE R16, `(.L_x_6624) ;  /* 0x0000000010087348 */ /* 0x000fea0003c00000 */
[----:B------:R0:W1:Y:S02]  /*0c80*/  SHFL.BFLY P1, R17, R19, R18, R21 ;  /* 0x0c00001213117389 */ /* 0x0000640000020015 */
[----:B01----:R-:W-:Y:S01]  /*0c90*/  ENDCOLLECTIVE ;  /* 0x000000000000791b */ /* 0x003fe20003800000 */
.L_x_6624:
[----:B------:R-:W-:Y:S01]  /*0ca0*/  IMAD.MOV.U32 R18, RZ, RZ, 0x8 ;  /* 0x00000008ff127424 */ /* 0x000fe200078e00ff */
[----:B------:R-:W-:-:S05]  /*0cb0*/  MOV R11, R17 ;  /* 0x00000011000b7202 */ /* 0x000fca0000000f00 */
[----:B------:R-:W-:-:S05]  /*0cc0*/  FADD R11, R12, R11 ;  /* 0x0000000b0c0b7221 */ /* 0x000fca0000000000 */
[----:B------:R-:W-:-:S07]  /*0cd0*/  MOV R19, R11 ;  /* 0x0000000b00137202 */ /* 0x000fce0000000f00 */
[----:B------:R-:W-:Y:S05]  /*0ce0*/  WARPSYNC.COLLECTIVE R16, `(.L_x_6625) ;  /* 0x0000000010087348 */ /* 0x000fea0003c00000 */
[----:B------:R0:W1:Y:S02]  /*0cf0*/  SHFL.BFLY P1, R17, R19, R18, R21 ;  /* 0x0c00001213117389 */ /* 0x0000640000020015 */
[----:B01----:R-:W-:Y:S01]  /*0d00*/  ENDCOLLECTIVE ;  /* 0x000000000000791b */ /* 0x003fe20003800000 */
.L_x_6625:
[----:B------:R-:W-:Y:S01]  /*0d10*/  HFMA2.MMA R18, -RZ, RZ, 0, 9.5367431640625e-07 ;  /* 0x00000010ff127435 */ /* 0x000fe200000001ff */
[----:B------:R-:W-:-:S05]  /*0d20*/  MOV R10, R17 ;  /* 0x00000011000a7202 */ /* 0x000fca0000000f00 */
[----:B------:R-:W-:-:S05]  /*0d30*/  FADD R10, R11, R10 ;  /* 0x0000000a0b0a7221 */ /* 0x000fca0000000000 */
[----:B------:R-:W-:-:S07]  /*0d40*/  MOV R19, R10 ;  /* 0x0000000a00137202 */ /* 0x000fce0000000f00 */
[----:B------:R-:W-:Y:S05]  /*0d50*/  WARPSYNC.COLLECTIVE R16, `(.L_x_6626) ;  /* 0x0000000010087348 */ /* 0x000fea0003c00000 */
[----:B------:R0:W1:Y:S02]  /*0d60*/  SHFL.BFLY P1, R17, R19, R18, R21 ;  /* 0x0c00001213117389 */ /* 0x0000640000020015 */
[----:B01----:R-:W-:Y:S01]  /*0d70*/  ENDCOLLECTIVE ;  /* 0x000000000000791b */ /* 0x003fe20003800000 */
.L_x_6626:
[----:B------:R-:W-:Y:S01]  /*0d80*/  HFMA2.MMA R18, -RZ, RZ, 0, 5.9604644775390625e-08 ;  /* 0x00000001ff127435 */ /* 0x000fe200000001ff */
[----:B------:R-:W-:Y:S01]  /*0d90*/  MOV R19, R8 ;  /* 0x0000000800137202 */ /* 0x000fe20000000f00 */
[----:B------:R-:W-:-:S09]  /*0da0*/  IMAD.MOV.U32 R9, RZ, RZ, R17 ;  /* 0x000000ffff097224 */ /* 0x000fd200078e0011 */
[----:B------:R-:W-:Y:S05]  /*0db0*/  WARPSYNC.COLLECTIVE R16, `(.L_x_6627) ;  /* 0x0000000010087348 */ /* 0x000fea0003c00000 */
[----:B------:R0:W1:Y:S02]  /*0dc0*/  SHFL.BFLY P1, R17, R19, R18, R21 ;  /* 0x0c00001213117389 */ /* 0x0000640000020015 */
[----:B01----:R-:W-:Y:S01]  /*0dd0*/  ENDCOLLECTIVE ;  /* 0x000000000000791b */ /* 0x003fe20003800000 */
.L_x_6627:
[----:B------:R-:W-:Y:S01]  /*0de0*/  HFMA2.MMA R18, -RZ, RZ, 0, 1.1920928955078125e-07 ;  /* 0x00000002ff127435 */ /* 0x000fe200000001ff */
[----:B------:R-:W-:-:S05]  /*0df0*/  MOV R11, R17 ;  /* 0x00000011000b7202 */ /* 0x000fca0000000f00 */
[----:B------:R-:W-:-:S04]  /*0e00*/  FADD R13, R8, R11 ;  /* 0x0000000b080d7221 */ /* 0x000fc80000000000 */
[----:B------:R-:W-:-:S07]  /*0e10*/  IMAD.MOV.U32 R19, RZ, RZ, R13 ;  /* 0x000000ffff137224 */ /* 0x000fce00078e000d */
[----:B------:R-:W-:Y:S05]  /*0e20*/  WARPSYNC.COLLECTIVE R16, `(.L_x_6628) ;  /* 0x0000000010087348 */ /* 0x000fea0003c00000 */
[----:B------:R0:W1:Y:S02]  /*0e30*/  SHFL.BFLY P1, R17, R19, R18, R21 ;  /* 0x0c00001213117389 */ /* 0x0000640000020015 */
[----:B01----:R-:W-:Y:S01]  /*0e40*/  ENDCOLLECTIVE ;  /* 0x000000000000791b */ /* 0x003fe20003800000 */
.L_x_6628:
[----:B------:R-:W-:Y:S01]  /*0e50*/  IMAD.MOV.U32 R18, RZ, RZ, 0x4 ;  /* 0x00000004ff127424 */ /* 0x000fe200078e00ff */
[----:B------:R-:W-:-:S05]  /*0e60*/  MOV R14, R17 ;  /* 0x00000011000e7202 */ /* 0x000fca0000000f00 */
[----:B------:R-:W-:-:S05]  /*0e70*/  FADD R14, R13, R14 ;  /* 0x0000000e0d0e7221 */ /* 0x000fca0000000000 */
[----:B------:R-:W-:-:S07]  /*0e80*/  MOV R19, R14 ;  /* 0x0000000e00137202 */ /* 0x000fce0000000f00 */
[----:B------:R-:W-:Y:S05]  /*0e90*/  WARPSYNC.COLLECTIVE R16, `(.L_x_6629) ;  /* 0x0000000010087348 */ /* 0x000fea0003c00000 */
[----:B------:R0:W1:Y:S02]  /*0ea0*/  SHFL.BFLY P1, R17, R19, R18, R21 ;  /* 0x0c00001213117389 */ /* 0x0000640000020015 */
[----:B01----:R-:W-:Y:S01]  /*0eb0*/  ENDCOLLECTIVE ;  /* 0x000000000000791b */ /* 0x003fe20003800000 */
.L_x_6629:
[----:B------:R-:W-:Y:S01]  /*0ec0*/  HFMA2.MMA R18, -RZ, RZ, 0, 4.76837158203125e-07 ;  /* 0x00000008ff127435 */ /* 0x000fe200000001ff */
[----:B------:R-:W-:-:S05]  /*0ed0*/  MOV R15, R17 ;  /* 0x00000011000f7202 */ /* 0x000fca0000000f00 */
[----:B------:R-:W-:-:S05]  /*0ee0*/  FADD R15, R14, R15 ;  /* 0x0000000f0e0f7221 */ /* 0x000fca0000000000 */
[----:B------:R-:W-:-:S07]  /*0ef0*/  MOV R19, R15 ;  /* 0x0000000f00137202 */ /* 0x000fce0000000f00 */
[----:B------:R-:W-:Y:S05]  /*0f00*/  WARPSYNC.COLLECTIVE R16, `(.L_x_6630) ;  /* 0x0000000010087348 */ /* 0x000fea0003c00000 */
[----:B------:R0:W1:Y:S02]  /*0f10*/  SHFL.BFLY P1, R17, R19, R18, R21 ;  /* 0x0c00001213117389 */ /* 0x0000640000020015 */
[----:B01----:R-:W-:Y:S01]  /*0f20*/  ENDCOLLECTIVE ;  /* 0x000000000000791b */ /* 0x003fe20003800000 */
.L_x_6630:
[----:B------:R-:W-:Y:S01]  /*0f30*/  HFMA2.MMA R18, -RZ, RZ, 0, 9.5367431640625e-07 ;  /* 0x00000010ff127435 */ /* 0x000fe200000001ff */
[----:B------:R-:W-:-:S04]  /*0f40*/  IMAD.MOV.U32 R8, RZ, RZ, R17 ;  /* 0x000000ffff087224 */ /* 0x000fc800078e0011 */
[----:B------:R-:W-:-:S05]  /*0f50*/  FADD R8, R15, R8 ;  /* 0x000000080f087221 */ /* 0x000fca0000000000 */
[----:B------:R-:W-:-:S07]  /*0f60*/  MOV R19, R8 ;  /* 0x0000000800137202 */ /* 0x000fce0000000f00 */
[----:B------:R-:W-:Y:S05]  /*0f70*/  WARPSYNC.COLLECTIVE R16, `(.L_x_6631) ;  /* 0x0000000010087348 */ /* 0x000fea0003c00000 */
[----:B------:R0:W1:Y:S02]  /*0f80*/  SHFL.BFLY P1, R17, R19, R18, R21 ;  /* 0x0c00001213117389 */ /* 0x0000640000020015 */
[----:B01----:R-:W-:Y:S01]  /*0f90*/  ENDCOLLECTIVE ;  /* 0x000000000000791b */ /* 0x003fe20003800000 */
.L_x_6631:
[----:B------:R-:W-:Y:S01]  /*0fa0*/  MOV R13, R17 ;  /* 0x00000011000d7202 */ /* 0x000fe20000000f00 */
[----:B------:R-:W-:Y:S06]  /*0fb0*/  BRA `(.L_x_6632) ;  /* 0xfffffff8006c7947 */ /* 0x000fec000383ffff */
.L_x_6633:
        /* <DEDUP_REMOVED lines=12> */
.L_x_8083:


//--------------------- .text._ZN18transformer_engine13normalization19ln_bwd_tuned_kernelINS0_13Kernel_traitsI13__nv_bfloat16fS3_fjLj3072ELj1ELj1ELj4ELj16ENS0_18Kernel_traits_baseILj3072ES3_fS3_fjLj128EEEEEEEvNS0_20BackwardKernelParamsE --------------------------
	.section	.text._ZN18transformer_engine13normalization19ln_bwd_tuned_kernelINS0_13Kernel_traitsI13__nv_bfloat16fS3_fjLj3072ELj1ELj1ELj4ELj16ENS0_18Kernel_traits_baseILj3072ES3_fS3_fjLj128EEEEEEEvNS0_20BackwardKernelParamsE,"ax",@progbits
	.align	128
        .global         _ZN18transformer_engine13normalization19ln_bwd_tuned_kernelINS0_13Kernel_traitsI13__nv_bfloat16fS3_fjLj3072ELj1ELj1ELj4ELj16ENS0_18Kernel_traits_baseILj3072ES3_fS3_fjLj128EEEEEEEvNS0_20BackwardKernelParamsE
        .type           _ZN18transformer_engine13normalization19ln_bwd_tuned_kernelINS0_13Kernel_traitsI13__nv_bfloat16fS3_fjLj3072ELj1ELj1ELj4ELj16ENS0_18Kernel_traits_baseILj3072ES3_fS3_fjLj128EEEEEEEvNS0_20BackwardKernelParamsE,@function
        .size           _ZN18transformer_engine13normalization19ln_bwd_tuned_kernelINS0_13Kernel_traitsI13__nv_bfloat16fS3_fjLj3072ELj1ELj1ELj4ELj16ENS0_18Kernel_traits_baseILj3072ES3_fS3_fjLj128EEEEEEEvNS0_20BackwardKernelParamsE,(.L_x_8084 - _ZN18transformer_engine13normalization19ln_bwd_tuned_kernelINS0_13Kernel_traitsI13__nv_bfloat16fS3_fjLj3072ELj1ELj1ELj4ELj16ENS0_18Kernel_traits_baseILj3072ES3_fS3_fjLj128EEEEEEEvNS0_20BackwardKernelParamsE)
        .other          _ZN18transformer_engine13normalization19ln_bwd_tuned_kernelINS0_13Kernel_traitsI13__nv_bfloat16fS3_fjLj3072ELj1ELj1ELj4ELj16ENS0_18Kernel_traits_baseILj3072ES3_fS3_fjLj128EEEEEEEvNS0_20BackwardKernelParamsE,@"STO_CUDA_ENTRY STV_DEFAULT"
_ZN18transformer_engine13normalization19ln_bwd_tuned_kernelINS0_13Kernel_traitsI13__nv_bfloat16fS3_fjLj3072ELj1ELj1ELj4ELj16ENS0_18Kernel_traits_baseILj3072ES3_fS3_fjLj128EEEEEEEvNS0_20BackwardKernelParamsE:
.text._ZN18transformer_engine13normalization19ln_bwd_tuned_kernelINS0_13Kernel_traitsI13__nv_bfloat16fS3_fjLj3072ELj1ELj1ELj4ELj16ENS0_18Kernel_traits_baseILj3072ES3_fS3_fjLj128EEEEEEEvNS0_20BackwardKernelParamsE:
        /* <DEDUP_REMOVED lines=73> */
[----:B------:R-:W-:Y:S02]  /*0490*/  IADD3 R75, R76, 0x4, RZ ;  /* 0x000000044c4b7810 */ /* 0x000fe40007ffe0ff */
[----:B------:R-:W-:Y:S02]  /*04a0*/  MOV R74, UR4 ;  /* 0x00000004004a7c02 */ /* 0x000fe40008000f00 */
[----:B--2---:R-:W-:Y:S02]  /*04b0*/  SHF.L.U32 R0, R115, 0x10, RZ ;  /* 0x0000001073007819 */ /* 0x004fe400000006ff */
[--C-:B------:R-:W-:Y:S02]  /*04c0*/  SHF.R.U64 R102, R114, 0x10, R115.reuse ;  /* 0x0000001072667819 */ /* 0x100fe40000001273 */
[----:B---3--:R-:W-:Y:S02]  /*04d0*/  SHF.L.U32 R4, R113, 0x10, RZ ;  /* 0x0000001071047819 */ /* 0x008fe400000006ff */
[----:B------:R-:W-:-:S02]  /*04e0*/  SHF.R.U32.HI R13, RZ, 0x10, R115 ;  /* 0x00000010ff0d7819 */ /* 0x000fc40000011673 */
[----:B----4-:R-:W-:Y:S02]  /*04f0*/  SHF.L.U32 R6, R111, 0x10, RZ ;  /* 0x000000106f067819 */ /* 0x010fe400000006ff */
[--C-:B------:R-:W-:Y:S02]  /*0500*/  SHF.R.U64 R88, R112, 0x10, R113.reuse ;  /* 0x0000001070587819 */ /* 0x100fe40000001271 */
[----:B-----5:R-:W-:Y:S02]  /*0510*/  SHF.L.U32 R8, R109, 0x10, RZ ;  /* 0x000000106d087819 */ /* 0x020fe400000006ff */
[----:B------:R-:W-:Y:S01]  /*0520*/  SHF.R.U32.HI R11, RZ, 0x10, R113 ;  /* 0x00000010ff0b7819 */ /* 0x000fe20000011671 */
[----:B------:R-:W-:Y:S01]  /*0530*/  FADD R113, R79, R0 ;  /* 0x000000004f717221 */ /* 0x000fe20000000000 */
[----:B------:R-:W-:Y:S02]  /*0540*/  SHF.L.U32 R10, R107, 0x10, RZ ;  /* 0x000000106b0a7819 */ /* 0x000fe400000006ff */
[----:B------:R-:W-:-:S02]  /*0550*/  SHF.R.U64 R86, R110, 0x10, R111 ;  /* 0x000000106e567819 */ /* 0x000fc4000000126f */
[----:B------:R-:W-:Y:S01]  /*0560*/  SHF.R.U32.HI R9, RZ, 0x10, R111 ;  /* 0x00000010ff097819 */ /* 0x000fe2000001166f */
[C---:B------:R-:W-:Y:S01]  /*0570*/  FADD R111, R79.reuse, R4 ;  /* 0x000000044f6f7221 */ /* 0x040fe20000000000 */
[--C-:B------:R-:W-:Y:S02]  /*0580*/  SHF.R.U64 R84, R108, 0x10, R109.reuse ;  /* 0x000000106c547819 */ /* 0x100fe4000000126d */
[----:B------:R-:W-:Y:S01]  /*0590*/  SHF.R.U32.HI R7, RZ, 0x10, R109 ;  /* 0x00000010ff077819 */ /* 0x000fe2000001166d */
[C---:B------:R-:W-:Y:S01]  /*05a0*/  FADD R109, R79.reuse, R6 ;  /* 0x000000064f6d7221 */ /* 0x040fe20000000000 */
[--C-:B------:R-:W-:Y:S02]  /*05b0*/  SHF.R.U64 R82, R106, 0x10, R107.reuse ;  /* 0x000000106a527819 */ /* 0x100fe4000000126b */
[----:B------:R-:W-:Y:S01]  /*05c0*/  SHF.R.U32.HI R5, RZ, 0x10, R107 ;  /* 0x00000010ff057819 */ /* 0x000fe2000001166b */
[----:B------:R-:W-:Y:S01]  /*05d0*/  FADD R107, R79, R8 ;  /* 0x000000084f6b7221 */ /* 0x000fe20000000000 */
[----:B------:R-:W-:-:S02]  /*05e0*/  SHF.R.U64 R80, R104, 0x10, R105 ;  /* 0x0000001068507819 */ /* 0x000fc40000001269 */
[----:B------:R-:W-:Y:S02]  /*05f0*/  SHF.R.U32.HI R3, RZ, 0x10, R105 ;  /* 0x00000010ff037819 */ /* 0x000fe40000011669 */
[----:B------:R-:W-:Y:S01]  /*0600*/  SHF.L.U32 R12, R105, 0x10, RZ ;  /* 0x00000010690c7819 */ /* 0x000fe200000006ff */
[C---:B------:R-:W-:Y:S01]  /*0610*/  FADD R105, R79.reuse, R10 ;  /* 0x0000000a4f697221 */ /* 0x040fe20000000000 */
        /* <DEDUP_REMOVED lines=43> */
.L_x_6637:
[----:B0-----:R-:W0:Y:S01]  /*08d0*/  LDC.64 R56, c[0x0][0x220] ;  /* 0x00008800ff387b82 */ /* 0x001e220000000a00 */
        /* <DEDUP_REMOVED lines=28> */
[----:B------:R0:W3:Y:S02]  /*0aa0*/  LDG.E R115, desc[UR6][R124.64] ;  /* 0x000000067c737981 */ /* 0x0000e4000c1e1900 */
[--C-:B------:R-:W-:Y:S02]  /*0ab0*/  IMAD.WIDE.U32 R94, R119, 0x8, R100.reuse ;  /* 0x00000008775e7825 */ /* 0x100fe400078e0064 */
[----:B------:R-:W3:Y:S04]  /*0ac0*/  LDG.E.64 R92, desc[UR6][R92.64] ;  /* 0x000000065c5c7981 */ /* 0x000ee8000c1e1b00 */
[----:B------:R-:W3:Y:S01]  /*0ad0*/  LDG.E.64 R94, desc[UR6][R94.64] ;  /* 0x000000065e5e7981 */ /* 0x000ee2000c1e1b00 */
[----:B------:R-:W-:-:S04]  /*0ae0*/  IMAD.WIDE.U32 R96, R118, 0x8, R100 ;  /* 0x0000000876607825 */ /* 0x000fc800078e0064 */
[--C-:B------:R-:W-:Y:S02]  /*0af0*/  IMAD.WIDE.U32 R98, R117, 0x8, R100.reuse ;  /* 0x0000000875627825 */ /* 0x100fe400078e0064 */
[----:B------:R-:W3:Y:S04]  /*0b00*/  LDG.E.64 R96, desc[UR6][R96.64] ;  /* 0x0000000660607981 */ /* 0x000ee8000c1e1b00 */
[----:B------:R-:W3:Y:S01]  /*0b10*/  LDG.E.64 R98, desc[UR6][R98.64] ;  /* 0x0000000662627981 */ /* 0x000ee2000c1e1b00 */
[----:B------:R-:W-:-:S06]  /*0b20*/  IMAD.WIDE.U32 R100, R116, 0x8, R100 ;  /* 0x0000000874647825 */ /* 0x000fcc00078e0064 */
        /* <DEDUP_REMOVED lines=24> */
[C---:B0-----:R-:W-:Y:S01]  /*0cb0*/  FADD R124, -R0.reuse, R56 ;  /* 0x00000038007c7221 */ /* 0x041fe20000000100 */
[C---:B------:R-:W-:Y:S01]  /*0cc0*/  FADD R38, -R0.reuse, R57 ;  /* 0x0000003900267221 */ /* 0x040fe20000000100 */
[----:B------:R-:W-:Y:S01]  /*0cd0*/  FADD R58, -R0, R58 ;  /* 0x0000003a003a7221 */ /* 0x000fe20000000100 */
[----:B---3--:R-:W-:-:S02]  /*0ce0*/  SHF.L.U32 R59, R90, 0x10, RZ ;  /* 0x000000105a3b7819 */ /* 0x008fc400000006ff */
[----:B------:R-:W-:Y:S01]  /*0cf0*/  SHF.R.U64 R54, R90, 0x10, R91 ;  /* 0x000000105a367819 */ /* 0x000fe2000000125b */
[----:B------:R-:W-:Y:S02]  /*0d00*/  FMUL R0, R158, R115 ;  /* 0x000000739e007220 */ /* 0x000fe40000400000 */
[----:B------:R-:W-:Y:S01]  /*0d10*/  FADD R73, R59, R73 ;  /* 0x000000493b497221 */ /* 0x000fe20000000000 */
[----:B------:R-:W-:Y:S02]  /*0d20*/  SHF.L.U32 R54, R54, 0x10, RZ ;  /* 0x0000001036367819 */ /* 0x000fe400000006ff */
[C---:B------:R-:W-:Y:S02]  /*0d30*/  SHF.L.U32 R50, R92.reuse, 0x10, RZ ;  /* 0x000000105c327819 */ /* 0x040fe400000006ff */
[----:B------:R-:W-:Y:S01]  /*0d40*/  SHF.R.U64 R139, R92, 0x10, R93 ;  /* 0x000000105c8b7819 */ /* 0x000fe2000000125d */
[----:B------:R-:W-:Y:S01]  /*0d50*/  FFMA R77, R0, R59, R77 ;  /* 0x0000003b004d7223 */ /* 0x000fe2000000004d */
[----:B------:R-:W-:-:S02]  /*0d60*/  SHF.R.U64 R43, R94, 0x10, R95 ;  /* 0x000000105e2b7819 */ /* 0x000fc4000000125f */
[----:B------:R-:W-:Y:S02]  /*0d70*/  SHF.L.U32 R90, R95, 0x10, RZ ;  /* 0x000000105f5a7819 */ /* 0x000fe400000006ff */
[----:B------:R-:W-:Y:S01]  /*0d80*/  SHF.R.U32.HI R92, RZ, 0x10, R95 ;  /* 0x00000010ff5c7819 */ /* 0x000fe2000001165f */
[----:B------:R-:W-:Y:S01]  /*0d90*/  FMUL R95, R115, R146 ;  /* 0x00000092735f7220 */ /* 0x000fe20000400000 */
[----:B------:R-:W-:Y:S01]  /*0da0*/  FMUL R59, R114, R59 ;  /* 0x0000003b723b7220 */ /* 0x000fe20000400000 */
[----:B------:R-:W-:Y:S01]  /*0db0*/  SHF.L.U32 R56, R91, 0x10, RZ ;  /* 0x000000105b387819 */ /* 0x000fe200000006ff */
[----:B------:R-:W-:Y:S01]  /*0dc0*/  FADD R71, R54, R71 ;  /* 0x0000004736477221 */ /* 0x000fe20000000000 */
[----:B------:R-:W-:Y:S01]  /*0dd0*/  SHF.R.U32.HI R52, RZ, 0x10, R91 ;  /* 0x00000010ff347819 */ /* 0x000fe2000001165b */
[----:B------:R-:W-:Y:S01]  /*0de0*/  FFMA R72, R95, R54, R72 ;  /* 0x000000365f487223 */ /* 0x000fe20000000048 */
[----:B------:R-:W-:Y:S02]  /*0df0*/  SHF.L.U32 R48, R93, 0x10, RZ ;  /* 0x000000105d307819 */ /* 0x000fe400000006ff */
[----:B------:R-:W-:Y:S01]  /*0e00*/  SHF.R.U32.HI R45, RZ, 0x10, R93 ;  /* 0x00000010ff2d7819 */ /* 0x000fe2000001165d */
[C---:B------:R-:W-:Y:S01]  /*0e10*/  FMUL R93, R115.reuse, R154 ;  /* 0x0000009a735d7220 */ /* 0x040fe20000400000 */
[----:B------:R-:W-:Y:S01]  /*0e20*/  FMUL R54, R102, R54 ;  /* 0x0000003666367220 */ /* 0x000fe20000400000 */
[----:B------:R-:W-:Y:S01]  /*0e30*/  FADD R143, RZ, R59 ;  /* 0x0000003bff8f7221 */ /* 0x000fe20000000000 */
[----:B------:R-:W-:Y:S01]  /*0e40*/  FFMA R146, R0, R59, RZ ;  /* 0x0000003b00927223 */ /* 0x000fe200000000ff */
[----:B------:R-:W-:Y:S01]  /*0e50*/  SHF.L.U32 R52, R52, 0x10, RZ ;  /* 0x0000001034347819 */ /* 0x000fe200000006ff */
[----:B------:R-:W-:Y:S01]  /*0e60*/  FMUL R91, R115, R156 ;  /* 0x0000009c735b7220 */ /* 0x000fe20000400000 */
[----:B------:R-:W-:Y:S01]  /*0e70*/  FADD R69, R56, R69 ;  /* 0x0000004538457221 */ /* 0x000fe20000000000 */
[----:B------:R-:W-:Y:S01]  /*0e80*/  FFMA R70, R93, R56, R70 ;  /* 0x000000385d467223 */ /* 0x000fe20000000046 */
[----:B------:R-:W-:Y:S01]  /*0e90*/  FMUL R53, R115, R148 ;  /* 0x0000009473357220 */ /* 0x000fe20000400000 */
[----:B------:R-:W-:Y:S01]  /*0ea0*/  FMUL R56, R113, R56 ;  /* 0x0000003871387220 */ /* 0x000fe20000400000 */
[----:B------:R-:W-:Y:S01]  /*0eb0*/  FMUL R46, R115, R46 ;  /* 0x0000002e732e7220 */ /* 0x000fe20000400000 */
[----:B------:R-:W-:Y:S01]  /*0ec0*/  FADD R143, R143, R54 ;  /* 0x000000368f8f7221 */ /* 0x000fe20000000000 */
[C---:B------:R-:W-:Y:S01]  /*0ed0*/  SHF.L.U32 R123, R96.reuse, 0x10, RZ ;  /* 0x00000010607b7819 */ /* 0x040fe200000006ff */
[----:B------:R-:W-:Y:S01]  /*0ee0*/  FFMA R146, R95, R54, R146 ;  /* 0x000000365f927223 */ /* 0x000fe20000000092 */
[----:B------:R-:W-:Y:S01]  /*0ef0*/  SHF.R.U64 R137, R96, 0x10, R97 ;  /* 0x0000001060897819 */ /* 0x000fe20000001261 */
[----:B------:R-:W-:Y:S01]  /*0f00*/  FFMA R68, R91, R52, R68 ;  /* 0x000000345b447223 */ /* 0x000fe20000000044 */
[----:B------:R-:W-:Y:S01]  /*0f10*/  SHF.L.U32 R41, R94, 0x10, RZ ;  /* 0x000000105e297819 */ /* 0x000fe200000006ff */
[----:B------:R-:W-:Y:S01]  /*0f20*/  FADD R67, R52, R67 ;  /* 0x0000004334437221 */ /* 0x000fe20000000000 */
[----:B------:R-:W-:Y:S01]  /*0f30*/  SHF.R.U32.HI R96, RZ, 0x10, R97 ;  /* 0x00000010ff607819 */ /* 0x000fe20000011661 */
[----:B------:R-:W-:Y:S01]  /*0f40*/  FMUL R57, R115, R152 ;  /* 0x0000009873397220 */ /* 0x000fe20000400000 */
[----:B------:R-:W-:Y:S01]  /*0f50*/  SHF.L.U32 R94, R97, 0x10, RZ ;  /* 0x00000010615e7819 */ /* 0x000fe200000006ff */
[----:B------:R-:W-:Y:S01]  /*0f60*/  FADD R61, R48, R61 ;  /* 0x0000003d303d7221 */ /* 0x000fe20000000000 */
[-C--:B------:R-:W-:Y:S01]  /*0f70*/  FFMA R62, R53, R48.reuse, R62 ;  /* 0x00000030353e7223 */ /* 0x080fe2000000003e */
[----:B------:R-:W-:Y:S01]  /*0f80*/  FMUL R49, R111, R48 ;  /* 0x000000306f317220 */ /* 0x000fe20000400000 */
[----:B------:R-:W-:Y:S01]  /*0f90*/  FMUL R52, R89, R52 ;  /* 0x0000003459347220 */ /* 0x000fe20000400000 */
[----:B------:R-:W-:Y:S01]  /*0fa0*/  FMUL R48, R115, R44 ;  /* 0x0000002c73307220 */ /* 0x000fe20000400000 */
[----:B------:R-:W-:Y:S01]  /*0fb0*/  FADD R21, R90, R21 ;  /* 0x000000155a157221 */ /* 0x000fe20000000000 */
[-C--:B------:R-:W-:Y:S01]  /*0fc0*/  FFMA R5, R46, R90.reuse, R5 ;  /* 0x0000005a2e057223 */ /* 0x080fe20000000005 */
[----:B------:R-:W-:Y:S01]  /*0fd0*/  FMUL R97, R109, R90 ;  /* 0x0000005a6d617220 */ /* 0x000fe20000400000 */
[----:B------:R-:W-:Y:S01]  /*0fe0*/  FADD R145, R143, R56 ;  /* 0x000000388f917221 */ /* 0x000fe20000000000 */
[C---:B------:R-:W-:Y:S01]  /*0ff0*/  SHF.L.U32 R131, R98.reuse, 0x10, RZ ;  /* 0x0000001062837819 */ /* 0x040fe200000006ff */
[----:B------:R-:W-:Y:S01]  /*1000*/  FMUL R90, R115, R132 ;  /* 0x00000084735a7220 */ /* 0x000fe20000400000 */
[----:B------:R-:W-:Y:S01]  /*1010*/  SHF.R.U64 R133, R98, 0x10, R99 ;  /* 0x0000001062857819 */ /* 0x000fe20000001263 */
[----:B------:R-:W-:Y:S01]  /*1020*/  FFMA R146, R93, R56, R146 ;  /* 0x000000385d927223 */ /* 0x000fe20000000092 */
[----:B------:R-:W-:Y:S01]  /*1030*/  SHF.L.U32 R98, R99, 0x10, RZ ;  /* 0x0000001063627819 */ /* 0x000fe200000006ff */
[----:B------:R-:W-:Y:S01]  /*1040*/  FADD R65, R50, R65 ;  /* 0x0000004132417221 */ /* 0x000fe20000000000 */
[----:B------:R-:W-:Y:S01]  /*1050*/  SHF.L.U32 R132, R96, 0x10, RZ ;  /* 0x0000001060847819 */ /* 0x000fe200000006ff */
        /* <DEDUP_REMOVED lines=8> */
[----:B------:R-:W-:Y:S01]  /*10e0*/  SHF.L.U32 R41, R92, 0x10, RZ ;  /* 0x000000105c297819 */ /* 0x000fe200000006ff */
[----:B------:R-:W-:Y:S01]  /*10f0*/  FFMA R146, R91, R52, R146 ;  /* 0x000000345b927223 */ /* 0x000fe20000000092 */
[----:B------:R-:W-:Y:S01]  /*1100*/  FMUL R92, R115, R136 ;  /* 0x00000088735c7220 */ /* 0x000fe20000400000 */
[----:B------:R-:W-:Y:S01]  /*1110*/  SHF.L.U32 R141, R133, 0x10, RZ ;  /* 0x00000010858d7819 */ /* 0x000fe200000006ff */
[----:B------:R-:W-:Y:S01]  /*1120*/  FADD R29, R98, R29 ;  /* 0x0000001d621d7221 */ /* 0x000fe20000000000 */
[-C--:B------:R-:W-:Y:S01]  /*1130*/  FFMA R13, R96, R98.reuse, R13 ;  /* 0x00000062600d7223 */ /* 0x080fe2000000000d */
[----:B------:R-:W-:Y:S01]  /*1140*/  FMUL R133, R105, R98 ;  /* 0x0000006269857220 */ /* 0x000fe20000400000 */
[-C--:B------:R-:W-:Y:S01]  /*1150*/  FMUL R98, R88, R139.reuse ;  /* 0x0000008b58627220 */ /* 0x080fe20000400000 */
[----:B------:R-:W-:Y:S01]  /*1160*/  FADD R145, R145, R50 ;  /* 0x0000003291917221 */ /* 0x000fe20000000000 */
[----:B------:R-:W-:Y:S01]  /*1170*/  FMUL R55, R115, R140 ;  /* 0x0000008c73377220 */ /* 0x000fe20000400000 */
[----:B------:R-:W-:Y:S01]  /*1180*/  FFMA R146, R57, R50, R146 ;  /* 0x0000003239927223 */ /* 0x000fe20000000092 */
[----:B------:R-:W-:Y:S01]  /*1190*/  SHF.L.U32 R135, R100, 0x10, RZ ;  /* 0x0000001064877819 */ /* 0x000fe200000006ff */
[----:B------:R-:W-:Y:S01]  /*11a0*/  FADD R25, R94, R25 ;  /* 0x000000195e197221 */ /* 0x000fe20000000000 */
[-C--:B------:R-:W-:Y:S01]  /*11b0*/  FFMA R9, R92, R94.reuse, R9 ;  /* 0x0000005e5c097223 */ /* 0x080fe20000000009 */
[----:B------:R-:W-:Y:S01]  /*11c0*/  FMUL R125, R107, R94 ;  /* 0x0000005e6b7d7220 */ /* 0x000fe20000400000 */
[----:B------:R-:W-:Y:S01]  /*11d0*/  SHF.R.U64 R100, R100, 0x10, R101 ;  /* 0x0000001064647819 */ /* 0x000fe20000001265 */
[----:B------:R-:W-:Y:S01]  /*11e0*/  FMUL R94, R115, R42 ;  /* 0x0000002a735e7220 */ /* 0x000fe20000400000 */
[----:B------:R-:W-:Y:S01]  /*11f0*/  SHF.L.U32 R140, R45, 0x10, RZ ;  /* 0x000000102d8c7819 */ /* 0x000fe200000006ff */
[----:B------:R-:W-:Y:S01]  /*1200*/  FADD R42, R145, R98 ;  /* 0x00000062912a7221 */ /* 0x000fe20000000000 */
[C---:B------:R-:W-:Y:S01]  /*1210*/  FFMA R146, R55.reuse, R98, R146 ;  /* 0x0000006237927223 */ /* 0x040fe20000000092 */
[----:B------:R-:W-:Y:S01]  /*1220*/  SHF.L.U32 R143, R100, 0x10, RZ ;  /* 0x00000010648f7819 */ /* 0x000fe200000006ff */
[----:B------:R-:W-:Y:S01]  /*1230*/  FFMA R64, R55, R139, R64 ;  /* 0x0000008b37407223 */ /* 0x000fe20000000040 */
[----:B------:R-:W-:Y:S01]  /*1240*/  FADD R63, R139, R63 ;  /* 0x0000003f8b3f7221 */ /* 0x000fe20000000000 */
[----:B------:R-:W-:Y:S01]  /*1250*/  FMUL R100, R87, R140 ;  /* 0x0000008c57647220 */ /* 0x000fe20000400000 */
[----:B------:R-:W-:Y:S01]  /*1260*/  FADD R139, R42, R49 ;  /* 0x000000312a8b7221 */ /* 0x000fe20000000000 */
[----:B------:R-:W-:Y:S01]  /*1270*/  FMUL R51, R115, R150 ;  /* 0x0000009673337220 */ /* 0x000fe20000400000 */
[----:B------:R-:W-:Y:S01]  /*1280*/  FFMA R146, R53, R49, R146 ;  /* 0x0000003135927223 */ /* 0x000fe20000000092 */
[----:B------:R-:W-:Y:S01]  /*1290*/  SHF.L.U32 R43, R43, 0x10, RZ ;  /* 0x000000102b2b7819 */ /* 0x000fe200000006ff */
[----:B------:R-:W-:-:S02]  /*12a0*/  FADD R139, R139, R100 ;  /* 0x000000648b8b7221 */ /* 0x000fc40000000000 */
[----:B------:R-:W-:Y:S01]  /*12b0*/  FFMA R145, R51, R100, R146 ;  /* 0x0000006433917223 */ /* 0x000fe20000000092 */
[C---:B------:R-:W-:Y:S01]  /*12c0*/  FMUL R127, R115.reuse, R126 ;  /* 0x0000007e737f7220 */ /* 0x040fe20000400000 */
[----:B------:R-:W-:Y:S01]  /*12d0*/  FMUL R47, R115, R142 ;  /* 0x0000008e732f7220 */ /* 0x000fe20000400000 */
[-C--:B------:R-:W-:Y:S01]  /*12e0*/  FMUL R126, R86, R43.reuse ;  /* 0x0000002b567e7220 */ /* 0x080fe20000400000 */
[----:B------:R-:W-:Y:S01]  /*12f0*/  FADD R139, R139, R44 ;  /* 0x0000002c8b8b7221 */ /* 0x000fe20000000000 */
[----:B------:R-:W-:Y:S01]  /*1300*/  FFMA R42, R48, R44, R145 ;  /* 0x0000002c302a7223 */ /* 0x000fe20000000091 */
[C---:B------:R-:W-:Y:S01]  /*1310*/  FMUL R45, R115.reuse, R144 ;  /* 0x00000090732d7220 */ /* 0x040fe20000400000 */
[----:B------:R-:W-:Y:S01]  /*1320*/  FMUL R129, R115, R130 ;  /* 0x0000008273817220 */ /* 0x000fe20000400000 */
[----:B------:R-:W-:Y:S01]  /*1330*/  FFMA R2, R47, R43, R2 ;  /* 0x0000002b2f027223 */ /* 0x000fe20000000002 */
[----:B------:R-:W-:Y:S01]  /*1340*/  FADD R18, R43, R18 ;  /* 0x000000122b127221 */ /* 0x000fe20000000000 */
[----:B------:R-:W-:Y:S01]  /*1350*/  FADD R130, R139, R126 ;  /* 0x0000007e8b827221 */ /* 0x000fe20000000000 */
[----:B------:R-:W-:Y:S01]  /*1360*/  FFMA R43, R47, R126, R42 ;  /* 0x0000007e2f2b7223 */ /* 0x000fe2000000002a */
[-C--:B------:R-:W-:Y:S01]  /*1370*/  FFMA R4, R45, R41.reuse, R4 ;  /* 0x000000292d047223 */ /* 0x080fe20000000004 */
[----:B------:R-:W-:Y:S01]  /*1380*/  FADD R20, R41, R20 ;  /* 0x0000001429147221 */ /* 0x000fe20000000000 */
[----:B------:R-:W-:Y:S01]  /*1390*/  FMUL R128, R85, R41 ;  /* 0x0000002955807220 */ /* 0x000fe20000400000 */
[----:B------:R-:W-:Y:S01]  /*13a0*/  FADD R41, R130, R97 ;  /* 0x0000006182297221 */ /* 0x000fe20000000000 */
[----:B------:R-:W-:Y:S01]  /*13b0*/  FFMA R42, R46, R97, R43 ;  /* 0x000000612e2a7223 */ /* 0x000fe2000000002b */
        /* <DEDUP_REMOVED lines=12> */
[----:B------:R-:W-:Y:S01]  /*1480*/  SHF.R.U32.HI R37, RZ, 0x10, R101 ;  /* 0x00000010ff257819 */ /* 0x000fe20000011665 */
        /* <DEDUP_REMOVED lines=43> */
[----:B------:R-:W-:Y:S01]  /*1740*/  FFMA R60, R51, R140, R60 ;  /* 0x0000008c333c7223 */ /* 0x000fe2000000003c */
[----:B------:R-:W-:Y:S01]  /*1750*/  FADD R35, R140, R35 ;  /* 0x000000238c237221 */ /* 0x000fe20000000000 */
[----:B------:R-:W-:Y:S01]  /*1760*/  FFMA R10, R127, R141, R10 ;  /* 0x0000008d7f0a7223 */ /* 0x000fe2000000000a */
[----:B------:R-:W-:Y:S01]  /*1770*/  FADD R26, R141, R26 ;  /* 0x0000001a8d1a7221 */ /* 0x000fe20000000000 */
        /* <DEDUP_REMOVED lines=29> */
.L_x_6648:
        /* <DEDUP_REMOVED lines=15> */
.L_x_6636:
[----:B------:R-:W-:Y:S05]  /*1a40*/  WARPSYNC.ALL ;  /* 0x0000000000007948 */ /* 0x000fea0003800000 */
[----:B------:R-:W-:Y:S01]  /*1a50*/  BAR.SYNC.DEFER_BLOCKING 0x0 ;  /* 0x0000000000007b1d */ /* 0x000fe20000010000 */
[----:B0-----:R-:W-:Y:S02]  /*1a60*/  SEL R37, R75, R76, !P0 ;  /* 0x0000004c4b257207 */ /* 0x001fe40004000000 */
[----:B------:R-:W-:Y:S02]  /*1a70*/  IADD3 R78, R78, UR8, RZ ;  /* 0x000000084e4e7c10 */ /* 0x000fe4000fffe0ff */
[----:B------:R-:W-:-:S02]  /*1a80*/  LEA R122, R37, R74, 0x3 ;  /* 0x0000004a257a7211 */ /* 0x000fc400078e18ff */
[----:B------:R-:W-:-:S03]  /*1a90*/  ISETP.GE.AND P1, PT, R78, UR9, PT ;  /* 0x000000094e007c0c */ /* 0x000fc6000bf26270 */
[----:B------:R-:W0:Y:S04]  /*1aa0*/  LDS.128 R36, [R122+0x3000] ;  /* 0x003000007a247984 */ /* 0x000e280000000c00 */
[----:B------:R1:W2:Y:S02]  /*1ab0*/  LDS.128 R40, [R122+0x3010] ;  /* 0x003010007a287984 */ /* 0x0002a40000000c00 */
[----:B-1----:R-:W-:Y:S01]  /*1ac0*/  SEL R122, RZ, 0x1, P0 ;  /* 0x00000001ff7a7807 */ /* 0x002fe20000000000 */
[----:B0-----:R-:W-:Y:S01]  /*1ad0*/  FADD R143, RZ, R36 ;  /* 0x00000024ff8f7221 */ /* 0x001fe20000000000 */
[----:B------:R-:W-:-:S03]  /*1ae0*/  FADD R36, RZ, R37 ;  /* 0x00000025ff247221 */ /* 0x000fc60000000000 */
[----:B------:R-:W-:Y:S01]  /*1af0*/  FADD R143, R38, R143 ;  /* 0x0000008f268f7221 */ /* 0x000fe20000000000 */
[----:B------:R-:W-:-:S03]  /*1b00*/  FADD R36, R39, R36 ;  /* 0x0000002427247221 */ /* 0x000fc60000000000 */
[----:B--2---:R-:W-:Y:S01]  /*1b10*/  FADD R143, R143, R40 ;  /* 0x000000288f8f7221 */ /* 0x004fe20000000000 */
[----:B------:R-:W-:-:S03]  /*1b20*/  FADD R36, R36, R41 ;  /* 0x0000002924247221 */ /* 0x000fc60000000000 */
[----:B------:R-:W-:Y:S01]  /*1b30*/  FADD R42, R42, R143 ;  /* 0x0000008f2a2a7221 */ /* 0x000fe20000000000 */
[----:B------:R-:W-:-:S03]  /*1b40*/  FADD R36, R43, R36 ;  /* 0x000000242b247221 */ /* 0x000fc60000000000 */
[----:B------:R-:W-:Y:S01]  /*1b50*/  FMUL R42, R42, 0.00032552084303461015224 ;  /* 0x39aaaaab2a2a7820 */ /* 0x000fe20000400000 */
[----:B------:R-:W-:-:S04]  /*1b60*/  FMUL R37, R36, 0.00032552084303461015224 ;  /* 0x39aaaaab24257820 */ /* 0x000fc80000400000 */
        /* <DEDUP_REMOVED lines=134> */
.L_x_6634:
        /* <DEDUP_REMOVED lines=36> */
.L_x_6635:
[----:B------:R-:W-:Y:S01]  /*2610*/  HFMA2.MMA R39, -RZ, RZ, 0, 9.5367431640625e-07 ;  /* 0x00000010ff277435 */ /* 0x000fe200000001ff */
[----:B------:R-:W-:Y:S02]  /*2620*/  MOV R38, 0x1f ;  /* 0x0000001f00267802 */ /* 0x000fe40000000f00 */
[----:B------:R-:W-:-:S08]  /*2630*/  MOV R41, 0xffffffff ;  /* 0xffffffff00297802 */ /* 0x000fd00000000f00 */
[----:B------:R-:W-:Y:S05]  /*2640*/  WARPSYNC.COLLECTIVE R41, `(.L_x_6638) ;  /* 0x0000000029087348 */ /* 0x000fea0003c00000 */
[----:B------:R0:W1:Y:S02]  /*2650*/  SHFL.DOWN P0, R42, R40, R39, R38 ;  /* 0x08000027282a7389 */ /* 0x0000640000000026 */
[----:B01----:R-:W-:Y:S01]  /*2660*/  ENDCOLLECTIVE ;  /* 0x000000000000791b */ /* 0x003fe20003800000 */
.L_x_6638:
[----:B------:R-:W-:Y:S01]  /*2670*/  FADD R43, R40, R42 ;  /* 0x0000002a282b7221 */ /* 0x000fe20000000000 */
[----:B------:R-:W-:-:S07]  /*2680*/  MOV R40, R36 ;  /* 0x0000002400287202 */ /* 0x000fce0000000f00 */
[----:B------:R-:W-:Y:S05]  /*2690*/  WARPSYNC.COLLECTIVE R41, `(.L_x_6639) ;  /* 0x0000000029087348 */ /* 0x000fea0003c00000 */
[----:B------:R0:W1:Y:S02]  /*26a0*/  SHFL.DOWN P0, R42, R40, R39, R38 ;  /* 0x08000027282a7389 */ /* 0x0000640000000026 */
[----:B01----:R-:W-:Y:S01]  /*26b0*/  ENDCOLLECTIVE ;  /* 0x000000000000791b */ /* 0x003fe20003800000 */
.L_x_6639:
[----:B------:R-:W-:Y:S01]  /*26c0*/  HFMA2.MMA R39, -RZ, RZ, 0, 4.76837158203125e-07 ;  /* 0x00000008ff277435 */ /* 0x000fe200000001ff */
[----:B------:R-:W-:Y:S02]  /*26d0*/  MOV R40, R43 ;  /* 0x0000002b00287202 */ /* 0x000fe40000000f00 */
[----:B------:R-:W-:-:S08]  /*26e0*/  MOV R37, R42 ;  /* 0x0000002a00257202 */ /* 0x000fd00000000f00 */
[----:B------:R-:W-:Y:S05]  /*26f0*/  WARPSYNC.COLLECTIVE R41, `(.L_x_6640) ;  /* 0x0000000029087348 */ /* 0x000fea0003c00000 */
[----:B------:R0:W1:Y:S02]  /*2700*/  SHFL.DOWN P0, R42, R40, R39, R38 ;  /* 0x08000027282a7389 */ /* 0x0000640000000026 */
[----:B01----:R-:W-:Y:S01]  /*2710*/  ENDCOLLECTIVE ;  /* 0x000000000000791b */ /* 0x003fe20003800000 */
.L_x_6640:
[----:B------:R-:W-:-:S05]  /*2720*/  FADD R37, R36, R37 ;  /* 0x0000002524257221 */ /* 0x000fca0000000000 */
[----:B------:R-:W-:Y:S01]  /*2730*/  MOV R40, R37 ;  /* 0x0000002500287202 */ /* 0x000fe20000000f00 */
[----:B------:R-:W-:-:S07]  /*2740*/  FADD R143, R43, R42 ;  /* 0x0000002a2b8f7221 */ /* 0x000fce0000000000 */
[----:B------:R-:W-:Y:S05]  /*2750*/  WARPSYNC.COLLECTIVE R41, `(.L_x_6641) ;  /* 0x0000000029087348 */ /* 0x000fea0003c00000 */
[----:B------:R0:W1:Y:S02]  /*2760*/  SHFL.DOWN P0, R42, R40, R39, R38 ;  /* 0x08000027282a7389 */ /* 0x0000640000000026 */
[----:B01----:R-:W-:Y:S01]  /*2770*/  ENDCOLLECTIVE ;  /* 0x000000000000791b */ /* 0x003fe20003800000 */
.L_x_6641:
[----:B------:R-:W-:Y:S01]  /*2780*/  HFMA2.MMA R39, -RZ, RZ, 0, 2.384185791015625e-07 ;  /* 0x00000004ff277435 */ /* 0x000fe200000001ff */
[----:B------:R-:W-:Y:S02]  /*2790*/  MOV R40, R143 ;  /* 0x0000008f00287202 */ /* 0x000fe40000000f00 */
[----:B------:R-:W-:-:S08]  /*27a0*/  MOV R142, R42 ;  /* 0x0000002a008e7202 */ /* 0x000fd00000000f00 */
[----:B------:R-:W-:Y:S05]  /*27b0*/  WARPSYNC.COLLECTIVE R41, `(.L_x_6642) ;  /* 0x0000000029087348 */ /* 0x000fea0003c00000 */
[----:B------:R0:W1:Y:S02]  /*27c0*/  SHFL.DOWN P0, R42, R40, R39, R38 ;  /* 0x08000027282a7389 */ /* 0x0000640000000026 */
[----:B01----:R-:W-:Y:S01]  /*27d0*/  ENDCOLLECTIVE ;  /* 0x000000000000791b */ /* 0x003fe20003800000 */
.L_x_6642:
[----:B------:R-:W-:-:S05]  /*27e0*/  FADD R142, R37, R142 ;  /* 0x0000008e258e7221 */ /* 0x000fca0000000000 */
[----:B------:R-:W-:Y:S01]  /*27f0*/  MOV R40, R142 ;  /* 0x0000008e00287202 */ /* 0x000fe20000000f00 */
[----:B------:R-:W-:-:S07]  /*2800*/  FADD R144, R143, R42 ;  /* 0x0000002a8f907221 */ /* 0x000fce0000000000 */
[----:B------:R-:W-:Y:S05]  /*2810*/  WARPSYNC.COLLECTIVE R41, `(.L_x_6643) ;  /* 0x0000000029087348 */ /* 0x000fea0003c00000 */
[----:B------:R0:W1:Y:S02]  /*2820*/  SHFL.DOWN P0, R42, R40, R39, R38 ;  /* 0x08000027282a7389 */ /* 0x0000640000000026 */
[----:B01----:R-:W-:Y:S01]  /*2830*/  ENDCOLLECTIVE ;  /* 0x000000000000791b */ /* 0x003fe20003800000 */
.L_x_6643:
[----:B------:R-:W-:Y:S01]  /*2840*/  HFMA2.MMA R39, -RZ, RZ, 0, 1.1920928955078125e-07 ;  /* 0x00000002ff277435 */ /* 0x000fe200000001ff */
[----:B------:R-:W-:Y:S02]  /*2850*/  MOV R40, R144 ;  /* 0x0000009000287202 */ /* 0x000fe40000000f00 */
[----:B------:R-:W-:-:S08]  /*2860*/  MOV R145, R42 ;  /* 0x0000002a00917202 */ /* 0x000fd00000000f00 */
[----:B------:R-:W-:Y:S05]  /*2870*/  WARPSYNC.COLLECTIVE R41, `(.L_x_6644) ;  /* 0x0000000029087348 */ /* 0x000fea0003c00000 */
[----:B------:R0:W1:Y:S02]  /*2880*/  SHFL.DOWN P0, R42, R40, R39, R38 ;  /* 0x08000027282a7389 */ /* 0x0000640000000026 */
[----:B01----:R-:W-:Y:S01]  /*2890*/  ENDCOLLECTIVE ;  /* 0x000000000000791b */ /* 0x003fe20003800000 */
.L_x_6644:
[----:B------:R-:W-:-:S05]  /*28a0*/  FADD R145, R142, R145 ;  /* 0x000000918e917221 */ /* 0x000fca0000000000 */
[----:B------:R-:W-:Y:S01]  /*28b0*/  MOV R40, R145 ;  /* 0x0000009100287202 */ /* 0x000fe20000000f00 */
[----:B------:R-:W-:-:S07]  /*28c0*/  FADD R36, R144, R42 ;  /* 0x0000002a90247221 */ /* 0x000fce0000000000 */
[----:B------:R-:W-:Y:S05]  /*28d0*/  WARPSYNC.COLLECTIVE R41, `(.L_x_6645) ;  /* 0x0000000029087348 */ /* 0x000fea0003c00000 */
[----:B------:R0:W1:Y:S02]  /*28e0*/  SHFL.DOWN P0, R42, R40, R39, R38 ;  /* 0x08000027282a7389 */ /* 0x0000640000000026 */
[----:B01----:R-:W-:Y:S01]  /*28f0*/  ENDCOLLECTIVE ;  /* 0x000000000000791b */ /* 0x003fe20003800000 */
.L_x_6645:
[----:B------:R-:W-:Y:S01]  /*2900*/  HFMA2.MMA R39, -RZ, RZ, 0, 5.9604644775390625e-08 ;  /* 0x00000001ff277435 */ /* 0x000fe200000001ff */
[----:B------:R-:W-:Y:S02]  /*2910*/  MOV R40, R36 ;  /* 0x0000002400287202 */ /* 0x000fe40000000f00 */
[----:B------:R-:W-:-:S08]  /*2920*/  MOV R146, R42 ;  /* 0x0000002a00927202 */ /* 0x000fd00000000f00 */
[----:B------:R-:W-:Y:S05]  /*2930*/  WARPSYNC.COLLECTIVE R41, `(.L_x_6646) ;  /* 0x0000000029087348 */ /* 0x000fea0003c00000 */
[----:B------:R0:W1:Y:S02]  /*2940*/  SHFL.DOWN P0, R42, R40, R39, R38 ;  /* 0x08000027282a7389 */ /* 0x0000640000000026 */
[----:B01----:R-:W-:Y:S01]  /*2950*/  ENDCOLLECTIVE ;  /* 0x000000000000791b */ /* 0x003fe20003800000 */
.L_x_6646:
[----:B------:R-:W-:-:S05]  /*2960*/  FADD R37, R145, R146 ;  /* 0x0000009291257221 */ /* 0x000fca0000000000 */
[----:B------:R-:W-:Y:S02]  /*2970*/  MOV R40, R37 ;  /* 0x0000002500287202 */ /* 0x000fe40000000f00 */
[----:B------:R-:W-:-:S07]  /*2980*/  MOV R43, R42 ;  /* 0x0000002a002b7202 */ /* 0x000fce0000000f00 */
[----:B------:R-:W-:Y:S05]  /*2990*/  WARPSYNC.COLLECTIVE R41, `(.L_x_6647) ;  /* 0x0000000029087348 */ /* 0x000fea0003c00000 */
[----:B------:R0:W1:Y:S02]  /*29a0*/  SHFL.DOWN P0, R42, R40, R39, R38 ;  /* 0x08000027282a7389 */ /* 0x0000640000000026 */
[----:B01----:R-:W-:Y:S01]  /*29b0*/  ENDCOLLECTIVE ;  /* 0x000000000000791b */ /* 0x003fe20003800000 */
.L_x_6647:
[----:B------:R-:W-:Y:S05]  /*29c0*/  BRA `(.L_x_6648) ;  /* 0xffffffec00e07947 */ /* 0x000fea000383ffff */
.L_x_6649:
        /* <DEDUP_REMOVED lines=11> */
.L_x_8084:


//--------------------- .text._ZN18transformer_engine13normalization28ln_bwd_finalize_tuned_kernelINS0_22Kernel_traits_finalizeILj3072E13__nv_bfloat16S3_S3_fjLj1024ELj4ENS0_18Kernel_traits_baseILj3072ES3_S3_S3_fjLj1024EEEEEEEvNS0_20BackwardKernelParamsE --------------------------
	.section	.text._ZN18transformer_engine13normalization28ln_bwd_finalize_tuned_kernelINS0_22Kernel_traits_finalizeILj3072E13__nv_bfloat16S3_S3_fjLj1024ELj4ENS0_18Kernel_traits_baseILj3072ES3_S3_S3_fjLj1024EEEEEEEvNS0_20BackwardKernelParamsE,"ax",@progbits
	.align	128
        .global         _ZN18transformer_engine13normalization28ln_bwd_finalize_tuned_kernelINS0_22Kernel_traits_finalizeILj3072E13__nv_bfloat16S3_S3_fjLj1024ELj4ENS0_18Kernel_traits_baseILj3072ES3_S3_S3_fjLj1024EEEEEEEvNS0_20BackwardKernelParamsE
        .type           _ZN18transformer_engine13normalization28ln_bwd_finalize_tuned_kernelINS0_22Kernel_traits_finalizeILj3072E13__nv_bfloat16S3_S3_fjLj1024ELj4ENS0_18Kernel_traits_baseILj3072ES3_S3_S3_fjLj1024EEEEEEEvNS0_20BackwardKernelParamsE,@function
        .size           _ZN18transformer_engine13normalization28ln_bwd_finalize_tuned_kernelINS0_22Kernel_traits_finalizeILj3072E13__nv_bfloat16S3_S3_fjLj1024ELj4ENS0_18Kernel_traits_baseILj3072ES3_S3_S3_fjLj1024EEEEEEEvNS0_20BackwardKernelParamsE,(.L_x_8085 - _ZN18transformer_engine13normalization28ln_bwd_finalize_tuned_kernelINS0_22Kernel_traits_finalizeILj3072E13__nv_bfloat16S3_S3_fjLj1024ELj4ENS0_18Kernel_traits_baseILj3072ES3_S3_S3_fjLj1024EEEEEEEvNS0_20BackwardKernelParamsE)
        .other          _ZN18transformer_engine13normalization28ln_bwd_finalize_tuned_kernelINS0_22Kernel_traits_finalizeILj3072E13__nv_bfloat16S3_S3_fjLj1024ELj4ENS0_18Kernel_traits_baseILj3072ES3_S3_S3_fjLj1024EEEEEEEvNS0_20BackwardKernelParamsE,@"STO_CUDA_ENTRY STV_DEFAULT"
_ZN18transformer_engine13normalization28ln_bwd_finalize_tuned_kernelINS0_22Kernel_traits_finalizeILj3072E13__nv_bfloat16S3_S3_fjLj1024ELj4ENS0_18Kernel_traits_baseILj3072ES3_S3_S3_fjLj1024EEEEEEEvNS0_20BackwardKernelParamsE:
.text._ZN18transformer_engine13normalization28ln_bwd_finalize_tuned_kernelINS0_22Kernel_traits_finalizeILj3072E13__nv_bfloat16S3_S3_fjLj1024ELj4ENS0_18Kernel_traits_baseILj3072ES3_S3_S3_fjLj1024EEEEEEEvNS0_20BackwardKernelParamsE:
        /* <DEDUP_REMOVED lines=20> */
.L_x_6661:
        /* <DEDUP_REMOVED lines=28> */
.L_x_6654:
        /* <DEDUP_REMOVED lines=33> */
.L_x_6653:
[----:B------:R-:W-:Y:S05]  /*0510*/  BSYNC B1 ;  /* 0x0000000000017941 */ /* 0x000fea0003800000 */
.L_x_6652:
        /* <DEDUP_REMOVED lines=23> */
.L_x_6656:
[----:B------:R-:W-:Y:S05]  /*0690*/  BSYNC B1 ;  /* 0x0000000000017941 */ /* 0x000fea0003800000 */
.L_x_6655:
        /* <DEDUP_REMOVED lines=11> */
.L_x_6651:
[----:B------:R-:W-:Y:S05]  /*0750*/  BSYNC B0 ;  /* 0x0000000000007941 */ /* 0x000fea0003800000 */
.L_x_6650:
        /* <DEDUP_REMOVED lines=33> */
.L_x_6672:
[----:B------:R-:W-:Y:S01]  /*0970*/  @!P0 SHF.R.U32.HI R11, RZ, 0x3, R0 ;  /* 0x00000003ff0b8819 */ /* 0x000fe20000011600 */
[----:B--2---:R-:W-:Y:S01]  /*0980*/  FADD R13, R8, R13 ;  /* 0x0000000d080d7221 */ /* 0x004fe20000000000 */
[----:B-1----:R-:W-:Y:S02]  /*0990*/  FADD R9, R10, R9 ;  /* 0x000000090a097221 */ /* 0x002fe40000000000 */
[----:B0-----:R-:W-:-:S05]  /*09a0*/  @!P0 LOP3.LUT R8, R11, 0x1ffffffc, RZ, 0xc0, !PT ;  /* 0x1ffffffc0b088812 */ /* 0x001fca00078ec0ff */
[----:B------:R1:W-:Y:S04]  /*09b0*/  @!P0 STS [R8+UR4+0x2000], R13 ;  /* 0x0020000d08008988 */ /* 0x0003e80008000804 */
[----:B------:R1:W-:Y:S02]  /*09c0*/  @!P0 STS [R8+UR4+0x2080], R9 ;  /* 0x0020800908008988 */ /* 0x0003e40008000804 */
.L_x_6657:
        /* <DEDUP_REMOVED lines=18> */
.L_x_6660:
[----:B------:R-:W-:Y:S05]  /*0af0*/  BSYNC B0 ;  /* 0x0000000000007941 */ /* 0x000fea0003800000 */
.L_x_6659:
[C---:B------:R-:W-:Y:S02]  /*0b00*/  ISETP.GT.U32.AND P0, PT, R5.reuse, -0xc01, PT ;  /* 0xfffff3ff0500780c */ /* 0x040fe40003f04070 */
[----:B------:R-:W-:Y:S02]  /*0b10*/  IADD3 R5, R5, 0xc00, RZ ;  /* 0x00000c0005057810 */ /* 0x000fe40007ffe0ff */
[----:B------:R-:W-:-:S09]  /*0b20*/  IADD3 R6, R6, 0x600, RZ ;  /* 0x0000060006067810 */ /* 0x000fd20007ffe0ff */
[----:B------:R-:W-:Y:S05]  /*0b30*/  @P0 BRA `(.L_x_6661) ;  /* 0xfffffff400800947 */ /* 0x000fea000383ffff */
[----:B------:R-:W-:Y:S05]  /*0b40*/  EXIT ;  /* 0x000000000000794d */ /* 0x000fea0003800000 */
.L_x_6658:
[----:B------:R-:W-:Y:S01]  /*0b50*/  HFMA2.MMA R18, -RZ, RZ, 0, 5.9604644775390625e-08 ;  /* 0x00000001ff127435 */ /* 0x000fe200000001ff */
[----:B0-----:R-:W-:Y:S01]  /*0b60*/  IMAD.MOV.U32 R19, RZ, RZ, R10 ;  /* 0x000000ffff137224 */ /* 0x001fe200078e000a */
[----:B------:R-:W-:Y:S02]  /*0b70*/  MOV R21, 0x1f ;  /* 0x0000001f00157802 */ /* 0x000fe40000000f00 */
[----:B------:R-:W-:-:S07]  /*0b80*/  MOV R16, 0xffffffff ;  /* 0xffffffff00107802 */ /* 0x000fce0000000f00 */
[----:B-12---:R-:W-:Y:S05]  /*0b90*/  WARPSYNC.COLLECTIVE R16, `(.L_x_6662) ;  /* 0x0000000010087348 */ /* 0x006fea0003c00000 */
[----:B------:R0:W3:Y:S02]  /*0ba0*/  SHFL.BFLY P1, R17, R19, R18, R21 ;  /* 0x0c00001213117389 */ /* 0x0000e40000020015 */
[----:B0123--:R-:W-:Y:S01]  /*0bb0*/  ENDCOLLECTIVE ;  /* 0x000000000000791b */ /* 0x00ffe20003800000 */
.L_x_6662:
[----:B------:R-:W-:Y:S01]  /*0bc0*/  HFMA2.MMA R18, -RZ, RZ, 0, 1.1920928955078125e-07 ;  /* 0x00000002ff127435 */ /* 0x000fe200000001ff */
[----:B------:R-:W-:-:S04]  /*0bd0*/  IMAD.MOV.U32 R9, RZ, RZ, R17 ;  /* 0x000000ffff097224 */ /* 0x000fc800078e0011 */
[----:B------:R-:W-:-:S05]  /*0be0*/  FADD R9, R10, R9 ;  /* 0x000000090a097221 */ /* 0x000fca0000000000 */
[----:B------:R-:W-:-:S07]  /*0bf0*/  MOV R19, R9 ;  /* 0x0000000900137202 */ /* 0x000fce0000000f00 */
[----:B------:R-:W-:Y:S05]  /*0c00*/  WARPSYNC.COLLECTIVE R16, `(.L_x_6663) ;  /* 0x0000000010087348 */ /* 0x000fea0003c00000 */
[----:B------:R0:W1:Y:S02]  /*0c10*/  SHFL.BFLY P1, R17, R19, R18, R21 ;  /* 0x0c00001213117389 */ /* 0x0000640000020015 */
[----:B01----:R-:W-:Y:S01]  /*0c20*/  ENDCOLLECTIVE ;  /* 0x000000000000791b */ /* 0x003fe20003800000 */
.L_x_6663:
[----:B------:R-:W-:Y:S01]  /*0c30*/  HFMA2.MMA R18, -RZ, RZ, 0, 2.384185791015625e-07 ;  /* 0x00000004ff127435 */ /* 0x000fe200000001ff */
[----:B------:R-:W-:-:S05]  /*0c40*/  MOV R12, R17 ;  /* 0x00000011000c7202 */ /* 0x000fca0000000f00 */
[----:B------:R-:W-:-:S04]  /*0c50*/  FADD R12, R9, R12 ;  /* 0x0000000c090c7221 */ /* 0x000fc80000000000 */
[----:B------:R-:W-:-:S07]  /*0c60*/  IMAD.MOV.U32 R19, RZ, RZ, R12 ;  /* 0x000000ffff137224 */ /* 0x000fce00078e000c */
[----:B------:R-:W-:Y:S05]  /*0c70*/  WARPSYNC.COLLECTIVE R16, `(.L_x_6664) ;  /* 0x0000000010087348 */ /* 0x000fea0003c00000 */
[----:B------:R0:W1:Y:S02]  /*0c80*/  SHFL.BFLY P1, R17, R19, R18, R21 ;  /* 0x0c00001213117389 */ /* 0x0000640000020015 */
[----:B01----:R-:W-:Y:S01]  /*0c90*/  ENDCOLLECTIVE ;  /* 0x000000000000791b */ /* 0x003fe20003800000 */
.L_x_6664:
[----:B------:R-:W-:Y:S01]  /*0ca0*/  IMAD.MOV.U32 R18, RZ, RZ, 0x8 ;  /* 0x00000008ff127424 */ /* 0x000fe200078e00ff */
[----:B------:R-:W-:-:S05]  /*0cb0*/  MOV R11, R17 ;  /* 0x00000011000b7202 */ /* 0x000fca0000000f00 */
[----:B------:R-:W-:-:S05]  /*0cc0*/  FADD R11, R12, R11 ;  /* 0x0000000b0c0b7221 */ /* 0x000fca0000000000 */
[----:B------:R-:W-:-:S07]  /*0cd0*/  MOV R19, R11 ;  /* 0x0000000b00137202 */ /* 0x000fce0000000f00 */
[----:B------:R-:W-:Y:S05]  /*0ce0*/  WARPSYNC.COLLECTIVE R16, `(.L_x_6665) ;  /* 0x0000000010087348 */ /* 0x000fea0003c00000 */
[----:B------:R0:W1:Y:S02]  /*0cf0*/  SHFL.BFLY P1, R17, R19, R18, R21 ;  /* 0x0c00001213117389 */ /* 0x0000640000020015 */
[----:B01----:R-:W-:Y:S01]  /*0d00*/  ENDCOLLECTIVE ;  /* 0x000000000000791b */ /* 0x003fe20003800000 */
.L_x_6665:
[----:B------:R-:W-:Y:S01]  /*0d10*/  HFMA2.MMA R18, -RZ, RZ, 0, 9.5367431640625e-07 ;  /* 0x00000010ff127435 */ /* 0x000fe200000001ff */
[----:B------:R-:W-:-:S05]  /*0d20*/  MOV R10, R17 ;  /* 0x00000011000a7202 */ /* 0x000fca0000000f00 */
[----:B------:R-:W-:-:S05]  /*0d30*/  FADD R10, R11, R10 ;  /* 0x0000000a0b0a7221 */ /* 0x000fca0000000000 */
[----:B------:R-:W-:-:S07]  /*0d40*/  MOV R19, R10 ;  /* 0x0000000a00137202 */ /* 0x000fce0000000f00 */
[----:B------:R-:W-:Y:S05]  /*0d50*/  WARPSYNC.COLLECTIVE R16, `(.L_x_6666) ;  /* 0x0000000010087348 */ /* 0x000fea0003c00000 */
[----:B------:R0:W1:Y:S02]  /*0d60*/  SHFL.BFLY P1, R17, R19, R18, R21 ;  /* 0x0c00001213117389 */ /* 0x0000640000020015 */
[----:B01----:R-:W-:Y:S01]  /*0d70*/  ENDCOLLECTIVE ;  /* 0x000000000000791b */ /* 0x003fe20003800000 */
.L_x_6666:
[----:B------:R-:W-:Y:S01]  /*0d80*/  HFMA2.MMA R18, -RZ, RZ, 0, 5.9604644775390625e-08 ;  /* 0x00000001ff127435 */ /* 0x000fe200000001ff */
[----:B------:R-:W-:Y:S01]  /*0d90*/  MOV R19, R8 ;  /* 0x0000000800137202 */ /* 0x000fe20000000f00 */
[----:B------:R-:W-:-:S09]  /*0da0*/  IMAD.MOV.U32 R9, RZ, RZ, R17 ;  /* 0x000000ffff097224 */ /* 0x000fd200078e0011 */
[----:B------:R-:W-:Y:S05]  /*0db0*/  WARPSYNC.COLLECTIVE R16, `(.L_x_6667) ;  /* 0x0000000010087348 */ /* 0x000fea0003c00000 */
[----:B------:R0:W1:Y:S02]  /*0dc0*/  SHFL.BFLY P1, R17, R19, R18, R21 ;  /* 0x0c00001213117389 */ /* 0x0000640000020015 */
[----:B01----:R-:W-:Y:S01]  /*0dd0*/  ENDCOLLECTIVE ;  /* 0x000000000000791b */ /* 0x003fe20003800000 */
.L_x_6667:
[----:B------:R-:W-:Y:S01]  /*0de0*/  HFMA2.MMA R18, -RZ, RZ, 0, 1.1920928955078125e-07 ;  /* 0x00000002ff127435 */ /* 0x000fe200000001ff */
[----:B------:R-:W-:-:S05]  /*0df0*/  MOV R11, R17 ;  /* 0x00000011000b7202 */ /* 0x000fca0000000f00 */
[----:B------:R-:W-:-:S04]  /*0e00*/  FADD R13, R8, R11 ;  /* 0x0000000b080d7221 */ /* 0x000fc80000000000 */
[----:B------:R-:W-:-:S07]  /*0e10*/  IMAD.MOV.U32 R19, RZ, RZ, R13 ;  /* 0x000000ffff137224 */ /* 0x000fce00078e000d */
[----:B------:R-:W-:Y:S05]  /*0e20*/  WARPSYNC.COLLECTIVE R16, `(.L_x_6668) ;  /* 0x0000000010087348 */ /* 0x000fea0003c00000 */
[----:B------:R0:W1:Y:S02]  /*0e30*/  SHFL.BFLY P1, R17, R19, R18, R21 ;  /* 0x0c00001213117389 */ /* 0x0000640000020015 */
[----:B01----:R-:W-:Y:S01]  /*0e40*/  ENDCOLLECTIVE ;  /* 0x000000000000791b */ /* 0x003fe20003800000 */
.L_x_6668:
[----:B------:R-:W-:Y:S01]  /*0e50*/  IMAD.MOV.U32 R18, RZ, RZ, 0x4 ;  /* 0x00000004ff127424 */ /* 0x000fe200078e00ff */
[----:B------:R-:W-:-:S05]  /*0e60*/  MOV R14, R17 ;  /* 0x00000011000e7202 */ /* 0x000fca0000000f00 */
[----:B------:R-:W-:-:S05]  /*0e70*/  FADD R14, R13, R14 ;  /* 0x0000000e0d0e7221 */ /* 0x000fca0000000000 */
[----:B------:R-:W-:-:S07]  /*0e80*/  MOV R19, R14 ;  /* 0x0000000e00137202 */ /* 0x000fce0000000f00 */
[----:B------:R-:W-:Y:S05]  /*0e90*/  WARPSYNC.COLLECTIVE R16, `(.L_x_6669) ;  /* 0x0000000010087348 */ /* 0x000fea0003c00000 */
[----:B------:R0:W1:Y:S02]  /*0ea0*/  SHFL.BFLY P1, R17, R19, R18, R21 ;  /* 0x0c00001213117389 */ /* 0x0000640000020015 */
[----:B01----:R-:W-:Y:S01]  /*0eb0*/  ENDCOLLECTIVE ;  /* 0x000000000000791b */ /* 0x003fe20003800000 */
.L_x_6669:
[----:B------:R-:W-:Y:S01]  /*0ec0*/  HFMA2.MMA R18, -RZ, RZ, 0, 4.76837158203125e-07 ;  /* 0x00000008ff127435 */ /* 0x000fe200000001ff */
[----:B------:R-:W-:-:S05]  /*0ed0*/  MOV R15, R17 ;  /* 0x00000011000f7202 */ /* 0x000fca0000000f00 */
[----:B------:R-:W-:-:S05]  /*0ee0*/  FADD R15, R14, R15 ;  /* 0x0000000f0e0f7221 */ /* 0x000fca0000000000 */
[----:B------:R-:W-:-:S07]  /*0ef0*/  MOV R19, R15 ;  /* 0x0000000f00137202 */ /* 0x000fce0000000f00 */
[----:B------:R-:W-:Y:S05]  /*0f00*/  WARPSYNC.COLLECTIVE R16, `(.L_x_6670) ;  /* 0x0000000010087348 */ /* 0x000fea0003c00000 */
[----:B------:R0:W1:Y:S02]  /*0f10*/  SHFL.BFLY P1, R17, R19, R18, R21 ;  /* 0x0c00001213117389 */ /* 0x0000640000020015 */
[----:B01----:R-:W-:Y:S01]  /*0f20*/  ENDCOLLECTIVE ;  /* 0x000000000000791b */ /* 0x003fe20003800000 */
.L_x_6670:
[----:B------:R-:W-:Y:S01]  /*0f30*/  HFMA2.MMA R18, -RZ, RZ, 0, 9.5367431640625e-07 ;  /* 0x00000010ff127435 */ /* 0x000fe200000001ff */
[----:B------:R-:W-:-:S04]  /*0f40*/  IMAD.MOV.U32 R8, RZ, RZ, R17 ;  /* 0x000000ffff087224 */ /* 0x000fc800078e0011 */
[----:B------:R-:W-:-:S05]  /*0f50*/  FADD R8, R15, R8 ;  /* 0x000000080f087221 */ /* 0x000fca0000000000 */
[----:B------:R-:W-:-:S07]  /*0f60*/  MOV R19, R8 ;  /* 0x0000000800137202 */ /* 0x000fce0000000f00 */
[----:B------:R-:W-:Y:S05]  /*0f70*/  WARPSYNC.COLLECTIVE R16, `(.L_x_6671) ;  /* 0x0000000010087348 */ /* 0x000fea0003c00000 */
[----:B------:R0:W1:Y:S02]  /*0f80*/  SHFL.BFLY P1, R17, R19, R18, R21 ;  /* 0x0c00001213117389 */ /* 0x0000640000020015 */
[----:B01----:R-:W-:Y:S01]  /*0f90*/  ENDCOLLECTIVE ;  /* 0x000000000000791b */ /* 0x003fe20003800000 */
.L_x_6671:
[----:B------:R-:W-:Y:S01]  /*0fa0*/  MOV R13, R17 ;  /* 0x00000011000d7202 */ /* 0x000fe20000000f00 */
[----:B------:R-:W-:Y:S06]  /*0fb0*/  BRA `(.L_x_6672) ;  /* 0xfffffff8006c7947 */ /* 0x000fec000383ffff */
.L_x_6673:
        /* <DEDUP_REMOVED lines=12> */
.L_x_8085:


//--------------------- .text._ZN18transformer_engine13normalization19ln_bwd_tuned_kernelINS0_13Kernel_traitsI13__nv_bfloat16S3_S3_fjLj3072ELj1ELj1ELj4ELj16ENS0_18Kernel_traits_baseILj3072ES3_S3_S3_fjLj128EEEEEEEvNS0_20BackwardKernelParamsE --------------------------
	.section	.text._ZN18transformer_engine13normalization19ln_bwd_tuned_kernelINS0_13Kernel_traitsI13__nv_bfloat16S3_S3_fjLj3072ELj1ELj1ELj4ELj16ENS0_18Kernel_traits_baseILj3072ES3_S3_S3_fjLj128EEEEEEEvNS0_20BackwardKernelParamsE,"ax",@progbits
	.align	128
        .global         _ZN18transformer_engine13normalization19ln_bwd_tuned_kernelINS0_13Kernel_traitsI13__nv_bfloat16S3_S3_fjLj3072ELj1ELj1ELj4ELj16ENS0_18Kernel_traits_baseILj3072ES3_S3_S3_fjLj128EEEEEEEvNS0_20BackwardKernelParamsE
        .type           _ZN18transformer_engine13normalization19ln_bwd_tuned_kernelINS0_13Kernel_traitsI13__nv_bfloat16S3_S3_fjLj3072ELj1ELj1ELj4ELj16ENS0_18Kernel_traits_baseILj3072ES3_S3_S3_fjLj128EEEEEEEvNS0_20BackwardKernelParamsE,@function
        .size           _ZN18transformer_engine13normalization19ln_bwd_tuned_kernelINS0_13Kernel_traitsI13__nv_bfloat16S3_S3_fjLj3072ELj1ELj1ELj4ELj16ENS0_18Kernel_traits_baseILj3072ES3_S3_S3_fjLj128EEEEEEEvNS0_20BackwardKernelParamsE,(.L_x_8086 - _ZN18transformer_engine13normalization19ln_bwd_tuned_kernelINS0_13Kernel_traitsI13__nv_bfloat16S3_S3_fjLj3072ELj1ELj1ELj4ELj16ENS0_18Kernel_traits_baseILj3072ES3_S3_S3_fjLj128EEEEEEEvNS0_20BackwardKernelParamsE)
        .other          _ZN18transformer_engine13normalization19ln_bwd_tuned_kernelINS0_13Kernel_traitsI13__nv_bfloat16S3_S3_fjLj3072ELj1ELj1ELj4ELj16ENS0_18Kernel_traits_baseILj3072ES3_S3_S3_fjLj128EEEEEEEvNS0_20BackwardKernelParamsE,@"STO_CUDA_ENTRY STV_DEFAULT"
_ZN18transformer_engine13normalization19ln_bwd_tuned_kernelINS0_13Kernel_traitsI13__nv_bfloat16S3_S3_fjLj3072ELj1ELj1ELj4ELj16ENS0_18Kernel_traits_baseILj3072ES3_S3_S3_fjLj128EEEEEEEvNS0_20BackwardKernelParamsE:
.text._ZN18transformer_engine13normalization19ln_bwd_tuned_kernelINS0_13Kernel_traitsI13__nv_bfloat16S3_S3_fjLj3072ELj1ELj1ELj4ELj16ENS0_18Kernel_traits_baseILj3072ES3_S3_S3_fjLj128EEEEEEEvNS0_20BackwardKernelParamsE:
        /* <DEDUP_REMOVED lines=55> */
[----:B------:R-:W-:Y:S02]  /*0370*/  MOV R35, RZ ;  /* 0x000000ff00237202 */ /* 0x000fe40000000f00 */
[----:B------:R-:W-:-:S02]  /*0380*/  CS2R R64, SRZ ;  /* 0x0000000000407805 */ /* 0x000fc4000001ff00 */
[----:B------:R-:W-:Y:S02]  /*0390*/  CS2R R62, SRZ ;  /* 0x00000000003e7805 */ /* 0x000fe4000001ff00 */
[----:B------:R-:W-:Y:S02]  /*03a0*/  CS2R R68, SRZ ;  /* 0x0000000000447805 */ /* 0x000fe4000001ff00 */
[----:B------:R-:W-:Y:S02]  /*03b0*/  CS2R R66, SRZ ;  /* 0x0000000000427805 */ /* 0x000fe4000001ff00 */
[----:B------:R-:W-:Y:S02]  /*03c0*/  CS2R R72, SRZ ;  /* 0x0000000000487805 */ /* 0x000fe4000001ff00 */
[----:B------:R-:W-:Y:S02]  /*03d0*/  CS2R R70, SRZ ;  /* 0x0000000000467805 */ /* 0x000fe4000001ff00 */
[----:B------:R-:W-:Y:S01]  /*03e0*/  IADD3 R75, R76, 0x4, RZ ;  /* 0x000000044c4b7810 */ /* 0x000fe20007ffe0ff */
[----:B0-----:R-:W-:-:S06]  /*03f0*/  ULEA UR4, UR5, UR4, 0x18 ;  /* 0x0000000405047291 */ /* 0x001fcc000f8ec03f */
        /* <DEDUP_REMOVED lines=13> */
[C---:B---3--:R-:W-:Y:S02]  /*04d0*/  PRMT R2, R8.reuse, 0x7632, R2 ;  /* 0x0000763208027816 */ /* 0x048fe40000000002 */
        /* <DEDUP_REMOVED lines=13> */
[C---:B----4-:R-:W-:Y:S02]  /*05b0*/  PRMT R9, R12.reuse, 0x7632, R9 ;  /* 0x000076320c097816 */ /* 0x050fe40000000009 */
[----:B------:R-:W-:Y:S01]  /*05c0*/  SHF.L.U32 R94, R12, 0x10, RZ ;  /* 0x000000100c5e7819 */ /* 0x000fe200000006ff */
[----:B------:R-:W-:Y:S01]  /*05d0*/  FADD R95, R79, R22 ;  /* 0x000000164f5f7221 */ /* 0x000fe20000000000 */
[----:B------:R-:W-:Y:S02]  /*05e0*/  PRMT R10, R13, 0x7632, R10 ;  /* 0x000076320d0a7816 */ /* 0x000fe4000000000a */
[----:B------:R-:W-:Y:S02]  /*05f0*/  CS2R R22, SRZ ;  /* 0x0000000000167805 */ /* 0x000fe4000001ff00 */
[----:B------:R-:W-:Y:S01]  /*0600*/  PRMT R11, R14, 0x7632, R11 ;  /* 0x000076320e0b7816 */ /* 0x000fe2000000000b */
[----:B------:R-:W-:Y:S01]  /*0610*/  FADD R94, R79, R94 ;  /* 0x0000005e4f5e7221 */ /* 0x000fe20000000000 */
[----:B------:R-:W-:-:S02]  /*0620*/  PRMT R12, R15, 0x7632, R12 ;  /* 0x000076320f0c7816 */ /* 0x000fc4000000000c */
        /* <DEDUP_REMOVED lines=38> */
[----:B------:R-:W-:-:S07]  /*0890*/  CS2R R2, SRZ ;  /* 0x0000000000027805 */ /* 0x000fce000001ff00 */
.L_x_6677:
[----:B0-----:R-:W0:Y:S01]  /*08a0*/  LDC.64 R52, c[0x0][0x220] ;  /* 0x00008800ff347b82 */ /* 0x001e220000000a00 */
[----:B------:R-:W-:-:S05]  /*08b0*/  LOP3.LUT R37, R34, 0x7f, RZ, 0xc0, !PT ;  /* 0x0000007f22257812 */ /* 0x000fca00078ec0ff */
[----:B------:R-:W-:Y:S02]  /*08c0*/  IMAD R106, R78, 0x180, R37 ;  /* 0x000001804e6a7824 */ /* 0x000fe400078e0225 */
        /* <DEDUP_REMOVED lines=14> */
[----:B--2---:R-:W-:Y:S02]  /*09b0*/  IMAD.WIDE R110, R78, 0x4, R58 ;  /* 0x000000044e6e7825 */ /* 0x004fe400078e023a */
[----:B------:R-:W2:Y:S02]  /*09c0*/  LDG.E.128 R52, desc[UR6][R52.64] ;  /* 0x0000000634347981 */ /* 0x000ea4000c1e1d00 */
[----:B------:R-:W-:Y:S02]  /*09d0*/  IMAD.WIDE.U32 R56, R104, 0x10, R56 ;  /* 0x0000001068387825 */ /* 0x000fe400078e0038 */
[----:B------:R0:W2:Y:S02]  /*09e0*/  LDG.E R0, desc[UR6][R110.64] ;  /* 0x000000066e007981 */ /* 0x0000a4000c1e1900 */
[----:B---3--:R-:W-:-:S02]  /*09f0*/  IMAD.WIDE R108, R78, 0x4, R108 ;  /* 0x000000044e6c7825 */ /* 0x008fc400078e026c */
[----:B------:R-:W3:Y:S04]  /*0a00*/  LDG.E.128 R56, desc[UR6][R56.64] ;  /* 0x0000000638387981 */ /* 0x000ee8000c1e1d00 */
[----:B------:R1:W3:Y:S01]  /*0a10*/  LDG.E R103, desc[UR6][R108.64] ;  /* 0x000000066c677981 */ /* 0x0002e2000c1e1900 */
[----:B------:R-:W-:Y:S01]  /*0a20*/  UMOV UR4, 0xffffffff ;  /* 0xffffffff00047882 */ /* 0x000fe20000000000 */
[----:B------:R-:W-:Y:S02]  /*0a30*/  LOP3.LUT P1, RZ, R34, 0x1f, RZ, 0xc0, !PT ;  /* 0x0000001f22ff7812 */ /* 0x000fe4000782c0ff */
[----:B----4-:R-:W-:Y:S02]  /*0a40*/  PRMT R118, R38, 0x7632, R118 ;  /* 0x0000763226767816 */ /* 0x010fe40000000076 */
[----:B------:R-:W-:-:S02]  /*0a50*/  PRMT R114, R36, 0x7632, R114 ;  /* 0x0000763224727816 */ /* 0x000fc40000000072 */
[----:B------:R-:W-:Y:S02]  /*0a60*/  SHF.L.U32 R117, R36, 0x10, RZ ;  /* 0x0000001024757819 */ /* 0x000fe400000006ff */
[----:B------:R-:W-:Y:S02]  /*0a70*/  SHF.L.U32 R121, R38, 0x10, RZ ;  /* 0x0000001026797819 */ /* 0x000fe400000006ff */
[----:B------:R-:W-:Y:S02]  /*0a80*/  PRMT R36, R37, 0x7632, R36 ;  /* 0x0000763225247816 */ /* 0x000fe40000000024 */
[----:B------:R-:W-:Y:S02]  /*0a90*/  PRMT R38, R39, 0x7632, R38 ;  /* 0x0000763227267816 */ /* 0x000fe40000000026 */
[C---:B-----5:R-:W-:Y:S02]  /*0aa0*/  PRMT R129, R41.reuse, 0x7632, R129 ;  /* 0x0000763229817816 */ /* 0x060fe40000000081 */
[----:B------:R-:W-:-:S02]  /*0ab0*/  SHF.L.U32 R144, R41, 0x10, RZ ;  /* 0x0000001029907819 */ /* 0x000fc400000006ff */
[----:B------:R-:W-:Y:S02]  /*0ac0*/  SHF.L.U32 R41, R118, 0x10, RZ ;  /* 0x0000001076297819 */ /* 0x000fe400000006ff */
[C---:B------:R-:W-:Y:S02]  /*0ad0*/  PRMT R123, R42.reuse, 0x7632, R123 ;  /* 0x000076322a7b7816 */ /* 0x040fe4000000007b */
[----:B------:R-:W-:Y:S02]  /*0ae0*/  SHF.L.U32 R115, R42, 0x10, RZ ;  /* 0x000000102a737819 */ /* 0x000fe400000006ff */
[C---:B0-----:R-:W-:Y:S02]  /*0af0*/  PRMT R111, R43.reuse, 0x7632, R111 ;  /* 0x000076322b6f7816 */ /* 0x041fe4000000006f */
[----:B------:R-:W-:Y:S02]  /*0b00*/  SHF.L.U32 R142, R43, 0x10, RZ ;  /* 0x000000102b8e7819 */ /* 0x000fe400000006ff */
[----:B------:R-:W-:-:S02]  /*0b10*/  SHF.L.U32 R119, R37, 0x10, RZ ;  /* 0x0000001025777819 */ /* 0x000fc400000006ff */
[----:B------:R-:W-:Y:S02]  /*0b20*/  SHF.L.U32 R135, R39, 0x10, RZ ;  /* 0x0000001027877819 */ /* 0x000fe400000006ff */
[C---:B------:R-:W-:Y:S02]  /*0b30*/  PRMT R42, R45.reuse, 0x7632, R42 ;  /* 0x000076322d2a7816 */ /* 0x040fe4000000002a */
[----:B------:R-:W-:Y:S02]  /*0b40*/  SHF.L.U32 R139, R45, 0x10, RZ ;  /* 0x000000102d8b7819 */ /* 0x000fe400000006ff */
[----:B------:R-:W-:Y:S02]  /*0b50*/  PRMT R120, R46, 0x7632, R120 ;  /* 0x000076322e787816 */ /* 0x000fe40000000078 */
[----:B------:R-:W-:Y:S02]  /*0b60*/  PRMT R122, R47, 0x7632, R122 ;  /* 0x000076322f7a7816 */ /* 0x000fe4000000007a */
[----:B------:R-:W-:-:S02]  /*0b70*/  PRMT R43, R51, 0x7632, R43 ;  /* 0x00007632332b7816 */ /* 0x000fc4000000002b */
[----:B------:R-:W-:Y:S02]  /*0b80*/  SHF.L.U32 R116, R51, 0x10, RZ ;  /* 0x0000001033747819 */ /* 0x000fe400000006ff */
[----:B--2---:R-:W-:Y:S02]  /*0b90*/  PRMT R124, R53, 0x7632, R124 ;  /* 0x00007632357c7816 */ /* 0x004fe4000000007c */
[----:B------:R-:W-:Y:S02]  /*0ba0*/  SHF.L.U32 R47, R47, 0x10, RZ ;  /* 0x000000102f2f7819 */ /* 0x000fe400000006ff */
[C---:B------:R-:W-:Y:S02]  /*0bb0*/  PRMT R127, R49.reuse, 0x7632, R127 ;  /* 0x00007632317f7816 */ /* 0x040fe4000000007f */
        /* <DEDUP_REMOVED lines=8> */
[----:B------:R-:W-:Y:S01]  /*0c40*/  PRMT R49, R52, 0x7632, R49 ;  /* 0x0000763234317816 */ /* 0x000fe20000000031 */
[----:B------:R-:W-:Y:S01]  /*0c50*/  FADD R52, -R0, R41 ;  /* 0x0000002900347221 */ /* 0x000fe20000000100 */
[----:B------:R-:W-:Y:S02]  /*0c60*/  PRMT R40, R44, 0x7632, R40 ;  /* 0x000076322c287816 */ /* 0x000fe40000000028 */
[----:B------:R-:W-:Y:S02]  /*0c70*/  PRMT R126, R54, 0x7632, R126 ;  /* 0x00007632367e7816 */ /* 0x000fe4000000007e */
[----:B------:R-:W-:Y:S02]  /*0c80*/  PRMT R130, R55, 0x7632, R130 ;  /* 0x0000763237827816 */ /* 0x000fe40000000082 */
[----:B------:R-:W-:Y:S01]  /*0c90*/  SHF.L.U32 R41, R120, 0x10, RZ ;  /* 0x0000001078297819 */ /* 0x000fe200000006ff */
[----:B------:R-:W-:Y:S01]  /*0ca0*/  FADD R138, -R0, R47 ;  /* 0x0000002f008a7221 */ /* 0x000fe20000000100 */
[----:B------:R-:W-:Y:S01]  /*0cb0*/  PRMT R125, R48, 0x7632, R125 ;  /* 0x00007632307d7816 */ /* 0x000fe2000000007d */
[----:B------:R-:W-:Y:S01]  /*0cc0*/  FADD R114, -R0, R51 ;  /* 0x0000003300727221 */ /* 0x000fe20000000100 */
[----:B-1----:R-:W-:Y:S01]  /*0cd0*/  SHF.L.U32 R109, R48, 0x10, RZ ;  /* 0x00000010306d7819 */ /* 0x002fe200000006ff */
[----:B------:R-:W-:Y:S01]  /*0ce0*/  FADD R48, -R0, R37 ;  /* 0x0000002500307221 */ /* 0x000fe20000000100 */
[----:B------:R-:W-:Y:S01]  /*0cf0*/  PRMT R112, R50, 0x7632, R112 ;  /* 0x0000763232707816 */ /* 0x000fe20000000070 */
[----:B------:R-:W-:Y:S01]  /*0d00*/  FADD R134, -R0, R53 ;  /* 0x0000003500867221 */ /* 0x000fe20000000100 */
[----:B------:R-:W-:Y:S01]  /*0d10*/  SHF.L.U32 R113, R50, 0x10, RZ ;  /* 0x0000001032717819 */ /* 0x000fe200000006ff */
[----:B------:R-:W-:Y:S01]  /*0d20*/  FADD R50, -R0, R39 ;  /* 0x0000002700327221 */ /* 0x000fe20000000100 */
[----:B------:R-:W-:Y:S01]  /*0d30*/  SHF.L.U32 R143, R54, 0x10, RZ ;  /* 0x00000010368f7819 */ /* 0x000fe200000006ff */
        /* <DEDUP_REMOVED lines=12> */
[C---:B------:R-:W-:Y:S01]  /*0e00*/  FADD R148, -R0.reuse, R117 ;  /* 0x0000007500947221 */ /* 0x040fe20000000100 */
[C-C-:B------:R-:W-:Y:S01]  /*0e10*/  FADD R124, -R0.reuse, R41.reuse ;  /* 0x00000029007c7221 */ /* 0x140fe20000000100 */
[C---:B---3--:R-:W-:Y:S01]  /*0e20*/  PRMT R41, R57.reuse, 0x7632, R41 ;  /* 0x0000763239297816 */ /* 0x048fe20000000029 */
[C---:B------:R-:W-:Y:S01]  /*0e30*/  FADD R130, -R0.reuse, R49 ;  /* 0x0000003100827221 */ /* 0x040fe20000000100 */
[----:B------:R-:W-:Y:S01]  /*0e40*/  SHF.L.U32 R132, R57, 0x10, RZ ;  /* 0x0000001039847819 */ /* 0x000fe200000006ff */
[----:B------:R-:W-:Y:S01]  /*0e50*/  FMUL R57, R103, R52 ;  /* 0x0000003467397220 */ /* 0x000fe20000400000 */
        /* <DEDUP_REMOVED lines=21> */
[C---:B------:R-:W-:Y:S01]  /*0fb0*/  PRMT R39, R58.reuse, 0x7632, R39 ;  /* 0x000076323a277816 */ /* 0x040fe20000000027 */
[----:B------:R-:W-:Y:S01]  /*0fc0*/  FMUL R55, R103, R50 ;  /* 0x0000003267377220 */ /* 0x000fe20000400000 */
[----:B------:R-:W-:Y:S01]  /*0fd0*/  SHF.L.U32 R121, R58, 0x10, RZ ;  /* 0x000000103a797819 */ /* 0x000fe200000006ff */
[----:B------:R-:W-:Y:S01]  /*0fe0*/  FADD R63, R123, R63 ;  /* 0x0000003f7b3f7221 */ /* 0x000fe20000000000 */
[----:B------:R-:W-:Y:S01]  /*0ff0*/  SHF.L.U32 R58, R111, 0x10, RZ ;  /* 0x000000106f3a7819 */ /* 0x000fe200000006ff */
[-C--:B------:R-:W-:Y:S01]  /*1000*/  FFMA R64, R57, R123.reuse, R64 ;  /* 0x0000007b39407223 */ /* 0x080fe20000000040 */
[----:B------:R-:W-:Y:S01]  /*1010*/  FMUL R54, R88, R123 ;  /* 0x0000007b58367220 */ /* 0x000fe20000400000 */
[----:B------:R-:W-:Y:S01]  /*1020*/  FMUL R50, R90, R133 ;  /* 0x000000855a327220 */ /* 0x000fe20000400000 */
[----:B------:R-:W-:Y:S01]  /*1030*/  FADD R123, RZ, R49 ;  /* 0x00000031ff7b7221 */ /* 0x000fe20000000000 */
[----:B------:R-:W-:Y:S01]  /*1040*/  FADD R21, R136, R21 ;  /* 0x0000001588157221 */ /* 0x000fe20000000000 */
[-C--:B------:R-:W-:Y:S01]  /*1050*/  FFMA R5, R108, R136.reuse, R5 ;  /* 0x000000886c057223 */ /* 0x080fe20000000005 */
[----:B------:R-:W-:Y:S01]  /*1060*/  FMUL R111, R97, R136 ;  /* 0x00000088616f7220 */ /* 0x000fe20000400000 */
[C---:B------:R-:W-:Y:S01]  /*1070*/  FMUL R53, R103.reuse, R48 ;  /* 0x0000003067357220 */ /* 0x040fe20000400000 */
[----:B------:R-:W-:Y:S01]  /*1080*/  FFMA R136, R0, R49, RZ ;  /* 0x0000003100887223 */ /* 0x000fe200000000ff */
[C---:B------:R-:W-:Y:S01]  /*1090*/  PRMT R119, R56.reuse, 0x7632, R119 ;  /* 0x0000763238777816 */ /* 0x040fe20000000077 */
[----:B------:R-:W-:Y:S01]  /*10a0*/  FMUL R45, R103, R44 ;  /* 0x0000002c672d7220 */ /* 0x000fe20000400000 */
[----:B------:R-:W-:Y:S01]  /*10b0*/  SHF.L.U32 R117, R56, 0x10, RZ ;  /* 0x0000001038757819 */ /* 0x000fe200000006ff */
[----:B------:R-:W-:Y:S01]  /*10c0*/  FMUL R44, R101, R144 ;  /* 0x00000090652c7220 */ /* 0x000fe20000400000 */
[----:B------:R-:W-:Y:S01]  /*10d0*/  SHF.L.U32 R56, R129, 0x10, RZ ;  /* 0x0000001081387819 */ /* 0x000fe200000006ff */
[----:B------:R-:W-:Y:S01]  /*10e0*/  FADD R123, R123, R50 ;  /* 0x000000327b7b7221 */ /* 0x000fe20000000000 */
[----:B------:R-:W-:Y:S01]  /*10f0*/  FMUL R47, R103, R46 ;  /* 0x0000002e672f7220 */ /* 0x000fe20000400000 */
[----:B------:R-:W-:-:S02]  /*1100*/  FFMA R136, R53, R50, R136 ;  /* 0x0000003235887223 */ /* 0x000fc40000000088 */
[----:B------:R-:W-:Y:S01]  /*1110*/  FMUL R52, R89, R56 ;  /* 0x0000003859347220 */ /* 0x000fe20000400000 */
[----:B------:R-:W-:Y:S01]  /*1120*/  FADD R123, R123, R44 ;  /* 0x0000002c7b7b7221 */ /* 0x000fe20000000000 */
[----:B------:R-:W-:Y:S01]  /*1130*/  FFMA R136, R47, R44, R136 ;  /* 0x0000002c2f887223 */ /* 0x000fe20000000088 */
[----:B------:R-:W-:Y:S02]  /*1140*/  FMUL R46, R100, R115 ;  /* 0x00000073642e7220 */ /* 0x000fe40000400000 */
[----:B------:R-:W-:Y:S01]  /*1150*/  FADD R123, R123, R52 ;  /* 0x000000347b7b7221 */ /* 0x000fe20000000000 */
[----:B------:R-:W-:Y:S01]  /*1160*/  FFMA R136, R55, R52, R136 ;  /* 0x0000003437887223 */ /* 0x000fe20000000088 */
[----:B------:R-:W-:Y:S02]  /*1170*/  SHF.L.U32 R129, R112, 0x10, RZ ;  /* 0x0000001070817819 */ /* 0x000fe400000006ff */
[----:B------:R-:W-:Y:S01]  /*1180*/  FADD R123, R123, R46 ;  /* 0x0000002e7b7b7221 */ /* 0x000fe20000000000 */
[----:B------:R-:W-:Y:S01]  /*1190*/  FFMA R136, R45, R46, R136 ;  /* 0x0000002e2d887223 */ /* 0x000fe20000000088 */
[----:B------:R-:W-:Y:S01]  /*11a0*/  FMUL R112, R103, R138 ;  /* 0x0000008a67707220 */ /* 0x000fe20000400000 */
[----:B------:R-:W-:Y:S01]  /*11b0*/  FADD R73, R131, R73 ;  /* 0x0000004983497221 */ /* 0x000fe20000000000 */
[----:B------:R-:W-:Y:S01]  /*11c0*/  FFMA R77, R0, R131, R77 ;  /* 0x00000083004d7223 */ /* 0x000fe2000000004d */
[----:B------:R-:W-:Y:S01]  /*11d0*/  FMUL R48, R99, R142 ;  /* 0x0000008e63307220 */ /* 0x000fe20000400000 */
[----:B------:R-:W-:Y:S01]  /*11e0*/  FADD R131, R123, R54 ;  /* 0x000000367b837221 */ /* 0x000fe20000000000 */
[----:B------:R-:W-:Y:S01]  /*11f0*/  FADD R65, R115, R65 ;  /* 0x0000004173417221 */ /* 0x000fe20000000000 */
[----:B------:R-:W-:Y:S01]  /*1200*/  FFMA R66, R45, R115, R66 ;  /* 0x000000732d427223 */ /* 0x000fe20000000042 */
[----:B------:R-:W-:Y:S01]  /*1210*/  FMUL R51, R103, R146 ;  /* 0x0000009267337220 */ /* 0x000fe20000400000 */
[----:B------:R-:W-:Y:S01]  /*1220*/  FADD R67, R56, R67 ;  /* 0x0000004338437221 */ /* 0x000fe20000000000 */
[----:B------:R-:W-:Y:S01]  /*1230*/  FFMA R68, R55, R56, R68 ;  /* 0x0000003837447223 */ /* 0x000fe20000000044 */
[----:B------:R-:W-:Y:S01]  /*1240*/  FFMA R136, R57, R54, R136 ;  /* 0x0000003639887223 */ /* 0x000fe20000000088 */
[----:B------:R-:W-:Y:S01]  /*1250*/  FADD R35, R58, R35 ;  /* 0x000000233a237221 */ /* 0x000fe20000000000 */
[-C--:B------:R-:W-:Y:S01]  /*1260*/  FFMA R60, R59, R58.reuse, R60 ;  /* 0x0000003a3b3c7223 */ /* 0x080fe2000000003c */
[----:B------:R-:W-:Y:S01]  /*1270*/  FMUL R56, R87, R58 ;  /* 0x0000003a57387220 */ /* 0x000fe20000400000 */
[----:B------:R-:W-:Y:S01]  /*1280*/  FADD R25, R116, R25 ;  /* 0x0000001974197221 */ /* 0x000fe20000000000 */
[-C--:B------:R-:W-:Y:S01]  /*1290*/  FFMA R9, R112, R116.reuse, R9 ;  /* 0x0000007470097223 */ /* 0x080fe20000000009 */
[----:B------:R-:W-:Y:S01]  /*12a0*/  FMUL R115, R95, R116 ;  /* 0x000000745f737220 */ /* 0x000fe20000400000 */
[C---:B------:R-:W-:Y:S01]  /*12b0*/  FMUL R58, R103.reuse, R140 ;  /* 0x0000008c673a7220 */ /* 0x040fe20000400000 */
[----:B------:R-:W-:Y:S01]  /*12c0*/  FMUL R116, R103, R134 ;  /* 0x0000008667747220 */ /* 0x000fe20000400000 */
[----:B------:R-:W-:Y:S01]  /*12d0*/  FADD R131, R131, R48 ;  /* 0x0000003083837221 */ /* 0x000fe20000000000 */
[----:B------:R-:W-:Y:S01]  /*12e0*/  FADD R71, R133, R71 ;  /* 0x0000004785477221 */ /* 0x000fe20000000000 */
[----:B------:R-:W-:Y:S01]  /*12f0*/  FFMA R72, R53, R133, R72 ;  /* 0x0000008535487223 */ /* 0x000fe20000000048 */
[----:B------:R-:W-:Y:S01]  /*1300*/  FFMA R136, R51, R48, R136 ;  /* 0x0000003033887223 */ /* 0x000fe20000000088 */
[----:B------:R-:W-:Y:S01]  /*1310*/  SHF.L.U32 R125, R125, 0x10, RZ ;  /* 0x000000107d7d7819 */ /* 0x000fe200000006ff */
[----:B------:R-:W-:Y:S01]  /*1320*/  FADD R19, R109, R19 ;  /* 0x000000136d137221 */ /* 0x000fe20000000000 */
[----:B------:R-:W-:Y:S01]  /*1330*/  SHF.L.U32 R133, R119, 0x10, RZ ;  /* 0x0000001077857819 */ /* 0x000fe200000006ff */
[-C--:B------:R-:W-:Y:S01]  /*1340*/  FFMA R3, R58, R109.reuse, R3 ;  /* 0x0000006d3a037223 */ /* 0x080fe20000000003 */
[----:B------:R-:W-:Y:S01]  /*1350*/  FADD R29, R132, R29 ;  /* 0x0000001d841d7221 */ /* 0x000fe20000000000 */
[-C--:B------:R-:W-:Y:S01]  /*1360*/  FFMA R13, R116, R132.reuse, R13 ;  /* 0x00000084740d7223 */ /* 0x080fe2000000000d */
        /* <DEDUP_REMOVED lines=112> */
.L_x_6688:
        /* <DEDUP_REMOVED lines=15> */
.L_x_6676:
        /* <DEDUP_REMOVED lines=159> */
.L_x_6674:
        /* <DEDUP_REMOVED lines=27> */
.L_x_6675:
[----:B------:R-:W-:Y:S01]  /*2700*/  HFMA2.MMA R39, -RZ, RZ, 0, 9.5367431640625e-07 ;  /* 0x00000010ff277435 */ /* 0x000fe200000001ff */
[----:B------:R-:W-:Y:S02]  /*2710*/  MOV R40, R36 ;  /* 0x0000002400287202 */ /* 0x000fe40000000f00 */
[----:B------:R-:W-:Y:S02]  /*2720*/  MOV R38, 0x1f ;  /* 0x0000001f00267802 */ /* 0x000fe40000000f00 */
[----:B------:R-:W-:-:S07]  /*2730*/  MOV R41, 0xffffffff ;  /* 0xffffffff00297802 */ /* 0x000fce0000000f00 */
[----:B------:R-:W-:Y:S05]  /*2740*/  WARPSYNC.COLLECTIVE R41, `(.L_x_6678) ;  /* 0x0000000029087348 */ /* 0x000fea0003c00000 */
[----:B------:R0:W1:Y:S02]  /*2750*/  SHFL.DOWN P0, R42, R40, R39, R38 ;  /* 0x08000027282a7389 */ /* 0x0000640000000026 */
[----:B01----:R-:W-:Y:S01]  /*2760*/  ENDCOLLECTIVE ;  /* 0x000000000000791b */ /* 0x003fe20003800000 */
.L_x_6678:
[----:B------:R-:W-:Y:S02]  /*2770*/  MOV R40, R37 ;  /* 0x0000002500287202 */ /* 0x000fe40000000f00 */
[----:B------:R-:W-:-:S07]  /*2780*/  MOV R43, R42 ;  /* 0x0000002a002b7202 */ /* 0x000fce0000000f00 */
[----:B------:R-:W-:Y:S05]  /*2790*/  WARPSYNC.COLLECTIVE R41, `(.L_x_6679) ;  /* 0x0000000029087348 */ /* 0x000fea0003c00000 */
[----:B------:R0:W1:Y:S02]  /*27a0*/  SHFL.DOWN P0, R42, R40, R39, R38 ;  /* 0x08000027282a7389 */ /* 0x0000640000000026 */
[----:B01----:R-:W-:Y:S01]  /*27b0*/  ENDCOLLECTIVE ;  /* 0x000000000000791b */ /* 0x003fe20003800000 */
.L_x_6679:
[----:B------:R-:W-:Y:S01]  /*27c0*/  FADD R43, R36, R43 ;  /* 0x0000002b242b7221 */ /* 0x000fe20000000000 */
[----:B------:R-:W-:-:S04]  /*27d0*/  HFMA2.MMA R39, -RZ, RZ, 0, 4.76837158203125e-07 ;  /* 0x00000008ff277435 */ /* 0x000fc800000001ff */
[----:B------:R-:W-:Y:S01]  /*27e0*/  MOV R40, R43 ;  /* 0x0000002b00287202 */ /* 0x000fe20000000f00 */
[----:B------:R-:W-:-:S07]  /*27f0*/  FADD R138, R37, R42 ;  /* 0x0000002a258a7221 */ /* 0x000fce0000000000 */
[----:B------:R-:W-:Y:S05]  /*2800*/  WARPSYNC.COLLECTIVE R41, `(.L_x_6680) ;  /* 0x0000000029087348 */ /* 0x000fea0003c00000 */
[----:B------:R0:W1:Y:S02]  /*2810*/  SHFL.DOWN P0, R42, R40, R39, R38 ;  /* 0x08000027282a7389 */ /* 0x0000640000000026 */
[----:B01----:R-:W-:Y:S01]  /*2820*/  ENDCOLLECTIVE ;  /* 0x000000000000791b */ /* 0x003fe20003800000 */
.L_x_6680:
[----:B------:R-:W-:Y:S02]  /*2830*/  MOV R40, R138 ;  /* 0x0000008a00287202 */ /* 0x000fe40000000f00 */
[----:B------:R-:W-:-:S07]  /*2840*/  MOV R140, R42 ;  /* 0x0000002a008c7202 */ /* 0x000fce0000000f00 */
[----:B------:R-:W-:Y:S05]  /*2850*/  WARPSYNC.COLLECTIVE R41, `(.L_x_6681) ;  /* 0x0000000029087348 */ /* 0x000fea0003c00000 */
[----:B------:R0:W1:Y:S02]  /*2860*/  SHFL.DOWN P0, R42, R40, R39, R38 ;  /* 0x08000027282a7389 */ /* 0x0000640000000026 */
[----:B01----:R-:W-:Y:S01]  /*2870*/  ENDCOLLECTIVE ;  /* 0x000000000000791b */ /* 0x003fe20003800000 */
.L_x_6681:
[----:B------:R-:W-:Y:S01]  /*2880*/  FADD R140, R43, R140 ;  /* 0x0000008c2b8c7221 */ /* 0x000fe20000000000 */
[----:B------:R-:W-:-:S04]  /*2890*/  HFMA2.MMA R39, -RZ, RZ, 0, 2.384185791015625e-07 ;  /* 0x00000004ff277435 */ /* 0x000fc800000001ff */
[----:B------:R-:W-:Y:S01]  /*28a0*/  MOV R40, R140 ;  /* 0x0000008c00287202 */ /* 0x000fe20000000f00 */
[----:B------:R-:W-:-:S07]  /*28b0*/  FADD R141, R138, R42 ;  /* 0x0000002a8a8d7221 */ /* 0x000fce0000000000 */
[----:B------:R-:W-:Y:S05]  /*28c0*/  WARPSYNC.COLLECTIVE R41, `(.L_x_6682) ;  /* 0x0000000029087348 */ /* 0x000fea0003c00000 */
[----:B------:R0:W1:Y:S02]  /*28d0*/  SHFL.DOWN P0, R42, R40, R39, R38 ;  /* 0x08000027282a7389 */ /* 0x0000640000000026 */
[----:B01----:R-:W-:Y:S01]  /*28e0*/  ENDCOLLECTIVE ;  /* 0x000000000000791b */ /* 0x003fe20003800000 */
.L_x_6682:
[----:B------:R-:W-:Y:S02]  /*28f0*/  MOV R40, R141 ;  /* 0x0000008d00287202 */ /* 0x000fe40000000f00 */
[----:B------:R-:W-:-:S07]  /*2900*/  MOV R143, R42 ;  /* 0x0000002a008f7202 */ /* 0x000fce0000000f00 */
[----:B------:R-:W-:Y:S05]  /*2910*/  WARPSYNC.COLLECTIVE R41, `(.L_x_6683) ;  /* 0x0000000029087348 */ /* 0x000fea0003c00000 */
[----:B------:R0:W1:Y:S02]  /*2920*/  SHFL.DOWN P0, R42, R40, R39, R38 ;  /* 0x08000027282a7389 */ /* 0x0000640000000026 */
[----:B01----:R-:W-:Y:S01]  /*2930*/  ENDCOLLECTIVE ;  /* 0x000000000000791b */ /* 0x003fe20003800000 */
.L_x_6683:
[----:B------:R-:W-:Y:S01]  /*2940*/  FADD R143, R140, R143 ;  /* 0x0000008f8c8f7221 */ /* 0x000fe20000000000 */
[----:B------:R-:W-:-:S04]  /*2950*/  HFMA2.MMA R39, -RZ, RZ, 0, 1.1920928955078125e-07 ;  /* 0x00000002ff277435 */ /* 0x000fc800000001ff */
[----:B------:R-:W-:Y:S01]  /*2960*/  MOV R40, R143 ;  /* 0x0000008f00287202 */ /* 0x000fe20000000f00 */
[----:B------:R-:W-:-:S07]  /*2970*/  FADD R142, R141, R42 ;  /* 0x0000002a8d8e7221 */ /* 0x000fce0000000000 */
[----:B------:R-:W-:Y:S05]  /*2980*/  WARPSYNC.COLLECTIVE R41, `(.L_x_6684) ;  /* 0x0000000029087348 */ /* 0x000fea0003c00000 */
[----:B------:R0:W1:Y:S02]  /*2990*/  SHFL.DOWN P0, R42, R40, R39, R38 ;  /* 0x08000027282a7389 */ /* 0x0000640000000026 */
[----:B01----:R-:W-:Y:S01]  /*29a0*/  ENDCOLLECTIVE ;  /* 0x000000000000791b */ /* 0x003fe20003800000 */
.L_x_6684:
[----:B------:R-:W-:Y:S02]  /*29b0*/  MOV R40, R142 ;  /* 0x0000008e00287202 */ /* 0x000fe40000000f00 */
[----:B------:R-:W-:-:S07]  /*29c0*/  MOV R36, R42 ;  /* 0x0000002a00247202 */ /* 0x000fce0000000f00 */
[----:B------:R-:W-:Y:S05]  /*29d0*/  WARPSYNC.COLLECTIVE R41, `(.L_x_6685) ;  /* 0x0000000029087348 */ /* 0x000fea0003c00000 */
[----:B------:R0:W1:Y:S02]  /*29e0*/  SHFL.DOWN P0, R42, R40, R39, R38 ;  /* 0x08000027282a7389 */ /* 0x0000640000000026 */
[----:B01----:R-:W-:Y:S01]  /*29f0*/  ENDCOLLECTIVE ;  /* 0x000000000000791b */ /* 0x003fe20003800000 */
.L_x_6685:
[----:B------:R-:W-:Y:S01]  /*2a00*/  FADD R36, R143, R36 ;  /* 0x000000248f247221 */ /* 0x000fe20000000000 */
[----:B------:R-:W-:-:S04]  /*2a10*/  HFMA2.MMA R39, -RZ, RZ, 0, 5.9604644775390625e-08 ;  /* 0x00000001ff277435 */ /* 0x000fc800000001ff */
[----:B------:R-:W-:Y:S01]  /*2a20*/  MOV R40, R36 ;  /* 0x0000002400287202 */ /* 0x000fe20000000f00 */
[----:B------:R-:W-:-:S07]  /*2a30*/  FADD R37, R142, R42 ;  /* 0x0000002a8e257221 */ /* 0x000fce0000000000 */
[----:B------:R-:W-:Y:S05]  /*2a40*/  WARPSYNC.COLLECTIVE R41, `(.L_x_6686) ;  /* 0x0000000029087348 */ /* 0x000fea0003c00000 */
[----:B------:R0:W1:Y:S02]  /*2a50*/  SHFL.DOWN P0, R42, R40, R39, R38 ;  /* 0x08000027282a7389 */ /* 0x0000640000000026 */
[----:B01----:R-:W-:Y:S01]  /*2a60*/  ENDCOLLECTIVE ;  /* 0x000000000000791b */ /* 0x003fe20003800000 */
.L_x_6686:
[----:B------:R-:W-:Y:S02]  /*2a70*/  MOV R40, R37 ;  /* 0x0000002500287202 */ /* 0x000fe40000000f00 */
[----:B------:R-:W-:-:S07]  /*2a80*/  MOV R43, R42 ;  /* 0x0000002a002b7202 */ /* 0x000fce0000000f00 */
[----:B------:R-:W-:Y:S05]  /*2a90*/  WARPSYNC.COLLECTIVE R41, `(.L_x_6687) ;  /* 0x0000000029087348 */ /* 0x000fea0003c00000 */
[----:B------:R0:W1:Y:S02]  /*2aa0*/  SHFL.DOWN P0, R42, R40, R39, R38 ;  /* 0x08000027282a7389 */ /* 0x0000640000000026 */
[----:B01----:R-:W-:Y:S01]  /*2ab0*/  ENDCOLLECTIVE ;  /* 0x000000000000791b */ /* 0x003fe20003800000 */
.L_x_6687:
[----:B------:R-:W-:Y:S05]  /*2ac0*/  BRA `(.L_x_6688) ;  /* 0xffffffec00e87947 */ /* 0x000fea000383ffff */
.L_x_6689:
        /* <DEDUP_REMOVED lines=11> */
.L_x_8086:


//--------------------- .text._ZN18transformer_engine13normalization28ln_bwd_finalize_tuned_kernelINS0_22Kernel_traits_finalizeILj3072E6__halffS3_fjLj1024ELj4ENS0_18Kernel_traits_baseILj3072ES3_fS3_fjLj1024EEEEEEEvNS0_20BackwardKernelParamsE --------------------------
	.section	.text._ZN18transformer_engine13normalization28ln_bwd_finalize_tuned_kernelINS0_22Kernel_traits_finalizeILj3072E6__halffS3_fjLj1024ELj4ENS0_18Kernel_traits_baseILj3072ES3_fS3_fjLj1024EEEEEEEvNS0_20BackwardKernelParamsE,"ax",@progbits
	.align	128
        .global         _ZN18transformer_engine13normalization28ln_bwd_finalize_tuned_kernelINS0_22Kernel_traits_finalizeILj3072E6__halffS3_fjLj1024ELj4ENS0_18Kernel_traits_baseILj3072ES3_fS3_fjLj1024EEEEEEEvNS0_20BackwardKernelParamsE
        .type           _ZN18transformer_engine13normalization28ln_bwd_finalize_tuned_kernelINS0_22Kernel_traits_finalizeILj3072E6__halffS3_fjLj1024ELj4ENS0_18Kernel_traits_baseILj3072ES3_fS3_fjLj1024EEEEEEEvNS0_20BackwardKernelParamsE,@function
        .size           _ZN18transformer_engine13normalization28ln_bwd_finalize_tuned_kernelINS0_22Kernel_traits_finalizeILj3072E6__halffS3_fjLj1024ELj4ENS0_18Kernel_traits_baseILj3072ES3_fS3_fjLj1024EEEEEEEvNS0_20BackwardKernelParamsE,(.L_x_8087 - _ZN18transformer_engine13normalization28ln_bwd_finalize_tuned_kernelINS0_22Kernel_traits_finalizeILj3072E6__halffS3_fjLj1024ELj4ENS0_18Kernel_traits_baseILj3072ES3_fS3_fjLj1024EEEEEEEvNS0_20BackwardKernelParamsE)
        .other          _ZN18transformer_engine13normalization28ln_bwd_finalize_tuned_kernelINS0_22Kernel_traits_finalizeILj3072E6__halffS3_fjLj1024ELj4ENS0_18Kernel_traits_baseILj3072ES3_fS3_fjLj1024EEEEEEEvNS0_20BackwardKernelParamsE,@"STO_CUDA_ENTRY STV_DEFAULT"
_ZN18transformer_engine13normalization28ln_bwd_finalize_tuned_kernelINS0_22Kernel_traits_finalizeILj3072E6__halffS3_fjLj1024ELj4ENS0_18Kernel_traits_baseILj3072ES3_fS3_fjLj1024EEEEEEEvNS0_20BackwardKernelParamsE:
.text._ZN18transformer_engine13normalization28ln_bwd_finalize_tuned_kernelINS0_22Kernel_traits_finalizeILj3072E6__halffS3_fjLj1024ELj4ENS0_18Kernel_traits_baseILj3072ES3_fS3_fjLj1024EEEEEEEvNS0_20BackwardKernelParamsE:
        /* <DEDUP_REMOVED lines=20> */
.L_x_6701:
        /* <DEDUP_REMOVED lines=28> */
.L_x_6694:
        /* <DEDUP_REMOVED lines=33> */
.L_x_6693:
[----:B------:R-:W-:Y:S05]  /*0510*/  BSYNC B1 ;  /* 0x0000000000017941 */ /* 0x000fea0003800000 */
.L_x_6692:
        /* <DEDUP_REMOVED lines=23> */
.L_x_6696:
[----:B------:R-:W-:Y:S05]  /*0690*/  BSYNC B1 ;  /* 0x0000000000017941 */ /* 0x000fea0003800000 */
.L_x_6695:
        /* <DEDUP_REMOVED lines=11> */
.L_x_6691:
[----:B------:R-:W-:Y:S05]  /*0750*/  BSYNC B0 ;  /* 0x0000000000007941 */ /* 0x000fea0003800000 */
.L_x_6690:
        /* <DEDUP_REMOVED lines=33> */
.L_x_6712:
[----:B------:R-:W-:Y:S01]  /*0970*/  @!P0 SHF.R.U32.HI R11, RZ, 0x3, R0 ;  /* 0x00000003ff0b8819 */ /* 0x000fe20000011600 */
[----:B--2---:R-:W-:Y:S01]  /*0980*/  FADD R13, R8, R13 ;  /* 0x0000000d080d7221 */ /* 0x004fe20000000000 */
[----:B-1----:R-:W-:Y:S02]  /*0990*/  FADD R9, R10, R9 ;  /* 0x000000090a097221 */ /* 0x002fe40000000000 */
[----:B0-----:R-:W-:-:S05]  /*09a0*/  @!P0 LOP3.LUT R8, R11, 0x1ffffffc, RZ, 0xc0, !PT ;  /* 0x1ffffffc0b088812 */ /* 0x001fca00078ec0ff */
[----:B------:R1:W-:Y:S04]  /*09b0*/  @!P0 STS [R8+UR4+0x2000], R13 ;  /* 0x0020000d08008988 */ /* 0x0003e80008000804 */
[----:B------:R1:W-:Y:S02]  /*09c0*/  @!P0 STS [R8+UR4+0x2080], R9 ;  /* 0x0020800908008988 */ /* 0x0003e40008000804 */
.L_x_6697:
        /* <DEDUP_REMOVED lines=18> */
.L_x_6700:
[----:B------:R-:W-:Y:S05]  /*0af0*/  BSYNC B0 ;  /* 0x0000000000007941 */ /* 0x000fea0003800000 */
.L_x_6699:
[C---:B------:R-:W-:Y:S02]  /*0b00*/  ISETP.GT.U32.AND P0, PT, R5.reuse, -0xc01, PT ;  /* 0xfffff3ff0500780c */ /* 0x040fe40003f04070 */
[----:B------:R-:W-:Y:S02]  /*0b10*/  IADD3 R5, R5, 0xc00, RZ ;  /* 0x00000c0005057810 */ /* 0x000fe40007ffe0ff */
[----:B------:R-:W-:-:S09]  /*0b20*/  IADD3 R6, R6, 0x600, RZ ;  /* 0x0000060006067810 */ /* 0x000fd20007ffe0ff */
[----:B------:R-:W-:Y:S05]  /*0b30*/  @P0 BRA `(.L_x_6701) ;  /* 0xfffffff400800947 */ /* 0x000fea000383ffff */
[----:B------:R-:W-:Y:S05]  /*0b40*/  EXIT ;  /* 0x000000000000794d */ /* 0x000fea0003800000 */
.L_x_6698:
[----:B------:R-:W-:Y:S01]  /*0b50*/  HFMA2.MMA R18, -RZ, RZ, 0, 5.9604644775390625e-08 ;  /* 0x00000001ff127435 */ /* 0x000fe200000001ff */
[----:B0-----:R-:W-:Y:S01]  /*0b60*/  IMAD.MOV.U32 R19, RZ, RZ, R10 ;  /* 0x000000ffff137224 */ /* 0x001fe200078e000a */
[----:B------:R-:W-:Y:S02]  /*0b70*/  MOV R21, 0x1f ;  /* 0x0000001f00157802 */ /* 0x000fe40000000f00 */
[----:B------:R-:W-:-:S07]  /*0b80*/  MOV R16, 0xffffffff ;  /* 0xffffffff00107802 */ /* 0x000fce0000000f00 */
[----:B-12---:R-:W-:Y:S05]  /*0b90*/  WARPSYNC.COLLECTIVE R16, `(.L_x_6702) ;  /* 0x0000000010087348 */ /* 0x006fea0003c00000 */
[----:B------:R0:W3:Y:S02]  /*0ba0*/  SHFL.BFLY P1, R17, R19, R18, R21 ;  /* 0x0c00001213117389 */ /* 0x0000e40000020015 */
[----:B0123--:R-:W-:Y:S01]  /*0bb0*/  ENDCOLLECTIVE ;  /* 0x000000000000791b */ /* 0x00ffe20003800000 */
.L_x_6702:
[----:B------:R-:W-:Y:S01]  /*0bc0*/  HFMA2.MMA R18, -RZ, RZ, 0, 1.1920928955078125e-07 ;  /* 0x00000002ff127435 */ /* 0x000fe200000001ff */
[----:B------:R-:W-:-:S04]  /*0bd0*/  IMAD.MOV.U32 R9, RZ, RZ, R17 ;  /* 0x000000ffff097224 */ /* 0x000fc800078e0011 */
[----:B------:R-:W-:-:S05]  /*0be0*/  FADD R9, R10, R9 ;  /* 0x000000090a097221 */ /* 0x000fca0000000000 */
[----:B------:R-:W-:-:S07]  /*0bf0*/  MOV R19, R9 ;  /* 0x0000000900137202 */ /* 0x000fce0000000f00 */
[----:B------:R-:W-:Y:S05]  /*0c00*/  WARPSYNC.COLLECTIVE R16, `(.L_x_6703) ;  /* 0x0000000010087348 */ /* 0x000fea0003c00000 */
[----:B------:R0:W1:Y:S02]  /*0c10*/  SHFL.BFLY P1, R17, R19, R18, R21 ;  /* 0x0c00001213117389 */ /* 0x0000640000020015 */
[----:B01----:R-:W-:Y:S01]  /*0c20*/  ENDCOLLECTIVE ;  /* 0x000000000000791b */ /* 0x003fe20003800000 */
.L_x_6703:
[----:B------:R-:W-:Y:S01]  /*0c30*/  HFMA2.MMA R18, -RZ, RZ, 0, 2.384185791015625e-07 ;  /* 0x00000004ff127435 */ /* 0x000fe200000001ff */
[----:B------:R-:W-:-:S05]  /*0c40*/  MOV R12, R17 ;  /* 0x00000011000c7202 */ /* 0x000fca0000000f00 */
[----:B------:R-:W-:-:S04]  /*0c50*/  FADD R12, R9, R12 ;  /* 0x0000000c090c7221 */ /* 0x000fc80000000000 */
[----:B------:R-:W-:-:S07]  /*0c60*/  IMAD.MOV.U32 R19, RZ, RZ, R12 ;  /* 0x000000ffff137224 */ /* 0x000fce00078e000c */
[----:B------:R-:W-:Y:S05]  /*0c70*/  WARPSYNC.COLLECTIVE R16, `(.L_x_6704) ;  /* 0x0000000010087348 */ /* 0x000fea0003c00000 */
[----:B------:R0:W1:Y:S02]  /*0c80*/  SHFL.BFLY P1, R17, R19, R18, R21 ;  /* 0x0c00001213117389 */ /* 0x0000640000020015 */
[----:B01----:R-:W-:Y:S01]  /*0c90*/  ENDCOLLECTIVE ;  /* 0x000000000000791b */ /* 0x003fe20003800000 */
.L_x_6704:
[----:B------:R-:W-:Y:S01]  /*0ca0*/  IMAD.MOV.U32 R18, RZ, RZ, 0x8 ;  /* 0x00000008ff127424 */ /* 0x000fe200078e00ff */
[----:B------:R-:W-:-:S05]  /*0cb0*/  MOV R11, R17 ;  /* 0x00000011000b7202 */ /* 0x000fca0000000f00 */
[----:B------:R-:W-:-:S05]  /*0cc0*/  FADD R11, R12, R11 ;  /* 0x0000000b0c0b7221 */ /* 0x000fca0000000000 */
[----:B------:R-:W-:-:S07]  /*0cd0*/  MOV R19, R11 ;  /* 0x0000000b00137202 */ /* 0x000fce0000000f00 */
[----:B------:R-:W-:Y:S05]  /*0ce0*/  WARPSYNC.COLLECTIVE R16, `(.L_x_6705) ;  /* 0x0000000010087348 */ /* 0x000fea0003c00000 */
[----:B------:R0:W1:Y:S02]  /*0cf0*/  SHFL.BFLY P1, R17, R19, R18, R21 ;  /* 0x0c00001213117389 */ /* 0x0000640000020015 */
[----:B01----:R-:W-:Y:S01]  /*0d00*/  ENDCOLLECTIVE ;  /* 0x000000000000791b */ /* 0x003fe20003800000 */
.L_x_6705:
[----:B------:R-:W-:Y:S01]  /*0d10*/  HFMA2.MMA R18, -RZ, RZ, 0, 9.5367431640625e-07 ;  /* 0x00000010ff127435 */ /* 0x000fe200000001ff */
[----:B------:R-:W-:-:S05]  /*0d20*/  MOV R10, R17 ;  /* 0x00000011000a7202 */ /* 0x000fca0000000f00 */
[----:B------:R-:W-:-:S05]  /*0d30*/  FADD R10, R11, R10 ;  /* 0x0000000a0b0a7221 */ /* 0x000fca0000000000 */
[----:B------:R-:W-:-:S07]  /*0d40*/  MOV R19, R10 ;  /* 0x0000000a00137202 */ /* 0x000fce0000000f00 */
[----:B------:R-:W-:Y:S05]  /*0d50*/  WARPSYNC.COLLECTIVE R16, `(.L_x_6706) ;  /* 0x0000000010087348 */ /* 0x000fea0003c00000 */
[----:B------:R0:W1:Y:S02]  /*0d60*/  SHFL.BFLY P1, R17, R19, R18, R21 ;  /* 0x0c00001213117389 */ /* 0x0000640000020015 */
[----:B01----:R-:W-:Y:S01]  /*0d70*/  ENDCOLLECTIVE ;  /* 0x000000000000791b */ /* 0x003fe20003800000 */
.L_x_6706:
[----:B------:R-:W-:Y:S01]  /*0d80*/  HFMA2.MMA R18, -RZ, RZ, 0, 5.9604644775390625e-08 ;  /* 0x00000001ff127435 */ /* 0x000fe200000001ff */
[----:B------:R-:W-:Y:S01]  /*0d90*/  MOV R19, R8 ;  /* 0x0000000800137202 */ /* 0x000fe20000000f00 */
[----:B------:R-:W-:-:S09]  /*0da0*/  IMAD.MOV.U32 R9, RZ, RZ, R17 ;  /* 0x000000ffff097224 */ /* 0x000fd200078e0011 */
[----:B------:R-:W-:Y:S05]  /*0db0*/  WARPSYNC.COLLECTIVE R16, `(.L_x_6707) ;  /* 0x0000000010087348 */ /* 0x000fea0003c00000 */
[----:B------:R0:W1:Y:S02]  /*0dc0*/  SHFL.BFLY P1, R17, R19, R18, R21 ;  /* 0x0c00001213117389 */ /* 0x0000640000020015 */
[----:B01----:R-:W-:Y:S01]  /*0dd0*/  ENDCOLLECTIVE ;  /* 0x000000000000791b */ /* 0x003fe20003800000 */
.L_x_6707:
[----:B------:R-:W-:Y:S01]  /*0de0*/  HFMA2.MMA R18, -RZ, RZ, 0, 1.1920928955078125e-07 ;  /* 0x00000002ff127435 */ /* 0x000fe200000001ff */
[----:B------:R-:W-:-:S05]  /*0df0*/  MOV R11, R17 ;  /* 0x00000011000b7202 */ /* 0x000fca0000000f00 */
[----:B------:R-:W-:-:S04]  /*0e00*/  FADD R13, R8, R11 ;  /* 0x0000000b080d7221 */ /* 0x000fc80000000000 */
[----:B------:R-:W-:-:S07]  /*0e10*/  IMAD.MOV.U32 R19, RZ, RZ, R13 ;  /* 0x000000ffff137224 */ /* 0x000fce00078e000d */
[----:B------:R-:W-:Y:S05]  /*0e20*/  WARPSYNC.COLLECTIVE R16, `(.L_x_6708) ;  /* 0x0000000010087348 */ /* 0x000fea0003c00000 */
[----:B------:R0:W1:Y:S02]  /*0e30*/  SHFL.BFLY P1, R17, R19, R18, R21 ;  /* 0x0c00001213117389 */ /* 0x0000640000020015 */
[----:B01----:R-:W-:Y:S01]  /*0e40*/  ENDCOLLECTIVE ;  /* 0x000000000000791b */ /* 0x003fe20003800000 */
.L_x_6708:
[----:B------:R-:W-:Y:S01]  /*0e50*/  IMAD.MOV.U32 R18, RZ, RZ, 0x4 ;  /* 0x00000004ff127424 */ /* 0x000fe200078e00ff */
[----:B------:R-:W-:-:S05]  /*0e60*/  MOV R14, R17 ;  /* 0x00000011000e7202 */ /* 0x000fca0000000f00 */
[----:B------:R-:W-:-:S05]  /*0e70*/  FADD R14, R13, R14 ;  /* 0x0000000e0d0e7221 */ /* 0x000fca0000000000 */
[----:B------:R-:W-:-:S07]  /*0e80*/  MOV R19, R14 ;  /* 0x0000000e00137202 */ /* 0x000fce0000000f00 */
[----:B------:R-:W-:Y:S05]  /*0e90*/  WARPSYNC.COLLECTIVE R16, `(.L_x_6709) ;  /* 0x0000000010087348 */ /* 0x000fea0003c00000 */
[----:B------:R0:W1:Y:S02]  /*0ea0*/  SHFL.BFLY P1, R17, R19, R18, R21 ;  /* 0x0c00001213117389 */ /* 0x0000640000020015 */
[----:B01----:R-:W-:Y:S01]  /*0eb0*/  ENDCOLLECTIVE ;  /* 0x000000000000791b */ /* 0x003fe20003800000 */
.L_x_6709:
[----:B------:R-:W-:Y:S01]  /*0ec0*/  HFMA2.MMA R18, -RZ, RZ, 0, 4.76837158203125e-07 ;  /* 0x00000008ff127435 */ /* 0x000fe200000001ff */
[----:B------:R-:W-:-:S05]  /*0ed0*/  MOV R15, R17 ;  /* 0x00000011000f7202 */ /* 0x000fca0000000f00 */
[----:B------:R-:W-:-:S05]  /*0ee0*/  FADD R15, R14, R15 ;  /* 0x0000000f0e0f7221 */ /* 0x000fca0000000000 */
[----:B------:R-:W-:-:S07]  /*0ef0*/  MOV R19, R15 ;  /* 0x0000000f00137202 */ /* 0x000fce0000000f00 */
[----:B------:R-:W-:Y:S05]  /*0f00*/  WARPSYNC.COLLECTIVE R16, `(.L_x_6710) ;  /* 0x0000000010087348 */ /* 0x000fea0003c00000 */
[----:B------:R0:W1:Y:S02]  /*0f10*/  SHFL.BFLY P1, R17, R19, R18, R21 ;  /* 0x0c00001213117389 */ /* 0x0000640000020015 */
[----:B01----:R-:W-:Y:S01]  /*0f20*/  ENDCOLLECTIVE ;  /* 0x000000000000791b */ /* 0x003fe20003800000 */
.L_x_6710:
[----:B------:R-:W-:Y:S01]  /*0f30*/  HFMA2.MMA R18, -RZ, RZ, 0, 9.5367431640625e-07 ;  /* 0x00000010ff127435 */ /* 0x000fe200000001ff */
[----:B------:R-:W-:-:S04]  /*0f40*/  IMAD.MOV.U32 R8, RZ, RZ, R17 ;  /* 0x000000ffff087224 */ /* 0x000fc800078e0011 */
[----:B------:R-:W-:-:S05]  /*0f50*/  FADD R8, R15, R8 ;  /* 0x000000080f087221 */ /* 0x000fca0000000000 */
[----:B------:R-:W-:-:S07]  /*0f60*/  MOV R19, R8 ;  /* 0x0000000800137202 */ /* 0x000fce0000000f00 */
[----:B------:R-:W-:Y:S05]  /*0f70*/  WARPSYNC.COLLECTIVE R16, `(.L_x_6711) ;  /* 0x0000000010087348 */ /* 0x000fea0003c00000 */
[----:B------:R0:W1:Y:S02]  /*0f80*/  SHFL.BFLY P1, R17, R19, R18, R21 ;  /* 0x0c00001213117389 */ /* 0x0000640000020015 */
[----:B01----:R-:W-:Y:S01]  /*0f90*/  ENDCOLLECTIVE ;  /* 0x000000000000791b */ /* 0x003fe20003800000 */
.L_x_6711:
[----:B------:R-:W-:Y:S01]  /*0fa0*/  MOV R13, R17 ;  /* 0x00000011000d7202 */ /* 0x000fe20000000f00 */
[----:B------:R-:W-:Y:S06]  /*0fb0*/  BRA `(.L_x_6712) ;  /* 0xfffffff8006c7947 */ /* 0x000fec000383ffff */
.L_x_6713:
        /* <DEDUP_REMOVED lines=12> */
.L_x_8087:


//--------------------- .text._ZN18transformer_engine13normalization19ln_bwd_tuned_kernelINS0_13Kernel_traitsI6__halffS3_fjLj3072ELj1ELj1ELj4ELj16ENS0_18Kernel_traits_baseILj3072ES3_fS3_fjLj128EEEEEEEvNS0_20BackwardKernelParamsE --------------------------
	.section	.text._ZN18transformer_engine13normalization19ln_bwd_tuned_kernelINS0_13Kernel_traitsI6__halffS3_fjLj3072ELj1ELj1ELj4ELj16ENS0_18Kernel_traits_baseILj3072ES3_fS3_fjLj128EEEEEEEvNS0_20BackwardKernelParamsE,"ax",@progbits
	.align	128
        .global         _ZN18transformer_engine13normalization19ln_bwd_tuned_kernelINS0_13Kernel_traitsI6__halffS3_fjLj3072ELj1ELj1ELj4ELj16ENS0_18Kernel_traits_baseILj3072ES3_fS3_fjLj128EEEEEEEvNS0_20BackwardKernelParamsE
        .type           _ZN18transformer_engine13normalization19ln_bwd_tuned_kernelINS0_13Kernel_traitsI6__halffS3_fjLj3072ELj1ELj1ELj4ELj16ENS0_18Kernel_traits_baseILj3072ES3_fS3_fjLj128EEEEEEEvNS0_20BackwardKernelParamsE,@function
        .size           _ZN18transformer_engine13normalization19ln_bwd_tuned_kernelINS0_13Kernel_traitsI6__halffS3_fjLj3072ELj1ELj1ELj4ELj16ENS0_18Kernel_traits_baseILj3072ES3_fS3_fjLj128EEEEEEEvNS0_20BackwardKernelParamsE,(.L_x_8088 - _ZN18transformer_engine13normalization19ln_bwd_tuned_kernelINS0_13Kernel_traitsI6__halffS3_fjLj3072ELj1ELj1ELj4ELj16ENS0_18Kernel_traits_baseILj3072ES3_fS3_fjLj128EEEEEEEvNS0_20BackwardKernelParamsE)
        .other          _ZN18transformer_engine13normalization19ln_bwd_tuned_kernelINS0_13Kernel_traitsI6__halffS3_fjLj3072ELj1ELj1ELj4ELj16ENS0_18Kernel_traits_baseILj3072ES3_fS3_fjLj128EEEEEEEvNS0_20BackwardKernelParamsE,@"STO_CUDA_ENTRY STV_DEFAULT"
_ZN18transformer_engine13normalization19ln_bwd_tuned_kernelINS0_13Kernel_traitsI6__halffS3_fjLj3072ELj1ELj1ELj4ELj16ENS0_18Kernel_traits_baseILj3072ES3_fS3_fjLj128EEEEEEEvNS0_20BackwardKernelParamsE:
.text._ZN18transformer_engine13normalization19ln_bwd_tuned_kernelINS0_13Kernel_traitsI6__halffS3_fjLj3072ELj1ELj1ELj4ELj16ENS0_18Kernel_traits_baseILj3072ES3_fS3_fjLj128EEEEEEEvNS0_20BackwardKernelParamsE:
        /* <DEDUP_REMOVED lines=74> */
[----:B------:R-:W-:Y:S01]  /*04a0*/  MOV R74, UR4 ;  /* 0x00000004004a7c02 */ /* 0x000fe20008000f00 */
[----:B--2---:R-:W-:Y:S01]  /*04b0*/  HADD2.F32 R0, -RZ, R115.H0_H0 ;  /* 0x20000073ff007230 */ /* 0x004fe20000004100 */
[--C-:B------:R-:W-:Y:S01]  /*04c0*/  SHF.R.U64 R102, R114, 0x10, R115.reuse ;  /* 0x0000001072667819 */ /* 0x100fe20000001273 */
[----:B------:R-:W-:Y:S01]  /*04d0*/  HADD2.F32 R114, -RZ, R114.H0_H0 ;  /* 0x20000072ff727230 */ /* 0x000fe20000004100 */
[----:B------:R-:W-:Y:S01]  /*04e0*/  SHF.R.U32.HI R13, RZ, 0x10, R115 ;  /* 0x00000010ff0d7819 */ /* 0x000fe20000011673 */
[----:B---3--:R-:W-:Y:S01]  /*04f0*/  HADD2.F32 R4, -RZ, R113.H0_H0 ;  /* 0x20000071ff047230 */ /* 0x008fe20000004100 */
[--C-:B------:R-:W-:Y:S01]  /*0500*/  SHF.R.U64 R88, R112, 0x10, R113.reuse ;  /* 0x0000001070587819 */ /* 0x100fe20000001271 */
[----:B------:R-:W-:Y:S01]  /*0510*/  HADD2.F32 R112, -RZ, R112.H0_H0 ;  /* 0x20000070ff707230 */ /* 0x000fe20000004100 */
[----:B------:R-:W-:Y:S01]  /*0520*/  SHF.R.U32.HI R11, RZ, 0x10, R113 ;  /* 0x00000010ff0b7819 */ /* 0x000fe20000011671 */
[----:B----4-:R-:W-:Y:S01]  /*0530*/  HADD2.F32 R6, -RZ, R111.H0_H0 ;  /* 0x2000006fff067230 */ /* 0x010fe20000004100 */
[--C-:B------:R-:W-:Y:S01]  /*0540*/  SHF.R.U64 R86, R110, 0x10, R111.reuse ;  /* 0x000000106e567819 */ /* 0x100fe2000000126f */
[C---:B------:R-:W-:Y:S01]  /*0550*/  FADD R113, R79.reuse, R0 ;  /* 0x000000004f717221 */ /* 0x040fe20000000000 */
[----:B------:R-:W-:Y:S01]  /*0560*/  SHF.R.U32.HI R9, RZ, 0x10, R111 ;  /* 0x00000010ff097819 */ /* 0x000fe2000001166f */
[----:B-----5:R-:W-:Y:S01]  /*0570*/  HADD2.F32 R8, -RZ, R109.H0_H0 ;  /* 0x2000006dff087230 */ /* 0x020fe20000004100 */
[--C-:B------:R-:W-:Y:S01]  /*0580*/  SHF.R.U64 R84, R108, 0x10, R109.reuse ;  /* 0x000000106c547819 */ /* 0x100fe2000000126d */
[C---:B------:R-:W-:Y:S01]  /*0590*/  FADD R111, R79.reuse, R4 ;  /* 0x000000044f6f7221 */ /* 0x040fe20000000000 */
[----:B------:R-:W-:Y:S01]  /*05a0*/  SHF.R.U32.HI R7, RZ, 0x10, R109 ;  /* 0x00000010ff077819 */ /* 0x000fe2000001166d */
[----:B------:R-:W-:Y:S01]  /*05b0*/  HADD2.F32 R10, -RZ, R107.H0_H0 ;  /* 0x2000006bff0a7230 */ /* 0x000fe20000004100 */
[--C-:B------:R-:W-:Y:S01]  /*05c0*/  SHF.R.U64 R82, R106, 0x10, R107.reuse ;  /* 0x000000106a527819 */ /* 0x100fe2000000126b */
[C---:B------:R-:W-:Y:S01]  /*05d0*/  FADD R109, R79.reuse, R6 ;  /* 0x000000064f6d7221 */ /* 0x040fe20000000000 */
[----:B------:R-:W-:Y:S01]  /*05e0*/  SHF.R.U32.HI R5, RZ, 0x10, R107 ;  /* 0x00000010ff057819 */ /* 0x000fe2000001166b */
[----:B------:R-:W-:Y:S01]  /*05f0*/  HADD2.F32 R12, -RZ, R105.H0_H0 ;  /* 0x20000069ff0c7230 */ /* 0x000fe20000004100 */
[--C-:B------:R-:W-:Y:S01]  /*0600*/  SHF.R.U64 R80, R104, 0x10, R105.reuse ;  /* 0x0000001068507819 */ /* 0x100fe20000001269 */
        /* <DEDUP_REMOVED lines=44> */
.L_x_6717:
        /* <DEDUP_REMOVED lines=35> */
[----:B------:R-:W3:Y:S02]  /*0b00*/  LDG.E.64 R96, desc[UR6][R96.64] ;  /* 0x0000000660607981 */ /* 0x000ee4000c1e1b00 */
        /* <DEDUP_REMOVED lines=26> */
[C---:B0-----:R-:W-:Y:S01]  /*0cb0*/  FADD R124, -R0.reuse, R56 ;  /* 0x00000038007c7221 */ /* 0x041fe20000000100 */
[----:B------:R-:W-:Y:S01]  /*0cc0*/  FADD R38, -R0, R57 ;  /* 0x0000003900267221 */ /* 0x000fe20000000100 */
[----:B---3--:R-:W-:Y:S01]  /*0cd0*/  SHF.R.U64 R54, R90, 0x10, R91 ;  /* 0x000000105a367819 */ /* 0x008fe2000000125b */
[----:B------:R-:W-:Y:S01]  /*0ce0*/  FADD R58, -R0, R58 ;  /* 0x0000003a003a7221 */ /* 0x000fe20000000100 */
[----:B------:R-:W-:-:S02]  /*0cf0*/  HADD2.F32 R59, -RZ, R90.H0_H0 ;  /* 0x2000005aff3b7230 */ /* 0x000fc40000004100 */
[----:B------:R-:W-:Y:S01]  /*0d00*/  FMUL R0, R158, R115 ;  /* 0x000000739e007220 */ /* 0x000fe20000400000 */
[----:B------:R-:W-:Y:S02]  /*0d10*/  HADD2.F32 R54, -RZ, R54.H0_H0 ;  /* 0x20000036ff367230 */ /* 0x000fe40000004100 */
[----:B------:R-:W-:Y:S01]  /*0d20*/  HADD2.F32 R50, -RZ, R92.H0_H0 ;  /* 0x2000005cff327230 */ /* 0x000fe20000004100 */
[----:B------:R-:W-:Y:S01]  /*0d30*/  SHF.R.U64 R139, R92, 0x10, R93 ;  /* 0x000000105c8b7819 */ /* 0x000fe2000000125d */
[----:B------:R-:W-:Y:S01]  /*0d40*/  FADD R73, R59, R73 ;  /* 0x000000493b497221 */ /* 0x000fe20000000000 */
[-C--:B------:R-:W-:Y:S01]  /*0d50*/  FFMA R77, R0, R59.reuse, R77 ;  /* 0x0000003b004d7223 */ /* 0x080fe2000000004d */
[--C-:B------:R-:W-:Y:S01]  /*0d60*/  SHF.R.U64 R43, R94, 0x10, R95.reuse ;  /* 0x000000105e2b7819 */ /* 0x100fe2000000125f */
[----:B------:R-:W-:Y:S01]  /*0d70*/  HADD2.F32 R90, -RZ, R95.H0_H0 ;  /* 0x2000005fff5a7230 */ /* 0x000fe20000004100 */
[----:B------:R-:W-:Y:S01]  /*0d80*/  SHF.R.U32.HI R92, RZ, 0x10, R95 ;  /* 0x00000010ff5c7819 */ /* 0x000fe2000001165f */
[----:B------:R-:W-:Y:S01]  /*0d90*/  FMUL R95, R115, R146 ;  /* 0x00000092735f7220 */ /* 0x000fe20000400000 */
[----:B------:R-:W-:Y:S01]  /*0da0*/  FMUL R59, R114, R59 ;  /* 0x0000003b723b7220 */ /* 0x000fe20000400000 */
[----:B------:R-:W-:Y:S01]  /*0db0*/  SHF.R.U32.HI R52, RZ, 0x10, R91 ;  /* 0x00000010ff347819 */ /* 0x000fe2000001165b */
[----:B------:R-:W-:Y:S01]  /*0dc0*/  HADD2.F32 R56, -RZ, R91.H0_H0 ;  /* 0x2000005bff387230 */ /* 0x000fe20000004100 */
[----:B------:R-:W-:Y:S01]  /*0dd0*/  SHF.R.U32.HI R45, RZ, 0x10, R93 ;  /* 0x00000010ff2d7819 */ /* 0x000fe2000001165d */
[----:B------:R-:W-:-:S02]  /*0de0*/  HADD2.F32 R48, -RZ, R93.H0_H0 ;  /* 0x2000005dff307230 */ /* 0x000fc40000004100 */
[----:B------:R-:W-:Y:S01]  /*0df0*/  FMUL R93, R115, R154 ;  /* 0x0000009a735d7220 */ /* 0x000fe20000400000 */
[-C--:B------:R-:W-:Y:S01]  /*0e00*/  FFMA R72, R95, R54.reuse, R72 ;  /* 0x000000365f487223 */ /* 0x080fe20000000048 */
[----:B------:R-:W-:Y:S01]  /*0e10*/  FADD R71, R54, R71 ;  /* 0x0000004736477221 */ /* 0x000fe20000000000 */
[----:B------:R-:W-:Y:S01]  /*0e20*/  FMUL R54, R102, R54 ;  /* 0x0000003666367220 */ /* 0x000fe20000400000 */
[----:B------:R-:W-:Y:S01]  /*0e30*/  FADD R143, RZ, R59 ;  /* 0x0000003bff8f7221 */ /* 0x000fe20000000000 */
[----:B------:R-:W-:Y:S01]  /*0e40*/  FFMA R146, R0, R59, RZ ;  /* 0x0000003b00927223 */ /* 0x000fe200000000ff */
[----:B------:R-:W-:Y:S02]  /*0e50*/  HADD2.F32 R52, -RZ, R52.H0_H0 ;  /* 0x20000034ff347230 */ /* 0x000fe40000004100 */
[----:B------:R-:W-:Y:S01]  /*0e60*/  FMUL R91, R115, R156 ;  /* 0x0000009c735b7220 */ /* 0x000fe20000400000 */
[----:B------:R-:W-:Y:S01]  /*0e70*/  FADD R69, R56, R69 ;  /* 0x0000004538457221 */ /* 0x000fe20000000000 */
[----:B------:R-:W-:Y:S01]  /*0e80*/  FFMA R70, R93, R56, R70 ;  /* 0x000000385d467223 */ /* 0x000fe20000000046 */
[----:B------:R-:W-:Y:S01]  /*0e90*/  FMUL R53, R115, R148 ;  /* 0x0000009473357220 */ /* 0x000fe20000400000 */
[----:B------:R-:W-:Y:S01]  /*0ea0*/  HADD2.F32 R123, -RZ, R96.H0_H0 ;  /* 0x20000060ff7b7230 */ /* 0x000fe20000004100 */
[--C-:B------:R-:W-:Y:S01]  /*0eb0*/  SHF.R.U64 R137, R96, 0x10, R97.reuse ;  /* 0x0000001060897819 */ /* 0x100fe20000001261 */
[----:B------:R-:W-:Y:S01]  /*0ec0*/  FMUL R56, R113, R56 ;  /* 0x0000003871387220 */ /* 0x000fe20000400000 */
[----:B------:R-:W-:Y:S01]  /*0ed0*/  FMUL R46, R115, R46 ;  /* 0x0000002e732e7220 */ /* 0x000fe20000400000 */
[----:B------:R-:W-:Y:S01]  /*0ee0*/  FADD R143, R143, R54 ;  /* 0x000000368f8f7221 */ /* 0x000fe20000000000 */
[----:B------:R-:W-:Y:S01]  /*0ef0*/  SHF.R.U32.HI R96, RZ, 0x10, R97 ;  /* 0x00000010ff607819 */ /* 0x000fe20000011661 */
[----:B------:R-:W-:Y:S01]  /*0f00*/  FFMA R146, R95, R54, R146 ;  /* 0x000000365f927223 */ /* 0x000fe20000000092 */
[----:B------:R-:W-:-:S02]  /*0f10*/  HADD2.F32 R41, -RZ, R94.H0_H0 ;  /* 0x2000005eff297230 */ /* 0x000fc40000004100 */
[----:B------:R-:W-:Y:S01]  /*0f20*/  FFMA R68, R91, R52, R68 ;  /* 0x000000345b447223 */ /* 0x000fe20000000044 */
[----:B------:R-:W-:Y:S02]  /*0f30*/  HADD2.F32 R94, -RZ, R97.H0_H0 ;  /* 0x20000061ff5e7230 */ /* 0x000fe40000004100 */
[----:B------:R-:W-:Y:S01]  /*0f40*/  FADD R67, R52, R67 ;  /* 0x0000004334437221 */ /* 0x000fe20000000000 */
[----:B------:R-:W-:Y:S01]  /*0f50*/  FMUL R57, R115, R152 ;  /* 0x0000009873397220 */ /* 0x000fe20000400000 */
        /* <DEDUP_REMOVED lines=9> */
[----:B------:R-:W-:Y:S01]  /*0ff0*/  HADD2.F32 R131, -RZ, R98.H0_H0 ;  /* 0x20000062ff837230 */ /* 0x000fe20000004100 */
[----:B------:R-:W-:Y:S01]  /*1000*/  SHF.R.U64 R133, R98, 0x10, R99 ;  /* 0x0000001062857819 */ /* 0x000fe20000001263 */
[----:B------:R-:W-:Y:S01]  /*1010*/  FMUL R90, R115, R132 ;  /* 0x00000084735a7220 */ /* 0x000fe20000400000 */
[----:B------:R-:W-:Y:S01]  /*1020*/  FFMA R146, R93, R56, R146 ;  /* 0x000000385d927223 */ /* 0x000fe20000000092 */
[----:B------:R-:W-:-:S02]  /*1030*/  HADD2.F32 R98, -RZ, R99.H0_H0 ;  /* 0x20000063ff627230 */ /* 0x000fc40000004100 */
[----:B------:R-:W-:Y:S01]  /*1040*/  FADD R65, R50, R65 ;  /* 0x0000004132417221 */ /* 0x000fe20000000000 */
[----:B------:R-:W-:Y:S02]  /*1050*/  HADD2.F32 R132, -RZ, R96.H0_H0 ;  /* 0x20000060ff847230 */ /* 0x000fe40000004100 */
[----:B------:R-:W-:Y:S01]  /*1060*/  FFMA R66, R57, R50, R66 ;  /* 0x0000003239427223 */ /* 0x000fe20000000042 */
[----:B------:R-:W-:Y:S02]  /*1070*/  HADD2.F32 R139, -RZ, R139.H0_H0 ;  /* 0x2000008bff8b7230 */ /* 0x000fe40000004100 */
[----:B------:R-:W-:Y:S01]  /*1080*/  FMUL R96, R115, R128 ;  /* 0x0000008073607220 */ /* 0x000fe20000400000 */
[----:B------:R-:W-:Y:S01]  /*1090*/  FMUL R50, R112, R50 ;  /* 0x0000003270327220 */ /* 0x000fe20000400000 */
[----:B------:R-:W-:Y:S01]  /*10a0*/  FADD R19, R41, R19 ;  /* 0x0000001329137221 */ /* 0x000fe20000000000 */
[-C--:B------:R-:W-:Y:S01]  /*10b0*/  FFMA R3, R48, R41.reuse, R3 ;  /* 0x0000002930037223 */ /* 0x080fe20000000003 */
[----:B------:R-:W-:Y:S01]  /*10c0*/  FMUL R44, R110, R41 ;  /* 0x000000296e2c7220 */ /* 0x000fe20000400000 */
[----:B------:R-:W-:Y:S01]  /*10d0*/  FADD R145, R145, R52 ;  /* 0x0000003491917221 */ /* 0x000fe20000000000 */
[----:B------:R-:W-:-:S02]  /*10e0*/  HADD2.F32 R41, -RZ, R92.H0_H0 ;  /* 0x2000005cff297230 */ /* 0x000fc40000004100 */
[----:B------:R-:W-:Y:S01]  /*10f0*/  FFMA R146, R91, R52, R146 ;  /* 0x000000345b927223 */ /* 0x000fe20000000092 */
[----:B------:R-:W-:Y:S01]  /*1100*/  FMUL R92, R115, R136 ;  /* 0x00000088735c7220 */ /* 0x000fe20000400000 */
[----:B------:R-:W-:Y:S02]  /*1110*/  HADD2.F32 R141, -RZ, R133.H0_H0 ;  /* 0x20000085ff8d7230 */ /* 0x000fe40000004100 */
[----:B------:R-:W-:Y:S01]  /*1120*/  FADD R29, R98, R29 ;  /* 0x0000001d621d7221 */ /* 0x000fe20000000000 */
[-C--:B------:R-:W-:Y:S01]  /*1130*/  FFMA R13, R96, R98.reuse, R13 ;  /* 0x00000062600d7223 */ /* 0x080fe2000000000d */
[----:B------:R-:W-:Y:S01]  /*1140*/  FMUL R133, R105, R98 ;  /* 0x0000006269857220 */ /* 0x000fe20000400000 */
[----:B------:R-:W-:Y:S01]  /*1150*/  FMUL R98, R88, R139 ;  /* 0x0000008b58627220 */ /* 0x000fe20000400000 */
[----:B------:R-:W-:Y:S01]  /*1160*/  FADD R145, R145, R50 ;  /* 0x0000003291917221 */ /* 0x000fe20000000000 */
[----:B------:R-:W-:Y:S02]  /*1170*/  HADD2.F32 R135, -RZ, R100.H0_H0 ;  /* 0x20000064ff877230 */ /* 0x000fe40000004100 */
[----:B------:R-:W-:Y:S01]  /*1180*/  FMUL R55, R115, R140 ;  /* 0x0000008c73377220 */ /* 0x000fe20000400000 */
[----:B------:R-:W-:Y:S01]  /*1190*/  FFMA R146, R57, R50, R146 ;  /* 0x0000003239927223 */ /* 0x000fe20000000092 */
[----:B------:R-:W-:Y:S01]  /*11a0*/  SHF.R.U64 R100, R100, 0x10, R101 ;  /* 0x0000001064647819 */ /* 0x000fe20000001265 */
[----:B------:R-:W-:Y:S01]  /*11b0*/  FADD R25, R94, R25 ;  /* 0x000000195e197221 */ /* 0x000fe20000000000 */
[-C--:B------:R-:W-:Y:S01]  /*11c0*/  FFMA R9, R92, R94.reuse, R9 ;  /* 0x0000005e5c097223 */ /* 0x080fe20000000009 */
[----:B------:R-:W-:Y:S01]  /*11d0*/  FMUL R125, R107, R94 ;  /* 0x0000005e6b7d7220 */ /* 0x000fe20000400000 */
[----:B------:R-:W-:-:S02]  /*11e0*/  HADD2.F32 R140, -RZ, R45.H0_H0 ;  /* 0x2000002dff8c7230 */ /* 0x000fc40000004100 */
[----:B------:R-:W-:Y:S01]  /*11f0*/  FMUL R94, R115, R42 ;  /* 0x0000002a735e7220 */ /* 0x000fe20000400000 */
[----:B------:R-:W-:Y:S01]  /*1200*/  FADD R42, R145, R98 ;  /* 0x00000062912a7221 */ /* 0x000fe20000000000 */
[C---:B------:R-:W-:Y:S01]  /*1210*/  FFMA R146, R55.reuse, R98, R146 ;  /* 0x0000006237927223 */ /* 0x040fe20000000092 */
[----:B------:R-:W-:Y:S02]  /*1220*/  HADD2.F32 R143, -RZ, R100.H0_H0 ;  /* 0x20000064ff8f7230 */ /* 0x000fe40000004100 */
[----:B------:R-:W-:Y:S01]  /*1230*/  FFMA R64, R55, R139, R64 ;  /* 0x0000008b37407223 */ /* 0x000fe20000000040 */
[----:B------:R-:W-:Y:S01]  /*1240*/  FADD R63, R139, R63 ;  /* 0x0000003f8b3f7221 */ /* 0x000fe20000000000 */
[----:B------:R-:W-:Y:S01]  /*1250*/  FMUL R100, R87, R140 ;  /* 0x0000008c57647220 */ /* 0x000fe20000400000 */
[----:B------:R-:W-:Y:S01]  /*1260*/  FADD R139, R42, R49 ;  /* 0x000000312a8b7221 */ /* 0x000fe20000000000 */
[----:B------:R-:W-:Y:S01]  /*1270*/  FMUL R51, R115, R150 ;  /* 0x0000009673337220 */ /* 0x000fe20000400000 */
[----:B------:R-:W-:Y:S01]  /*1280*/  FFMA R146, R53, R49, R146 ;  /* 0x0000003135927223 */ /* 0x000fe20000000092 */
[----:B------:R-:W-:-:S02]  /*1290*/  HADD2.F32 R43, -RZ, R43.H0_H0 ;  /* 0x2000002bff2b7230 */ /* 0x000fc40000004100 */
[----:B------:R-:W-:Y:S01]  /*12a0*/  FADD R139, R139, R100 ;  /* 0x000000648b8b7221 */ /* 0x000fe20000000000 */
        /* <DEDUP_REMOVED lines=19> */
[----:B------:R-:W-:-:S02]  /*13e0*/  HADD2.F32 R137, -RZ, R137.H0_H0 ;  /* 0x20000089ff897230 */ /* 0x000fc40000004100 */
        /* <DEDUP_REMOVED lines=8> */
[----:B------:R-:W-:Y:S01]  /*1470*/  HADD2.F32 R40, -RZ, R101.H0_H0 ;  /* 0x20000065ff287230 */ /* 0x000fe20000004100 */
        /* <DEDUP_REMOVED lines=17> */
[----:B------:R-:W-:Y:S02]  /*1590*/  HADD2.F32 R39, -RZ, R39.H0_H0 ;  /* 0x20000027ff277230 */ /* 0x000fe40000004100 */
        /* <DEDUP_REMOVED lines=59> */
.L_x_6728:
        /* <DEDUP_REMOVED lines=15> */
.L_x_6716:
        /* <DEDUP_REMOVED lines=153> */
.L_x_6714:
        /* <DEDUP_REMOVED lines=36> */
.L_x_6715:
[----:B------:R-:W-:Y:S01]  /*2610*/  HFMA2.MMA R39, -RZ, RZ, 0, 9.5367431640625e-07 ;  /* 0x00000010ff277435 */ /* 0x000fe200000001ff */
[----:B------:R-:W-:Y:S02]  /*2620*/  MOV R38, 0x1f ;  /* 0x0000001f00267802 */ /* 0x000fe40000000f00 */
[----:B------:R-:W-:-:S08]  /*2630*/  MOV R41, 0xffffffff ;  /* 0xffffffff00297802 */ /* 0x000fd00000000f00 */
[----:B------:R-:W-:Y:S05]  /*2640*/  WARPSYNC.COLLECTIVE R41, `(.L_x_6718) ;  /* 0x0000000029087348 */ /* 0x000fea0003c00000 */
[----:B------:R0:W1:Y:S02]  /*2650*/  SHFL.DOWN P0, R42, R40, R39, R38 ;  /* 0x08000027282a7389 */ /* 0x0000640000000026 */
[----:B01----:R-:W-:Y:S01]  /*2660*/  ENDCOLLECTIVE ;  /* 0x000000000000791b */ /* 0x003fe20003800000 */
.L_x_6718:
[----:B------:R-:W-:Y:S01]  /*2670*/  FADD R43, R40, R42 ;  /* 0x0000002a282b7221 */ /* 0x000fe20000000000 */
[----:B------:R-:W-:-:S07]  /*2680*/  MOV R40, R36 ;  /* 0x0000002400287202 */ /* 0x000fce0000000f00 */
[----:B------:R-:W-:Y:S05]  /*2690*/  WARPSYNC.COLLECTIVE R41, `(.L_x_6719) ;  /* 0x0000000029087348 */ /* 0x000fea0003c00000 */
[----:B------:R0:W1:Y:S02]  /*26a0*/  SHFL.DOWN P0, R42, R40, R39, R38 ;  /* 0x08000027282a7389 */ /* 0x0000640000000026 */
[----:B01----:R-:W-:Y:S01]  /*26b0*/  ENDCOLLECTIVE ;  /* 0x000000000000791b */ /* 0x003fe20003800000 */
.L_x_6719:
[----:B------:R-:W-:Y:S01]  /*26c0*/  HFMA2.MMA R39, -RZ, RZ, 0, 4.76837158203125e-07 ;  /* 0x00000008ff277435 */ /* 0x000fe200000001ff */
[----:B------:R-:W-:Y:S02]  /*26d0*/  MOV R40, R43 ;  /* 0x0000002b00287202 */ /* 0x000fe40000000f00 */
[----:B------:R-:W-:-:S08]  /*26e0*/  MOV R37, R42 ;  /* 0x0000002a00257202 */ /* 0x000fd00000000f00 */
[----:B------:R-:W-:Y:S05]  /*26f0*/  WARPSYNC.COLLECTIVE R41, `(.L_x_6720) ;  /* 0x0000000029087348 */ /* 0x000fea0003c00000 */
[----:B------:R0:W1:Y:S02]  /*2700*/  SHFL.DOWN P0, R42, R40, R39, R38 ;  /* 0x08000027282a7389 */ /* 0x0000640000000026 */
[----:B01----:R-:W-:Y:S01]  /*2710*/  ENDCOLLECTIVE ;  /* 0x000000000000791b */ /* 0x003fe20003800000 */
.L_x_6720:
[----:B------:R-:W-:-:S05]  /*2720*/  FADD R37, R36, R37 ;  /* 0x0000002524257221 */ /* 0x000fca0000000000 */
[----:B------:R-:W-:Y:S01]  /*2730*/  MOV R40, R37 ;  /* 0x0000002500287202 */ /* 0x000fe20000000f00 */
[----:B------:R-:W-:-:S07]  /*2740*/  FADD R143, R43, R42 ;  /* 0x0000002a2b8f7221 */ /* 0x000fce0000000000 */
[----:B------:R-:W-:Y:S05]  /*2750*/  WARPSYNC.COLLECTIVE R41, `(.L_x_6721) ;  /* 0x0000000029087348 */ /* 0x000fea0003c00000 */
[----:B------:R0:W1:Y:S02]  /*2760*/  SHFL.DOWN P0, R42, R40, R39, R38 ;  /* 0x08000027282a7389 */ /* 0x0000640000000026 */
[----:B01----:R-:W-:Y:S01]  /*2770*/  ENDCOLLECTIVE ;  /* 0x000000000000791b */ /* 0x003fe20003800000 */
.L_x_6721:
[----:B------:R-:W-:Y:S01]  /*2780*/  HFMA2.MMA R39, -RZ, RZ, 0, 2.384185791015625e-07 ;  /* 0x00000004ff277435 */ /* 0x000fe200000001ff */
[----:B------:R-:W-:Y:S02]  /*2790*/  MOV R40, R143 ;  /* 0x0000008f00287202 */ /* 0x000fe40000000f00 */
[----:B------:R-:W-:-:S08]  /*27a0*/  MOV R142, R42 ;  /* 0x0000002a008e7202 */ /* 0x000fd00000000f00 */
[----:B------:R-:W-:Y:S05]  /*27b0*/  WARPSYNC.COLLECTIVE R41, `(.L_x_6722) ;  /* 0x0000000029087348 */ /* 0x000fea0003c00000 */
[----:B------:R0:W1:Y:S02]  /*27c0*/  SHFL.DOWN P0, R42, R40, R39, R38 ;  /* 0x08000027282a7389 */ /* 0x0000640000000026 */
[----:B01----:R-:W-:Y:S01]  /*27d0*/  ENDCOLLECTIVE ;  /* 0x000000000000791b */ /* 0x003fe20003800000 */
.L_x_6722:
[----:B------:R-:W-:-:S05]  /*27e0*/  FADD R142, R37, R142 ;  /* 0x0000008e258e7221 */ /* 0x000fca0000000000 */
[----:B------:R-:W-:Y:S01]  /*27f0*/  MOV R40, R142 ;  /* 0x0000008e00287202 */ /* 0x000fe20000000f00 */
[----:B------:R-:W-:-:S07]  /*2800*/  FADD R144, R143, R42 ;  /* 0x0000002a8f907221 */ /* 0x000fce0000000000 */
[----:B------:R-:W-:Y:S05]  /*2810*/  WARPSYNC.COLLECTIVE R41, `(.L_x_6723) ;  /* 0x0000000029087348 */ /* 0x000fea0003c00000 */
[----:B------:R0:W1:Y:S02]  /*2820*/  SHFL.DOWN P0, R42, R40, R39, R38 ;  /* 0x08000027282a7389 */ /* 0x0000640000000026 */
[----:B01----:R-:W-:Y:S01]  /*2830*/  ENDCOLLECTIVE ;  /* 0x000000000000791b */ /* 0x003fe20003800000 */
.L_x_6723:
[----:B------:R-:W-:Y:S01]  /*2840*/  HFMA2.MMA R39, -RZ, RZ, 0, 1.1920928955078125e-07 ;  /* 0x00000002ff277435 */ /* 0x000fe200000001ff */
[----:B------:R-:W-:Y:S02]  /*2850*/  MOV R40, R144 ;  /* 0x0000009000287202 */ /* 0x000fe40000000f00 */
[----:B------:R-:W-:-:S08]  /*2860*/  MOV R145, R42 ;  /* 0x0000002a00917202 */ /* 0x000fd00000000f00 */
[----:B------:R-:W-:Y:S05]  /*2870*/  WARPSYNC.COLLECTIVE R41, `(.L_x_6724) ;  /* 0x0000000029087348 */ /* 0x000fea0003c00000 */
[----:B------:R0:W1:Y:S02]  /*2880*/  SHFL.DOWN P0, R42, R40, R39, R38 ;  /* 0x08000027282a7389 */ /* 0x0000640000000026 */
[----:B01----:R-:W-:Y:S01]  /*2890*/  ENDCOLLECTIVE ;  /* 0x000000000000791b */ /* 0x003fe20003800000 */
.L_x_6724:
[----:B------:R-:W-:-:S05]  /*28a0*/  FADD R145, R142, R145 ;  /* 0x000000918e917221 */ /* 0x000fca0000000000 */
[----:B------:R-:W-:Y:S01]  /*28b0*/  MOV R40, R145 ;  /* 0x0000009100287202 */ /* 0x000fe20000000f00 */
[----:B------:R-:W-:-:S07]  /*28c0*/  FADD R36, R144, R42 ;  /* 0x0000002a90247221 */ /* 0x000fce0000000000 */
[----:B------:R-:W-:Y:S05]  /*28d0*/  WARPSYNC.COLLECTIVE R41, `(.L_x_6725) ;  /* 0x0000000029087348 */ /* 0x000fea0003c00000 */
[----:B------:R0:W1:Y:S02]  /*28e0*/  SHFL.DOWN P0, R42, R40, R39, R38 ;  /* 0x08000027282a7389 */ /* 0x0000640000000026 */
[----:B01----:R-:W-:Y:S01]  /*28f0*/  ENDCOLLECTIVE ;  /* 0x000000000000791b */ /* 0x003fe20003800000 */
.L_x_6725:
[----:B------:R-:W-:Y:S01]  /*2900*/  HFMA2.MMA R39, -RZ, RZ, 0, 5.9604644775390625e-08 ;  /* 0x00000001ff277435 */ /* 0x000fe200000001ff */
[----:B------:R-:W-:Y:S02]  /*2910*/  MOV R40, R36 ;  /* 0x0000002400287202 */ /* 0x000fe40000000f00 */
[----:B------:R-:W-:-:S08]  /*2920*/  MOV R146, R42 ;  /* 0x0000002a00927202 */ /* 0x000fd00000000f00 */
[----:B------:R-:W-:Y:S05]  /*2930*/  WARPSYNC.COLLECTIVE R41, `(.L_x_6726) ;  /* 0x0000000029087348 */ /* 0x000fea0003c00000 */
[----:B------:R0:W1:Y:S02]  /*2940*/  SHFL.DOWN P0, R42, R40, R39, R38 ;  /* 0x08000027282a7389 */ /* 0x0000640000000026 */
[----:B01----:R-:W-:Y:S01]  /*2950*/  ENDCOLLECTIVE ;  /* 0x000000000000791b */ /* 0x003fe20003800000 */
.L_x_6726:
[----:B------:R-:W-:-:S05]  /*2960*/  FADD R37, R145, R146 ;  /* 0x0000009291257221 */ /* 0x000fca0000000000 */
[----:B------:R-:W-:Y:S02]  /*2970*/  MOV R40, R37 ;  /* 0x0000002500287202 */ /* 0x000fe40000000f00 */
[----:B------:R-:W-:-:S07]  /*2980*/  MOV R43, R42 ;  /* 0x0000002a002b7202 */ /* 0x000fce0000000f00 */
[----:B------:R-:W-:Y:S05]  /*2990*/  WARPSYNC.COLLECTIVE R41, `(.L_x_6727) ;  /* 0x0000000029087348 */ /* 0x000fea0003c00000 */
[----:B------:R0:W1:Y:S02]  /*29a0*/  SHFL.DOWN P0, R42, R40, R39, R38 ;  /* 0x08000027282a7389 */ /* 0x0000640000000026 */
[----:B01----:R-:W-:Y:S01]  /*29b0*/  ENDCOLLECTIVE ;  /* 0x000000000000791b */ /* 0x003fe20003800000 */
.L_x_6727:
[----:B------:R-:W-:Y:S05]  /*29c0*/  BRA `(.L_x_6728) ;  /* 0xffffffec00e07947 */ /* 0x000fea000383ffff */
.L_x_6729:
        /* <DEDUP_REMOVED lines=11> */
.L_x_8088:


//--------------------- .text._ZN18transformer_engine13normalization28ln_bwd_finalize_tuned_kernelINS0_22Kernel_traits_finalizeILj3072E6__halfS3_S3_fjLj1024ELj4ENS0_18Kernel_traits_baseILj3072ES3_S3_S3_fjLj1024EEEEEEEvNS0_20BackwardKernelParamsE --------------------------
	.section	.text._ZN18transformer_engine13normalization28ln_bwd_finalize_tuned_kernelINS0_22Kernel_traits_finalizeILj3072E6__halfS3_S3_fjLj1024ELj4ENS0_18Kernel_traits_baseILj3072ES3_S3_S3_fjLj1024EEEEEEEvNS0_20BackwardKernelParamsE,"ax",@progbits
	.align	128
        .global         _ZN18transformer_engine13normalization28ln_bwd_finalize_tuned_kernelINS0_22Kernel_traits_finalizeILj3072E6__halfS3_S3_fjLj1024ELj4ENS0_18Kernel_traits_baseILj3072ES3_S3_S3_fjLj1024EEEEEEEvNS0_20BackwardKernelParamsE
        .type           _ZN18transformer_engine13normalization28ln_bwd_finalize_tuned_kernelINS0_22Kernel_traits_finalizeILj3072E6__halfS3_S3_fjLj1024ELj4ENS0_18Kernel_traits_baseILj3072ES3_S3_S3_fjLj1024EEEEEEEvNS0_20BackwardKernelParamsE,@function
        .size           _ZN18transformer_engine13normalization28ln_bwd_finalize_tuned_kernelINS0_22Kernel_traits_finalizeILj3072E6__halfS3_S3_fjLj1024ELj4ENS0_18Kernel_traits_baseILj3072ES3_S3_S3_fjLj1024EEEEEEEvNS0_20BackwardKernelParamsE,(.L_x_8089 - _ZN18transformer_engine13normalization28ln_bwd_finalize_tuned_kernelINS0_22Kernel_traits_finalizeILj3072E6__halfS3_S3_fjLj1024ELj4ENS0_18Kernel_traits_baseILj3072ES3_S3_S3_fjLj1024EEEEEEEvNS0_20BackwardKernelParamsE)
        .other          _ZN18transformer_engine13normalization28ln_bwd_finalize_tuned_kernelINS0_22Kernel_traits_finalizeILj3072E6__halfS3_S3_fjLj1024ELj4ENS0_18Kernel_traits_baseILj3072ES3_S3_S3_fjLj1024EEEEEEEvNS0_20BackwardKernelParamsE,@"STO_CUDA_ENTRY STV_DEFAULT"
_ZN18transformer_engine13normalization28ln_bwd_finalize_tuned_kernelINS0_22Kernel_traits_finalizeILj3072E6__halfS3_S3_fjLj1024ELj4ENS0_18Kernel_traits_baseILj3072ES3_S3_S3_fjLj1024EEEEEEEvNS0_20BackwardKernelParamsE:
.text._ZN18transformer_engine13normalization28ln_bwd_finalize_tuned_kernelINS0_22Kernel_traits_finalizeILj3072E6__halfS3_S3_fjLj1024ELj4ENS0_18Kernel_traits_baseILj3072ES3_S3_S3_fjLj1024EEEEEEEvNS0_20BackwardKernelParamsE:
        /* <DEDUP_REMOVED lines=20> */
.L_x_6741:
        /* <DEDUP_REMOVED lines=28> */
.L_x_6734:
        /* <DEDUP_REMOVED lines=33> */
.L_x_6733:
[----:B------:R-:W-:Y:S05]  /*0510*/  BSYNC B1 ;  /* 0x0000000000017941 */ /* 0x000fea0003800000 */
.L_x_6732:
        /* <DEDUP_REMOVED lines=23> */
.L_x_6736:
[----:B------:R-:W-:Y:S05]  /*0690*/  BSYNC B1 ;  /* 0x0000000000017941 */ /* 0x000fea0003800000 */
.L_x_6735:
        /* <DEDUP_REMOVED lines=11> */
.L_x_6731:
[----:B------:R-:W-:Y:S05]  /*0750*/  BSYNC B0 ;  /* 0x0000000000007941 */ /* 0x000fea0003800000 */
.L_x_6730:
        /* <DEDUP_REMOVED lines=33> */
.L_x_6752:
[----:B------:R-:W-:Y:S01]  /*0970*/  @!P0 SHF.R.U32.HI R11, RZ, 0x3, R0 ;  /* 0x00000003ff0b8819 */ /* 0x000fe20000011600 */
[----:B--2---:R-:W-:Y:S01]  /*0980*/  FADD R13, R8, R13 ;  /* 0x0000000d080d7221 */ /* 0x004fe20000000000 */
[----:B-1----:R-:W-:Y:S02]  /*0990*/  FADD R9, R10, R9 ;  /* 0x000000090a097221 */ /* 0x002fe40000000000 */
[----:B0-----:R-:W-:-:S05]  /*09a0*/  @!P0 LOP3.LUT R8, R11, 0x1ffffffc, RZ, 0xc0, !PT ;  /* 0x1ffffffc0b088812 */ /* 0x001fca00078ec0ff */
[----:B------:R1:W-:Y:S04]  /*09b0*/  @!P0 STS [R8+UR4+0x2000], R13 ;  /* 0x0020000d08008988 */ /* 0x0003e80008000804 */
[----:B------:R1:W-:Y:S02]  /*09c0*/  @!P0 STS [R8+UR4+0x2080], R9 ;  /* 0x0020800908008988 */ /* 0x0003e40008000804 */
.L_x_6737:
        /* <DEDUP_REMOVED lines=18> */
.L_x_6740:
[----:B------:R-:W-:Y:S05]  /*0af0*/  BSYNC B0 ;  /* 0x0000000000007941 */ /* 0x000fea0003800000 */
.L_x_6739:
[C---:B------:R-:W-:Y:S02]  /*0b00*/  ISETP.GT.U32.AND P0, PT, R5.reuse, -0xc01, PT ;  /* 0xfffff3ff0500780c */ /* 0x040fe40003f04070 */
[----:B------:R-:W-:Y:S02]  /*0b10*/  IADD3 R5, R5, 0xc00, RZ ;  /* 0x00000c0005057810 */ /* 0x000fe40007ffe0ff */
[----:B------:R-:W-:-:S09]  /*0b20*/  IADD3 R6, R6, 0x600, RZ ;  /* 0x0000060006067810 */ /* 0x000fd20007ffe0ff */
[----:B------:R-:W-:Y:S05]  /*0b30*/  @P0 BRA `(.L_x_6741) ;  /* 0xfffffff400800947 */ /* 0x000fea000383ffff */
[----:B------:R-:W-:Y:S05]  /*0b40*/  EXIT ;  /* 0x000000000000794d */ /* 0x000fea0003800000 */
.L_x_6738:
[----:B------:R-:W-:Y:S01]  /*0b50*/  HFMA2.MMA R18, -RZ, RZ, 0, 5.9604644775390625e-08 ;  /* 0x00000001ff127435 */ /* 0x000fe200000001ff */
[----:B0-----:R-:W-:Y:S01]  /*0b60*/  IMAD.MOV.U32 R19, RZ, RZ, R10 ;  /* 0x000000ffff137224 */ /* 0x001fe200078e000a */
[----:B------:R-:W-:Y:S02]  /*0b70*/  MOV R21, 0x1f ;  /* 0x0000001f00157802 */ /* 0x000fe40000000f00 */
[----:B------:R-:W-:-:S07]  /*0b80*/  MOV R16, 0xffffffff ;  /* 0xffffffff00107802 */ /* 0x000fce0000000f00 */
[----:B-12---:R-:W-:Y:S05]  /*0b90*/  WARPSYNC.COLLECTIVE R16, `(.L_x_6742) ;  /* 0x0000000010087348 */ /* 0x006fea0003c00000 */
[----:B------:R0:W3:Y:S02]  /*0ba0*/  SHFL.BFLY P1, R17, R19, R18, R21 ;  /* 0x0c00001213117389 */ /* 0x0000e40000020015 */
[----:B0123--:R-:W-:Y:S01]  /*0bb0*/  ENDCOLLECTIVE ;  /* 0x000000000000791b */ /* 0x00ffe20003800000 */
.L_x_6742:
[----:B------:R-:W-:Y:S01]  /*0bc0*/  HFMA2.MMA R18, -RZ, RZ, 0, 1.1920928955078125e-07 ;  /* 0x00000002ff127435 */ /* 0x000fe200000001ff */
[----:B------:R-:W-:-:S04]  /*0bd0*/  IMAD.MOV.U32 R9, RZ, RZ, R17 ;  /* 0x000000ffff097224 */ /* 0x000fc800078e0011 */
[----:B------:R-:W-:-:S05]  /*0be0*/  FADD R9, R10, R9 ;  /* 0x000000090a097221 */ /* 0x000fca0000000000 */
[----:B------:R-:W-:-:S07]  /*0bf0*/  MOV R19, R9 ;  /* 0x0000000900137202 */ /* 0x000fce0000000f00 */
[----:B------:R-:W-:Y:S05]  /*0c00*/  WARPSYNC.COLLECTIVE R16, `(.L_x_6743) ;  /* 0x0000000010087348 */ /* 0x000fea0003c00000 */
[----:B------:R0:W1:Y:S02]  /*0c10*/  SHFL.BFLY P1, R17, R19, R18, R21 ;  /* 0x0c00001213117389 */ /* 0x0000640000020015 */
[----:B01----:R-:W-:Y:S01]  /*0c20*/  ENDCOLLECTIVE ;  /* 0x000000000000791b */ /* 0x003fe20003800000 */
.L_x_6743:
[----:B------:R-:W-:Y:S01]  /*0c30*/  HFMA2.MMA R18, -RZ, RZ, 0, 2.384185791015625e-07 ;  /* 0x00000004ff127435 */ /* 0x000fe200000001ff */
[----:B------:R-:W-:-:S05]  /*0c40*/  MOV R12, R17 ;  /* 0x00000011000c7202 */ /* 0x000fca0000000f00 */
[----:B------:R-:W-:-:S04]  /*0c50*/  FADD R12, R9, R12 ;  /* 0x0000000c090c7221 */ /* 0x000fc80000000000 */
[----:B------:R-:W-:-:S07]  /*0c60*/  IMAD.MOV.U32 R19, RZ, RZ, R12 ;  /* 0x000000ffff137224 */ /* 0x000fce00078e000c */
[----:B------:R-:W-:Y:S05]  /*0c70*/  WARPSYNC.COLLECTIVE R16, `(.L_x_6744) ;  /* 0x0000000010087348 */ /* 0x000fea0003c00000 */
[----:B------:R0:W1:Y:S02]  /*0c80*/  SHFL.BFLY P1, R17, R19, R18, R21 ;  /* 0x0c00001213117389 */ /* 0x0000640000020015 */
[----:B01----:R-:W-:Y:S01]  /*0c90*/  ENDCOLLECTIVE ;  /* 0x000000000000791b */ /* 0x003fe20003800000 */
.L_x_6744:
[----:B------:R-:W-:Y:S01]  /*0ca0*/  IMAD.MOV.U32 R18, RZ, RZ, 0x8 ;  /* 0x00000008ff127424 */ /* 0x000fe200078e00ff */
[----:B------:R-:W-:-:S05]  /*0cb0*/  MOV R11, R17 ;  /* 0x00000011000b7202 */ /* 0x000fca0000000f00 */
[----:B------:R-:W-:-:S05]  /*0cc0*/  FADD R11, R12, R11 ;  /* 0x0000000b0c0b7221 */ /* 0x000fca0000000000 */
[----:B------:R-:W-:-:S07]  /*0cd0*/  MOV R19, R11 ;  /* 0x0000000b00137202 */ /* 0x000fce0000000f00 */
[----:B------:R-:W-:Y:S05]  /*0ce0*/  WARPSYNC.COLLECTIVE R16, `(.L_x_6745) ;  /* 0x0000000010087348 */ /* 0x000fea0003c00000 */
[----:B------:R0:W1:Y:S02]  /*0cf0*/  SHFL.BFLY P1, R17, R19, R18, R21 ;  /* 0x0c00001213117389 */ /* 0x0000640000020015 */
[----:B01----:R-:W-:Y:S01]  /*0d00*/  ENDCOLLECTIVE ;  /* 0x000000000000791b */ /* 0x003fe20003800000 */
.L_x_6745:
[----:B------:R-:W-:Y:S01]  /*0d10*/  HFMA2.MMA R18, -RZ, RZ, 0, 9.5367431640625e-07 ;  /* 0x00000010ff127435 */ /* 0x000fe200000001ff */
[----:B------:R-:W-:-:S05]  /*0d20*/  MOV R10, R17 ;  /* 0x00000011000a7202 */ /* 0x000fca0000000f00 */
[----:B------:R-:W-:-:S05]  /*0d30*/  FADD R10, R11, R10 ;  /* 0x0000000a0b0a7221 */ /* 0x000fca0000000000 */
[----:B------:R-:W-:-:S07]  /*0d40*/  MOV R19, R10 ;  /* 0x0000000a00137202 */ /* 0x000fce0000000f00 */
[----:B------:R-:W-:Y:S05]  /*0d50*/  WARPSYNC.COLLECTIVE R16, `(.L_x_6746) ;  /* 0x0000000010087348 */ /* 0x000fea0003c00000 */
[----:B------:R0:W1:Y:S02]  /*0d60*/  SHFL.BFLY P1, R17, R19, R18, R21 ;  /* 0x0c00001213117389 */ /* 0x0000640000020015 */
[----:B01----:R-:W-:Y:S01]  /*0d70*/  ENDCOLLECTIVE ;  /* 0x000000000000791b */ /* 0x003fe20003800000 */
.L_x_6746:
[----:B------:R-:W-:Y:S01]  /*0d80*/  HFMA2.MMA R18, -RZ, RZ, 0, 5.9604644775390625e-08 ;  /* 0x00000001ff127435 */ /* 0x000fe200000001ff */
[----:B------:R-:W-:Y:S01]  /*0d90*/  MOV R19, R8 ;  /* 0x0000000800137202 */ /* 0x000fe20000000f00 */
[----:B------:R-:W-:-:S09]  /*0da0*/  IMAD.MOV.U32 R9, RZ, RZ, R17 ;  /* 0x000000ffff097224 */ /* 0x000fd200078e0011 */
[----:B------:R-:W-:Y:S05]  /*0db0*/  WARPSYNC.COLLECTIVE R16, `(.L_x_6747) ;  /* 0x0000000010087348 */ /* 0x000fea0003c00000 */
[----:B------:R0:W1:Y:S02]  /*0dc0*/  SHFL.BFLY P1, R17, R19, R18, R21 ;  /* 0x0c00001213117389 */ /* 0x0000640000020015 */
[----:B01----:R-:W-:Y:S01]  /*0dd0*/  ENDCOLLECTIVE ;  /* 0x000000000000791b */ /* 0x003fe20003800000 */
.L_x_6747:
[----:B------:R-:W-:Y:S01]  /*0de0*/  HFMA2.MMA R18, -RZ, RZ, 0, 1.1920928955078125e-07 ;  /* 0x00000002ff127435 */ /* 0x000fe200000001ff */
[----:B------:R-:W-:-:S05]  /*0df0*/  MOV R11, R17 ;  /* 0x00000011000b7202 */ /* 0x000fca0000000f00 */
[----:B------:R-:W-:-:S04]  /*0e00*/  FADD R13, R8, R11 ;  /* 0x0000000b080d7221 */ /* 0x000fc80000000000 */
[----:B------:R-:W-:-:S07]  /*0e10*/  IMAD.MOV.U32 R19, RZ, RZ, R13 ;  /* 0x000000ffff137224 */ /* 0x000fce00078e000d */
[----:B------:R-:W-:Y:S05]  /*0e20*/  WARPSYNC.COLLECTIVE R16, `(.L_x_6748) ;  /* 0x0000000010087348 */ /* 0x000fea0003c00000 */
[----:B------:R0:W1:Y:S02]  /*0e30*/  SHFL.BFLY P1, R17, R19, R18, R21 ;  /* 0x0c00001213117389 */ /* 0x0000640000020015 */
[----:B01----:R-:W-:Y:S01]  /*0e40*/  ENDCOLLECTIVE ;  /* 0x000000000000791b */ /* 0x003fe20003800000 */
.L_x_6748:
[----:B------:R-:W-:Y:S01]  /*0e50*/  IMAD.MOV.U32 R18, RZ, RZ, 0x4 ;  /* 0x00000004ff127424 */ /* 0x000fe200078e00ff */
[----:B------:R-:W-:-:S05]  /*0e60*/  MOV R14, R17 ;  /* 0x00000011000e7202 */ /* 0x000fca0000000f00 */
[----:B------:R-:W-:-:S05]  /*0e70*/  FADD R14, R13, R14 ;  /* 0x0000000e0d0e7221 */ /* 0x000fca0000000000 */
[----:B------:R-:W-:-:S07]  /*0e80*/  MOV R19, R14 ;  /* 0x0000000e00137202 */ /* 0x000fce0000000f00 */
[----:B------:R-:W-:Y:S05]  /*0e90*/  WARPSYNC.COLLECTIVE R16, `(.L_x_6749) ;  /* 0x0000000010087348 */ /* 0x000fea0003c00000 */
[----:B------:R0:W1:Y:S02]  /*0ea0*/  SHFL.BFLY P1, R17, R19, R18, R21 ;  /* 0x0c00001213117389 */ /* 0x0000640000020015 */
[----:B01----:R-:W-:Y:S01]  /*0eb0*/  ENDCOLLECTIVE ;  /* 0x000000000000791b */ /* 0x003fe20003800000 */
.L_x_6749:
[----:B------:R-:W-:Y:S01]  /*0ec0*/  HFMA2.MMA R18, -RZ, RZ, 0, 4.76837158203125e-07 ;  /* 0x00000008ff127435 */ /* 0x000fe200000001ff */
[----:B------:R-:W-:-:S05]  /*0ed0*/  MOV R15, R17 ;  /* 0x00000011000f7202 */ /* 0x000fca0000000f00 */
[----:B------:R-:W-:-:S05]  /*0ee0*/  FADD R15, R14, R15 ;  /* 0x0000000f0e0f7221 */ /* 0x000fca0000000000 */
[----:B------:R-:W-:-:S07]  /*0ef0*/  MOV R19, R15 ;  /* 0x0000000f00137202 */ /* 0x000fce0000000f00 */
[----:B------:R-:W-:Y:S05]  /*0f00*/  WARPSYNC.COLLECTIVE R16, `(.L_x_6750) ;  /* 0x0000000010087348 */ /* 0x000fea0003c00000 */
[----:B------:R0:W1:Y:S02]  /*0f10*/  SHFL.BFLY P1, R17, R19, R18, R21 ;  /* 0x0c00001213117389 */ /* 0x0000640000020015 */
[----:B01----:R-:W-:Y:S01]  /*0f20*/  ENDCOLLECTIVE ;  /* 0x000000000000791b */ /* 0x003fe20003800000 */
.L_x_6750:
[----:B------:R-:W-:Y:S01]  /*0f30*/  HFMA2.MMA R18, -RZ, RZ, 0, 9.5367431640625e-07 ;  /* 0x00000010ff127435 */ /* 0x000fe200000001ff */
[----:B------:R-:W-:-:S04]  /*0f40*/  IMAD.MOV.U32 R8, RZ, RZ, R17 ;  /* 0x000000ffff087224 */ /* 0x000fc800078e0011 */
[----:B------:R-:W-:-:S05]  /*0f50*/  FADD R8, R15, R8 ;  /* 0x000000080f087221 */ /* 0x000fca0000000000 */
[----:B------:R-:W-:-:S07]  /*0f60*/  MOV R19, R8 ;  /* 0x0000000800137202 */ /* 0x000fce0000000f00 */
[----:B------:R-:W-:Y:S05]  /*0f70*/  WARPSYNC.COLLECTIVE R16, `(.L_x_6751) ;  /* 0x0000000010087348 */ /* 0x000fea0003c00000 */
[----:B------:R0:W1:Y:S02]  /*0f80*/  SHFL.BFLY P1, R17, R19, R18, R21 ;  /* 0x0c00001213117389 */ /* 0x0000640000020015 */
[----:B01----:R-:W-:Y:S01]  /*0f90*/  ENDCOLLECTIVE ;  /* 0x000000000000791b */ /* 0x003fe20003800000 */
.L_x_6751:
[----:B------:R-:W-:Y:S01]  /*0fa0*/  MOV R13, R17 ;  /* 0x00000011000d7202 */ /* 0x000fe20000000f00 */
[----:B------:R-:W-:Y:S06]  /*0fb0*/  BRA `(.L_x_6752) ;  /* 0xfffffff8006c7947 */ /* 0x000fec000383ffff */
.L_x_6753:
        /* <DEDUP_REMOVED lines=12> */
.L_x_8089:


//--------------------- .text._ZN18transformer_engine13normalization19ln_bwd_tuned_kernelINS0_13Kernel_traitsI6__halfS3_S3_fjLj3072ELj1ELj1ELj4ELj16ENS0_18Kernel_traits_baseILj3072ES3_S3_S3_fjLj128EEEEEEEvNS0_20BackwardKernelParamsE --------------------------
	.section	.text._ZN18transformer_engine13normalization19ln_bwd_tuned_kernelINS0_13Kernel_traitsI6__halfS3_S3_fjLj3072ELj1ELj1ELj4ELj16ENS0_18Kernel_traits_baseILj3072ES3_S3_S3_fjLj128EEEEEEEvNS0_20BackwardKernelParamsE,"ax",@progbits
	.align	128
        .global         _ZN18transformer_engine13normalization19ln_bwd_tuned_kernelINS0_13Kernel_traitsI6__halfS3_S3_fjLj3072ELj1ELj1ELj4ELj16ENS0_18Kernel_traits_baseILj3072ES3_S3_S3_fjLj128EEEEEEEvNS0_20BackwardKernelParamsE
        .type           _ZN18transformer_engine13normalization19ln_bwd_tuned_kernelINS0_13Kernel_traitsI6__halfS3_S3_fjLj3072ELj1ELj1ELj4ELj16ENS0_18Kernel_traits_baseILj3072ES3_S3_S3_fjLj128EEEEEEEvNS0_20BackwardKernelParamsE,@function
        .size           _ZN18transformer_engine13normalization19ln_bwd_tuned_kernelINS0_13Kernel_traitsI6__halfS3_S3_fjLj3072ELj1ELj1ELj4ELj16ENS0_18Kernel_traits_baseILj3072ES3_S3_S3_fjLj128EEEEEEEvNS0_20BackwardKernelParamsE,(.L_x_8090 - _ZN18transformer_engine13normalization19ln_bwd_tuned_kernelINS0_13Kernel_traitsI6__halfS3_S3_fjLj3072ELj1ELj1ELj4ELj16ENS0_18Kernel_traits_baseILj3072ES3_S3_S3_fjLj128EEEEEEEvNS0_20BackwardKernelParamsE)
        .other          _ZN18transformer_engine13normalization19ln_bwd_tuned_kernelINS0_13Kernel_traitsI6__halfS3_S3_fjLj3072ELj1ELj1ELj4ELj16ENS0_18Kernel_traits_baseILj3072ES3_S3_S3_fjLj128EEEEEEEvNS0_20BackwardKernelParamsE,@"STO_CUDA_ENTRY STV_DEFAULT"
_ZN18transformer_engine13normalization19ln_bwd_tuned_kernelINS0_13Kernel_traitsI6__halfS3_S3_fjLj3072ELj1ELj1ELj4ELj16ENS0_18Kernel_traits_baseILj3072ES3_S3_S3_fjLj128EEEEEEEvNS0_20BackwardKernelParamsE:
.text._ZN18transformer_engine13normalization19ln_bwd_tuned_kernelINS0_13Kernel_traitsI6__halfS3_S3_fjLj3072ELj1ELj1ELj4ELj16ENS0_18Kernel_traits_baseILj3072ES3_S3_S3_fjLj128EEEEEEEvNS0_20BackwardKernelParamsE:
        /* <DEDUP_REMOVED lines=42> */
[----:B------:R-:W4:Y:S01]  /*02a0*/  LDG.E.128 R12, desc[UR6][R2.64+0x1000] ;  /* 0x00100006020c7981 */ /* 0x000f22000c1e1d00 */
        /* <DEDUP_REMOVED lines=21> */
[----:B------:R-:W-:Y:S01]  /*0400*/  IADD3 R75, R76, 0x4, RZ ;  /* 0x000000044c4b7810 */ /* 0x000fe20007ffe0ff */
[----:B0-----:R-:W-:-:S06]  /*0410*/  ULEA UR4, UR5, UR4, 0x18 ;  /* 0x0000000405047291 */ /* 0x001fcc000f8ec03f */
[----:B------:R-:W-:Y:S01]  /*0420*/  MOV R74, UR4 ;  /* 0x00000004004a7c02 */ /* 0x000fe20008000f00 */
        /* <DEDUP_REMOVED lines=8> */
[----:B------:R-:W-:Y:S02]  /*04b0*/  HADD2.F32 R82, -RZ, R14.H0_H0 ;  /* 0x2000000eff527230 */ /* 0x000fe40000004100 */
        /* <DEDUP_REMOVED lines=50> */
.L_x_6757:
        /* <DEDUP_REMOVED lines=19> */
[----:B---3--:R-:W-:Y:S02]  /*0910*/  IMAD.WIDE R108, R78, 0x4, R108 ;  /* 0x000000044e6c7825 */ /* 0x008fe400078e026c */
[----:B------:R-:W3:Y:S02]  /*0920*/  LDG.E R0, desc[UR6][R110.64] ;  /* 0x000000066e007981 */ /* 0x000ee4000c1e1900 */
[----:B------:R-:W-:-:S02]  /*0930*/  IMAD.WIDE.U32 R56, R104, 0x10, R56 ;  /* 0x0000001068387825 */ /* 0x000fc400078e0038 */
[----:B------:R0:W3:Y:S04]  /*0940*/  LDG.E R103, desc[UR6][R108.64] ;  /* 0x000000066c677981 */ /* 0x0000e8000c1e1900 */
[----:B------:R-:W3:Y:S01]  /*0950*/  LDG.E.128 R56, desc[UR6][R56.64] ;  /* 0x0000000638387981 */ /* 0x000ee2000c1e1d00 */
[----:B------:R-:W-:Y:S01]  /*0960*/  UMOV UR4, 0xffffffff ;  /* 0xffffffff00047882 */ /* 0x000fe20000000000 */
[----:B------:R-:W-:Y:S01]  /*0970*/  LOP3.LUT P1, RZ, R34, 0x1f, RZ, 0xc0, !PT ;  /* 0x0000001f22ff7812 */ /* 0x000fe2000782c0ff */
[----:B----4-:R-:W-:Y:S02]  /*0980*/  HADD2.F32 R113, -RZ, R36.H0_H0 ;  /* 0x20000024ff717230 */ /* 0x010fe40000004100 */
[----:B------:R-:W-:Y:S02]  /*0990*/  HADD2.F32 R121, -RZ, R37.H0_H0 ;  /* 0x20000025ff797230 */ /* 0x000fe40000004100 */
[----:B------:R-:W-:-:S02]  /*09a0*/  HADD2.F32 R127, -RZ, R39.H0_H0 ;  /* 0x20000027ff7f7230 */ /* 0x000fc40000004100 */
[----:B-----5:R-:W-:Y:S02]  /*09b0*/  HADD2.F32 R129, -RZ, R45.H0_H0 ;  /* 0x2000002dff817230 */ /* 0x020fe40000004100 */
[--C-:B------:R-:W-:Y:S02]  /*09c0*/  HADD2.F32 R132, -RZ, R41.reuse.H0_H0 ;  /* 0x20000029ff847230 */ /* 0x100fe40000004100 */
[----:B------:R-:W-:Y:S02]  /*09d0*/  HADD2.F32 R130, -RZ, R41.H1_H1 ;  /* 0x30000029ff827230 */ /* 0x000fe40000004100 */
[--C-:B------:R-:W-:Y:S02]  /*09e0*/  HADD2.F32 R124, -RZ, R43.reuse.H0_H0 ;  /* 0x2000002bff7c7230 */ /* 0x100fe40000004100 */
[----:B------:R-:W-:Y:S02]  /*09f0*/  HADD2.F32 R114, -RZ, R43.H1_H1 ;  /* 0x3000002bff727230 */ /* 0x000fe40000004100 */
[----:B------:R-:W-:-:S02]  /*0a00*/  HADD2.F32 R135, -RZ, R47.H0_H0 ;  /* 0x2000002fff877230 */ /* 0x000fc40000004100 */
[--C-:B0-----:R-:W-:Y:S02]  /*0a10*/  HADD2.F32 R108, -RZ, R51.reuse.H0_H0 ;  /* 0x20000033ff6c7230 */ /* 0x101fe40000004100 */
[----:B------:R-:W-:Y:S02]  /*0a20*/  HADD2.F32 R41, -RZ, R51.H1_H1 ;  /* 0x30000033ff297230 */ /* 0x000fe40000004100 */
[----:B--2---:R-:W-:Y:S02]  /*0a30*/  HADD2.F32 R141, -RZ, R53.H0_H0 ;  /* 0x20000035ff8d7230 */ /* 0x004fe40000004100 */
[----:B------:R-:W-:Y:S02]  /*0a40*/  HADD2.F32 R147, -RZ, R55.H0_H0 ;  /* 0x20000037ff937230 */ /* 0x000fe40000004100 */
        /* <DEDUP_REMOVED lines=17> */
[C---:B---3--:R-:W-:Y:S01]  /*0b60*/  FADD R152, -R0.reuse, R113 ;  /* 0x0000007100987221 */ /* 0x048fe20000000100 */
        /* <DEDUP_REMOVED lines=31> */
[----:B------:R-:W-:-:S02]  /*0d60*/  FMUL R139, R103, R154 ;  /* 0x0000009a678b7220 */ /* 0x000fc40000400000 */
[-C--:B------:R-:W-:Y:S01]  /*0d70*/  FFMA R77, R0, R137.reuse, R77 ;  /* 0x00000089004d7223 */ /* 0x080fe2000000004d */
[----:B------:R-:W-:Y:S01]  /*0d80*/  FMUL R137, R102, R137 ;  /* 0x0000008966897220 */ /* 0x000fe20000400000 */
[--C-:B------:R-:W-:Y:S02]  /*0d90*/  HADD2.F32 R39, -RZ, R56.reuse.H0_H0 ;  /* 0x20000038ff277230 */ /* 0x100fe40000004100 */
[----:B------:R-:W-:Y:S01]  /*0da0*/  FADD R71, R134, R71 ;  /* 0x0000004786477221 */ /* 0x000fe20000000000 */
[----:B------:R-:W-:Y:S02]  /*0db0*/  HADD2.F32 R55, -RZ, R56.H1_H1 ;  /* 0x30000038ff377230 */ /* 0x000fe40000004100 */
[----:B------:R-:W-:Y:S01]  /*0dc0*/  FMUL R135, R103, R156 ;  /* 0x0000009c67877220 */ /* 0x000fe20000400000 */
[-C--:B------:R-:W-:Y:S01]  /*0dd0*/  FFMA R72, R139, R134.reuse, R72 ;  /* 0x000000868b487223 */ /* 0x080fe20000000048 */
[----:B------:R-:W-:Y:S01]  /*0de0*/  FMUL R134, R101, R134 ;  /* 0x0000008665867220 */ /* 0x000fe20000400000 */
[----:B------:R-:W-:Y:S01]  /*0df0*/  FADD R43, RZ, R137 ;  /* 0x00000089ff2b7221 */ /* 0x000fe20000000000 */
[----:B------:R-:W-:Y:S01]  /*0e00*/  FFMA R56, R0, R137, RZ ;  /* 0x0000008900387223 */ /* 0x000fe200000000ff */
[----:B------:R-:W-:Y:S01]  /*0e10*/  FADD R69, R132, R69 ;  /* 0x0000004584457221 */ /* 0x000fe20000000000 */
[----:B------:R-:W-:Y:S01]  /*0e20*/  FMUL R133, R103, R158 ;  /* 0x0000009e67857220 */ /* 0x000fe20000400000 */
[-C--:B------:R-:W-:Y:S01]  /*0e30*/  FFMA R70, R135, R132.reuse, R70 ;  /* 0x0000008487467223 */ /* 0x080fe20000000046 */
[----:B------:R-:W-:Y:S01]  /*0e40*/  FMUL R132, R100, R132 ;  /* 0x0000008464847220 */ /* 0x000fe20000400000 */
        /* <DEDUP_REMOVED lines=27> */
[----:B------:R-:W-:Y:S02]  /*1000*/  HADD2.F32 R118, -RZ, R48.H1_H1 ;  /* 0x30000030ff767230 */ /* 0x000fe40000004100 */
[C---:B------:R-:W-:Y:S01]  /*1010*/  FMUL R109, R103.reuse, R136 ;  /* 0x00000088676d7220 */ /* 0x040fe20000400000 */
[--C-:B------:R-:W-:Y:S02]  /*1020*/  HADD2.F32 R48, -RZ, R58.reuse.H0_H0 ;  /* 0x2000003aff307230 */ /* 0x100fe40000004100 */
[----:B------:R-:W-:Y:S01]  /*1030*/  FMUL R125, R103, R144 ;  /* 0x00000090677d7220 */ /* 0x000fe20000400000 */
[----:B------:R-:W-:Y:S02]  /*1040*/  HADD2.F32 R47, -RZ, R58.H1_H1 ;  /* 0x3000003aff2f7230 */ /* 0x000fe40000004100 */
[----:B------:R-:W-:Y:S01]  /*1050*/  FMUL R123, R95, R114 ;  /* 0x000000725f7b7220 */ /* 0x000fe20000400000 */
[----:B------:R-:W-:Y:S01]  /*1060*/  FADD R58, R43, R124 ;  /* 0x0000007c2b3a7221 */ /* 0x000fe20000000000 */
[----:B------:R-:W-:Y:S01]  /*1070*/  FFMA R56, R127, R124, R56 ;  /* 0x0000007c7f387223 */ /* 0x000fe20000000038 */
[----:B------:R-:W-:-:S02]  /*1080*/  HADD2.F32 R45, -RZ, R59.H0_H0 ;  /* 0x2000003bff2d7230 */ /* 0x000fc40000004100 */
[----:B------:R-:W-:Y:S01]  /*1090*/  FADD R19, R119, R19 ;  /* 0x0000001377137221 */ /* 0x000fe20000000000 */
[----:B------:R-:W-:Y:S02]  /*10a0*/  HADD2.F32 R37, -RZ, R59.H1_H1 ;  /* 0x3000003bff257230 */ /* 0x000fe40000004100 */
        /* <DEDUP_REMOVED lines=10> */
[----:B------:R-:W-:Y:S01]  /*1150*/  FMUL R120, R103, R120 ;  /* 0x0000007867787220 */ /* 0x000fe20000400000 */
[----:B------:R-:W-:Y:S01]  /*1160*/  FFMA R2, R121, R118, R2 ;  /* 0x0000007679027223 */ /* 0x000fe20000000002 */
[----:B------:R-:W-:Y:S01]  /*1170*/  FMUL R58, R103, R44 ;  /* 0x0000002c673a7220 */ /* 0x000fe20000400000 */
[----:B------:R-:W-:Y:S01]  /*1180*/  FMUL R118, R93, R118 ;  /* 0x000000765d767220 */ /* 0x000fe20000400000 */
[----:B------:R-:W-:Y:S01]  /*1190*/  FADD R43, R136, R119 ;  /* 0x00000077882b7221 */ /* 0x000fe20000000000 */
[----:B------:R-:W-:Y:S01]  /*11a0*/  FFMA R44, R122, R119, R41 ;  /* 0x000000777a2c7223 */ /* 0x000fe20000000029 */
[----:B------:R-:W-:Y:S02]  /*11b0*/  HADD2.F32 R49, -RZ, R49.H1_H1 ;  /* 0x30000031ff317230 */ /* 0x000fe40000004100 */
        /* <DEDUP_REMOVED lines=10> */
[----:B------:R-:W-:Y:S02]  /*1260*/  HADD2.F32 R51, -RZ, R57.H1_H1 ;  /* 0x30000039ff337230 */ /* 0x000fe40000004100 */
[----:B------:R-:W-:Y:S01]  /*1270*/  FFMA R60, R125, R114, R60 ;  /* 0x000000727d3c7223 */ /* 0x000fe2000000003c */
[C---:B------:R-:W-:Y:S01]  /*1280*/  FMUL R116, R103.reuse, R116 ;  /* 0x0000007467747220 */ /* 0x040fe20000400000 */
        /* <DEDUP_REMOVED lines=90> */
.L_x_6768:
        /* <DEDUP_REMOVED lines=15> */
.L_x_6756:
        /* <DEDUP_REMOVED lines=159> */
.L_x_6754:
        /* <DEDUP_REMOVED lines=27> */
.L_x_6755:
[----:B------:R-:W-:Y:S01]  /*24c0*/  HFMA2.MMA R39, -RZ, RZ, 0, 9.5367431640625e-07 ;  /* 0x00000010ff277435 */ /* 0x000fe200000001ff */
[----:B------:R-:W-:Y:S02]  /*24d0*/  MOV R40, R36 ;  /* 0x0000002400287202 */ /* 0x000fe40000000f00 */
[----:B------:R-:W-:Y:S02]  /*24e0*/  MOV R38, 0x1f ;  /* 0x0000001f00267802 */ /* 0x000fe40000000f00 */
[----:B------:R-:W-:-:S07]  /*24f0*/  MOV R41, 0xffffffff ;  /* 0xffffffff00297802 */ /* 0x000fce0000000f00 */
[----:B------:R-:W-:Y:S05]  /*2500*/  WARPSYNC.COLLECTIVE R41, `(.L_x_6758) ;  /* 0x0000000029087348 */ /* 0x000fea0003c00000 */
[----:B------:R0:W1:Y:S02]  /*2510*/  SHFL.DOWN P0, R42, R40, R39, R38 ;  /* 0x08000027282a7389 */ /* 0x0000640000000026 */
[----:B01----:R-:W-:Y:S01]  /*2520*/  ENDCOLLECTIVE ;  /* 0x000000000000791b */ /* 0x003fe20003800000 */
.L_x_6758:
[----:B------:R-:W-:Y:S02]  /*2530*/  MOV R40, R37 ;  /* 0x0000002500287202 */ /* 0x000fe40000000f00 */
[----:B------:R-:W-:-:S07]  /*2540*/  MOV R43, R42 ;  /* 0x0000002a002b7202 */ /* 0x000fce0000000f00 */
[----:B------:R-:W-:Y:S05]  /*2550*/  WARPSYNC.COLLECTIVE R41, `(.L_x_6759) ;  /* 0x0000000029087348 */ /* 0x000fea0003c00000 */
[----:B------:R0:W1:Y:S02]  /*2560*/  SHFL.DOWN P0, R42, R40, R39, R38 ;  /* 0x08000027282a7389 */ /* 0x0000640000000026 */
[----:B01----:R-:W-:Y:S01]  /*2570*/  ENDCOLLECTIVE ;  /* 0x000000000000791b */ /* 0x003fe20003800000 */
.L_x_6759:
[----:B------:R-:W-:Y:S01]  /*2580*/  FADD R43, R36, R43 ;  /* 0x0000002b242b7221 */ /* 0x000fe20000000000 */
[----:B------:R-:W-:-:S04]  /*2590*/  HFMA2.MMA R39, -RZ, RZ, 0, 4.76837158203125e-07 ;  /* 0x00000008ff277435 */ /* 0x000fc800000001ff */
[----:B------:R-:W-:Y:S01]  /*25a0*/  MOV R40, R43 ;  /* 0x0000002b00287202 */ /* 0x000fe20000000f00 */
[----:B------:R-:W-:-:S07]  /*25b0*/  FADD R136, R37, R42 ;  /* 0x0000002a25887221 */ /* 0x000fce0000000000 */
[----:B------:R-:W-:Y:S05]  /*25c0*/  WARPSYNC.COLLECTIVE R41, `(.L_x_6760) ;  /* 0x0000000029087348 */ /* 0x000fea0003c00000 */
[----:B------:R0:W1:Y:S02]  /*25d0*/  SHFL.DOWN P0, R42, R40, R39, R38 ;  /* 0x08000027282a7389 */ /* 0x0000640000000026 */
[----:B01----:R-:W-:Y:S01]  /*25e0*/  ENDCOLLECTIVE ;  /* 0x000000000000791b */ /* 0x003fe20003800000 */
.L_x_6760:
[----:B------:R-:W-:Y:S02]  /*25f0*/  MOV R40, R136 ;  /* 0x0000008800287202 */ /* 0x000fe40000000f00 */
[----:B------:R-:W-:-:S07]  /*2600*/  MOV R138, R42 ;  /* 0x0000002a008a7202 */ /* 0x000fce0000000f00 */
[----:B------:R-:W-:Y:S05]  /*2610*/  WARPSYNC.COLLECTIVE R41, `(.L_x_6761) ;  /* 0x0000000029087348 */ /* 0x000fea0003c00000 */
[----:B------:R0:W1:Y:S02]  /*2620*/  SHFL.DOWN P0, R42, R40, R39, R38 ;  /* 0x08000027282a7389 */ /* 0x0000640000000026 */
[----:B01----:R-:W-:Y:S01]  /*2630*/  ENDCOLLECTIVE ;  /* 0x000000000000791b */ /* 0x003fe20003800000 */
.L_x_6761:
[----:B------:R-:W-:Y:S01]  /*2640*/  FADD R138, R43, R138 ;  /* 0x0000008a2b8a7221 */ /* 0x000fe20000000000 */
[----:B------:R-:W-:-:S04]  /*2650*/  HFMA2.MMA R39, -RZ, RZ, 0, 2.384185791015625e-07 ;  /* 0x00000004ff277435 */ /* 0x000fc800000001ff */
[----:B------:R-:W-:Y:S01]  /*2660*/  MOV R40, R138 ;  /* 0x0000008a00287202 */ /* 0x000fe20000000f00 */
[----:B------:R-:W-:-:S07]  /*2670*/  FADD R140, R136, R42 ;  /* 0x0000002a888c7221 */ /* 0x000fce0000000000 */
[----:B------:R-:W-:Y:S05]  /*2680*/  WARPSYNC.COLLECTIVE R41, `(.L_x_6762) ;  /* 0x0000000029087348 */ /* 0x000fea0003c00000 */
[----:B------:R0:W1:Y:S02]  /*2690*/  SHFL.DOWN P0, R42, R40, R39, R38 ;  /* 0x08000027282a7389 */ /* 0x0000640000000026 */
[----:B01----:R-:W-:Y:S01]  /*26a0*/  ENDCOLLECTIVE ;  /* 0x000000000000791b */ /* 0x003fe20003800000 */
.L_x_6762:
[----:B------:R-:W-:Y:S02]  /*26b0*/  MOV R40, R140 ;  /* 0x0000008c00287202 */ /* 0x000fe40000000f00 */
[----:B------:R-:W-:-:S07]  /*26c0*/  MOV R143, R42 ;  /* 0x0000002a008f7202 */ /* 0x000fce0000000f00 */
[----:B------:R-:W-:Y:S05]  /*26d0*/  WARPSYNC.COLLECTIVE R41, `(.L_x_6763) ;  /* 0x0000000029087348 */ /* 0x000fea0003c00000 */
[----:B------:R0:W1:Y:S02]  /*26e0*/  SHFL.DOWN P0, R42, R40, R39, R38 ;  /* 0x08000027282a7389 */ /* 0x0000640000000026 */
[----:B01----:R-:W-:Y:S01]  /*26f0*/  ENDCOLLECTIVE ;  /* 0x000000000000791b */ /* 0x003fe20003800000 */
.L_x_6763:
[----:B------:R-:W-:Y:S01]  /*2700*/  FADD R143, R138, R143 ;  /* 0x0000008f8a8f7221 */ /* 0x000fe20000000000 */
[----:B------:R-:W-:-:S04]  /*2710*/  HFMA2.MMA R39, -RZ, RZ, 0, 1.1920928955078125e-07 ;  /* 0x00000002ff277435 */ /* 0x000fc800000001ff */
[----:B------:R-:W-:Y:S01]  /*2720*/  MOV R40, R143 ;  /* 0x0000008f00287202 */ /* 0x000fe20000000f00 */
[----:B------:R-:W-:-:S07]  /*2730*/  FADD R142, R140, R42 ;  /* 0x0000002a8c8e7221 */ /* 0x000fce0000000000 */
[----:B------:R-:W-:Y:S05]  /*2740*/  WARPSYNC.COLLECTIVE R41, `(.L_x_6764) ;  /* 0x0000000029087348 */ /* 0x000fea0003c00000 */
[----:B------:R0:W1:Y:S02]  /*2750*/  SHFL.DOWN P0, R42, R40, R39, R38 ;  /* 0x08000027282a7389 */ /* 0x0000640000000026 */
[----:B01----:R-:W-:Y:S01]  /*2760*/  ENDCOLLECTIVE ;  /* 0x000000000000791b */ /* 0x003fe20003800000 */
.L_x_6764:
[----:B------:R-:W-:Y:S02]  /*2770*/  MOV R40, R142 ;  /* 0x0000008e00287202 */ /* 0x000fe40000000f00 */
[----:B------:R-:W-:-:S07]  /*2780*/  MOV R36, R42 ;  /* 0x0000002a00247202 */ /* 0x000fce0000000f00 */
[----:B------:R-:W-:Y:S05]  /*2790*/  WARPSYNC.COLLECTIVE R41, `(.L_x_6765) ;  /* 0x0000000029087348 */ /* 0x000fea0003c00000 */
[----:B------:R0:W1:Y:S02]  /*27a0*/  SHFL.DOWN P0, R42, R40, R39, R38 ;  /* 0x08000027282a7389 */ /* 0x0000640000000026 */
[----:B01----:R-:W-:Y:S01]  /*27b0*/  ENDCOLLECTIVE ;  /* 0x000000000000791b */ /* 0x003fe20003800000 */
.L_x_6765:
[----:B------:R-:W-:Y:S01]  /*27c0*/  FADD R36, R143, R36 ;  /* 0x000000248f247221 */ /* 0x000fe20000000000 */
[----:B------:R-:W-:-:S04]  /*27d0*/  HFMA2.MMA R39, -RZ, RZ, 0, 5.9604644775390625e-08 ;  /* 0x00000001ff277435 */ /* 0x000fc800000001ff */
[----:B------:R-:W-:Y:S01]  /*27e0*/  MOV R40, R36 ;  /* 0x0000002400287202 */ /* 0x000fe20000000f00 */
[----:B------:R-:W-:-:S07]  /*27f0*/  FADD R37, R142, R42 ;  /* 0x0000002a8e257221 */ /* 0x000fce0000000000 */
[----:B------:R-:W-:Y:S05]  /*2800*/  WARPSYNC.COLLECTIVE R41, `(.L_x_6766) ;  /* 0x0000000029087348 */ /* 0x000fea0003c00000 */
[----:B------:R0:W1:Y:S02]  /*2810*/  SHFL.DOWN P0, R42, R40, R39, R38 ;  /* 0x08000027282a7389 */ /* 0x0000640000000026 */
[----:B01----:R-:W-:Y:S01]  /*2820*/  ENDCOLLECTIVE ;  /* 0x000000000000791b */ /* 0x003fe20003800000 */
.L_x_6766:
[----:B------:R-:W-:Y:S02]  /*2830*/  MOV R40, R37 ;  /* 0x0000002500287202 */ /* 0x000fe40000000f00 */
[----:B------:R-:W-:-:S07]  /*2840*/  MOV R43, R42 ;  /* 0x0000002a002b7202 */ /* 0x000fce0000000f00 */
[----:B------:R-:W-:Y:S05]  /*2850*/  WARPSYNC.COLLECTIVE R41, `(.L_x_6767) ;  /* 0x0000000029087348 */ /* 0x000fea0003c00000 */
[----:B------:R0:W1:Y:S02]  /*2860*/  SHFL.DOWN P0, R42, R40, R39, R38 ;  /* 0x08000027282a7389 */ /* 0x0000640000000026 */
[----:B01----:R-:W-:Y:S01]  /*2870*/  ENDCOLLECTIVE ;  /* 0x000000000000791b */ /* 0x003fe20003800000 */
.L_x_6767:
[----:B------:R-:W-:Y:S05]  /*2880*/  BRA `(.L_x_6768) ;  /* 0xffffffec00e87947 */ /* 0x000fea000383ffff */
.L_x_6769:
        /* <DEDUP_REMOVED lines=15> */
.L_x_8090:


//--------------------- .text._ZN18transformer_engine13normalization28ln_bwd_finalize_tuned_kernelINS0_22Kernel_traits_finalizeILj3072EffffjLj1024ELj4ENS0_18Kernel_traits_baseILj3072EffffjLj1024EEEEEEEvNS0_20BackwardKernelParamsE --------------------------
	.section	.text._ZN18transformer_engine13normalization28ln_bwd_finalize_tuned_kernelINS0_22Kernel_traits_finalizeILj3072EffffjLj1024ELj4ENS0_18Kernel_traits_baseILj3072EffffjLj1024EEEEEEEvNS0_20BackwardKernelParamsE,"ax",@progbits
	.align	128
        .global         _ZN18transformer_engine13normalization28ln_bwd_finalize_tuned_kernelINS0_22Kernel_traits_finalizeILj3072EffffjLj1024ELj4ENS0_18Kernel_traits_baseILj3072EffffjLj1024EEEEEEEvNS0_20BackwardKernelParamsE
        .type           _ZN18transformer_engine13normalization28ln_bwd_finalize_tuned_kernelINS0_22Kernel_traits_finalizeILj3072EffffjLj1024ELj4ENS0_18Kernel_traits_baseILj3072EffffjLj1024EEEEEEEvNS0_20BackwardKernelParamsE,@function
        .size           _ZN18transformer_engine13normalization28ln_bwd_finalize_tuned_kernelINS0_22Kernel_traits_finalizeILj3072EffffjLj1024ELj4ENS0_18Kernel_traits_baseILj3072EffffjLj1024EEEEEEEvNS0_20BackwardKernelParamsE,(.L_x_8091 - _ZN18transformer_engine13normalization28ln_bwd_finalize_tuned_kernelINS0_22Kernel_traits_finalizeILj3072EffffjLj1024ELj4ENS0_18Kernel_traits_baseILj3072EffffjLj1024EEEEEEEvNS0_20BackwardKernelParamsE)
        .other          _ZN18transformer_engine13normalization28ln_bwd_finalize_tuned_kernelINS0_22Kernel_traits_finalizeILj3072EffffjLj1024ELj4ENS0_18Kernel_traits_baseILj3072EffffjLj1024EEEEEEEvNS0_20BackwardKernelParamsE,@"STO_CUDA_ENTRY STV_DEFAULT"
_ZN18transformer_engine13normalization28ln_bwd_finalize_tuned_kernelINS0_22Kernel_traits_finalizeILj3072EffffjLj1024ELj4ENS0_18Kernel_traits_baseILj3072EffffjLj1024EEEEEEEvNS0_20BackwardKernelParamsE:
.text._ZN18transformer_engine13normalization28ln_bwd_finalize_tuned_kernelINS0_22Kernel_traits_finalizeILj3072EffffjLj1024ELj4ENS0_18Kernel_traits_baseILj3072EffffjLj1024EEEEEEEvNS0_20BackwardKernelParamsE:
        /* <DEDUP_REMOVED lines=20> */
.L_x_6781:
        /* <DEDUP_REMOVED lines=28> */
.L_x_6774:
        /* <DEDUP_REMOVED lines=33> */
.L_x_6773:
[----:B------:R-:W-:Y:S05]  /*0510*/  BSYNC B1 ;  /* 0x0000000000017941 */ /* 0x000fea0003800000 */
.L_x_6772:
        /* <DEDUP_REMOVED lines=23> */
.L_x_6776:
[----:B------:R-:W-:Y:S05]  /*0690*/  BSYNC B1 ;  /* 0x0000000000017941 */ /* 0x000fea0003800000 */
.L_x_6775:
        /* <DEDUP_REMOVED lines=11> */
.L_x_6771:
[----:B------:R-:W-:Y:S05]  /*0750*/  BSYNC B0 ;  /* 0x0000000000007941 */ /* 0x000fea0003800000 */
.L_x_6770:
        /* <DEDUP_REMOVED lines=33> */
.L_x_6792:
[----:B------:R-:W-:Y:S01]  /*0970*/  @!P0 SHF.R.U32.HI R11, RZ, 0x3, R0 ;  /* 0x00000003ff0b8819 */ /* 0x000fe20000011600 */
[----:B--2---:R-:W-:Y:S01]  /*0980*/  FADD R13, R8, R13 ;  /* 0x0000000d080d7221 */ /* 0x004fe20000000000 */
[----:B-1----:R-:W-:Y:S02]  /*0990*/  FADD R9, R10, R9 ;  /* 0x000000090a097221 */ /* 0x002fe40000000000 */
[----:B0-----:R-:W-:-:S05]  /*09a0*/  @!P0 LOP3.LUT R8, R11, 0x1ffffffc, RZ, 0xc0, !PT ;  /* 0x1ffffffc0b088812 */ /* 0x001fca00078ec0ff */
[----:B------:R1:W-:Y:S04]  /*09b0*/  @!P0 STS [R8+UR4+0x2000], R13 ;  /* 0x0020000d08008988 */ /* 0x0003e80008000804 */
[----:B------:R1:W-:Y:S02]  /*09c0*/  @!P0 STS [R8+UR4+0x2080], R9 ;  /* 0x0020800908008988 */ /* 0x0003e40008000804 */
.L_x_6777:
        /* <DEDUP_REMOVED lines=16> */
.L_x_6780:
[----:B------:R-:W-:Y:S05]  /*0ad0*/  BSYNC B0 ;  /* 0x0000000000007941 */ /* 0x000fea0003800000 */
.L_x_6779:
[C---:B------:R-:W-:Y:S02]  /*0ae0*/  ISETP.GT.U32.AND P0, PT, R5.reuse, -0xc01, PT ;  /* 0xfffff3ff0500780c */ /* 0x040fe40003f04070 */
[----:B------:R-:W-:Y:S02]  /*0af0*/  IADD3 R5, R5, 0xc00, RZ ;  /* 0x00000c0005057810 */ /* 0x000fe40007ffe0ff */
[----:B------:R-:W-:-:S09]  /*0b00*/  IADD3 R6, R6, 0x600, RZ ;  /* 0x0000060006067810 */ /* 0x000fd20007ffe0ff */
[----:B------:R-:W-:Y:S05]  /*0b10*/  @P0 BRA `(.L_x_6781) ;  /* 0xfffffff400880947 */ /* 0x000fea000383ffff */
[----:B------:R-:W-:Y:S05]  /*0b20*/  EXIT ;  /* 0x000000000000794d */ /* 0x000fea0003800000 */
.L_x_6778:
[----:B------:R-:W-:Y:S01]  /*0b30*/  HFMA2.MMA R18, -RZ, RZ, 0, 5.9604644775390625e-08 ;  /* 0x00000001ff127435 */ /* 0x000fe200000001ff */
[----:B0-----:R-:W-:Y:S01]  /*0b40*/  IMAD.MOV.U32 R19, RZ, RZ, R10 ;  /* 0x000000ffff137224 */ /* 0x001fe200078e000a */
[----:B------:R-:W-:Y:S02]  /*0b50*/  MOV R21, 0x1f ;  /* 0x0000001f00157802 */ /* 0x000fe40000000f00 */
[----:B------:R-:W-:-:S07]  /*0b60*/  MOV R16, 0xffffffff ;  /* 0xffffffff00107802 */ /* 0x000fce0000000f00 */
[----:B-12---:R-:W-:Y:S05]  /*0b70*/  WARPSYNC.COLLECTIVE R16, `(.L_x_6782) ;  /* 0x0000000010087348 */ /* 0x006fea0003c00000 */
[----:B------:R0:W3:Y:S02]  /*0b80*/  SHFL.BFLY P1, R17, R19, R18, R21 ;  /* 0x0c00001213117389 */ /* 0x0000e40000020015 */
[----:B0123--:R-:W-:Y:S01]  /*0b90*/  ENDCOLLECTIVE ;  /* 0x000000000000791b */ /* 0x00ffe20003800000 */
.L_x_6782:
[----:B------:R-:W-:Y:S01]  /*0ba0*/  HFMA2.MMA R18, -RZ, RZ, 0, 1.1920928955078125e-07 ;  /* 0x00000002ff127435 */ /* 0x000fe200000001ff */
[----:B------:R-:W-:-:S04]  /*0bb0*/  IMAD.MOV.U32 R9, RZ, RZ, R17 ;  /* 0x000000ffff097224 */ /* 0x000fc800078e0011 */
[----:B------:R-:W-:-:S05]  /*0bc0*/  FADD R9, R10, R9 ;  /* 0x000000090a097221 */ /* 0x000fca0000000000 */
[----:B------:R-:W-:-:S07]  /*0bd0*/  MOV R19, R9 ;  /* 0x0000000900137202 */ /* 0x000fce0000000f00 */
[----:B------:R-:W-:Y:S05]  /*0be0*/  WARPSYNC.COLLECTIVE R16, `(.L_x_6783) ;  /* 0x0000000010087348 */ /* 0x000fea0003c00000 */
[----:B------:R0:W1:Y:S02]  /*0bf0*/  SHFL.BFLY P1, R17, R19, R18, R21 ;  /* 0x0c00001213117389 */ /* 0x0000640000020015 */
[----:B01----:R-:W-:Y:S01]  /*0c00*/  ENDCOLLECTIVE ;  /* 0x000000000000791b */ /* 0x003fe20003800000 */
.L_x_6783:
[----:B------:R-:W-:Y:S01]  /*0c10*/  HFMA2.MMA R18, -RZ, RZ, 0, 2.384185791015625e-07 ;  /* 0x00000004ff127435 */ /* 0x000fe200000001ff */
[----:B------:R-:W-:-:S05]  /*0c20*/  MOV R12, R17 ;  /* 0x00000011000c7202 */ /* 0x000fca0000000f00 */
[----:B------:R-:W-:-:S04]  /*0c30*/  FADD R12, R9, R12 ;  /* 0x0000000c090c7221 */ /* 0x000fc80000000000 */
[----:B------:R-:W-:-:S07]  /*0c40*/  IMAD.MOV.U32 R19, RZ, RZ, R12 ;  /* 0x000000ffff137224 */ /* 0x000fce00078e000c */
[----:B------:R-:W-:Y:S05]  /*0c50*/  WARPSYNC.COLLECTIVE R16, `(.L_x_6784) ;  /* 0x0000000010087348 */ /* 0x000fea0003c00000 */
[----:B------:R0:W1:Y:S02]  /*0c60*/  SHFL.BFLY P1, R17, R19, R18, R21 ;  /* 0x0c00001213117389 */ /* 0x0000640000020015 */
[----:B01----:R-:W-:Y:S01]  /*0c70*/  ENDCOLLECTIVE ;  /* 0x000000000000791b */ /* 0x003fe20003800000 */
.L_x_6784:
[----:B------:R-:W-:Y:S01]  /*0c80*/  IMAD.MOV.U32 R18, RZ, RZ, 0x8 ;  /* 0x00000008ff127424 */ /* 0x000fe200078e00ff */
[----:B------:R-:W-:-:S05]  /*0c90*/  MOV R11, R17 ;  /* 0x00000011000b7202 */ /* 0x000fca0000000f00 */
[----:B------:R-:W-:-:S05]  /*0ca0*/  FADD R11, R12, R11 ;  /* 0x0000000b0c0b7221 */ /* 0x000fca0000000000 */
[----:B------:R-:W-:-:S07]  /*0cb0*/  MOV R19, R11 ;  /* 0x0000000b00137202 */ /* 0x000fce0000000f00 */
[----:B------:R-:W-:Y:S05]  /*0cc0*/  WARPSYNC.COLLECTIVE R16, `(.L_x_6785) ;  /* 0x0000000010087348 */ /* 0x000fea0003c00000 */
[----:B------:R0:W1:Y:S02]  /*0cd0*/  SHFL.BFLY P1, R17, R19, R18, R21 ;  /* 0x0c00001213117389 */ /* 0x0000640000020015 */
[----:B01----:R-:W-:Y:S01]  /*0ce0*/  ENDCOLLECTIVE ;  /* 0x000000000000791b */ /* 0x003fe20003800000 */
.L_x_6785:
[----:B------:R-:W-:Y:S01]  /*0cf0*/  HFMA2.MMA R18, -RZ, RZ, 0, 9.5367431640625e-07 ;  /* 0x00000010ff127435 */ /* 0x000fe200000001ff */
[----:B------:R-:W-:-:S05]  /*0d00*/  MOV R10, R17 ;  /* 0x00000011000a7202 */ /* 0x000fca0000000f00 */
[----:B------:R-:W-:-:S05]  /*0d10*/  FADD R10, R11, R10 ;  /* 0x0000000a0b0a7221 */ /* 0x000fca0000000000 */
[----:B------:R-:W-:-:S07]  /*0d20*/  MOV R19, R10 ;  /* 0x0000000a00137202 */ /* 0x000fce0000000f00 */
[----:B------:R-:W-:Y:S05]  /*0d30*/  WARPSYNC.COLLECTIVE R16, `(.L_x_6786) ;  /* 0x0000000010087348 */ /* 0x000fea0003c00000 */
[----:B------:R0:W1:Y:S02]  /*0d40*/  SHFL.BFLY P1, R17, R19, R18, R21 ;  /* 0x0c00001213117389 */ /* 0x0000640000020015 */
[----:B01----:R-:W-:Y:S01]  /*0d50*/  ENDCOLLECTIVE ;  /* 0x000000000000791b */ /* 0x003fe20003800000 */
.L_x_6786:
[----:B------:R-:W-:Y:S01]  /*0d60*/  HFMA2.MMA R18, -RZ, RZ, 0, 5.9604644775390625e-08 ;  /* 0x00000001ff127435 */ /* 0x000fe200000001ff */
[----:B------:R-:W-:Y:S01]  /*0d70*/  MOV R19, R8 ;  /* 0x0000000800137202 */ /* 0x000fe20000000f00 */
[----:B------:R-:W-:-:S09]  /*0d80*/  IMAD.MOV.U32 R9, RZ, RZ, R17 ;  /* 0x000000ffff097224 */ /* 0x000fd200078e0011 */
[----:B------:R-:W-:Y:S05]  /*0d90*/  WARPSYNC.COLLECTIVE R16, `(.L_x_6787) ;  /* 0x0000000010087348 */ /* 0x000fea0003c00000 */
[----:B------:R0:W1:Y:S02]  /*0da0*/  SHFL.BFLY P1, R17, R19, R18, R21 ;  /* 0x0c00001213117389 */ /* 0x0000640000020015 */
[----:B01----:R-:W-:Y:S01]  /*0db0*/  ENDCOLLECTIVE ;  /* 0x000000000000791b */ /* 0x003fe20003800000 */
.L_x_6787:
[----:B------:R-:W-:Y:S01]  /*0dc0*/  HFMA2.MMA R18, -RZ, RZ, 0, 1.1920928955078125e-07 ;  /* 0x00000002ff127435 */ /* 0x000fe200000001ff */
[----:B------:R-:W-:-:S05]  /*0dd0*/  MOV R11, R17 ;  /* 0x00000011000b7202 */ /* 0x000fca0000000f00 */
[----:B------:R-:W-:-:S04]  /*0de0*/  FADD R13, R8, R11 ;  /* 0x0000000b080d7221 */ /* 0x000fc80000000000 */
[----:B------:R-:W-:-:S07]  /*0df0*/  IMAD.MOV.U32 R19, RZ, RZ, R13 ;  /* 0x000000ffff137224 */ /* 0x000fce00078e000d */
[----:B------:R-:W-:Y:S05]  /*0e00*/  WARPSYNC.COLLECTIVE R16, `(.L_x_6788) ;  /* 0x0000000010087348 */ /* 0x000fea0003c00000 */
[----:B------:R0:W1:Y:S02]  /*0e10*/  SHFL.BFLY P1, R17, R19, R18, R21 ;  /* 0x0c00001213117389 */ /* 0x0000640000020015 */
[----:B01----:R-:W-:Y:S01]  /*0e20*/  ENDCOLLECTIVE ;  /* 0x000000000000791b */ /* 0x003fe20003800000 */
.L_x_6788:
[----:B------:R-:W-:Y:S01]  /*0e30*/  IMAD.MOV.U32 R18, RZ, RZ, 0x4 ;  /* 0x00000004ff127424 */ /* 0x000fe200078e00ff */
[----:B------:R-:W-:-:S05]  /*0e40*/  MOV R14, R17 ;  /* 0x00000011000e7202 */ /* 0x000fca0000000f00 */
[----:B------:R-:W-:-:S05]  /*0e50*/  FADD R14, R13, R14 ;  /* 0x0000000e0d0e7221 */ /* 0x000fca0000000000 */
[----:B------:R-:W-:-:S07]  /*0e60*/  MOV R19, R14 ;  /* 0x0000000e00137202 */ /* 0x000fce0000000f00 */
[----:B------:R-:W-:Y:S05]  /*0e70*/  WARPSYNC.COLLECTIVE R16, `(.L_x_6789) ;  /* 0x0000000010087348 */ /* 0x000fea0003c00000 */
[----:B------:R0:W1:Y:S02]  /*0e80*/  SHFL.BFLY P1, R17, R19, R18, R21 ;  /* 0x0c00001213117389 */ /* 0x0000640000020015 */
[----:B01----:R-:W-:Y:S01]  /*0e90*/  ENDCOLLECTIVE ;  /* 0x000000000000791b */ /* 0x003fe20003800000 */
.L_x_6789:
[----:B------:R-:W-:Y:S01]  /*0ea0*/  HFMA2.MMA R18, -RZ, RZ, 0, 4.76837158203125e-07 ;  /* 0x00000008ff127435 */ /* 0x000fe200000001ff */
[----:B------:R-:W-:-:S05]  /*0eb0*/  MOV R15, R17 ;  /* 0x00000011000f7202 */ /* 0x000fca0000000f00 */
[----:B------:R-:W-:-:S05]  /*0ec0*/  FADD R15, R14, R15 ;  /* 0x0000000f0e0f7221 */ /* 0x000fca0000000000 */
[----:B------:R-:W-:-:S07]  /*0ed0*/  MOV R19, R15 ;  /* 0x0000000f00137202 */ /* 0x000fce0000000f00 */
[----:B------:R-:W-:Y:S05]  /*0ee0*/  WARPSYNC.COLLECTIVE R16, `(.L_x_6790) ;  /* 0x0000000010087348 */ /* 0x000fea0003c00000 */
[----:B------:R0:W1:Y:S02]  /*0ef0*/  SHFL.BFLY P1, R17, R19, R18, R21 ;  /* 0x0c00001213117389 */ /* 0x0000640000020015 */
[----:B01----:R-:W-:Y:S01]  /*0f00*/  ENDCOLLECTIVE ;  /* 0x000000000000791b */ /* 0x003fe20003800000 */
.L_x_6790:
[----:B------:R-:W-:Y:S01]  /*0f10*/  HFMA2.MMA R18, -RZ, RZ, 0, 9.5367431640625e-07 ;  /* 0x00000010ff127435 */ /* 0x000fe200000001ff */
[----:B------:R-:W-:-:S04]  /*0f20*/  IMAD.MOV.U32 R8, RZ, RZ, R17 ;  /* 0x000000ffff087224 */ /* 0x000fc800078e0011 */
[----:B------:R-:W-:-:S05]  /*0f30*/  FADD R8, R15, R8 ;  /* 0x000000080f087221 */ /* 0x000fca0000000000 */
[----:B------:R-:W-:-:S07]  /*0f40*/  MOV R19, R8 ;  /* 0x0000000800137202 */ /* 0x000fce0000000f00 */
[----:B------:R-:W-:Y:S05]  /*0f50*/  WARPSYNC.COLLECTIVE R16, `(.L_x_6791) ;  /* 0x0000000010087348 */ /* 0x000fea0003c00000 */
[----:B------:R0:W1:Y:S02]  /*0f60*/  SHFL.BFLY P1, R17, R19, R18, R21 ;  /* 0x0c00001213117389 */ /* 0x0000640000020015 */
[----:B01----:R-:W-:Y:S01]  /*0f70*/  ENDCOLLECTIVE ;  /* 0x000000000000791b */ /* 0x003fe20003800000 */
.L_x_6791:
[----:B------:R-:W-:Y:S01]  /*0f80*/  MOV R13, R17 ;  /* 0x00000011000d7202 */ /* 0x000fe20000000f00 */
[----:B------:R-:W-:Y:S06]  /*0f90*/  BRA `(.L_x_6792) ;  /* 0xfffffff800747947 */ /* 0x000fec000383ffff */
.L_x_6793:
        /* <DEDUP_REMOVED lines=14> */
.L_x_8091:


//--------------------- .text._ZN18transformer_engine13normalization19ln_bwd_tuned_kernelINS0_13Kernel_traitsIffffjLj3072ELj1ELj1ELj4ELj16ENS0_18Kernel_traits_baseILj3072EffffjLj128EEEEEEEvNS0_20BackwardKernelParamsE --------------------------
	.section	.text._ZN18transformer_engine13normalization19ln_bwd_tuned_kernelINS0_13Kernel_traitsIffffjLj3072ELj1ELj1ELj4ELj16ENS0_18Kernel_traits_baseILj3072EffffjLj128EEEEEEEvNS0_20BackwardKernelParamsE,"ax",@progbits
	.align	128
        .global         _ZN18transformer_engine13normalization19ln_bwd_tuned_kernelINS0_13Kernel_traitsIffffjLj3072ELj1ELj1ELj4ELj16ENS0_18Kernel_traits_baseILj3072EffffjLj128EEEEEEEvNS0_20BackwardKernelParamsE
        .type           _ZN18transformer_engine13normalization19ln_bwd_tuned_kernelINS0_13Kernel_traitsIffffjLj3072ELj1ELj1ELj4ELj16ENS0_18Kernel_traits_baseILj3072EffffjLj128EEEEEEEvNS0_20BackwardKernelParamsE,@function
        .size           _ZN18transformer_engine13normalization19ln_bwd_tuned_kernelINS0_13Kernel_traitsIffffjLj3072ELj1ELj1ELj4ELj16ENS0_18Kernel_traits_baseILj3072EffffjLj128EEEEEEEvNS0_20BackwardKernelParamsE,(.L_x_8092 - _ZN18transformer_engine13normalization19ln_bwd_tuned_kernelINS0_13Kernel_traitsIffffjLj3072ELj1ELj1ELj4ELj16ENS0_18Kernel_traits_baseILj3072EffffjLj128EEEEEEEvNS0_20BackwardKernelParamsE)
        .other          _ZN18transformer_engine13normalization19ln_bwd_tuned_kernelINS0_13Kernel_traitsIffffjLj3072ELj1ELj1ELj4ELj16ENS0_18Kernel_traits_baseILj3072EffffjLj128EEEEEEEvNS0_20BackwardKernelParamsE,@"STO_CUDA_ENTRY STV_DEFAULT"
_ZN18transformer_engine13normalization19ln_bwd_tuned_kernelINS0_13Kernel_traitsIffffjLj3072ELj1ELj1ELj4ELj16ENS0_18Kernel_traits_baseILj3072EffffjLj128EEEEEEEvNS0_20BackwardKernelParamsE:
.text._ZN18transformer_engine13normalization19ln_bwd_tuned_kernelINS0_13Kernel_traitsIffffjLj3072ELj1ELj1ELj4ELj16ENS0_18Kernel_traits_baseILj3072EffffjLj128EEEEEEEvNS0_20BackwardKernelParamsE:
        /* <DEDUP_REMOVED lines=55> */
[----:B0-----:R-:W-:Y:S02]  /*0370*/  MOV R2, RZ ;  /* 0x000000ff00027202 */ /* 0x001fe40000000f00 */
        /* <DEDUP_REMOVED lines=10> */
[----:B------:R-:W-:Y:S01]  /*0420*/  IADD3 R99, R102, 0x4, RZ ;  /* 0x0000000466637810 */ /* 0x000fe20007ffe0ff */
[----:B-1----:R-:W-:-:S06]  /*0430*/  ULEA UR4, UR5, UR4, 0x18 ;  /* 0x0000000405047291 */ /* 0x002fcc000f8ec03f */
        /* <DEDUP_REMOVED lines=36> */
[----:B------:R-:W-:-:S07]  /*0680*/  CS2R R26, SRZ ;  /* 0x00000000001a7805 */ /* 0x000fce000001ff00 */
.L_x_6797:
[----:B0-----:R-:W0:Y:S01]  /*0690*/  LDC.64 R72, c[0x0][0x220] ;  /* 0x00008800ff487b82 */ /* 0x001e220000000a00 */
[----:B------:R-:W-:-:S05]  /*06a0*/  LOP3.LUT R32, R0, 0x7f, RZ, 0xc0, !PT ;  /* 0x0000007f00207812 */ /* 0x000fca00078ec0ff */
[----:B------:R-:W-:Y:S02]  /*06b0*/  IMAD R133, R101, 0x300, R32 ;  /* 0x0000030065857824 */ /* 0x000fe400078e0220 */
[----:B------:R-:W1:Y:S08]  /*06c0*/  LDC.64 R48, c[0x0][0x228] ;  /* 0x00008a00ff307b82 */ /* 0x000e700000000a00 */
[----:B------:R-:W2:Y:S08]  /*06d0*/  LDC.64 R54, c[0x0][0x230] ;  /* 0x00008c00ff367b82 */ /* 0x000eb00000000a00 */
[----:B------:R-:W3:Y:S01]  /*06e0*/  LDC.64 R76, c[0x0][0x258] ;  /* 0x00009600ff4c7b82 */ /* 0x000ee20000000a00 */
[C---:B0-----:R-:W-:Y:S01]  /*06f0*/  IMAD.WIDE.U32 R32, R133.reuse, 0x10, R72 ;  /* 0x0000001085207825 */ /* 0x041fe200078e0048 */
[----:B------:R-:W-:-:S05]  /*0700*/  IADD3 R132, R133, 0x80, RZ ;  /* 0x0000008085847810 */ /* 0x000fca0007ffe0ff */
[----:B------:R-:W4:Y:S01]  /*0710*/  LDG.E.128 R32, desc[UR6][R32.64] ;  /* 0x0000000620207981 */ /* 0x000f22000c1e1d00 */
[----:B-1----:R-:W-:-:S05]  /*0720*/  IMAD.WIDE R48, R101, 0x4, R48 ;  /* 0x0000000465307825 */ /* 0x002fca00078e0230 */
[----:B------:R0:W4:Y:S01]  /*0730*/  LDG.E R141, desc[UR6][R48.64] ;  /* 0x00000006308d7981 */ /* 0x000122000c1e1900 */
[----:B--2---:R-:W-:-:S04]  /*0740*/  IMAD.WIDE R54, R101, 0x4, R54 ;  /* 0x0000000465367825 */ /* 0x004fc800078e0236 */
[C---:B------:R-:W-:Y:S01]  /*0750*/  IMAD.WIDE.U32 R40, R132.reuse, 0x10, R72 ;  /* 0x0000001084287825 */ /* 0x040fe200078e0048 */
[----:B------:R-:W2:Y:S03]  /*0760*/  LDG.E R127, desc[UR6][R54.64] ;  /* 0x00000006367f7981 */ /* 0x000ea6000c1e1900 */
[C-C-:B---3--:R-:W-:Y:S01]  /*0770*/  IMAD.WIDE.U32 R36, R133.reuse, 0x10, R76.reuse ;  /* 0x0000001085247825 */ /* 0x148fe200078e004c */
[----:B------:R-:W-:Y:S01]  /*0780*/  IADD3 R131, R133, 0x100, RZ ;  /* 0x0000010085837810 */ /* 0x000fe20007ffe0ff */
[----:B------:R-:W3:Y:S02]  /*0790*/  LDG.E.128 R40, desc[UR6][R40.64] ;  /* 0x0000000628287981 */ /* 0x000ee4000c1e1d00 */
[----:B------:R-:W-:Y:S02]  /*07a0*/  IMAD.WIDE.U32 R44, R132, 0x10, R76 ;  /* 0x00000010842c7825 */ /* 0x000fe400078e004c */
[----:B------:R-:W5:Y:S02]  /*07b0*/  LDG.E.128 R36, desc[UR6][R36.64] ;  /* 0x0000000624247981 */ /* 0x000f64000c1e1d00 */
[----:B0-----:R-:W-:-:S02]  /*07c0*/  IMAD.WIDE.U32 R48, R131, 0x10, R72 ;  /* 0x0000001083307825 */ /* 0x001fc400078e0048 */
[----:B------:R-:W5:Y:S01]  /*07d0*/  LDG.E.128 R44, desc[UR6][R44.64] ;  /* 0x000000062c2c7981 */ /* 0x000f62000c1e1d00 */
[----:B------:R-:W-:Y:S01]  /*07e0*/  IADD3 R130, R133, 0x180, RZ ;  /* 0x0000018085827810 */ /* 0x000fe20007ffe0ff */
[----:B------:R-:W-:Y:S02]  /*07f0*/  IMAD.WIDE.U32 R52, R131, 0x10, R76 ;  /* 0x0000001083347825 */ /* 0x000fe400078e004c */
[----:B------:R-:W5:Y:S02]  /*0800*/  LDG.E.128 R48, desc[UR6][R48.64] ;  /* 0x0000000630307981 */ /* 0x000f64000c1e1d00 */
[C---:B------:R-:W-:Y:S02]  /*0810*/  IMAD.WIDE.U32 R56, R130.reuse, 0x10, R72 ;  /* 0x0000001082387825 */ /* 0x040fe400078e0048 */
[----:B------:R-:W5:Y:S04]  /*0820*/  LDG.E.128 R52, desc[UR6][R52.64] ;  /* 0x0000000634347981 */ /* 0x000f68000c1e1d00 */
        /* <DEDUP_REMOVED lines=15> */
[--C-:B----4-:R-:W-:Y:S01]  /*0920*/  FADD R32, R32, -R141.reuse ;  /* 0x8000008d20207221 */ /* 0x110fe20000000000 */
[----:B------:R-:W-:-:S03]  /*0930*/  FADD R34, R34, -R141 ;  /* 0x8000008d22227221 */ /* 0x000fc60000000000 */
[----:B--2---:R-:W-:Y:S01]  /*0940*/  FMUL R3, R32, R127 ;  /* 0x0000007f20037220 */ /* 0x004fe20000400000 */
[----:B------:R-:W-:Y:S01]  /*0950*/  FADD R32, R35, -R141 ;  /* 0x8000008d23207221 */ /* 0x000fe20000000000 */
[----:B------:R-:W-:-:S03]  /*0960*/  FMUL R135, R127, R34 ;  /* 0x000000227f877220 */ /* 0x000fc60000400000 */
[----:B------:R-:W-:Y:S01]  /*0970*/  FMUL R137, R127, R32 ;  /* 0x000000207f897220 */ /* 0x000fe20000400000 */
[C---:B---3--:R-:W-:Y:S01]  /*0980*/  FADD R32, -R141.reuse, R40 ;  /* 0x000000288d207221 */ /* 0x048fe20000000100 */
[----:B------:R-:W-:Y:S01]  /*0990*/  FADD R34, -R141, R41 ;  /* 0x000000298d227221 */ /* 0x000fe20000000100 */
[----:B-----5:R-:W-:Y:S01]  /*09a0*/  FADD R97, R36, R97 ;  /* 0x0000006124617221 */ /* 0x020fe20000000000 */
[-C--:B------:R-:W-:Y:S01]  /*09b0*/  FFMA R100, R3, R36.reuse, R100 ;  /* 0x0000002403647223 */ /* 0x080fe20000000064 */
[----:B------:R-:W-:Y:S01]  /*09c0*/  FMUL R136, R125, R36 ;  /* 0x000000247d887220 */ /* 0x000fe20000400000 */
[----:B------:R-:W-:Y:S01]  /*09d0*/  FADD R36, -R141, R42 ;  /* 0x0000002a8d247221 */ /* 0x000fe20000000100 */
[C---:B------:R-:W-:Y:S01]  /*09e0*/  FMUL R42, R127.reuse, R32 ;  /* 0x000000207f2a7220 */ /* 0x040fe20000400000 */
[----:B------:R-:W-:Y:S01]  /*09f0*/  FMUL R41, R127, R34 ;  /* 0x000000227f297220 */ /* 0x000fe20000400000 */
[----:B------:R-:W-:Y:S01]  /*0a00*/  FADD R32, -R141, R43 ;  /* 0x0000002b8d207221 */ /* 0x000fe20000000100 */
[----:B------:R-:W-:Y:S01]  /*0a10*/  FADD R89, R44, R89 ;  /* 0x000000592c597221 */ /* 0x000fe20000000000 */
        /* <DEDUP_REMOVED lines=8> */
[C---:B------:R-:W-:Y:S01]  /*0aa0*/  FADD R36, -R141.reuse, R50 ;  /* 0x000000328d247221 */ /* 0x040fe20000000100 */
[----:B------:R-:W-:Y:S01]  /*0ab0*/  FADD R34, -R141, R49 ;  /* 0x000000318d227221 */ /* 0x000fe20000000100 */
[----:B------:R-:W-:Y:S01]  /*0ac0*/  FMUL R50, R127, R32 ;  /* 0x000000207f327220 */ /* 0x000fe20000400000 */
[----:B------:R-:W-:Y:S01]  /*0ad0*/  FADD R32, -R141, R51 ;  /* 0x000000338d207221 */ /* 0x000fe20000000100 */
[C---:B------:R-:W-:Y:S01]  /*0ae0*/  FADD R82, R47.reuse, R82 ;  /* 0x000000522f527221 */ /* 0x040fe20000000000 */
[----:B------:R-:W-:Y:S01]  /*0af0*/  FFMA R84, R47, R45, R84 ;  /* 0x0000002d2f547223 */ /* 0x000fe20000000054 */
[----:B------:R-:W-:Y:S01]  /*0b00*/  FMUL R48, R120, R47 ;  /* 0x0000002f78307220 */ /* 0x000fe20000400000 */
[----:B------:R-:W-:Y:S01]  /*0b10*/  FADD R19, R52, R19 ;  /* 0x0000001334137221 */ /* 0x000fe20000000000 */
[-C--:B------:R-:W-:Y:S01]  /*0b20*/  FFMA R83, R50, R52.reuse, R83 ;  /* 0x0000003432537223 */ /* 0x080fe20000000053 */
[----:B------:R-:W-:Y:S01]  /*0b30*/  FMUL R51, R117, R52 ;  /* 0x0000003475337220 */ /* 0x000fe20000400000 */
[C---:B------:R-:W-:Y:S01]  /*0b40*/  FMUL R47, R127.reuse, R34 ;  /* 0x000000227f2f7220 */ /* 0x040fe20000400000 */
[----:B------:R-:W-:Y:S01]  /*0b50*/  FMUL R52, R127, R32 ;  /* 0x000000207f347220 */ /* 0x000fe20000400000 */
[----:B------:R-:W-:Y:S01]  /*0b60*/  FADD R32, -R141, R57 ;  /* 0x000000398d207221 */ /* 0x000fe20000000100 */
[----:B------:R-:W-:Y:S01]  /*0b70*/  FADD R134, R33, -R141 ;  /* 0x8000008d21867221 */ /* 0x000fe20000000000 */
[C---:B------:R-:W-:Y:S01]  /*0b80*/  FADD R16, R53.reuse, R16 ;  /* 0x0000001035107221 */ /* 0x040fe20000000000 */
[----:B------:R-:W-:Y:S01]  /*0b90*/  FFMA R80, R53, R47, R80 ;  /* 0x0000002f35507223 */ /* 0x000fe20000000050 */
[----:B------:R-:W-:Y:S01]  /*0ba0*/  FMUL R142, R118, R53 ;  /* 0x00000035768e7220 */ /* 0x000fe20000400000 */
        /* <DEDUP_REMOVED lines=12> */
[----:B------:R-:W-:Y:S01]  /*0c70*/  FMUL R49, R127, R36 ;  /* 0x000000247f317220 */ /* 0x000fe20000400000 */
[----:B------:R-:W-:Y:S01]  /*0c80*/  FADD R36, -R141, R59 ;  /* 0x0000003b8d247221 */ /* 0x000fe20000000100 */
[----:B------:R-:W-:Y:S01]  /*0c90*/  FMUL R59, R127, R34 ;  /* 0x000000227f3b7220 */ /* 0x000fe20000400000 */
        /* <DEDUP_REMOVED lines=47> */
[----:B------:R-:W-:Y:S01]  /*0f90*/  FADD R36, -R141, R65 ;  /* 0x000000418d247221 */ /* 0x000fe20000000100 */
[----:B------:R-:W-:Y:S01]  /*0fa0*/  FMUL R64, R127, R64 ;  /* 0x000000407f407220 */ /* 0x000fe20000400000 */
[-C--:B------:R-:W-:Y:S01]  /*0fb0*/  FMUL R65, R109, R68.reuse ;  /* 0x000000446d417220 */ /* 0x080fe20000400000 */
        /* <DEDUP_REMOVED lines=81> */
.L_x_6808:
        /* <DEDUP_REMOVED lines=15> */
.L_x_6796:
        /* <DEDUP_REMOVED lines=153> */
.L_x_6794:
        /* <DEDUP_REMOVED lines=36> */
.L_x_6795:
[----:B------:R-:W-:Y:S01]  /*2190*/  HFMA2.MMA R35, -RZ, RZ, 0, 9.5367431640625e-07 ;  /* 0x00000010ff237435 */ /* 0x000fe200000001ff */
[----:B------:R-:W-:Y:S02]  /*21a0*/  MOV R34, 0x1f ;  /* 0x0000001f00227802 */ /* 0x000fe40000000f00 */
[----:B------:R-:W-:-:S08]  /*21b0*/  MOV R37, 0xffffffff ;  /* 0xffffffff00257802 */ /* 0x000fd00000000f00 */
[----:B------:R-:W-:Y:S05]  /*21c0*/  WARPSYNC.COLLECTIVE R37, `(.L_x_6798) ;  /* 0x0000000025087348 */ /* 0x000fea0003c00000 */
[----:B------:R0:W1:Y:S02]  /*21d0*/  SHFL.DOWN P0, R38, R36, R35, R34 ;  /* 0x0800002324267389 */ /* 0x0000640000000022 */
[----:B01----:R-:W-:Y:S01]  /*21e0*/  ENDCOLLECTIVE ;  /* 0x000000000000791b */ /* 0x003fe20003800000 */
.L_x_6798:
[----:B------:R-:W-:Y:S01]  /*21f0*/  FADD R39, R36, R38 ;  /* 0x0000002624277221 */ /* 0x000fe20000000000 */
[----:B------:R-:W-:-:S07]  /*2200*/  MOV R36, R33 ;  /* 0x0000002100247202 */ /* 0x000fce0000000f00 */
[----:B------:R-:W-:Y:S05]  /*2210*/  WARPSYNC.COLLECTIVE R37, `(.L_x_6799) ;  /* 0x0000000025087348 */ /* 0x000fea0003c00000 */
[----:B------:R0:W1:Y:S02]  /*2220*/  SHFL.DOWN P0, R38, R36, R35, R34 ;  /* 0x0800002324267389 */ /* 0x0000640000000022 */
[----:B01----:R-:W-:Y:S01]  /*2230*/  ENDCOLLECTIVE ;  /* 0x000000000000791b */ /* 0x003fe20003800000 */
.L_x_6799:
[----:B------:R-:W-:Y:S01]  /*2240*/  HFMA2.MMA R35, -RZ, RZ, 0, 4.76837158203125e-07 ;  /* 0x00000008ff237435 */ /* 0x000fe200000001ff */
[----:B------:R-:W-:Y:S02]  /*2250*/  MOV R36, R39 ;  /* 0x0000002700247202 */ /* 0x000fe40000000f00 */
[----:B------:R-:W-:-:S08]  /*2260*/  MOV R32, R38 ;  /* 0x0000002600207202 */ /* 0x000fd00000000f00 */
[----:B------:R-:W-:Y:S05]  /*2270*/  WARPSYNC.COLLECTIVE R37, `(.L_x_6800) ;  /* 0x0000000025087348 */ /* 0x000fea0003c00000 */
[----:B------:R0:W1:Y:S02]  /*2280*/  SHFL.DOWN P0, R38, R36, R35, R34 ;  /* 0x0800002324267389 */ /* 0x0000640000000022 */
[----:B01----:R-:W-:Y:S01]  /*2290*/  ENDCOLLECTIVE ;  /* 0x000000000000791b */ /* 0x003fe20003800000 */
.L_x_6800:
[----:B------:R-:W-:-:S05]  /*22a0*/  FADD R79, R33, R32 ;  /* 0x00000020214f7221 */ /* 0x000fca0000000000 */
[----:B------:R-:W-:Y:S01]  /*22b0*/  MOV R36, R79 ;  /* 0x0000004f00247202 */ /* 0x000fe20000000f00 */
[----:B------:R-:W-:-:S07]  /*22c0*/  FADD R141, R39, R38 ;  /* 0x00000026278d7221 */ /* 0x000fce0000000000 */
[----:B------:R-:W-:Y:S05]  /*22d0*/  WARPSYNC.COLLECTIVE R37, `(.L_x_6801) ;  /* 0x0000000025087348 */ /* 0x000fea0003c00000 */
[----:B------:R0:W1:Y:S02]  /*22e0*/  SHFL.DOWN P0, R38, R36, R35, R34 ;  /* 0x0800002324267389 */ /* 0x0000640000000022 */
[----:B01----:R-:W-:Y:S01]  /*22f0*/  ENDCOLLECTIVE ;  /* 0x000000000000791b */ /* 0x003fe20003800000 */
.L_x_6801:
[----:B------:R-:W-:Y:S01]  /*2300*/  HFMA2.MMA R35, -RZ, RZ, 0, 2.384185791015625e-07 ;  /* 0x00000004ff237435 */ /* 0x000fe200000001ff */
[----:B------:R-:W-:Y:S02]  /*2310*/  MOV R36, R141 ;  /* 0x0000008d00247202 */ /* 0x000fe40000000f00 */
[----:B------:R-:W-:-:S08]  /*2320*/  MOV R32, R38 ;  /* 0x0000002600207202 */ /* 0x000fd00000000f00 */
[----:B------:R-:W-:Y:S05]  /*2330*/  WARPSYNC.COLLECTIVE R37, `(.L_x_6802) ;  /* 0x0000000025087348 */ /* 0x000fea0003c00000 */
[----:B------:R0:W1:Y:S02]  /*2340*/  SHFL.DOWN P0, R38, R36, R35, R34 ;  /* 0x0800002324267389 */ /* 0x0000640000000022 */
[----:B01----:R-:W-:Y:S01]  /*2350*/  ENDCOLLECTIVE ;  /* 0x000000000000791b */ /* 0x003fe20003800000 */
.L_x_6802:
[----:B------:R-:W-:-:S05]  /*2360*/  FADD R144, R79, R32 ;  /* 0x000000204f907221 */ /* 0x000fca0000000000 */
[----:B------:R-:W-:Y:S01]  /*2370*/  MOV R36, R144 ;  /* 0x0000009000247202 */ /* 0x000fe20000000f00 */
[----:B------:R-:W-:-:S07]  /*2380*/  FADD R146, R141, R38 ;  /* 0x000000268d927221 */ /* 0x000fce0000000000 */
[----:B------:R-:W-:Y:S05]  /*2390*/  WARPSYNC.COLLECTIVE R37, `(.L_x_6803) ;  /* 0x0000000025087348 */ /* 0x000fea0003c00000 */
[----:B------:R0:W1:Y:S02]  /*23a0*/  SHFL.DOWN P0, R38, R36, R35, R34 ;  /* 0x0800002324267389 */ /* 0x0000640000000022 */
[----:B01----:R-:W-:Y:S01]  /*23b0*/  ENDCOLLECTIVE ;  /* 0x000000000000791b */ /* 0x003fe20003800000 */
.L_x_6803:
[----:B------:R-:W-:Y:S01]  /*23c0*/  HFMA2.MMA R35, -RZ, RZ, 0, 1.1920928955078125e-07 ;  /* 0x00000002ff237435 */ /* 0x000fe200000001ff */
[----:B------:R-:W-:Y:S02]  /*23d0*/  MOV R36, R146 ;  /* 0x0000009200247202 */ /* 0x000fe40000000f00 */
[----:B------:R-:W-:-:S08]  /*23e0*/  MOV R145, R38 ;  /* 0x0000002600917202 */ /* 0x000fd00000000f00 */
[----:B------:R-:W-:Y:S05]  /*23f0*/  WARPSYNC.COLLECTIVE R37, `(.L_x_6804) ;  /* 0x0000000025087348 */ /* 0x000fea0003c00000 */
[----:B------:R0:W1:Y:S02]  /*2400*/  SHFL.DOWN P0, R38, R36, R35, R34 ;  /* 0x0800002324267389 */ /* 0x0000640000000022 */
[----:B01----:R-:W-:Y:S01]  /*2410*/  ENDCOLLECTIVE ;  /* 0x000000000000791b */ /* 0x003fe20003800000 */
.L_x_6804:
[----:B------:R-:W-:-:S05]  /*2420*/  FADD R145, R144, R145 ;  /* 0x0000009190917221 */ /* 0x000fca0000000000 */
[----:B------:R-:W-:Y:S01]  /*2430*/  MOV R36, R145 ;  /* 0x0000009100247202 */ /* 0x000fe20000000f00 */
[----:B------:R-:W-:-:S07]  /*2440*/  FADD R32, R146, R38 ;  /* 0x0000002692207221 */ /* 0x000fce0000000000 */
[----:B------:R-:W-:Y:S05]  /*2450*/  WARPSYNC.COLLECTIVE R37, `(.L_x_6805) ;  /* 0x0000000025087348 */ /* 0x000fea0003c00000 */
[----:B------:R0:W1:Y:S02]  /*2460*/  SHFL.DOWN P0, R38, R36, R35, R34 ;  /* 0x0800002324267389 */ /* 0x0000640000000022 */
[----:B01----:R-:W-:Y:S01]  /*2470*/  ENDCOLLECTIVE ;  /* 0x000000000000791b */ /* 0x003fe20003800000 */
.L_x_6805:
[----:B------:R-:W-:Y:S01]  /*2480*/  HFMA2.MMA R35, -RZ, RZ, 0, 5.9604644775390625e-08 ;  /* 0x00000001ff237435 */ /* 0x000fe200000001ff */
[----:B------:R-:W-:Y:S02]  /*2490*/  MOV R36, R32 ;  /* 0x0000002000247202 */ /* 0x000fe40000000f00 */
[----:B------:R-:W-:-:S08]  /*24a0*/  MOV R148, R38 ;  /* 0x0000002600947202 */ /* 0x000fd00000000f00 */
[----:B------:R-:W-:Y:S05]  /*24b0*/  WARPSYNC.COLLECTIVE R37, `(.L_x_6806) ;  /* 0x0000000025087348 */ /* 0x000fea0003c00000 */
[----:B------:R0:W1:Y:S02]  /*24c0*/  SHFL.DOWN P0, R38, R36, R35, R34 ;  /* 0x0800002324267389 */ /* 0x0000640000000022 */
[----:B01----:R-:W-:Y:S01]  /*24d0*/  ENDCOLLECTIVE ;  /* 0x000000000000791b */ /* 0x003fe20003800000 */
.L_x_6806:
[----:B------:R-:W-:-:S05]  /*24e0*/  FADD R33, R145, R148 ;  /* 0x0000009491217221 */ /* 0x000fca0000000000 */
[----:B------:R-:W-:Y:S02]  /*24f0*/  MOV R36, R33 ;  /* 0x0000002100247202 */ /* 0x000fe40000000f00 */
[----:B------:R-:W-:-:S07]  /*2500*/  MOV R39, R38 ;  /* 0x0000002600277202 */ /* 0x000fce0000000f00 */
[----:B------:R-:W-:Y:S05]  /*2510*/  WARPSYNC.COLLECTIVE R37, `(.L_x_6807) ;  /* 0x0000000025087348 */ /* 0x000fea0003c00000 */
[----:B------:R0:W1:Y:S02]  /*2520*/  SHFL.DOWN P0, R38, R36, R35, R34 ;  /* 0x0800002324267389 */ /* 0x0000640000000022 */
[----:B01----:R-:W-:Y:S01]  /*2530*/  ENDCOLLECTIVE ;  /* 0x000000000000791b */ /* 0x003fe20003800000 */
.L_x_6807:
[----:B------:R-:W-:Y:S05]  /*2540*/  BRA `(.L_x_6808) ;  /* 0xffffffec00e07947 */ /* 0x000fea000383ffff */
.L_x_6809:
        /* <DEDUP_REMOVED lines=11> */
.L_x_8092:


//--------------------- .text._ZN18transformer_engine13normalization28ln_bwd_finalize_tuned_kernelINS0_22Kernel_traits_finalizeILj2304E13__nv_bfloat16fS3_fjLj1024ELj4ENS0_18Kernel_traits_baseILj2304ES3_fS3_fjLj1024EEEEEEEvNS0_20BackwardKernelParamsE --------------------------
	.section	.text._ZN18transformer_engine13normalization28ln_bwd_finalize_tuned_kernelINS0_22Kernel_traits_finalizeILj2304E13__nv_bfloat16fS3_fjLj1024ELj4ENS0_18Kernel_traits_baseILj2304ES3_fS3_fjLj1024EEEEEEEvNS0_20BackwardKernelParamsE,"ax",@progbits
	.align	128
        .global         _ZN18transformer_engine13normalization28ln_bwd_finalize_tuned_kernelINS0_22Kernel_traits_finalizeILj2304E13__nv_bfloat16fS3_fjLj1024ELj4ENS0_18Kernel_traits_baseILj2304ES3_fS3_fjLj1024EEEEEEEvNS0_20BackwardKernelParamsE
        .type           _ZN18transformer_engine13normalization28ln_bwd_finalize_tuned_kernelINS0_22Kernel_traits_finalizeILj2304E13__nv_bfloat16fS3_fjLj1024ELj4ENS0_18Kernel_traits_baseILj2304ES3_fS3_fjLj1024EEEEEEEvNS0_20BackwardKernelParamsE,@function
        .size           _ZN18transformer_engine13normalization28ln_bwd_finalize_tuned_kernelINS0_22Kernel_traits_finalizeILj2304E13__nv_bfloat16fS3_fjLj1024ELj4ENS0_18Kernel_traits_baseILj2304ES3_fS3_fjLj1024EEEEEEEvNS0_20BackwardKernelParamsE,(.L_x_8093 - _ZN18transformer_engine13normalization28ln_bwd_finalize_tuned_kernelINS0_22Kernel_traits_finalizeILj2304E13__nv_bfloat16fS3_fjLj1024ELj4ENS0_18Kernel_traits_baseILj2304ES3_fS3_fjLj1024EEEEEEEvNS0_20BackwardKernelParamsE)
        .other          _ZN18transformer_engine13normalization28ln_bwd_finalize_tuned_kernelINS0_22Kernel_traits_finalizeILj2304E13__nv_bfloat16fS3_fjLj1024ELj4ENS0_18Kernel_traits_baseILj2304ES3_fS3_fjLj1024EEEEEEEvNS0_20BackwardKernelParamsE,@"STO_CUDA_ENTRY STV_DEFAULT"
_ZN18transformer_engine13normalization28ln_bwd_finalize_tuned_kernelINS0_22Kernel_traits_finalizeILj2304E13__nv_bfloat16fS3_fjLj1024ELj4ENS0_18Kernel_traits_baseILj2304ES3_fS3_fjLj1024EEEEEEEvNS0_20BackwardKernelParamsE:
.text._ZN18transformer_engine13normalization28ln_bwd_finalize_tuned_kernelINS0_22Kernel_traits_finalizeILj2304E13__nv_bfloat16fS3_fjLj1024ELj4ENS0_18Kernel_traits_baseILj2304ES3_fS3_fjLj1024EEEEEEEvNS0_20BackwardKernelParamsE:
        /* <DEDUP_REMOVED lines=20> */
.L_x_6821:
        /* <DEDUP_REMOVED lines=28> */
.L_x_6814:
        /* <DEDUP_REMOVED lines=33> */
.L_x_6813:
[----:B------:R-:W-:Y:S05]  /*0510*/  BSYNC B1 ;  /* 0x0000000000017941 */ /* 0x000fea0003800000 */
.L_x_6812:
        /* <DEDUP_REMOVED lines=23> */
.L_x_6816:
[----:B------:R-:W-:Y:S05]  /*0690*/  BSYNC B1 ;  /* 0x0000000000017941 */ /* 0x000fea0003800000 */
.L_x_6815:
        /* <DEDUP_REMOVED lines=11> */
.L_x_6811:
[----:B------:R-:W-:Y:S05]  /*0750*/  BSYNC B0 ;  /* 0x0000000000007941 */ /* 0x000fea0003800000 */
.L_x_6810:
        /* <DEDUP_REMOVED lines=33> */
.L_x_6832:
[----:B------:R-:W-:Y:S01]  /*0970*/  @!P0 SHF.R.U32.HI R11, RZ, 0x3, R0 ;  /* 0x00000003ff0b8819 */ /* 0x000fe20000011600 */
[----:B--2---:R-:W-:Y:S01]  /*0980*/  FADD R13, R8, R13 ;  /* 0x0000000d080d7221 */ /* 0x004fe20000000000 */
[----:B-1----:R-:W-:Y:S02]  /*0990*/  FADD R9, R10, R9 ;  /* 0x000000090a097221 */ /* 0x002fe40000000000 */
[----:B0-----:R-:W-:-:S05]  /*09a0*/  @!P0 LOP3.LUT R8, R11, 0x1ffffffc, RZ, 0xc0, !PT ;  /* 0x1ffffffc0b088812 */ /* 0x001fca00078ec0ff */
[----:B------:R1:W-:Y:S04]  /*09b0*/  @!P0 STS [R8+UR4+0x2000], R13 ;  /* 0x0020000d08008988 */ /* 0x0003e80008000804 */
[----:B------:R1:W-:Y:S02]  /*09c0*/  @!P0 STS [R8+UR4+0x2080], R9 ;  /* 0x0020800908008988 */ /* 0x0003e40008000804 */
.L_x_6817:
        /* <DEDUP_REMOVED lines=18> */
.L_x_6820:
[----:B------:R-:W-:Y:S05]  /*0af0*/  BSYNC B0 ;  /* 0x0000000000007941 */ /* 0x000fea0003800000 */
.L_x_6819:
[C---:B------:R-:W-:Y:S02]  /*0b00*/  ISETP.GT.U32.AND P0, PT, R5.reuse, -0x901, PT ;  /* 0xfffff6ff0500780c */ /* 0x040fe40003f04070 */
[----:B------:R-:W-:Y:S02]  /*0b10*/  IADD3 R5, R5, 0x900, RZ ;  /* 0x0000090005057810 */ /* 0x000fe40007ffe0ff */
[----:B------:R-:W-:-:S09]  /*0b20*/  IADD3 R6, R6, 0x480, RZ ;  /* 0x0000048006067810 */ /* 0x000fd20007ffe0ff */
[----:B------:R-:W-:Y:S05]  /*0b30*/  @P0 BRA `(.L_x_6821) ;  /* 0xfffffff400800947 */ /* 0x000fea000383ffff */
[----:B------:R-:W-:Y:S05]  /*0b40*/  EXIT ;  /* 0x000000000000794d */ /* 0x000fea0003800000 */
.L_x_6818:
[----:B------:R-:W-:Y:S01]  /*0b50*/  HFMA2.MMA R18, -RZ, RZ, 0, 5.9604644775390625e-08 ;  /* 0x00000001ff127435 */ /* 0x000fe200000001ff */
[----:B0-----:R-:W-:Y:S01]  /*0b60*/  IMAD.MOV.U32 R19, RZ, RZ, R10 ;  /* 0x000000ffff137224 */ /* 0x001fe200078e000a */
[----:B------:R-:W-:Y:S02]  /*0b70*/  MOV R21, 0x1f ;  /* 0x0000001f00157802 */ /* 0x000fe40000000f00 */
[----:B------:R-:W-:-:S07]  /*0b80*/  MOV R16, 0xffffffff ;  /* 0xffffffff00107802 */ /* 0x000fce0000000f00 */
[----:B-12---:R-:W-:Y:S05]  /*0b90*/  WARPSYNC.COLLECTIVE R16, `(.L_x_6822) ;  /* 0x0000000010087348 */ /* 0x006fea0003c00000 */
[----:B------:R0:W3:Y:S02]  /*0ba0*/  SHFL.BFLY P1, R17, R19, R18, R21 ;  /* 0x0c00001213117389 */ /* 0x0000e40000020015 */
[----:B0123--:R-:W-:Y:S01]  /*0bb0*/  ENDCOLLECTIVE ;  /* 0x000000000000791b */ /* 0x00ffe20003800000 */
.L_x_6822:
[----:B------:R-:W-:Y:S01]  /*0bc0*/  HFMA2.MMA R18, -RZ, RZ, 0, 1.1920928955078125e-07 ;  /* 0x00000002ff127435 */ /* 0x000fe200000001ff */
[----:B------:R-:W-:-:S04]  /*0bd0*/  IMAD.MOV.U32 R9, RZ, RZ, R17 ;  /* 0x000000ffff097224 */ /* 0x000fc800078e0011 */
[----:B------:R-:W-:-:S05]  /*0be0*/  FADD R9, R10, R9 ;  /* 0x000000090a097221 */ /* 0x000fca0000000000 */
[----:B------:R-:W-:-:S07]  /*0bf0*/  MOV R19, R9 ;  /* 0x0000000900137202 */ /* 0x000fce0000000f00 */
[----:B------:R-:W-:Y:S05]  /*0c00*/  WARPSYNC.COLLECTIVE R16, `(.L_x_6823) ;  /* 0x0000000010087348 */ /* 0x000fea0003c00000 */
[----:B------:R0:W1:Y:S02]  /*0c10*/  SHFL.BFLY P1, R17, R19, R18, R21 ;  /* 0x0c00001213117389 */ /* 0x0000640000020015 */
[----:B01----:R-:W-:Y:S01]  /*0c20*/  ENDCOLLECTIVE ;  /* 0x000000000000791b */ /* 0x003fe20003800000 */
.L_x_6823:
[----:B------:R-:W-:Y:S01]  /*0c30*/  HFMA2.MMA R18, -RZ, RZ, 0, 2.384185791015625e-07 ;  /* 0x00000004ff127435 */ /* 0x000fe200000001ff */
[----:B------:R-:W-:-:S05]  /*0c40*/  MOV R12, R17 ;  /* 0x00000011000c7202 */ /* 0x000fca0000000f00 */
[----:B------:R-:W-:-:S04]  /*0c50*/  FADD R12, R9, R12 ;  /* 0x0000000c090c7221 */ /* 0x000fc80000000000 */
[----:B------:R-:W-:-:S07]  /*0c60*/  IMAD.MOV.U32 R19, RZ, RZ, R12 ;  /* 0x000000ffff137224 */ /* 0x000fce00078e000c */
[----:B------:R-:W-:Y:S05]  /*0c70*/  WARPSYNC.COLLECTIVE R16, `(.L_x_6824) ;  /* 0x0000000010087348 */ /* 0x000fea0003c00000 */
[----:B------:R0:W1:Y:S02]  /*0c80*/  SHFL.BFLY P1, R17, R19, R18, R21 ;  /* 0x0c00001213117389 */ /* 0x0000640000020015 */
[----:B01----:R-:W-:Y:S01]  /*0c90*/  ENDCOLLECTIVE ;  /* 0x000000000000791b */ /* 0x003fe20003800000 */
.L_x_6824:
[----:B------:R-:W-:Y:S01]  /*0ca0*/  IMAD.MOV.U32 R18, RZ, RZ, 0x8 ;  /* 0x00000008ff127424 */ /* 0x000fe200078e00ff */
[----:B------:R-:W-:-:S05]  /*0cb0*/  MOV R11, R17 ;  /* 0x00000011000b7202 */ /* 0x000fca0000000f00 */
[----:B------:R-:W-:-:S05]  /*0cc0*/  FADD R11, R12, R11 ;  /* 0x0000000b0c0b7221 */ /* 0x000fca0000000000 */
[----:B------:R-:W-:-:S07]  /*0cd0*/  MOV R19, R11 ;  /* 0x0000000b00137202 */ /* 0x000fce0000000f00 */
[----:B------:R-:W-:Y:S05]  /*0ce0*/  WARPSYNC.COLLECTIVE R16, `(.L_x_6825) ;  /* 0x0000000010087348 */ /* 0x000fea0003c00000 */
[----:B------:R0:W1:Y:S02]  /*0cf0*/  SHFL.BFLY P1, R17, R19, R18, R21 ;  /* 0x0c00001213117389 */ /* 0x0000640000020015 */
[----:B01----:R-:W-:Y:S01]  /*0d00*/  ENDCOLLECTIVE ;  /* 0x000000000000791b */ /* 0x003fe20003800000 */
.L_x_6825:
[----:B------:R-:W-:Y:S01]  /*0d10*/  HFMA2.MMA R18, -RZ, RZ, 0, 9.5367431640625e-07 ;  /* 0x00000010ff127435 */ /* 0x000fe200000001ff */
[----:B------:R-:W-:-:S05]  /*0d20*/  MOV R10, R17 ;  /* 0x00000011000a7202 */ /* 0x000fca0000000f00 */
[----:B------:R-:W-:-:S05]  /*0d30*/  FADD R10, R11, R10 ;  /* 0x0000000a0b0a7221 */ /* 0x000fca0000000000 */
[----:B------:R-:W-:-:S07]  /*0d40*/  MOV R19, R10 ;  /* 0x0000000a00137202 */ /* 0x000fce0000000f00 */
[----:B------:R-:W-:Y:S05]  /*0d50*/  WARPSYNC.COLLECTIVE R16, `(.L_x_6826) ;  /* 0x0000000010087348 */ /* 0x000fea0003c00000 */
[----:B------:R0:W1:Y:S02]  /*0d60*/  SHFL.BFLY P1, R17, R19, R18, R21 ;  /* 0x0c00001213117389 */ /* 0x0000640000020015 */
[----:B01----:R-:W-:Y:S01]  /*0d70*/  ENDCOLLECTIVE ;  /* 0x000000000000791b */ /* 0x003fe20003800000 */
.L_x_6826:
[----:B------:R-:W-:Y:S01]  /*0d80*/  HFMA2.MMA R18, -RZ, RZ, 0, 5.9604644775390625e-08 ;  /* 0x00000001ff127435 */ /* 0x000fe200000001ff */
[----:B------:R-:W-:Y:S01]  /*0d90*/  MOV R19, R8 ;  /* 0x0000000800137202 */ /* 0x000fe20000000f00 */
[----:B------:R-:W-:-:S09]  /*0da0*/  IMAD.MOV.U32 R9, RZ, RZ, R17 ;  /* 0x000000ffff097224 */ /* 0x000fd200078e0011 */
[----:B------:R-:W-:Y:S05]  /*0db0*/  WARPSYNC.COLLECTIVE R16, `(.L_x_6827) ;  /* 0x0000000010087348 */ /* 0x000fea0003c00000 */
[----:B------:R0:W1:Y:S02]  /*0dc0*/  SHFL.BFLY P1, R17, R19, R18, R21 ;  /* 0x0c00001213117389 */ /* 0x0000640000020015 */
[----:B01----:R-:W-:Y:S01]  /*0dd0*/  ENDCOLLECTIVE ;  /* 0x000000000000791b */ /* 0x003fe20003800000 */
.L_x_6827:
[----:B------:R-:W-:Y:S01]  /*0de0*/  HFMA2.MMA R18, -RZ, RZ, 0, 1.1920928955078125e-07 ;  /* 0x00000002ff127435 */ /* 0x000fe200000001ff */
[----:B------:R-:W-:-:S05]  /*0df0*/  MOV R11, R17 ;  /* 0x00000011000b7202 */ /* 0x000fca0000000f00 */
[----:B------:R-:W-:-:S04]  /*0e00*/  FADD R13, R8, R11 ;  /* 0x0000000b080d7221 */ /* 0x000fc80000000000 */
[----:B------:R-:W-:-:S07]  /*0e10*/  IMAD.MOV.U32 R19, RZ, RZ, R13 ;  /* 0x000000ffff137224 */ /* 0x000fce00078e000d */
[----:B------:R-:W-:Y:S05]  /*0e20*/  WARPSYNC.COLLECTIVE R16, `(.L_x_6828) ;  /* 0x0000000010087348 */ /* 0x000fea0003c00000 */
[----:B------:R0:W1:Y:S02]  /*0e30*/  SHFL.BFLY P1, R17, R19, R18, R21 ;  /* 0x0c00001213117389 */ /* 0x0000640000020015 */
[----:B01----:R-:W-:Y:S01]  /*0e40*/  ENDCOLLECTIVE ;  /* 0x000000000000791b */ /* 0x003fe20003800000 */
.L_x_6828:
[----:B------:R-:W-:Y:S01]  /*0e50*/  IMAD.MOV.U32 R18, RZ, RZ, 0x4 ;  /* 0x00000004ff127424 */ /* 0x000fe200078e00ff */
[----:B------:R-:W-:-:S05]  /*0e60*/  MOV R14, R17 ;  /* 0x00000011000e7202 */ /* 0x000fca0000000f00 */
[----:B------:R-:W-:-:S05]  /*0e70*/  FADD R14, R13, R14 ;  /* 0x0000000e0d0e7221 */ /* 0x000fca0000000000 */
[----:B------:R-:W-:-:S07]  /*0e80*/  MOV R19, R14 ;  /* 0x0000000e00137202 */ /* 0x000fce0000000f00 */
[----:B------:R-:W-:Y:S05]  /*0e90*/  WARPSYNC.COLLECTIVE R16, `(.L_x_6829) ;  /* 0x0000000010087348 */ /* 0x000fea0003c00000 */
[----:B------:R0:W1:Y:S02]  /*0ea0*/  SHFL.BFLY P1, R17, R19, R18, R21 ;  /* 0x0c00001213117389 */ /* 0x0000640000020015 */
[----:B01----:R-:W-:Y:S01]  /*0eb0*/  ENDCOLLECTIVE ;  /* 0x000000000000791b */ /* 0x003fe20003800000 */
.L_x_6829:
[----:B------:R-:W-:Y:S01]  /*0ec0*/  HFMA2.MMA R18, -RZ, RZ, 0, 4.76837158203125e-07 ;  /* 0x00000008ff127435 */ /* 0x000fe200000001ff */
[----:B------:R-:W-:-:S05]  /*0ed0*/  MOV R15, R17 ;  /* 0x00000011000f7202 */ /* 0x000fca0000000f00 */
[----:B------:R-:W-:-:S05]  /*0ee0*/  FADD R15, R14, R15 ;  /* 0x0000000f0e0f7221 */ /* 0x000fca0000000000 */
[----:B------:R-:W-:-:S07]  /*0ef0*/  MOV R19, R15 ;  /* 0x0000000f00137202 */ /* 0x000fce0000000f00 */
[----:B------:R-:W-:Y:S05]  /*0f00*/  WARPSYNC.COLLECTIVE R16, `(.L_x_6830) ;  /* 0x0000000010087348 */ /* 0x000fea0003c00000 */
[----:B------:R0:W1:Y:S02]  /*0f10*/  SHFL.BFLY P1, R17, R19, R18, R21 ;  /* 0x0c00001213117389 */ /* 0x0000640000020015 */
[----:B01----:R-:W-:Y:S01]  /*0f20*/  ENDCOLLECTIVE ;  /* 0x000000000000791b */ /* 0x003fe20003800000 */
.L_x_6830:
[----:B------:R-:W-:Y:S01]  /*0f30*/  HFMA2.MMA R18, -RZ, RZ, 0, 9.5367431640625e-07 ;  /* 0x00000010ff127435 */ /* 0x000fe200000001ff */
[----:B------:R-:W-:-:S04]  /*0f40*/  IMAD.MOV.U32 R8, RZ, RZ, R17 ;  /* 0x000000ffff087224 */ /* 0x000fc800078e0011 */
[----:B------:R-:W-:-:S05]  /*0f50*/  FADD R8, R15, R8 ;  /* 0x000000080f087221 */ /* 0x000fca0000000000 */
[----:B------:R-:W-:-:S07]  /*0f60*/  MOV R19, R8 ;  /* 0x0000000800137202 */ /* 0x000fce0000000f00 */
[----:B------:R-:W-:Y:S05]  /*0f70*/  WARPSYNC.COLLECTIVE R16, `(.L_x_6831) ;  /* 0x0000000010087348 */ /* 0x000fea0003c00000 */
[----:B------:R0:W1:Y:S02]  /*0f80*/  SHFL.BFLY P1, R17, R19, R18, R21 ;  /* 0x0c00001213117389 */ /* 0x0000640000020015 */
[----:B01----:R-:W-:Y:S01]  /*0f90*/  ENDCOLLECTIVE ;  /* 0x000000000000791b */ /* 0x003fe20003800000 */
.L_x_6831:
[----:B------:R-:W-:Y:S01]  /*0fa0*/  MOV R13, R17 ;  /* 0x00000011000d7202 */ /* 0x000fe20000000f00 */
[----:B------:R-:W-:Y:S06]  /*0fb0*/  BRA `(.L_x_6832) ;  /* 0xfffffff8006c7947 */ /* 0x000fec000383ffff */
.L_x_6833:
        /* <DEDUP_REMOVED lines=12> */
.L_x_8093:


//--------------------- .text._ZN18transformer_engine13normalization19ln_bwd_tuned_kernelINS0_13Kernel_traitsI13__nv_bfloat16fS3_fjLj2304ELj1ELj1ELj4ELj8ENS0_18Kernel_traits_baseILj2304ES3_fS3_fjLj128EEEEEEEvNS0_20BackwardKernelParamsE --------------------------
	.section	.text._ZN18transformer_engine13normalization19ln_bwd_tuned_kernelINS0_13Kernel_traitsI13__nv_bfloat16fS3_fjLj2304ELj1ELj1ELj4ELj8ENS0_18Kernel_traits_baseILj2304ES3_fS3_fjLj128EEEEEEEvNS0_20BackwardKernelParamsE,"ax",@progbits
	.align	128
        .global         _ZN18transformer_engine13normalization19ln_bwd_tuned_kernelINS0_13Kernel_traitsI13__nv_bfloat16fS3_fjLj2304ELj1ELj1ELj4ELj8ENS0_18Kernel_traits_baseILj2304ES3_fS3_fjLj128EEEEEEEvNS0_20BackwardKernelParamsE
        .type           _ZN18transformer_engine13normalization19ln_bwd_tuned_kernelINS0_13Kernel_traitsI13__nv_bfloat16fS3_fjLj2304ELj1ELj1ELj4ELj8ENS0_18Kernel_traits_baseILj2304ES3_fS3_fjLj128EEEEEEEvNS0_20BackwardKernelParamsE,@function
        .size           _ZN18transformer_engine13normalization19ln_bwd_tuned_kernelINS0_13Kernel_traitsI13__nv_bfloat16fS3_fjLj2304ELj1ELj1ELj4ELj8ENS0_18Kernel_traits_baseILj2304ES3_fS3_fjLj128EEEEEEEvNS0_20BackwardKernelParamsE,(.L_x_8094 - _ZN18transformer_engine13normalization19ln_bwd_tuned_kernelINS0_13Kernel_traitsI13__nv_bfloat16fS3_fjLj2304ELj1ELj1ELj4ELj8ENS0_18Kernel_traits_baseILj2304ES3_fS3_fjLj128EEEEEEEvNS0_20BackwardKernelParamsE)
        .other          _ZN18transformer_engine13normalization19ln_bwd_tuned_kernelINS0_13Kernel_traitsI13__nv_bfloat16fS3_fjLj2304ELj1ELj1ELj4ELj8ENS0_18Kernel_traits_baseILj2304ES3_fS3_fjLj128EEEEEEEvNS0_20BackwardKernelParamsE,@"STO_CUDA_ENTRY STV_DEFAULT"
_ZN18transformer_engine13normalization19ln_bwd_tuned_kernelINS0_13Kernel_traitsI13__nv_bfloat16fS3_fjLj2304ELj1ELj1ELj4ELj8ENS0_18Kernel_traits_baseILj2304ES3_fS3_fjLj128EEEEEEEvNS0_20BackwardKernelParamsE:
.text._ZN18transformer_engine13normalization19ln_bwd_tuned_kernelINS0_13Kernel_traitsI13__nv_bfloat16fS3_fjLj2304ELj1ELj1ELj4ELj8ENS0_18Kernel_traits_baseILj2304ES3_fS3_fjLj128EEEEEEEvNS0_20BackwardKernelParamsE:
        /* <DEDUP_REMOVED lines=29> */
[----:B------:R-:W-:Y:S01]  /*01d0*/  ULDC.64 UR4, c[0x0][0x238] ;  /* 0x00008e0000047ab9 */ /* 0x000fe20000000a00 */
[----:B------:R-:W-:Y:S02]  /*01e0*/  ULDC.U8 UR8, c[0x0][0x250] ;  /* 0x0000940000087ab9 */ /* 0x000fe40000000000 */
        /* <DEDUP_REMOVED lines=35> */
[----:B------:R-:W-:Y:S01]  /*0420*/  MOV R53, RZ ;  /* 0x000000ff00357202 */ /* 0x000fe20000000f00 */
[----:B0-----:R-:W-:Y:S01]  /*0430*/  ULEA UR4, UR5, UR4, 0x18 ;  /* 0x0000000405047291 */ /* 0x001fe2000f8ec03f */
[----:B------:R-:W-:-:S02]  /*0440*/  LOP3.LUT R50, R88, 0x7f, RZ, 0xc0, !PT ;  /* 0x0000007f58327812 */ /* 0x000fc400078ec0ff */
[----:B------:R-:W-:Y:S02]  /*0450*/  ISETP.NE.AND P0, PT, RZ, UR8, PT ;  /* 0x00000008ff007c0c */ /* 0x000fe4000bf05270 */
[----:B------:R-:W-:Y:S02]  /*0460*/  IADD3 R49, R52, 0x4, RZ ;  /* 0x0000000434317810 */ /* 0x000fe40007ffe0ff */
[----:B------:R-:W-:Y:S02]  /*0470*/  MOV R48, UR4 ;  /* 0x0000000400307c02 */ /* 0x000fe40008000f00 */
[C---:B--2---:R-:W-:Y:S02]  /*0480*/  PRMT R38, R47.reuse, 0x7632, R38 ;  /* 0x000076322f267816 */ /* 0x044fe40000000026 */
[----:B------:R-:W-:Y:S02]  /*0490*/  SHF.L.U32 R47, R47, 0x10, RZ ;  /* 0x000000102f2f7819 */ /* 0x000fe400000006ff */
[----:B---3--:R-:W-:-:S02]  /*04a0*/  PRMT R36, R46, 0x7632, R36 ;  /* 0x000076322e247816 */ /* 0x008fc40000000024 */
[----:B------:R-:W-:Y:S02]  /*04b0*/  SHF.L.U32 R46, R46, 0x10, RZ ;  /* 0x000000102e2e7819 */ /* 0x000fe400000006ff */
[C---:B----4-:R-:W-:Y:S02]  /*04c0*/  PRMT R34, R45.reuse, 0x7632, R34 ;  /* 0x000076322d227816 */ /* 0x050fe40000000022 */
[----:B------:R-:W-:Y:S02]  /*04d0*/  SHF.L.U32 R45, R45, 0x10, RZ ;  /* 0x000000102d2d7819 */ /* 0x000fe400000006ff */
[C---:B-----5:R-:W-:Y:S02]  /*04e0*/  PRMT R32, R44.reuse, 0x7632, R32 ;  /* 0x000076322c207816 */ /* 0x060fe40000000020 */
        /* <DEDUP_REMOVED lines=19> */
[----:B------:R-:W-:-:S07]  /*0620*/  SHF.L.U32 R22, R22, 0x10, RZ ;  /* 0x0000001016167819 */ /* 0x000fce00000006ff */
.L_x_6839:
[----:B------:R-:W0:Y:S01]  /*0630*/  LDC.64 R98, c[0x0][0x228] ;  /* 0x00008a00ff627b82 */ /* 0x000e220000000a00 */
[----:B------:R-:W-:-:S07]  /*0640*/  IMAD R37, R89, 0x480, R50 ;  /* 0x0000048059257824 */ /* 0x000fce00078e0232 */
[----:B-1----:R-:W1:Y:S08]  /*0650*/  LDC.64 R14, c[0x0][0x220] ;  /* 0x00008800ff0e7b82 */ /* 0x002e700000000a00 */
[----:B------:R-:W2:Y:S08]  /*0660*/  LDC.64 R2, c[0x0][0x230] ;  /* 0x00008c00ff027b82 */ /* 0x000eb00000000a00 */
[----:B------:R-:W3:Y:S01]  /*0670*/  LDC.64 R94, c[0x0][0x258] ;  /* 0x00009600ff5e7b82 */ /* 0x000ee20000000a00 */
[----:B------:R-:W-:Y:S01]  /*0680*/  IADD3 R35, R37, 0x80, RZ ;  /* 0x0000008025237810 */ /* 0x000fe20007ffe0ff */
[----:B0-----:R-:W-:Y:S01]  /*0690*/  IMAD.WIDE R98, R89, 0x4, R98 ;  /* 0x0000000459627825 */ /* 0x001fe200078e0262 */
[----:B------:R-:W-:-:S02]  /*06a0*/  IADD3 R31, R37, 0x180, RZ ;  /* 0x00000180251f7810 */ /* 0x000fc40007ffe0ff */
[C---:B------:R-:W-:Y:S02]  /*06b0*/  IADD3 R27, R37.reuse, 0x280, RZ ;  /* 0x00000280251b7810 */ /* 0x040fe40007ffe0ff */
[C---:B------:R-:W-:Y:S01]  /*06c0*/  IADD3 R25, R37.reuse, 0x300, RZ ;  /* 0x0000030025197810 */ /* 0x040fe20007ffe0ff */
[C---:B-1----:R-:W-:Y:S01]  /*06d0*/  IMAD.WIDE.U32 R8, R37.reuse, 0x8, R14 ;  /* 0x0000000825087825 */ /* 0x042fe200078e000e */
[C---:B------:R-:W-:Y:S01]  /*06e0*/  IADD3 R33, R37.reuse, 0x100, RZ ;  /* 0x0000010025217810 */ /* 0x040fe20007ffe0ff */
[----:B------:R-:W4:Y:S01]  /*06f0*/  LDG.E R98, desc[UR6][R98.64] ;  /* 0x0000000662627981 */ /* 0x000f22000c1e1900 */
[C---:B------:R-:W-:Y:S02]  /*0700*/  IADD3 R29, R37.reuse, 0x200, RZ ;  /* 0x00000200251d7810 */ /* 0x040fe40007ffe0ff */
[----:B------:R-:W-:Y:S01]  /*0710*/  IADD3 R23, R37, 0x380, RZ ;  /* 0x0000038025177810 */ /* 0x000fe20007ffe0ff */
[----:B------:R-:W4:Y:S01]  /*0720*/  LDG.E.64 R8, desc[UR6][R8.64] ;  /* 0x0000000608087981 */ /* 0x000f22000c1e1b00 */
[----:B--2---:R-:W-:Y:S01]  /*0730*/  IMAD.WIDE R2, R89, 0x4, R2 ;  /* 0x0000000459027825 */ /* 0x004fe200078e0202 */
[----:B------:R-:W-:-:S03]  /*0740*/  IADD3 R21, R37, 0x400, RZ ;  /* 0x0000040025157810 */ /* 0x000fc60007ffe0ff */
[--C-:B---3--:R-:W-:Y:S01]  /*0750*/  IMAD.WIDE.U32 R4, R35, 0x4, R94.reuse ;  /* 0x0000000423047825 */ /* 0x108fe200078e005e */
[----:B------:R0:W2:Y:S03]  /*0760*/  LDG.E R20, desc[UR6][R2.64] ;  /* 0x0000000602147981 */ /* 0x0000a6000c1e1900 */
[--C-:B------:R-:W-:Y:S01]  /*0770*/  IMAD.WIDE.U32 R6, R31, 0x4, R94.reuse ;  /* 0x000000041f067825 */ /* 0x100fe200078e005e */
[----:B------:R1:W5:Y:S03]  /*0780*/  LDG.E R121, desc[UR6][R4.64] ;  /* 0x0000000604797981 */ /* 0x000366000c1e1900 */
[--C-:B------:R-:W-:Y:S01]  /*0790*/  IMAD.WIDE.U32 R10, R27, 0x4, R94.reuse ;  /* 0x000000041b0a7825 */ /* 0x100fe200078e005e */
[----:B------:R3:W5:Y:S03]  /*07a0*/  LDG.E R119, desc[UR6][R6.64] ;  /* 0x0000000606777981 */ /* 0x000766000c1e1900 */
[--C-:B------:R-:W-:Y:S01]  /*07b0*/  IMAD.WIDE.U32 R12, R25, 0x4, R94.reuse ;  /* 0x00000004190c7825 */ /* 0x100fe200078e005e */
[----:B------:R3:W5:Y:S03]  /*07c0*/  LDG.E R120, desc[UR6][R10.64] ;  /* 0x000000060a787981 */ /* 0x000766000c1e1900 */
[--C-:B------:R-:W-:Y:S01]  /*07d0*/  IMAD.WIDE.U32 R124, R37, 0x4, R94.reuse ;  /* 0x00000004257c7825 */ /* 0x100fe200078e005e */
[----:B------:R3:W5:Y:S03]  /*07e0*/  LDG.E R118, desc[UR6][R12.64] ;  /* 0x000000060c767981 */ /* 0x000766000c1e1900 */
[----:B------:R-:W-:-:S02]  /*07f0*/  IMAD.WIDE.U32 R122, R33, 0x4, R94 ;  /* 0x00000004217a7825 */ /* 0x000fc400078e005e */
[----:B------:R0:W5:Y:S02]  /*0800*/  LDG.E R124, desc[UR6][R124.64] ;  /* 0x000000067c7c7981 */ /* 0x000164000c1e1900 */
[--C-:B------:R-:W-:Y:S02]  /*0810*/  IMAD.WIDE.U32 R96, R29, 0x4, R94.reuse ;  /* 0x000000041d607825 */ /* 0x100fe400078e005e */
[----:B------:R1:W5:Y:S02]  /*0820*/  LDG.E R122, desc[UR6][R122.64] ;  /* 0x000000067a7a7981 */ /* 0x000364000c1e1900 */
[----:B------:R-:W-:Y:S02]  /*0830*/  IMAD.WIDE.U32 R92, R23, 0x4, R94 ;  /* 0x00000004175c7825 */ /* 0x000fe400078e005e */
[----:B------:R2:W5:Y:S02]  /*0840*/  LDG.E R96, desc[UR6][R96.64] ;  /* 0x0000000660607981 */ /* 0x000564000c1e1900 */
[----:B0-----:R-:W-:-:S02]  /*0850*/  IMAD.WIDE.U32 R2, R35, 0x8, R14 ;  /* 0x0000000823027825 */ /* 0x001fc400078e000e */
[----:B------:R0:W5:Y:S02]  /*0860*/  LDG.E R92, desc[UR6][R92.64] ;  /* 0x000000065c5c7981 */ /* 0x000164000c1e1900 */
[--C-:B-1----:R-:W-:Y:S02]  /*0870*/  IMAD.WIDE.U32 R4, R33, 0x8, R14.reuse ;  /* 0x0000000821047825 */ /* 0x102fe400078e000e */
[----:B------:R-:W5:Y:S02]  /*0880*/  LDG.E.64 R2, desc[UR6][R2.64] ;  /* 0x0000000602027981 */ /* 0x000f64000c1e1b00 */
        /* <DEDUP_REMOVED lines=13> */
[----:B------:R0:W5:Y:S04]  /*0960*/  LDG.E R94, desc[UR6][R94.64] ;  /* 0x000000065e5e7981 */ /* 0x000168000c1e1900 */
[----:B------:R-:W5:Y:S01]  /*0970*/  LDG.E.64 R14, desc[UR6][R14.64] ;  /* 0x000000060e0e7981 */ /* 0x000f62000c1e1b00 */
[----:B----4-:R-:W-:-:S04]  /*0980*/  FADD R91, R8, -R98 ;  /* 0x80000062085b7221 */ /* 0x010fc80000000000 */
[----:B--2---:R-:W-:Y:S01]  /*0990*/  FMUL R0, R91, R20 ;  /* 0x000000145b007220 */ /* 0x004fe20000400000 */
[----:B0-----:R-:W-:Y:S06]  /*09a0*/  @!P0 BRA `(.L_x_6835) ;  /* 0x00000008005c8947 */ /* 0x001fec0003800000 */
[----:B-----5:R-:W-:Y:S01]  /*09b0*/  FADD R97, R6, -R98 ;  /* 0x8000006206617221 */ /* 0x020fe20000000000 */
[----:B------:R-:W-:Y:S01]  /*09c0*/  PRMT R6, R124, 0x7632, R6 ;  /* 0x000076327c067816 */ /* 0x000fe20000000006 */
[--C-:B------:R-:W-:Y:S01]  /*09d0*/  FADD R9, R9, -R98.reuse ;  /* 0x8000006209097221 */ /* 0x100fe20000000000 */
[--C-:B------:R-:W-:Y:S01]  /*09e0*/  FADD R105, R4, -R98.reuse ;  /* 0x8000006204697221 */ /* 0x100fe20000000000 */
[----:B------:R-:W-:Y:S01]  /*09f0*/  SHF.L.U32 R124, R124, 0x10, RZ ;  /* 0x000000107c7c7819 */ /* 0x000fe200000006ff */
[----:B------:R-:W-:Y:S01]  /*0a00*/  FADD R101, R7, -R98 ;  /* 0x8000006207657221 */ /* 0x000fe20000000000 */
[----:B------:R-:W-:Y:S01]  /*0a10*/  PRMT R4, R121, 0x7632, R4 ;  /* 0x0000763279047816 */ /* 0x000fe20000000004 */
[----:B------:R-:W-:Y:S01]  /*0a20*/  FADD R91, R47, 1 ;  /* 0x3f8000002f5b7421 */ /* 0x000fe20000000000 */
[--C-:B------:R-:W-:Y:S01]  /*0a30*/  FADD R99, R16, -R98.reuse ;  /* 0x8000006210637221 */ /* 0x100fe20000000000 */
[--C-:B------:R-:W-:Y:S01]  /*0a40*/  FADD R139, R15, -R98.reuse ;  /* 0x800000620f8b7221 */ /* 0x100fe20000000000 */
[----:B------:R-:W-:Y:S01]  /*0a50*/  PRMT R7, R122, 0x7632, R7 ;  /* 0x000076327a077816 */ /* 0x000fe20000000007 */
[--C-:B------:R-:W-:Y:S01]  /*0a60*/  FADD R135, R13, -R98.reuse ;  /* 0x800000620d877221 */ /* 0x100fe20000000000 */
[----:B------:R-:W-:Y:S01]  /*0a70*/  PRMT R15, R119, 0x7632, R15 ;  /* 0x00007632770f7816 */ /* 0x000fe2000000000f */
[----:B------:R-:W-:Y:S01]  /*0a80*/  FADD R17, R17, -R98 ;  /* 0x8000006211117221 */ /* 0x000fe20000000000 */
[----:B------:R-:W-:Y:S01]  /*0a90*/  PRMT R16, R96, 0x7632, R16 ;  /* 0x0000763260107816 */ /* 0x000fe20000000010 */
[--C-:B------:R-:W-:Y:S01]  /*0aa0*/  FADD R137, R14, -R98.reuse ;  /* 0x800000620e897221 */ /* 0x100fe20000000000 */
[----:B------:R-:W-:Y:S01]  /*0ab0*/  SHF.L.U32 R6, R6, 0x10, RZ ;  /* 0x0000001006067819 */ /* 0x000fe200000006ff */
[----:B------:R-:W-:Y:S01]  /*0ac0*/  FADD R13, R38, 1 ;  /* 0x3f800000260d7421 */ /* 0x000fe20000000000 */
[----:B------:R-:W-:Y:S01]  /*0ad0*/  SHF.L.U32 R119, R119, 0x10, RZ ;  /* 0x0000001077777819 */ /* 0x000fe200000006ff */
[----:B------:R-:W-:Y:S01]  /*0ae0*/  FMUL R107, R20, R9 ;  /* 0x00000009146b7220 */ /* 0x000fe20000400000 */
[--C-:B------:R-:W-:Y:S01]  /*0af0*/  FADD R93, R2, -R98.reuse ;  /* 0x80000062025d7221 */ /* 0x100fe20000000000 */
[--C-:B------:R-:W-:Y:S01]  /*0b00*/  FADD R19, R19, -R98.reuse ;  /* 0x8000006213137221 */ /* 0x100fe20000000000 */
[----:B------:R-:W-:Y:S01]  /*0b10*/  SHF.L.U32 R121, R121, 0x10, RZ ;  /* 0x0000001079797819 */ /* 0x000fe200000006ff */
[----:B------:R-:W-:Y:S01]  /*0b20*/  FADD R14, R44, 1 ;  /* 0x3f8000002c0e7421 */ /* 0x000fe20000000000 */
[----:B------:R-:W-:Y:S01]  /*0b30*/  SHF.L.U32 R9, R4, 0x10, RZ ;  /* 0x0000001004097819 */ /* 0x000fe200000006ff */
[----:B------:R-:W-:Y:S01]  /*0b40*/  FMUL R91, R91, R124 ;  /* 0x0000007c5b5b7220 */ /* 0x000fe20000400000 */
[--C-:B------:R-:W-:Y:S01]  /*0b50*/  FADD R131, R11, -R98.reuse ;  /* 0x800000620b837221 */ /* 0x100fe20000000000 */
[----:B------:R-:W-:Y:S01]  /*0b60*/  FADD R2, R46, 1 ;  /* 0x3f8000002e027421 */ /* 0x000fe20000000000 */
[----:B------:R-:W-:Y:S01]  /*0b70*/  SHF.L.U32 R4, R7, 0x10, RZ ;  /* 0x0000001007047819 */ /* 0x000fe200000006ff */
[--C-:B------:R-:W-:Y:S01]  /*0b80*/  FADD R133, R12, -R98.reuse ;  /* 0x800000620c857221 */ /* 0x100fe20000000000 */
[----:B------:R-:W-:Y:S01]  /*0b90*/  SHF.L.U32 R11, R96, 0x10, RZ ;  /* 0x00000010600b7819 */ /* 0x000fe200000006ff */
[--C-:B------:R-:W-:Y:S01]  /*0ba0*/  FADD R95, R3, -R98.reuse ;  /* 0x80000062035f7221 */ /* 0x100fe20000000000 */
[----:B------:R-:W-:Y:S01]  /*0bb0*/  SHF.L.U32 R7, R16, 0x10, RZ ;  /* 0x0000001010077819 */ /* 0x000fe200000006ff */
[--C-:B------:R-:W-:Y:S01]  /*0bc0*/  FADD R103, R5, -R98.reuse ;  /* 0x8000006205677221 */ /* 0x100fe20000000000 */
[--C-:B------:R-:W-:Y:S01]  /*0bd0*/  FADD R127, R18, -R98.reuse ;  /* 0x80000062127f7221 */ /* 0x100fe20000000000 */
[----:B------:R-:W-:Y:S01]  /*0be0*/  FADD R129, R10, -R98 ;  /* 0x800000620a817221 */ /* 0x000fe20000000000 */
[----:B------:R-:W-:Y:S01]  /*0bf0*/  FADD R12, R43, 1 ;  /* 0x3f8000002b0c7421 */ /* 0x000fe20000000000 */
[C---:B------:R-:W-:Y:S01]  /*0c00*/  FMUL R100, R20.reuse, R17 ;  /* 0x0000001114647220 */ /* 0x040fe20000400000 */
[----:B------:R-:W-:Y:S01]  /*0c10*/  FMUL R16, R13, R6 ;  /* 0x000000060d107220 */ /* 0x000fe20000400000 */
[----:B------:R-:W-:Y:S01]  /*0c20*/  FMUL R98, R20, R19 ;  /* 0x0000001314627220 */ /* 0x000fe20000400000 */
[----:B------:R-:W-:Y:S01]  /*0c30*/  FMUL R17, R14, R119 ;  /* 0x000000770e117220 */ /* 0x000fe20000400000 */
[----:B------:R-:W-:Y:S01]  /*0c40*/  FADD R13, RZ, R91 ;  /* 0x0000005bff0d7221 */ /* 0x000fe20000000000 */
[----:B------:R-:W-:Y:S01]  /*0c50*/  FMUL R19, R2, R121 ;  /* 0x0000007902137220 */ /* 0x000fe20000400000 */
[----:B------:R-:W-:Y:S01]  /*0c60*/  FFMA R14, R0, R91, RZ ;  /* 0x0000005b000e7223 */ /* 0x000fe200000000ff */
[----:B------:R-:W-:Y:S01]  /*0c70*/  SHF.L.U32 R2, R15, 0x10, RZ ;  /* 0x000000100f027819 */ /* 0x000fe200000006ff */
[----:B------:R-:W-:Y:S01]  /*0c80*/  FADD R110, R36, 1 ;  /* 0x3f800000246e7421 */ /* 0x000fe20000000000 */
        /* <DEDUP_REMOVED lines=11> */
[----:B------:R-:W-:Y:S01]  /*0d40*/  FMUL R13, R110, R9 ;  /* 0x000000096e0d7220 */ /* 0x000fe20000400000 */
[----:B------:R-:W-:Y:S01]  /*0d50*/  PRMT R112, R120, 0x7632, R112 ;  /* 0x0000763278707816 */ /* 0x000fe20000000070 */
[----:B------:R-:W-:Y:S01]  /*0d60*/  FADD R110, R12, R19 ;  /* 0x000000130c6e7221 */ /* 0x000fe20000000000 */
[----:B------:R-:W-:Y:S01]  /*0d70*/  FMUL R106, R20, R95 ;  /* 0x0000005f146a7220 */ /* 0x000fe20000400000 */
[----:B------:R-:W-:Y:S01]  /*0d80*/  FFMA R127, R108, R19, R127 ;  /* 0x000000136c7f7223 */ /* 0x000fe2000000007f */
[----:B------:R-:W-:Y:S01]  /*0d90*/  SHF.L.U32 R120, R120, 0x10, RZ ;  /* 0x0000001078787819 */ /* 0x000fe200000006ff */
[----:B------:R-:W-:Y:S01]  /*0da0*/  FADD R3, R42, 1 ;  /* 0x3f8000002a037421 */ /* 0x000fe20000000000 */
[----:B------:R-:W-:Y:S01]  /*0db0*/  FMUL R18, R5, R122 ;  /* 0x0000007a05127220 */ /* 0x000fe20000400000 */
[----:B------:R-:W-:Y:S01]  /*0dc0*/  FMUL R12, R117, R118 ;  /* 0x00000076750c7220 */ /* 0x000fe20000400000 */
[----:B------:R-:W-:Y:S01]  /*0dd0*/  FADD R115, R34, 1 ;  /* 0x3f80000022737421 */ /* 0x000fe20000000000 */
[----:B------:R-:W-:Y:S01]  /*0de0*/  SHF.L.U32 R5, R112, 0x10, RZ ;  /* 0x0000001070057819 */ /* 0x000fe200000006ff */
        /* <DEDUP_REMOVED lines=8> */
[----:B------:R-:W-:Y:S01]  /*0e70*/  FADD R117, R117, R18 ;  /* 0x0000001275757221 */ /* 0x000fe20000000000 */
[----:B------:R-:W-:Y:S01]  /*0e80*/  FMUL R103, R20, R103 ;  /* 0x0000006714677220 */ /* 0x000fe20000400000 */
[----:B------:R-:W-:Y:S01]  /*0e90*/  FFMA R114, R105, R18, R112 ;  /* 0x0000001269727223 */ /* 0x000fe20000000070 */
[----:B------:R-:W-:Y:S01]  /*0ea0*/  FADD R109, R32, 1 ;  /* 0x3f800000206d7421 */ /* 0x000fe20000000000 */
[----:B------:R-:W-:Y:S01]  /*0eb0*/  FMUL R112, R113, R10 ;  /* 0x0000000a71707220 */ /* 0x000fe20000400000 */
[----:B------:R-:W-:Y:S01]  /*0ec0*/  FADD R136, R117, R110 ;  /* 0x0000006e75887221 */ /* 0x000fe20000000000 */
[----:B------:R-:W-:Y:S01]  /*0ed0*/  SHF.L.U32 R8, R94, 0x10, RZ ;  /* 0x000000105e087819 */ /* 0x000fe200000006ff */
        /* <DEDUP_REMOVED lines=9> */
[----:B------:R-:W-:Y:S01]  /*0f70*/  PRMT R125, R94, 0x7632, R125 ;  /* 0x000076325e7d7816 */ /* 0x000fe2000000007d */
[----:B------:R-:W-:Y:S01]  /*0f80*/  FMUL R111, R132, R5 ;  /* 0x00000005846f7220 */ /* 0x000fe20000400000 */
[----:B------:R-:W-:Y:S01]  /*0f90*/  FADD R134, R30, 1 ;  /* 0x3f8000001e867421 */ /* 0x000fe20000000000 */
[----:B------:R-:W-:Y:S01]  /*0fa0*/  FADD R132, R115, R116 ;  /* 0x0000007473847221 */ /* 0x000fe20000000000 */
[----:B------:R-:W-:Y:S01]  /*0fb0*/  FFMA R117, R101, R116, R136 ;  /* 0x0000007465757223 */ /* 0x000fe20000000088 */
[----:B------:R-:W-:Y:S01]  /*0fc0*/  SHF.L.U32 R125, R125, 0x10, RZ ;  /* 0x000000107d7d7819 */ /* 0x000fe200000006ff */
        /* <DEDUP_REMOVED lines=9> */
[----:B------:R-:W-:Y:S01]  /*1060*/  FADD R130, R26, 1 ;  /* 0x3f8000001a827421 */ /* 0x000fe20000000000 */
[----:B------:R-:W-:Y:S01]  /*1070*/  FADD R134, R131, R14 ;  /* 0x0000000e83867221 */ /* 0x000fe20000000000 */
[----:B------:R-:W-:Y:S01]  /*1080*/  FFMA R127, R99, R14, R126 ;  /* 0x0000000e637f7223 */ /* 0x000fe2000000007e */
[----:B------:R-:W-:Y:S01]  /*1090*/  FMUL R97, R20, R129 ;  /* 0x0000008114617220 */ /* 0x000fe20000400000 */
[----:B------:R-:W-:Y:S01]  /*10a0*/  PRMT R123, R92, 0x7632, R123 ;  /* 0x000076325c7b7816 */ /* 0x000fe2000000007b */
        /* <DEDUP_REMOVED lines=39> */
.L_x_6835:
[----:B-----5:R-:W-:Y:S01]  /*1320*/  FADD R97, R6, -R98 ;  /* 0x8000006206617221 */ /* 0x020fe20000000000 */
[----:B------:R-:W-:Y:S01]  /*1330*/  PRMT R6, R124, 0x7632, R6 ;  /* 0x000076327c067816 */ /* 0x000fe20000000006 */
[--C-:B------:R-:W-:Y:S01]  /*1340*/  FADD R9, R9, -R98.reuse ;  /* 0x8000006209097221 */ /* 0x100fe20000000000 */
[--C-:B------:R-:W-:Y:S01]  /*1350*/  FADD R105, R4, -R98.reuse ;  /* 0x8000006204697221 */ /* 0x100fe20000000000 */
[----:B------:R-:W-:Y:S01]  /*1360*/  SHF.L.U32 R124, R124, 0x10, RZ ;  /* 0x000000107c7c7819 */ /* 0x000fe200000006ff */
[----:B------:R-:W-:Y:S01]  /*1370*/  FADD R101, R7, -R98 ;  /* 0x8000006207657221 */ /* 0x000fe20000000000 */
[----:B------:R-:W-:Y:S01]  /*1380*/  PRMT R4, R121, 0x7632, R4 ;  /* 0x0000763279047816 */ /* 0x000fe20000000004 */
[----:B------:R-:W-:Y:S01]  /*1390*/  FADD R91, RZ, R47 ;  /* 0x0000002fff5b7221 */ /* 0x000fe20000000000 */
[--C-:B------:R-:W-:Y:S01]  /*13a0*/  FADD R99, R16, -R98.reuse ;  /* 0x8000006210637221 */ /* 0x100fe20000000000 */
[--C-:B------:R-:W-:Y:S01]  /*13b0*/  FADD R139, R15, -R98.reuse ;  /* 0x800000620f8b7221 */ /* 0x100fe20000000000 */
[----:B------:R-:W-:Y:S01]  /*13c0*/  PRMT R7, R122, 0x7632, R7 ;  /* 0x000076327a077816 */ /* 0x000fe20000000007 */
[--C-:B------:R-:W-:Y:S01]  /*13d0*/  FADD R95, R3, -R98.reuse ;  /* 0x80000062035f7221 */ /* 0x100fe20000000000 */
[----:B------:R-:W-:Y:S01]  /*13e0*/  PRMT R15, R119, 0x7632, R15 ;  /* 0x00007632770f7816 */ /* 0x000fe2000000000f */
[----:B------:R-:W-:Y:S01]  /*13f0*/  FADD R17, R17, -R98 ;  /* 0x8000006211117221 */ /* 0x000fe20000000000 */
[----:B------:R-:W-:Y:S01]  /*1400*/  PRMT R16, R96, 0x7632, R16 ;  /* 0x0000763260107816 */ /* 0x000fe20000000010 */
[----:B------:R-:W-:Y:S01]  /*1410*/  FADD R133, R12, -R98 ;  /* 0x800000620c857221 */ /* 0x000fe20000000000 */
[----:B------:R-:W-:Y:S01]  /*1420*/  SHF.L.U32 R6, R6, 0x10, RZ ;  /* 0x0000001006067819 */ /* 0x000fe200000006ff */
[----:B------:R-:W-:Y:S01]  /*1430*/  FADD R3, RZ, R38 ;  /* 0x00000026ff037221 */ /* 0x000fe20000000000 */
[----:B------:R-:W-:Y:S01]  /*1440*/  SHF.L.U32 R119, R119, 0x10, RZ ;  /* 0x0000001077777819 */ /* 0x000fe200000006ff */
[----:B------:R-:W-:Y:S01]  /*1450*/  FMUL R107, R20, R9 ;  /* 0x00000009146b7220 */ /* 0x000fe20000400000 */
[----:B------:R-:W-:Y:S01]  /*1460*/  FADD R12, RZ, R44 ;  /* 0x0000002cff0c7221 */ /* 0x000fe20000000000 */
[----:B------:R-:W-:Y:S01]  /*1470*/  SHF.L.U32 R9, R4, 0x10, RZ ;  /* 0x0000001004097819 */ /* 0x000fe200000006ff */
[----:B------:R-:W-:Y:S01]  /*1480*/  FMUL R91, R124, R91 ;  /* 0x0000005b7c5b7220 */ /* 0x000fe20000400000 */
[--C-:B------:R-:W-:Y:S01]  /*1490*/  FADD R103, R5, -R98.reuse ;  /* 0x8000006205677221 */ /* 0x100fe20000000000 */
[----:B------:R-:W-:Y:S01]  /*14a0*/  SHF.L.U32 R122, R122, 0x10, RZ ;  /* 0x000000107a7a7819 */ /* 0x000fe200000006ff */
[----:B------:R-:W-:Y:S01]  /*14b0*/  FADD R5, RZ, R45 ;  /* 0x0000002dff057221 */ /* 0x000fe20000000000 */
[----:B------:R-:W-:Y:S01]  /*14c0*/  SHF.L.U32 R4, R7, 0x10, RZ ;  /* 0x0000001007047819 */ /* 0x000fe200000006ff */
[--C-:B------:R-:W-:Y:S01]  /*14d0*/  FADD R93, R2, -R98.reuse ;  /* 0x80000062025d7221 */ /* 0x100fe20000000000 */
[----:B------:R-:W-:Y:S01]  /*14e0*/  SHF.L.U32 R7, R16, 0x10, RZ ;  /* 0x0000001010077819 */ /* 0x000fe200000006ff */
[----:B------:R-:W-:Y:S01]  /*14f0*/  FADD R19, R19, -R98 ;  /* 0x8000006213137221 */ /* 0x000fe20000000000 */
[----:B------:R-:W-:Y:S01]  /*1500*/  SHF.L.U32 R121, R121, 0x10, RZ ;  /* 0x0000001079797819 */ /* 0x000fe200000006ff */
[----:B------:R-:W-:Y:S01]  /*1510*/  FMUL R100, R20, R17 ;  /* 0x0000001114647220 */ /* 0x000fe20000400000 */
[----:B------:R-:W-:Y:S01]  /*1520*/  PRMT R110, R120, 0x7632, R110 ;  /* 0x00007632786e7816 */ /* 0x000fe2000000006e */
[----:B------:R-:W-:Y:S01]  /*1530*/  FMUL R16, R6, R3 ;  /* 0x0000000306107220 */ /* 0x000fe20000400000 */
[----:B------:R-:W-:Y:S01]  /*1540*/  FADD R131, R11, -R98 ;  /* 0x800000620b837221 */ /* 0x000fe20000000000 */
[----:B------:R-:W-:Y:S01]  /*1550*/  FADD R2, RZ, R46 ;  /* 0x0000002eff027221 */ /* 0x000fe20000000000 */
[----:B------:R-:W-:Y:S01]  /*1560*/  FMUL R17, R119, R12 ;  /* 0x0000000c77117220 */ /* 0x000fe20000400000 */
[----:B------:R-:W-:Y:S01]  /*1570*/  FADD R3, RZ, R91 ;  /* 0x0000005bff037221 */ /* 0x000fe20000000000 */
[--C-:B------:R-:W-:Y:S01]  /*1580*/  FADD R117, R18, -R98.reuse ;  /* 0x8000006212757221 */ /* 0x100fe20000000000 */
[--C-:B------:R-:W-:Y:S01]  /*1590*/  FADD R137, R14, -R98.reuse ;  /* 0x800000620e897221 */ /* 0x100fe20000000000 */
[----:B------:R-:W-:Y:S01]  /*15a0*/  SHF.L.U32 R11, R96, 0x10, RZ ;  /* 0x00000010600b7819 */ /* 0x000fe200000006ff */
[----:B------:R-:W-:Y:S01]  /*15b0*/  FFMA R12, R0, R91, RZ ;  /* 0x0000005b000c7223 */ /* 0x000fe200000000ff */
[--C-:B------:R-:W-:Y:S01]  /*15c0*/  FADD R129, R10, -R98.reuse ;  /* 0x800000620a817221 */ /* 0x100fe20000000000 */
[----:B------:R-:W-:Y:S01]  /*15d0*/  FADD R135, R13, -R98 ;  /* 0x800000620d877221 */ /* 0x000fe20000000000 */
[----:B------:R-:W-:Y:S01]  /*15e0*/  SHF.L.U32 R120, R120, 0x10, RZ ;  /* 0x0000001078787819 */ /* 0x000fe200000006ff */
[----:B------:R-:W-:Y:S01]  /*15f0*/  FADD R14, RZ, R43 ;  /* 0x0000002bff0e7221 */ /* 0x000fe20000000000 */
[----:B------:R-:W-:Y:S01]  /*1600*/  FMUL R18, R122, R5 ;  /* 0x000000057a127220 */ /* 0x000fe20000400000 */
[----:B------:R-:W-:Y:S01]  /*1610*/  FADD R13, RZ, R42 ;  /* 0x0000002aff0d7221 */ /* 0x000fe20000000000 */
[----:B------:R-:W-:Y:S01]  /*1620*/  FMUL R98, R20, R19 ;  /* 0x0000001314627220 */ /* 0x000fe20000400000 */
[----:B------:R-:W-:Y:S01]  /*1630*/  SHF.L.U32 R5, R110, 0x10, RZ ;  /* 0x000000106e057819 */ /* 0x000fe200000006ff */
[----:B------:R-:W-:Y:S01]  /*1640*/  FADD R112, RZ, R36 ;  /* 0x00000024ff707221 */ /* 0x000fe20000000000 */
[----:B------:R-:W-:Y:S01]  /*1650*/  FMUL R19, R121, R2 ;  /* 0x0000000279137220 */ /* 0x000fe20000400000 */
[----:B------:R-:W-:Y:S01]  /*1660*/  FADD R110, R3, R16 ;  /* 0x00000010036e7221 */ /* 0x000fe20000000000 */
[----:B------:R-:W-:Y:S01]  /*1670*/  PRMT R114, R118, 0x7632, R114 ;  /* 0x0000763276727816 */ /* 0x000fe20000000072 */
[----:B------:R-:W-:Y:S01]  /*1680*/  FMUL R108, R20, R93 ;  /* 0x0000005d146c7220 */ /* 0x000fe20000400000 */
[----:B------:R-:W-:Y:S01]  /*1690*/  SHF.L.U32 R2, R15, 0x10, RZ ;  /* 0x000000100f027819 */ /* 0x000fe200000006ff */
[----:B------:R-:W-:Y:S01]  /*16a0*/  FFMA R3, R107, R16, R12 ;  /* 0x000000106b037223 */ /* 0x000fe2000000000c */
[----:B------:R-:W-:Y:S01]  /*16b0*/  SHF.L.U32 R118, R118, 0x10, RZ ;  /* 0x0000001076767819 */ /* 0x000fe200000006ff */
[----:B------:R-:W-:Y:S01]  /*16c0*/  FMUL R15, R11, R14 ;  /* 0x0000000e0b0f7220 */ /* 0x000fe20000400000 */
[----:B------:R-:W-:Y:S01]  /*16d0*/  FADD R127, RZ, R41 ;  /* 0x00000029ff7f7221 */ /* 0x000fe20000000000 */
[----:B------:R-:W-:Y:S01]  /*16e0*/  FMUL R102, R20, R99 ;  /* 0x0000006314667220 */ /* 0x000fe20000400000 */
[----:B------:R-:W-:Y:S01]  /*16f0*/  FMUL R14, R120, R13 ;  /* 0x0000000d780e7220 */ /* 0x000fe20000400000 */
[----:B------:R-:W-:Y:S01]  /*1700*/  FMUL R99, R20, R117 ;  /* 0x0000007514637220 */ /* 0x000fe20000400000 */
[----:B------:R-:W-:Y:S01]  /*1710*/  FMUL R13, R9, R112 ;  /* 0x00000070090d7220 */ /* 0x000fe20000400000 */
[----:B------:R-:W-:Y:S01]  /*1720*/  FADD R110, R110, R19 ;  /* 0x000000136e6e7221 */ /* 0x000fe20000000000 */
[----:B------:R-:W-:Y:S01]  /*1730*/  FMUL R106, R20, R95 ;  /* 0x0000005f146a7220 */ /* 0x000fe20000400000 */
[----:B------:R-:W-:Y:S01]  /*1740*/  FFMA R117, R108, R19, R3 ;  /* 0x000000136c757223 */ /* 0x000fe20000000003 */
[----:B------:R-:W-:Y:S01]  /*1750*/  FMUL R12, R118, R127 ;  /* 0x0000007f760c7220 */ /* 0x000fe20000400000 */
        /* <DEDUP_REMOVED lines=11> */
[----:B------:R-:W-:Y:S01]  /*1810*/  FADD R109, RZ, R32 ;  /* 0x00000020ff6d7221 */ /* 0x000fe20000000000 */
[----:B------:R-:W-:Y:S01]  /*1820*/  FMUL R112, R10, R113 ;  /* 0x000000710a707220 */ /* 0x000fe20000400000 */
[----:B------:R-:W-:Y:S01]  /*1830*/  FADD R136, R127, R110 ;  /* 0x0000006e7f887221 */ /* 0x000fe20000000000 */
[----:B------:R-:W-:Y:S01]  /*1840*/  SHF.L.U32 R8, R94, 0x10, RZ ;  /* 0x000000105e087819 */ /* 0x000fe200000006ff */
        /* <DEDUP_REMOVED lines=8> */
[----:B------:R-:W-:Y:S01]  /*18d0*/  FMUL R114, R8, R111 ;  /* 0x0000006f08727220 */ /* 0x000fe20000400000 */
[----:B------:R-:W-:Y:S01]  /*18e0*/  PRMT R125, R94, 0x7632, R125 ;  /* 0x000076325e7d7816 */ /* 0x000fe2000000007d */
[----:B------:R-:W-:Y:S01]  /*18f0*/  FMUL R111, R5, R132 ;  /* 0x00000084056f7220 */ /* 0x000fe20000400000 */
[----:B------:R-:W-:Y:S01]  /*1900*/  FADD R134, RZ, R30 ;  /* 0x0000001eff867221 */ /* 0x000fe20000000000 */
[----:B------:R-:W-:Y:S01]  /*1910*/  FADD R132, R115, R116 ;  /* 0x0000007473847221 */ /* 0x000fe20000000000 */
[----:B------:R-:W-:Y:S01]  /*1920*/  FFMA R117, R101, R116, R136 ;  /* 0x0000007465757223 */ /* 0x000fe20000000088 */
[----:B------:R-:W-:Y:S01]  /*1930*/  SHF.L.U32 R125, R125, 0x10, RZ ;  /* 0x000000107d7d7819 */ /* 0x000fe200000006ff */
        /* <DEDUP_REMOVED lines=52> */
.L_x_6836:
        /* <DEDUP_REMOVED lines=57> */
.L_x_6850:
        /* <DEDUP_REMOVED lines=15> */
.L_x_6838:
[----:B------:R-:W-:Y:S05]  /*2100*/  WARPSYNC.ALL ;  /* 0x0000000000007948 */ /* 0x000fea0003800000 */
[----:B------:R-:W-:Y:S01]  /*2110*/  BAR.SYNC.DEFER_BLOCKING 0x0 ;  /* 0x0000000000007b1d */ /* 0x000fe20000010000 */
[----:B-1----:R-:W-:Y:S02]  /*2120*/  SEL R3, R49, R52, !P1 ;  /* 0x0000003431037207 */ /* 0x002fe40004800000 */
[----:B------:R-:W-:Y:S02]  /*2130*/  IADD3 R89, R89, UR9, RZ ;  /* 0x0000000959597c10 */ /* 0x000fe4000fffe0ff */
[----:B------:R-:W-:-:S02]  /*2140*/  LEA R2, R3, R48, 0x3 ;  /* 0x0000003003027211 */ /* 0x000fc400078e18ff */
[----:B------:R-:W-:-:S03]  /*2150*/  ISETP.GE.AND P2, PT, R89, UR10, PT ;  /* 0x0000000a59007c0c */ /* 0x000fc6000bf46270 */
[----:B------:R-:W1:Y:S04]  /*2160*/  LDS.128 R4, [R2+0x2400] ;  /* 0x0024000002047984 */ /* 0x000e680000000c00 */
[----:B0-----:R-:W0:Y:S01]  /*2170*/  LDS.128 R8, [R2+0x2410] ;  /* 0x0024100002087984 */ /* 0x001e220000000c00 */
[----:B-1----:R-:W-:Y:S01]  /*2180*/  FADD R3, RZ, R4 ;  /* 0x00000004ff037221 */ /* 0x002fe20000000000 */
[----:B------:R-:W-:-:S03]  /*2190*/  FADD R4, RZ, R5 ;  /* 0x00000005ff047221 */ /* 0x000fc60000000000 */
[----:B------:R-:W-:Y:S01]  /*21a0*/  FADD R3, R6, R3 ;  /* 0x0000000306037221 */ /* 0x000fe20000000000 */
[----:B------:R-:W-:-:S03]  /*21b0*/  FADD R4, R7, R4 ;  /* 0x0000000407047221 */ /* 0x000fc60000000000 */
[----:B0-----:R-:W-:Y:S01]  /*21c0*/  FADD R3, R3, R8 ;  /* 0x0000000803037221 */ /* 0x001fe20000000000 */
[----:B------:R-:W-:-:S03]  /*21d0*/  FADD R4, R4, R9 ;  /* 0x0000000904047221 */ /* 0x000fc60000000000 */
[----:B------:R-:W-:Y:S01]  /*21e0*/  FADD R3, R10, R3 ;  /* 0x000000030a037221 */ /* 0x000fe20000000000 */
[----:B------:R-:W-:-:S03]  /*21f0*/  FADD R4, R11, R4 ;  /* 0x000000040b047221 */ /* 0x000fc60000000000 */
[----:B------:R-:W-:Y:S01]  /*2200*/  FMUL R5, R3, 0.00043402778101153671741 ;  /* 0x39e38e3903057820 */ /* 0x000fe20000400000 */
[----:B------:R-:W-:Y:S01]  /*2210*/  FMUL R4, R4, 0.00043402778101153671741 ;  /* 0x39e38e3904047820 */ /* 0x000fe20000400000 */
[----:B------:R-:W0:Y:S03]  /*2220*/  LDC.64 R2, c[0x0][0x278] ;  /* 0x00009e00ff027b82 */ /* 0x000e260000000a00 */
        /* <DEDUP_REMOVED lines=47> */
[----:B------:R-:W-:Y:S01]  /*2520*/  FADD R125, -R125, R114 ;  /* 0x000000727d7d7221 */ /* 0x000fe20000000100 */
[----:B------:R-:W-:Y:S01]  /*2530*/  FMUL R109, R20, R109 ;  /* 0x0000006d146d7220 */ /* 0x000fe20000400000 */
[----:B------:R-:W-:-:S04]  /*2540*/  IMAD.WIDE.U32 R12, R29, 0x8, R2 ;  /* 0x000000081d0c7825 */ /* 0x000fc800078e0002 */
[C---:B------:R-:W-:Y:S01]  /*2550*/  FMUL R108, R20.reuse, R107 ;  /* 0x0000006b146c7220 */ /* 0x040fe20000400000 */
[----:B------:R0:W-:Y:S01]  /*2560*/  STG.E.64 desc[UR6][R4.64], R90 ;  /* 0x0000005a04007986 */ /* 0x0001e2000c101b06 */
        /* <DEDUP_REMOVED lines=14> */
[----:B------:R-:W-:Y:S01]  /*2650*/  FMUL R116, R20, R125 ;  /* 0x0000007d14747220 */ /* 0x000fe20000400000 */
[----:B------:R1:W-:Y:S01]  /*2660*/  STG.E.64 desc[UR6][R12.64], R108 ;  /* 0x0000006c0c007986 */ /* 0x0003e2000c101b06 */
[----:B0-----:R-:W-:-:S03]  /*2670*/  SEL R90, RZ, 0x1, P1 ;  /* 0x00000001ff5a7807 */ /* 0x001fc60000800000 */
[----:B------:R1:W-:Y:S04]  /*2680*/  STG.E.64 desc[UR6][R14.64], R110 ;  /* 0x0000006e0e007986 */ /* 0x0003e8000c101b06 */
[----:B------:R1:W-:Y:S04]  /*2690*/  STG.E.64 desc[UR6][R16.64], R112 ;  /* 0x0000007010007986 */ /* 0x0003e8000c101b06 */
[----:B------:R1:W-:Y:S04]  /*26a0*/  STG.E.64 desc[UR6][R18.64], R114 ;  /* 0x0000007212007986 */ /* 0x0003e8000c101b06 */
[----:B------:R1:W-:Y:S01]  /*26b0*/  STG.E.64 desc[UR6][R2.64], R116 ;  /* 0x0000007402007986 */ /* 0x0003e2000c101b06 */
[----:B------:R-:W-:Y:S05]  /*26c0*/  @!P2 BRA `(.L_x_6839) ;  /* 0xffffffdc00d8a947 */ /* 0x000fea000383ffff */
[----:B------:R-:W-:Y:S02]  /*26d0*/  MOV R50, R53 ;  /* 0x0000003500327202 */ /* 0x000fe40000000f00 */
[----:B-1----:R-:W-:Y:S02]  /*26e0*/  MOV R3, R54 ;  /* 0x0000003600037202 */ /* 0x002fe40000000f00 */
        /* <DEDUP_REMOVED lines=33> */
.L_x_6834:
        /* <DEDUP_REMOVED lines=10> */
[----:B------:R0:W-:Y:S01]  /*29a0*/  STG.E.64 desc[UR6][R4.64], R12 ;  /* 0x0000000c04007986 */ /* 0x0001e2000c101b06 */
        /* <DEDUP_REMOVED lines=8> */
[--C-:B0-----:R-:W-:Y:S01]  /*2a30*/  IMAD.WIDE.U32 R4, R17, 0x8, R36.reuse ;  /* 0x0000000811047825 */ /* 0x101fe200078e0024 */
        /* <DEDUP_REMOVED lines=29> */
[----:B------:R-:W-:Y:S01]  /*2c10*/  STG.E.64 desc[UR6][R36.64], R56 ;  /* 0x0000003824007986 */ /* 0x000fe2000c101b06 */
[----:B------:R-:W-:Y:S05]  /*2c20*/  EXIT ;  /* 0x000000000000794d */ /* 0x000fea0003800000 */
.L_x_6837:
[----:B------:R-:W-:Y:S01]  /*2c30*/  HFMA2.MMA R118, -RZ, RZ, 0, 9.5367431640625e-07 ;  /* 0x00000010ff767435 */ /* 0x000fe200000001ff */
[----:B------:R-:W-:Y:S02]  /*2c40*/  MOV R119, R127 ;  /* 0x0000007f00777202 */ /* 0x000fe40000000f00 */
[----:B------:R-:W-:Y:S02]  /*2c50*/  MOV R121, 0x1f ;  /* 0x0000001f00797802 */ /* 0x000fe40000000f00 */
[----:B------:R-:W-:-:S07]  /*2c60*/  MOV R10, 0xffffffff ;  /* 0xffffffff000a7802 */ /* 0x000fce0000000f00 */
[----:B------:R-:W-:Y:S05]  /*2c70*/  WARPSYNC.COLLECTIVE R10, `(.L_x_6840) ;  /* 0x000000000a087348 */ /* 0x000fea0003c00000 */
[----:B------:R0:W1:Y:S02]  /*2c80*/  SHFL.DOWN P1, R11, R119, R118, R121 ;  /* 0x08000076770b7389 */ /* 0x0000640000020079 */
[----:B01----:R-:W-:Y:S01]  /*2c90*/  ENDCOLLECTIVE ;  /* 0x000000000000791b */ /* 0x003fe20003800000 */
.L_x_6840:
[----:B------:R-:W-:Y:S02]  /*2ca0*/  MOV R119, R126 ;  /* 0x0000007e00777202 */ /* 0x000fe40000000f00 */
[----:B------:R-:W-:-:S07]  /*2cb0*/  MOV R2, R11 ;  /* 0x0000000b00027202 */ /* 0x000fce0000000f00 */
[----:B------:R-:W-:Y:S05]  /*2cc0*/  WARPSYNC.COLLECTIVE R10, `(.L_x_6841) ;  /* 0x000000000a087348 */ /* 0x000fea0003c00000 */
[----:B------:R0:W1:Y:S02]  /*2cd0*/  SHFL.DOWN P1, R11, R119, R118, R121 ;  /* 0x08000076770b7389 */ /* 0x0000640000020079 */
[----:B01----:R-:W-:Y:S01]  /*2ce0*/  ENDCOLLECTIVE ;  /* 0x000000000000791b */ /* 0x003fe20003800000 */
.L_x_6841:
[----:B------:R-:W-:Y:S01]  /*2cf0*/  FADD R2, R2, R127 ;  /* 0x0000007f02027221 */ /* 0x000fe20000000000 */
[----:B------:R-:W-:-:S04]  /*2d00*/  HFMA2.MMA R118, -RZ, RZ, 0, 4.76837158203125e-07 ;  /* 0x00000008ff767435 */ /* 0x000fc800000001ff */
[----:B------:R-:W-:Y:S02]  /*2d10*/  MOV R119, R2 ;  /* 0x0000000200777202 */ /* 0x000fe40000000f00 */
[----:B------:R-:W-:-:S07]  /*2d20*/  MOV R3, R11 ;  /* 0x0000000b00037202 */ /* 0x000fce0000000f00 */
[----:B------:R-:W-:Y:S05]  /*2d30*/  WARPSYNC.COLLECTIVE R10, `(.L_x_6842) ;  /* 0x000000000a087348 */ /* 0x000fea0003c00000 */
[----:B------:R0:W1:Y:S02]  /*2d40*/  SHFL.DOWN P1, R11, R119, R118, R121 ;  /* 0x08000076770b7389 */ /* 0x0000640000020079 */
[----:B01----:R-:W-:Y:S01]  /*2d50*/  ENDCOLLECTIVE ;  /* 0x000000000000791b */ /* 0x003fe20003800000 */
.L_x_6842:
[----:B------:R-:W-:-:S05]  /*2d60*/  FADD R3, R3, R126 ;  /* 0x0000007e03037221 */ /* 0x000fca0000000000 */
[----:B------:R-:W-:Y:S02]  /*2d70*/  MOV R119, R3 ;  /* 0x0000000300777202 */ /* 0x000fe40000000f00 */
[----:B------:R-:W-:-:S07]  /*2d80*/  MOV R5, R11 ;  /* 0x0000000b00057202 */ /* 0x000fce0000000f00 */
[----:B------:R-:W-:Y:S05]  /*2d90*/  WARPSYNC.COLLECTIVE R10, `(.L_x_6843) ;  /* 0x000000000a087348 */ /* 0x000fea0003c00000 */
[----:B------:R0:W1:Y:S02]  /*2da0*/  SHFL.DOWN P1, R11, R119, R118, R121 ;  /* 0x08000076770b7389 */ /* 0x0000640000020079 */
[----:B01----:R-:W-:Y:S01]  /*2db0*/  ENDCOLLECTIVE ;  /* 0x000000000000791b */ /* 0x003fe20003800000 */
.L_x_6843:
[----:B------:R-:W-:Y:S01]  /*2dc0*/  FADD R5, R2, R5 ;  /* 0x0000000502057221 */ /* 0x000fe20000000000 */
[----:B------:R-:W-:-:S04]  /*2dd0*/  HFMA2.MMA R118, -RZ, RZ, 0, 2.384185791015625e-07 ;  /* 0x00000004ff767435 */ /* 0x000fc800000001ff */
[----:B------:R-:W-:Y:S02]  /*2de0*/  MOV R119, R5 ;  /* 0x0000000500777202 */ /* 0x000fe40000000f00 */
[----:B------:R-:W-:-:S07]  /*2df0*/  MOV R4, R11 ;  /* 0x0000000b00047202 */ /* 0x000fce0000000f00 */
[----:B------:R-:W-:Y:S05]  /*2e00*/  WARPSYNC.COLLECTIVE R10, `(.L_x_6844) ;  /* 0x000000000a087348 */ /* 0x000fea0003c00000 */
[----:B------:R0:W1:Y:S02]  /*2e10*/  SHFL.DOWN P1, R11, R119, R118, R121 ;  /* 0x08000076770b7389 */ /* 0x0000640000020079 */
[----:B01----:R-:W-:Y:S01]  /*2e20*/  ENDCOLLECTIVE ;  /* 0x000000000000791b */ /* 0x003fe20003800000 */
.L_x_6844:
[----:B------:R-:W-:-:S05]  /*2e30*/  FADD R4, R3, R4 ;  /* 0x0000000403047221 */ /* 0x000fca0000000000 */
[----:B------:R-:W-:Y:S02]  /*2e40*/  MOV R119, R4 ;  /* 0x0000000400777202 */ /* 0x000fe40000000f00 */
[----:B------:R-:W-:-:S07]  /*2e50*/  MOV R6, R11 ;  /* 0x0000000b00067202 */ /* 0x000fce0000000f00 */
[----:B------:R-:W-:Y:S05]  /*2e60*/  WARPSYNC.COLLECTIVE R10, `(.L_x_6845) ;  /* 0x000000000a087348 */ /* 0x000fea0003c00000 */
[----:B------:R0:W1:Y:S02]  /*2e70*/  SHFL.DOWN P1, R11, R119, R118, R121 ;  /* 0x08000076770b7389 */ /* 0x0000640000020079 */
[----:B01----:R-:W-:Y:S01]  /*2e80*/  ENDCOLLECTIVE ;  /* 0x000000000000791b */ /* 0x003fe20003800000 */
.L_x_6845:
[----:B------:R-:W-:Y:S01]  /*2e90*/  FADD R6, R5, R6 ;  /* 0x0000000605067221 */ /* 0x000fe20000000000 */
[----:B------:R-:W-:-:S04]  /*2ea0*/  HFMA2.MMA R118, -RZ, RZ, 0, 1.1920928955078125e-07 ;  /* 0x00000002ff767435 */ /* 0x000fc800000001ff */
[----:B------:R-:W-:Y:S02]  /*2eb0*/  MOV R119, R6 ;  /* 0x0000000600777202 */ /* 0x000fe40000000f00 */
[----:B------:R-:W-:-:S07]  /*2ec0*/  MOV R7, R11 ;  /* 0x0000000b00077202 */ /* 0x000fce0000000f00 */
[----:B------:R-:W-:Y:S05]  /*2ed0*/  WARPSYNC.COLLECTIVE R10, `(.L_x_6846) ;  /* 0x000000000a087348 */ /* 0x000fea0003c00000 */
[----:B------:R0:W1:Y:S02]  /*2ee0*/  SHFL.DOWN P1, R11, R119, R118, R121 ;  /* 0x08000076770b7389 */ /* 0x0000640000020079 */
[----:B01----:R-:W-:Y:S01]  /*2ef0*/  ENDCOLLECTIVE ;  /* 0x000000000000791b */ /* 0x003fe20003800000 */
.L_x_6846:
[----:B------:R-:W-:-:S05]  /*2f00*/  FADD R7, R4, R7 ;  /* 0x0000000704077221 */ /* 0x000fca0000000000 */
[----:B------:R-:W-:Y:S02]  /*2f10*/  MOV R119, R7 ;  /* 0x0000000700777202 */ /* 0x000fe40000000f00 */
[----:B------:R-:W-:-:S07]  /*2f20*/  MOV R9, R11 ;  /* 0x0000000b00097202 */ /* 0x000fce0000000f00 */
[----:B------:R-:W-:Y:S05]  /*2f30*/  WARPSYNC.COLLECTIVE R10, `(.L_x_6847) ;  /* 0x000000000a087348 */ /* 0x000fea0003c00000 */
[----:B------:R0:W1:Y:S02]  /*2f40*/  SHFL.DOWN P1, R11, R119, R118, R121 ;  /* 0x08000076770b7389 */ /* 0x0000640000020079 */
[----:B01----:R-:W-:Y:S01]  /*2f50*/  ENDCOLLECTIVE ;  /* 0x000000000000791b */ /* 0x003fe20003800000 */
.L_x_6847:
[----:B------:R-:W-:Y:S01]  /*2f60*/  FADD R9, R6, R9 ;  /* 0x0000000906097221 */ /* 0x000fe20000000000 */
[----:B------:R-:W-:-:S04]  /*2f70*/  HFMA2.MMA R118, -RZ, RZ, 0, 5.9604644775390625e-08 ;  /* 0x00000001ff767435 */ /* 0x000fc800000001ff */
[----:B------:R-:W-:Y:S02]  /*2f80*/  MOV R119, R9 ;  /* 0x0000000900777202 */ /* 0x000fe40000000f00 */
[----:B------:R-:W-:-:S07]  /*2f90*/  MOV R8, R11 ;  /* 0x0000000b00087202 */ /* 0x000fce0000000f00 */
[----:B------:R-:W-:Y:S05]  /*2fa0*/  WARPSYNC.COLLECTIVE R10, `(.L_x_6848) ;  /* 0x000000000a087348 */ /* 0x000fea0003c00000 */
[----:B------:R0:W1:Y:S02]  /*2fb0*/  SHFL.DOWN P1, R11, R119, R118, R121 ;  /* 0x08000076770b7389 */ /* 0x0000640000020079 */
[----:B01----:R-:W-:Y:S01]  /*2fc0*/  ENDCOLLECTIVE ;  /* 0x000000000000791b */ /* 0x003fe20003800000 */
.L_x_6848:
[----:B------:R-:W-:-:S05]  /*2fd0*/  FADD R8, R7, R8 ;  /* 0x0000000807087221 */ /* 0x000fca0000000000 */
[----:B------:R-:W-:Y:S02]  /*2fe0*/  MOV R119, R8 ;  /* 0x0000000800777202 */ /* 0x000fe40000000f00 */
[----:B------:R-:W-:-:S07]  /*2ff0*/  MOV R2, R11 ;  /* 0x0000000b00027202 */ /* 0x000fce0000000f00 */
[----:B------:R-:W-:Y:S05]  /*3000*/  WARPSYNC.COLLECTIVE R10, `(.L_x_6849) ;  /* 0x000000000a087348 */ /* 0x000fea0003c00000 */
[----:B------:R0:W1:Y:S02]  /*3010*/  SHFL.DOWN P1, R11, R119, R118, R121 ;  /* 0x08000076770b7389 */ /* 0x0000640000020079 */
[----:B01----:R-:W-:Y:S01]  /*3020*/  ENDCOLLECTIVE ;  /* 0x000000000000791b */ /* 0x003fe20003800000 */
.L_x_6849:
[----:B------:R-:W-:Y:S01]  /*3030*/  MOV R3, R11 ;  /* 0x0000000b00037202 */ /* 0x000fe20000000f00 */
[----:B------:R-:W-:Y:S06]  /*3040*/  BRA `(.L_x_6850) ;  /* 0xffffffec00f07947 */ /* 0x000fec000383ffff */
.L_x_6851:
        /* <DEDUP_REMOVED lines=11> */
.L_x_8094:


//--------------------- .text._ZN18transformer_engine13normalization28ln_bwd_finalize_tuned_kernelINS0_22Kernel_traits_finalizeILj2304E13__nv_bfloat16S3_S3_fjLj1024ELj4ENS0_18Kernel_traits_baseILj2304ES3_S3_S3_fjLj1024EEEEEEEvNS0_20BackwardKernelParamsE --------------------------
	.section	.text._ZN18transformer_engine13normalization28ln_bwd_finalize_tuned_kernelINS0_22Kernel_traits_finalizeILj2304E13__nv_bfloat16S3_S3_fjLj1024ELj4ENS0_18Kernel_traits_baseILj2304ES3_S3_S3_fjLj1024EEEEEEEvNS0_20BackwardKernelParamsE,"ax",@progbits
	.align	128
        .global         _ZN18transformer_engine13normalization28ln_bwd_finalize_tuned_kernelINS0_22Kernel_traits_finalizeILj2304E13__nv_bfloat16S3_S3_fjLj1024ELj4ENS0_18Kernel_traits_baseILj2304ES3_S3_S3_fjLj1024EEEEEEEvNS0_20BackwardKernelParamsE
        .type           _ZN18transformer_engine13normalization28ln_bwd_finalize_tuned_kernelINS0_22Kernel_traits_finalizeILj2304E13__nv_bfloat16S3_S3_fjLj1024ELj4ENS0_18Kernel_traits_baseILj2304ES3_S3_S3_fjLj1024EEEEEEEvNS0_20BackwardKernelParamsE,@function
        .size           _ZN18transformer_engine13normalization28ln_bwd_finalize_tuned_kernelINS0_22Kernel_traits_finalizeILj2304E13__nv_bfloat16S3_S3_fjLj1024ELj4ENS0_18Kernel_traits_baseILj2304ES3_S3_S3_fjLj1024EEEEEEEvNS0_20BackwardKernelParamsE,(.L_x_8095 - _ZN18transformer_engine13normalization28ln_bwd_finalize_tuned_kernelINS0_22Kernel_traits_finalizeILj2304E13__nv_bfloat16S3_S3_fjLj1024ELj4ENS0_18Kernel_traits_baseILj2304ES3_S3_S3_fjLj1024EEEEEEEvNS0_20BackwardKernelParamsE)
        .other          _ZN18transformer_engine13normalization28ln_bwd_finalize_tuned_kernelINS0_22Kernel_traits_finalizeILj2304E13__nv_bfloat16S3_S3_fjLj1024ELj4ENS0_18Kernel_traits_baseILj2304ES3_S3_S3_fjLj1024EEEEEEEvNS0_20BackwardKernelParamsE,@"STO_CUDA_ENTRY STV_DEFAULT"
_ZN18transformer_engine13normalization28ln_bwd_finalize_tuned_kernelINS0_22Kernel_traits_finalizeILj2304E13__nv_bfloat16S3_S3_fjLj1024ELj4ENS0_18Kernel_traits_baseILj2304ES3_S3_S3_fjLj1024EEEEEEEvNS0_20BackwardKernelParamsE:
.text._ZN18transformer_engine13normalization28ln_bwd_finalize_tuned_kernelINS0_22Kernel_traits_finalizeILj2304E13__nv_bfloat16S3_S3_fjLj1024ELj4ENS0_18Kernel_traits_baseILj2304ES3_S3_S3_fjLj1024EEEEEEEvNS0_20BackwardKernelParamsE:
        /* <DEDUP_REMOVED lines=20> */
.L_x_6863:
        /* <DEDUP_REMOVED lines=28> */
.L_x_6856:
        /* <DEDUP_REMOVED lines=33> */
.L_x_6855:
[----:B------:R-:W-:Y:S05]  /*0510*/  BSYNC B1 ;  /* 0x0000000000017941 */ /* 0x000fea0003800000 */
.L_x_6854:
        /* <DEDUP_REMOVED lines=23> */
.L_x_6858:
[----:B------:R-:W-:Y:S05]  /*0690*/  BSYNC B1 ;  /* 0x0000000000017941 */ /* 0x000fea0003800000 */
.L_x_6857:
        /* <DEDUP_REMOVED lines=11> */
.L_x_6853:
[----:B------:R-:W-:Y:S05]  /*0750*/  BSYNC B0 ;  /* 0x0000000000007941 */ /* 0x000fea0003800000 */
.L_x_6852:
        /* <DEDUP_REMOVED lines=33> */
.L_x_6874:
[----:B------:R-:W-:Y:S01]  /*0970*/  @!P0 SHF.R.U32.HI R11, RZ, 0x3, R0 ;  /* 0x00000003ff0b8819 */ /* 0x000fe20000011600 */
[----:B--2---:R-:W-:Y:S01]  /*0980*/  FADD R13, R8, R13 ;  /* 0x0000000d080d7221 */ /* 0x004fe20000000000 */
[----:B-1----:R-:W-:Y:S02]  /*0990*/  FADD R9, R10, R9 ;  /* 0x000000090a097221 */ /* 0x002fe40000000000 */
[----:B0-----:R-:W-:-:S05]  /*09a0*/  @!P0 LOP3.LUT R8, R11, 0x1ffffffc, RZ, 0xc0, !PT ;  /* 0x1ffffffc0b088812 */ /* 0x001fca00078ec0ff */
[----:B------:R1:W-:Y:S04]  /*09b0*/  @!P0 STS [R8+UR4+0x2000], R13 ;  /* 0x0020000d08008988 */ /* 0x0003e80008000804 */
[----:B------:R1:W-:Y:S02]  /*09c0*/  @!P0 STS [R8+UR4+0x2080], R9 ;  /* 0x0020800908008988 */ /* 0x0003e40008000804 */
.L_x_6859:
        /* <DEDUP_REMOVED lines=18> */
.L_x_6862:
[----:B------:R-:W-:Y:S05]  /*0af0*/  BSYNC B0 ;  /* 0x0000000000007941 */ /* 0x000fea0003800000 */
.L_x_6861:
[C---:B------:R-:W-:Y:S02]  /*0b00*/  ISETP.GT.U32.AND P0, PT, R5.reuse, -0x901, PT ;  /* 0xfffff6ff0500780c */ /* 0x040fe40003f04070 */
[----:B------:R-:W-:Y:S02]  /*0b10*/  IADD3 R5, R5, 0x900, RZ ;  /* 0x0000090005057810 */ /* 0x000fe40007ffe0ff */
[----:B------:R-:W-:-:S09]  /*0b20*/  IADD3 R6, R6, 0x480, RZ ;  /* 0x0000048006067810 */ /* 0x000fd20007ffe0ff */
[----:B------:R-:W-:Y:S05]  /*0b30*/  @P0 BRA `(.L_x_6863) ;  /* 0xfffffff400800947 */ /* 0x000fea000383ffff */
[----:B------:R-:W-:Y:S05]  /*0b40*/  EXIT ;  /* 0x000000000000794d */ /* 0x000fea0003800000 */
.L_x_6860:
[----:B------:R-:W-:Y:S01]  /*0b50*/  HFMA2.MMA R18, -RZ, RZ, 0, 5.9604644775390625e-08 ;  /* 0x00000001ff127435 */ /* 0x000fe200000001ff */
[----:B0-----:R-:W-:Y:S01]  /*0b60*/  IMAD.MOV.U32 R19, RZ, RZ, R10 ;  /* 0x000000ffff137224 */ /* 0x001fe200078e000a */
[----:B------:R-:W-:Y:S02]  /*0b70*/  MOV R21, 0x1f ;  /* 0x0000001f00157802 */ /* 0x000fe40000000f00 */
[----:B------:R-:W-:-:S07]  /*0b80*/  MOV R16, 0xffffffff ;  /* 0xffffffff00107802 */ /* 0x000fce0000000f00 */
[----:B-12---:R-:W-:Y:S05]  /*0b90*/  WARPSYNC.COLLECTIVE R16, `(.L_x_6864) ;  /* 0x0000000010087348 */ /* 0x006fea0003c00000 */
[----:B------:R0:W3:Y:S02]  /*0ba0*/  SHFL.BFLY P1, R17, R19, R18, R21 ;  /* 0x0c00001213117389 */ /* 0x0000e40000020015 */
[----:B0123--:R-:W-:Y:S01]  /*0bb0*/  ENDCOLLECTIVE ;  /* 0x000000000000791b */ /* 0x00ffe20003800000 */
.L_x_6864:
[----:B------:R-:W-:Y:S01]  /*0bc0*/  HFMA2.MMA R18, -RZ, RZ, 0, 1.1920928955078125e-07 ;  /* 0x00000002ff127435 */ /* 0x000fe200000001ff */
[----:B------:R-:W-:-:S04]  /*0bd0*/  IMAD.MOV.U32 R9, RZ, RZ, R17 ;  /* 0x000000ffff097224 */ /* 0x000fc800078e0011 */
[----:B------:R-:W-:-:S05]  /*0be0*/  FADD R9, R10, R9 ;  /* 0x000000090a097221 */ /* 0x000fca0000000000 */
[----:B------:R-:W-:-:S07]  /*0bf0*/  MOV R19, R9 ;  /* 0x0000000900137202 */ /* 0x000fce0000000f00 */
[----:B------:R-:W-:Y:S05]  /*0c00*/  WARPSYNC.COLLECTIVE R16, `(.L_x_6865) ;  /* 0x0000000010087348 */ /* 0x000fea0003c00000 */
[----:B------:R0:W1:Y:S02]  /*0c10*/  SHFL.BFLY P1, R17, R19, R18, R21 ;  /* 0x0c00001213117389 */ /* 0x0000640000020015 */
[----:B01----:R-:W-:Y:S01]  /*0c20*/  ENDCOLLECTIVE ;  /* 0x000000000000791b */ /* 0x003fe20003800000 */
.L_x_6865:
[----:B------:R-:W-:Y:S01]  /*0c30*/  HFMA2.MMA R18, -RZ, RZ, 0, 2.384185791015625e-07 ;  /* 0x00000004ff127435 */ /* 0x000fe200000001ff */
[----:B------:R-:W-:-:S05]  /*0c40*/  MOV R12, R17 ;  /* 0x00000011000c7202 */ /* 0x000fca0000000f00 */
[----:B------:R-:W-:-:S04]  /*0c50*/  FADD R12, R9, R12 ;  /* 0x0000000c090c7221 */ /* 0x000fc80000000000 */
[----:B------:R-:W-:-:S07]  /*0c60*/  IMAD.MOV.U32 R19, RZ, RZ, R12 ;  /* 0x000000ffff137224 */ /* 0x000fce00078e000c */
[----:B------:R-:W-:Y:S05]  /*0c70*/  WARPSYNC.COLLECTIVE R16, `(.L_x_6866) ;  /* 0x0000000010087348 */ /* 0x000fea0003c00000 */
[----:B------:R0:W1:Y:S02]  /*0c80*/  SHFL.BFLY P1, R17, R19, R18, R21 ;  /* 0x0c00001213117389 */ /* 0x0000640000020015 */
[----:B01----:R-:W-:Y:S01]  /*0c90*/  ENDCOLLECTIVE ;  /* 0x000000000000791b */ /* 0x003fe20003800000 */
.L_x_6866:
[----:B------:R-:W-:Y:S01]  /*0ca0*/  IMAD.MOV.U32 R18, RZ, RZ, 0x8 ;  /* 0x00000008ff127424 */ /* 0x000fe200078e00ff */
[----:B------:R-:W-:-:S05]  /*0cb0*/  MOV R11, R17 ;  /* 0x00000011000b7202 */ /* 0x000fca0000000f00 */
[----:B------:R-:W-:-:S05]  /*0cc0*/  FADD R11, R12, R11 ;  /* 0x0000000b0c0b7221 */ /* 0x000fca0000000000 */
[----:B------:R-:W-:-:S07]  /*0cd0*/  MOV R19, R11 ;  /* 0x0000000b00137202 */ /* 0x000fce0000000f00 */
[----:B------:R-:W-:Y:S05]  /*0ce0*/  WARPSYNC.COLLECTIVE R16, `(.L_x_6867) ;  /* 0x0000000010087348 */ /* 0x000fea0003c00000 */
[----:B------:R0:W1:Y:S02]  /*0cf0*/  SHFL.BFLY P1, R17, R19, R18, R21 ;  /* 0x0c00001213117389 */ /* 0x0000640000020015 */
[----:B01----:R-:W-:Y:S01]  /*0d00*/  ENDCOLLECTIVE ;  /* 0x000000000000791b */ /* 0x003fe20003800000 */
.L_x_6867:
[----:B------:R-:W-:Y:S01]  /*0d10*/  HFMA2.MMA R18, -RZ, RZ, 0, 9.5367431640625e-07 ;  /* 0x00000010ff127435 */ /* 0x000fe200000001ff */
[----:B------:R-:W-:-:S05]  /*0d20*/  MOV R10, R17 ;  /* 0x00000011000a7202 */ /* 0x000fca0000000f00 */
[----:B------:R-:W-:-:S05]  /*0d30*/  FADD R10, R11, R10 ;  /* 0x0000000a0b0a7221 */ /* 0x000fca0000000000 */
[----:B------:R-:W-:-:S07]  /*0d40*/  MOV R19, R10 ;  /* 0x0000000a00137202 */ /* 0x000fce0000000f00 */
[----:B------:R-:W-:Y:S05]  /*0d50*/  WARPSYNC.COLLECTIVE R16, `(.L_x_6868) ;  /* 0x0000000010087348 */ /* 0x000fea0003c00000 */
[----:B------:R0:W1:Y:S02]  /*0d60*/  SHFL.BFLY P1, R17, R19, R18, R21 ;  /* 0x0c00001213117389 */ /* 0x0000640000020015 */
[----:B01----:R-:W-:Y:S01]  /*0d70*/  ENDCOLLECTIVE ;  /* 0x000000000000791b */ /* 0x003fe20003800000 */
.L_x_6868:
[----:B------:R-:W-:Y:S01]  /*0d80*/  HFMA2.MMA R18, -RZ, RZ, 0, 5.9604644775390625e-08 ;  /* 0x00000001ff127435 */ /* 0x000fe200000001ff */
[----:B------:R-:W-:Y:S01]  /*0d90*/  MOV R19, R8 ;  /* 0x0000000800137202 */ /* 0x000fe20000000f00 */
[----:B------:R-:W-:-:S09]  /*0da0*/  IMAD.MOV.U32 R9, RZ, RZ, R17 ;  /* 0x000000ffff097224 */ /* 0x000fd200078e0011 */
[----:B------:R-:W-:Y:S05]  /*0db0*/  WARPSYNC.COLLECTIVE R16, `(.L_x_6869) ;  /* 0x0000000010087348 */ /* 0x000fea0003c00000 */
[----:B------:R0:W1:Y:S02]  /*0dc0*/  SHFL.BFLY P1, R17, R19, R18, R21 ;  /* 0x0c00001213117389 */ /* 0x0000640000020015 */
[----:B01----:R-:W-:Y:S01]  /*0dd0*/  ENDCOLLECTIVE ;  /* 0x000000000000791b */ /* 0x003fe20003800000 */
.L_x_6869:
[----:B------:R-:W-:Y:S01]  /*0de0*/  HFMA2.MMA R18, -RZ, RZ, 0, 1.1920928955078125e-07 ;  /* 0x00000002ff127435 */ /* 0x000fe200000001ff */
[----:B------:R-:W-:-:S05]  /*0df0*/  MOV R11, R17 ;  /* 0x00000011000b7202 */ /* 0x000fca0000000f00 */
[----:B------:R-:W-:-:S04]  /*0e00*/  FADD R13, R8, R11 ;  /* 0x0000000b080d7221 */ /* 0x000fc80000000000 */
[----:B------:R-:W-:-:S07]  /*0e10*/  IMAD.MOV.U32 R19, RZ, RZ, R13 ;  /* 0x000000ffff137224 */ /* 0x000fce00078e000d */
[----:B------:R-:W-:Y:S05]  /*0e20*/  WARPSYNC.COLLECTIVE R16, `(.L_x_6870) ;  /* 0x0000000010087348 */ /* 0x000fea0003c00000 */
[----:B------:R0:W1:Y:S02]  /*0e30*/  SHFL.BFLY P1, R17, R19, R18, R21 ;  /* 0x0c00001213117389 */ /* 0x0000640000020015 */
[----:B01----:R-:W-:Y:S01]  /*0e40*/  ENDCOLLECTIVE ;  /* 0x000000000000791b */ /* 0x003fe20003800000 */
.L_x_6870:
[----:B------:R-:W-:Y:S01]  /*0e50*/  IMAD.MOV.U32 R18, RZ, RZ, 0x4 ;  /* 0x00000004ff127424 */ /* 0x000fe200078e00ff */
[----:B------:R-:W-:-:S05]  /*0e60*/  MOV R14, R17 ;  /* 0x00000011000e7202 */ /* 0x000fca0000000f00 */
[----:B------:R-:W-:-:S05]  /*0e70*/  FADD R14, R13, R14 ;  /* 0x0000000e0d0e7221 */ /* 0x000fca0000000000 */
[----:B------:R-:W-:-:S07]  /*0e80*/  MOV R19, R14 ;  /* 0x0000000e00137202 */ /* 0x000fce0000000f00 */
[----:B------:R-:W-:Y:S05]  /*0e90*/  WARPSYNC.COLLECTIVE R16, `(.L_x_6871) ;  /* 0x0000000010087348 */ /* 0x000fea0003c00000 */
[----:B------:R0:W1:Y:S02]  /*0ea0*/  SHFL.BFLY P1, R17, R19, R18, R21 ;  /* 0x0c00001213117389 */ /* 0x0000640000020015 */
[----:B01----:R-:W-:Y:S01]  /*0eb0*/  ENDCOLLECTIVE ;  /* 0x000000000000791b */ /* 0x003fe20003800000 */
.L_x_6871:
[----:B------:R-:W-:Y:S01]  /*0ec0*/  HFMA2.MMA R18, -RZ, RZ, 0, 4.76837158203125e-07 ;  /* 0x00000008ff127435 */ /* 0x000fe200000001ff */
[----:B------:R-:W-:-:S05]  /*0ed0*/  MOV R15, R17 ;  /* 0x00000011000f7202 */ /* 0x000fca0000000f00 */
[----:B------:R-:W-:-:S05]  /*0ee0*/  FADD R15, R14, R15 ;  /* 0x0000000f0e0f7221 */ /* 0x000fca0000000000 */
[----:B------:R-:W-:-:S07]  /*0ef0*/  MOV R19, R15 ;  /* 0x0000000f00137202 */ /* 0x000fce0000000f00 */
[----:B------:R-:W-:Y:S05]  /*0f00*/  WARPSYNC.COLLECTIVE R16, `(.L_x_6872) ;  /* 0x0000000010087348 */ /* 0x000fea0003c00000 */
[----:B------:R0:W1:Y:S02]  /*0f10*/  SHFL.BFLY P1, R17, R19, R18, R21 ;  /* 0x0c00001213117389 */ /* 0x0000640000020015 */
[----:B01----:R-:W-:Y:S01]  /*0f20*/  ENDCOLLECTIVE ;  /* 0x000000000000791b */ /* 0x003fe20003800000 */
.L_x_6872:
[----:B------:R-:W-:Y:S01]  /*0f30*/  HFMA2.MMA R18, -RZ, RZ, 0, 9.5367431640625e-07 ;  /* 0x00000010ff127435 */ /* 0x000fe200000001ff */
[----:B------:R-:W-:-:S04]  /*0f40*/  IMAD.MOV.U32 R8, RZ, RZ, R17 ;  /* 0x000000ffff087224 */ /* 0x000fc800078e0011 */
[----:B------:R-:W-:-:S05]  /*0f50*/  FADD R8, R15, R8 ;  /* 0x000000080f087221 */ /* 0x000fca0000000000 */
[----:B------:R-:W-:-:S07]  /*0f60*/  MOV R19, R8 ;  /* 0x0000000800137202 */ /* 0x000fce0000000f00 */
[----:B------:R-:W-:Y:S05]  /*0f70*/  WARPSYNC.COLLECTIVE R16, `(.L_x_6873) ;  /* 0x0000000010087348 */ /* 0x000fea0003c00000 */
[----:B------:R0:W1:Y:S02]  /*0f80*/  SHFL.BFLY P1, R17, R19, R18, R21 ;  /* 0x0c00001213117389 */ /* 0x0000640000020015 */
[----:B01----:R-:W-:Y:S01]  /*0f90*/  ENDCOLLECTIVE ;  /* 0x000000000000791b */ /* 0x003fe20003800000 */
.L_x_6873:
[----:B------:R-:W-:Y:S01]  /*0fa0*/  MOV R13, R17 ;  /* 0x00000011000d7202 */ /* 0x000fe20000000f00 */
[----:B------:R-:W-:Y:S06]  /*0fb0*/  BRA `(.L_x_6874) ;  /* 0xfffffff8006c7947 */ /* 0x000fec000383ffff */
.L_x_6875:
        /* <DEDUP_REMOVED lines=12> */
.L_x_8095:


//--------------------- .text._ZN18transformer_engine13normalization19ln_bwd_tuned_kernelINS0_13Kernel_traitsI13__nv_bfloat16S3_S3_fjLj2304ELj1ELj1ELj4ELj4ENS0_18Kernel_traits_baseILj2304ES3_S3_S3_fjLj128EEEEEEEvNS0_20BackwardKernelParamsE --------------------------
	.section	.text._ZN18transformer_engine13normalization19ln_bwd_tuned_kernelINS0_13Kernel_traitsI13__nv_bfloat16S3_S3_fjLj2304ELj1ELj1ELj4ELj4ENS0_18Kernel_traits_baseILj2304ES3_S3_S3_fjLj128EEEEEEEvNS0_20BackwardKernelParamsE,"ax",@progbits
	.align	128
        .global         _ZN18transformer_engine13normalization19ln_bwd_tuned_kernelINS0_13Kernel_traitsI13__nv_bfloat16S3_S3_fjLj2304ELj1ELj1ELj4ELj4ENS0_18Kernel_traits_baseILj2304ES3_S3_S3_fjLj128EEEEEEEvNS0_20BackwardKernelParamsE
        .type           _ZN18transformer_engine13normalization19ln_bwd_tuned_kernelINS0_13Kernel_traitsI13__nv_bfloat16S3_S3_fjLj2304ELj1ELj1ELj4ELj4ENS0_18Kernel_traits_baseILj2304ES3_S3_S3_fjLj128EEEEEEEvNS0_20BackwardKernelParamsE,@function
        .size           _ZN18transformer_engine13normalization19ln_bwd_tuned_kernelINS0_13Kernel_traitsI13__nv_bfloat16S3_S3_fjLj2304ELj1ELj1ELj4ELj4ENS0_18Kernel_traits_baseILj2304ES3_S3_S3_fjLj128EEEEEEEvNS0_20BackwardKernelParamsE,(.L_x_8096 - _ZN18transformer_engine13normalization19ln_bwd_tuned_kernelINS0_13Kernel_traitsI13__nv_bfloat16S3_S3_fjLj2304ELj1ELj1ELj4ELj4ENS0_18Kernel_traits_baseILj2304ES3_S3_S3_fjLj128EEEEEEEvNS0_20BackwardKernelParamsE)
        .other          _ZN18transformer_engine13normalization19ln_bwd_tuned_kernelINS0_13Kernel_traitsI13__nv_bfloat16S3_S3_fjLj2304ELj1ELj1ELj4ELj4ENS0_18Kernel_traits_baseILj2304ES3_S3_S3_fjLj128EEEEEEEvNS0_20BackwardKernelParamsE,@"STO_CUDA_ENTRY STV_DEFAULT"
_ZN18transformer_engine13normalization19ln_bwd_tuned_kernelINS0_13Kernel_traitsI13__nv_bfloat16S3_S3_fjLj2304ELj1ELj1ELj4ELj4ENS0_18Kernel_traits_baseILj2304ES3_S3_S3_fjLj128EEEEEEEvNS0_20BackwardKernelParamsE:
.text._ZN18transformer_engine13normalization19ln_bwd_tuned_kernelINS0_13Kernel_traitsI13__nv_bfloat16S3_S3_fjLj2304ELj1ELj1ELj4ELj4ENS0_18Kernel_traits_baseILj2304ES3_S3_S3_fjLj128EEEEEEEvNS0_20BackwardKernelParamsE:
        /* <DEDUP_REMOVED lines=99> */
.L_x_6881:
[----:B-1----:R-:W0:Y:S01]  /*0630*/  LDC.64 R86, c[0x0][0x258] ;  /* 0x00009600ff567b82 */ /* 0x002e220000000a00 */
[----:B------:R-:W-:-:S05]  /*0640*/  IMAD R29, R80, 0x480, R41 ;  /* 0x00000480501d7824 */ /* 0x000fca00078e0229 */
[C---:B------:R-:W-:Y:S02]  /*0650*/  IADD3 R25, R29.reuse, 0x100, RZ ;  /* 0x000001001d197810 */ /* 0x040fe40007ffe0ff */
[----:B------:R-:W1:Y:S01]  /*0660*/  LDC.64 R2, c[0x0][0x220] ;  /* 0x00008800ff027b82 */ /* 0x000e620000000a00 */
[C---:B------:R-:W-:Y:S02]  /*0670*/  IADD3 R27, R29.reuse, 0x80, RZ ;  /* 0x000000801d1b7810 */ /* 0x040fe40007ffe0ff */
[----:B------:R-:W-:-:S05]  /*0680*/  IADD3 R23, R29, 0x180, RZ ;  /* 0x000001801d177810 */ /* 0x000fca0007ffe0ff */
[----:B------:R-:W2:Y:S08]  /*0690*/  LDC.64 R8, c[0x0][0x228] ;  /* 0x00008a00ff087b82 */ /* 0x000eb00000000a00 */
[----:B------:R-:W3:Y:S01]  /*06a0*/  LDC.64 R6, c[0x0][0x230] ;  /* 0x00008c00ff067b82 */ /* 0x000ee20000000a00 */
[----:B0-----:R-:W-:Y:S01]  /*06b0*/  IMAD.WIDE.U32 R88, R25, 0x4, R86 ;  /* 0x0000000419587825 */ /* 0x001fe200078e0056 */
[----:B------:R-:W-:-:S02]  /*06c0*/  IADD3 R21, R29, 0x200, RZ ;  /* 0x000002001d157810 */ /* 0x000fc40007ffe0ff */
[C---:B------:R-:W-:Y:S01]  /*06d0*/  IADD3 R19, R29.reuse, 0x280, RZ ;  /* 0x000002801d137810 */ /* 0x040fe20007ffe0ff */
[C-C-:B------:R-:W-:Y:S01]  /*06e0*/  IMAD.WIDE.U32 R10, R29.reuse, 0x4, R86.reuse ;  /* 0x000000041d0a7825 */ /* 0x140fe200078e0056 */
[----:B------:R1:W5:Y:S01]  /*06f0*/  LDG.E R99, desc[UR6][R88.64] ;  /* 0x0000000658637981 */ /* 0x000362000c1e1900 */
[----:B------:R-:W-:Y:S02]  /*0700*/  IADD3 R17, R29, 0x300, RZ ;  /* 0x000003001d117810 */ /* 0x000fe40007ffe0ff */
[--C-:B------:R-:W-:Y:S01]  /*0710*/  IMAD.WIDE.U32 R84, R27, 0x4, R86.reuse ;  /* 0x000000041b547825 */ /* 0x100fe200078e0056 */
[C---:B------:R-:W-:Y:S01]  /*0720*/  IADD3 R15, R29.reuse, 0x380, RZ ;  /* 0x000003801d0f7810 */ /* 0x040fe20007ffe0ff */
[----:B------:R0:W5:Y:S01]  /*0730*/  LDG.E R5, desc[UR6][R10.64] ;  /* 0x000000060a057981 */ /* 0x000162000c1e1900 */
[----:B------:R-:W-:Y:S01]  /*0740*/  IADD3 R13, R29, 0x400, RZ ;  /* 0x000004001d0d7810 */ /* 0x000fe20007ffe0ff */
[----:B------:R-:W-:Y:S02]  /*0750*/  IMAD.WIDE.U32 R90, R23, 0x4, R86 ;  /* 0x00000004175a7825 */ /* 0x000fe400078e0056 */
[----:B------:R4:W5:Y:S02]  /*0760*/  LDG.E R98, desc[UR6][R84.64] ;  /* 0x0000000654627981 */ /* 0x000964000c1e1900 */
[----:B-1----:R-:W-:-:S02]  /*0770*/  IMAD.WIDE.U32 R88, R29, 0x4, R2 ;  /* 0x000000041d587825 */ /* 0x002fc400078e0002 */
[----:B------:R1:W5:Y:S02]  /*0780*/  LDG.E R100, desc[UR6][R90.64] ;  /* 0x000000065a647981 */ /* 0x000364000c1e1900 */
[----:B--2---:R-:W-:Y:S02]  /*0790*/  IMAD.WIDE R8, R80, 0x4, R8 ;  /* 0x0000000450087825 */ /* 0x004fe400078e0208 */
[----:B------:R-:W2:Y:S02]  /*07a0*/  LDG.E R88, desc[UR6][R88.64] ;  /* 0x0000000658587981 */ /* 0x000ea4000c1e1900 */
[--C-:B------:R-:W-:Y:S02]  /*07b0*/  IMAD.WIDE.U32 R92, R21, 0x4, R86.reuse ;  /* 0x00000004155c7825 */ /* 0x100fe400078e0056 */
[----:B------:R-:W2:Y:S02]  /*07c0*/  LDG.E R8, desc[UR6][R8.64] ;  /* 0x0000000608087981 */ /* 0x000ea4000c1e1900 */
[----:B0-----:R-:W-:-:S02]  /*07d0*/  IMAD.WIDE.U32 R10, R19, 0x4, R86 ;  /* 0x00000004130a7825 */ /* 0x001fc400078e0056 */
[----:B------:R0:W5:Y:S02]  /*07e0*/  LDG.E R101, desc[UR6][R92.64] ;  /* 0x000000065c657981 */ /* 0x000164000c1e1900 */
[--C-:B------:R-:W-:Y:S02]  /*07f0*/  IMAD.WIDE.U32 R82, R17, 0x4, R86.reuse ;  /* 0x0000000411527825 */ /* 0x100fe400078e0056 */
[----:B------:R0:W5:Y:S02]  /*0800*/  LDG.E R102, desc[UR6][R10.64] ;  /* 0x000000060a667981 */ /* 0x000164000c1e1900 */
[----:B----4-:R-:W-:Y:S02]  /*0810*/  IMAD.WIDE.U32 R84, R15, 0x4, R86 ;  /* 0x000000040f547825 */ /* 0x010fe400078e0056 */
[----:B------:R4:W5:Y:S02]  /*0820*/  LDG.E R103, desc[UR6][R82.64] ;  /* 0x0000000652677981 */ /* 0x000964000c1e1900 */
[----:B---3--:R-:W-:-:S02]  /*0830*/  IMAD.WIDE R96, R80, 0x4, R6 ;  /* 0x0000000450607825 */ /* 0x008fc400078e0206 */
[----:B------:R3:W5:Y:S02]  /*0840*/  LDG.E R104, desc[UR6][R84.64] ;  /* 0x0000000654687981 */ /* 0x000764000c1e1900 */
[----:B------:R-:W-:Y:S02]  /*0850*/  IMAD.WIDE.U32 R86, R13, 0x4, R86 ;  /* 0x000000040d567825 */ /* 0x000fe400078e0056 */
[----:B------:R-:W2:Y:S02]  /*0860*/  LDG.E R81, desc[UR6][R96.64] ;  /* 0x0000000660517981 */ /* 0x000ea4000c1e1900 */
[--C-:B-1----:R-:W-:Y:S02]  /*0870*/  IMAD.WIDE.U32 R90, R27, 0x4, R2.reuse ;  /* 0x000000041b5a7825 */ /* 0x102fe400078e0002 */
[----:B------:R1:W5:Y:S02]  /*0880*/  LDG.E R86, desc[UR6][R86.64] ;  /* 0x0000000656567981 */ /* 0x000364000c1e1900 */
[----:B0-----:R-:W-:-:S02]  /*0890*/  IMAD.WIDE.U32 R92, R25, 0x4, R2 ;  /* 0x00000004195c7825 */ /* 0x001fc400078e0002 */
[----:B------:R1:W5:Y:S02]  /*08a0*/  LDG.E R90, desc[UR6][R90.64] ;  /* 0x000000065a5a7981 */ /* 0x000364000c1e1900 */
[--C-:B------:R-:W-:Y:S02]  /*08b0*/  IMAD.WIDE.U32 R94, R23, 0x4, R2.reuse ;  /* 0x00000004175e7825 */ /* 0x100fe400078e0002 */
[----:B------:R1:W5:Y:S02]  /*08c0*/  LDG.E R92, desc[UR6][R92.64] ;  /* 0x000000065c5c7981 */ /* 0x000364000c1e1900 */
[--C-:B------:R-:W-:Y:S02]  /*08d0*/  IMAD.WIDE.U32 R6, R21, 0x4, R2.reuse ;  /* 0x0000000415067825 */ /* 0x100fe400078e0002 */
[----:B------:R1:W5:Y:S02]  /*08e0*/  LDG.E R94, desc[UR6][R94.64] ;  /* 0x000000065e5e7981 */ /* 0x000364000c1e1900 */
[----:B------:R-:W-:-:S02]  /*08f0*/  IMAD.WIDE.U32 R10, R19, 0x4, R2 ;  /* 0x00000004130a7825 */ /* 0x000fc400078e0002 */
[----:B------:R1:W5:Y:S02]  /*0900*/  LDG.E R87, desc[UR6][R6.64] ;  /* 0x0000000606577981 */ /* 0x000364000c1e1900 */
[--C-:B----4-:R-:W-:Y:S02]  /*0910*/  IMAD.WIDE.U32 R82, R17, 0x4, R2.reuse ;  /* 0x0000000411527825 */ /* 0x110fe400078e0002 */
[----:B------:R1:W5:Y:S02]  /*0920*/  LDG.E R89, desc[UR6][R10.64] ;  /* 0x000000060a597981 */ /* 0x000364000c1e1900 */
[--C-:B---3--:R-:W-:Y:S02]  /*0930*/  IMAD.WIDE.U32 R84, R15, 0x4, R2.reuse ;  /* 0x000000040f547825 */ /* 0x108fe400078e0002 */
[----:B------:R1:W5:Y:S02]  /*0940*/  LDG.E R91, desc[UR6][R82.64] ;  /* 0x00000006525b7981 */ /* 0x000364000c1e1900 */
[----:B------:R-:W-:-:S02]  /*0950*/  IMAD.WIDE.U32 R2, R13, 0x4, R2 ;  /* 0x000000040d027825 */ /* 0x000fc400078e0002 */
[----:B------:R1:W5:Y:S04]  /*0960*/  LDG.E R93, desc[UR6][R84.64] ;  /* 0x00000006545d7981 */ /* 0x000368000c1e1900 */
[----:B------:R1:W5:Y:S01]  /*0970*/  LDG.E R95, desc[UR6][R2.64] ;  /* 0x00000006025f7981 */ /* 0x000362000c1e1900 */
[----:B--2---:R-:W-:-:S05]  /*0980*/  SHF.L.U32 R9, R88, 0x10, RZ ;  /* 0x0000001058097819 */ /* 0x004fca00000006ff */
[--C-:B------:R-:W-:Y:S01]  /*0990*/  FADD R0, -R8, R9.reuse ;  /* 0x0000000908007221 */ /* 0x100fe20000000100 */
[----:B------:R-:W-:-:S03]  /*09a0*/  PRMT R9, R88, 0x7632, R9 ;  /* 0x0000763258097816 */ /* 0x000fc60000000009 */
[----:B------:R-:W-:Y:S01]  /*09b0*/  FMUL R0, R81, R0 ;  /* 0x0000000051007220 */ /* 0x000fe20000400000 */
[----:B-1----:R-:W-:Y:S06]  /*09c0*/  @!P0 BRA `(.L_x_6877) ;  /* 0x0000000800c08947 */ /* 0x002fec0003800000 */
[----:B-----5:R-:W-:Y:S01]  /*09d0*/  SHF.L.U32 R3, R90, 0x10, RZ ;  /* 0x000000105a037819 */ /* 0x020fe200000006ff */
[----:B------:R-:W-:Y:S01]  /*09e0*/  FADD R119, R22, 1 ;  /* 0x3f80000016777421 */ /* 0x000fe20000000000 */
[----:B------:R-:W-:Y:S01]  /*09f0*/  PRMT R2, R90, 0x7632, R2 ;  /* 0x000076325a027816 */ /* 0x000fe20000000002 */
[----:B------:R-:W-:Y:S01]  /*0a00*/  FADD R121, R24, 1 ;  /* 0x3f80000018797421 */ /* 0x000fe20000000000 */
[----:B------:R-:W-:Y:S01]  /*0a10*/  SHF.L.U32 R9, R9, 0x10, RZ ;  /* 0x0000001009097819 */ /* 0x000fe200000006ff */
[----:B------:R-:W-:Y:S01]  /*0a20*/  FADD R111, R20, 1 ;  /* 0x3f800000146f7421 */ /* 0x000fe20000000000 */
[----:B------:R-:W-:Y:S01]  /*0a30*/  PRMT R6, R92, 0x7632, R6 ;  /* 0x000076325c067816 */ /* 0x000fe20000000006 */
[----:B------:R-:W-:Y:S01]  /*0a40*/  FADD R109, R18, 1 ;  /* 0x3f800000126d7421 */ /* 0x000fe20000000000 */
[----:B------:R-:W-:Y:S01]  /*0a50*/  SHF.L.U32 R7, R92, 0x10, RZ ;  /* 0x000000105c077819 */ /* 0x000fe200000006ff */
[----:B------:R-:W-:Y:S01]  /*0a60*/  FADD R92, -R8, R3 ;  /* 0x00000003085c7221 */ /* 0x000fe20000000100 */
[----:B------:R-:W-:Y:S01]  /*0a70*/  PRMT R10, R94, 0x7632, R10 ;  /* 0x000076325e0a7816 */ /* 0x000fe2000000000a */
[----:B------:R-:W-:Y:S01]  /*0a80*/  FADD R90, -R8, R9 ;  /* 0x00000009085a7221 */ /* 0x000fe20000000100 */
[----:B------:R-:W-:Y:S01]  /*0a90*/  SHF.L.U32 R85, R89, 0x10, RZ ;  /* 0x0000001059557819 */ /* 0x000fe200000006ff */
[C---:B------:R-:W-:Y:S01]  /*0aa0*/  FMUL R92, R81.reuse, R92 ;  /* 0x0000005c515c7220 */ /* 0x040fe20000400000 */
[----:B------:R-:W-:Y:S01]  /*0ab0*/  SHF.L.U32 R3, R2, 0x10, RZ ;  /* 0x0000001002037819 */ /* 0x000fe200000006ff */
[----:B------:R-:W-:Y:S01]  /*0ac0*/  FMUL R90, R81, R90 ;  /* 0x0000005a515a7220 */ /* 0x000fe20000400000 */
[----:B------:R-:W-:Y:S01]  /*0ad0*/  PRMT R88, R93, 0x7632, R88 ;  /* 0x000076325d587816 */ /* 0x000fe20000000058 */
[C---:B------:R-:W-:Y:S01]  /*0ae0*/  FADD R140, -R8.reuse, R85 ;  /* 0x00000055088c7221 */ /* 0x040fe20000000100 */
[C---:B------:R-:W-:Y:S01]  /*0af0*/  PRMT R82, R87.reuse, 0x7632, R82 ;  /* 0x0000763257527816 */ /* 0x040fe20000000052 */
[----:B------:R-:W-:Y:S01]  /*0b00*/  FADD R106, -R8, R3 ;  /* 0x00000003086a7221 */ /* 0x000fe20000000100 */
[----:B------:R-:W-:Y:S01]  /*0b10*/  SHF.L.U32 R83, R87, 0x10, RZ ;  /* 0x0000001057537819 */ /* 0x000fe200000006ff */
[----:B------:R-:W-:Y:S01]  /*0b20*/  FADD R113, R16, 1 ;  /* 0x3f80000010717421 */ /* 0x000fe20000000000 */
[----:B------:R-:W-:Y:S01]  /*0b30*/  PRMT R84, R89, 0x7632, R84 ;  /* 0x0000763259547816 */ /* 0x000fe20000000054 */
[----:B------:R-:W-:Y:S01]  /*0b40*/  FMUL R106, R81, R106 ;  /* 0x0000006a516a7220 */ /* 0x000fe20000400000 */
[----:B------:R-:W-:Y:S01]  /*0b50*/  SHF.L.U32 R9, R10, 0x10, RZ ;  /* 0x000000100a097819 */ /* 0x000fe200000006ff */
[C---:B------:R-:W-:Y:S01]  /*0b60*/  FADD R138, -R8.reuse, R83 ;  /* 0x00000053088a7221 */ /* 0x040fe20000000100 */
[----:B------:R-:W-:Y:S01]  /*0b70*/  PRMT R87, R91, 0x7632, R87 ;  /* 0x000076325b577816 */ /* 0x000fe20000000057 */
[----:B------:R-:W-:Y:S01]  /*0b80*/  FADD R10, R31, 1 ;  /* 0x3f8000001f0a7421 */ /* 0x000fe20000000000 */
[----:B------:R-:W-:Y:S01]  /*0b90*/  SHF.L.U32 R89, R91, 0x10, RZ ;  /* 0x000000105b597819 */ /* 0x000fe200000006ff */
[----:B------:R-:W-:Y:S01]  /*0ba0*/  FADD R132, -R8, R9 ;  /* 0x0000000908847221 */ /* 0x000fe20000000100 */
[----:B------:R-:W-:Y:S01]  /*0bb0*/  SHF.L.U32 R91, R93, 0x10, RZ ;  /* 0x000000105d5b7819 */ /* 0x000fe200000006ff */
[----:B------:R-:W-:Y:S01]  /*0bc0*/  FADD R115, R14, 1 ;  /* 0x3f8000000e737421 */ /* 0x000fe20000000000 */
[C---:B------:R-:W-:Y:S01]  /*0bd0*/  PRMT R107, R5.reuse, 0x7632, R107 ;  /* 0x00007632056b7816 */ /* 0x040fe2000000006b */
[----:B------:R-:W-:Y:S01]  /*0be0*/  FADD R142, -R8, R89 ;  /* 0x00000059088e7221 */ /* 0x000fe20000000100 */
[----:B------:R-:W-:Y:S01]  /*0bf0*/  SHF.L.U32 R85, R88, 0x10, RZ ;  /* 0x0000001058557819 */ /* 0x000fe200000006ff */
[----:B------:R-:W-:Y:S01]  /*0c00*/  FADD R88, R38, 1 ;  /* 0x3f80000026587421 */ /* 0x000fe20000000000 */
[----:B------:R-:W-:Y:S01]  /*0c10*/  SHF.L.U32 R3, R5, 0x10, RZ ;  /* 0x0000001005037819 */ /* 0x000fe200000006ff */
[C---:B------:R-:W-:Y:S01]  /*0c20*/  FADD R144, -R8.reuse, R91 ;  /* 0x0000005b08907221 */ /* 0x040fe20000000100 */
[C---:B------:R-:W-:Y:S01]  /*0c30*/  PRMT R93, R95.reuse, 0x7632, R93 ;  /* 0x000076325f5d7816 */ /* 0x040fe2000000005d */
[----:B------:R-:W-:Y:S01]  /*0c40*/  FADD R124, -R8, R85 ;  /* 0x00000055087c7221 */ /* 0x000fe20000000100 */
[----:B------:R-:W-:Y:S01]  /*0c50*/  SHF.L.U32 R95, R95, 0x10, RZ ;  /* 0x000000105f5f7819 */ /* 0x000fe200000006ff */
[----:B------:R-:W-:Y:S01]  /*0c60*/  FMUL R91, R88, R3 ;  /* 0x00000003585b7220 */ /* 0x000fe20000400000 */
[----:B------:R-:W-:Y:S01]  /*0c70*/  SHF.L.U32 R11, R94, 0x10, RZ ;  /* 0x000000105e0b7819 */ /* 0x000fe200000006ff */
[----:B------:R-:W-:Y:S01]  /*0c80*/  FADD R94, -R8, R7 ;  /* 0x00000007085e7221 */ /* 0x000fe20000000100 */
[----:B------:R-:W-:Y:S01]  /*0c90*/  PRMT R112, R102, 0x7632, R112 ;  /* 0x0000763266707816 */ /* 0x000fe20000000070 */
[----:B------:R-:W-:Y:S01]  /*0ca0*/  FADD R136, -R8, R95 ;  /* 0x0000005f08887221 */ /* 0x000fe20000000100 */
[----:B------:R-:W-:Y:S01]  /*0cb0*/  SHF.L.U32 R9, R102, 0x10, RZ ;  /* 0x0000001066097819 */ /* 0x000fe200000006ff */
[----:B------:R-:W-:Y:S01]  /*0cc0*/  FADD R102, R28, 1 ;  /* 0x3f8000001c667421 */ /* 0x000fe20000000000 */
[----:B------:R-:W-:Y:S01]  /*0cd0*/  SHF.L.U32 R107, R107, 0x10, RZ ;  /* 0x000000106b6b7819 */ /* 0x000fe200000006ff */
[----:B------:R-:W-:Y:S01]  /*0ce0*/  FADD R96, -R8, R11 ;  /* 0x0000000b08607221 */ /* 0x000fe20000000100 */
[----:B------:R-:W-:Y:S01]  /*0cf0*/  SHF.L.U32 R7, R6, 0x10, RZ ;  /* 0x0000001006077819 */ /* 0x000fe200000006ff */
[----:B------:R-:W-:Y:S01]  /*0d00*/  FFMA R123, R0, R91, RZ ;  /* 0x0000005b007b7223 */ /* 0x000fe200000000ff */
[C---:B------:R-:W-:Y:S01]  /*0d10*/  PRMT R118, R99.reuse, 0x7632, R118 ;  /* 0x0000763263767816 */ /* 0x040fe20000000076 */
[----:B------:R-:W-:Y:S01]  /*0d20*/  FADD R85, R34, 1 ;  /* 0x3f80000022557421 */ /* 0x000fe20000000000 */
[----:B------:R-:W-:Y:S01]  /*0d30*/  SHF.L.U32 R2, R99, 0x10, RZ ;  /* 0x0000001063027819 */ /* 0x000fe200000006ff */
[----:B------:R-:W-:Y:S01]  /*0d40*/  FMUL R99, R102, R107 ;  /* 0x0000006b66637220 */ /* 0x000fe20000400000 */
[C---:B------:R-:W-:Y:S01]  /*0d50*/  PRMT R105, R98.reuse, 0x7632, R105 ;  /* 0x0000763262697816 */ /* 0x040fe20000000069 */
[----:B------:R-:W-:Y:S01]  /*0d60*/  FADD R102, RZ, R91 ;  /* 0x0000005bff667221 */ /* 0x000fe20000000000 */
[----:B------:R-:W-:Y:S01]  /*0d70*/  SHF.L.U32 R5, R98, 0x10, RZ ;  /* 0x0000001062057819 */ /* 0x000fe200000006ff */
[----:B------:R-:W-:Y:S01]  /*0d80*/  FADD R134, -R8, R7 ;  /* 0x0000000708867221 */ /* 0x000fe20000000100 */
[----:B------:R-:W-:Y:S01]  /*0d90*/  PRMT R95, R86, 0x7632, R95 ;  /* 0x00007632565f7816 */ /* 0x000fe2000000005f */
[----:B------:R-:W-:Y:S01]  /*0da0*/  FADD R102, R102, R99 ;  /* 0x0000006366667221 */ /* 0x000fe20000000000 */
[----:B------:R-:W-:Y:S01]  /*0db0*/  SHF.L.U32 R120, R86, 0x10, RZ ;  /* 0x0000001056787819 */ /* 0x000fe200000006ff */
[----:B------:R-:W-:Y:S01]  /*0dc0*/  FADD R86, R37, 1 ;  /* 0x3f80000025567421 */ /* 0x000fe20000000000 */
[----:B------:R-:W-:Y:S01]  /*0dd0*/  SHF.L.U32 R11, R82, 0x10, RZ ;  /* 0x00000010520b7819 */ /* 0x000fe200000006ff */
[----:B------:R-:W-:Y:S01]  /*0de0*/  FFMA R123, R90, R99, R123 ;  /* 0x000000635a7b7223 */ /* 0x000fe2000000007b */
[----:B------:R-:W-:Y:S01]  /*0df0*/  SHF.L.U32 R83, R84, 0x10, RZ ;  /* 0x0000001054537819 */ /* 0x000fe200000006ff */
[----:B------:R-:W-:Y:S01]  /*0e00*/  FMUL R89, R86, R5 ;  /* 0x0000000556597220 */ /* 0x000fe20000400000 */
[----:B------:R-:W-:Y:S01]  /*0e10*/  SHF.L.U32 R87, R87, 0x10, RZ ;  /* 0x0000001057577819 */ /* 0x000fe200000006ff */
[C---:B------:R-:W-:Y:S01]  /*0e20*/  FADD R130, -R8.reuse, R11 ;  /* 0x0000000b08827221 */ /* 0x040fe20000000100 */
        /* <DEDUP_REMOVED lines=9> */
[----:B------:R-:W-:Y:S01]  /*0ec0*/  FADD R82, R33, 1 ;  /* 0x3f80000021527421 */ /* 0x000fe20000000000 */
[C---:B------:R-:W-:Y:S01]  /*0ed0*/  PRMT R110, R103.reuse, 0x7632, R110 ;  /* 0x00007632676e7816 */ /* 0x040fe2000000006e */
[----:B------:R-:W-:Y:S01]  /*0ee0*/  FADD R87, R36, 1 ;  /* 0x3f80000024577421 */ /* 0x000fe20000000000 */
[----:B------:R-:W-:Y:S01]  /*0ef0*/  SHF.L.U32 R8, R103, 0x10, RZ ;  /* 0x0000001067087819 */ /* 0x000fe200000006ff */
[----:B------:R-:W-:Y:S01]  /*0f00*/  FMUL R103, R81, R136 ;  /* 0x0000008851677220 */ /* 0x000fe20000400000 */
[----:B------:R-:W-:Y:S01]  /*0f10*/  SHF.L.U32 R116, R116, 0x10, RZ ;  /* 0x0000001074747819 */ /* 0x000fe200000006ff */
[----:B------:R-:W-:Y:S01]  /*0f20*/  FADD R93, R30, 1 ;  /* 0x3f8000001e5d7421 */ /* 0x000fe20000000000 */
[----:B------:R-:W-:Y:S01]  /*0f30*/  PRMT R114, R101, 0x7632, R114 ;  /* 0x0000763265727816 */ /* 0x000fe20000000072 */
[----:B------:R-:W-:Y:S01]  /*0f40*/  FMUL R101, R100, R105 ;  /* 0x0000006964657220 */ /* 0x000fe20000400000 */
[----:B------:R-:W-:Y:S01]  /*0f50*/  FADD R136, R102, R89 ;  /* 0x0000005966887221 */ /* 0x000fe20000000000 */
[----:B------:R-:W-:Y:S01]  /*0f60*/  FFMA R123, R92, R89, R123 ;  /* 0x000000595c7b7223 */ /* 0x000fe2000000007b */
[C---:B------:R-:W-:Y:S01]  /*0f70*/  PRMT R108, R104.reuse, 0x7632, R108 ;  /* 0x00007632686c7816 */ /* 0x040fe2000000006c */
[----:B------:R-:W-:Y:S01]  /*0f80*/  FMUL R86, R85, R6 ;  /* 0x0000000655567220 */ /* 0x000fe20000400000 */
[----:B------:R-:W-:Y:S01]  /*0f90*/  SHF.L.U32 R11, R104, 0x10, RZ ;  /* 0x00000010680b7819 */ /* 0x000fe200000006ff */
[----:B------:R-:W-:Y:S01]  /*0fa0*/  FMUL R85, R82, R9 ;  /* 0x0000000952557220 */ /* 0x000fe20000400000 */
[----:B------:R-:W-:Y:S01]  /*0fb0*/  SHF.L.U32 R118, R118, 0x10, RZ ;  /* 0x0000001076767819 */ /* 0x000fe200000006ff */
[----:B------:R-:W-:Y:S01]  /*0fc0*/  FMUL R104, R119, R116 ;  /* 0x0000007477687220 */ /* 0x000fe20000400000 */
[----:B------:R-:W-:Y:S01]  /*0fd0*/  SHF.L.U32 R114, R114, 0x10, RZ ;  /* 0x0000001072727819 */ /* 0x000fe200000006ff */
[----:B------:R-:W-:Y:S01]  /*0fe0*/  FMUL R88, R87, R2 ;  /* 0x0000000257587220 */ /* 0x000fe20000400000 */
[----:B------:R-:W-:Y:S01]  /*0ff0*/  FMUL R82, R93, R120 ;  /* 0x000000785d527220 */ /* 0x000fe20000400000 */
[----:B------:R-:W-:Y:S01]  /*1000*/  FADD R119, R136, R101 ;  /* 0x0000006588777221 */ /* 0x000fe20000000000 */
[----:B------:R-:W-:Y:S01]  /*1010*/  FMUL R93, R81, R94 ;  /* 0x0000005e515d7220 */ /* 0x000fe20000400000 */
[----:B------:R-:W-:Y:S01]  /*1020*/  FFMA R136, R106, R101, R123 ;  /* 0x000000656a887223 */ /* 0x000fe2000000007b */
[----:B------:R-:W-:Y:S01]  /*1030*/  FADD R84, R35, 1 ;  /* 0x3f80000023547421 */ /* 0x000fe20000000000 */
        /* <DEDUP_REMOVED lines=31> */
[----:B------:R-:W-:Y:S01]  /*1230*/  SHF.L.U32 R110, R110, 0x10, RZ ;  /* 0x000000106e6e7819 */ /* 0x000fe200000006ff */
[----:B------:R-:W-:Y:S01]  /*1240*/  FADD R129, R126, R109 ;  /* 0x0000006d7e817221 */ /* 0x000fe20000000000 */
[C---:B------:R-:W-:Y:S01]  /*1250*/  FMUL R97, R81.reuse, R142 ;  /* 0x0000008e51617220 */ /* 0x040fe20000400000 */
        /* <DEDUP_REMOVED lines=36> */
[----:B------:R-:W-:Y:S01]  /*14a0*/  FADD R127, R128, R117 ;  /* 0x00000075807f7221 */ /* 0x000fe20000000000 */
[----:B------:R-:W-:Y:S01]  /*14b0*/  FFMA R126, R125, R117, R126 ;  /* 0x000000757d7e7223 */ /* 0x000fe2000000007e */
[----:B------:R-:W-:Y:S06]  /*14c0*/  BRA `(.L_x_6878) ;  /* 0x0000000800bc7947 */ /* 0x000fec0003800000 */
.L_x_6877:
[C---:B-----5:R-:W-:Y:S01]  /*14d0*/  SHF.L.U32 R3, R90.reuse, 0x10, RZ ;  /* 0x000000105a037819 */ /* 0x060fe200000006ff */
[----:B------:R-:W-:Y:S01]  /*14e0*/  FADD R119, RZ, R24 ;  /* 0x00000018ff777221 */ /* 0x000fe20000000000 */
[----:B------:R-:W-:Y:S01]  /*14f0*/  PRMT R2, R90, 0x7632, R2 ;  /* 0x000076325a027816 */ /* 0x000fe20000000002 */
[----:B------:R-:W-:Y:S01]  /*1500*/  FADD R121, RZ, R22 ;  /* 0x00000016ff797221 */ /* 0x000fe20000000000 */
[C---:B------:R-:W-:Y:S01]  /*1510*/  SHF.L.U32 R7, R92.reuse, 0x10, RZ ;  /* 0x000000105c077819 */ /* 0x040fe200000006ff */
[----:B------:R-:W-:Y:S01]  /*1520*/  FADD R123, RZ, R20 ;  /* 0x00000014ff7b7221 */ /* 0x000fe20000000000 */
[----:B------:R-:W-:Y:S01]  /*1530*/  PRMT R6, R92, 0x7632, R6 ;  /* 0x000076325c067816 */ /* 0x000fe20000000006 */
[----:B------:R-:W-:Y:S01]  /*1540*/  FADD R92, -R8, R3 ;  /* 0x00000003085c7221 */ /* 0x000fe20000000100 */
[----:B------:R-:W-:Y:S01]  /*1550*/  SHF.L.U32 R9, R9, 0x10, RZ ;  /* 0x0000001009097819 */ /* 0x000fe200000006ff */
[----:B------:R-:W-:Y:S01]  /*1560*/  FADD R109, RZ, R18 ;  /* 0x00000012ff6d7221 */ /* 0x000fe20000000000 */
[----:B------:R-:W-:Y:S01]  /*1570*/  SHF.L.U32 R3, R2, 0x10, RZ ;  /* 0x0000001002037819 */ /* 0x000fe200000006ff */
[----:B------:R-:W-:Y:S01]  /*1580*/  FMUL R92, R81, R92 ;  /* 0x0000005c515c7220 */ /* 0x000fe20000400000 */
[----:B------:R-:W-:Y:S01]  /*1590*/  PRMT R10, R94, 0x7632, R10 ;  /* 0x000076325e0a7816 */ /* 0x000fe2000000000a */
        /* <DEDUP_REMOVED lines=15> */
[C---:B------:R-:W-:Y:S01]  /*1690*/  PRMT R82, R87.reuse, 0x7632, R82 ;  /* 0x0000763257527816 */ /* 0x040fe20000000052 */
[----:B------:R-:W-:Y:S01]  /*16a0*/  FADD R132, -R8, R9 ;  /* 0x0000000908847221 */ /* 0x000fe20000000100 */
[----:B------:R-:W-:Y:S01]  /*16b0*/  SHF.L.U32 R87, R87, 0x10, RZ ;  /* 0x0000001057577819 */ /* 0x000fe200000006ff */
[----:B------:R-:W-:Y:S01]  /*16c0*/  FMUL R91, R3, R10 ;  /* 0x0000000a035b7220 */ /* 0x000fe20000400000 */
[----:B------:R-:W-:Y:S01]  /*16d0*/  PRMT R105, R98, 0x7632, R105 ;  /* 0x0000763262697816 */ /* 0x000fe20000000069 */
[----:B------:R-:W-:Y:S01]  /*16e0*/  FMUL R106, R81, R106 ;  /* 0x0000006a516a7220 */ /* 0x000fe20000400000 */
[----:B------:R-:W-:Y:S01]  /*16f0*/  PRMT R116, R100, 0x7632, R116 ;  /* 0x0000763264747816 */ /* 0x000fe20000000074 */
[----:B------:R-:W-:Y:S01]  /*1700*/  FADD R138, -R8, R87 ;  /* 0x00000057088a7221 */ /* 0x000fe20000000100 */
[----:B------:R-:W-:Y:S01]  /*1710*/  SHF.L.U32 R7, R100, 0x10, RZ ;  /* 0x0000001064077819 */ /* 0x000fe200000006ff */
[----:B------:R-:W-:Y:S01]  /*1720*/  FADD R100, RZ, R28 ;  /* 0x0000001cff647221 */ /* 0x000fe20000000000 */
[----:B------:R-:W-:Y:S01]  /*1730*/  SHF.L.U32 R107, R107, 0x10, RZ ;  /* 0x000000106b6b7819 */ /* 0x000fe200000006ff */
[----:B------:R-:W-:Y:S01]  /*1740*/  FFMA R111, R0, R91, RZ ;  /* 0x0000005b006f7223 */ /* 0x000fe200000000ff */
[----:B------:R-:W-:Y:S01]  /*1750*/  PRMT R83, R89, 0x7632, R83 ;  /* 0x0000763259537816 */ /* 0x000fe20000000053 */
[----:B------:R-:W-:Y:S01]  /*1760*/  FADD R113, RZ, R16 ;  /* 0x00000010ff717221 */ /* 0x000fe20000000000 */
[----:B------:R-:W-:Y:S01]  /*1770*/  PRMT R88, R93, 0x7632, R88 ;  /* 0x000076325d587816 */ /* 0x000fe20000000058 */
[----:B------:R-:W-:Y:S01]  /*1780*/  FADD R115, RZ, R14 ;  /* 0x0000000eff737221 */ /* 0x000fe20000000000 */
[----:B------:R-:W-:Y:S01]  /*1790*/  PRMT R97, R95, 0x7632, R97 ;  /* 0x000076325f617816 */ /* 0x000fe20000000061 */
[----:B------:R-:W-:Y:S01]  /*17a0*/  FADD R117, RZ, R12 ;  /* 0x0000000cff757221 */ /* 0x000fe20000000000 */
[----:B------:R-:W-:Y:S01]  /*17b0*/  SHF.L.U32 R89, R89, 0x10, RZ ;  /* 0x0000001059597819 */ /* 0x000fe200000006ff */
[----:B------:R-:W-:Y:S01]  /*17c0*/  FMUL R141, R90, R107 ;  /* 0x0000006b5a8d7220 */ /* 0x000fe20000400000 */
[----:B------:R-:W-:-:S02]  /*17d0*/  SHF.L.U32 R95, R95, 0x10, RZ ;  /* 0x000000105f5f7819 */ /* 0x000fc400000006ff */
[C---:B------:R-:W-:Y:S01]  /*17e0*/  PRMT R118, R99.reuse, 0x7632, R118 ;  /* 0x0000763263767816 */ /* 0x040fe20000000076 */
[----:B------:R-:W-:Y:S01]  /*17f0*/  FADD R140, -R8, R89 ;  /* 0x00000059088c7221 */ /* 0x000fe20000000100 */
[----:B------:R-:W-:Y:S01]  /*1800*/  SHF.L.U32 R2, R99, 0x10, RZ ;  /* 0x0000001063027819 */ /* 0x000fe200000006ff */
[----:B------:R-:W-:Y:S01]  /*1810*/  FMUL R99, R107, R100 ;  /* 0x000000646b637220 */ /* 0x000fe20000400000 */
[C---:B------:R-:W-:Y:S01]  /*1820*/  PRMT R112, R102.reuse, 0x7632, R112 ;  /* 0x0000763266707816 */ /* 0x040fe20000000070 */
[----:B------:R-:W-:Y:S01]  /*1830*/  FADD R100, RZ, R91 ;  /* 0x0000005bff647221 */ /* 0x000fe20000000000 */
[----:B------:R-:W-:Y:S01]  /*1840*/  SHF.L.U32 R9, R102, 0x10, RZ ;  /* 0x0000001066097819 */ /* 0x000fe200000006ff */
[----:B------:R-:W-:Y:S01]  /*1850*/  FADD R102, RZ, R26 ;  /* 0x0000001aff667221 */ /* 0x000fe20000000000 */
[----:B------:R-:W-:Y:S01]  /*1860*/  SHF.L.U32 R105, R105, 0x10, RZ ;  /* 0x0000001069697819 */ /* 0x000fe200000006ff */
[----:B------:R-:W-:Y:S01]  /*1870*/  FADD R136, -R8, R95 ;  /* 0x0000005f08887221 */ /* 0x000fe20000000100 */
[----:B------:R-:W-:Y:S01]  /*1880*/  SHF.L.U32 R11, R82, 0x10, RZ ;  /* 0x00000010520b7819 */ /* 0x000fe200000006ff */
[----:B------:R-:W-:Y:S01]  /*1890*/  FADD R82, RZ, R37 ;  /* 0x00000025ff527221 */ /* 0x000fe20000000000 */
[----:B------:R-:W-:Y:S01]  /*18a0*/  SHF.L.U32 R5, R98, 0x10, RZ ;  /* 0x0000001062057819 */ /* 0x000fe200000006ff */
[----:B------:R-:W-:Y:S01]  /*18b0*/  FFMA R111, R90, R99, R111 ;  /* 0x000000635a6f7223 */ /* 0x000fe2000000006f */
[----:B------:R-:W-:Y:S01]  /*18c0*/  SHF.L.U32 R93, R93, 0x10, RZ ;  /* 0x000000105d5d7819 */ /* 0x000fe200000006ff */
[----:B------:R-:W-:Y:S01]  /*18d0*/  FADD R130, -R8, R11 ;  /* 0x0000000b08827221 */ /* 0x000fe20000000100 */
[----:B------:R-:W-:Y:S01]  /*18e0*/  SHF.L.U32 R83, R83, 0x10, RZ ;  /* 0x0000001053537819 */ /* 0x000fe200000006ff */
[----:B------:R-:W-:Y:S01]  /*18f0*/  FMUL R89, R5, R82 ;  /* 0x0000005205597220 */ /* 0x000fe20000400000 */
[----:B------:R-:W-:Y:S01]  /*1900*/  SHF.L.U32 R85, R84, 0x10, RZ ;  /* 0x0000001054557819 */ /* 0x000fe200000006ff */
[----:B------:R-:W-:Y:S01]  /*1910*/  FADD R144, -R8, R93 ;  /* 0x0000005d08907221 */ /* 0x000fe20000000100 */
        /* <DEDUP_REMOVED lines=8> */
[----:B------:R-:W-:Y:S01]  /*19a0*/  FADD R102, R100, R99 ;  /* 0x0000006364667221 */ /* 0x000fe20000000000 */
[----:B------:R-:W-:Y:S01]  /*19b0*/  FADD R126, -R8, R97 ;  /* 0x00000061087e7221 */ /* 0x000fe20000000100 */
[C---:B------:R-:W-:Y:S01]  /*19c0*/  PRMT R110, R103.reuse, 0x7632, R110 ;  /* 0x00007632676e7816 */ /* 0x040fe2000000006e */
[----:B------:R-:W-:Y:S01]  /*19d0*/  FADD R84, RZ, R35 ;  /* 0x00000023ff547221 */ /* 0x000fe20000000000 */
[----:B------:R-:W-:Y:S01]  /*19e0*/  SHF.L.U32 R8, R103, 0x10, RZ ;  /* 0x0000001067087819 */ /* 0x000fe200000006ff */
[----:B------:R-:W-:Y:S01]  /*19f0*/  FMUL R103, R81, R136 ;  /* 0x0000008851677220 */ /* 0x000fe20000400000 */
[----:B------:R-:W-:Y:S01]  /*1a00*/  SHF.L.U32 R118, R118, 0x10, RZ ;  /* 0x0000001076767819 */ /* 0x000fe200000006ff */
[----:B------:R-:W-:Y:S01]  /*1a10*/  FADD R83, RZ, R36 ;  /* 0x00000024ff537221 */ /* 0x000fe20000000000 */
[----:B------:R-:W-:Y:S01]  /*1a20*/  FADD R93, RZ, R32 ;  /* 0x00000020ff5d7221 */ /* 0x000fe20000000000 */
[----:B------:R-:W-:Y:S01]  /*1a30*/  FADD R136, R102, R89 ;  /* 0x0000005966887221 */ /* 0x000fe20000000000 */
        /* <DEDUP_REMOVED lines=8> */
[C---:B------:R-:W-:Y:S01]  /*1ac0*/  PRMT R108, R104.reuse, 0x7632, R108 ;  /* 0x00007632686c7816 */ /* 0x040fe2000000006c */
[----:B------:R-:W-:Y:S01]  /*1ad0*/  FADD R119, R119, R88 ;  /* 0x0000005877777221 */ /* 0x000fe20000000000 */
[----:B------:R-:W-:Y:S01]  /*1ae0*/  SHF.L.U32 R11, R104, 0x10, RZ ;  /* 0x00000010680b7819 */ /* 0x000fe200000006ff */
[----:B------:R-:W-:Y:S01]  /*1af0*/  FADD R104, RZ, R31 ;  /* 0x0000001fff687221 */ /* 0x000fe20000000000 */
[----:B------:R-:W-:Y:S01]  /*1b00*/  SHF.L.U32 R116, R116, 0x10, RZ ;  /* 0x0000001074747819 */ /* 0x000fe200000006ff */
        /* <DEDUP_REMOVED lines=9> */
[----:B------:R-:W-:Y:S01]  /*1ba0*/  FMUL R102, R114, R123 ;  /* 0x0000007b72667220 */ /* 0x000fe20000400000 */
[----:B------:R-:W-:Y:S01]  /*1bb0*/  FADD R85, RZ, R34 ;  /* 0x00000022ff557221 */ /* 0x000fe20000000000 */
[----:B------:R-:W-:Y:S01]  /*1bc0*/  FADD R95, RZ, R30 ;  /* 0x0000001eff5f7221 */ /* 0x000fe20000000000 */
[----:B------:R-:W-:Y:S01]  /*1bd0*/  FMUL R119, R81, R132 ;  /* 0x0000008451777220 */ /* 0x000fe20000400000 */
[----:B------:R-:W-:Y:S01]  /*1be0*/  FADD R123, R134, R87 ;  /* 0x00000057867b7221 */ /* 0x000fe20000000000 */
[----:B------:R-:W-:Y:S01]  /*1bf0*/  FFMA R132, R94, R87, R121 ;  /* 0x000000575e847223 */ /* 0x000fe20000000079 */
[----:B------:R-:W-:Y:S01]  /*1c00*/  PRMT R97, R86, 0x7632, R97 ;  /* 0x0000763256617816 */ /* 0x000fe20000000061 */
        /* <DEDUP_REMOVED lines=21> */
[----:B------:R-:W-:Y:S01]  /*1d60*/  SHF.L.U32 R10, R97, 0x10, RZ ;  /* 0x00000010610a7819 */ /* 0x000fe200000006ff */
        /* <DEDUP_REMOVED lines=36> */
[----:B------:R-:W-:-:S07]  /*1fb0*/  FFMA R126, R125, R117, R126 ;  /* 0x000000757d7e7223 */ /* 0x000fce000000007e */
.L_x_6878:
        /* <DEDUP_REMOVED lines=57> */
.L_x_6892:
        /* <DEDUP_REMOVED lines=15> */
.L_x_6880:
        /* <DEDUP_REMOVED lines=17> */
[----:B------:R-:W-:-:S04]  /*2550*/  FMUL R3, R4, 0.00043402778101153671741 ;  /* 0x39e38e3904037820 */ /* 0x000fc80000400000 */
        /* <DEDUP_REMOVED lines=72> */
[----:B------:R1:W-:Y:S01]  /*29e0*/  STG.E desc[UR6][R10.64], R97 ;  /* 0x000000610a007986 */ /* 0x0003e2000c101906 */
[----:B0-----:R-:W-:Y:S01]  /*29f0*/  SEL R4, RZ, 0x1, P1 ;  /* 0x00000001ff047807 */ /* 0x001fe20000800000 */
[--C-:B------:R-:W-:Y:S02]  /*2a00*/  IMAD.WIDE.U32 R84, R19, 0x4, R2.reuse ;  /* 0x0000000413547825 */ /* 0x100fe400078e0002 */
[----:B------:R1:W-:Y:S02]  /*2a10*/  STG.E desc[UR6][R82.64], R99 ;  /* 0x0000006352007986 */ /* 0x0003e4000c101906 */
[--C-:B------:R-:W-:Y:S02]  /*2a20*/  IMAD.WIDE.U32 R86, R17, 0x4, R2.reuse ;  /* 0x0000000411567825 */ /* 0x100fe400078e0002 */
[----:B------:R1:W-:Y:S02]  /*2a30*/  STG.E desc[UR6][R84.64], R101 ;  /* 0x0000006554007986 */ /* 0x0003e4000c101906 */
[----:B------:R-:W-:-:S02]  /*2a40*/  IMAD.WIDE.U32 R88, R15, 0x4, R2 ;  /* 0x000000040f587825 */ /* 0x000fc400078e0002 */
[----:B------:R1:W-:Y:S02]  /*2a50*/  STG.E desc[UR6][R86.64], R103 ;  /* 0x0000006756007986 */ /* 0x0003e4000c101906 */
[----:B------:R-:W-:Y:S02]  /*2a60*/  IMAD.WIDE.U32 R2, R13, 0x4, R2 ;  /* 0x000000040d027825 */ /* 0x000fe400078e0002 */
        /* <DEDUP_REMOVED lines=15> */
[----:B-1----:R-:W-:Y:S02]  /*2b60*/  MOV R3, R42 ;  /* 0x0000002a00037202 */ /* 0x002fe40000000f00 */
[----:B------:R-:W-:Y:S02]  /*2b70*/  MOV R2, R45 ;  /* 0x0000002d00027202 */ /* 0x000fe40000000f00 */
[----:B------:R-:W-:Y:S02]  /*2b80*/  MOV R5, R44 ;  /* 0x0000002c00057202 */ /* 0x000fe40000000f00 */
[----:B------:R-:W-:-:S07]  /*2b90*/  MOV R68, R78 ;  /* 0x0000004e00447202 */ /* 0x000fce0000000f00 */
.L_x_6876:
        /* <DEDUP_REMOVED lines=51> */
.L_x_6879:
[----:B------:R-:W-:Y:S01]  /*2ed0*/  HFMA2.MMA R107, -RZ, RZ, 0, 9.5367431640625e-07 ;  /* 0x00000010ff6b7435 */ /* 0x000fe200000001ff */
[----:B------:R-:W-:Y:S02]  /*2ee0*/  MOV R108, R127 ;  /* 0x0000007f006c7202 */ /* 0x000fe40000000f00 */
[----:B------:R-:W-:Y:S02]  /*2ef0*/  MOV R110, 0x1f ;  /* 0x0000001f006e7802 */ /* 0x000fe40000000f00 */
[----:B------:R-:W-:-:S07]  /*2f00*/  MOV R11, 0xffffffff ;  /* 0xffffffff000b7802 */ /* 0x000fce0000000f00 */
[----:B------:R-:W-:Y:S05]  /*2f10*/  WARPSYNC.COLLECTIVE R11, `(.L_x_6882) ;  /* 0x000000000b087348 */ /* 0x000fea0003c00000 */
[----:B------:R0:W1:Y:S02]  /*2f20*/  SHFL.DOWN P1, R105, R108, R107, R110 ;  /* 0x0800006b6c697389 */ /* 0x000064000002006e */
[----:B01----:R-:W-:Y:S01]  /*2f30*/  ENDCOLLECTIVE ;  /* 0x000000000000791b */ /* 0x003fe20003800000 */
.L_x_6882:
[----:B------:R-:W-:Y:S02]  /*2f40*/  MOV R108, R126 ;  /* 0x0000007e006c7202 */ /* 0x000fe40000000f00 */
[----:B------:R-:W-:-:S07]  /*2f50*/  MOV R2, R105 ;  /* 0x0000006900027202 */ /* 0x000fce0000000f00 */
[----:B------:R-:W-:Y:S05]  /*2f60*/  WARPSYNC.COLLECTIVE R11, `(.L_x_6883) ;  /* 0x000000000b087348 */ /* 0x000fea0003c00000 */
[----:B------:R0:W1:Y:S02]  /*2f70*/  SHFL.DOWN P1, R105, R108, R107, R110 ;  /* 0x0800006b6c697389 */ /* 0x000064000002006e */
[----:B01----:R-:W-:Y:S01]  /*2f80*/  ENDCOLLECTIVE ;  /* 0x000000000000791b */ /* 0x003fe20003800000 */
.L_x_6883:
[----:B------:R-:W-:Y:S01]  /*2f90*/  FADD R2, R2, R127 ;  /* 0x0000007f02027221 */ /* 0x000fe20000000000 */
[----:B------:R-:W-:-:S04]  /*2fa0*/  HFMA2.MMA R107, -RZ, RZ, 0, 4.76837158203125e-07 ;  /* 0x00000008ff6b7435 */ /* 0x000fc800000001ff */
[----:B------:R-:W-:Y:S02]  /*2fb0*/  MOV R108, R2 ;  /* 0x00000002006c7202 */ /* 0x000fe40000000f00 */
[----:B------:R-:W-:-:S07]  /*2fc0*/  MOV R3, R105 ;  /* 0x0000006900037202 */ /* 0x000fce0000000f00 */
[----:B------:R-:W-:Y:S05]  /*2fd0*/  WARPSYNC.COLLECTIVE R11, `(.L_x_6884) ;  /* 0x000000000b087348 */ /* 0x000fea0003c00000 */
[----:B------:R0:W1:Y:S02]  /*2fe0*/  SHFL.DOWN P1, R105, R108, R107, R110 ;  /* 0x0800006b6c697389 */ /* 0x000064000002006e */
[----:B01----:R-:W-:Y:S01]  /*2ff0*/  ENDCOLLECTIVE ;  /* 0x000000000000791b */ /* 0x003fe20003800000 */
.L_x_6884:
[----:B------:R-:W-:-:S05]  /*3000*/  FADD R3, R3, R126 ;  /* 0x0000007e03037221 */ /* 0x000fca0000000000 */
[----:B------:R-:W-:Y:S02]  /*3010*/  MOV R108, R3 ;  /* 0x00000003006c7202 */ /* 0x000fe40000000f00 */
[----:B------:R-:W-:-:S07]  /*3020*/  MOV R5, R105 ;  /* 0x0000006900057202 */ /* 0x000fce0000000f00 */
[----:B------:R-:W-:Y:S05]  /*3030*/  WARPSYNC.COLLECTIVE R11, `(.L_x_6885) ;  /* 0x000000000b087348 */ /* 0x000fea0003c00000 */
[----:B------:R0:W1:Y:S02]  /*3040*/  SHFL.DOWN P1, R105, R108, R107, R110 ;  /* 0x0800006b6c697389 */ /* 0x000064000002006e */
[----:B01----:R-:W-:Y:S01]  /*3050*/  ENDCOLLECTIVE ;  /* 0x000000000000791b */ /* 0x003fe20003800000 */
.L_x_6885:
[----:B------:R-:W-:Y:S01]  /*3060*/  FADD R5, R2, R5 ;  /* 0x0000000502057221 */ /* 0x000fe20000000000 */
[----:B------:R-:W-:-:S04]  /*3070*/  HFMA2.MMA R107, -RZ, RZ, 0, 2.384185791015625e-07 ;  /* 0x00000004ff6b7435 */ /* 0x000fc800000001ff */
[----:B------:R-:W-:Y:S02]  /*3080*/  MOV R108, R5 ;  /* 0x00000005006c7202 */ /* 0x000fe40000000f00 */
[----:B------:R-:W-:-:S07]  /*3090*/  MOV R6, R105 ;  /* 0x0000006900067202 */ /* 0x000fce0000000f00 */
[----:B------:R-:W-:Y:S05]  /*30a0*/  WARPSYNC.COLLECTIVE R11, `(.L_x_6886) ;  /* 0x000000000b087348 */ /* 0x000fea0003c00000 */
[----:B------:R0:W1:Y:S02]  /*30b0*/  SHFL.DOWN P1, R105, R108, R107, R110 ;  /* 0x0800006b6c697389 */ /* 0x000064000002006e */
[----:B01----:R-:W-:Y:S01]  /*30c0*/  ENDCOLLECTIVE ;  /* 0x000000000000791b */ /* 0x003fe20003800000 */
.L_x_6886:
[----:B------:R-:W-:-:S05]  /*30d0*/  FADD R6, R3, R6 ;  /* 0x0000000603067221 */ /* 0x000fca0000000000 */
[----:B------:R-:W-:Y:S02]  /*30e0*/  MOV R108, R6 ;  /* 0x00000006006c7202 */ /* 0x000fe40000000f00 */
[----:B------:R-:W-:-:S07]  /*30f0*/  MOV R8, R105 ;  /* 0x0000006900087202 */ /* 0x000fce0000000f00 */
[----:B------:R-:W-:Y:S05]  /*3100*/  WARPSYNC.COLLECTIVE R11, `(.L_x_6887) ;  /* 0x000000000b087348 */ /* 0x000fea0003c00000 */
[----:B------:R0:W1:Y:S02]  /*3110*/  SHFL.DOWN P1, R105, R108, R107, R110 ;  /* 0x0800006b6c697389 */ /* 0x000064000002006e */
[----:B01----:R-:W-:Y:S01]  /*3120*/  ENDCOLLECTIVE ;  /* 0x000000000000791b */ /* 0x003fe20003800000 */
.L_x_6887:
[----:B------:R-:W-:Y:S01]  /*3130*/  FADD R8, R5, R8 ;  /* 0x0000000805087221 */ /* 0x000fe20000000000 */
[----:B------:R-:W-:-:S04]  /*3140*/  HFMA2.MMA R107, -RZ, RZ, 0, 1.1920928955078125e-07 ;  /* 0x00000002ff6b7435 */ /* 0x000fc800000001ff */
[----:B------:R-:W-:Y:S02]  /*3150*/  MOV R108, R8 ;  /* 0x00000008006c7202 */ /* 0x000fe40000000f00 */
[----:B------:R-:W-:-:S07]  /*3160*/  MOV R7, R105 ;  /* 0x0000006900077202 */ /* 0x000fce0000000f00 */
[----:B------:R-:W-:Y:S05]  /*3170*/  WARPSYNC.COLLECTIVE R11, `(.L_x_6888) ;  /* 0x000000000b087348 */ /* 0x000fea0003c00000 */
[----:B------:R0:W1:Y:S02]  /*3180*/  SHFL.DOWN P1, R105, R108, R107, R110 ;  /* 0x0800006b6c697389 */ /* 0x000064000002006e */
[----:B01----:R-:W-:Y:S01]  /*3190*/  ENDCOLLECTIVE ;  /* 0x000000000000791b */ /* 0x003fe20003800000 */
.L_x_6888:
[----:B------:R-:W-:-:S05]  /*31a0*/  FADD R7, R6, R7 ;  /* 0x0000000706077221 */ /* 0x000fca0000000000 */
[----:B------:R-:W-:Y:S02]  /*31b0*/  MOV R108, R7 ;  /* 0x00000007006c7202 */ /* 0x000fe40000000f00 */
[----:B------:R-:W-:-:S07]  /*31c0*/  MOV R9, R105 ;  /* 0x0000006900097202 */ /* 0x000fce0000000f00 */
[----:B------:R-:W-:Y:S05]  /*31d0*/  WARPSYNC.COLLECTIVE R11, `(.L_x_6889) ;  /* 0x000000000b087348 */ /* 0x000fea0003c00000 */
[----:B------:R0:W1:Y:S02]  /*31e0*/  SHFL.DOWN P1, R105, R108, R107, R110 ;  /* 0x0800006b6c697389 */ /* 0x000064000002006e */
[----:B01----:R-:W-:Y:S01]  /*31f0*/  ENDCOLLECTIVE ;  /* 0x000000000000791b */ /* 0x003fe20003800000 */
.L_x_6889:
[----:B------:R-:W-:Y:S01]  /*3200*/  FADD R9, R8, R9 ;  /* 0x0000000908097221 */ /* 0x000fe20000000000 */
[----:B------:R-:W-:-:S04]  /*3210*/  HFMA2.MMA R107, -RZ, RZ, 0, 5.9604644775390625e-08 ;  /* 0x00000001ff6b7435 */ /* 0x000fc800000001ff */
[----:B------:R-:W-:Y:S02]  /*3220*/  MOV R108, R9 ;  /* 0x00000009006c7202 */ /* 0x000fe40000000f00 */
[----:B------:R-:W-:-:S07]  /*3230*/  MOV R10, R105 ;  /* 0x00000069000a7202 */ /* 0x000fce0000000f00 */
[----:B------:R-:W-:Y:S05]  /*3240*/  WARPSYNC.COLLECTIVE R11, `(.L_x_6890) ;  /* 0x000000000b087348 */ /* 0x000fea0003c00000 */
[----:B------:R0:W1:Y:S02]  /*3250*/  SHFL.DOWN P1, R105, R108, R107, R110 ;  /* 0x0800006b6c697389 */ /* 0x000064000002006e */
[----:B01----:R-:W-:Y:S01]  /*3260*/  ENDCOLLECTIVE ;  /* 0x000000000000791b */ /* 0x003fe20003800000 */
.L_x_6890:
[----:B------:R-:W-:-:S05]  /*3270*/  FADD R10, R7, R10 ;  /* 0x0000000a070a7221 */ /* 0x000fca0000000000 */
[----:B------:R-:W-:Y:S02]  /*3280*/  MOV R108, R10 ;  /* 0x0000000a006c7202 */ /* 0x000fe40000000f00 */
[----:B------:R-:W-:-:S07]  /*3290*/  MOV R2, R105 ;  /* 0x0000006900027202 */ /* 0x000fce0000000f00 */
[----:B------:R-:W-:Y:S05]  /*32a0*/  WARPSYNC.COLLECTIVE R11, `(.L_x_6891) ;  /* 0x000000000b087348 */ /* 0x000fea0003c00000 */
[----:B------:R0:W1:Y:S02]  /*32b0*/  SHFL.DOWN P1, R105, R108, R107, R110 ;  /* 0x0800006b6c697389 */ /* 0x000064000002006e */
[----:B01----:R-:W-:Y:S01]  /*32c0*/  ENDCOLLECTIVE ;  /* 0x000000000000791b */ /* 0x003fe20003800000 */
.L_x_6891:
[----:B------:R-:W-:Y:S01]  /*32d0*/  MOV R3, R105 ;  /* 0x0000006900037202 */ /* 0x000fe20000000f00 */
[----:B------:R-:W-:Y:S06]  /*32e0*/  BRA `(.L_x_6892) ;  /* 0xfffffff000187947 */ /* 0x000fec000383ffff */
.L_x_6893:
        /* <DEDUP_REMOVED lines=9> */
.L_x_8096:


//--------------------- .text._ZN18transformer_engine13normalization28ln_bwd_finalize_tuned_kernelINS0_22Kernel_traits_finalizeILj2304E6__halffS3_fjLj1024ELj4ENS0_18Kernel_traits_baseILj2304ES3_fS3_fjLj1024EEEEEEEvNS0_20BackwardKernelParamsE --------------------------
	.section	.text._ZN18transformer_engine13normalization28ln_bwd_finalize_tuned_kernelINS0_22Kernel_traits_finalizeILj2304E6__halffS3_fjLj1024ELj4ENS0_18Kernel_traits_baseILj2304ES3_fS3_fjLj1024EEEEEEEvNS0_20BackwardKernelParamsE,"ax",@progbits
	.align	128
        .global         _ZN18transformer_engine13normalization28ln_bwd_finalize_tuned_kernelINS0_22Kernel_traits_finalizeILj2304E6__halffS3_fjLj1024ELj4ENS0_18Kernel_traits_baseILj2304ES3_fS3_fjLj1024EEEEEEEvNS0_20BackwardKernelParamsE
        .type           _ZN18transformer_engine13normalization28ln_bwd_finalize_tuned_kernelINS0_22Kernel_traits_finalizeILj2304E6__halffS3_fjLj1024ELj4ENS0_18Kernel_traits_baseILj2304ES3_fS3_fjLj1024EEEEEEEvNS0_20BackwardKernelParamsE,@function
        .size           _ZN18transformer_engine13normalization28ln_bwd_finalize_tuned_kernelINS0_22Kernel_traits_finalizeILj2304E6__halffS3_fjLj1024ELj4ENS0_18Kernel_traits_baseILj2304ES3_fS3_fjLj1024EEEEEEEvNS0_20BackwardKernelParamsE,(.L_x_8097 - _ZN18transformer_engine13normalization28ln_bwd_finalize_tuned_kernelINS0_22Kernel_traits_finalizeILj2304E6__halffS3_fjLj1024ELj4ENS0_18Kernel_traits_baseILj2304ES3_fS3_fjLj1024EEEEEEEvNS0_20BackwardKernelParamsE)
        .other          _ZN18transformer_engine13normalization28ln_bwd_finalize_tuned_kernelINS0_22Kernel_traits_finalizeILj2304E6__halffS3_fjLj1024ELj4ENS0_18Kernel_traits_baseILj2304ES3_fS3_fjLj1024EEEEEEEvNS0_20BackwardKernelParamsE,@"STO_CUDA_ENTRY STV_DEFAULT"
_ZN18transformer_engine13normalization28ln_bwd_finalize_tuned_kernelINS0_22Kernel_traits_finalizeILj2304E6__halffS3_fjLj1024ELj4ENS0_18Kernel_traits_baseILj2304ES3_fS3_fjLj1024EEEEEEEvNS0_20BackwardKernelParamsE:
.text._ZN18transformer_engine13normalization28ln_bwd_finalize_tuned_kernelINS0_22Kernel_traits_finalizeILj2304E6__halffS3_fjLj1024ELj4ENS0_18Kernel_traits_baseILj2304ES3_fS3_fjLj1024EEEEEEEvNS0_20BackwardKernelParamsE:
        /* <DEDUP_REMOVED lines=20> */
.L_x_6905:
        /* <DEDUP_REMOVED lines=28> */
.L_x_6898:
        /* <DEDUP_REMOVED lines=33> */
.L_x_6897:
[----:B------:R-:W-:Y:S05]  /*0510*/  BSYNC B1 ;  /* 0x0000000000017941 */ /* 0x000fea0003800000 */
.L_x_6896:
        /* <DEDUP_REMOVED lines=23> */
.L_x_6900:
[----:B------:R-:W-:Y:S05]  /*0690*/  BSYNC B1 ;  /* 0x0000000000017941 */ /* 0x000fea0003800000 */
.L_x_6899:
        /* <DEDUP_REMOVED lines=11> */
.L_x_6895:
[----:B------:R-:W-:Y:S05]  /*0750*/  BSYNC B0 ;  /* 0x0000000000007941 */ /* 0x000fea0003800000 */
.L_x_6894:
        /* <DEDUP_REMOVED lines=33> */
.L_x_6916:
[----:B------:R-:W-:Y:S01]  /*0970*/  @!P0 SHF.R.U32.HI R11, RZ, 0x3, R0 ;  /* 0x00000003ff0b8819 */ /* 0x000fe20000011600 */
[----:B--2---:R-:W-:Y:S01]  /*0980*/  FADD R13, R8, R13 ;  /* 0x0000000d080d7221 */ /* 0x004fe20000000000 */
[----:B-1----:R-:W-:Y:S02]  /*0990*/  FADD R9, R10, R9 ;  /* 0x000000090a097221 */ /* 0x002fe40000000000 */
[----:B0-----:R-:W-:-:S05]  /*09a0*/  @!P0 LOP3.LUT R8, R11, 0x1ffffffc, RZ, 0xc0, !PT ;  /* 0x1ffffffc0b088812 */ /* 0x001fca00078ec0ff */
[----:B------:R1:W-:Y:S04]  /*09b0*/  @!P0 STS [R8+UR4+0x2000], R13 ;  /* 0x0020000d08008988 */ /* 0x0003e80008000804 */
[----:B------:R1:W-:Y:S02]  /*09c0*/  @!P0 STS [R8+UR4+0x2080], R9 ;  /* 0x0020800908008988 */ /* 0x0003e40008000804 */
.L_x_6901:
        /* <DEDUP_REMOVED lines=18> */
.L_x_6904:
[----:B------:R-:W-:Y:S05]  /*0af0*/  BSYNC B0 ;  /* 0x0000000000007941 */ /* 0x000fea0003800000 */
.L_x_6903:
[C---:B------:R-:W-:Y:S02]  /*0b00*/  ISETP.GT.U32.AND P0, PT, R5.reuse, -0x901, PT ;  /* 0xfffff6ff0500780c */ /* 0x040fe40003f04070 */
[----:B------:R-:W-:Y:S02]  /*0b10*/  IADD3 R5, R5, 0x900, RZ ;  /* 0x0000090005057810 */ /* 0x000fe40007ffe0ff */
[----:B------:R-:W-:-:S09]  /*0b20*/  IADD3 R6, R6, 0x480, RZ ;  /* 0x0000048006067810 */ /* 0x000fd20007ffe0ff */
[----:B------:R-:W-:Y:S05]  /*0b30*/  @P0 BRA `(.L_x_6905) ;  /* 0xfffffff400800947 */ /* 0x000fea000383ffff */
[----:B------:R-:W-:Y:S05]  /*0b40*/  EXIT ;  /* 0x000000000000794d */ /* 0x000fea0003800000 */
.L_x_6902:
[----:B------:R-:W-:Y:S01]  /*0b50*/  HFMA2.MMA R18, -RZ, RZ, 0, 5.9604644775390625e-08 ;  /* 0x00000001ff127435 */ /* 0x000fe200000001ff */
[----:B0-----:R-:W-:Y:S01]  /*0b60*/  IMAD.MOV.U32 R19, RZ, RZ, R10 ;  /* 0x000000ffff137224 */ /* 0x001fe200078e000a */
[----:B------:R-:W-:Y:S02]  /*0b70*/  MOV R21, 0x1f ;  /* 0x0000001f00157802 */ /* 0x000fe40000000f00 */
[----:B------:R-:W-:-:S07]  /*0b80*/  MOV R16, 0xffffffff ;  /* 0xffffffff00107802 */ /* 0x000fce0000000f00 */
[----:B-12---:R-:W-:Y:S05]  /*0b90*/  WARPSYNC.COLLECTIVE R16, `(.L_x_6906) ;  /* 0x0000000010087348 */ /* 0x006fea0003c00000 */
[----:B------:R0:W3:Y:S02]  /*0ba0*/  SHFL.BFLY P1, R17, R19, R18, R21 ;  /* 0x0c00001213117389 */ /* 0x0000e40000020015 */
[----:B0123--:R-:W-:Y:S01]  /*0bb0*/  ENDCOLLECTIVE ;  /* 0x000000000000791b */ /* 0x00ffe20003800000 */
.L_x_6906:
[----:B------:R-:W-:Y:S01]  /*0bc0*/  HFMA2.MMA R18, -RZ, RZ, 0, 1.1920928955078125e-07 ;  /* 0x00000002ff127435 */ /* 0x000fe200000001ff */
[----:B------:R-:W-:-:S04]  /*0bd0*/  IMAD.MOV.U32 R9, RZ, RZ, R17 ;  /* 0x000000ffff097224 */ /* 0x000fc800078e0011 */
[----:B------:R-:W-:-:S05]  /*0be0*/  FADD R9, R10, R9 ;  /* 0x000000090a097221 */ /* 0x000fca0000000000 */
[----:B------:R-:W-:-:S07]  /*0bf0*/  MOV R19, R9 ;  /* 0x0000000900137202 */ /* 0x000fce0000000f00 */
[----:B------:R-:W-:Y:S05]  /*0c00*/  WARPSYNC.COLLECTIVE R16, `(.L_x_6907) ;  /* 0x0000000010087348 */ /* 0x000fea0003c00000 */
[----:B------:R0:W1:Y:S02]  /*0c10*/  SHFL.BFLY P1, R17, R19, R18, R21 ;  /* 0x0c00001213117389 */ /* 0x0000640000020015 */
[----:B01----:R-:W-:Y:S01]  /*0c20*/  ENDCOLLECTIVE ;  /* 0x000000000000791b */ /* 0x003fe20003800000 */
.L_x_6907:
[----:B------:R-:W-:Y:S01]  /*0c30*/  HFMA2.MMA R18, -RZ, RZ, 0, 2.384185791015625e-07 ;  /* 0x00000004ff127435 */ /* 0x000fe200000001ff */
[----:B------:R-:W-:-:S05]  /*0c40*/  MOV R12, R17 ;  /* 0x00000011000c7202 */ /* 0x000fca0000000f00 */
[----:B------:R-:W-:-:S04]  /*0c50*/  FADD R12, R9, R12 ;  /* 0x0000000c090c7221 */ /* 0x000fc80000000000 */
[----:B------:R-:W-:-:S07]  /*0c60*/  IMAD.MOV.U32 R19, RZ, RZ, R12 ;  /* 0x000000ffff137224 */ /* 0x000fce00078e000c */
[----:B------:R-:W-:Y:S05]  /*0c70*/  WARPSYNC.COLLECTIVE R16, `(.L_x_6908) ;  /* 0x0000000010087348 */ /* 0x000fea0003c00000 */
[----:B------:R0:W1:Y:S02]  /*0c80*/  SHFL.BFLY P1, R17, R19, R18, R21 ;  /* 0x0c00001213117389 */ /* 0x0000640000020015 */
[----:B01----:R-:W-:Y:S01]  /*0c90*/  ENDCOLLECTIVE ;  /* 0x000000000000791b */ /* 0x003fe20003800000 */
.L_x_6908:
[----:B------:R-:W-:Y:S01]  /*0ca0*/  IMAD.MOV.U32 R18, RZ, RZ, 0x8 ;  /* 0x00000008ff127424 */ /* 0x000fe200078e00ff */
[----:B------:R-:W-:-:S05]  /*0cb0*/  MOV R11, R17 ;  /* 0x00000011000b7202 */ /* 0x000fca0000000f00 */
[----:B------:R-:W-:-:S05]  /*0cc0*/  FADD R11, R12, R11 ;  /* 0x0000000b0c0b7221 */ /* 0x000fca0000000000 */
[----:B------:R-:W-:-:S07]  /*0cd0*/  MOV R19, R11 ;  /* 0x0000000b00137202 */ /* 0x000fce0000000f00 */
[----:B------:R-:W-:Y:S05]  /*0ce0*/  WARPSYNC.COLLECTIVE R16, `(.L_x_6909) ;  /* 0x0000000010087348 */ /* 0x000fea0003c00000 */
[----:B------:R0:W1:Y:S02]  /*0cf0*/  SHFL.BFLY P1, R17, R19, R18, R21 ;  /* 0x0c00001213117389 */ /* 0x0000640000020015 */
[----:B01----:R-:W-:Y:S01]  /*0d00*/  ENDCOLLECTIVE ;  /* 0x000000000000791b */ /* 0x003fe20003800000 */
.L_x_6909:
[----:B------:R-:W-:Y:S01]  /*0d10*/  HFMA2.MMA R18, -RZ, RZ, 0, 9.5367431640625e-07 ;  /* 0x00000010ff127435 */ /* 0x000fe200000001ff */
[----:B------:R-:W-:-:S05]  /*0d20*/  MOV R10, R17 ;  /* 0x00000011000a7202 */ /* 0x000fca0000000f00 */
[----:B------:R-:W-:-:S05]  /*0d30*/  FADD R10, R11, R10 ;  /* 0x0000000a0b0a7221 */ /* 0x000fca0000000000 */
[----:B------:R-:W-:-:S07]  /*0d40*/  MOV R19, R10 ;  /* 0x0000000a00137202 */ /* 0x000fce0000000f00 */
[----:B------:R-:W-:Y:S05]  /*0d50*/  WARPSYNC.COLLECTIVE R16, `(.L_x_6910) ;  /* 0x0000000010087348 */ /* 0x000fea0003c00000 */
[----:B------:R0:W1:Y:S02]  /*0d60*/  SHFL.BFLY P1, R17, R19, R18, R21 ;  /* 0x0c00001213117389 */ /* 0x0000640000020015 */
[----:B01----:R-:W-:Y:S01]  /*0d70*/  ENDCOLLECTIVE ;  /* 0x000000000000791b */ /* 0x003fe20003800000 */
.L_x_6910:
[----:B------:R-:W-:Y:S01]  /*0d80*/  HFMA2.MMA R18, -RZ, RZ, 0, 5.9604644775390625e-08 ;  /* 0x00000001ff127435 */ /* 0x000fe200000001ff */
[----:B------:R-:W-:Y:S01]  /*0d90*/  MOV R19, R8 ;  /* 0x0000000800137202 */ /* 0x000fe20000000f00 */
[----:B------:R-:W-:-:S09]  /*0da0*/  IMAD.MOV.U32 R9, RZ, RZ, R17 ;  /* 0x000000ffff097224 */ /* 0x000fd200078e0011 */
[----:B------:R-:W-:Y:S05]  /*0db0*/  WARPSYNC.COLLECTIVE R16, `(.L_x_6911) ;  /* 0x0000000010087348 */ /* 0x000fea0003c00000 */
[----:B------:R0:W1:Y:S02]  /*0dc0*/  SHFL.BFLY P1, R17, R19, R18, R21 ;  /* 0x0c00001213117389 */ /* 0x0000640000020015 */
[----:B01----:R-:W-:Y:S01]  /*0dd0*/  ENDCOLLECTIVE ;  /* 0x000000000000791b */ /* 0x003fe20003800000 */
.L_x_6911:
[----:B------:R-:W-:Y:S01]  /*0de0*/  HFMA2.MMA R18, -RZ, RZ, 0, 1.1920928955078125e-07 ;  /* 0x00000002ff127435 */ /* 0x000fe200000001ff */
[----:B------:R-:W-:-:S05]  /*0df0*/  MOV R11, R17 ;  /* 0x00000011000b7202 */ /* 0x000fca0000000f00 */
[----:B------:R-:W-:-:S04]  /*0e00*/  FADD R13, R8, R11 ;  /* 0x0000000b080d7221 */ /* 0x000fc80000000000 */
[----:B------:R-:W-:-:S07]  /*0e10*/  IMAD.MOV.U32 R19, RZ, RZ, R13 ;  /* 0x000000ffff137224 */ /* 0x000fce00078e000d */
[----:B------:R-:W-:Y:S05]  /*0e20*/  WARPSYNC.COLLECTIVE R16, `(.L_x_6912) ;  /* 0x0000000010087348 */ /* 0x000fea0003c00000 */
[----:B------:R0:W1:Y:S02]  /*0e30*/  SHFL.BFLY P1, R17, R19, R18, R21 ;  /* 0x0c00001213117389 */ /* 0x0000640000020015 */
[----:B01----:R-:W-:Y:S01]  /*0e40*/  ENDCOLLECTIVE ;  /* 0x000000000000791b */ /* 0x003fe20003800000 */
.L_x_6912:
[----:B------:R-:W-:Y:S01]  /*0e50*/  IMAD.MOV.U32 R18, RZ, RZ, 0x4 ;  /* 0x00000004ff127424 */ /* 0x000fe200078e00ff */
[----:B------:R-:W-:-:S05]  /*0e60*/  MOV R14, R17 ;  /* 0x00000011000e7202 */ /* 0x000fca0000000f00 */
[----:B------:R-:W-:-:S05]  /*0e70*/  FADD R14, R13, R14 ;  /* 0x0000000e0d0e7221 */ /* 0x000fca0000000000 */
[----:B------:R-:W-:-:S07]  /*0e80*/  MOV R19, R14 ;  /* 0x0000000e00137202 */ /* 0x000fce0000000f00 */
[----:B------:R-:W-:Y:S05]  /*0e90*/  WARPSYNC.COLLECTIVE R16, `(.L_x_6913) ;  /* 0x0000000010087348 */ /* 0x000fea0003c00000 */
[----:B------:R0:W1:Y:S02]  /*0ea0*/  SHFL.BFLY P1, R17, R19, R18, R21 ;  /* 0x0c00001213117389 */ /* 0x0000640000020015 */
[----:B01----:R-:W-:Y:S01]  /*0eb0*/  ENDCOLLECTIVE ;  /* 0x000000000000791b */ /* 0x003fe20003800000 */
.L_x_6913:
[----:B------:R-:W-:Y:S01]  /*0ec0*/  HFMA2.MMA R18, -RZ, RZ, 0, 4.76837158203125e-07 ;  /* 0x00000008ff127435 */ /* 0x000fe200000001ff */
[----:B------:R-:W-:-:S05]  /*0ed0*/  MOV R15, R17 ;  /* 0x00000011000f7202 */ /* 0x000fca0000000f00 */
[----:B------:R-:W-:-:S05]  /*0ee0*/  FADD R15, R14, R15 ;  /* 0x0000000f0e0f7221 */ /* 0x000fca0000000000 */
[----:B------:R-:W-:-:S07]  /*0ef0*/  MOV R19, R15 ;  /* 0x0000000f00137202 */ /* 0x000fce0000000f00 */
[----:B------:R-:W-:Y:S05]  /*0f00*/  WARPSYNC.COLLECTIVE R16, `(.L_x_6914) ;  /* 0x0000000010087348 */ /* 0x000fea0003c00000 */
[----:B------:R0:W1:Y:S02]  /*0f10*/  SHFL.BFLY P1, R17, R19, R18, R21 ;  /* 0x0c00001213117389 */ /* 0x0000640000020015 */
[----:B01----:R-:W-:Y:S01]  /*0f20*/  ENDCOLLECTIVE ;  /* 0x000000000000791b */ /* 0x003fe20003800000 */
.L_x_6914:
[----:B------:R-:W-:Y:S01]  /*0f30*/  HFMA2.MMA R18, -RZ, RZ, 0, 9.5367431640625e-07 ;  /* 0x00000010ff127435 */ /* 0x000fe200000001ff */
[----:B------:R-:W-:-:S04]  /*0f40*/  IMAD.MOV.U32 R8, RZ, RZ, R17 ;  /* 0x000000ffff087224 */ /* 0x000fc800078e0011 */
[----:B------:R-:W-:-:S05]  /*0f50*/  FADD R8, R15, R8 ;  /* 0x000000080f087221 */ /* 0x000fca0000000000 */
[----:B------:R-:W-:-:S07]  /*0f60*/  MOV R19, R8 ;  /* 0x0000000800137202 */ /* 0x000fce0000000f00 */
[----:B------:R-:W-:Y:S05]  /*0f70*/  WARPSYNC.COLLECTIVE R16, `(.L_x_6915) ;  /* 0x0000000010087348 */ /* 0x000fea0003c00000 */
[----:B------:R0:W1:Y:S02]  /*0f80*/  SHFL.BFLY P1, R17, R19, R18, R21 ;  /* 0x0c00001213117389 */ /* 0x0000640000020015 */
[----:B01----:R-:W-:Y:S01]  /*0f90*/  ENDCOLLECTIVE ;  /* 0x000000000000791b */ /* 0x003fe20003800000 */
.L_x_6915:
[----:B------:R-:W-:Y:S01]  /*0fa0*/  MOV R13, R17 ;  /* 0x00000011000d7202 */ /* 0x000fe20000000f00 */
[----:B------:R-:W-:Y:S06]  /*0fb0*/  BRA `(.L_x_6916) ;  /* 0xfffffff8006c7947 */ /* 0x000fec000383ffff */
.L_x_6917:
        /* <DEDUP_REMOVED lines=12> */
.L_x_8097:


//--------------------- .text._ZN18transformer_engine13normalization19ln_bwd_tuned_kernelINS0_13Kernel_traitsI6__halffS3_fjLj2304ELj1ELj1ELj4ELj8ENS0_18Kernel_traits_baseILj2304ES3_fS3_fjLj128EEEEEEEvNS0_20BackwardKernelParamsE --------------------------
	.section	.text._ZN18transformer_engine13normalization19ln_bwd_tuned_kernelINS0_13Kernel_traitsI6__halffS3_fjLj2304ELj1ELj1ELj4ELj8ENS0_18Kernel_traits_baseILj2304ES3_fS3_fjLj128EEEEEEEvNS0_20BackwardKernelParamsE,"ax",@progbits
	.align	128
        .global         _ZN18transformer_engine13normalization19ln_bwd_tuned_kernelINS0_13Kernel_traitsI6__halffS3_fjLj2304ELj1ELj1ELj4ELj8ENS0_18Kernel_traits_baseILj2304ES3_fS3_fjLj128EEEEEEEvNS0_20BackwardKernelParamsE
        .type           _ZN18transformer_engine13normalization19ln_bwd_tuned_kernelINS0_13Kernel_traitsI6__halffS3_fjLj2304ELj1ELj1ELj4ELj8ENS0_18Kernel_traits_baseILj2304ES3_fS3_fjLj128EEEEEEEvNS0_20BackwardKernelParamsE,@function
        .size           _ZN18transformer_engine13normalization19ln_bwd_tuned_kernelINS0_13Kernel_traitsI6__halffS3_fjLj2304ELj1ELj1ELj4ELj8ENS0_18Kernel_traits_baseILj2304ES3_fS3_fjLj128EEEEEEEvNS0_20BackwardKernelParamsE,(.L_x_8098 - _ZN18transformer_engine13normalization19ln_bwd_tuned_kernelINS0_13Kernel_traitsI6__halffS3_fjLj2304ELj1ELj1ELj4ELj8ENS0_18Kernel_traits_baseILj2304ES3_fS3_fjLj128EEEEEEEvNS0_20BackwardKernelParamsE)
        .other          _ZN18transformer_engine13normalization19ln_bwd_tuned_kernelINS0_13Kernel_traitsI6__halffS3_fjLj2304ELj1ELj1ELj4ELj8ENS0_18Kernel_traits_baseILj2304ES3_fS3_fjLj128EEEEEEEvNS0_20BackwardKernelParamsE,@"STO_CUDA_ENTRY STV_DEFAULT"
_ZN18transformer_engine13normalization19ln_bwd_tuned_kernelINS0_13Kernel_traitsI6__halffS3_fjLj2304ELj1ELj1ELj4ELj8ENS0_18Kernel_traits_baseILj2304ES3_fS3_fjLj128EEEEEEEvNS0_20BackwardKernelParamsE:
.text._ZN18transformer_engine13normalization19ln_bwd_tuned_kernelINS0_13Kernel_traitsI6__halffS3_fjLj2304ELj1ELj1ELj4ELj8ENS0_18Kernel_traits_baseILj2304ES3_fS3_fjLj128EEEEEEEvNS0_20BackwardKernelParamsE:
        /* <DEDUP_REMOVED lines=71> */
[----:B------:R-:W-:Y:S01]  /*0470*/  MOV R39, UR4 ;  /* 0x0000000400277c02 */ /* 0x000fe20008000f00 */
[--C-:B--2---:R-:W-:Y:S02]  /*0480*/  HADD2.F32 R123, -RZ, R38.reuse.H0_H0 ;  /* 0x20000026ff7b7230 */ /* 0x104fe40000004100 */
[----:B------:R-:W-:Y:S02]  /*0490*/  HADD2.F32 R38, -RZ, R38.H1_H1 ;  /* 0x30000026ff267230 */ /* 0x000fe40000004100 */
[--C-:B---3--:R-:W-:Y:S02]  /*04a0*/  HADD2.F32 R122, -RZ, R36.reuse.H0_H0 ;  /* 0x20000024ff7a7230 */ /* 0x108fe40000004100 */
[----:B------:R-:W-:-:S02]  /*04b0*/  HADD2.F32 R36, -RZ, R36.H1_H1 ;  /* 0x30000024ff247230 */ /* 0x000fc40000004100 */
[--C-:B----4-:R-:W-:Y:S02]  /*04c0*/  HADD2.F32 R121, -RZ, R34.reuse.H0_H0 ;  /* 0x20000022ff797230 */ /* 0x110fe40000004100 */
[----:B------:R-:W-:Y:S02]  /*04d0*/  HADD2.F32 R34, -RZ, R34.H1_H1 ;  /* 0x30000022ff227230 */ /* 0x000fe40000004100 */
[--C-:B-----5:R-:W-:Y:S02]  /*04e0*/  HADD2.F32 R120, -RZ, R32.reuse.H0_H0 ;  /* 0x20000020ff787230 */ /* 0x120fe40000004100 */
        /* <DEDUP_REMOVED lines=10> */
[----:B------:R-:W-:-:S07]  /*0590*/  HADD2.F32 R22, -RZ, R22.H1_H1 ;  /* 0x30000016ff167230 */ /* 0x000fce0000004100 */
.L_x_6923:
        /* <DEDUP_REMOVED lines=8> */
[----:B------:R-:W-:Y:S01]  /*0620*/  IADD3 R27, R37, 0x280, RZ ;  /* 0x00000280251b7810 */ /* 0x000fe20007ffe0ff */
[--C-:B-1----:R-:W-:Y:S01]  /*0630*/  IMAD.WIDE.U32 R2, R29, 0x4, R88.reuse ;  /* 0x000000041d027825 */ /* 0x102fe200078e0058 */
[C---:B------:R-:W-:Y:S01]  /*0640*/  IADD3 R35, R37.reuse, 0x80, RZ ;  /* 0x0000008025237810 */ /* 0x040fe20007ffe0ff */
[----:B------:R-:W4:Y:S01]  /*0650*/  LDG.E R90, desc[UR6][R90.64] ;  /* 0x000000065a5a7981 */ /* 0x000f22000c1e1900 */
[C---:B------:R-:W-:Y:S01]  /*0660*/  IADD3 R33, R37.reuse, 0x100, RZ ;  /* 0x0000010025217810 */ /* 0x040fe20007ffe0ff */
[C---:B------:R-:W-:Y:S01]  /*0670*/  IMAD.WIDE.U32 R8, R37.reuse, 0x4, R88 ;  /* 0x0000000425087825 */ /* 0x040fe200078e0058 */
[C---:B------:R-:W-:Y:S01]  /*0680*/  IADD3 R25, R37.reuse, 0x300, RZ ;  /* 0x0000030025197810 */ /* 0x040fe20007ffe0ff */
[----:B------:R-:W5:Y:S01]  /*0690*/  LDG.E R92, desc[UR6][R2.64] ;  /* 0x00000006025c7981 */ /* 0x000f62000c1e1900 */
[C---:B------:R-:W-:Y:S01]  /*06a0*/  IADD3 R23, R37.reuse, 0x380, RZ ;  /* 0x0000038025177810 */ /* 0x040fe20007ffe0ff */
[----:B--2---:R-:W-:Y:S01]  /*06b0*/  IMAD.WIDE R4, R80, 0x4, R4 ;  /* 0x0000000450047825 */ /* 0x004fe200078e0204 */
[----:B------:R-:W-:Y:S01]  /*06c0*/  IADD3 R21, R37, 0x400, RZ ;  /* 0x0000040025157810 */ /* 0x000fe20007ffe0ff */
[----:B------:R-:W5:Y:S02]  /*06d0*/  LDG.E R129, desc[UR6][R8.64] ;  /* 0x0000000608817981 */ /* 0x000f64000c1e1900 */
[----:B------:R-:W-:-:S02]  /*06e0*/  IMAD.WIDE.U32 R10, R31, 0x4, R88 ;  /* 0x000000041f0a7825 */ /* 0x000fc400078e0058 */
[----:B------:R0:W2:Y:S02]  /*06f0*/  LDG.E R20, desc[UR6][R4.64] ;  /* 0x0000000604147981 */ /* 0x0000a4000c1e1900 */
[----:B------:R-:W-:Y:S02]  /*0700*/  IMAD.WIDE.U32 R6, R27, 0x4, R88 ;  /* 0x000000041b067825 */ /* 0x000fe400078e0058 */
[----:B------:R1:W5:Y:S02]  /*0710*/  LDG.E R91, desc[UR6][R10.64] ;  /* 0x000000060a5b7981 */ /* 0x000364000c1e1900 */
[----:B---3--:R-:W-:Y:S02]  /*0720*/  IMAD.WIDE.U32 R86, R37, 0x8, R12 ;  /* 0x0000000825567825 */ /* 0x008fe400078e000c */
[----:B------:R3:W5:Y:S02]  /*0730*/  LDG.E R93, desc[UR6][R6.64] ;  /* 0x00000006065d7981 */ /* 0x000764000c1e1900 */
[----:B------:R-:W-:-:S02]  /*0740*/  IMAD.WIDE.U32 R110, R35, 0x4, R88 ;  /* 0x00000004236e7825 */ /* 0x000fc400078e0058 */
[----:B------:R-:W4:Y:S02]  /*0750*/  LDG.E.64 R2, desc[UR6][R86.64] ;  /* 0x0000000656027981 */ /* 0x000f24000c1e1b00 */
[--C-:B------:R-:W-:Y:S02]  /*0760*/  IMAD.WIDE.U32 R108, R33, 0x4, R88.reuse ;  /* 0x00000004216c7825 */ /* 0x100fe400078e0058 */
[----:B------:R-:W5:Y:S02]  /*0770*/  LDG.E R110, desc[UR6][R110.64] ;  /* 0x000000066e6e7981 */ /* 0x000f64000c1e1900 */
[--C-:B------:R-:W-:Y:S02]  /*0780*/  IMAD.WIDE.U32 R82, R25, 0x4, R88.reuse ;  /* 0x0000000419527825 */ /* 0x100fe400078e0058 */
[----:B------:R-:W5:Y:S02]  /*0790*/  LDG.E R108, desc[UR6][R108.64] ;  /* 0x000000066c6c7981 */ /* 0x000f64000c1e1900 */
[----:B------:R-:W-:-:S02]  /*07a0*/  IMAD.WIDE.U32 R84, R23, 0x4, R88 ;  /* 0x0000000417547825 */ /* 0x000fc400078e0058 */
[----:B------:R4:W5:Y:S02]  /*07b0*/  LDG.E R82, desc[UR6][R82.64] ;  /* 0x0000000652527981 */ /* 0x000964000c1e1900 */
[--C-:B0-----:R-:W-:Y:S02]  /*07c0*/  IMAD.WIDE.U32 R4, R35, 0x8, R12.reuse ;  /* 0x0000000823047825 */ /* 0x101fe400078e000c */
[----:B------:R0:W5:Y:S02]  /*07d0*/  LDG.E R84, desc[UR6][R84.64] ;  /* 0x0000000654547981 */ /* 0x000164000c1e1900 */
        /* <DEDUP_REMOVED lines=10> */
[----:B---3--:R-:W-:Y:S02]  /*0880*/  IMAD.WIDE.U32 R6, R23, 0x8, R12 ;  /* 0x0000000817067825 */ /* 0x008fe400078e000c */
[----:B------:R-:W5:Y:S02]  /*0890*/  LDG.E.64 R10, desc[UR6][R10.64] ;  /* 0x000000060a0a7981 */ /* 0x000f64000c1e1b00 */
[C---:B------:R-:W-:Y:S02]  /*08a0*/  IMAD.WIDE.U32 R88, R21.reuse, 0x4, R88 ;  /* 0x0000000415587825 */ /* 0x040fe400078e0058 */
[----:B------:R-:W5:Y:S02]  /*08b0*/  LDG.E.64 R6, desc[UR6][R6.64] ;  /* 0x0000000606067981 */ /* 0x000f64000c1e1b00 */
[----:B------:R-:W-:-:S02]  /*08c0*/  IMAD.WIDE.U32 R12, R21, 0x8, R12 ;  /* 0x00000008150c7825 */ /* 0x000fc400078e000c */
[----:B------:R0:W5:Y:S04]  /*08d0*/  LDG.E R88, desc[UR6][R88.64] ;  /* 0x0000000658587981 */ /* 0x000168000c1e1900 */
[----:B------:R-:W5:Y:S01]  /*08e0*/  LDG.E.64 R12, desc[UR6][R12.64] ;  /* 0x000000060c0c7981 */ /* 0x000f62000c1e1b00 */
[----:B----4-:R-:W-:-:S04]  /*08f0*/  FADD R83, R2, -R90 ;  /* 0x8000005a02537221 */ /* 0x010fc80000000000 */
[----:B--2---:R-:W-:Y:S01]  /*0900*/  FMUL R0, R83, R20 ;  /* 0x0000001453007220 */ /* 0x004fe20000400000 */
[----:B0-----:R-:W-:Y:S06]  /*0910*/  @!P0 BRA `(.L_x_6919) ;  /* 0x0000000800388947 */ /* 0x001fec0003800000 */
[--C-:B-----5:R-:W-:Y:S01]  /*0920*/  FADD R89, R14, -R90.reuse ;  /* 0x8000005a0e597221 */ /* 0x120fe20000000000 */
[--C-:B------:R-:W-:Y:S02]  /*0930*/  HADD2.F32 R127, -RZ, R129.reuse.H0_H0 ;  /* 0x20000081ff7f7230 */ /* 0x100fe40000004100 */
[----:B------:R-:W-:Y:S01]  /*0940*/  FADD R86, R123, 1 ;  /* 0x3f8000007b567421 */ /* 0x000fe20000000000 */
[--C-:B------:R-:W-:Y:S01]  /*0950*/  FADD R139, R7, -R90.reuse ;  /* 0x8000005a078b7221 */ /* 0x100fe20000000000 */
[--C-:B------:R-:W-:Y:S01]  /*0960*/  FADD R85, R4, -R90.reuse ;  /* 0x8000005a04557221 */ /* 0x100fe20000000000 */
[----:B------:R-:W-:Y:S01]  /*0970*/  FADD R95, R18, -R90 ;  /* 0x8000005a125f7221 */ /* 0x000fe20000000000 */
[----:B------:R-:W-:Y:S02]  /*0980*/  HADD2.F32 R129, -RZ, R129.H1_H1 ;  /* 0x30000081ff817230 */ /* 0x000fe40000004100 */
[----:B------:R-:W-:Y:S01]  /*0990*/  FMUL R96, R20, R89 ;  /* 0x0000005914607220 */ /* 0x000fe20000400000 */
[----:B------:R-:W-:-:S02]  /*09a0*/  HADD2.F32 R7, -RZ, R84.H0_H0 ;  /* 0x20000054ff077230 */ /* 0x000fc40000004100 */
[--C-:B------:R-:W-:Y:S01]  /*09b0*/  FADD R109, R19, -R90.reuse ;  /* 0x8000005a136d7221 */ /* 0x100fe20000000000 */
[----:B------:R-:W-:Y:S02]  /*09c0*/  HADD2.F32 R2, -RZ, R84.H1_H1 ;  /* 0x30000054ff027230 */ /* 0x000fe40000004100 */
[----:B------:R-:W-:Y:S01]  /*09d0*/  FADD R84, R38, 1 ;  /* 0x3f80000026547421 */ /* 0x000fe20000000000 */
[----:B------:R-:W-:Y:S01]  /*09e0*/  FMUL R89, R86, R127 ;  /* 0x0000007f56597220 */ /* 0x000fe20000400000 */
[--C-:B------:R-:W-:Y:S01]  /*09f0*/  FADD R83, R3, -R90.reuse ;  /* 0x8000005a03537221 */ /* 0x100fe20000000000 */
[----:B------:R-:W-:Y:S01]  /*0a00*/  FADD R99, R9, -R90 ;  /* 0x8000005a09637221 */ /* 0x000fe20000000000 */
[----:B------:R-:W-:Y:S02]  /*0a10*/  HADD2.F32 R117, -RZ, R110.H0_H0 ;  /* 0x2000006eff757230 */ /* 0x000fe40000004100 */
[----:B------:R-:W-:Y:S01]  /*0a20*/  FMUL R100, R20, R85 ;  /* 0x0000005514647220 */ /* 0x000fe20000400000 */
[----:B------:R-:W-:-:S02]  /*0a30*/  HADD2.F32 R4, -RZ, R82.H0_H0 ;  /* 0x20000052ff047230 */ /* 0x000fc40000004100 */
[----:B------:R-:W-:Y:S01]  /*0a40*/  FMUL R94, R20, R95 ;  /* 0x0000005f145e7220 */ /* 0x000fe20000400000 */
[----:B------:R-:W-:Y:S02]  /*0a50*/  HADD2.F32 R9, -RZ, R82.H1_H1 ;  /* 0x30000052ff097230 */ /* 0x000fe40000004100 */
[----:B------:R-:W-:Y:S01]  /*0a60*/  FADD R82, R122, 1 ;  /* 0x3f8000007a527421 */ /* 0x000fe20000000000 */
[----:B------:R-:W-:Y:S01]  /*0a70*/  FMUL R95, R20, R109 ;  /* 0x0000006d145f7220 */ /* 0x000fe20000400000 */
[----:B------:R-:W-:Y:S01]  /*0a80*/  FMUL R85, R84, R129 ;  /* 0x0000008154557220 */ /* 0x000fe20000400000 */
[----:B------:R-:W-:Y:S01]  /*0a90*/  FADD R104, RZ, R89 ;  /* 0x00000059ff687221 */ /* 0x000fe20000000000 */
[----:B------:R-:W-:Y:S01]  /*0aa0*/  FMUL R102, R20, R83 ;  /* 0x0000005314667220 */ /* 0x000fe20000400000 */
[----:B------:R-:W-:Y:S01]  /*0ab0*/  FFMA R109, R0, R89, RZ ;  /* 0x00000059006d7223 */ /* 0x000fe200000000ff */
[----:B------:R-:W-:Y:S01]  /*0ac0*/  FADD R125, R16, -R90 ;  /* 0x8000005a107d7221 */ /* 0x000fe20000000000 */
[----:B------:R-:W-:-:S02]  /*0ad0*/  HADD2.F32 R110, -RZ, R110.H1_H1 ;  /* 0x3000006eff6e7230 */ /* 0x000fc40000004100 */
[----:B------:R-:W-:Y:S01]  /*0ae0*/  FADD R19, R36, 1 ;  /* 0x3f80000024137421 */ /* 0x000fe20000000000 */
[----:B------:R-:W-:Y:S01]  /*0af0*/  FMUL R83, R82, R117 ;  /* 0x0000007552537220 */ /* 0x000fe20000400000 */
[----:B------:R-:W-:Y:S01]  /*0b00*/  FADD R104, R104, R85 ;  /* 0x0000005568687221 */ /* 0x000fe20000000000 */
[--C-:B------:R-:W-:Y:S01]  /*0b10*/  FADD R101, R5, -R90.reuse ;  /* 0x8000005a05657221 */ /* 0x100fe20000000000 */
[----:B------:R-:W-:Y:S01]  /*0b20*/  FADD R87, R8, -R90 ;  /* 0x8000005a08577221 */ /* 0x000fe20000000000 */
[----:B------:R-:W-:Y:S01]  /*0b30*/  FFMA R109, R102, R85, R109 ;  /* 0x00000055666d7223 */ /* 0x000fe2000000006d */
[--C-:B------:R-:W-:Y:S02]  /*0b40*/  HADD2.F32 R111, -RZ, R92.reuse.H0_H0 ;  /* 0x2000005cff6f7230 */ /* 0x100fe40000004100 */
[----:B------:R-:W-:Y:S01]  /*0b50*/  FADD R18, R121, 1 ;  /* 0x3f80000079127421 */ /* 0x000fe20000000000 */
[----:B------:R-:W-:Y:S02]  /*0b60*/  HADD2.F32 R8, -RZ, R92.H1_H1 ;  /* 0x3000005cff087230 */ /* 0x000fe40000004100 */
[----:B------:R-:W-:Y:S01]  /*0b70*/  FMUL R92, R20, R125 ;  /* 0x0000007d145c7220 */ /* 0x000fe20000400000 */
[----:B------:R-:W-:-:S02]  /*0b80*/  HADD2.F32 R115, -RZ, R108.H0_H0 ;  /* 0x2000006cff737230 */ /* 0x000fc40000004100 */
[----:B------:R-:W-:Y:S01]  /*0b90*/  FMUL R82, R19, R110 ;  /* 0x0000006e13527220 */ /* 0x000fe20000400000 */
[----:B------:R-:W-:Y:S01]  /*0ba0*/  FADD R125, R104, R83 ;  /* 0x00000053687d7221 */ /* 0x000fe20000000000 */
[----:B------:R-:W-:Y:S01]  /*0bb0*/  FMUL R101, R20, R101 ;  /* 0x0000006514657220 */ /* 0x000fe20000400000 */
[----:B------:R-:W-:Y:S01]  /*0bc0*/  FFMA R104, R100, R83, R109 ;  /* 0x0000005364687223 */ /* 0x000fe2000000006d */
[----:B------:R-:W-:Y:S01]  /*0bd0*/  FADD R131, R17, -R90 ;  /* 0x8000005a11837221 */ /* 0x000fe20000000000 */
[----:B------:R-:W-:Y:S02]  /*0be0*/  HADD2.F32 R108, -RZ, R108.H1_H1 ;  /* 0x3000006cff6c7230 */ /* 0x000fe40000004100 */
        /* <DEDUP_REMOVED lines=11> */
[--C-:B------:R-:W-:Y:S01]  /*0ca0*/  FADD R133, R10, -R90.reuse ;  /* 0x8000005a0a857221 */ /* 0x100fe20000000000 */
[----:B------:R-:W-:Y:S01]  /*0cb0*/  FADD R97, R15, -R90 ;  /* 0x8000005a0f617221 */ /* 0x000fe20000000000 */
[----:B------:R-:W-:Y:S02]  /*0cc0*/  HADD2.F32 R10, -RZ, R91.H1_H1 ;  /* 0x3000005bff0a7230 */ /* 0x000fe40000004100 */
[----:B------:R-:W-:Y:S01]  /*0cd0*/  FADD R15, R32, 1 ;  /* 0x3f800000200f7421 */ /* 0x000fe20000000000 */
[----:B------:R-:W-:Y:S01]  /*0ce0*/  FMUL R17, R16, R113 ;  /* 0x0000007110117220 */ /* 0x000fe20000400000 */
[----:B------:R-:W-:Y:S01]  /*0cf0*/  FADD R130, R125, R18 ;  /* 0x000000127d827221 */ /* 0x000fe20000000000 */
[----:B------:R-:W-:Y:S01]  /*0d00*/  FFMA R109, R99, R18, R104 ;  /* 0x00000012636d7223 */ /* 0x000fe20000000068 */
[--C-:B------:R-:W-:Y:S01]  /*0d10*/  FADD R135, R11, -R90.reuse ;  /* 0x8000005a0b877221 */ /* 0x100fe20000000000 */
[--C-:B------:R-:W-:Y:S01]  /*0d20*/  FADD R143, R13, -R90.reuse ;  /* 0x8000005a0d8f7221 */ /* 0x100fe20000000000 */
[----:B------:R-:W-:Y:S01]  /*0d30*/  FADD R14, R119, 1 ;  /* 0x3f800000770e7421 */ /* 0x000fe20000000000 */
[----:B------:R-:W-:Y:S01]  /*0d40*/  FADD R103, R116, 1 ;  /* 0x3f80000074677421 */ /* 0x000fe20000000000 */
[--C-:B------:R-:W-:Y:S01]  /*0d50*/  FADD R137, R6, -R90.reuse ;  /* 0x8000005a06897221 */ /* 0x100fe20000000000 */
[----:B------:R-:W-:Y:S01]  /*0d60*/  FADD R141, R12, -R90 ;  /* 0x8000005a0c8d7221 */ /* 0x000fe20000000000 */
[----:B------:R-:W-:-:S02]  /*0d70*/  HADD2.F32 R11, -RZ, R93.H0_H0 ;  /* 0x2000005dff0b7230 */ /* 0x000fc40000004100 */
[----:B------:R-:W-:Y:S01]  /*0d80*/  FADD R13, R30, 1 ;  /* 0x3f8000001e0d7421 */ /* 0x000fe20000000000 */
[----:B------:R-:W-:Y:S01]  /*0d90*/  FADD R128, R26, 1 ;  /* 0x3f8000001a807421 */ /* 0x000fe20000000000 */
[----:B------:R-:W-:Y:S02]  /*0da0*/  HADD2.F32 R6, -RZ, R93.H1_H1 ;  /* 0x3000005dff067230 */ /* 0x000fe40000004100 */
        /* <DEDUP_REMOVED lines=9> */
[----:B------:R-:W-:-:S02]  /*0e40*/  HADD2.F32 R5, -RZ, R88.H0_H0 ;  /* 0x20000058ff057230 */ /* 0x000fc40000004100 */
[----:B------:R-:W-:Y:S01]  /*0e50*/  FADD R107, R24, 1 ;  /* 0x3f800000186b7421 */ /* 0x000fe20000000000 */
[----:B------:R-:W-:Y:S01]  /*0e60*/  FMUL R14, R13, R8 ;  /* 0x000000080d0e7220 */ /* 0x000fe20000400000 */
[----:B------:R-:W-:Y:S01]  /*0e70*/  FMUL R103, R128, R9 ;  /* 0x0000000980677220 */ /* 0x000fe20000400000 */
[----:B------:R-:W-:Y:S01]  /*0e80*/  FADD R126, R112, 1 ;  /* 0x3f800000707e7421 */ /* 0x000fe20000000000 */
[----:B------:R-:W-:Y:S01]  /*0e90*/  FMUL R13, R12, R11 ;  /* 0x0000000b0c0d7220 */ /* 0x000fe20000400000 */
[----:B------:R-:W-:Y:S01]  /*0ea0*/  FADD R128, R125, R16 ;  /* 0x000000107d807221 */ /* 0x000fe20000000000 */
[----:B------:R-:W-:Y:S01]  /*0eb0*/  FMUL R12, R105, R6 ;  /* 0x00000006690c7220 */ /* 0x000fe20000400000 */
[----:B------:R-:W-:Y:S01]  /*0ec0*/  FFMA R109, R97, R16, R130 ;  /* 0x00000010616d7223 */ /* 0x000fe20000000082 */
[----:B------:R-:W-:Y:S02]  /*0ed0*/  HADD2.F32 R3, -RZ, R88.H1_H1 ;  /* 0x30000058ff037230 */ /* 0x000fe40000004100 */
[----:B------:R-:W-:Y:S01]  /*0ee0*/  FMUL R105, R106, R7 ;  /* 0x000000076a697220 */ /* 0x000fe20000400000 */
[----:B------:R-:W-:Y:S01]  /*0ef0*/  FADD R124, R22, 1 ;  /* 0x3f800000167c7421 */ /* 0x000fe20000000000 */
[----:B------:R-:W-:Y:S01]  /*0f00*/  FMUL R106, R107, R2 ;  /* 0x000000026b6a7220 */ /* 0x000fe20000400000 */
        /* <DEDUP_REMOVED lines=47> */
.L_x_6919:
[--C-:B-----5:R-:W-:Y:S01]  /*1200*/  FADD R89, R14, -R90.reuse ;  /* 0x8000005a0e597221 */ /* 0x120fe20000000000 */
[--C-:B------:R-:W-:Y:S01]  /*1210*/  FADD R143, R12, -R90.reuse ;  /* 0x8000005a0c8f7221 */ /* 0x100fe20000000000 */
[--C-:B------:R-:W-:Y:S02]  /*1220*/  HADD2.F32 R127, -RZ, R129.reuse.H0_H0 ;  /* 0x20000081ff7f7230 */ /* 0x100fe40000004100 */
[----:B------:R-:W-:Y:S01]  /*1230*/  FADD R12, RZ, R123 ;  /* 0x0000007bff0c7221 */ /* 0x000fe20000000000 */
[----:B------:R-:W-:Y:S01]  /*1240*/  FADD R85, R4, -R90 ;  /* 0x8000005a04557221 */ /* 0x000fe20000000000 */
[----:B------:R-:W-:Y:S02]  /*1250*/  HADD2.F32 R129, -RZ, R129.H1_H1 ;  /* 0x30000081ff817230 */ /* 0x000fe40000004100 */
[----:B------:R-:W-:Y:S01]  /*1260*/  FMUL R96, R20, R89 ;  /* 0x0000005914607220 */ /* 0x000fe20000400000 */
[----:B------:R-:W-:Y:S01]  /*1270*/  FADD R14, RZ, R38 ;  /* 0x00000026ff0e7221 */ /* 0x000fe20000000000 */
[----:B------:R-:W-:Y:S01]  /*1280*/  FMUL R89, R127, R12 ;  /* 0x0000000c7f597220 */ /* 0x000fe20000400000 */
[--C-:B------:R-:W-:Y:S01]  /*1290*/  FADD R83, R3, -R90.reuse ;  /* 0x8000005a03537221 */ /* 0x100fe20000000000 */
[----:B------:R-:W-:Y:S01]  /*12a0*/  FADD R131, R16, -R90 ;  /* 0x8000005a10837221 */ /* 0x000fe20000000000 */
[----:B------:R-:W-:-:S02]  /*12b0*/  HADD2.F32 R117, -RZ, R110.H0_H0 ;  /* 0x2000006eff757230 */ /* 0x000fc40000004100 */
[C---:B------:R-:W-:Y:S01]  /*12c0*/  FMUL R100, R20.reuse, R85 ;  /* 0x0000005514647220 */ /* 0x040fe20000400000 */
[----:B------:R-:W-:Y:S01]  /*12d0*/  FADD R145, R13, -R90 ;  /* 0x8000005a0d917221 */ /* 0x000fe20000000000 */
[----:B------:R-:W-:Y:S01]  /*12e0*/  FADD R16, RZ, R122 ;  /* 0x0000007aff107221 */ /* 0x000fe20000000000 */
[----:B------:R-:W-:Y:S01]  /*12f0*/  FMUL R85, R129, R14 ;  /* 0x0000000e81557220 */ /* 0x000fe20000400000 */
[----:B------:R-:W-:Y:S01]  /*1300*/  FADD R12, RZ, R89 ;  /* 0x00000059ff0c7221 */ /* 0x000fe20000000000 */
[----:B------:R-:W-:Y:S01]  /*1310*/  FMUL R102, R20, R83 ;  /* 0x0000005314667220 */ /* 0x000fe20000400000 */
[----:B------:R-:W-:Y:S01]  /*1320*/  FFMA R13, R0, R89, RZ ;  /* 0x00000059000d7223 */ /* 0x000fe200000000ff */
[----:B------:R-:W-:Y:S01]  /*1330*/  FADD R97, R15, -R90 ;  /* 0x8000005a0f617221 */ /* 0x000fe20000000000 */
[----:B------:R-:W-:Y:S02]  /*1340*/  HADD2.F32 R110, -RZ, R110.H1_H1 ;  /* 0x3000006eff6e7230 */ /* 0x000fe40000004100 */
[----:B------:R-:W-:Y:S01]  /*1350*/  FADD R15, RZ, R36 ;  /* 0x00000024ff0f7221 */ /* 0x000fe20000000000 */
[----:B------:R-:W-:Y:S01]  /*1360*/  FMUL R83, R117, R16 ;  /* 0x0000001075537220 */ /* 0x000fe20000400000 */
[----:B------:R-:W-:Y:S01]  /*1370*/  FADD R12, R12, R85 ;  /* 0x000000550c0c7221 */ /* 0x000fe20000000000 */
[--C-:B------:R-:W-:Y:S01]  /*1380*/  FADD R101, R5, -R90.reuse ;  /* 0x8000005a05657221 */ /* 0x100fe20000000000 */
[--C-:B------:R-:W-:Y:S01]  /*1390*/  FADD R99, R9, -R90.reuse ;  /* 0x8000005a09637221 */ /* 0x100fe20000000000 */
[----:B------:R-:W-:Y:S01]  /*13a0*/  FFMA R13, R102, R85, R13 ;  /* 0x00000055660d7223 */ /* 0x000fe2000000000d */
[----:B------:R-:W-:Y:S01]  /*13b0*/  FADD R95, R18, -R90 ;  /* 0x8000005a125f7221 */ /* 0x000fe20000000000 */
[----:B------:R-:W-:-:S02]  /*13c0*/  HADD2.F32 R4, -RZ, R82.H0_H0 ;  /* 0x20000052ff047230 */ /* 0x000fc40000004100 */
[--C-:B------:R-:W-:Y:S01]  /*13d0*/  FADD R19, R19, -R90.reuse ;  /* 0x8000005a13137221 */ /* 0x100fe20000000000 */
[----:B------:R-:W-:Y:S02]  /*13e0*/  HADD2.F32 R9, -RZ, R82.H1_H1 ;  /* 0x30000052ff097230 */ /* 0x000fe40000004100 */
[----:B------:R-:W-:Y:S01]  /*13f0*/  FMUL R82, R110, R15 ;  /* 0x0000000f6e527220 */ /* 0x000fe20000400000 */
[----:B------:R-:W-:Y:S02]  /*1400*/  HADD2.F32 R115, -RZ, R108.H0_H0 ;  /* 0x2000006cff737230 */ /* 0x000fe40000004100 */
[----:B------:R-:W-:Y:S01]  /*1410*/  FADD R18, RZ, R121 ;  /* 0x00000079ff127221 */ /* 0x000fe20000000000 */
[----:B------:R-:W-:Y:S01]  /*1420*/  FADD R15, R12, R83 ;  /* 0x000000530c0f7221 */ /* 0x000fe20000000000 */
[--C-:B------:R-:W-:Y:S01]  /*1430*/  FADD R87, R8, -R90.reuse ;  /* 0x8000005a08577221 */ /* 0x100fe20000000000 */
[----:B------:R-:W-:Y:S01]  /*1440*/  FADD R135, R10, -R90 ;  /* 0x8000005a0a877221 */ /* 0x000fe20000000000 */
[----:B------:R-:W-:Y:S01]  /*1450*/  FMUL R101, R20, R101 ;  /* 0x0000006514657220 */ /* 0x000fe20000400000 */
[----:B------:R-:W-:Y:S01]  /*1460*/  FFMA R12, R100, R83, R13 ;  /* 0x00000053640c7223 */ /* 0x000fe2000000000d */
[----:B------:R-:W-:-:S02]  /*1470*/  HADD2.F32 R10, -RZ, R91.H1_H1 ;  /* 0x3000005bff0a7230 */ /* 0x000fc40000004100 */
[C---:B------:R-:W-:Y:S01]  /*1480*/  FMUL R94, R20.reuse, R95 ;  /* 0x0000005f145e7220 */ /* 0x040fe20000400000 */
[----:B------:R-:W-:Y:S01]  /*1490*/  FADD R133, R17, -R90 ;  /* 0x8000005a11857221 */ /* 0x000fe20000000000 */
[----:B------:R-:W-:Y:S02]  /*14a0*/  HADD2.F32 R108, -RZ, R108.H1_H1 ;  /* 0x3000006cff6c7230 */ /* 0x000fe40000004100 */
[----:B------:R-:W-:Y:S01]  /*14b0*/  FADD R105, RZ, R32 ;  /* 0x00000020ff697221 */ /* 0x000fe20000000000 */
[C---:B------:R-:W-:Y:S01]  /*14c0*/  FMUL R95, R20.reuse, R19 ;  /* 0x00000013145f7220 */ /* 0x040fe20000400000 */
[----:B------:R-:W-:Y:S01]  /*14d0*/  FADD R17, RZ, R34 ;  /* 0x00000022ff117221 */ /* 0x000fe20000000000 */
        /* <DEDUP_REMOVED lines=8> */
[----:B------:R-:W-:Y:S01]  /*1560*/  FADD R104, RZ, R120 ;  /* 0x00000078ff687221 */ /* 0x000fe20000000000 */
[----:B------:R-:W-:Y:S01]  /*1570*/  FMUL R18, R108, R17 ;  /* 0x000000116c127220 */ /* 0x000fe20000400000 */
[----:B------:R-:W-:Y:S01]  /*1580*/  FADD R105, R14, R19 ;  /* 0x000000130e697221 */ /* 0x000fe20000000000 */
[----:B------:R-:W-:Y:S01]  /*1590*/  FMUL R99, R20, R99 ;  /* 0x0000006314637220 */ /* 0x000fe20000400000 */
[----:B------:R-:W-:Y:S01]  /*15a0*/  FFMA R12, R98, R19, R13 ;  /* 0x00000013620c7223 */ /* 0x000fe2000000000d */
[----:B------:R-:W-:Y:S02]  /*15b0*/  HADD2.F32 R8, -RZ, R92.H1_H1 ;  /* 0x3000005cff087230 */ /* 0x000fe40000004100 */
[----:B------:R-:W-:Y:S01]  /*15c0*/  FADD R109, RZ, R30 ;  /* 0x0000001eff6d7221 */ /* 0x000fe20000000000 */
[----:B------:R-:W-:Y:S01]  /*15d0*/  FMUL R15, R111, R130 ;  /* 0x000000826f0f7220 */ /* 0x000fe20000400000 */
[----:B------:R-:W-:Y:S01]  /*15e0*/  FMUL R17, R113, R104 ;  /* 0x0000006871117220 */ /* 0x000fe20000400000 */
[----:B------:R-:W-:Y:S01]  /*15f0*/  FADD R130, R105, R18 ;  /* 0x0000001269827221 */ /* 0x000fe20000000000 */
[----:B------:R-:W-:Y:S01]  /*1600*/  FFMA R105, R99, R18, R12 ;  /* 0x0000001263697223 */ /* 0x000fe2000000000c */
[----:B------:R-:W-:Y:S01]  /*1610*/  FADD R103, RZ, R116 ;  /* 0x00000074ff677221 */ /* 0x000fe20000000000 */
[----:B------:R-:W-:Y:S01]  /*1620*/  FADD R128, RZ, R26 ;  /* 0x0000001aff807221 */ /* 0x000fe20000000000 */
[----:B------:R-:W-:Y:S01]  /*1630*/  FMUL R14, R8, R109 ;  /* 0x0000006d080e7220 */ /* 0x000fe20000400000 */
[--C-:B------:R-:W-:Y:S01]  /*1640*/  FADD R141, R7, -R90.reuse ;  /* 0x8000005a078d7221 */ /* 0x100fe20000000000 */
[----:B------:R-:W-:Y:S01]  /*1650*/  FADD R109, R130, R17 ;  /* 0x00000011826d7221 */ /* 0x000fe20000000000 */
[----:B------:R-:W-:Y:S01]  /*1660*/  FADD R139, R6, -R90 ;  /* 0x8000005a068b7221 */ /* 0x000fe20000000000 */
[----:B------:R-:W-:-:S02]  /*1670*/  HADD2.F32 R7, -RZ, R84.H0_H0 ;  /* 0x20000054ff077230 */ /* 0x000fc40000004100 */
[----:B------:R-:W-:Y:S01]  /*1680*/  FMUL R97, R20, R97 ;  /* 0x0000006114617220 */ /* 0x000fe20000400000 */
[----:B------:R-:W-:Y:S01]  /*1690*/  FFMA R130, R96, R17, R105 ;  /* 0x0000001160827223 */ /* 0x000fe20000000069 */
[----:B------:R-:W-:Y:S02]  /*16a0*/  HADD2.F32 R6, -RZ, R93.H1_H1 ;  /* 0x3000005dff067230 */ /* 0x000fe40000004100 */
[----:B------:R-:W-:Y:S01]  /*16b0*/  FADD R106, RZ, R114 ;  /* 0x00000072ff6a7221 */ /* 0x000fe20000000000 */
[----:B------:R-:W-:Y:S02]  /*16c0*/  HADD2.F32 R2, -RZ, R84.H1_H1 ;  /* 0x30000054ff027230 */ /* 0x000fe40000004100 */
[----:B------:R-:W-:Y:S01]  /*16d0*/  FMUL R104, R4, R103 ;  /* 0x0000006704687220 */ /* 0x000fe20000400000 */
[--C-:B------:R-:W-:Y:S02]  /*16e0*/  HADD2.F32 R5, -RZ, R88.reuse.H0_H0 ;  /* 0x20000058ff057230 */ /* 0x100fe40000004100 */
[----:B------:R-:W-:Y:S01]  /*16f0*/  FADD R125, RZ, R28 ;  /* 0x0000001cff7d7221 */ /* 0x000fe20000000000 */
[----:B------:R-:W-:Y:S01]  /*1700*/  FADD R107, RZ, R24 ;  /* 0x00000018ff6b7221 */ /* 0x000fe20000000000 */
[----:B------:R-:W-:Y:S01]  /*1710*/  FMUL R103, R9, R128 ;  /* 0x0000008009677220 */ /* 0x000fe20000400000 */
[----:B------:R-:W-:Y:S01]  /*1720*/  FADD R126, RZ, R112 ;  /* 0x00000070ff7e7221 */ /* 0x000fe20000000000 */
[----:B------:R-:W-:Y:S01]  /*1730*/  FADD R128, R109, R16 ;  /* 0x000000106d807221 */ /* 0x000fe20000000000 */
[----:B------:R-:W-:Y:S01]  /*1740*/  FFMA R109, R97, R16, R130 ;  /* 0x00000010616d7223 */ /* 0x000fe20000000082 */
[----:B------:R-:W-:Y:S01]  /*1750*/  FADD R137, R11, -R90 ;  /* 0x8000005a0b897221 */ /* 0x000fe20000000000 */
[----:B------:R-:W-:-:S02]  /*1760*/  HADD2.F32 R3, -RZ, R88.H1_H1 ;  /* 0x30000058ff037230 */ /* 0x000fc40000004100 */
[----:B------:R-:W-:Y:S01]  /*1770*/  FMUL R105, R7, R106 ;  /* 0x0000006a07697220 */ /* 0x000fe20000400000 */
[----:B------:R-:W-:Y:S02]  /*1780*/  HADD2.F32 R11, -RZ, R93.H0_H0 ;  /* 0x2000005dff0b7230 */ /* 0x000fe40000004100 */
[----:B------:R-:W-:Y:S01]  /*1790*/  FADD R124, RZ, R22 ;  /* 0x00000016ff7c7221 */ /* 0x000fe20000000000 */
[----:B------:R-:W-:Y:S01]  /*17a0*/  FMUL R12, R6, R125 ;  /* 0x0000007d060c7220 */ /* 0x000fe20000400000 */
[----:B------:R-:W-:Y:S01]  /*17b0*/  FMUL R106, R2, R107 ;  /* 0x0000006b026a7220 */ /* 0x000fe20000400000 */
[----:B------:R-:W-:Y:S01]  /*17c0*/  FADD R132, RZ, R118 ;  /* 0x00000076ff847221 */ /* 0x000fe20000000000 */
[----:B------:R-:W-:Y:S01]  /*17d0*/  FMUL R107, R5, R126 ;  /* 0x0000007e056b7220 */ /* 0x000fe20000400000 */
        /* <DEDUP_REMOVED lines=47> */
.L_x_6920:
        /* <DEDUP_REMOVED lines=57> */
.L_x_6934:
        /* <DEDUP_REMOVED lines=15> */
.L_x_6922:
        /* <DEDUP_REMOVED lines=66> */
[C---:B------:R-:W-:Y:S01]  /*2370*/  FMUL R88, R20.reuse, R93 ;  /* 0x0000005d14587220 */ /* 0x040fe20000400000 */
        /* <DEDUP_REMOVED lines=20> */
[----:B------:R-:W-:-:S03]  /*24c0*/  SEL R81, RZ, 0x1, P1 ;  /* 0x00000001ff517807 */ /* 0x000fc60000800000 */
        /* <DEDUP_REMOVED lines=25> */
.L_x_6918:
        /* <DEDUP_REMOVED lines=51> */
.L_x_6921:
[----:B------:R-:W-:Y:S01]  /*2990*/  HFMA2.MMA R108, -RZ, RZ, 0, 9.5367431640625e-07 ;  /* 0x00000010ff6c7435 */ /* 0x000fe200000001ff */
[----:B------:R-:W-:Y:S02]  /*29a0*/  MOV R111, R125 ;  /* 0x0000007d006f7202 */ /* 0x000fe40000000f00 */
[----:B------:R-:W-:Y:S02]  /*29b0*/  MOV R113, 0x1f ;  /* 0x0000001f00717802 */ /* 0x000fe40000000f00 */
[----:B------:R-:W-:-:S07]  /*29c0*/  MOV R10, 0xffffffff ;  /* 0xffffffff000a7802 */ /* 0x000fce0000000f00 */
[----:B------:R-:W-:Y:S05]  /*29d0*/  WARPSYNC.COLLECTIVE R10, `(.L_x_6924) ;  /* 0x000000000a087348 */ /* 0x000fea0003c00000 */
[----:B------:R0:W1:Y:S02]  /*29e0*/  SHFL.DOWN P1, R11, R111, R108, R113 ;  /* 0x0800006c6f0b7389 */ /* 0x0000640000020071 */
[----:B01----:R-:W-:Y:S01]  /*29f0*/  ENDCOLLECTIVE ;  /* 0x000000000000791b */ /* 0x003fe20003800000 */
.L_x_6924:
[----:B------:R-:W-:Y:S02]  /*2a00*/  MOV R111, R124 ;  /* 0x0000007c006f7202 */ /* 0x000fe40000000f00 */
[----:B------:R-:W-:-:S07]  /*2a10*/  MOV R2, R11 ;  /* 0x0000000b00027202 */ /* 0x000fce0000000f00 */
[----:B------:R-:W-:Y:S05]  /*2a20*/  WARPSYNC.COLLECTIVE R10, `(.L_x_6925) ;  /* 0x000000000a087348 */ /* 0x000fea0003c00000 */
[----:B------:R0:W1:Y:S02]  /*2a30*/  SHFL.DOWN P1, R11, R111, R108, R113 ;  /* 0x0800006c6f0b7389 */ /* 0x0000640000020071 */
[----:B01----:R-:W-:Y:S01]  /*2a40*/  ENDCOLLECTIVE ;  /* 0x000000000000791b */ /* 0x003fe20003800000 */
.L_x_6925:
[----:B------:R-:W-:Y:S01]  /*2a50*/  FADD R2, R2, R125 ;  /* 0x0000007d02027221 */ /* 0x000fe20000000000 */
[----:B------:R-:W-:-:S04]  /*2a60*/  HFMA2.MMA R108, -RZ, RZ, 0, 4.76837158203125e-07 ;  /* 0x00000008ff6c7435 */ /* 0x000fc800000001ff */
[----:B------:R-:W-:Y:S02]  /*2a70*/  MOV R111, R2 ;  /* 0x00000002006f7202 */ /* 0x000fe40000000f00 */
[----:B------:R-:W-:-:S07]  /*2a80*/  MOV R3, R11 ;  /* 0x0000000b00037202 */ /* 0x000fce0000000f00 */
[----:B------:R-:W-:Y:S05]  /*2a90*/  WARPSYNC.COLLECTIVE R10, `(.L_x_6926) ;  /* 0x000000000a087348 */ /* 0x000fea0003c00000 */
[----:B------:R0:W1:Y:S02]  /*2aa0*/  SHFL.DOWN P1, R11, R111, R108, R113 ;  /* 0x0800006c6f0b7389 */ /* 0x0000640000020071 */
[----:B01----:R-:W-:Y:S01]  /*2ab0*/  ENDCOLLECTIVE ;  /* 0x000000000000791b */ /* 0x003fe20003800000 */
.L_x_6926:
[----:B------:R-:W-:-:S05]  /*2ac0*/  FADD R3, R3, R124 ;  /* 0x0000007c03037221 */ /* 0x000fca0000000000 */
[----:B------:R-:W-:Y:S02]  /*2ad0*/  MOV R111, R3 ;  /* 0x00000003006f7202 */ /* 0x000fe40000000f00 */
[----:B------:R-:W-:-:S07]  /*2ae0*/  MOV R5, R11 ;  /* 0x0000000b00057202 */ /* 0x000fce0000000f00 */
[----:B------:R-:W-:Y:S05]  /*2af0*/  WARPSYNC.COLLECTIVE R10, `(.L_x_6927) ;  /* 0x000000000a087348 */ /* 0x000fea0003c00000 */
[----:B------:R0:W1:Y:S02]  /*2b00*/  SHFL.DOWN P1, R11, R111, R108, R113 ;  /* 0x0800006c6f0b7389 */ /* 0x0000640000020071 */
[----:B01----:R-:W-:Y:S01]  /*2b10*/  ENDCOLLECTIVE ;  /* 0x000000000000791b */ /* 0x003fe20003800000 */
.L_x_6927:
[----:B------:R-:W-:Y:S01]  /*2b20*/  FADD R5, R2, R5 ;  /* 0x0000000502057221 */ /* 0x000fe20000000000 */
[----:B------:R-:W-:-:S04]  /*2b30*/  HFMA2.MMA R108, -RZ, RZ, 0, 2.384185791015625e-07 ;  /* 0x00000004ff6c7435 */ /* 0x000fc800000001ff */
[----:B------:R-:W-:Y:S02]  /*2b40*/  MOV R111, R5 ;  /* 0x00000005006f7202 */ /* 0x000fe40000000f00 */
[----:B------:R-:W-:-:S07]  /*2b50*/  MOV R4, R11 ;  /* 0x0000000b00047202 */ /* 0x000fce0000000f00 */
[----:B------:R-:W-:Y:S05]  /*2b60*/  WARPSYNC.COLLECTIVE R10, `(.L_x_6928) ;  /* 0x000000000a087348 */ /* 0x000fea0003c00000 */
[----:B------:R0:W1:Y:S02]  /*2b70*/  SHFL.DOWN P1, R11, R111, R108, R113 ;  /* 0x0800006c6f0b7389 */ /* 0x0000640000020071 */
[----:B01----:R-:W-:Y:S01]  /*2b80*/  ENDCOLLECTIVE ;  /* 0x000000000000791b */ /* 0x003fe20003800000 */
.L_x_6928:
[----:B------:R-:W-:-:S05]  /*2b90*/  FADD R4, R3, R4 ;  /* 0x0000000403047221 */ /* 0x000fca0000000000 */
[----:B------:R-:W-:Y:S02]  /*2ba0*/  MOV R111, R4 ;  /* 0x00000004006f7202 */ /* 0x000fe40000000f00 */
[----:B------:R-:W-:-:S07]  /*2bb0*/  MOV R6, R11 ;  /* 0x0000000b00067202 */ /* 0x000fce0000000f00 */
[----:B------:R-:W-:Y:S05]  /*2bc0*/  WARPSYNC.COLLECTIVE R10, `(.L_x_6929) ;  /* 0x000000000a087348 */ /* 0x000fea0003c00000 */
[----:B------:R0:W1:Y:S02]  /*2bd0*/  SHFL.DOWN P1, R11, R111, R108, R113 ;  /* 0x0800006c6f0b7389 */ /* 0x0000640000020071 */
[----:B01----:R-:W-:Y:S01]  /*2be0*/  ENDCOLLECTIVE ;  /* 0x000000000000791b */ /* 0x003fe20003800000 */
.L_x_6929:
[----:B------:R-:W-:Y:S01]  /*2bf0*/  FADD R6, R5, R6 ;  /* 0x0000000605067221 */ /* 0x000fe20000000000 */
[----:B------:R-:W-:-:S04]  /*2c00*/  HFMA2.MMA R108, -RZ, RZ, 0, 1.1920928955078125e-07 ;  /* 0x00000002ff6c7435 */ /* 0x000fc800000001ff */
[----:B------:R-:W-:Y:S02]  /*2c10*/  MOV R111, R6 ;  /* 0x00000006006f7202 */ /* 0x000fe40000000f00 */
[----:B------:R-:W-:-:S07]  /*2c20*/  MOV R7, R11 ;  /* 0x0000000b00077202 */ /* 0x000fce0000000f00 */
[----:B------:R-:W-:Y:S05]  /*2c30*/  WARPSYNC.COLLECTIVE R10, `(.L_x_6930) ;  /* 0x000000000a087348 */ /* 0x000fea0003c00000 */
[----:B------:R0:W1:Y:S02]  /*2c40*/  SHFL.DOWN P1, R11, R111, R108, R113 ;  /* 0x0800006c6f0b7389 */ /* 0x0000640000020071 */
[----:B01----:R-:W-:Y:S01]  /*2c50*/  ENDCOLLECTIVE ;  /* 0x000000000000791b */ /* 0x003fe20003800000 */
.L_x_6930:
[----:B------:R-:W-:-:S05]  /*2c60*/  FADD R7, R4, R7 ;  /* 0x0000000704077221 */ /* 0x000fca0000000000 */
[----:B------:R-:W-:Y:S02]  /*2c70*/  MOV R111, R7 ;  /* 0x00000007006f7202 */ /* 0x000fe40000000f00 */
[----:B------:R-:W-:-:S07]  /*2c80*/  MOV R9, R11 ;  /* 0x0000000b00097202 */ /* 0x000fce0000000f00 */
[----:B------:R-:W-:Y:S05]  /*2c90*/  WARPSYNC.COLLECTIVE R10, `(.L_x_6931) ;  /* 0x000000000a087348 */ /* 0x000fea0003c00000 */
[----:B------:R0:W1:Y:S02]  /*2ca0*/  SHFL.DOWN P1, R11, R111, R108, R113 ;  /* 0x0800006c6f0b7389 */ /* 0x0000640000020071 */
[----:B01----:R-:W-:Y:S01]  /*2cb0*/  ENDCOLLECTIVE ;  /* 0x000000000000791b */ /* 0x003fe20003800000 */
.L_x_6931:
[----:B------:R-:W-:Y:S01]  /*2cc0*/  FADD R9, R6, R9 ;  /* 0x0000000906097221 */ /* 0x000fe20000000000 */
[----:B------:R-:W-:-:S04]  /*2cd0*/  HFMA2.MMA R108, -RZ, RZ, 0, 5.9604644775390625e-08 ;  /* 0x00000001ff6c7435 */ /* 0x000fc800000001ff */
[----:B------:R-:W-:Y:S02]  /*2ce0*/  MOV R111, R9 ;  /* 0x00000009006f7202 */ /* 0x000fe40000000f00 */
[----:B------:R-:W-:-:S07]  /*2cf0*/  MOV R8, R11 ;  /* 0x0000000b00087202 */ /* 0x000fce0000000f00 */
[----:B------:R-:W-:Y:S05]  /*2d00*/  WARPSYNC.COLLECTIVE R10, `(.L_x_6932) ;  /* 0x000000000a087348 */ /* 0x000fea0003c00000 */
[----:B------:R0:W1:Y:S02]  /*2d10*/  SHFL.DOWN P1, R11, R111, R108, R113 ;  /* 0x0800006c6f0b7389 */ /* 0x0000640000020071 */
[----:B01----:R-:W-:Y:S01]  /*2d20*/  ENDCOLLECTIVE ;  /* 0x000000000000791b */ /* 0x003fe20003800000 */
.L_x_6932:
[----:B------:R-:W-:-:S05]  /*2d30*/  FADD R8, R7, R8 ;  /* 0x0000000807087221 */ /* 0x000fca0000000000 */
[----:B------:R-:W-:Y:S02]  /*2d40*/  MOV R111, R8 ;  /* 0x00000008006f7202 */ /* 0x000fe40000000f00 */
[----:B------:R-:W-:-:S07]  /*2d50*/  MOV R2, R11 ;  /* 0x0000000b00027202 */ /* 0x000fce0000000f00 */
[----:B------:R-:W-:Y:S05]  /*2d60*/  WARPSYNC.COLLECTIVE R10, `(.L_x_6933) ;  /* 0x000000000a087348 */ /* 0x000fea0003c00000 */
[----:B------:R0:W1:Y:S02]  /*2d70*/  SHFL.DOWN P1, R11, R111, R108, R113 ;  /* 0x0800006c6f0b7389 */ /* 0x0000640000020071 */
[----:B01----:R-:W-:Y:S01]  /*2d80*/  ENDCOLLECTIVE ;  /* 0x000000000000791b */ /* 0x003fe20003800000 */
.L_x_6933:
[----:B------:R-:W-:Y:S01]  /*2d90*/  MOV R3, R11 ;  /* 0x0000000b00037202 */ /* 0x000fe20000000f00 */
[----:B------:R-:W-:Y:S06]  /*2da0*/  BRA `(.L_x_6934) ;  /* 0xfffffff0002c7947 */ /* 0x000fec000383ffff */
.L_x_6935:
        /* <DEDUP_REMOVED lines=13> */
.L_x_8098:


//--------------------- .text._ZN18transformer_engine13normalization28ln_bwd_finalize_tuned_kernelINS0_22Kernel_traits_finalizeILj2304E6__halfS3_S3_fjLj1024ELj4ENS0_18Kernel_traits_baseILj2304ES3_S3_S3_fjLj1024EEEEEEEvNS0_20BackwardKernelParamsE --------------------------
	.section	.text._ZN18transformer_engine13normalization28ln_bwd_finalize_tuned_kernelINS0_22Kernel_traits_finalizeILj2304E6__halfS3_S3_fjLj1024ELj4ENS0_18Kernel_traits_baseILj2304ES3_S3_S3_fjLj1024EEEEEEEvNS0_20BackwardKernelParamsE,"ax",@progbits
	.align	128
        .global         _ZN18transformer_engine13normalization28ln_bwd_finalize_tuned_kernelINS0_22Kernel_traits_finalizeILj2304E6__halfS3_S3_fjLj1024ELj4ENS0_18Kernel_traits_baseILj2304ES3_S3_S3_fjLj1024EEEEEEEvNS0_20BackwardKernelParamsE
        .type           _ZN18transformer_engine13normalization28ln_bwd_finalize_tuned_kernelINS0_22Kernel_traits_finalizeILj2304E6__halfS3_S3_fjLj1024ELj4ENS0_18Kernel_traits_baseILj2304ES3_S3_S3_fjLj1024EEEEEEEvNS0_20BackwardKernelParamsE,@function
        .size           _ZN18transformer_engine13normalization28ln_bwd_finalize_tuned_kernelINS0_22Kernel_traits_finalizeILj2304E6__halfS3_S3_fjLj1024ELj4ENS0_18Kernel_traits_baseILj2304ES3_S3_S3_fjLj1024EEEEEEEvNS0_20BackwardKernelParamsE,(.L_x_8099 - _ZN18transformer_engine13normalization28ln_bwd_finalize_tuned_kernelINS0_22Kernel_traits_finalizeILj2304E6__halfS3_S3_fjLj1024ELj4ENS0_18Kernel_traits_baseILj2304ES3_S3_S3_fjLj1024EEEEEEEvNS0_20BackwardKernelParamsE)
        .other          _ZN18transformer_engine13normalization28ln_bwd_finalize_tuned_kernelINS0_22Kernel_traits_finalizeILj2304E6__halfS3_S3_fjLj1024ELj4ENS0_18Kernel_traits_baseILj2304ES3_S3_S3_fjLj1024EEEEEEEvNS0_20BackwardKernelParamsE,@"STO_CUDA_ENTRY STV_DEFAULT"
_ZN18transformer_engine13normalization28ln_bwd_finalize_tuned_kernelINS0_22Kernel_traits_finalizeILj2304E6__halfS3_S3_fjLj1024ELj4ENS0_18Kernel_traits_baseILj2304ES3_S3_S3_fjLj1024EEEEEEEvNS0_20BackwardKernelParamsE:
.text._ZN18transformer_engine13normalization28ln_bwd_finalize_tuned_kernelINS0_22Kernel_traits_finalizeILj2304E6__halfS3_S3_fjLj1024ELj4ENS0_18Kernel_traits_baseILj2304ES3_S3_S3_fjLj1024EEEEEEEvNS0_20BackwardKernelParamsE:
        /* <DEDUP_REMOVED lines=20> */
.L_x_6947:
        /* <DEDUP_REMOVED lines=28> */
.L_x_6940:
        /* <DEDUP_REMOVED lines=33> */
.L_x_6939:
[----:B------:R-:W-:Y:S05]  /*0510*/  BSYNC B1 ;  /* 0x0000000000017941 */ /* 0x000fea0003800000 */
.L_x_6938:
        /* <DEDUP_REMOVED lines=23> */
.L_x_6942:
[----:B------:R-:W-:Y:S05]  /*0690*/  BSYNC B1 ;  /* 0x0000000000017941 */ /* 0x000fea0003800000 */
.L_x_6941:
        /* <DEDUP_REMOVED lines=11> */
.L_x_6937:
[----:B------:R-:W-:Y:S05]  /*0750*/  BSYNC B0 ;  /* 0x0000000000007941 */ /* 0x000fea0003800000 */
.L_x_6936:
        /* <DEDUP_REMOVED lines=33> */
.L_x_6958:
[----:B------:R-:W-:Y:S01]  /*0970*/  @!P0 SHF.R.U32.HI R11, RZ, 0x3, R0 ;  /* 0x00000003ff0b8819 */ /* 0x000fe20000011600 */
[----:B--2---:R-:W-:Y:S01]  /*0980*/  FADD R13, R8, R13 ;  /* 0x0000000d080d7221 */ /* 0x004fe20000000000 */
[----:B-1----:R-:W-:Y:S02]  /*0990*/  FADD R9, R10, R9 ;  /* 0x000000090a097221 */ /* 0x002fe40000000000 */
[----:B0-----:R-:W-:-:S05]  /*09a0*/  @!P0 LOP3.LUT R8, R11, 0x1ffffffc, RZ, 0xc0, !PT ;  /* 0x1ffffffc0b088812 */ /* 0x001fca00078ec0ff */
[----:B------:R1:W-:Y:S04]  /*09b0*/  @!P0 STS [R8+UR4+0x2000], R13 ;  /* 0x0020000d08008988 */ /* 0x0003e80008000804 */
[----:B------:R1:W-:Y:S02]  /*09c0*/  @!P0 STS [R8+UR4+0x2080], R9 ;  /* 0x0020800908008988 */ /* 0x0003e40008000804 */
.L_x_6943:
        /* <DEDUP_REMOVED lines=18> */
.L_x_6946:
[----:B------:R-:W-:Y:S05]  /*0af0*/  BSYNC B0 ;  /* 0x0000000000007941 */ /* 0x000fea0003800000 */
.L_x_6945:
[C---:B------:R-:W-:Y:S02]  /*0b00*/  ISETP.GT.U32.AND P0, PT, R5.reuse, -0x901, PT ;  /* 0xfffff6ff0500780c */ /* 0x040fe40003f04070 */
[----:B------:R-:W-:Y:S02]  /*0b10*/  IADD3 R5, R5, 0x900, RZ ;  /* 0x0000090005057810 */ /* 0x000fe40007ffe0ff */
[----:B------:R-:W-:-:S09]  /*0b20*/  IADD3 R6, R6, 0x480, RZ ;  /* 0x0000048006067810 */ /* 0x000fd20007ffe0ff */
[----:B------:R-:W-:Y:S05]  /*0b30*/  @P0 BRA `(.L_x_6947) ;  /* 0xfffffff400800947 */ /* 0x000fea000383ffff */
[----:B------:R-:W-:Y:S05]  /*0b40*/  EXIT ;  /* 0x000000000000794d */ /* 0x000fea0003800000 */
.L_x_6944:
[----:B------:R-:W-:Y:S01]  /*0b50*/  HFMA2.MMA R18, -RZ, RZ, 0, 5.9604644775390625e-08 ;  /* 0x00000001ff127435 */ /* 0x000fe200000001ff */
[----:B0-----:R-:W-:Y:S01]  /*0b60*/  IMAD.MOV.U32 R19, RZ, RZ, R10 ;  /* 0x000000ffff137224 */ /* 0x001fe200078e000a */
[----:B------:R-:W-:Y:S02]  /*0b70*/  MOV R21, 0x1f ;  /* 0x0000001f00157802 */ /* 0x000fe40000000f00 */
[----:B------:R-:W-:-:S07]  /*0b80*/  MOV R16, 0xffffffff ;  /* 0xffffffff00107802 */ /* 0x000fce0000000f00 */
[----:B-12---:R-:W-:Y:S05]  /*0b90*/  WARPSYNC.COLLECTIVE R16, `(.L_x_6948) ;  /* 0x0000000010087348 */ /* 0x006fea0003c00000 */
[----:B------:R0:W3:Y:S02]  /*0ba0*/  SHFL.BFLY P1, R17, R19, R18, R21 ;  /* 0x0c00001213117389 */ /* 0x0000e40000020015 */
[----:B0123--:R-:W-:Y:S01]  /*0bb0*/  ENDCOLLECTIVE ;  /* 0x000000000000791b */ /* 0x00ffe20003800000 */
.L_x_6948:
[----:B------:R-:W-:Y:S01]  /*0bc0*/  HFMA2.MMA R18, -RZ, RZ, 0, 1.1920928955078125e-07 ;  /* 0x00000002ff127435 */ /* 0x000fe200000001ff */
[----:B------:R-:W-:-:S04]  /*0bd0*/  IMAD.MOV.U32 R9, RZ, RZ, R17 ;  /* 0x000000ffff097224 */ /* 0x000fc800078e0011 */
[----:B------:R-:W-:-:S05]  /*0be0*/  FADD R9, R10, R9 ;  /* 0x000000090a097221 */ /* 0x000fca0000000000 */
[----:B------:R-:W-:-:S07]  /*0bf0*/  MOV R19, R9 ;  /* 0x0000000900137202 */ /* 0x000fce0000000f00 */
[----:B------:R-:W-:Y:S05]  /*0c00*/  WARPSYNC.COLLECTIVE R16, `(.L_x_6949) ;  /* 0x0000000010087348 */ /* 0x000fea0003c00000 */
[----:B------:R0:W1:Y:S02]  /*0c10*/  SHFL.BFLY P1, R17, R19, R18, R21 ;  /* 0x0c00001213117389 */ /* 0x0000640000020015 */
[----:B01----:R-:W-:Y:S01]  /*0c20*/  ENDCOLLECTIVE ;  /* 0x000000000000791b */ /* 0x003fe20003800000 */
.L_x_6949:
[----:B------:R-:W-:Y:S01]  /*0c30*/  HFMA2.MMA R18, -RZ, RZ, 0, 2.384185791015625e-07 ;  /* 0x00000004ff127435 */ /* 0x000fe200000001ff */
[----:B------:R-:W-:-:S05]  /*0c40*/  MOV R12, R17 ;  /* 0x00000011000c7202 */ /* 0x000fca0000000f00 */
[----:B------:R-:W-:-:S04]  /*0c50*/  FADD R12, R9, R12 ;  /* 0x0000000c090c7221 */ /* 0x000fc80000000000 */
[----:B------:R-:W-:-:S07]  /*0c60*/  IMAD.MOV.U32 R19, RZ, RZ, R12 ;  /* 0x000000ffff137224 */ /* 0x000fce00078e000c */
[----:B------:R-:W-:Y:S05]  /*0c70*/  WARPSYNC.COLLECTIVE R16, `(.L_x_6950) ;  /* 0x0000000010087348 */ /* 0x000fea0003c00000 */
[----:B------:R0:W1:Y:S02]  /*0c80*/  SHFL.BFLY P1, R17, R19, R18, R21 ;  /* 0x0c00001213117389 */ /* 0x0000640000020015 */
[----:B01----:R-:W-:Y:S01]  /*0c90*/  ENDCOLLECTIVE ;  /* 0x000000000000791b */ /* 0x003fe20003800000 */
.L_x_6950:
[----:B------:R-:W-:Y:S01]  /*0ca0*/  IMAD.MOV.U32 R18, RZ, RZ, 0x8 ;  /* 0x00000008ff127424 */ /* 0x000fe200078e00ff */
[----:B------:R-:W-:-:S05]  /*0cb0*/  MOV R11, R17 ;  /* 0x00000011000b7202 */ /* 0x000fca0000000f00 */
[----:B------:R-:W-:-:S05]  /*0cc0*/  FADD R11, R12, R11 ;  /* 0x0000000b0c0b7221 */ /* 0x000fca0000000000 */
[----:B------:R-:W-:-:S07]  /*0cd0*/  MOV R19, R11 ;  /* 0x0000000b00137202 */ /* 0x000fce0000000f00 */
[----:B------:R-:W-:Y:S05]  /*0ce0*/  WARPSYNC.COLLECTIVE R16, `(.L_x_6951) ;  /* 0x0000000010087348 */ /* 0x000fea0003c00000 */
[----:B------:R0:W1:Y:S02]  /*0cf0*/  SHFL.BFLY P1, R17, R19, R18, R21 ;  /* 0x0c00001213117389 */ /* 0x0000640000020015 */
[----:B01----:R-:W-:Y:S01]  /*0d00*/  ENDCOLLECTIVE ;  /* 0x000000000000791b */ /* 0x003fe20003800000 */
.L_x_6951:
[----:B------:R-:W-:Y:S01]  /*0d10*/  HFMA2.MMA R18, -RZ, RZ, 0, 9.5367431640625e-07 ;  /* 0x00000010ff127435 */ /* 0x000fe200000001ff */
[----:B------:R-:W-:-:S05]  /*0d20*/  MOV R10, R17 ;  /* 0x00000011000a7202 */ /* 0x000fca0000000f00 */
[----:B------:R-:W-:-:S05]  /*0d30*/  FADD R10, R11, R10 ;  /* 0x0000000a0b0a7221 */ /* 0x000fca0000000000 */
[----:B------:R-:W-:-:S07]  /*0d40*/  MOV R19, R10 ;  /* 0x0000000a00137202 */ /* 0x000fce0000000f00 */
[----:B------:R-:W-:Y:S05]  /*0d50*/  WARPSYNC.COLLECTIVE R16, `(.L_x_6952) ;  /* 0x0000000010087348 */ /* 0x000fea0003c00000 */
[----:B------:R0:W1:Y:S02]  /*0d60*/  SHFL.BFLY P1, R17, R19, R18, R21 ;  /* 0x0c00001213117389 */ /* 0x0000640000020015 */
[----:B01----:R-:W-:Y:S01]  /*0d70*/  ENDCOLLECTIVE ;  /* 0x000000000000791b */ /* 0x003fe20003800000 */
.L_x_6952:
[----:B------:R-:W-:Y:S01]  /*0d80*/  HFMA2.MMA R18, -RZ, RZ, 0, 5.9604644775390625e-08 ;  /* 0x00000001ff127435 */ /* 0x000fe200000001ff */
[----:B------:R-:W-:Y:S01]  /*0d90*/  MOV R19, R8 ;  /* 0x0000000800137202 */ /* 0x000fe20000000f00 */
[----:B------:R-:W-:-:S09]  /*0da0*/  IMAD.MOV.U32 R9, RZ, RZ, R17 ;  /* 0x000000ffff097224 */ /* 0x000fd200078e0011 */
[----:B------:R-:W-:Y:S05]  /*0db0*/  WARPSYNC.COLLECTIVE R16, `(.L_x_6953) ;  /* 0x0000000010087348 */ /* 0x000fea0003c00000 */
[----:B------:R0:W1:Y:S02]  /*0dc0*/  SHFL.BFLY P1, R17, R19, R18, R21 ;  /* 0x0c00001213117389 */ /* 0x0000640000020015 */
[----:B01----:R-:W-:Y:S01]  /*0dd0*/  ENDCOLLECTIVE ;  /* 0x000000000000791b */ /* 0x003fe20003800000 */
.L_x_6953:
[----:B------:R-:W-:Y:S01]  /*0de0*/  HFMA2.MMA R18, -RZ, RZ, 0, 1.1920928955078125e-07 ;  /* 0x00000002ff127435 */ /* 0x000fe200000001ff */
[----:B------:R-:W-:-:S05]  /*0df0*/  MOV R11, R17 ;  /* 0x00000011000b7202 */ /* 0x000fca0000000f00 */
[----:B------:R-:W-:-:S04]  /*0e00*/  FADD R13, R8, R11 ;  /* 0x0000000b080d7221 */ /* 0x000fc80000000000 */
[----:B------:R-:W-:-:S07]  /*0e10*/  IMAD.MOV.U32 R19, RZ, RZ, R13 ;  /* 0x000000ffff137224 */ /* 0x000fce00078e000d */
[----:B------:R-:W-:Y:S05]  /*0e20*/  WARPSYNC.COLLECTIVE R16, `(.L_x_6954) ;  /* 0x0000000010087348 */ /* 0x000fea0003c00000 */
[----:B------:R0:W1:Y:S02]  /*0e30*/  SHFL.BFLY P1, R17, R19, R18, R21 ;  /* 0x0c00001213117389 */ /* 0x0000640000020015 */
[----:B01----:R-:W-:Y:S01]  /*0e40*/  ENDCOLLECTIVE ;  /* 0x000000000000791b */ /* 0x003fe20003800000 */
.L_x_6954:
[----:B------:R-:W-:Y:S01]  /*0e50*/  IMAD.MOV.U32 R18, RZ, RZ, 0x4 ;  /* 0x00000004ff127424 */ /* 0x000fe200078e00ff */
[----:B------:R-:W-:-:S05]  /*0e60*/  MOV R14, R17 ;  /* 0x00000011000e7202 */ /* 0x000fca0000000f00 */
[----:B------:R-:W-:-:S05]  /*0e70*/  FADD R14, R13, R14 ;  /* 0x0000000e0d0e7221 */ /* 0x000fca0000000000 */
[----:B------:R-:W-:-:S07]  /*0e80*/  MOV R19, R14 ;  /* 0x0000000e00137202 */ /* 0x000fce0000000f00 */
[----:B------:R-:W-:Y:S05]  /*0e90*/  WARPSYNC.COLLECTIVE R16, `(.L_x_6955) ;  /* 0x0000000010087348 */ /* 0x000fea0003c00000 */
[----:B------:R0:W1:Y:S02]  /*0ea0*/  SHFL.BFLY P1, R17, R19, R18, R21 ;  /* 0x0c00001213117389 */ /* 0x0000640000020015 */
[----:B01----:R-:W-:Y:S01]  /*0eb0*/  ENDCOLLECTIVE ;  /* 0x000000000000791b */ /* 0x003fe20003800000 */
.L_x_6955:
[----:B------:R-:W-:Y:S01]  /*0ec0*/  HFMA2.MMA R18, -RZ, RZ, 0, 4.76837158203125e-07 ;  /* 0x00000008ff127435 */ /* 0x000fe200000001ff */
[----:B------:R-:W-:-:S05]  /*0ed0*/  MOV R15, R17 ;  /* 0x00000011000f7202 */ /* 0x000fca0000000f00 */
[----:B------:R-:W-:-:S05]  /*0ee0*/  FADD R15, R14, R15 ;  /* 0x0000000f0e0f7221 */ /* 0x000fca0000000000 */
[----:B------:R-:W-:-:S07]  /*0ef0*/  MOV R19, R15 ;  /* 0x0000000f00137202 */ /* 0x000fce0000000f00 */
[----:B------:R-:W-:Y:S05]  /*0f00*/  WARPSYNC.COLLECTIVE R16, `(.L_x_6956) ;  /* 0x0000000010087348 */ /* 0x000fea0003c00000 */
[----:B------:R0:W1:Y:S02]  /*0f10*/  SHFL.BFLY P1, R17, R19, R18, R21 ;  /* 0x0c00001213117389 */ /* 0x0000640000020015 */
[----:B01----:R-:W-:Y:S01]  /*0f20*/  ENDCOLLECTIVE ;  /* 0x000000000000791b */ /* 0x003fe20003800000 */
.L_x_6956:
[----:B------:R-:W-:Y:S01]  /*0f30*/  HFMA2.MMA R18, -RZ, RZ, 0, 9.5367431640625e-07 ;  /* 0x00000010ff127435 */ /* 0x000fe200000001ff */
[----:B------:R-:W-:-:S04]  /*0f40*/  IMAD.MOV.U32 R8, RZ, RZ, R17 ;  /* 0x000000ffff087224 */ /* 0x000fc800078e0011 */
[----:B------:R-:W-:-:S05]  /*0f50*/  FADD R8, R15, R8 ;  /* 0x000000080f087221 */ /* 0x000fca0000000000 */
[----:B------:R-:W-:-:S07]  /*0f60*/  MOV R19, R8 ;  /* 0x0000000800137202 */ /* 0x000fce0000000f00 */
[----:B------:R-:W-:Y:S05]  /*0f70*/  WARPSYNC.COLLECTIVE R16, `(.L_x_6957) ;  /* 0x0000000010087348 */ /* 0x000fea0003c00000 */
[----:B------:R0:W1:Y:S02]  /*0f80*/  SHFL.BFLY P1, R17, R19, R18, R21 ;  /* 0x0c00001213117389 */ /* 0x0000640000020015 */
[----:B01----:R-:W-:Y:S01]  /*0f90*/  ENDCOLLECTIVE ;  /* 0x000000000000791b */ /* 0x003fe20003800000 */
.L_x_6957:
[----:B------:R-:W-:Y:S01]  /*0fa0*/  MOV R13, R17 ;  /* 0x00000011000d7202 */ /* 0x000fe20000000f00 */
[----:B------:R-:W-:Y:S06]  /*0fb0*/  BRA `(.L_x_6958) ;  /* 0xfffffff8006c7947 */ /* 0x000fec000383ffff */
.L_x_6959:
        /* <DEDUP_REMOVED lines=12> */
.L_x_8099:


//--------------------- .text._ZN18transformer_engine13normalization19ln_bwd_tuned_kernelINS0_13Kernel_traitsI6__halfS3_S3_fjLj2304ELj1ELj1ELj4ELj4ENS0_18Kernel_traits_baseILj2304ES3_S3_S3_fjLj128EEEEEEEvNS0_20BackwardKernelParamsE --------------------------
	.section	.text._ZN18transformer_engine13normalization19ln_bwd_tuned_kernelINS0_13Kernel_traitsI6__halfS3_S3_fjLj2304ELj1ELj1ELj4ELj4ENS0_18Kernel_traits_baseILj2304ES3_S3_S3_fjLj128EEEEEEEvNS0_20BackwardKernelParamsE,"ax",@progbits
	.align	128
        .global         _ZN18transformer_engine13normalization19ln_bwd_tuned_kernelINS0_13Kernel_traitsI6__halfS3_S3_fjLj2304ELj1ELj1ELj4ELj4ENS0_18Kernel_traits_baseILj2304ES3_S3_S3_fjLj128EEEEEEEvNS0_20BackwardKernelParamsE
        .type           _ZN18transformer_engine13normalization19ln_bwd_tuned_kernelINS0_13Kernel_traitsI6__halfS3_S3_fjLj2304ELj1ELj1ELj4ELj4ENS0_18Kernel_traits_baseILj2304ES3_S3_S3_fjLj128EEEEEEEvNS0_20BackwardKernelParamsE,@function
        .size           _ZN18transformer_engine13normalization19ln_bwd_tuned_kernelINS0_13Kernel_traitsI6__halfS3_S3_fjLj2304ELj1ELj1ELj4ELj4ENS0_18Kernel_traits_baseILj2304ES3_S3_S3_fjLj128EEEEEEEvNS0_20BackwardKernelParamsE,(.L_x_8100 - _ZN18transformer_engine13normalization19ln_bwd_tuned_kernelINS0_13Kernel_traitsI6__halfS3_S3_fjLj2304ELj1ELj1ELj4ELj4ENS0_18Kernel_traits_baseILj2304ES3_S3_S3_fjLj128EEEEEEEvNS0_20BackwardKernelParamsE)
        .other          _ZN18transformer_engine13normalization19ln_bwd_tuned_kernelINS0_13Kernel_traitsI6__halfS3_S3_fjLj2304ELj1ELj1ELj4ELj4ENS0_18Kernel_traits_baseILj2304ES3_S3_S3_fjLj128EEEEEEEvNS0_20BackwardKernelParamsE,@"STO_CUDA_ENTRY STV_DEFAULT"
_ZN18transformer_engine13normalization19ln_bwd_tuned_kernelINS0_13Kernel_traitsI6__halfS3_S3_fjLj2304ELj1ELj1ELj4ELj4ENS0_18Kernel_traits_baseILj2304ES3_S3_S3_fjLj128EEEEEEEvNS0_20BackwardKernelParamsE:
.text._ZN18transformer_engine13normalization19ln_bwd_tuned_kernelINS0_13Kernel_traitsI6__halfS3_S3_fjLj2304ELj1ELj1ELj4ELj4ENS0_18Kernel_traits_baseILj2304ES3_S3_S3_fjLj128EEEEEEEvNS0_20BackwardKernelParamsE:
        /* <DEDUP_REMOVED lines=90> */
.L_x_6965:
        /* <DEDUP_REMOVED lines=22> */
[--C-:B------:R-:W-:Y:S02]  /*0700*/  IMAD.WIDE.U32 R82, R21, 0x4, R76.reuse ;  /* 0x0000000415527825 */ /* 0x100fe400078e004c */
[----:B------:R-:W3:Y:S02]  /*0710*/  LDG.E R78, desc[UR6][R78.64] ;  /* 0x000000064e4e7981 */ /* 0x000ee4000c1e1900 */
[--C-:B0-----:R-:W-:Y:S02]  /*0720*/  IMAD.WIDE.U32 R10, R19, 0x4, R76.reuse ;  /* 0x00000004130a7825 */ /* 0x101fe400078e004c */
[----:B------:R0:W5:Y:S02]  /*0730*/  LDG.E R91, desc[UR6][R82.64] ;  /* 0x00000006525b7981 */ /* 0x000164000c1e1900 */
[----:B------:R-:W-:-:S02]  /*0740*/  IMAD.WIDE.U32 R72, R17, 0x4, R76 ;  /* 0x0000000411487825 */ /* 0x000fc400078e004c */
[----:B------:R0:W5:Y:S02]  /*0750*/  LDG.E R92, desc[UR6][R10.64] ;  /* 0x000000060a5c7981 */ /* 0x000164000c1e1900 */
[----:B----4-:R-:W-:Y:S02]  /*0760*/  IMAD.WIDE.U32 R74, R15, 0x4, R76 ;  /* 0x000000040f4a7825 */ /* 0x010fe400078e004c */
[----:B------:R-:W5:Y:S02]  /*0770*/  LDG.E R73, desc[UR6][R72.64] ;  /* 0x0000000648497981 */ /* 0x000f64000c1e1900 */
[----:B--2---:R-:W-:Y:S02]  /*0780*/  IMAD.WIDE R8, R71, 0x4, R8 ;  /* 0x0000000447087825 */ /* 0x004fe400078e0208 */
[----:B------:R2:W5:Y:S02]  /*0790*/  LDG.E R107, desc[UR6][R74.64] ;  /* 0x000000064a6b7981 */ /* 0x000564000c1e1900 */
[----:B------:R-:W-:-:S02]  /*07a0*/  IMAD.WIDE.U32 R76, R13, 0x4, R76 ;  /* 0x000000040d4c7825 */ /* 0x000fc400078e004c */
[----:B------:R-:W4:Y:S02]  /*07b0*/  LDG.E R8, desc[UR6][R8.64] ;  /* 0x0000000608087981 */ /* 0x000f24000c1e1900 */
[----:B---3--:R-:W-:Y:S02]  /*07c0*/  IMAD.WIDE R86, R71, 0x4, R6 ;  /* 0x0000000447567825 */ /* 0x008fe400078e0206 */
[----:B------:R3:W5:Y:S02]  /*07d0*/  LDG.E R109, desc[UR6][R76.64] ;  /* 0x000000064c6d7981 */ /* 0x000764000c1e1900 */
[--C-:B-1----:R-:W-:Y:S02]  /*07e0*/  IMAD.WIDE.U32 R80, R27, 0x4, R2.reuse ;  /* 0x000000041b507825 */ /* 0x102fe400078e0002 */
[----:B------:R-:W4:Y:S02]  /*07f0*/  LDG.E R72, desc[UR6][R86.64] ;  /* 0x0000000656487981 */ /* 0x000f24000c1e1900 */
        /* <DEDUP_REMOVED lines=8> */
[--C-:B--2---:R-:W-:Y:S02]  /*0880*/  IMAD.WIDE.U32 R74, R17, 0x4, R2.reuse ;  /* 0x00000004114a7825 */ /* 0x104fe400078e0002 */
[----:B------:R0:W5:Y:S02]  /*0890*/  LDG.E R10, desc[UR6][R10.64] ;  /* 0x000000060a0a7981 */ /* 0x000164000c1e1900 */
[--C-:B---3--:R-:W-:Y:S02]  /*08a0*/  IMAD.WIDE.U32 R76, R15, 0x4, R2.reuse ;  /* 0x000000040f4c7825 */ /* 0x108fe400078e0002 */
[----:B------:R0:W5:Y:S02]  /*08b0*/  LDG.E R74, desc[UR6][R74.64] ;  /* 0x000000064a4a7981 */ /* 0x000164000c1e1900 */
[----:B------:R-:W-:-:S02]  /*08c0*/  IMAD.WIDE.U32 R2, R13, 0x4, R2 ;  /* 0x000000040d027825 */ /* 0x000fc400078e0002 */
[----:B------:R0:W5:Y:S04]  /*08d0*/  LDG.E R76, desc[UR6][R76.64] ;  /* 0x000000064c4c7981 */ /* 0x000168000c1e1900 */
[----:B------:R0:W5:Y:S01]  /*08e0*/  LDG.E R2, desc[UR6][R2.64] ;  /* 0x0000000602027981 */ /* 0x000162000c1e1900 */
[----:B------:R-:W-:-:S05]  /*08f0*/  HADD2.F32 R9, -RZ, R78.H0_H0 ;  /* 0x2000004eff097230 */ /* 0x000fca0000004100 */
[----:B----4-:R-:W-:-:S04]  /*0900*/  FADD R9, -R8, R9 ;  /* 0x0000000908097221 */ /* 0x010fc80000000100 */
[----:B------:R-:W-:Y:S01]  /*0910*/  FMUL R0, R72, R9 ;  /* 0x0000000948007220 */ /* 0x000fe20000400000 */
[----:B0-----:R-:W-:Y:S06]  /*0920*/  @!P0 BRA `(.L_x_6961) ;  /* 0x00000008007c8947 */ /* 0x001fec0003800000 */
[----:B------:R-:W-:Y:S02]  /*0930*/  HADD2.F32 R141, -RZ, R78.H1_H1 ;  /* 0x3000004eff8d7230 */ /* 0x000fe40000004100 */
[----:B------:R-:W-:Y:S01]  /*0940*/  FADD R87, R28, 1 ;  /* 0x3f8000001c577421 */ /* 0x000fe20000000000 */
[--C-:B-----5:R-:W-:Y:S02]  /*0950*/  HADD2.F32 R139, -RZ, R80.reuse.H0_H0 ;  /* 0x20000050ff8b7230 */ /* 0x120fe40000004100 */
[----:B------:R-:W-:Y:S01]  /*0960*/  FADD R86, R118, 1 ;  /* 0x3f80000076567421 */ /* 0x000fe20000000000 */
        /* <DEDUP_REMOVED lines=34> */
[--C-:B------:R-:W-:Y:S02]  /*0b90*/  HADD2.F32 R8, -RZ, R89.reuse.H0_H0 ;  /* 0x20000059ff087230 */ /* 0x100fe40000004100 */
[----:B------:R-:W-:Y:S01]  /*0ba0*/  FADD R85, R117, 1 ;  /* 0x3f80000075557421 */ /* 0x000fe20000000000 */
[----:B------:R-:W-:-:S02]  /*0bb0*/  HADD2.F32 R5, -RZ, R89.H1_H1 ;  /* 0x30000059ff057230 */ /* 0x000fc40000004100 */
[----:B------:R-:W-:Y:S01]  /*0bc0*/  FADD R89, R119, 1 ;  /* 0x3f80000077597421 */ /* 0x000fe20000000000 */
[--C-:B------:R-:W-:Y:S02]  /*0bd0*/  HADD2.F32 R3, -RZ, R88.reuse.H0_H0 ;  /* 0x20000058ff037230 */ /* 0x100fe40000004100 */
[----:B------:R-:W-:Y:S01]  /*0be0*/  FMUL R93, R72, R93 ;  /* 0x0000005d485d7220 */ /* 0x000fe20000400000 */
[----:B------:R-:W-:Y:S02]  /*0bf0*/  HADD2.F32 R10, -RZ, R88.H1_H1 ;  /* 0x30000058ff0a7230 */ /* 0x000fe40000004100 */
[----:B------:R-:W-:Y:S01]  /*0c00*/  FMUL R89, R89, R2 ;  /* 0x0000000259597220 */ /* 0x000fe20000400000 */
[--C-:B------:R-:W-:Y:S02]  /*0c10*/  HADD2.F32 R98, -RZ, R91.reuse.H0_H0 ;  /* 0x2000005bff627230 */ /* 0x100fe40000004100 */
[----:B------:R-:W-:Y:S01]  /*0c20*/  FMUL R88, R87, R6 ;  /* 0x0000000657587220 */ /* 0x000fe20000400000 */
[----:B------:R-:W-:-:S02]  /*0c30*/  HADD2.F32 R9, -RZ, R91.H1_H1 ;  /* 0x3000005bff097230 */ /* 0x000fc40000004100 */
[----:B------:R-:W-:Y:S01]  /*0c40*/  FADD R91, R26, 1 ;  /* 0x3f8000001a5b7421 */ /* 0x000fe20000000000 */
[----:B------:R-:W-:Y:S01]  /*0c50*/  FMUL R87, R86, R3 ;  /* 0x0000000356577220 */ /* 0x000fe20000400000 */
[----:B------:R-:W-:Y:S01]  /*0c60*/  FFMA R94, R0, R89, RZ ;  /* 0x00000059005e7223 */ /* 0x000fe200000000ff */
[--C-:B------:R-:W-:Y:S02]  /*0c70*/  HADD2.F32 R100, -RZ, R92.reuse.H0_H0 ;  /* 0x2000005cff647230 */ /* 0x100fe40000004100 */
[----:B------:R-:W-:Y:S01]  /*0c80*/  FMUL R86, R91, R10 ;  /* 0x0000000a5b567220 */ /* 0x000fe20000400000 */
[C---:B------:R-:W-:Y:S01]  /*0c90*/  FMUL R91, R72.reuse, R141 ;  /* 0x0000008d485b7220 */ /* 0x040fe20000400000 */
[----:B------:R-:W-:Y:S01]  /*0ca0*/  FADD R141, RZ, R89 ;  /* 0x00000059ff8d7221 */ /* 0x000fe20000000000 */
[----:B------:R-:W-:Y:S02]  /*0cb0*/  HADD2.F32 R11, -RZ, R92.H1_H1 ;  /* 0x3000005cff0b7230 */ /* 0x000fe40000004100 */
[C---:B------:R-:W-:Y:S01]  /*0cc0*/  FMUL R92, R72.reuse, R139 ;  /* 0x0000008b485c7220 */ /* 0x040fe20000400000 */
[----:B------:R-:W-:Y:S01]  /*0cd0*/  FFMA R139, R91, R88, R94 ;  /* 0x000000585b8b7223 */ /* 0x000fe2000000005e */
[----:B------:R-:W-:Y:S01]  /*0ce0*/  FADD R108, R141, R88 ;  /* 0x000000588d6c7221 */ /* 0x000fe20000000000 */
[----:B------:R-:W-:Y:S01]  /*0cf0*/  FMUL R94, R72, R137 ;  /* 0x00000089485e7220 */ /* 0x000fe20000400000 */
[----:B------:R-:W-:Y:S01]  /*0d00*/  FADD R84, R24, 1 ;  /* 0x3f80000018547421 */ /* 0x000fe20000000000 */
[----:B------:R-:W-:Y:S01]  /*0d10*/  FMUL R85, R85, R8 ;  /* 0x0000000855557220 */ /* 0x000fe20000400000 */
[----:B------:R-:W-:Y:S01]  /*0d20*/  FADD R137, R108, R87 ;  /* 0x000000576c897221 */ /* 0x000fe20000000000 */
[----:B------:R-:W-:Y:S01]  /*0d30*/  FFMA R108, R92, R87, R139 ;  /* 0x000000575c6c7223 */ /* 0x000fe2000000008b */
[----:B------:R-:W-:-:S02]  /*0d40*/  HADD2.F32 R96, -RZ, R90.H0_H0 ;  /* 0x2000005aff607230 */ /* 0x000fc40000004100 */
[----:B------:R-:W-:Y:S01]  /*0d50*/  FADD R83, R116, 1 ;  /* 0x3f80000074537421 */ /* 0x000fe20000000000 */
[----:B------:R-:W-:Y:S01]  /*0d60*/  FADD R110, R137, R86 ;  /* 0x00000056896e7221 */ /* 0x000fe20000000000 */
[----:B------:R-:W-:Y:S01]  /*0d70*/  FFMA R137, R93, R86, R108 ;  /* 0x000000565d897223 */ /* 0x000fe2000000006c */
[----:B------:R-:W-:Y:S01]  /*0d80*/  FMUL R84, R84, R5 ;  /* 0x0000000554547220 */ /* 0x000fe20000400000 */
[----:B------:R-:W-:Y:S01]  /*0d90*/  FMUL R95, R72, R95 ;  /* 0x0000005f485f7220 */ /* 0x000fe20000400000 */
[----:B------:R-:W-:Y:S01]  /*0da0*/  FADD R139, R110, R85 ;  /* 0x000000556e8b7221 */ /* 0x000fe20000000000 */
[----:B------:R-:W-:Y:S01]  /*0db0*/  FFMA R110, R94, R85, R137 ;  /* 0x000000555e6e7223 */ /* 0x000fe20000000089 */
[----:B------:R-:W-:Y:S02]  /*0dc0*/  HADD2.F32 R7, -RZ, R90.H1_H1 ;  /* 0x3000005aff077230 */ /* 0x000fe40000004100 */
[----:B------:R-:W-:Y:S01]  /*0dd0*/  FADD R82, R22, 1 ;  /* 0x3f80000016527421 */ /* 0x000fe20000000000 */
[----:B------:R-:W-:Y:S01]  /*0de0*/  FMUL R83, R83, R96 ;  /* 0x0000006053537220 */ /* 0x000fe20000400000 */
[----:B------:R-:W-:Y:S01]  /*0df0*/  FADD R122, R139, R84 ;  /* 0x000000548b7a7221 */ /* 0x000fe20000000000 */
[C---:B------:R-:W-:Y:S01]  /*0e00*/  FMUL R97, R72.reuse, R97 ;  /* 0x0000006148617220 */ /* 0x040fe20000400000 */
[----:B------:R-:W-:Y:S01]  /*0e10*/  FFMA R124, R95, R84, R110 ;  /* 0x000000545f7c7223 */ /* 0x000fe2000000006e */
        /* <DEDUP_REMOVED lines=20> */
[C---:B------:R-:W-:Y:S01]  /*0f60*/  FMUL R125, R72.reuse, R127 ;  /* 0x0000007f487d7220 */ /* 0x040fe20000400000 */
[----:B------:R-:W-:Y:S01]  /*0f70*/  FADD R132, R129, R80 ;  /* 0x0000005081847221 */ /* 0x000fe20000000000 */
[----:B------:R-:W-:Y:S01]  /*0f80*/  FMUL R108, R72, R135 ;  /* 0x00000087486c7220 */ /* 0x000fe20000400000 */
[----:B------:R-:W-:Y:S01]  /*0f90*/  FFMA R127, R105, R80, R126 ;  /* 0x00000050697f7223 */ /* 0x000fe2000000007e */
[----:B------:R-:W-:-:S02]  /*0fa0*/  HADD2.F32 R102, -RZ, R73.H0_H0 ;  /* 0x20000049ff667230 */ /* 0x000fc40000004100 */
[----:B------:R-:W-:Y:S01]  /*0fb0*/  FMUL R110, R72, R133 ;  /* 0x00000085486e7220 */ /* 0x000fe20000400000 */
[----:B------:R-:W-:Y:S01]  /*0fc0*/  FADD R77, R113, 1 ;  /* 0x3f800000714d7421 */ /* 0x000fe20000000000 */
[----:B------:R-:W-:Y:S01]  /*0fd0*/  FMUL R78, R78, R11 ;  /* 0x0000000b4e4e7220 */ /* 0x000fe20000400000 */
[----:B------:R-:W-:Y:S01]  /*0fe0*/  FADD R133, R132, R79 ;  /* 0x0000004f84857221 */ /* 0x000fe20000000000 */
[----:B------:R-:W-:Y:S01]  /*0ff0*/  FFMA R127, R108, R79, R127 ;  /* 0x0000004f6c7f7223 */ /* 0x000fe2000000007f */
[----:B------:R-:W-:Y:S02]  /*1000*/  HADD2.F32 R103, -RZ, R73.H1_H1 ;  /* 0x30000049ff677230 */ /* 0x000fe40000004100 */
[----:B------:R-:W-:Y:S01]  /*1010*/  FMUL R77, R77, R102 ;  /* 0x000000664d4d7220 */ /* 0x000fe20000400000 */
[----:B------:R-:W-:Y:S01]  /*1020*/  FADD R126, R133, R78 ;  /* 0x0000004e857e7221 */ /* 0x000fe20000000000 */
[----:B------:R-:W-:Y:S01]  /*1030*/  FADD R76, R16, 1 ;  /* 0x3f800000104c7421 */ /* 0x000fe20000000000 */
[----:B------:R-:W-:Y:S01]  /*1040*/  FFMA R127, R110, R78, R127 ;  /* 0x0000004e6e7f7223 */ /* 0x000fe2000000007f */
[----:B------:R-:W-:-:S02]  /*1050*/  HADD2.F32 R104, -RZ, R107.H0_H0 ;  /* 0x2000006bff687230 */ /* 0x000fc40000004100 */
[----:B------:R-:W-:Y:S01]  /*1060*/  FADD R137, R126, R77 ;  /* 0x0000004d7e897221 */ /* 0x000fe20000000000 */
[----:B------:R-:W-:Y:S01]  /*1070*/  FADD R75, R112, 1 ;  /* 0x3f800000704b7421 */ /* 0x000fe20000000000 */
[----:B------:R-:W-:Y:S01]  /*1080*/  FMUL R76, R76, R103 ;  /* 0x000000674c4c7220 */ /* 0x000fe20000400000 */
[----:B------:R-:W-:Y:S01]  /*1090*/  FMUL R121, R72, R121 ;  /* 0x0000007948797220 */ /* 0x000fe20000400000 */
[----:B------:R-:W-:Y:S01]  /*10a0*/  FFMA R126, R120, R77, R127 ;  /* 0x0000004d787e7223 */ /* 0x000fe2000000007f */
[----:B------:R-:W-:Y:S02]  /*10b0*/  HADD2.F32 R107, -RZ, R107.H1_H1 ;  /* 0x3000006bff6b7230 */ /* 0x000fe40000004100 */
        /* <DEDUP_REMOVED lines=38> */
.L_x_6961:
[----:B------:R-:W-:Y:S02]  /*1320*/  HADD2.F32 R141, -RZ, R78.H1_H1 ;  /* 0x3000004eff8d7230 */ /* 0x000fe40000004100 */
[----:B------:R-:W-:Y:S01]  /*1330*/  FADD R75, RZ, R26 ;  /* 0x0000001aff4b7221 */ /* 0x000fe20000000000 */
[--C-:B-----5:R-:W-:Y:S02]  /*1340*/  HADD2.F32 R139, -RZ, R80.reuse.H0_H0 ;  /* 0x20000050ff8b7230 */ /* 0x120fe40000004100 */
[----:B------:R-:W-:Y:S01]  /*1350*/  FADD R85, RZ, R117 ;  /* 0x00000075ff557221 */ /* 0x000fe20000000000 */
        /* <DEDUP_REMOVED lines=35> */
[----:B------:R-:W-:Y:S01]  /*1590*/  FADD R74, RZ, R118 ;  /* 0x00000076ff4a7221 */ /* 0x000fe20000000000 */
[----:B------:R-:W-:-:S02]  /*15a0*/  HADD2.F32 R5, -RZ, R89.H1_H1 ;  /* 0x30000059ff057230 */ /* 0x000fc40000004100 */
[----:B------:R-:W-:Y:S01]  /*15b0*/  FADD R89, RZ, R119 ;  /* 0x00000077ff597221 */ /* 0x000fe20000000000 */
[----:B------:R-:W-:Y:S02]  /*15c0*/  HADD2.F32 R10, -RZ, R88.H1_H1 ;  /* 0x30000058ff0a7230 */ /* 0x000fe40000004100 */
[----:B------:R-:W-:Y:S01]  /*15d0*/  FMUL R93, R72, R93 ;  /* 0x0000005d485d7220 */ /* 0x000fe20000400000 */
[--C-:B------:R-:W-:Y:S02]  /*15e0*/  HADD2.F32 R98, -RZ, R91.reuse.H0_H0 ;  /* 0x2000005bff627230 */ /* 0x100fe40000004100 */
[----:B------:R-:W-:Y:S01]  /*15f0*/  FMUL R89, R2, R89 ;  /* 0x0000005902597220 */ /* 0x000fe20000400000 */
[----:B------:R-:W-:Y:S02]  /*1600*/  HADD2.F32 R9, -RZ, R91.H1_H1 ;  /* 0x3000005bff097230 */ /* 0x000fe40000004100 */
[----:B------:R-:W-:Y:S01]  /*1610*/  FADD R91, RZ, R112 ;  /* 0x00000070ff5b7221 */ /* 0x000fe20000000000 */
[----:B------:R-:W-:-:S02]  /*1620*/  HADD2.F32 R104, -RZ, R107.H0_H0 ;  /* 0x2000006bff687230 */ /* 0x000fc40000004100 */
[----:B------:R-:W-:Y:S01]  /*1630*/  FMUL R86, R10, R75 ;  /* 0x0000004b0a567220 */ /* 0x000fe20000400000 */
[--C-:B------:R-:W-:Y:S02]  /*1640*/  HADD2.F32 R102, -RZ, R73.reuse.H0_H0 ;  /* 0x20000049ff667230 */ /* 0x100fe40000004100 */
[----:B------:R-:W-:Y:S01]  /*1650*/  FFMA R94, R0, R89, RZ ;  /* 0x00000059005e7223 */ /* 0x000fe200000000ff */
[----:B------:R-:W-:Y:S02]  /*1660*/  HADD2.F32 R103, -RZ, R73.H1_H1 ;  /* 0x30000049ff677230 */ /* 0x000fe40000004100 */
[----:B------:R-:W-:Y:S01]  /*1670*/  FADD R73, RZ, R28 ;  /* 0x0000001cff497221 */ /* 0x000fe20000000000 */
[----:B------:R-:W-:Y:S02]  /*1680*/  HADD2.F32 R3, -RZ, R88.H0_H0 ;  /* 0x20000058ff037230 */ /* 0x000fe40000004100 */
[----:B------:R-:W-:Y:S01]  /*1690*/  FMUL R75, R104, R91 ;  /* 0x0000005b684b7220 */ /* 0x000fe20000400000 */
[----:B------:R-:W-:-:S02]  /*16a0*/  HADD2.F32 R96, -RZ, R90.H0_H0 ;  /* 0x2000005aff607230 */ /* 0x000fc40000004100 */
[----:B------:R-:W-:Y:S01]  /*16b0*/  FMUL R91, R72, R141 ;  /* 0x0000008d485b7220 */ /* 0x000fe20000400000 */
[----:B------:R-:W-:Y:S02]  /*16c0*/  HADD2.F32 R7, -RZ, R90.H1_H1 ;  /* 0x3000005aff077230 */ /* 0x000fe40000004100 */
[----:B------:R-:W-:Y:S01]  /*16d0*/  FADD R90, RZ, R14 ;  /* 0x0000000eff5a7221 */ /* 0x000fe20000000000 */
[----:B------:R-:W-:Y:S02]  /*16e0*/  HADD2.F32 R107, -RZ, R107.H1_H1 ;  /* 0x3000006bff6b7230 */ /* 0x000fe40000004100 */
[----:B------:R-:W-:Y:S01]  /*16f0*/  FMUL R88, R6, R73 ;  /* 0x0000004906587220 */ /* 0x000fe20000400000 */
[----:B------:R-:W-:Y:S02]  /*1700*/  HADD2.F32 R106, -RZ, R109.H0_H0 ;  /* 0x2000006dff6a7230 */ /* 0x000fe40000004100 */
[----:B------:R-:W-:Y:S01]  /*1710*/  FADD R141, RZ, R89 ;  /* 0x00000059ff8d7221 */ /* 0x000fe20000000000 */
[----:B------:R-:W-:-:S02]  /*1720*/  HADD2.F32 R100, -RZ, R92.H0_H0 ;  /* 0x2000005cff647230 */ /* 0x000fc40000004100 */
[----:B------:R-:W-:Y:S01]  /*1730*/  FMUL R87, R3, R74 ;  /* 0x0000004a03577220 */ /* 0x000fe20000400000 */
[----:B------:R-:W-:Y:S02]  /*1740*/  HADD2.F32 R11, -RZ, R92.H1_H1 ;  /* 0x3000005cff0b7230 */ /* 0x000fe40000004100 */
[----:B------:R-:W-:Y:S01]  /*1750*/  FADD R92, RZ, R12 ;  /* 0x0000000cff5c7221 */ /* 0x000fe20000000000 */
[----:B------:R-:W-:Y:S02]  /*1760*/  HADD2.F32 R109, -RZ, R109.H1_H1 ;  /* 0x3000006dff6d7230 */ /* 0x000fe40000004100 */
[----:B------:R-:W-:Y:S01]  /*1770*/  FMUL R74, R107, R90 ;  /* 0x0000005a6b4a7220 */ /* 0x000fe20000400000 */
[----:B------:R-:W-:Y:S01]  /*1780*/  FADD R108, R141, R88 ;  /* 0x000000588d6c7221 */ /* 0x000fe20000000000 */
[----:B------:R-:W-:Y:S01]  /*1790*/  FADD R84, RZ, R24 ;  /* 0x00000018ff547221 */ /* 0x000fe20000000000 */
[----:B------:R-:W-:Y:S01]  /*17a0*/  FMUL R85, R8, R85 ;  /* 0x0000005508557220 */ /* 0x000fe20000400000 */
[----:B------:R-:W-:Y:S01]  /*17b0*/  FMUL R90, R109, R92 ;  /* 0x0000005c6d5a7220 */ /* 0x000fe20000400000 */
        /* <DEDUP_REMOVED lines=28> */
[----:B------:R-:W-:Y:S01]  /*1980*/  FMUL R122, R72, R129 ;  /* 0x00000081487a7220 */ /* 0x000fe20000400000 */
        /* <DEDUP_REMOVED lines=8> */
[C---:B------:R-:W-:Y:S01]  /*1a10*/  FMUL R125, R72.reuse, R127 ;  /* 0x0000007f487d7220 */ /* 0x040fe20000400000 */
[----:B------:R-:W-:Y:S01]  /*1a20*/  FADD R132, R129, R80 ;  /* 0x0000005081847221 */ /* 0x000fe20000000000 */
[C---:B------:R-:W-:Y:S01]  /*1a30*/  FMUL R108, R72.reuse, R135 ;  /* 0x00000087486c7220 */ /* 0x040fe20000400000 */
[----:B------:R-:W-:Y:S01]  /*1a40*/  FFMA R127, R105, R80, R126 ;  /* 0x00000050697f7223 */ /* 0x000fe2000000007e */
[----:B------:R-:W-:Y:S01]  /*1a50*/  FMUL R110, R72, R133 ;  /* 0x00000085486e7220 */ /* 0x000fe20000400000 */
        /* <DEDUP_REMOVED lines=42> */
.L_x_6962:
        /* <DEDUP_REMOVED lines=57> */
.L_x_6976:
        /* <DEDUP_REMOVED lines=15> */
.L_x_6964:
        /* <DEDUP_REMOVED lines=137> */
.L_x_6960:
        /* <DEDUP_REMOVED lines=51> */
.L_x_6963:
[----:B------:R-:W-:Y:S01]  /*2d40*/  HFMA2.MMA R100, -RZ, RZ, 0, 9.5367431640625e-07 ;  /* 0x00000010ff647435 */ /* 0x000fe200000001ff */
[----:B------:R-:W-:Y:S02]  /*2d50*/  MOV R98, R127 ;  /* 0x0000007f00627202 */ /* 0x000fe40000000f00 */
[----:B------:R-:W-:Y:S02]  /*2d60*/  MOV R103, 0x1f ;  /* 0x0000001f00677802 */ /* 0x000fe40000000f00 */
[----:B------:R-:W-:-:S07]  /*2d70*/  MOV R11, 0xffffffff ;  /* 0xffffffff000b7802 */ /* 0x000fce0000000f00 */
[----:B------:R-:W-:Y:S05]  /*2d80*/  WARPSYNC.COLLECTIVE R11, `(.L_x_6966) ;  /* 0x000000000b087348 */ /* 0x000fea0003c00000 */
[----:B------:R0:W1:Y:S02]  /*2d90*/  SHFL.DOWN P1, R96, R98, R100, R103 ;  /* 0x0800006462607389 */ /* 0x0000640000020067 */
[----:B01----:R-:W-:Y:S01]  /*2da0*/  ENDCOLLECTIVE ;  /* 0x000000000000791b */ /* 0x003fe20003800000 */
.L_x_6966:
[----:B------:R-:W-:Y:S02]  /*2db0*/  MOV R98, R126 ;  /* 0x0000007e00627202 */ /* 0x000fe40000000f00 */
[----:B------:R-:W-:-:S07]  /*2dc0*/  MOV R2, R96 ;  /* 0x0000006000027202 */ /* 0x000fce0000000f00 */
[----:B------:R-:W-:Y:S05]  /*2dd0*/  WARPSYNC.COLLECTIVE R11, `(.L_x_6967) ;  /* 0x000000000b087348 */ /* 0x000fea0003c00000 */
[----:B------:R0:W1:Y:S02]  /*2de0*/  SHFL.DOWN P1, R96, R98, R100, R103 ;  /* 0x0800006462607389 */ /* 0x0000640000020067 */
[----:B01----:R-:W-:Y:S01]  /*2df0*/  ENDCOLLECTIVE ;  /* 0x000000000000791b */ /* 0x003fe20003800000 */
.L_x_6967:
[----:B------:R-:W-:Y:S01]  /*2e00*/  FADD R2, R2, R127 ;  /* 0x0000007f02027221 */ /* 0x000fe20000000000 */
[----:B------:R-:W-:-:S04]  /*2e10*/  HFMA2.MMA R100, -RZ, RZ, 0, 4.76837158203125e-07 ;  /* 0x00000008ff647435 */ /* 0x000fc800000001ff */
[----:B------:R-:W-:Y:S02]  /*2e20*/  MOV R98, R2 ;  /* 0x0000000200627202 */ /* 0x000fe40000000f00 */
[----:B------:R-:W-:-:S07]  /*2e30*/  MOV R3, R96 ;  /* 0x0000006000037202 */ /* 0x000fce0000000f00 */
[----:B------:R-:W-:Y:S05]  /*2e40*/  WARPSYNC.COLLECTIVE R11, `(.L_x_6968) ;  /* 0x000000000b087348 */ /* 0x000fea0003c00000 */
[----:B------:R0:W1:Y:S02]  /*2e50*/  SHFL.DOWN P1, R96, R98, R100, R103 ;  /* 0x0800006462607389 */ /* 0x0000640000020067 */
[----:B01----:R-:W-:Y:S01]  /*2e60*/  ENDCOLLECTIVE ;  /* 0x000000000000791b */ /* 0x003fe20003800000 */
.L_x_6968:
[----:B------:R-:W-:-:S05]  /*2e70*/  FADD R3, R3, R126 ;  /* 0x0000007e03037221 */ /* 0x000fca0000000000 */
[----:B------:R-:W-:Y:S02]  /*2e80*/  MOV R98, R3 ;  /* 0x0000000300627202 */ /* 0x000fe40000000f00 */
[----:B------:R-:W-:-:S07]  /*2e90*/  MOV R5, R96 ;  /* 0x0000006000057202 */ /* 0x000fce0000000f00 */
[----:B------:R-:W-:Y:S05]  /*2ea0*/  WARPSYNC.COLLECTIVE R11, `(.L_x_6969) ;  /* 0x000000000b087348 */ /* 0x000fea0003c00000 */
[----:B------:R0:W1:Y:S02]  /*2eb0*/  SHFL.DOWN P1, R96, R98, R100, R103 ;  /* 0x0800006462607389 */ /* 0x0000640000020067 */
[----:B01----:R-:W-:Y:S01]  /*2ec0*/  ENDCOLLECTIVE ;  /* 0x000000000000791b */ /* 0x003fe20003800000 */
.L_x_6969:
[----:B------:R-:W-:Y:S01]  /*2ed0*/  FADD R5, R2, R5 ;  /* 0x0000000502057221 */ /* 0x000fe20000000000 */
[----:B------:R-:W-:-:S04]  /*2ee0*/  HFMA2.MMA R100, -RZ, RZ, 0, 2.384185791015625e-07 ;  /* 0x00000004ff647435 */ /* 0x000fc800000001ff */
[----:B------:R-:W-:Y:S02]  /*2ef0*/  MOV R98, R5 ;  /* 0x0000000500627202 */ /* 0x000fe40000000f00 */
[----:B------:R-:W-:-:S07]  /*2f00*/  MOV R6, R96 ;  /* 0x0000006000067202 */ /* 0x000fce0000000f00 */
[----:B------:R-:W-:Y:S05]  /*2f10*/  WARPSYNC.COLLECTIVE R11, `(.L_x_6970) ;  /* 0x000000000b087348 */ /* 0x000fea0003c00000 */
[----:B------:R0:W1:Y:S02]  /*2f20*/  SHFL.DOWN P1, R96, R98, R100, R103 ;  /* 0x0800006462607389 */ /* 0x0000640000020067 */
[----:B01----:R-:W-:Y:S01]  /*2f30*/  ENDCOLLECTIVE ;  /* 0x000000000000791b */ /* 0x003fe20003800000 */
.L_x_6970:
[----:B------:R-:W-:-:S05]  /*2f40*/  FADD R6, R3, R6 ;  /* 0x0000000603067221 */ /* 0x000fca0000000000 */
[----:B------:R-:W-:Y:S02]  /*2f50*/  MOV R98, R6 ;  /* 0x0000000600627202 */ /* 0x000fe40000000f00 */
[----:B------:R-:W-:-:S07]  /*2f60*/  MOV R8, R96 ;  /* 0x0000006000087202 */ /* 0x000fce0000000f00 */
[----:B------:R-:W-:Y:S05]  /*2f70*/  WARPSYNC.COLLECTIVE R11, `(.L_x_6971) ;  /* 0x000000000b087348 */ /* 0x000fea0003c00000 */
[----:B------:R0:W1:Y:S02]  /*2f80*/  SHFL.DOWN P1, R96, R98, R100, R103 ;  /* 0x0800006462607389 */ /* 0x0000640000020067 */
[----:B01----:R-:W-:Y:S01]  /*2f90*/  ENDCOLLECTIVE ;  /* 0x000000000000791b */ /* 0x003fe20003800000 */
.L_x_6971:
[----:B------:R-:W-:Y:S01]  /*2fa0*/  FADD R8, R5, R8 ;  /* 0x0000000805087221 */ /* 0x000fe20000000000 */
[----:B------:R-:W-:-:S04]  /*2fb0*/  HFMA2.MMA R100, -RZ, RZ, 0, 1.1920928955078125e-07 ;  /* 0x00000002ff647435 */ /* 0x000fc800000001ff */
[----:B------:R-:W-:Y:S02]  /*2fc0*/  MOV R98, R8 ;  /* 0x0000000800627202 */ /* 0x000fe40000000f00 */
[----:B------:R-:W-:-:S07]  /*2fd0*/  MOV R7, R96 ;  /* 0x0000006000077202 */ /* 0x000fce0000000f00 */
[----:B------:R-:W-:Y:S05]  /*2fe0*/  WARPSYNC.COLLECTIVE R11, `(.L_x_6972) ;  /* 0x000000000b087348 */ /* 0x000fea0003c00000 */
[----:B------:R0:W1:Y:S02]  /*2ff0*/  SHFL.DOWN P1, R96, R98, R100, R103 ;  /* 0x0800006462607389 */ /* 0x0000640000020067 */
[----:B01----:R-:W-:Y:S01]  /*3000*/  ENDCOLLECTIVE ;  /* 0x000000000000791b */ /* 0x003fe20003800000 */
.L_x_6972:
[----:B------:R-:W-:-:S05]  /*3010*/  FADD R7, R6, R7 ;  /* 0x0000000706077221 */ /* 0x000fca0000000000 */
[----:B------:R-:W-:Y:S02]  /*3020*/  MOV R98, R7 ;  /* 0x0000000700627202 */ /* 0x000fe40000000f00 */
[----:B------:R-:W-:-:S07]  /*3030*/  MOV R9, R96 ;  /* 0x0000006000097202 */ /* 0x000fce0000000f00 */
[----:B------:R-:W-:Y:S05]  /*3040*/  WARPSYNC.COLLECTIVE R11, `(.L_x_6973) ;  /* 0x000000000b087348 */ /* 0x000fea0003c00000 */
[----:B------:R0:W1:Y:S02]  /*3050*/  SHFL.DOWN P1, R96, R98, R100, R103 ;  /* 0x0800006462607389 */ /* 0x0000640000020067 */
[----:B01----:R-:W-:Y:S01]  /*3060*/  ENDCOLLECTIVE ;  /* 0x000000000000791b */ /* 0x003fe20003800000 */
.L_x_6973:
[----:B------:R-:W-:Y:S01]  /*3070*/  FADD R9, R8, R9 ;  /* 0x0000000908097221 */ /* 0x000fe20000000000 */
[----:B------:R-:W-:-:S04]  /*3080*/  HFMA2.MMA R100, -RZ, RZ, 0, 5.9604644775390625e-08 ;  /* 0x00000001ff647435 */ /* 0x000fc800000001ff */
[----:B------:R-:W-:Y:S02]  /*3090*/  MOV R98, R9 ;  /* 0x0000000900627202 */ /* 0x000fe40000000f00 */
[----:B------:R-:W-:-:S07]  /*30a0*/  MOV R10, R96 ;  /* 0x00000060000a7202 */ /* 0x000fce0000000f00 */
[----:B------:R-:W-:Y:S05]  /*30b0*/  WARPSYNC.COLLECTIVE R11, `(.L_x_6974) ;  /* 0x000000000b087348 */ /* 0x000fea0003c00000 */
[----:B------:R0:W1:Y:S02]  /*30c0*/  SHFL.DOWN P1, R96, R98, R100, R103 ;  /* 0x0800006462607389 */ /* 0x0000640000020067 */
[----:B01----:R-:W-:Y:S01]  /*30d0*/  ENDCOLLECTIVE ;  /* 0x000000000000791b */ /* 0x003fe20003800000 */
.L_x_6974:
[----:B------:R-:W-:-:S05]  /*30e0*/  FADD R10, R7, R10 ;  /* 0x0000000a070a7221 */ /* 0x000fca0000000000 */
[----:B------:R-:W-:Y:S02]  /*30f0*/  MOV R98, R10 ;  /* 0x0000000a00627202 */ /* 0x000fe40000000f00 */
[----:B------:R-:W-:-:S07]  /*3100*/  MOV R2, R96 ;  /* 0x0000006000027202 */ /* 0x000fce0000000f00 */
[----:B------:R-:W-:Y:S05]  /*3110*/  WARPSYNC.COLLECTIVE R11, `(.L_x_6975) ;  /* 0x000000000b087348 */ /* 0x000fea0003c00000 */
[----:B------:R0:W1:Y:S02]  /*3120*/  SHFL.DOWN P1, R96, R98, R100, R103 ;  /* 0x0800006462607389 */ /* 0x0000640000020067 */
[----:B01----:R-:W-:Y:S01]  /*3130*/  ENDCOLLECTIVE ;  /* 0x000000000000791b */ /* 0x003fe20003800000 */
.L_x_6975:
[----:B------:R-:W-:Y:S01]  /*3140*/  MOV R3, R96 ;  /* 0x0000006000037202 */ /* 0x000fe20000000f00 */
[----:B------:R-:W-:Y:S06]  /*3150*/  BRA `(.L_x_6976) ;  /* 0xffffffec00cc7947 */ /* 0x000fec000383ffff */
.L_x_6977:
        /* <DEDUP_REMOVED lines=10> */
.L_x_8100:


//--------------------- .text._ZN18transformer_engine13normalization28ln_bwd_finalize_tuned_kernelINS0_22Kernel_traits_finalizeILj2304EffffjLj1024ELj4ENS0_18Kernel_traits_baseILj2304EffffjLj1024EEEEEEEvNS0_20BackwardKernelParamsE --------------------------
	.section	.text._ZN18transformer_engine13normalization28ln_bwd_finalize_tuned_kernelINS0_22Kernel_traits_finalizeILj2304EffffjLj1024ELj4ENS0_18Kernel_traits_baseILj2304EffffjLj1024EEEEEEEvNS0_20BackwardKernelParamsE,"ax",@progbits
	.align	128
        .global         _ZN18transformer_engine13normalization28ln_bwd_finalize_tuned_kernelINS0_22Kernel_traits_finalizeILj2304EffffjLj1024ELj4ENS0_18Kernel_traits_baseILj2304EffffjLj1024EEEEEEEvNS0_20BackwardKernelParamsE
        .type           _ZN18transformer_engine13normalization28ln_bwd_finalize_tuned_kernelINS0_22Kernel_traits_finalizeILj2304EffffjLj1024ELj4ENS0_18Kernel_traits_baseILj2304EffffjLj1024EEEEEEEvNS0_20BackwardKernelParamsE,@function
        .size           _ZN18transformer_engine13normalization28ln_bwd_finalize_tuned_kernelINS0_22Kernel_traits_finalizeILj2304EffffjLj1024ELj4ENS0_18Kernel_traits_baseILj2304EffffjLj1024EEEEEEEvNS0_20BackwardKernelParamsE,(.L_x_8101 - _ZN18transformer_engine13normalization28ln_bwd_finalize_tuned_kernelINS0_22Kernel_traits_finalizeILj2304EffffjLj1024ELj4ENS0_18Kernel_traits_baseILj2304EffffjLj1024EEEEEEEvNS0_20BackwardKernelParamsE)
        .other          _ZN18transformer_engine13normalization28ln_bwd_finalize_tuned_kernelINS0_22Kernel_traits_finalizeILj2304EffffjLj1024ELj4ENS0_18Kernel_traits_baseILj2304EffffjLj1024EEEEEEEvNS0_20BackwardKernelParamsE,@"STO_CUDA_ENTRY STV_DEFAULT"
_ZN18transformer_engine13normalization28ln_bwd_finalize_tuned_kernelINS0_22Kernel_traits_finalizeILj2304EffffjLj1024ELj4ENS0_18Kernel_traits_baseILj2304EffffjLj1024EEEEEEEvNS0_20BackwardKernelParamsE:
.text._ZN18transformer_engine13normalization28ln_bwd_finalize_tuned_kernelINS0_22Kernel_traits_finalizeILj2304EffffjLj1024ELj4ENS0_18Kernel_traits_baseILj2304EffffjLj1024EEEEEEEvNS0_20BackwardKernelParamsE:
        /* <DEDUP_REMOVED lines=20> */
.L_x_6989:
        /* <DEDUP_REMOVED lines=28> */
.L_x_6982:
        /* <DEDUP_REMOVED lines=33> */
.L_x_6981:
[----:B------:R-:W-:Y:S05]  /*0510*/  BSYNC B1 ;  /* 0x0000000000017941 */ /* 0x000fea0003800000 */
.L_x_6980:
        /* <DEDUP_REMOVED lines=23> */
.L_x_6984:
[----:B------:R-:W-:Y:S05]  /*0690*/  BSYNC B1 ;  /* 0x0000000000017941 */ /* 0x000fea0003800000 */
.L_x_6983:
        /* <DEDUP_REMOVED lines=11> */
.L_x_6979:
[----:B------:R-:W-:Y:S05]  /*0750*/  BSYNC B0 ;  /* 0x0000000000007941 */ /* 0x000fea0003800000 */
.L_x_6978:
        /* <DEDUP_REMOVED lines=33> */
.L_x_7000:
[----:B------:R-:W-:Y:S01]  /*0970*/  @!P0 SHF.R.U32.HI R11, RZ, 0x3, R0 ;  /* 0x00000003ff0b8819 */ /* 0x000fe20000011600 */
[----:B--2---:R-:W-:Y:S01]  /*0980*/  FADD R13, R8, R13 ;  /* 0x0000000d080d7221 */ /* 0x004fe20000000000 */
[----:B-1----:R-:W-:Y:S02]  /*0990*/  FADD R9, R10, R9 ;  /* 0x000000090a097221 */ /* 0x002fe40000000000 */
[----:B0-----:R-:W-:-:S05]  /*09a0*/  @!P0 LOP3.LUT R8, R11, 0x1ffffffc, RZ, 0xc0, !PT ;  /* 0x1ffffffc0b088812 */ /* 0x001fca00078ec0ff */
[----:B------:R1:W-:Y:S04]  /*09b0*/  @!P0 STS [R8+UR4+0x2000], R13 ;  /* 0x0020000d08008988 */ /* 0x0003e80008000804 */
[----:B------:R1:W-:Y:S02]  /*09c0*/  @!P0 STS [R8+UR4+0x2080], R9 ;  /* 0x0020800908008988 */ /* 0x0003e40008000804 */
.L_x_6985:
        /* <DEDUP_REMOVED lines=16> */
.L_x_6988:
[----:B------:R-:W-:Y:S05]  /*0ad0*/  BSYNC B0 ;  /* 0x0000000000007941 */ /* 0x000fea0003800000 */
.L_x_6987:
[C---:B------:R-:W-:Y:S02]  /*0ae0*/  ISETP.GT.U32.AND P0, PT, R5.reuse, -0x901, PT ;  /* 0xfffff6ff0500780c */ /* 0x040fe40003f04070 */
[----:B------:R-:W-:Y:S02]  /*0af0*/  IADD3 R5, R5, 0x900, RZ ;  /* 0x0000090005057810 */ /* 0x000fe40007ffe0ff */
[----:B------:R-:W-:-:S09]  /*0b00*/  IADD3 R6, R6, 0x480, RZ ;  /* 0x0000048006067810 */ /* 0x000fd20007ffe0ff */
[----:B------:R-:W-:Y:S05]  /*0b10*/  @P0 BRA `(.L_x_6989) ;  /* 0xfffffff400880947 */ /* 0x000fea000383ffff */
[----:B------:R-:W-:Y:S05]  /*0b20*/  EXIT ;  /* 0x000000000000794d */ /* 0x000fea0003800000 */
.L_x_6986:
[----:B------:R-:W-:Y:S01]  /*0b30*/  HFMA2.MMA R18, -RZ, RZ, 0, 5.9604644775390625e-08 ;  /* 0x00000001ff127435 */ /* 0x000fe200000001ff */
[----:B0-----:R-:W-:Y:S01]  /*0b40*/  IMAD.MOV.U32 R19, RZ, RZ, R10 ;  /* 0x000000ffff137224 */ /* 0x001fe200078e000a */
[----:B------:R-:W-:Y:S02]  /*0b50*/  MOV R21, 0x1f ;  /* 0x0000001f00157802 */ /* 0x000fe40000000f00 */
[----:B------:R-:W-:-:S07]  /*0b60*/  MOV R16, 0xffffffff ;  /* 0xffffffff00107802 */ /* 0x000fce0000000f00 */
[----:B-12---:R-:W-:Y:S05]  /*0b70*/  WARPSYNC.COLLECTIVE R16, `(.L_x_6990) ;  /* 0x0000000010087348 */ /* 0x006fea0003c00000 */
[----:B------:R0:W3:Y:S02]  /*0b80*/  SHFL.BFLY P1, R17, R19, R18, R21 ;  /* 0x0c00001213117389 */ /* 0x0000e40000020015 */
[----:B0123--:R-:W-:Y:S01]  /*0b90*/  ENDCOLLECTIVE ;  /* 0x000000000000791b */ /* 0x00ffe20003800000 */
.L_x_6990:
[----:B------:R-:W-:Y:S01]  /*0ba0*/  HFMA2.MMA R18, -RZ, RZ, 0, 1.1920928955078125e-07 ;  /* 0x00000002ff127435 */ /* 0x000fe200000001ff */
[----:B------:R-:W-:-:S04]  /*0bb0*/  IMAD.MOV.U32 R9, RZ, RZ, R17 ;  /* 0x000000ffff097224 */ /* 0x000fc800078e0011 */
[----:B------:R-:W-:-:S05]  /*0bc0*/  FADD R9, R10, R9 ;  /* 0x000000090a097221 */ /* 0x000fca0000000000 */
[----:B------:R-:W-:-:S07]  /*0bd0*/  MOV R19, R9 ;  /* 0x0000000900137202 */ /* 0x000fce0000000f00 */
[----:B------:R-:W-:Y:S05]  /*0be0*/  WARPSYNC.COLLECTIVE R16, `(.L_x_6991) ;  /* 0x0000000010087348 */ /* 0x000fea0003c00000 */
[----:B------:R0:W1:Y:S02]  /*0bf0*/  SHFL.BFLY P1, R17, R19, R18, R21 ;  /* 0x0c00001213117389 */ /* 0x0000640000020015 */
[----:B01----:R-:W-:Y:S01]  /*0c00*/  ENDCOLLECTIVE ;  /* 0x000000000000791b */ /* 0x003fe20003800000 */
.L_x_6991:
[----:B------:R-:W-:Y:S01]  /*0c10*/  HFMA2.MMA R18, -RZ, RZ, 0, 2.384185791015625e-07 ;  /* 0x00000004ff127435 */ /* 0x000fe200000001ff */
[----:B------:R-:W-:-:S05]  /*0c20*/  MOV R12, R17 ;  /* 0x00000011000c7202 */ /* 0x000fca0000000f00 */
[----:B------:R-:W-:-:S04]  /*0c30*/  FADD R12, R9, R12 ;  /* 0x0000000c090c7221 */ /* 0x000fc80000000000 */
[----:B------:R-:W-:-:S07]  /*0c40*/  IMAD.MOV.U32 R19, RZ, RZ, R12 ;  /* 0x000000ffff137224 */ /* 0x000fce00078e000c */
[----:B------:R-:W-:Y:S05]  /*0c50*/  WARPSYNC.COLLECTIVE R16, `(.L_x_6992) ;  /* 0x0000000010087348 */ /* 0x000fea0003c00000 */
[----:B------:R0:W1:Y:S02]  /*0c60*/  SHFL.BFLY P1, R17, R19, R18, R21 ;  /* 0x0c00001213117389 */ /* 0x0000640000020015 */
[----:B01----:R-:W-:Y:S01]  /*0c70*/  ENDCOLLECTIVE ;  /* 0x000000000000791b */ /* 0x003fe20003800000 */
.L_x_6992:
[----:B------:R-:W-:Y:S01]  /*0c80*/  IMAD.MOV.U32 R18, RZ, RZ, 0x8 ;  /* 0x00000008ff127424 */ /* 0x000fe200078e00ff */
[----:B------:R-:W-:-:S05]  /*0c90*/  MOV R11, R17 ;  /* 0x00000011000b7202 */ /* 0x000fca0000000f00 */
[----:B------:R-:W-:-:S05]  /*0ca0*/  FADD R11, R12, R11 ;  /* 0x0000000b0c0b7221 */ /* 0x000fca0000000000 */
[----:B------:R-:W-:-:S07]  /*0cb0*/  MOV R19, R11 ;  /* 0x0000000b00137202 */ /* 0x000fce0000000f00 */
[----:B------:R-:W-:Y:S05]  /*0cc0*/  WARPSYNC.COLLECTIVE R16, `(.L_x_6993) ;  /* 0x0000000010087348 */ /* 0x000fea0003c00000 */
[----:B------:R0:W1:Y:S02]  /*0cd0*/  SHFL.BFLY P1, R17, R19, R18, R21 ;  /* 0x0c00001213117389 */ /* 0x0000640000020015 */
[----:B01----:R-:W-:Y:S01]  /*0ce0*/  ENDCOLLECTIVE ;  /* 0x000000000000791b */ /* 0x003fe20003800000 */
.L_x_6993:
[----:B------:R-:W-:Y:S01]  /*0cf0*/  HFMA2.MMA R18, -RZ, RZ, 0, 9.5367431640625e-07 ;  /* 0x00000010ff127435 */ /* 0x000fe200000001ff */
[----:B------:R-:W-:-:S05]  /*0d00*/  MOV R10, R17 ;  /* 0x00000011000a7202 */ /* 0x000fca0000000f00 */
[----:B------:R-:W-:-:S05]  /*0d10*/  FADD R10, R11, R10 ;  /* 0x0000000a0b0a7221 */ /* 0x000fca0000000000 */
[----:B------:R-:W-:-:S07]  /*0d20*/  MOV R19, R10 ;  /* 0x0000000a00137202 */ /* 0x000fce0000000f00 */
[----:B------:R-:W-:Y:S05]  /*0d30*/  WARPSYNC.COLLECTIVE R16, `(.L_x_6994) ;  /* 0x0000000010087348 */ /* 0x000fea0003c00000 */
[----:B------:R0:W1:Y:S02]  /*0d40*/  SHFL.BFLY P1, R17, R19, R18, R21 ;  /* 0x0c00001213117389 */ /* 0x0000640000020015 */
[----:B01----:R-:W-:Y:S01]  /*0d50*/  ENDCOLLECTIVE ;  /* 0x000000000000791b */ /* 0x003fe20003800000 */
.L_x_6994:
[----:B------:R-:W-:Y:S01]  /*0d60*/  HFMA2.MMA R18, -RZ, RZ, 0, 5.9604644775390625e-08 ;  /* 0x00000001ff127435 */ /* 0x000fe200000001ff */
[----:B------:R-:W-:Y:S01]  /*0d70*/  MOV R19, R8 ;  /* 0x0000000800137202 */ /* 0x000fe20000000f00 */
[----:B------:R-:W-:-:S09]  /*0d80*/  IMAD.MOV.U32 R9, RZ, RZ, R17 ;  /* 0x000000ffff097224 */ /* 0x000fd200078e0011 */
[----:B------:R-:W-:Y:S05]  /*0d90*/  WARPSYNC.COLLECTIVE R16, `(.L_x_6995) ;  /* 0x0000000010087348 */ /* 0x000fea0003c00000 */
[----:B------:R0:W1:Y:S02]  /*0da0*/  SHFL.BFLY P1, R17, R19, R18, R21 ;  /* 0x0c00001213117389 */ /* 0x0000640000020015 */
[----:B01----:R-:W-:Y:S01]  /*0db0*/  ENDCOLLECTIVE ;  /* 0x000000000000791b */ /* 0x003fe20003800000 */
.L_x_6995:
[----:B------:R-:W-:Y:S01]  /*0dc0*/  HFMA2.MMA R18, -RZ, RZ, 0, 1.1920928955078125e-07 ;  /* 0x00000002ff127435 */ /* 0x000fe200000001ff */
[----:B------:R-:W-:-:S05]  /*0dd0*/  MOV R11, R17 ;  /* 0x00000011000b7202 */ /* 0x000fca0000000f00 */
[----:B------:R-:W-:-:S04]  /*0de0*/  FADD R13, R8, R11 ;  /* 0x0000000b080d7221 */ /* 0x000fc80000000000 */
[----:B------:R-:W-:-:S07]  /*0df0*/  IMAD.MOV.U32 R19, RZ, RZ, R13 ;  /* 0x000000ffff137224 */ /* 0x000fce00078e000d */
[----:B------:R-:W-:Y:S05]  /*0e00*/  WARPSYNC.COLLECTIVE R16, `(.L_x_6996) ;  /* 0x0000000010087348 */ /* 0x000fea0003c00000 */
[----:B------:R0:W1:Y:S02]  /*0e10*/  SHFL.BFLY P1, R17, R19, R18, R21 ;  /* 0x0c00001213117389 */ /* 0x0000640000020015 */
[----:B01----:R-:W-:Y:S01]  /*0e20*/  ENDCOLLECTIVE ;  /* 0x000000000000791b */ /* 0x003fe20003800000 */
.L_x_6996:
[----:B------:R-:W-:Y:S01]  /*0e30*/  IMAD.MOV.U32 R18, RZ, RZ, 0x4 ;  /* 0x00000004ff127424 */ /* 0x000fe200078e00ff */
[----:B------:R-:W-:-:S05]  /*0e40*/  MOV R14, R17 ;  /* 0x00000011000e7202 */ /* 0x000fca0000000f00 */
[----:B------:R-:W-:-:S05]  /*0e50*/  FADD R14, R13, R14 ;  /* 0x0000000e0d0e7221 */ /* 0x000fca0000000000 */
[----:B------:R-:W-:-:S07]  /*0e60*/  MOV R19, R14 ;  /* 0x0000000e00137202 */ /* 0x000fce0000000f00 */
[----:B------:R-:W-:Y:S05]  /*0e70*/  WARPSYNC.COLLECTIVE R16, `(.L_x_6997) ;  /* 0x0000000010087348 */ /* 0x000fea0003c00000 */
[----:B------:R0:W1:Y:S02]  /*0e80*/  SHFL.BFLY P1, R17, R19, R18, R21 ;  /* 0x0c00001213117389 */ /* 0x0000640000020015 */
[----:B01----:R-:W-:Y:S01]  /*0e90*/  ENDCOLLECTIVE ;  /* 0x000000000000791b */ /* 0x003fe20003800000 */
.L_x_6997:
[----:B------:R-:W-:Y:S01]  /*0ea0*/  HFMA2.MMA R18, -RZ, RZ, 0, 4.76837158203125e-07 ;  /* 0x00000008ff127435 */ /* 0x000fe200000001ff */
[----:B------:R-:W-:-:S05]  /*0eb0*/  MOV R15, R17 ;  /* 0x00000011000f7202 */ /* 0x000fca0000000f00 */
[----:B------:R-:W-:-:S05]  /*0ec0*/  FADD R15, R14, R15 ;  /* 0x0000000f0e0f7221 */ /* 0x000fca0000000000 */
[----:B------:R-:W-:-:S07]  /*0ed0*/  MOV R19, R15 ;  /* 0x0000000f00137202 */ /* 0x000fce0000000f00 */
[----:B------:R-:W-:Y:S05]  /*0ee0*/  WARPSYNC.COLLECTIVE R16, `(.L_x_6998) ;  /* 0x0000000010087348 */ /* 0x000fea0003c00000 */
[----:B------:R0:W1:Y:S02]  /*0ef0*/  SHFL.BFLY P1, R17, R19, R18, R21 ;  /* 0x0c00001213117389 */ /* 0x0000640000020015 */
[----:B01----:R-:W-:Y:S01]  /*0f00*/  ENDCOLLECTIVE ;  /* 0x000000000000791b */ /* 0x003fe20003800000 */
.L_x_6998:
[----:B------:R-:W-:Y:S01]  /*0f10*/  HFMA2.MMA R18, -RZ, RZ, 0, 9.5367431640625e-07 ;  /* 0x00000010ff127435 */ /* 0x000fe200000001ff */
[----:B------:R-:W-:-:S04]  /*0f20*/  IMAD.MOV.U32 R8, RZ, RZ, R17 ;  /* 0x000000ffff087224 */ /* 0x000fc800078e0011 */
[----:B------:R-:W-:-:S05]  /*0f30*/  FADD R8, R15, R8 ;  /* 0x000000080f087221 */ /* 0x000fca0000000000 */
[----:B------:R-:W-:-:S07]  /*0f40*/  MOV R19, R8 ;  /* 0x0000000800137202 */ /* 0x000fce0000000f00 */
[----:B------:R-:W-:Y:S05]  /*0f50*/  WARPSYNC.COLLECTIVE R16, `(.L_x_6999) ;  /* 0x0000000010087348 */ /* 0x000fea0003c00000 */
[----:B------:R0:W1:Y:S02]  /*0f60*/  SHFL.BFLY P1, R17, R19, R18, R21 ;  /* 0x0c00001213117389 */ /* 0x0000640000020015 */
[----:B01----:R-:W-:Y:S01]  /*0f70*/  ENDCOLLECTIVE ;  /* 0x000000000000791b */ /* 0x003fe20003800000 */
.L_x_6999:
[----:B------:R-:W-:Y:S01]  /*0f80*/  MOV R13, R17 ;  /* 0x00000011000d7202 */ /* 0x000fe20000000f00 */
[----:B------:R-:W-:Y:S06]  /*0f90*/  BRA `(.L_x_7000) ;  /* 0xfffffff800747947 */ /* 0x000fec000383ffff */
.L_x_7001:
        /* <DEDUP_REMOVED lines=14> */
.L_x_8101:


//--------------------- .text._ZN18transformer_engine13normalization19ln_bwd_tuned_kernelINS0_13Kernel_traitsIffffjLj2304ELj1ELj1ELj4ELj8ENS0_18Kernel_traits_baseILj2304EffffjLj128EEEEEEEvNS0_20BackwardKernelParamsE --------------------------
	.section	.text._ZN18transformer_engine13normalization19ln_bwd_tuned_kernelINS0_13Kernel_traitsIffffjLj2304ELj1ELj1ELj4ELj8ENS0_18Kernel_traits_baseILj2304EffffjLj128EEEEEEEvNS0_20BackwardKernelParamsE,"ax",@progbits
	.align	128
        .global         _ZN18transformer_engine13normalization19ln_bwd_tuned_kernelINS0_13Kernel_traitsIffffjLj2304ELj1ELj1ELj4ELj8ENS0_18Kernel_traits_baseILj2304EffffjLj128EEEEEEEvNS0_20BackwardKernelParamsE
        .type           _ZN18transformer_engine13normalization19ln_bwd_tuned_kernelINS0_13Kernel_traitsIffffjLj2304ELj1ELj1ELj4ELj8ENS0_18Kernel_traits_baseILj2304EffffjLj128EEEEEEEvNS0_20BackwardKernelParamsE,@function
        .size           _ZN18transformer_engine13normalization19ln_bwd_tuned_kernelINS0_13Kernel_traitsIffffjLj2304ELj1ELj1ELj4ELj8ENS0_18Kernel_traits_baseILj2304EffffjLj128EEEEEEEvNS0_20BackwardKernelParamsE,(.L_x_8102 - _ZN18transformer_engine13normalization19ln_bwd_tuned_kernelINS0_13Kernel_traitsIffffjLj2304ELj1ELj1ELj4ELj8ENS0_18Kernel_traits_baseILj2304EffffjLj128EEEEEEEvNS0_20BackwardKernelParamsE)
        .other          _ZN18transformer_engine13normalization19ln_bwd_tuned_kernelINS0_13Kernel_traitsIffffjLj2304ELj1ELj1ELj4ELj8ENS0_18Kernel_traits_baseILj2304EffffjLj128EEEEEEEvNS0_20BackwardKernelParamsE,@"STO_CUDA_ENTRY STV_DEFAULT"
_ZN18transformer_engine13normalization19ln_bwd_tuned_kernelINS0_13Kernel_traitsIffffjLj2304ELj1ELj1ELj4ELj8ENS0_18Kernel_traits_baseILj2304EffffjLj128EEEEEEEvNS0_20BackwardKernelParamsE:
.text._ZN18transformer_engine13normalization19ln_bwd_tuned_kernelINS0_13Kernel_traitsIffffjLj2304ELj1ELj1ELj4ELj8ENS0_18Kernel_traits_baseILj2304EffffjLj128EEEEEEEvNS0_20BackwardKernelParamsE:
[----:B------:R-:W-:Y:S01]  /*0000*/  LDC R1, c[0x0][0x28] ;  /* 0x00000a00ff017b82 */ /* 0x000fe20000000800 */
[----:B------:R-:W0:Y:S01]  /*0010*/  S2R R106, SR_TID.X ;  /* 0x00000000006a7919 */ /* 0x000e220000002100 */
[----:B------:R-:W-:Y:S01]  /*0020*/  ULDC.64 UR4, c[0x0][0x238] ;  /* 0x00008e0000047ab9 */ /* 0x000fe20000000a00 */
[----:B------:R-:W-:Y:S01]  /*0030*/  ULDC.64 UR6, c[0x0][0x208] ;  /* 0x0000820000067ab9 */ /* 0x000fe20000000a00 */
[----:B------:R-:W-:Y:S01]  /*0040*/  ULDC UR10, c[0x0][0x218] ;  /* 0x00008600000a7ab9 */ /* 0x000fe20000000800 */
        /* <DEDUP_REMOVED lines=19> */
[----:B0-----:R-:W-:-:S04]  /*0180*/  SHF.L.U32 R0, R106, 0x3, RZ ;  /* 0x000000036a007819 */ /* 0x001fc800000006ff */
[----:B------:R-:W-:-:S04]  /*0190*/  LOP3.LUT R0, R0, 0x3f8, RZ, 0xc0, !PT ;  /* 0x000003f800007812 */ /* 0x000fc800078ec0ff */
        /* <DEDUP_REMOVED lines=19> */
[----:B------:R-:W-:Y:S01]  /*02d0*/  ULDC.U8 UR8, c[0x0][0x250] ;  /* 0x0000940000087ab9 */ /* 0x000fe20000000000 */
[----:B------:R-:W-:Y:S01]  /*02e0*/  HFMA2.MMA R108, -RZ, RZ, 0, 5.9604644775390625e-08 ;  /* 0x00000001ff6c7435 */ /* 0x000fe200000001ff */
[----:B------:R-:W-:-:S02]  /*02f0*/  CS2R R104, SRZ ;  /* 0x0000000000687805 */ /* 0x000fc4000001ff00 */
[----:B------:R-:W-:Y:S01]  /*0300*/  LOP3.LUT R68, R68, 0x7fffffc, RZ, 0xc0, !PT ;  /* 0x07fffffc44447812 */ /* 0x000fe200078ec0ff */
[----:B------:R-:W-:Y:S01]  /*0310*/  HFMA2.MMA R67, -RZ, RZ, 0, 0 ;  /* 0x00000000ff437435 */ /* 0x000fe200000001ff */
        /* <DEDUP_REMOVED lines=16> */
[----:B-1----:R-:W-:Y:S01]  /*0420*/  ULEA UR4, UR5, UR4, 0x18 ;  /* 0x0000000405047291 */ /* 0x002fe2000f8ec03f */
[----:B------:R-:W-:-:S02]  /*0430*/  MOV R69, RZ ;  /* 0x000000ff00457202 */ /* 0x000fc40000000f00 */
[----:B------:R-:W-:Y:S02]  /*0440*/  ISETP.NE.AND P0, PT, RZ, UR8, PT ;  /* 0x00000008ff007c0c */ /* 0x000fe4000bf05270 */
[----:B------:R-:W-:Y:S02]  /*0450*/  LOP3.LUT R66, R106, 0x7f, RZ, 0xc0, !PT ;  /* 0x0000007f6a427812 */ /* 0x000fe400078ec0ff */
[----:B------:R-:W-:Y:S02]  /*0460*/  IADD3 R65, R68, 0x4, RZ ;  /* 0x0000000444417810 */ /* 0x000fe40007ffe0ff */
[----:B0-----:R-:W-:-:S07]  /*0470*/  MOV R64, UR4 ;  /* 0x0000000400407c02 */ /* 0x001fce0008000f00 */
.L_x_7007:
[----:B0-----:R-:W0:Y:S01]  /*0480*/  LDC.64 R110, c[0x0][0x228] ;  /* 0x00008a00ff6e7b82 */ /* 0x001e220000000a00 */
[----:B------:R-:W-:-:S07]  /*0490*/  IMAD R63, R107, 0x480, R66 ;  /* 0x000004806b3f7824 */ /* 0x000fce00078e0242 */
        /* <DEDUP_REMOVED lines=13> */
[----:B------:R-:W-:Y:S01]  /*0570*/  IADD3 R2, R63, 0x380, RZ ;  /* 0x000003803f027810 */ /* 0x000fe20007ffe0ff */
[----:B--2---:R-:W-:Y:S01]  /*0580*/  IMAD.WIDE R6, R107, 0x4, R6 ;  /* 0x000000046b067825 */ /* 0x004fe200078e0206 */
[----:B------:R-:W-:-:S03]  /*0590*/  IADD3 R0, R63, 0x400, RZ ;  /* 0x000004003f007810 */ /* 0x000fc60007ffe0ff */
[----:B------:R-:W-:Y:S01]  /*05a0*/  IMAD.WIDE.U32 R8, R60, 0x8, R46 ;  /* 0x000000083c087825 */ /* 0x000fe200078e002e */
[----:B------:R0:W2:Y:S03]  /*05b0*/  LDG.E R62, desc[UR6][R6.64] ;  /* 0x00000006063e7981 */ /* 0x0000a6000c1e1900 */
[----:B---3--:R-:W-:Y:S02]  /*05c0*/  IMAD.WIDE.U32 R4, R63, 0x8, R32 ;  /* 0x000000083f047825 */ /* 0x008fe400078e0020 */
[----:B-----5:R-:W5:Y:S02]  /*05d0*/  LDG.E.64 R8, desc[UR6][R8.64] ;  /* 0x0000000608087981 */ /* 0x020f64000c1e1b00 */
[--C-:B------:R-:W-:Y:S02]  /*05e0*/  IMAD.WIDE.U32 R28, R59, 0x8, R46.reuse ;  /* 0x000000083b1c7825 */ /* 0x100fe400078e002e */
[----:B------:R-:W5:Y:S02]  /*05f0*/  LDG.E.64 R4, desc[UR6][R4.64] ;  /* 0x0000000604047981 */ /* 0x000f64000c1e1b00 */
[----:B0-----:R-:W-:-:S02]  /*0600*/  IMAD.WIDE.U32 R6, R61, 0x8, R46 ;  /* 0x000000083d067825 */ /* 0x001fc400078e002e */
        /* <DEDUP_REMOVED lines=21> */
[----:B------:R-:W-:Y:S02]  /*0760*/  IMAD.WIDE.U32 R36, R2, 0x8, R32 ;  /* 0x0000000802247825 */ /* 0x000fe400078e0020 */
[----:B------:R-:W5:Y:S02]  /*0770*/  LDG.E.64 R40, desc[UR6][R40.64] ;  /* 0x0000000628287981 */ /* 0x000f64000c1e1b00 */
[----:B------:R-:W-:-:S02]  /*0780*/  IMAD.WIDE.U32 R46, R0, 0x8, R46 ;  /* 0x00000008002e7825 */ /* 0x000fc400078e002e */
[----:B------:R-:W5:Y:S02]  /*0790*/  LDG.E.64 R36, desc[UR6][R36.64] ;  /* 0x0000000624247981 */ /* 0x000f64000c1e1b00 */
[----:B------:R-:W-:Y:S02]  /*07a0*/  IMAD.WIDE.U32 R32, R0, 0x8, R32 ;  /* 0x0000000800207825 */ /* 0x000fe400078e0020 */
        /* <DEDUP_REMOVED lines=8> */
[----:B------:R-:W-:Y:S01]  /*0830*/  FADD R28, R91, 1 ;  /* 0x3f8000005b1c7421 */ /* 0x000fe20000000000 */
[--C-:B------:R-:W-:Y:S01]  /*0840*/  FADD R109, R11, -R110.reuse ;  /* 0x8000006e0b6d7221 */ /* 0x100fe20000000000 */
[----:B------:R-:W-:Y:S01]  /*0850*/  FMUL R112, R4, R29 ;  /* 0x0000001d04707220 */ /* 0x000fe20000400000 */
[--C-:B------:R-:W-:Y:S01]  /*0860*/  FADD R143, R47, -R110.reuse ;  /* 0x8000006e2f8f7221 */ /* 0x100fe20000000000 */
[----:B------:R-:W-:Y:S01]  /*0870*/  FADD R139, R43, -R110 ;  /* 0x8000006e2b8b7221 */ /* 0x000fe20000000000 */
[----:B------:R-:W-:Y:S01]  /*0880*/  FMUL R47, R5, R28 ;  /* 0x0000001c052f7220 */ /* 0x000fe20000400000 */
[----:B------:R-:W-:Y:S01]  /*0890*/  FADD R43, R26, 1 ;  /* 0x3f8000001a2b7421 */ /* 0x000fe20000000000 */
[----:B------:R-:W-:Y:S01]  /*08a0*/  FADD R28, RZ, R112 ;  /* 0x00000070ff1c7221 */ /* 0x000fe20000000000 */
[--C-:B------:R-:W-:Y:S01]  /*08b0*/  FADD R111, R6, -R110.reuse ;  /* 0x8000006e066f7221 */ /* 0x100fe20000000000 */
[----:B------:R-:W-:Y:S01]  /*08c0*/  FMUL R126, R62, R109 ;  /* 0x0000006d3e7e7220 */ /* 0x000fe20000400000 */
        /* <DEDUP_REMOVED lines=8> */
[----:B------:R-:W-:Y:S01]  /*0950*/  FMUL R124, R62, R111 ;  /* 0x0000006f3e7c7220 */ /* 0x000fe20000400000 */
[----:B------:R-:W-:Y:S01]  /*0960*/  FFMA R29, R126, R47, R29 ;  /* 0x0000002f7e1d7223 */ /* 0x000fe2000000001d */
[C---:B------:R-:W-:Y:S01]  /*0970*/  FMUL R118, R62.reuse, R117 ;  /* 0x000000753e767220 */ /* 0x040fe20000400000 */
[--C-:B------:R-:W-:Y:S01]  /*0980*/  FADD R135, R39, -R110.reuse ;  /* 0x8000006e27877221 */ /* 0x100fe20000000000 */
[----:B------:R-:W-:Y:S01]  /*0990*/  FMUL R117, R62, R31 ;  /* 0x0000001f3e757220 */ /* 0x000fe20000400000 */
        /* <DEDUP_REMOVED lines=8> */
[----:B------:R-:W-:Y:S01]  /*0a20*/  FADD R38, R25, 1 ;  /* 0x3f80000019267421 */ /* 0x000fe20000000000 */
[----:B------:R-:W-:Y:S01]  /*0a30*/  FMUL R39, R54, R39 ;  /* 0x0000002736277220 */ /* 0x000fe20000400000 */
[----:B------:R-:W-:Y:S01]  /*0a40*/  FADD R30, R31, R42 ;  /* 0x0000002a1f1e7221 */ /* 0x000fe20000000000 */
[----:B------:R-:W-:Y:S01]  /*0a50*/  FADD R121, R9, -R110 ;  /* 0x8000006e09797221 */ /* 0x000fe20000000000 */
[----:B------:R-:W-:Y:S01]  /*0a60*/  FMUL R122, R62, R113 ;  /* 0x000000713e7a7220 */ /* 0x000fe20000400000 */
[----:B------:R-:W-:Y:S01]  /*0a70*/  FFMA R29, R123, R42, R28 ;  /* 0x0000002a7b1d7223 */ /* 0x000fe2000000001c */
[--C-:B------:R-:W-:Y:S01]  /*0a80*/  FADD R131, R35, -R110.reuse ;  /* 0x8000006e23837221 */ /* 0x100fe20000000000 */
[----:B------:R-:W-:Y:S01]  /*0a90*/  FMUL R31, R48, R125 ;  /* 0x0000007d301f7220 */ /* 0x000fe20000400000 */
[----:B------:R-:W-:Y:S01]  /*0aa0*/  FADD R35, R22, 1 ;  /* 0x3f80000016237421 */ /* 0x000fe20000000000 */
[----:B------:R-:W-:Y:S01]  /*0ab0*/  FMUL R38, R55, R38 ;  /* 0x0000002637267220 */ /* 0x000fe20000400000 */
[----:B------:R-:W-:Y:S01]  /*0ac0*/  FADD R125, R30, R39 ;  /* 0x000000271e7d7221 */ /* 0x000fe20000000000 */
[----:B------:R-:W-:Y:S01]  /*0ad0*/  FMUL R121, R62, R121 ;  /* 0x000000793e797220 */ /* 0x000fe20000400000 */
[----:B------:R-:W-:Y:S01]  /*0ae0*/  FFMA R28, R122, R39, R29 ;  /* 0x000000277a1c7223 */ /* 0x000fe2000000001d */
[----:B------:R-:W-:Y:S01]  /*0af0*/  FADD R128, R21, 1 ;  /* 0x3f80000015807421 */ /* 0x000fe20000000000 */
        /* <DEDUP_REMOVED lines=42> */
[----:B------:R-:W-:Y:S01]  /*0da0*/  FADD R141, R46, -R110 ;  /* 0x8000006e2e8d7221 */ /* 0x000fe20000000000 */
        /* <DEDUP_REMOVED lines=33> */
.L_x_7003:
[----:B-----5:R-:W-:Y:S01]  /*0fc0*/  FADD R119, R29, -R110 ;  /* 0x8000006e1d777221 */ /* 0x020fe20000000000 */
[----:B------:R-:W-:Y:S01]  /*0fd0*/  FADD R29, RZ, R90 ;  /* 0x0000005aff1d7221 */ /* 0x000fe20000000000 */
[--C-:B------:R-:W-:Y:S01]  /*0fe0*/  FADD R115, R28, -R110.reuse ;  /* 0x8000006e1c737221 */ /* 0x100fe20000000000 */
[----:B------:R-:W-:Y:S01]  /*0ff0*/  FADD R28, RZ, R91 ;  /* 0x0000005bff1c7221 */ /* 0x000fe20000000000 */
[--C-:B------:R-:W-:Y:S01]  /*1000*/  FADD R109, R11, -R110.reuse ;  /* 0x8000006e0b6d7221 */ /* 0x100fe20000000000 */
[----:B------:R-:W-:Y:S01]  /*1010*/  FMUL R112, R4, R29 ;  /* 0x0000001d04707220 */ /* 0x000fe20000400000 */
[--C-:B------:R-:W-:Y:S01]  /*1020*/  FADD R143, R47, -R110.reuse ;  /* 0x8000006e2f8f7221 */ /* 0x100fe20000000000 */
[----:B------:R-:W-:Y:S01]  /*1030*/  FADD R139, R43, -R110 ;  /* 0x8000006e2b8b7221 */ /* 0x000fe20000000000 */
[----:B------:R-:W-:Y:S01]  /*1040*/  FMUL R47, R5, R28 ;  /* 0x0000001c052f7220 */ /* 0x000fe20000400000 */
[----:B------:R-:W-:Y:S01]  /*1050*/  FADD R43, RZ, R26 ;  /* 0x0000001aff2b7221 */ /* 0x000fe20000000000 */
[----:B------:R-:W-:Y:S01]  /*1060*/  FADD R28, RZ, R112 ;  /* 0x00000070ff1c7221 */ /* 0x000fe20000000000 */
[--C-:B------:R-:W-:Y:S01]  /*1070*/  FADD R111, R6, -R110.reuse ;  /* 0x8000006e066f7221 */ /* 0x100fe20000000000 */
[----:B------:R-:W-:Y:S01]  /*1080*/  FMUL R126, R62, R109 ;  /* 0x0000006d3e7e7220 */ /* 0x000fe20000400000 */
        /* <DEDUP_REMOVED lines=8> */
[----:B------:R-:W-:Y:S01]  /*1110*/  FMUL R124, R62, R111 ;  /* 0x0000006f3e7c7220 */ /* 0x000fe20000400000 */
[----:B------:R-:W-:Y:S01]  /*1120*/  FFMA R29, R126, R47, R29 ;  /* 0x0000002f7e1d7223 */ /* 0x000fe2000000001d */
[C---:B------:R-:W-:Y:S01]  /*1130*/  FMUL R118, R62.reuse, R117 ;  /* 0x000000753e767220 */ /* 0x040fe20000400000 */
[----:B------:R-:W-:Y:S01]  /*1140*/  FADD R135, R39, -R110 ;  /* 0x8000006e27877221 */ /* 0x000fe20000000000 */
[----:B------:R-:W-:Y:S01]  /*1150*/  FMUL R117, R62, R31 ;  /* 0x0000001f3e757220 */ /* 0x000fe20000400000 */
        /* <DEDUP_REMOVED lines=8> */
[----:B------:R-:W-:Y:S01]  /*11e0*/  FADD R38, RZ, R25 ;  /* 0x00000019ff267221 */ /* 0x000fe20000000000 */
[----:B------:R-:W-:Y:S01]  /*11f0*/  FMUL R39, R54, R39 ;  /* 0x0000002736277220 */ /* 0x000fe20000400000 */
[----:B------:R-:W-:Y:S01]  /*1200*/  FADD R30, R31, R42 ;  /* 0x0000002a1f1e7221 */ /* 0x000fe20000000000 */
[----:B------:R-:W-:Y:S01]  /*1210*/  FADD R121, R9, -R110 ;  /* 0x8000006e09797221 */ /* 0x000fe20000000000 */
[----:B------:R-:W-:Y:S01]  /*1220*/  FMUL R122, R62, R113 ;  /* 0x000000713e7a7220 */ /* 0x000fe20000400000 */
[----:B------:R-:W-:Y:S01]  /*1230*/  FFMA R29, R123, R42, R28 ;  /* 0x0000002a7b1d7223 */ /* 0x000fe2000000001c */
[----:B------:R-:W-:Y:S01]  /*1240*/  FADD R131, R35, -R110 ;  /* 0x8000006e23837221 */ /* 0x000fe20000000000 */
[----:B------:R-:W-:Y:S01]  /*1250*/  FMUL R31, R48, R125 ;  /* 0x0000007d301f7220 */ /* 0x000fe20000400000 */
[----:B------:R-:W-:Y:S01]  /*1260*/  FADD R35, RZ, R22 ;  /* 0x00000016ff237221 */ /* 0x000fe20000000000 */
[----:B------:R-:W-:Y:S01]  /*1270*/  FMUL R38, R55, R38 ;  /* 0x0000002637267220 */ /* 0x000fe20000400000 */
[----:B------:R-:W-:Y:S01]  /*1280*/  FADD R125, R30, R39 ;  /* 0x000000271e7d7221 */ /* 0x000fe20000000000 */
[----:B------:R-:W-:Y:S01]  /*1290*/  FMUL R121, R62, R121 ;  /* 0x000000793e797220 */ /* 0x000fe20000400000 */
[----:B------:R-:W-:Y:S01]  /*12a0*/  FFMA R28, R122, R39, R29 ;  /* 0x000000277a1c7223 */ /* 0x000fe2000000001d */
[----:B------:R-:W-:Y:S01]  /*12b0*/  FADD R128, RZ, R21 ;  /* 0x00000015ff807221 */ /* 0x000fe20000000000 */
        /* <DEDUP_REMOVED lines=40> */
[----:B------:R-:W-:Y:S01]  /*1540*/  FADD R8, RZ, R15 ;  /* 0x0000000fff087221 */ /* 0x000fe20000000000 */
[----:B------:R-:W-:Y:S01]  /*1550*/  FADD R141, R46, -R110 ;  /* 0x8000006e2e8d7221 */ /* 0x000fe20000000000 */
        /* <DEDUP_REMOVED lines=33> */
.L_x_7004:
        /* <DEDUP_REMOVED lines=57> */
.L_x_7018:
[----:B------:R-:W-:Y:S01]  /*1b00*/  LOP3.LUT P1, RZ, R108, 0xff, RZ, 0xc0, !PT ;  /* 0x000000ff6cff7812 */ /* 0x000fe2000782c0ff */
[----:B-1----:R-:W-:Y:S01]  /*1b10*/  FADD R4, R7, R4 ;  /* 0x0000000407047221 */ /* 0x002fe20000000000 */
[----:B--2---:R-:W-:Y:S01]  /*1b20*/  FADD R5, R6, R5 ;  /* 0x0000000506057221 */ /* 0x004fe20000000000 */
[----:B------:R-:W-:Y:S10]  /*1b30*/  @P2 BRA `(.L_x_7006) ;  /* 0x00000000002c2947 */ /* 0x000ff40003800000 */
[----:B------:R-:W1:Y:S01]  /*1b40*/  S2UR UR5, SR_CgaCtaId ;  /* 0x00000000000579c3 */ /* 0x000e620000008800 */
[----:B0-----:R-:W-:Y:S01]  /*1b50*/  SHF.R.U32.HI R7, RZ, 0x5, R106 ;  /* 0x00000005ff077819 */ /* 0x001fe2000001166a */
        /* <DEDUP_REMOVED lines=9> */
.L_x_7006:
[----:B------:R-:W-:Y:S05]  /*1bf0*/  WARPSYNC.ALL ;  /* 0x0000000000007948 */ /* 0x000fea0003800000 */
[----:B------:R-:W-:Y:S01]  /*1c00*/  BAR.SYNC.DEFER_BLOCKING 0x0 ;  /* 0x0000000000007b1d */ /* 0x000fe20000010000 */
[----:B-1----:R-:W-:Y:S02]  /*1c10*/  SEL R5, R65, R68, !P1 ;  /* 0x0000004441057207 */ /* 0x002fe40004800000 */
[----:B------:R-:W-:Y:S02]  /*1c20*/  IADD3 R107, R107, UR9, RZ ;  /* 0x000000096b6b7c10 */ /* 0x000fe4000fffe0ff */
[----:B------:R-:W-:-:S02]  /*1c30*/  LEA R32, R5, R64, 0x3 ;  /* 0x0000004005207211 */ /* 0x000fc400078e18ff */
[----:B------:R-:W-:Y:S02]  /*1c40*/  ISETP.GE.AND P2, PT, R107, UR10, PT ;  /* 0x0000000a6b007c0c */ /* 0x000fe4000bf46270 */
[----:B------:R-:W-:Y:S01]  /*1c50*/  SEL R108, RZ, 0x1, P1 ;  /* 0x00000001ff6c7807 */ /* 0x000fe20000800000 */
        /* <DEDUP_REMOVED lines=10> */
[----:B------:R-:W-:Y:S01]  /*1d00*/  FMUL R10, R10, 0.00043402778101153671741 ;  /* 0x39e38e390a0a7820 */ /* 0x000fe20000400000 */
[----:B------:R-:W-:Y:S02]  /*1d10*/  FMUL R7, R4, 0.00043402778101153671741 ;  /* 0x39e38e3904077820 */ /* 0x000fe40000400000 */
[----:B------:R-:W0:Y:S02]  /*1d20*/  LDC.64 R4, c[0x0][0x278] ;  /* 0x00009e00ff047b82 */ /* 0x000e240000000a00 */
        /* <DEDUP_REMOVED lines=51> */
[----:B------:R0:W-:Y:S01]  /*2060*/  STG.E.64 desc[UR6][R6.64], R30 ;  /* 0x0000001e06007986 */ /* 0x0001e2000c101b06 */
        /* <DEDUP_REMOVED lines=56> */
.L_x_7002:
        /* <DEDUP_REMOVED lines=51> */
.L_x_7005:
[----:B------:R-:W-:Y:S01]  /*2720*/  HFMA2.MMA R36, -RZ, RZ, 0, 9.5367431640625e-07 ;  /* 0x00000010ff247435 */ /* 0x000fe200000001ff */
[----:B------:R-:W-:Y:S02]  /*2730*/  MOV R37, R7 ;  /* 0x0000000700257202 */ /* 0x000fe40000000f00 */
[----:B------:R-:W-:Y:S02]  /*2740*/  MOV R41, 0x1f ;  /* 0x0000001f00297802 */ /* 0x000fe40000000f00 */
[----:B------:R-:W-:-:S07]  /*2750*/  MOV R32, 0xffffffff ;  /* 0xffffffff00207802 */ /* 0x000fce0000000f00 */
[----:B------:R-:W-:Y:S05]  /*2760*/  WARPSYNC.COLLECTIVE R32, `(.L_x_7008) ;  /* 0x0000000020087348 */ /* 0x000fea0003c00000 */
[----:B------:R0:W1:Y:S02]  /*2770*/  SHFL.DOWN P1, R33, R37, R36, R41 ;  /* 0x0800002425217389 */ /* 0x0000640000020029 */
[----:B01----:R-:W-:Y:S01]  /*2780*/  ENDCOLLECTIVE ;  /* 0x000000000000791b */ /* 0x003fe20003800000 */
.L_x_7008:
[----:B------:R-:W-:Y:S02]  /*2790*/  MOV R37, R6 ;  /* 0x0000000600257202 */ /* 0x000fe40000000f00 */
[----:B------:R-:W-:-:S07]  /*27a0*/  MOV R4, R33 ;  /* 0x0000002100047202 */ /* 0x000fce0000000f00 */
[----:B------:R-:W-:Y:S05]  /*27b0*/  WARPSYNC.COLLECTIVE R32, `(.L_x_7009) ;  /* 0x0000000020087348 */ /* 0x000fea0003c00000 */
[----:B------:R0:W1:Y:S02]  /*27c0*/  SHFL.DOWN P1, R33, R37, R36, R41 ;  /* 0x0800002425217389 */ /* 0x0000640000020029 */
[----:B01----:R-:W-:Y:S01]  /*27d0*/  ENDCOLLECTIVE ;  /* 0x000000000000791b */ /* 0x003fe20003800000 */
.L_x_7009:
[----:B------:R-:W-:Y:S01]  /*27e0*/  FADD R4, R4, R7 ;  /* 0x0000000704047221 */ /* 0x000fe20000000000 */
[----:B------:R-:W-:-:S04]  /*27f0*/  HFMA2.MMA R36, -RZ, RZ, 0, 4.76837158203125e-07 ;  /* 0x00000008ff247435 */ /* 0x000fc800000001ff */
[----:B------:R-:W-:Y:S02]  /*2800*/  MOV R37, R4 ;  /* 0x0000000400257202 */ /* 0x000fe40000000f00 */
[----:B------:R-:W-:-:S07]  /*2810*/  MOV R5, R33 ;  /* 0x0000002100057202 */ /* 0x000fce0000000f00 */
[----:B------:R-:W-:Y:S05]  /*2820*/  WARPSYNC.COLLECTIVE R32, `(.L_x_7010) ;  /* 0x0000000020087348 */ /* 0x000fea0003c00000 */
[----:B------:R0:W1:Y:S02]  /*2830*/  SHFL.DOWN P1, R33, R37, R36, R41 ;  /* 0x0800002425217389 */ /* 0x0000640000020029 */
[----:B01----:R-:W-:Y:S01]  /*2840*/  ENDCOLLECTIVE ;  /* 0x000000000000791b */ /* 0x003fe20003800000 */
.L_x_7010:
[----:B------:R-:W-:-:S05]  /*2850*/  FADD R5, R5, R6 ;  /* 0x0000000605057221 */ /* 0x000fca0000000000 */
[----:B------:R-:W-:Y:S02]  /*2860*/  MOV R37, R5 ;  /* 0x0000000500257202 */ /* 0x000fe40000000f00 */
[----:B------:R-:W-:-:S07]  /*2870*/  MOV R9, R33 ;  /* 0x0000002100097202 */ /* 0x000fce0000000f00 */
[----:B------:R-:W-:Y:S05]  /*2880*/  WARPSYNC.COLLECTIVE R32, `(.L_x_7011) ;  /* 0x0000000020087348 */ /* 0x000fea0003c00000 */
[----:B------:R0:W1:Y:S02]  /*2890*/  SHFL.DOWN P1, R33, R37, R36, R41 ;  /* 0x0800002425217389 */ /* 0x0000640000020029 */
[----:B01----:R-:W-:Y:S01]  /*28a0*/  ENDCOLLECTIVE ;  /* 0x000000000000791b */ /* 0x003fe20003800000 */
.L_x_7011:
[----:B------:R-:W-:Y:S01]  /*28b0*/  FADD R9, R4, R9 ;  /* 0x0000000904097221 */ /* 0x000fe20000000000 */
[----:B------:R-:W-:-:S04]  /*28c0*/  HFMA2.MMA R36, -RZ, RZ, 0, 2.384185791015625e-07 ;  /* 0x00000004ff247435 */ /* 0x000fc800000001ff */
[----:B------:R-:W-:Y:S02]  /*28d0*/  MOV R37, R9 ;  /* 0x0000000900257202 */ /* 0x000fe40000000f00 */
[----:B------:R-:W-:-:S07]  /*28e0*/  MOV R8, R33 ;  /* 0x0000002100087202 */ /* 0x000fce0000000f00 */
[----:B------:R-:W-:Y:S05]  /*28f0*/  WARPSYNC.COLLECTIVE R32, `(.L_x_7012) ;  /* 0x0000000020087348 */ /* 0x000fea0003c00000 */
[----:B------:R0:W1:Y:S02]  /*2900*/  SHFL.DOWN P1, R33, R37, R36, R41 ;  /* 0x0800002425217389 */ /* 0x0000640000020029 */
[----:B01----:R-:W-:Y:S01]  /*2910*/  ENDCOLLECTIVE ;  /* 0x000000000000791b */ /* 0x003fe20003800000 */
.L_x_7012:
[----:B------:R-:W-:-:S05]  /*2920*/  FADD R8, R5, R8 ;  /* 0x0000000805087221 */ /* 0x000fca0000000000 */
[----:B------:R-:W-:Y:S02]  /*2930*/  MOV R37, R8 ;  /* 0x0000000800257202 */ /* 0x000fe40000000f00 */
[----:B------:R-:W-:-:S07]  /*2940*/  MOV R10, R33 ;  /* 0x00000021000a7202 */ /* 0x000fce0000000f00 */
[----:B------:R-:W-:Y:S05]  /*2950*/  WARPSYNC.COLLECTIVE R32, `(.L_x_7013) ;  /* 0x0000000020087348 */ /* 0x000fea0003c00000 */
[----:B------:R0:W1:Y:S02]  /*2960*/  SHFL.DOWN P1, R33, R37, R36, R41 ;  /* 0x0800002425217389 */ /* 0x0000640000020029 */
[----:B01----:R-:W-:Y:S01]  /*2970*/  ENDCOLLECTIVE ;  /* 0x000000000000791b */ /* 0x003fe20003800000 */
.L_x_7013:
[----:B------:R-:W-:Y:S01]  /*2980*/  FADD R10, R9, R10 ;  /* 0x0000000a090a7221 */ /* 0x000fe20000000000 */
[----:B------:R-:W-:-:S04]  /*2990*/  HFMA2.MMA R36, -RZ, RZ, 0, 1.1920928955078125e-07 ;  /* 0x00000002ff247435 */ /* 0x000fc800000001ff */
[----:B------:R-:W-:Y:S02]  /*29a0*/  MOV R37, R10 ;  /* 0x0000000a00257202 */ /* 0x000fe40000000f00 */
[----:B------:R-:W-:-:S07]  /*29b0*/  MOV R11, R33 ;  /* 0x00000021000b7202 */ /* 0x000fce0000000f00 */
[----:B------:R-:W-:Y:S05]  /*29c0*/  WARPSYNC.COLLECTIVE R32, `(.L_x_7014) ;  /* 0x0000000020087348 */ /* 0x000fea0003c00000 */
[----:B------:R0:W1:Y:S02]  /*29d0*/  SHFL.DOWN P1, R33, R37, R36, R41 ;  /* 0x0800002425217389 */ /* 0x0000640000020029 */
[----:B01----:R-:W-:Y:S01]  /*29e0*/  ENDCOLLECTIVE ;  /* 0x000000000000791b */ /* 0x003fe20003800000 */
.L_x_7014:
[----:B------:R-:W-:-:S05]  /*29f0*/  FADD R11, R8, R11 ;  /* 0x0000000b080b7221 */ /* 0x000fca0000000000 */
[----:B------:R-:W-:Y:S02]  /*2a00*/  MOV R37, R11 ;  /* 0x0000000b00257202 */ /* 0x000fe40000000f00 */
[----:B------:R-:W-:-:S07]  /*2a10*/  MOV R7, R33 ;  /* 0x0000002100077202 */ /* 0x000fce0000000f00 */
[----:B------:R-:W-:Y:S05]  /*2a20*/  WARPSYNC.COLLECTIVE R32, `(.L_x_7015) ;  /* 0x0000000020087348 */ /* 0x000fea0003c00000 */
[----:B------:R0:W1:Y:S02]  /*2a30*/  SHFL.DOWN P1, R33, R37, R36, R41 ;  /* 0x0800002425217389 */ /* 0x0000640000020029 */
[----:B01----:R-:W-:Y:S01]  /*2a40*/  ENDCOLLECTIVE ;  /* 0x000000000000791b */ /* 0x003fe20003800000 */
.L_x_7015:
[----:B------:R-:W-:Y:S01]  /*2a50*/  FADD R7, R10, R7 ;  /* 0x000000070a077221 */ /* 0x000fe20000000000 */
[----:B------:R-:W-:-:S04]  /*2a60*/  HFMA2.MMA R36, -RZ, RZ, 0, 5.9604644775390625e-08 ;  /* 0x00000001ff247435 */ /* 0x000fc800000001ff */
[----:B------:R-:W-:Y:S02]  /*2a70*/  MOV R37, R7 ;  /* 0x0000000700257202 */ /* 0x000fe40000000f00 */
[----:B------:R-:W-:-:S07]  /*2a80*/  MOV R6, R33 ;  /* 0x0000002100067202 */ /* 0x000fce0000000f00 */
[----:B------:R-:W-:Y:S05]  /*2a90*/  WARPSYNC.COLLECTIVE R32, `(.L_x_7016) ;  /* 0x0000000020087348 */ /* 0x000fea0003c00000 */
[----:B------:R0:W1:Y:S02]  /*2aa0*/  SHFL.DOWN P1, R33, R37, R36, R41 ;  /* 0x0800002425217389 */ /* 0x0000640000020029 */
[----:B01----:R-:W-:Y:S01]  /*2ab0*/  ENDCOLLECTIVE ;  /* 0x000000000000791b */ /* 0x003fe20003800000 */
.L_x_7016:
[----:B------:R-:W-:-:S05]  /*2ac0*/  FADD R6, R11, R6 ;  /* 0x000000060b067221 */ /* 0x000fca0000000000 */
[----:B------:R-:W-:Y:S02]  /*2ad0*/  MOV R37, R6 ;  /* 0x0000000600257202 */ /* 0x000fe40000000f00 */
[----:B------:R-:W-:-:S07]  /*2ae0*/  MOV R4, R33 ;  /* 0x0000002100047202 */ /* 0x000fce0000000f00 */
[----:B------:R-:W-:Y:S05]  /*2af0*/  WARPSYNC.COLLECTIVE R32, `(.L_x_7017) ;  /* 0x0000000020087348 */ /* 0x000fea0003c00000 */
[----:B------:R0:W1:Y:S02]  /*2b00*/  SHFL.DOWN P1, R33, R37, R36, R41 ;  /* 0x0800002425217389 */ /* 0x0000640000020029 */
[----:B01----:R-:W-:Y:S01]  /*2b10*/  ENDCOLLECTIVE ;  /* 0x000000000000791b */ /* 0x003fe20003800000 */
.L_x_7017:
[----:B------:R-:W-:Y:S01]  /*2b20*/  MOV R5, R33 ;  /* 0x0000002100057202 */ /* 0x000fe20000000f00 */
[----:B------:R-:W-:Y:S06]  /*2b30*/  BRA `(.L_x_7018) ;  /* 0xffffffec00f07947 */ /* 0x000fec000383ffff */
.L_x_7019:
        /* <DEDUP_REMOVED lines=12> */
.L_x_8102:


//--------------------- .text._ZN18transformer_engine13normalization28ln_bwd_finalize_tuned_kernelINS0_22Kernel_traits_finalizeILj2048E13__nv_bfloat16fS3_fjLj1024ELj4ENS0_18Kernel_traits_baseILj2048ES3_fS3_fjLj1024EEEEEEEvNS0_20BackwardKernelParamsE --------------------------
	.section	.text._ZN18transformer_engine13normalization28ln_bwd_finalize_tuned_kernelINS0_22Kernel_traits_finalizeILj2048E13__nv_bfloat16fS3_fjLj1024ELj4ENS0_18Kernel_traits_baseILj2048ES3_fS3_fjLj1024EEEEEEEvNS0_20BackwardKernelParamsE,"ax",@progbits
	.align	128
        .global         _ZN18transformer_engine13normalization28ln_bwd_finalize_tuned_kernelINS0_22Kernel_traits_finalizeILj2048E13__nv_bfloat16fS3_fjLj1024ELj4ENS0_18Kernel_traits_baseILj2048ES3_fS3_fjLj1024EEEEEEEvNS0_20BackwardKernelParamsE
        .type           _ZN18transformer_engine13normalization28ln_bwd_finalize_tuned_kernelINS0_22Kernel_traits_finalizeILj2048E13__nv_bfloat16fS3_fjLj1024ELj4ENS0_18Kernel_traits_baseILj2048ES3_fS3_fjLj1024EEEEEEEvNS0_20BackwardKernelParamsE,@function
        .size           _ZN18transformer_engine13normalization28ln_bwd_finalize_tuned_kernelINS0_22Kernel_traits_finalizeILj2048E13__nv_bfloat16fS3_fjLj1024ELj4ENS0_18Kernel_traits_baseILj2048ES3_fS3_fjLj1024EEEEEEEvNS0_20BackwardKernelParamsE,(.L_x_8103 - _ZN18transformer_engine13normalization28ln_bwd_finalize_tuned_kernelINS0_22Kernel_traits_finalizeILj2048E13__nv_bfloat16fS3_fjLj1024ELj4ENS0_18Kernel_traits_baseILj2048ES3_fS3_fjLj1024EEEEEEEvNS0_20BackwardKernelParamsE)
        .other          _ZN18transformer_engine13normalization28ln_bwd_finalize_tuned_kernelINS0_22Kernel_traits_finalizeILj2048E13__nv_bfloat16fS3_fjLj1024ELj4ENS0_18Kernel_traits_baseILj2048ES3_fS3_fjLj1024EEEEEEEvNS0_20BackwardKernelParamsE,@"STO_CUDA_ENTRY STV_DEFAULT"
_ZN18transformer_engine13normalization28ln_bwd_finalize_tuned_kernelINS0_22Kernel_traits_finalizeILj2048E13__nv_bfloat16fS3_fjLj1024ELj4ENS0_18Kernel_traits_baseILj2048ES3_fS3_fjLj1024EEEEEEEvNS0_20BackwardKernelParamsE:
.text._ZN18transformer_engine13normalization28ln_bwd_finalize_tuned_kernelINS0_22Kernel_traits_finalizeILj2048E13__nv_bfloat16fS3_fjLj1024ELj4ENS0_18Kernel_traits_baseILj2048ES3_fS3_fjLj1024EEEEEEEvNS0_20BackwardKernelParamsE:
        /* <DEDUP_REMOVED lines=20> */
.L_x_7031:
        /* <DEDUP_REMOVED lines=28> */
.L_x_7024:
        /* <DEDUP_REMOVED lines=33> */
.L_x_7023:
[----:B------:R-:W-:Y:S05]  /*0510*/  BSYNC B1 ;  /* 0x0000000000017941 */ /* 0x000fea0003800000 */
.L_x_7022:
        /* <DEDUP_REMOVED lines=23> */
.L_x_7026:
[----:B------:R-:W-:Y:S05]  /*0690*/  BSYNC B1 ;  /* 0x0000000000017941 */ /* 0x000fea0003800000 */
.L_x_7025:
        /* <DEDUP_REMOVED lines=11> */
.L_x_7021:
[----:B------:R-:W-:Y:S05]  /*0750*/  BSYNC B0 ;  /* 0x0000000000007941 */ /* 0x000fea0003800000 */
.L_x_7020:
        /* <DEDUP_REMOVED lines=33> */
.L_x_7042:
[----:B------:R-:W-:Y:S01]  /*0970*/  @!P0 SHF.R.U32.HI R11, RZ, 0x3, R0 ;  /* 0x00000003ff0b8819 */ /* 0x000fe20000011600 */
[----:B--2---:R-:W-:Y:S01]  /*0980*/  FADD R13, R8, R13 ;  /* 0x0000000d080d7221 */ /* 0x004fe20000000000 */
[----:B-1----:R-:W-:Y:S02]  /*0990*/  FADD R9, R10, R9 ;  /* 0x000000090a097221 */ /* 0x002fe40000000000 */
[----:B0-----:R-:W-:-:S05]  /*09a0*/  @!P0 LOP3.LUT R8, R11, 0x1ffffffc, RZ, 0xc0, !PT ;  /* 0x1ffffffc0b088812 */ /* 0x001fca00078ec0ff */
[----:B------:R1:W-:Y:S04]  /*09b0*/  @!P0 STS [R8+UR4+0x2000], R13 ;  /* 0x0020000d08008988 */ /* 0x0003e80008000804 */
[----:B------:R1:W-:Y:S02]  /*09c0*/  @!P0 STS [R8+UR4+0x2080], R9 ;  /* 0x0020800908008988 */ /* 0x0003e40008000804 */
.L_x_7027:
        /* <DEDUP_REMOVED lines=18> */
.L_x_7030:
[----:B------:R-:W-:Y:S05]  /*0af0*/  BSYNC B0 ;  /* 0x0000000000007941 */ /* 0x000fea0003800000 */
.L_x_7029:
[C---:B------:R-:W-:Y:S01]  /*0b00*/  ISETP.GT.U32.AND P0, PT, R5.reuse, -0x801, PT ;  /* 0xfffff7ff0500780c */ /* 0x040fe20003f04070 */
[----:B------:R-:W-:Y:S01]  /*0b10*/  VIADD R5, R5, 0x800 ;  /* 0x0000080005057836 */ /* 0x000fe20000000000 */
[----:B------:R-:W-:-:S11]  /*0b20*/  IADD3 R6, R6, 0x400, RZ ;  /* 0x0000040006067810 */ /* 0x000fd60007ffe0ff */
[----:B------:R-:W-:Y:S05]  /*0b30*/  @P0 BRA `(.L_x_7031) ;  /* 0xfffffff400800947 */ /* 0x000fea000383ffff */
[----:B------:R-:W-:Y:S05]  /*0b40*/  EXIT ;  /* 0x000000000000794d */ /* 0x000fea0003800000 */
.L_x_7028:
[----:B------:R-:W-:Y:S01]  /*0b50*/  HFMA2.MMA R21, -RZ, RZ, 0, 1.847743988037109375e-06 ;  /* 0x0000001fff157435 */ /* 0x000fe200000001ff */
[----:B0-----:R-:W-:Y:S01]  /*0b60*/  MOV R19, R10 ;  /* 0x0000000a00137202 */ /* 0x001fe20000000f00 */
[----:B------:R-:W-:Y:S01]  /*0b70*/  IMAD.MOV.U32 R18, RZ, RZ, 0x1 ;  /* 0x00000001ff127424 */ /* 0x000fe200078e00ff */
[----:B------:R-:W-:-:S08]  /*0b80*/  MOV R16, 0xffffffff ;  /* 0xffffffff00107802 */ /* 0x000fd00000000f00 */
[----:B-12---:R-:W-:Y:S05]  /*0b90*/  WARPSYNC.COLLECTIVE R16, `(.L_x_7032) ;  /* 0x0000000010087348 */ /* 0x006fea0003c00000 */
[----:B------:R0:W3:Y:S02]  /*0ba0*/  SHFL.BFLY P1, R17, R19, R18, R21 ;  /* 0x0c00001213117389 */ /* 0x0000e40000020015 */
[----:B0123--:R-:W-:Y:S01]  /*0bb0*/  ENDCOLLECTIVE ;  /* 0x000000000000791b */ /* 0x00ffe20003800000 */
.L_x_7032:
[----:B------:R-:W-:Y:S01]  /*0bc0*/  HFMA2.MMA R18, -RZ, RZ, 0, 1.1920928955078125e-07 ;  /* 0x00000002ff127435 */ /* 0x000fe200000001ff */
[----:B------:R-:W-:-:S04]  /*0bd0*/  IMAD.MOV.U32 R9, RZ, RZ, R17 ;  /* 0x000000ffff097224 */ /* 0x000fc800078e0011 */
[----:B------:R-:W-:-:S05]  /*0be0*/  FADD R9, R10, R9 ;  /* 0x000000090a097221 */ /* 0x000fca0000000000 */
[----:B------:R-:W-:-:S07]  /*0bf0*/  MOV R19, R9 ;  /* 0x0000000900137202 */ /* 0x000fce0000000f00 */
[----:B------:R-:W-:Y:S05]  /*0c00*/  WARPSYNC.COLLECTIVE R16, `(.L_x_7033) ;  /* 0x0000000010087348 */ /* 0x000fea0003c00000 */
[----:B------:R0:W1:Y:S02]  /*0c10*/  SHFL.BFLY P1, R17, R19, R18, R21 ;  /* 0x0c00001213117389 */ /* 0x0000640000020015 */
[----:B01----:R-:W-:Y:S01]  /*0c20*/  ENDCOLLECTIVE ;  /* 0x000000000000791b */ /* 0x003fe20003800000 */
.L_x_7033:
[----:B------:R-:W-:Y:S01]  /*0c30*/  HFMA2.MMA R18, -RZ, RZ, 0, 2.384185791015625e-07 ;  /* 0x00000004ff127435 */ /* 0x000fe200000001ff */
[----:B------:R-:W-:-:S04]  /*0c40*/  IMAD.MOV.U32 R12, RZ, RZ, R17 ;  /* 0x000000ffff0c7224 */ /* 0x000fc800078e0011 */
[----:B------:R-:W-:-:S05]  /*0c50*/  FADD R12, R9, R12 ;  /* 0x0000000c090c7221 */ /* 0x000fca0000000000 */
[----:B------:R-:W-:-:S07]  /*0c60*/  MOV R19, R12 ;  /* 0x0000000c00137202 */ /* 0x000fce0000000f00 */
[----:B------:R-:W-:Y:S05]  /*0c70*/  WARPSYNC.COLLECTIVE R16, `(.L_x_7034) ;  /* 0x0000000010087348 */ /* 0x000fea0003c00000 */
[----:B------:R0:W1:Y:S02]  /*0c80*/  SHFL.BFLY P1, R17, R19, R18, R21 ;  /* 0x0c00001213117389 */ /* 0x0000640000020015 */
[----:B01----:R-:W-:Y:S01]  /*0c90*/  ENDCOLLECTIVE ;  /* 0x000000000000791b */ /* 0x003fe20003800000 */
.L_x_7034:
[----:B------:R-:W-:Y:S01]  /*0ca0*/  HFMA2.MMA R18, -RZ, RZ, 0, 4.76837158203125e-07 ;  /* 0x00000008ff127435 */ /* 0x000fe200000001ff */
[----:B------:R-:W-:-:S04]  /*0cb0*/  IMAD.MOV.U32 R11, RZ, RZ, R17 ;  /* 0x000000ffff0b7224 */ /* 0x000fc800078e0011 */
[----:B------:R-:W-:-:S05]  /*0cc0*/  FADD R11, R12, R11 ;  /* 0x0000000b0c0b7221 */ /* 0x000fca0000000000 */
[----:B------:R-:W-:-:S07]  /*0cd0*/  MOV R19, R11 ;  /* 0x0000000b00137202 */ /* 0x000fce0000000f00 */
[----:B------:R-:W-:Y:S05]  /*0ce0*/  WARPSYNC.COLLECTIVE R16, `(.L_x_7035) ;  /* 0x0000000010087348 */ /* 0x000fea0003c00000 */
[----:B------:R0:W1:Y:S02]  /*0cf0*/  SHFL.BFLY P1, R17, R19, R18, R21 ;  /* 0x0c00001213117389 */ /* 0x0000640000020015 */
[----:B01----:R-:W-:Y:S01]  /*0d00*/  ENDCOLLECTIVE ;  /* 0x000000000000791b */ /* 0x003fe20003800000 */
.L_x_7035:
[----:B------:R-:W-:Y:S01]  /*0d10*/  HFMA2.MMA R18, -RZ, RZ, 0, 9.5367431640625e-07 ;  /* 0x00000010ff127435 */ /* 0x000fe200000001ff */
[----:B------:R-:W-:-:S04]  /*0d20*/  IMAD.MOV.U32 R10, RZ, RZ, R17 ;  /* 0x000000ffff0a7224 */ /* 0x000fc800078e0011 */
[----:B------:R-:W-:-:S05]  /*0d30*/  FADD R10, R11, R10 ;  /* 0x0000000a0b0a7221 */ /* 0x000fca0000000000 */
[----:B------:R-:W-:-:S07]  /*0d40*/  MOV R19, R10 ;  /* 0x0000000a00137202 */ /* 0x000fce0000000f00 */
[----:B------:R-:W-:Y:S05]  /*0d50*/  WARPSYNC.COLLECTIVE R16, `(.L_x_7036) ;  /* 0x0000000010087348 */ /* 0x000fea0003c00000 */
[----:B------:R0:W1:Y:S02]  /*0d60*/  SHFL.BFLY P1, R17, R19, R18, R21 ;  /* 0x0c00001213117389 */ /* 0x0000640000020015 */
[----:B01----:R-:W-:Y:S01]  /*0d70*/  ENDCOLLECTIVE ;  /* 0x000000000000791b */ /* 0x003fe20003800000 */
.L_x_7036:
[----:B------:R-:W-:Y:S01]  /*0d80*/  HFMA2.MMA R18, -RZ, RZ, 0, 5.9604644775390625e-08 ;  /* 0x00000001ff127435 */ /* 0x000fe200000001ff */
[----:B------:R-:W-:Y:S01]  /*0d90*/  MOV R19, R8 ;  /* 0x0000000800137202 */ /* 0x000fe20000000f00 */
[----:B------:R-:W-:-:S09]  /*0da0*/  IMAD.MOV.U32 R9, RZ, RZ, R17 ;  /* 0x000000ffff097224 */ /* 0x000fd200078e0011 */
[----:B------:R-:W-:Y:S05]  /*0db0*/  WARPSYNC.COLLECTIVE R16, `(.L_x_7037) ;  /* 0x0000000010087348 */ /* 0x000fea0003c00000 */
[----:B------:R0:W1:Y:S02]  /*0dc0*/  SHFL.BFLY P1, R17, R19, R18, R21 ;  /* 0x0c00001213117389 */ /* 0x0000640000020015 */
[----:B01----:R-:W-:Y:S01]  /*0dd0*/  ENDCOLLECTIVE ;  /* 0x000000000000791b */ /* 0x003fe20003800000 */
.L_x_7037:
[----:B------:R-:W-:Y:S01]  /*0de0*/  HFMA2.MMA R18, -RZ, RZ, 0, 1.1920928955078125e-07 ;  /* 0x00000002ff127435 */ /* 0x000fe200000001ff */
[----:B------:R-:W-:-:S04]  /*0df0*/  IMAD.MOV.U32 R11, RZ, RZ, R17 ;  /* 0x000000ffff0b7224 */ /* 0x000fc800078e0011 */
[----:B------:R-:W-:-:S05]  /*0e00*/  FADD R13, R8, R11 ;  /* 0x0000000b080d7221 */ /* 0x000fca0000000000 */
[----:B------:R-:W-:-:S07]  /*0e10*/  MOV R19, R13 ;  /* 0x0000000d00137202 */ /* 0x000fce0000000f00 */
[----:B------:R-:W-:Y:S05]  /*0e20*/  WARPSYNC.COLLECTIVE R16, `(.L_x_7038) ;  /* 0x0000000010087348 */ /* 0x000fea0003c00000 */
[----:B------:R0:W1:Y:S02]  /*0e30*/  SHFL.BFLY P1, R17, R19, R18, R21 ;  /* 0x0c00001213117389 */ /* 0x0000640000020015 */
[----:B01----:R-:W-:Y:S01]  /*0e40*/  ENDCOLLECTIVE ;  /* 0x000000000000791b */ /* 0x003fe20003800000 */
.L_x_7038:
[----:B------:R-:W-:Y:S01]  /*0e50*/  HFMA2.MMA R18, -RZ, RZ, 0, 2.384185791015625e-07 ;  /* 0x00000004ff127435 */ /* 0x000fe200000001ff */
[----:B------:R-:W-:-:S04]  /*0e60*/  IMAD.MOV.U32 R14, RZ, RZ, R17 ;  /* 0x000000ffff0e7224 */ /* 0x000fc800078e0011 */
[----:B------:R-:W-:-:S05]  /*0e70*/  FADD R14, R13, R14 ;  /* 0x0000000e0d0e7221 */ /* 0x000fca0000000000 */
[----:B------:R-:W-:-:S07]  /*0e80*/  MOV R19, R14 ;  /* 0x0000000e00137202 */ /* 0x000fce0000000f00 */
[----:B------:R-:W-:Y:S05]  /*0e90*/  WARPSYNC.COLLECTIVE R16, `(.L_x_7039) ;  /* 0x0000000010087348 */ /* 0x000fea0003c00000 */
[----:B------:R0:W1:Y:S02]  /*0ea0*/  SHFL.BFLY P1, R17, R19, R18, R21 ;  /* 0x0c00001213117389 */ /* 0x0000640000020015 */
[----:B01----:R-:W-:Y:S01]  /*0eb0*/  ENDCOLLECTIVE ;  /* 0x000000000000791b */ /* 0x003fe20003800000 */
.L_x_7039:
[----:B------:R-:W-:Y:S01]  /*0ec0*/  HFMA2.MMA R18, -RZ, RZ, 0, 4.76837158203125e-07 ;  /* 0x00000008ff127435 */ /* 0x000fe200000001ff */
[----:B------:R-:W-:-:S04]  /*0ed0*/  IMAD.MOV.U32 R15, RZ, RZ, R17 ;  /* 0x000000ffff0f7224 */ /* 0x000fc800078e0011 */
[----:B------:R-:W-:-:S05]  /*0ee0*/  FADD R15, R14, R15 ;  /* 0x0000000f0e0f7221 */ /* 0x000fca0000000000 */
[----:B------:R-:W-:-:S07]  /*0ef0*/  MOV R19, R15 ;  /* 0x0000000f00137202 */ /* 0x000fce0000000f00 */
[----:B------:R-:W-:Y:S05]  /*0f00*/  WARPSYNC.COLLECTIVE R16, `(.L_x_7040) ;  /* 0x0000000010087348 */ /* 0x000fea0003c00000 */
[----:B------:R0:W1:Y:S02]  /*0f10*/  SHFL.BFLY P1, R17, R19, R18, R21 ;  /* 0x0c00001213117389 */ /* 0x0000640000020015 */
[----:B01----:R-:W-:Y:S01]  /*0f20*/  ENDCOLLECTIVE ;  /* 0x000000000000791b */ /* 0x003fe20003800000 */
.L_x_7040:
[----:B------:R-:W-:Y:S01]  /*0f30*/  HFMA2.MMA R18, -RZ, RZ, 0, 9.5367431640625e-07 ;  /* 0x00000010ff127435 */ /* 0x000fe200000001ff */
[----:B------:R-:W-:-:S04]  /*0f40*/  IMAD.MOV.U32 R8, RZ, RZ, R17 ;  /* 0x000000ffff087224 */ /* 0x000fc800078e0011 */
[----:B------:R-:W-:-:S05]  /*0f50*/  FADD R8, R15, R8 ;  /* 0x000000080f087221 */ /* 0x000fca0000000000 */
[----:B------:R-:W-:-:S07]  /*0f60*/  MOV R19, R8 ;  /* 0x0000000800137202 */ /* 0x000fce0000000f00 */
[----:B------:R-:W-:Y:S05]  /*0f70*/  WARPSYNC.COLLECTIVE R16, `(.L_x_7041) ;  /* 0x0000000010087348 */ /* 0x000fea0003c00000 */
[----:B------:R0:W1:Y:S02]  /*0f80*/  SHFL.BFLY P1, R17, R19, R18, R21 ;  /* 0x0c00001213117389 */ /* 0x0000640000020015 */
[----:B01----:R-:W-:Y:S01]  /*0f90*/  ENDCOLLECTIVE ;  /* 0x000000000000791b */ /* 0x003fe20003800000 */
.L_x_7041:
[----:B------:R-:W-:Y:S01]  /*0fa0*/  MOV R13, R17 ;  /* 0x00000011000d7202 */ /* 0x000fe20000000f00 */
[----:B------:R-:W-:Y:S06]  /*0fb0*/  BRA `(.L_x_7042) ;  /* 0xfffffff8006c7947 */ /* 0x000fec000383ffff */
.L_x_7043:
        /* <DEDUP_REMOVED lines=12> */
.L_x_8103:


//--------------------- .text._ZN18transformer_engine13normalization19ln_bwd_tuned_kernelINS0_13Kernel_traitsI13__nv_bfloat16fS3_fjLj2048ELj1ELj1ELj4ELj16ENS0_18Kernel_traits_baseILj2048ES3_fS3_fjLj128EEEEEEEvNS0_20BackwardKernelParamsE --------------------------
	.section	.text._ZN18transformer_engine13normalization19ln_bwd_tuned_kernelINS0_13Kernel_traitsI13__nv_bfloat16fS3_fjLj2048ELj1ELj1ELj4ELj16ENS0_18Kernel_traits_baseILj2048ES3_fS3_fjLj128EEEEEEEvNS0_20BackwardKernelParamsE,"ax",@progbits
	.align	128
        .global         _ZN18transformer_engine13normalization19ln_bwd_tuned_kernelINS0_13Kernel_traitsI13__nv_bfloat16fS3_fjLj2048ELj1ELj1ELj4ELj16ENS0_18Kernel_traits_baseILj2048ES3_fS3_fjLj128EEEEEEEvNS0_20BackwardKernelParamsE
        .type           _ZN18transformer_engine13normalization19ln_bwd_tuned_kernelINS0_13Kernel_traitsI13__nv_bfloat16fS3_fjLj2048ELj1ELj1ELj4ELj16ENS0_18Kernel_traits_baseILj2048ES3_fS3_fjLj128EEEEEEEvNS0_20BackwardKernelParamsE,@function
        .size           _ZN18transformer_engine13normalization19ln_bwd_tuned_kernelINS0_13Kernel_traitsI13__nv_bfloat16fS3_fjLj2048ELj1ELj1ELj4ELj16ENS0_18Kernel_traits_baseILj2048ES3_fS3_fjLj128EEEEEEEvNS0_20BackwardKernelParamsE,(.L_x_8104 - _ZN18transformer_engine13normalization19ln_bwd_tuned_kernelINS0_13Kernel_traitsI13__nv_bfloat16fS3_fjLj2048ELj1ELj1ELj4ELj16ENS0_18Kernel_traits_baseILj2048ES3_fS3_fjLj128EEEEEEEvNS0_20BackwardKernelParamsE)
        .other          _ZN18transformer_engine13normalization19ln_bwd_tuned_kernelINS0_13Kernel_traitsI13__nv_bfloat16fS3_fjLj2048ELj1ELj1ELj4ELj16ENS0_18Kernel_traits_baseILj2048ES3_fS3_fjLj128EEEEEEEvNS0_20BackwardKernelParamsE,@"STO_CUDA_ENTRY STV_DEFAULT"
_ZN18transformer_engine13normalization19ln_bwd_tuned_kernelINS0_13Kernel_traitsI13__nv_bfloat16fS3_fjLj2048ELj1ELj1ELj4ELj16ENS0_18Kernel_traits_baseILj2048ES3_fS3_fjLj128EEEEEEEvNS0_20BackwardKernelParamsE:
.text._ZN18transformer_engine13normalization19ln_bwd_tuned_kernelINS0_13Kernel_traitsI13__nv_bfloat16fS3_fjLj2048ELj1ELj1ELj4ELj16ENS0_18Kernel_traits_baseILj2048ES3_fS3_fjLj128EEEEEEEvNS0_20BackwardKernelParamsE:
        /* <DEDUP_REMOVED lines=61> */
[----:B------:R-:W-:-:S05]  /*03d0*/  IADD3 R60, R63, 0x4, RZ ;  /* 0x000000043f3c7810 */ /* 0x000fca0007ffe0ff */
[----:B------:R-:W-:Y:S02]  /*03e0*/  MOV R59, UR4 ;  /* 0x00000004003b7c02 */ /* 0x000fe40008000f00 */
[--C-:B--2---:R-:W-:Y:S02]  /*03f0*/  SHF.R.U64 R71, R4, 0x10, R5.reuse ;  /* 0x0000001004477819 */ /* 0x104fe40000001205 */
[----:B------:R-:W-:Y:S02]  /*0400*/  SHF.R.U32.HI R10, RZ, 0x10, R5 ;  /* 0x00000010ff0a7819 */ /* 0x000fe40000011605 */
[--C-:B---3--:R-:W-:Y:S02]  /*0410*/  SHF.R.U64 R69, R6, 0x10, R7.reuse ;  /* 0x0000001006457819 */ /* 0x108fe40000001207 */
[----:B------:R-:W-:Y:S02]  /*0420*/  SHF.R.U32.HI R8, RZ, 0x10, R7 ;  /* 0x00000010ff087819 */ /* 0x000fe40000011607 */
[----:B------:R-:W-:-:S02]  /*0430*/  SHF.L.U32 R5, R5, 0x10, RZ ;  /* 0x0000001005057819 */ /* 0x000fc400000006ff */
[----:B------:R-:W-:Y:S02]  /*0440*/  SHF.L.U32 R7, R7, 0x10, RZ ;  /* 0x0000001007077819 */ /* 0x000fe400000006ff */
[----:B----4-:R-:W-:Y:S01]  /*0450*/  SHF.L.U32 R9, R13, 0x10, RZ ;  /* 0x000000100d097819 */ /* 0x010fe200000006ff */
[----:B------:R-:W-:Y:S01]  /*0460*/  FADD R78, R62, R5 ;  /* 0x000000053e4e7221 */ /* 0x000fe20000000000 */
[----:B------:R-:W-:Y:S01]  /*0470*/  SHF.L.U32 R79, R4, 0x10, RZ ;  /* 0x00000010044f7819 */ /* 0x000fe200000006ff */
[----:B------:R-:W-:Y:S01]  /*0480*/  FADD R76, R62, R7 ;  /* 0x000000073e4c7221 */ /* 0x000fe20000000000 */
[----:B------:R-:W-:Y:S01]  /*0490*/  SHF.L.U32 R77, R6, 0x10, RZ ;  /* 0x00000010064d7819 */ /* 0x000fe200000006ff */
[C---:B------:R-:W-:Y:S01]  /*04a0*/  FADD R74, R62.reuse, R9 ;  /* 0x000000093e4a7221 */ /* 0x040fe20000000000 */
[----:B-----5:R-:W-:Y:S01]  /*04b0*/  SHF.L.U32 R11, R15, 0x10, RZ ;  /* 0x000000100f0b7819 */ /* 0x020fe200000006ff */
[----:B------:R-:W-:Y:S01]  /*04c0*/  FADD R79, R62, R79 ;  /* 0x0000004f3e4f7221 */ /* 0x000fe20000000000 */
[----:B------:R-:W-:Y:S01]  /*04d0*/  SHF.R.U64 R67, R12, 0x10, R13 ;  /* 0x000000100c437819 */ /* 0x000fe2000000120d */
[C---:B------:R-:W-:Y:S01]  /*04e0*/  FADD R77, R62.reuse, R77 ;  /* 0x0000004d3e4d7221 */ /* 0x040fe20000000000 */
[----:B------:R-:W-:Y:S01]  /*04f0*/  SHF.R.U32.HI R6, RZ, 0x10, R13 ;  /* 0x00000010ff067819 */ /* 0x000fe2000001160d */
[----:B------:R-:W-:Y:S01]  /*0500*/  FADD R72, R62, R11 ;  /* 0x0000000b3e487221 */ /* 0x000fe20000000000 */
[----:B------:R-:W-:-:S02]  /*0510*/  SHF.R.U64 R4, R14, 0x10, R15 ;  /* 0x000000100e047819 */ /* 0x000fc4000000120f */
        /* <DEDUP_REMOVED lines=21> */
.L_x_7047:
[----:B0-----:R-:W0:Y:S01]  /*0670*/  LDC.64 R16, c[0x0][0x220] ;  /* 0x00008800ff107b82 */ /* 0x001e220000000a00 */
[----:B------:R-:W-:Y:S02]  /*0680*/  SHF.L.U32 R2, R65, 0x9, RZ ;  /* 0x0000000941027819 */ /* 0x000fe400000006ff */
[----:B------:R-:W-:-:S04]  /*0690*/  LOP3.LUT R81, R0, 0x7f, RZ, 0xc0, !PT ;  /* 0x0000007f00517812 */ /* 0x000fc800078ec0ff */
[----:B------:R-:W-:Y:S01]  /*06a0*/  LOP3.LUT R81, R2, 0xfffffe00, R81, 0xe2, !PT ;  /* 0xfffffe0002517812 */ /* 0x000fe200078ee251 */
[----:B------:R-:W1:Y:S03]  /*06b0*/  LDC.64 R18, c[0x0][0x228] ;  /* 0x00008a00ff127b82 */ /* 0x000e660000000a00 */
[----:B------:R-:W-:-:S05]  /*06c0*/  LOP3.LUT R47, R81, 0x80, RZ, 0xfc, !PT ;  /* 0x00000080512f7812 */ /* 0x000fca00078efcff */
[----:B------:R-:W2:Y:S08]  /*06d0*/  LDC.64 R50, c[0x0][0x258] ;  /* 0x00009600ff327b82 */ /* 0x000eb00000000a00 */
[----:B------:R-:W3:Y:S01]  /*06e0*/  LDC.64 R2, c[0x0][0x230] ;  /* 0x00008c00ff027b82 */ /* 0x000ee20000000a00 */
[C---:B------:R-:W-:Y:S01]  /*06f0*/  LOP3.LUT R53, R81.reuse, 0x100, RZ, 0xfc, !PT ;  /* 0x0000010051357812 */ /* 0x040fe200078efcff */
[C---:B0-----:R-:W-:Y:S01]  /*0700*/  IMAD.WIDE.U32 R4, R81.reuse, 0x10, R16 ;  /* 0x0000001051047825 */ /* 0x041fe200078e0010 */
[----:B------:R-:W-:-:S03]  /*0710*/  LOP3.LUT R83, R81, 0x180, RZ, 0xfc, !PT ;  /* 0x0000018051537812 */ /* 0x000fc600078efcff */
[--C-:B------:R-:W-:Y:S02]  /*0720*/  IMAD.WIDE.U32 R8, R47, 0x10, R16.reuse ;  /* 0x000000102f087825 */ /* 0x100fe400078e0010 */
[----:B------:R-:W4:Y:S02]  /*0730*/  LDG.E.128 R4, desc[UR6][R4.64] ;  /* 0x0000000604047981 */ /* 0x000f24000c1e1d00 */
[----:B------:R-:W-:Y:S02]  /*0740*/  IMAD.WIDE.U32 R12, R53, 0x10, R16 ;  /* 0x00000010350c7825 */ /* 0x000fe400078e0010 */
[----:B------:R-:W5:Y:S02]  /*0750*/  LDG.E.128 R8, desc[UR6][R8.64] ;  /* 0x0000000608087981 */ /* 0x000f64000c1e1d00 */
[----:B-1----:R-:W-:Y:S02]  /*0760*/  IMAD.WIDE R18, R65, 0x4, R18 ;  /* 0x0000000441127825 */ /* 0x002fe400078e0212 */
[----:B------:R-:W4:Y:S02]  /*0770*/  LDG.E.128 R12, desc[UR6][R12.64] ;  /* 0x000000060c0c7981 */ /* 0x000f24000c1e1d00 */
[----:B------:R-:W-:-:S02]  /*0780*/  IMAD.WIDE.U32 R16, R83, 0x10, R16 ;  /* 0x0000001053107825 */ /* 0x000fc400078e0010 */
[----:B------:R-:W5:Y:S02]  /*0790*/  LDG.E R84, desc[UR6][R18.64] ;  /* 0x0000000612547981 */ /* 0x000f64000c1e1900 */
[----:B--2---:R-:W-:-:S04]  /*07a0*/  IMAD.WIDE.U32 R20, R81, 0x8, R50 ;  /* 0x0000000851147825 */ /* 0x004fc800078e0032 */
[----:B------:R-:W-:Y:S02]  /*07b0*/  IMAD.WIDE.U32 R52, R53, 0x8, R50 ;  /* 0x0000000835347825 */ /* 0x000fe400078e0032 */
[----:B------:R-:W2:Y:S02]  /*07c0*/  LDG.E.64 R20, desc[UR6][R20.64] ;  /* 0x0000000614147981 */ /* 0x000ea4000c1e1b00 */
[----:B---3--:R-:W-:Y:S02]  /*07d0*/  IMAD.WIDE R2, R65, 0x4, R2 ;  /* 0x0000000441027825 */ /* 0x008fe400078e0202 */
[----:B------:R-:W3:Y:S02]  /*07e0*/  LDG.E.128 R16, desc[UR6][R16.64] ;  /* 0x0000000610107981 */ /* 0x000ee4000c1e1d00 */
[--C-:B------:R-:W-:Y:S02]  /*07f0*/  IMAD.WIDE.U32 R46, R47, 0x8, R50.reuse ;  /* 0x000000082f2e7825 */ /* 0x100fe400078e0032 */
[----:B------:R0:W3:Y:S02]  /*0800*/  LDG.E R80, desc[UR6][R2.64] ;  /* 0x0000000602507981 */ /* 0x0000e4000c1e1900 */
[----:B------:R-:W-:-:S02]  /*0810*/  IMAD.WIDE.U32 R50, R83, 0x8, R50 ;  /* 0x0000000853327825 */ /* 0x000fc400078e0032 */
[----:B------:R-:W3:Y:S04]  /*0820*/  LDG.E.64 R52, desc[UR6][R52.64] ;  /* 0x0000000634347981 */ /* 0x000ee8000c1e1b00 */
[----:B------:R-:W3:Y:S04]  /*0830*/  LDG.E.64 R46, desc[UR6][R46.64] ;  /* 0x000000062e2e7981 */ /* 0x000ee8000c1e1b00 */
[----:B------:R-:W3:Y:S01]  /*0840*/  LDG.E.64 R50, desc[UR6][R50.64] ;  /* 0x0000000632327981 */ /* 0x000ee2000c1e1b00 */
[----:B------:R-:W-:Y:S01]  /*0850*/  UMOV UR4, 0xffffffff ;  /* 0xffffffff00047882 */ /* 0x000fe20000000000 */
[----:B------:R-:W-:Y:S01]  /*0860*/  LOP3.LUT P1, RZ, R0, 0x1f, RZ, 0xc0, !PT ;  /* 0x0000001f00ff7812 */ /* 0x000fe2000782c0ff */
[----:B-----5:R-:W-:Y:S01]  /*0870*/  FADD R87, -R84, R11 ;  /* 0x0000000b54577221 */ /* 0x020fe20000000100 */
[--C-:B----4-:R-:W-:Y:S01]  /*0880*/  FADD R105, R6, -R84.reuse ;  /* 0x8000005406697221 */ /* 0x110fe20000000000 */
[C---:B------:R-:W-:Y:S01]  /*0890*/  FADD R83, -R84.reuse, R9 ;  /* 0x0000000954537221 */ /* 0x040fe20000000100 */
[--C-:B------:R-:W-:Y:S01]  /*08a0*/  FADD R107, R7, -R84.reuse ;  /* 0x80000054076b7221 */ /* 0x100fe20000000000 */
[C---:B------:R-:W-:Y:S01]  /*08b0*/  FADD R9, -R84.reuse, R15 ;  /* 0x0000000f54097221 */ /* 0x040fe20000000100 */
[----:B------:R-:W-:Y:S01]  /*08c0*/  FADD R103, R5, -R84 ;  /* 0x8000005405677221 */ /* 0x000fe20000000000 */
[----:B0-----:R-:W-:Y:S01]  /*08d0*/  FADD R3, -R84, R14 ;  /* 0x0000000e54037221 */ /* 0x001fe20000000100 */
[----:B--2---:R-:W-:Y:S01]  /*08e0*/  SHF.L.U32 R6, R20, 0x10, RZ ;  /* 0x0000001014067819 */ /* 0x004fe200000006ff */
[----:B---3--:R-:W-:Y:S01]  /*08f0*/  FADD R11, -R84, R17 ;  /* 0x00000011540b7221 */ /* 0x008fe20000000100 */
[----:B------:R-:W-:-:S02]  /*0900*/  SHF.R.U32.HI R17, RZ, 0x10, R21 ;  /* 0x00000010ff117819 */ /* 0x000fc40000011615 */
[----:B------:R-:W-:Y:S01]  /*0910*/  SHF.R.U64 R20, R20, 0x10, R21 ;  /* 0x0000001014147819 */ /* 0x000fe20000001215 */
[----:B------:R-:W-:Y:S01]  /*0920*/  FMUL R86, R80, R105 ;  /* 0x0000006950567220 */ /* 0x000fe20000400000 */
[----:B------:R-:W-:Y:S01]  /*0930*/  SHF.L.U32 R15, R21, 0x10, RZ ;  /* 0x00000010150f7819 */ /* 0x000fe200000006ff */
[C---:B------:R-:W-:Y:S01]  /*0940*/  FADD R97, -R84.reuse, R10 ;  /* 0x0000000a54617221 */ /* 0x040fe20000000100 */
[----:B------:R-:W-:Y:S01]  /*0950*/  FADD R7, -R84, R18 ;  /* 0x0000001254077221 */ /* 0x000fe20000000100 */
[----:B------:R-:W-:Y:S01]  /*0960*/  SHF.L.U32 R14, R52, 0x10, RZ ;  /* 0x00000010340e7819 */ /* 0x000fe200000006ff */
[----:B------:R-:W-:Y:S01]  /*0970*/  FADD R101, R4, -R84 ;  /* 0x8000005404657221 */ /* 0x000fe20000000000 */
[----:B------:R-:W-:Y:S01]  /*0980*/  SHF.R.U64 R88, R52, 0x10, R53 ;  /* 0x0000001034587819 */ /* 0x000fe20000001235 */
[C---:B------:R-:W-:Y:S01]  /*0990*/  FADD R99, -R84.reuse, R8 ;  /* 0x0000000854637221 */ /* 0x040fe20000000100 */
[----:B------:R-:W-:Y:S01]  /*09a0*/  SHF.L.U32 R17, R17, 0x10, RZ ;  /* 0x0000001011117819 */ /* 0x000fe200000006ff */
[----:B------:R-:W-:Y:S01]  /*09b0*/  FADD R85, -R84, R13 ;  /* 0x0000000d54557221 */ /* 0x000fe20000000100 */
[----:B------:R-:W-:Y:S01]  /*09c0*/  SHF.L.U32 R18, R46, 0x10, RZ ;  /* 0x000000102e127819 */ /* 0x000fe200000006ff */
[----:B------:R-:W-:Y:S01]  /*09d0*/  FMUL R52, R80, R107 ;  /* 0x0000006b50347220 */ /* 0x000fe20000400000 */
[----:B------:R-:W-:Y:S01]  /*09e0*/  SHF.R.U64 R10, R46, 0x10, R47 ;  /* 0x000000102e0a7819 */ /* 0x000fe2000000122f */
[C---:B------:R-:W-:Y:S01]  /*09f0*/  FADD R89, -R84.reuse, R12 ;  /* 0x0000000c54597221 */ /* 0x040fe20000000100 */
[C---:B------:R-:W-:Y:S01]  /*0a00*/  FADD R13, -R84.reuse, R16 ;  /* 0x00000010540d7221 */ /* 0x040fe20000000100 */
[----:B------:R-:W-:Y:S01]  /*0a10*/  FADD R5, -R84, R19 ;  /* 0x0000001354057221 */ /* 0x000fe20000000100 */
[----:B------:R-:W-:Y:S01]  /*0a20*/  SHF.L.U32 R109, R47, 0x10, RZ ;  /* 0x000000102f6d7819 */ /* 0x000fe200000006ff */
[----:B------:R-:W-:Y:S01]  /*0a30*/  FADD R54, R15, R54 ;  /* 0x000000360f367221 */ /* 0x000fe20000000000 */
[----:B------:R-:W-:Y:S01]  /*0a40*/  SHF.R.U32.HI R8, RZ, 0x10, R47 ;  /* 0x00000010ff087819 */ /* 0x000fe2000001162f */
[----:B------:R-:W-:Y:S01]  /*0a50*/  FMUL R84, R80, R103 ;  /* 0x0000006750547220 */ /* 0x000fe20000400000 */
[----:B------:R-:W-:Y:S01]  /*0a60*/  SHF.L.U32 R46, R20, 0x10, RZ ;  /* 0x00000010142e7819 */ /* 0x000fe200000006ff */
[-C--:B------:R-:W-:Y:S01]  /*0a70*/  FFMA R55, R86, R15.reuse, R55 ;  /* 0x0000000f56377223 */ /* 0x080fe20000000037 */
[----:B------:R-:W-:Y:S01]  /*0a80*/  SHF.L.U32 R91, R53, 0x10, RZ ;  /* 0x00000010355b7819 */ /* 0x000fe200000006ff */
[----:B------:R-:W-:Y:S01]  /*0a90*/  FMUL R47, R78, R15 ;  /* 0x0000000f4e2f7220 */ /* 0x000fe20000400000 */
[----:B------:R-:W-:Y:S01]  /*0aa0*/  SHF.R.U32.HI R12, RZ, 0x10, R53 ;  /* 0x00000010ff0c7819 */ /* 0x000fe20000011635 */
[----:B------:R-:W-:Y:S01]  /*0ab0*/  FMUL R53, R79, R6 ;  /* 0x000000064f357220 */ /* 0x000fe20000400000 */
[----:B------:R-:W-:Y:S01]  /*0ac0*/  FMUL R15, R80, R3 ;  /* 0x00000003500f7220 */ /* 0x000fe20000400000 */
[----:B------:R-:W-:Y:S01]  /*0ad0*/  FMUL R2, R101, R80 ;  /* 0x0000005065027220 */ /* 0x000fe20000400000 */
[----:B------:R-:W-:Y:S01]  /*0ae0*/  FADD R48, R17, R48 ;  /* 0x0000003011307221 */ /* 0x000fe20000000000 */
[-C--:B------:R-:W-:Y:S01]  /*0af0*/  FFMA R49, R52, R17.reuse, R49 ;  /* 0x0000001134317223 */ /* 0x080fe20000000031 */
[----:B------:R-:W-:Y:S01]  /*0b00*/  FMUL R20, R70, R17 ;  /* 0x0000001146147220 */ /* 0x000fe20000400000 */
[----:B------:R-:W-:Y:S01]  /*0b10*/  SHF.L.U32 R4, R50, 0x10, RZ ;  /* 0x0000001032047819 */ /* 0x000fe200000006ff */
[----:B------:R-:W-:Y:S01]  /*0b20*/  FMUL R17, R80, R89 ;  /* 0x0000005950117220 */ /* 0x000fe20000400000 */
[----:B------:R-:W-:Y:S01]  /*0b30*/  FADD R56, R46, R56 ;  /* 0x000000382e387221 */ /* 0x000fe20000000000 */
[-C--:B------:R-:W-:Y:S01]  /*0b40*/  FFMA R57, R84, R46.reuse, R57 ;  /* 0x0000002e54397223 */ /* 0x080fe20000000039 */
[----:B------:R-:W-:Y:S01]  /*0b50*/  SHF.L.U32 R89, R12, 0x10, RZ ;  /* 0x000000100c597819 */ /* 0x000fe200000006ff */
[----:B------:R-:W-:Y:S01]  /*0b60*/  FMUL R13, R80, R13 ;  /* 0x0000000d500d7220 */ /* 0x000fe20000400000 */
[----:B------:R-:W-:Y:S01]  /*0b70*/  FMUL R46, R71, R46 ;  /* 0x0000002e472e7220 */ /* 0x000fe20000400000 */
[----:B------:R-:W-:Y:S01]  /*0b80*/  FADD R101, RZ, R53 ;  /* 0x00000035ff657221 */ /* 0x000fe20000000000 */
[----:B------:R-:W-:Y:S01]  /*0b90*/  FADD R26, R91, R26 ;  /* 0x0000001a5b1a7221 */ /* 0x000fe20000000000 */
[-C--:B------:R-:W-:Y:S01]  /*0ba0*/  FFMA R38, R15, R91.reuse, R38 ;  /* 0x0000005b0f267223 */ /* 0x080fe20000000026 */
[----:B------:R-:W-:Y:S01]  /*0bb0*/  FMUL R12, R74, R91 ;  /* 0x0000005b4a0c7220 */ /* 0x000fe20000400000 */
[----:B------:R-:W-:Y:S01]  /*0bc0*/  FFMA R91, R2, R53, RZ ;  /* 0x00000035025b7223 */ /* 0x000fe200000000ff */
[----:B------:R-:W-:Y:S01]  /*0bd0*/  FADD R24, R4, R24 ;  /* 0x0000001804187221 */ /* 0x000fe20000000000 */
[-C--:B------:R-:W-:Y:S01]  /*0be0*/  FFMA R36, R13, R4.reuse, R36 ;  /* 0x000000040d247223 */ /* 0x080fe20000000024 */
[----:B------:R-:W-:Y:S01]  /*0bf0*/  FMUL R3, R73, R4 ;  /* 0x0000000449037220 */ /* 0x000fe20000400000 */
[----:B------:R-:W-:Y:S01]  /*0c00*/  FADD R4, R101, R46 ;  /* 0x0000002e65047221 */ /* 0x000fe20000000000 */
[----:B------:R-:W-:Y:S01]  /*0c10*/  FADD R58, R6, R58 ;  /* 0x0000003a063a7221 */ /* 0x000fe20000000000 */
[----:B------:R-:W-:Y:S01]  /*0c20*/  FFMA R61, R2, R6, R61 ;  /* 0x00000006023d7223 */ /* 0x000fe2000000003d */
[----:B------:R-:W-:Y:S01]  /*0c30*/  FFMA R91, R84, R46, R91 ;  /* 0x0000002e545b7223 */ /* 0x000fe2000000005b */
[----:B------:R-:W-:Y:S01]  /*0c40*/  SHF.L.U32 R6, R88, 0x10, RZ ;  /* 0x0000001058067819 */ /* 0x000fe200000006ff */
        /* <DEDUP_REMOVED lines=41> */
[----:B------:R-:W-:Y:S01]  /*0ee0*/  SHF.R.U64 R93, R50, 0x10, R51 ;  /* 0x00000010325d7819 */ /* 0x000fe20000001233 */
        /* <DEDUP_REMOVED lines=51> */
.L_x_7058:
        /* <DEDUP_REMOVED lines=15> */
.L_x_7046:
[----:B------:R-:W-:Y:S05]  /*1310*/  WARPSYNC.ALL ;  /* 0x0000000000007948 */ /* 0x000fea0003800000 */
[----:B------:R-:W-:Y:S01]  /*1320*/  BAR.SYNC.DEFER_BLOCKING 0x0 ;  /* 0x0000000000007b1d */ /* 0x000fe20000010000 */
[----:B------:R-:W-:Y:S02]  /*1330*/  SEL R50, R60, R63, !P0 ;  /* 0x0000003f3c327207 */ /* 0x000fe40004000000 */
[----:B------:R-:W-:Y:S02]  /*1340*/  IADD3 R97, R81, 0x180, RZ ;  /* 0x0000018051617810 */ /* 0x000fe40007ffe0ff */
[----:B------:R-:W-:-:S02]  /*1350*/  LEA R50, R50, R59, 0x3 ;  /* 0x0000003b32327211 */ /* 0x000fc400078e18ff */
[----:B------:R-:W-:Y:S02]  /*1360*/  IADD3 R65, R65, UR8, RZ ;  /* 0x0000000841417c10 */ /* 0x000fe4000fffe0ff */
[----:B------:R-:W-:Y:S02]  /*1370*/  SEL R82, RZ, 0x1, P0 ;  /* 0x00000001ff527807 */ /* 0x000fe40000000000 */
[----:B------:R-:W-:Y:S01]  /*1380*/  ISETP.GE.AND P1, PT, R65, UR9, PT ;  /* 0x0000000941007c0c */ /* 0x000fe2000bf26270 */
        /* <DEDUP_REMOVED lines=9> */
[----:B------:R-:W-:Y:S01]  /*1420*/  FADD R4, R11, R4 ;  /* 0x000000040b047221 */ /* 0x000fe20000000000 */
[----:B------:R-:W0:Y:S02]  /*1430*/  LDC.64 R50, c[0x0][0x278] ;  /* 0x00009e00ff327b82 */ /* 0x000e240000000a00 */
[----:B------:R-:W-:Y:S01]  /*1440*/  FMUL R5, R10, 0.00048828125 ;  /* 0x3a0000000a057820 */ /* 0x000fe20000400000 */
[----:B------:R-:W-:-:S04]  /*1450*/  FMUL R4, R4, 0.00048828125 ;  /* 0x3a00000004047820 */ /* 0x000fc80000400000 */
        /* <DEDUP_REMOVED lines=81> */
.L_x_7044:
        /* <DEDUP_REMOVED lines=25> */
[----:B------:R-:W-:Y:S01]  /*1b00*/  STG.E.128 desc[UR6][R48.64], R32 ;  /* 0x0000002030007986 */ /* 0x000fe2000c101d06 */
[----:B------:R-:W-:Y:S05]  /*1b10*/  EXIT ;  /* 0x000000000000794d */ /* 0x000fea0003800000 */
.L_x_7045:
[----:B------:R-:W-:Y:S01]  /*1b20*/  HFMA2.MMA R99, -RZ, RZ, 0, 9.5367431640625e-07 ;  /* 0x00000010ff637435 */ /* 0x000fe200000001ff */
[----:B------:R-:W-:Y:S02]  /*1b30*/  MOV R97, R6 ;  /* 0x0000000600617202 */ /* 0x000fe40000000f00 */
[----:B------:R-:W-:Y:S02]  /*1b40*/  MOV R102, 0x1f ;  /* 0x0000001f00667802 */ /* 0x000fe40000000f00 */
[----:B------:R-:W-:-:S07]  /*1b50*/  MOV R50, 0xffffffff ;  /* 0xffffffff00327802 */ /* 0x000fce0000000f00 */
[----:B------:R-:W-:Y:S05]  /*1b60*/  WARPSYNC.COLLECTIVE R50, `(.L_x_7048) ;  /* 0x0000000032087348 */ /* 0x000fea0003c00000 */
[----:B------:R0:W1:Y:S02]  /*1b70*/  SHFL.DOWN P0, R51, R97, R99, R102 ;  /* 0x0800006361337389 */ /* 0x0000640000000066 */
[----:B01----:R-:W-:Y:S01]  /*1b80*/  ENDCOLLECTIVE ;  /* 0x000000000000791b */ /* 0x003fe20003800000 */
.L_x_7048:
[----:B------:R-:W-:Y:S02]  /*1b90*/  MOV R97, R4 ;  /* 0x0000000400617202 */ /* 0x000fe40000000f00 */
[----:B------:R-:W-:-:S07]  /*1ba0*/  MOV R5, R51 ;  /* 0x0000003300057202 */ /* 0x000fce0000000f00 */
[----:B------:R-:W-:Y:S05]  /*1bb0*/  WARPSYNC.COLLECTIVE R50, `(.L_x_7049) ;  /* 0x0000000032087348 */ /* 0x000fea0003c00000 */
[----:B------:R0:W1:Y:S02]  /*1bc0*/  SHFL.DOWN P0, R51, R97, R99, R102 ;  /* 0x0800006361337389 */ /* 0x0000640000000066 */
[----:B01----:R-:W-:Y:S01]  /*1bd0*/  ENDCOLLECTIVE ;  /* 0x000000000000791b */ /* 0x003fe20003800000 */
.L_x_7049:
[----:B------:R-:W-:Y:S01]  /*1be0*/  FADD R5, R6, R5 ;  /* 0x0000000506057221 */ /* 0x000fe20000000000 */
[----:B------:R-:W-:-:S04]  /*1bf0*/  HFMA2.MMA R99, -RZ, RZ, 0, 4.76837158203125e-07 ;  /* 0x00000008ff637435 */ /* 0x000fc800000001ff */
[----:B------:R-:W-:Y:S02]  /*1c00*/  MOV R97, R5 ;  /* 0x0000000500617202 */ /* 0x000fe40000000f00 */
[----:B------:R-:W-:-:S07]  /*1c10*/  MOV R7, R51 ;  /* 0x0000003300077202 */ /* 0x000fce0000000f00 */
[----:B------:R-:W-:Y:S05]  /*1c20*/  WARPSYNC.COLLECTIVE R50, `(.L_x_7050) ;  /* 0x0000000032087348 */ /* 0x000fea0003c00000 */
[----:B------:R0:W1:Y:S02]  /*1c30*/  SHFL.DOWN P0, R51, R97, R99, R102 ;  /* 0x0800006361337389 */ /* 0x0000640000000066 */
[----:B01----:R-:W-:Y:S01]  /*1c40*/  ENDCOLLECTIVE ;  /* 0x000000000000791b */ /* 0x003fe20003800000 */
.L_x_7050:
[----:B------:R-:W-:-:S05]  /*1c50*/  FADD R7, R4, R7 ;  /* 0x0000000704077221 */ /* 0x000fca0000000000 */
[----:B------:R-:W-:Y:S02]  /*1c60*/  MOV R97, R7 ;  /* 0x0000000700617202 */ /* 0x000fe40000000f00 */
[----:B------:R-:W-:-:S07]  /*1c70*/  MOV R8, R51 ;  /* 0x0000003300087202 */ /* 0x000fce0000000f00 */
[----:B------:R-:W-:Y:S05]  /*1c80*/  WARPSYNC.COLLECTIVE R50, `(.L_x_7051) ;  /* 0x0000000032087348 */ /* 0x000fea0003c00000 */
[----:B------:R0:W1:Y:S02]  /*1c90*/  SHFL.DOWN P0, R51, R97, R99, R102 ;  /* 0x0800006361337389 */ /* 0x0000640000000066 */
[----:B01----:R-:W-:Y:S01]  /*1ca0*/  ENDCOLLECTIVE ;  /* 0x000000000000791b */ /* 0x003fe20003800000 */
.L_x_7051:
[----:B------:R-:W-:Y:S01]  /*1cb0*/  FADD R8, R5, R8 ;  /* 0x0000000805087221 */ /* 0x000fe20000000000 */
[----:B------:R-:W-:-:S04]  /*1cc0*/  HFMA2.MMA R99, -RZ, RZ, 0, 2.384185791015625e-07 ;  /* 0x00000004ff637435 */ /* 0x000fc800000001ff */
[----:B------:R-:W-:Y:S02]  /*1cd0*/  MOV R97, R8 ;  /* 0x0000000800617202 */ /* 0x000fe40000000f00 */
[----:B------:R-:W-:-:S07]  /*1ce0*/  MOV R10, R51 ;  /* 0x00000033000a7202 */ /* 0x000fce0000000f00 */
[----:B------:R-:W-:Y:S05]  /*1cf0*/  WARPSYNC.COLLECTIVE R50, `(.L_x_7052) ;  /* 0x0000000032087348 */ /* 0x000fea0003c00000 */
[----:B------:R0:W1:Y:S02]  /*1d00*/  SHFL.DOWN P0, R51, R97, R99, R102 ;  /* 0x0800006361337389 */ /* 0x0000640000000066 */
[----:B01----:R-:W-:Y:S01]  /*1d10*/  ENDCOLLECTIVE ;  /* 0x000000000000791b */ /* 0x003fe20003800000 */
.L_x_7052:
[----:B------:R-:W-:-:S05]  /*1d20*/  FADD R10, R7, R10 ;  /* 0x0000000a070a7221 */ /* 0x000fca0000000000 */
[----:B------:R-:W-:Y:S02]  /*1d30*/  MOV R97, R10 ;  /* 0x0000000a00617202 */ /* 0x000fe40000000f00 */
[----:B------:R-:W-:-:S07]  /*1d40*/  MOV R9, R51 ;  /* 0x0000003300097202 */ /* 0x000fce0000000f00 */
[----:B------:R-:W-:Y:S05]  /*1d50*/  WARPSYNC.COLLECTIVE R50, `(.L_x_7053) ;  /* 0x0000000032087348 */ /* 0x000fea0003c00000 */
[----:B------:R0:W1:Y:S02]  /*1d60*/  SHFL.DOWN P0, R51, R97, R99, R102 ;  /* 0x0800006361337389 */ /* 0x0000640000000066 */
[----:B01----:R-:W-:Y:S01]  /*1d70*/  ENDCOLLECTIVE ;  /* 0x000000000000791b */ /* 0x003fe20003800000 */
.L_x_7053:
[----:B------:R-:W-:Y:S01]  /*1d80*/  FADD R9, R8, R9 ;  /* 0x0000000908097221 */ /* 0x000fe20000000000 */
[----:B------:R-:W-:-:S04]  /*1d90*/  HFMA2.MMA R99, -RZ, RZ, 0, 1.1920928955078125e-07 ;  /* 0x00000002ff637435 */ /* 0x000fc800000001ff */
[----:B------:R-:W-:Y:S02]  /*1da0*/  MOV R97, R9 ;  /* 0x0000000900617202 */ /* 0x000fe40000000f00 */
[----:B------:R-:W-:-:S07]  /*1db0*/  MOV R11, R51 ;  /* 0x00000033000b7202 */ /* 0x000fce0000000f00 */
[----:B------:R-:W-:Y:S05]  /*1dc0*/  WARPSYNC.COLLECTIVE R50, `(.L_x_7054) ;  /* 0x0000000032087348 */ /* 0x000fea0003c00000 */
[----:B------:R0:W1:Y:S02]  /*1dd0*/  SHFL.DOWN P0, R51, R97, R99, R102 ;  /* 0x0800006361337389 */ /* 0x0000640000000066 */
[----:B01----:R-:W-:Y:S01]  /*1de0*/  ENDCOLLECTIVE ;  /* 0x000000000000791b */ /* 0x003fe20003800000 */
.L_x_7054:
[----:B------:R-:W-:-:S05]  /*1df0*/  FADD R11, R10, R11 ;  /* 0x0000000b0a0b7221 */ /* 0x000fca0000000000 */
[----:B------:R-:W-:Y:S02]  /*1e00*/  MOV R97, R11 ;  /* 0x0000000b00617202 */ /* 0x000fe40000000f00 */
[----:B------:R-:W-:-:S07]  /*1e10*/  MOV R4, R51 ;  /* 0x0000003300047202 */ /* 0x000fce0000000f00 */
[----:B------:R-:W-:Y:S05]  /*1e20*/  WARPSYNC.COLLECTIVE R50, `(.L_x_7055) ;  /* 0x0000000032087348 */ /* 0x000fea0003c00000 */
[----:B------:R0:W1:Y:S02]  /*1e30*/  SHFL.DOWN P0, R51, R97, R99, R102 ;  /* 0x0800006361337389 */ /* 0x0000640000000066 */
[----:B01----:R-:W-:Y:S01]  /*1e40*/  ENDCOLLECTIVE ;  /* 0x000000000000791b */ /* 0x003fe20003800000 */
.L_x_7055:
[----:B------:R-:W-:Y:S01]  /*1e50*/  FADD R4, R9, R4 ;  /* 0x0000000409047221 */ /* 0x000fe20000000000 */
[----:B------:R-:W-:-:S04]  /*1e60*/  HFMA2.MMA R99, -RZ, RZ, 0, 5.9604644775390625e-08 ;  /* 0x00000001ff637435 */ /* 0x000fc800000001ff */
[----:B------:R-:W-:Y:S02]  /*1e70*/  MOV R97, R4 ;  /* 0x0000000400617202 */ /* 0x000fe40000000f00 */
[----:B------:R-:W-:-:S07]  /*1e80*/  MOV R6, R51 ;  /* 0x0000003300067202 */ /* 0x000fce0000000f00 */
[----:B------:R-:W-:Y:S05]  /*1e90*/  WARPSYNC.COLLECTIVE R50, `(.L_x_7056) ;  /* 0x0000000032087348 */ /* 0x000fea0003c00000 */
[----:B------:R0:W1:Y:S02]  /*1ea0*/  SHFL.DOWN P0, R51, R97, R99, R102 ;  /* 0x0800006361337389 */ /* 0x0000640000000066 */
[----:B01----:R-:W-:Y:S01]  /*1eb0*/  ENDCOLLECTIVE ;  /* 0x000000000000791b */ /* 0x003fe20003800000 */
.L_x_7056:
[----:B------:R-:W-:-:S05]  /*1ec0*/  FADD R5, R11, R6 ;  /* 0x000000060b057221 */ /* 0x000fca0000000000 */
[----:B------:R-:W-:Y:S02]  /*1ed0*/  MOV R97, R5 ;  /* 0x0000000500617202 */ /* 0x000fe40000000f00 */
[----:B------:R-:W-:-:S07]  /*1ee0*/  MOV R7, R51 ;  /* 0x0000003300077202 */ /* 0x000fce0000000f00 */
[----:B------:R-:W-:Y:S05]  /*1ef0*/  WARPSYNC.COLLECTIVE R50, `(.L_x_7057) ;  /* 0x0000000032087348 */ /* 0x000fea0003c00000 */
[----:B------:R0:W1:Y:S02]  /*1f00*/  SHFL.DOWN P0, R51, R97, R99, R102 ;  /* 0x0800006361337389 */ /* 0x0000640000000066 */
[----:B01----:R-:W-:Y:S01]  /*1f10*/  ENDCOLLECTIVE ;  /* 0x000000000000791b */ /* 0x003fe20003800000 */
.L_x_7057:
[----:B------:R-:W-:Y:S01]  /*1f20*/  MOV R6, R51 ;  /* 0x0000003300067202 */ /* 0x000fe20000000f00 */
[----:B------:R-:W-:Y:S06]  /*1f30*/  BRA `(.L_x_7058) ;  /* 0xfffffff000b87947 */ /* 0x000fec000383ffff */
.L_x_7059:
        /* <DEDUP_REMOVED lines=12> */
.L_x_8104:


//--------------------- .text._ZN18transformer_engine13normalization28ln_bwd_finalize_tuned_kernelINS0_22Kernel_traits_finalizeILj2048E13__nv_bfloat16S3_S3_fjLj1024ELj4ENS0_18Kernel_traits_baseILj2048ES3_S3_S3_fjLj1024EEEEEEEvNS0_20BackwardKernelParamsE --------------------------
	.section	.text._ZN18transformer_engine13normalization28ln_bwd_finalize_tuned_kernelINS0_22Kernel_traits_finalizeILj2048E13__nv_bfloat16S3_S3_fjLj1024ELj4ENS0_18Kernel_traits_baseILj2048ES3_S3_S3_fjLj1024EEEEEEEvNS0_20BackwardKernelParamsE,"ax",@progbits
	.align	128
        .global         _ZN18transformer_engine13normalization28ln_bwd_finalize_tuned_kernelINS0_22Kernel_traits_finalizeILj2048E13__nv_bfloat16S3_S3_fjLj1024ELj4ENS0_18Kernel_traits_baseILj2048ES3_S3_S3_fjLj1024EEEEEEEvNS0_20BackwardKernelParamsE
        .type           _ZN18transformer_engine13normalization28ln_bwd_finalize_tuned_kernelINS0_22Kernel_traits_finalizeILj2048E13__nv_bfloat16S3_S3_fjLj1024ELj4ENS0_18Kernel_traits_baseILj2048ES3_S3_S3_fjLj1024EEEEEEEvNS0_20BackwardKernelParamsE,@function
        .size           _ZN18transformer_engine13normalization28ln_bwd_finalize_tuned_kernelINS0_22Kernel_traits_finalizeILj2048E13__nv_bfloat16S3_S3_fjLj1024ELj4ENS0_18Kernel_traits_baseILj2048ES3_S3_S3_fjLj1024EEEEEEEvNS0_20BackwardKernelParamsE,(.L_x_8105 - _ZN18transformer_engine13normalization28ln_bwd_finalize_tuned_kernelINS0_22Kernel_traits_finalizeILj2048E13__nv_bfloat16S3_S3_fjLj1024ELj4ENS0_18Kernel_traits_baseILj2048ES3_S3_S3_fjLj1024EEEEEEEvNS0_20BackwardKernelParamsE)
        .other          _ZN18transformer_engine13normalization28ln_bwd_finalize_tuned_kernelINS0_22Kernel_traits_finalizeILj2048E13__nv_bfloat16S3_S3_fjLj1024ELj4ENS0_18Kernel_traits_baseILj2048ES3_S3_S3_fjLj1024EEEEEEEvNS0_20BackwardKernelParamsE,@"STO_CUDA_ENTRY STV_DEFAULT"
_ZN18transformer_engine13normalization28ln_bwd_finalize_tuned_kernelINS0_22Kernel_traits_finalizeILj2048E13__nv_bfloat16S3_S3_fjLj1024ELj4ENS0_18Kernel_traits_baseILj2048ES3_S3_S3_fjLj1024EEEEEEEvNS0_20BackwardKernelParamsE:
.text._ZN18transformer_engine13normalization28ln_bwd_finalize_tuned_kernelINS0_22Kernel_traits_finalizeILj2048E13__nv_bfloat16S3_S3_fjLj1024ELj4ENS0_18Kernel_traits_baseILj2048ES3_S3_S3_fjLj1024EEEEEEEvNS0_20BackwardKernelParamsE:
        /* <DEDUP_REMOVED lines=20> */
.L_x_7071:
        /* <DEDUP_REMOVED lines=28> */
.L_x_7064:
        /* <DEDUP_REMOVED lines=33> */
.L_x_7063:
[----:B------:R-:W-:Y:S05]  /*0510*/  BSYNC B1 ;  /* 0x0000000000017941 */ /* 0x000fea0003800000 */
.L_x_7062:
        /* <DEDUP_REMOVED lines=23> */
.L_x_7066:
[----:B------:R-:W-:Y:S05]  /*0690*/  BSYNC B1 ;  /* 0x0000000000017941 */ /* 0x000fea0003800000 */
.L_x_7065:
        /* <DEDUP_REMOVED lines=11> */
.L_x_7061:
[----:B------:R-:W-:Y:S05]  /*0750*/  BSYNC B0 ;  /* 0x0000000000007941 */ /* 0x000fea0003800000 */
.L_x_7060:
        /* <DEDUP_REMOVED lines=33> */
.L_x_7082:
[----:B------:R-:W-:Y:S01]  /*0970*/  @!P0 SHF.R.U32.HI R11, RZ, 0x3, R0 ;  /* 0x00000003ff0b8819 */ /* 0x000fe20000011600 */
[----:B--2---:R-:W-:Y:S01]  /*0980*/  FADD R13, R8, R13 ;  /* 0x0000000d080d7221 */ /* 0x004fe20000000000 */
[----:B-1----:R-:W-:Y:S02]  /*0990*/  FADD R9, R10, R9 ;  /* 0x000000090a097221 */ /* 0x002fe40000000000 */
[----:B0-----:R-:W-:-:S05]  /*09a0*/  @!P0 LOP3.LUT R8, R11, 0x1ffffffc, RZ, 0xc0, !PT ;  /* 0x1ffffffc0b088812 */ /* 0x001fca00078ec0ff */
[----:B------:R1:W-:Y:S04]  /*09b0*/  @!P0 STS [R8+UR4+0x2000], R13 ;  /* 0x0020000d08008988 */ /* 0x0003e80008000804 */
[----:B------:R1:W-:Y:S02]  /*09c0*/  @!P0 STS [R8+UR4+0x2080], R9 ;  /* 0x0020800908008988 */ /* 0x0003e40008000804 */
.L_x_7067:
        /* <DEDUP_REMOVED lines=18> */
.L_x_7070:
[----:B------:R-:W-:Y:S05]  /*0af0*/  BSYNC B0 ;  /* 0x0000000000007941 */ /* 0x000fea0003800000 */
.L_x_7069:
[C---:B------:R-:W-:Y:S01]  /*0b00*/  ISETP.GT.U32.AND P0, PT, R5.reuse, -0x801, PT ;  /* 0xfffff7ff0500780c */ /* 0x040fe20003f04070 */
[----:B------:R-:W-:Y:S01]  /*0b10*/  VIADD R5, R5, 0x800 ;  /* 0x0000080005057836 */ /* 0x000fe20000000000 */
[----:B------:R-:W-:-:S11]  /*0b20*/  IADD3 R6, R6, 0x400, RZ ;  /* 0x0000040006067810 */ /* 0x000fd60007ffe0ff */
[----:B------:R-:W-:Y:S05]  /*0b30*/  @P0 BRA `(.L_x_7071) ;  /* 0xfffffff400800947 */ /* 0x000fea000383ffff */
[----:B------:R-:W-:Y:S05]  /*0b40*/  EXIT ;  /* 0x000000000000794d */ /* 0x000fea0003800000 */
.L_x_7068:
[----:B------:R-:W-:Y:S01]  /*0b50*/  HFMA2.MMA R21, -RZ, RZ, 0, 1.847743988037109375e-06 ;  /* 0x0000001fff157435 */ /* 0x000fe200000001ff */
[----:B0-----:R-:W-:Y:S01]  /*0b60*/  MOV R19, R10 ;  /* 0x0000000a00137202 */ /* 0x001fe20000000f00 */
[----:B------:R-:W-:Y:S01]  /*0b70*/  IMAD.MOV.U32 R18, RZ, RZ, 0x1 ;  /* 0x00000001ff127424 */ /* 0x000fe200078e00ff */
[----:B------:R-:W-:-:S08]  /*0b80*/  MOV R16, 0xffffffff ;  /* 0xffffffff00107802 */ /* 0x000fd00000000f00 */
[----:B-12---:R-:W-:Y:S05]  /*0b90*/  WARPSYNC.COLLECTIVE R16, `(.L_x_7072) ;  /* 0x0000000010087348 */ /* 0x006fea0003c00000 */
[----:B------:R0:W3:Y:S02]  /*0ba0*/  SHFL.BFLY P1, R17, R19, R18, R21 ;  /* 0x0c00001213117389 */ /* 0x0000e40000020015 */
[----:B0123--:R-:W-:Y:S01]  /*0bb0*/  ENDCOLLECTIVE ;  /* 0x000000000000791b */ /* 0x00ffe20003800000 */
.L_x_7072:
[----:B------:R-:W-:Y:S01]  /*0bc0*/  HFMA2.MMA R18, -RZ, RZ, 0, 1.1920928955078125e-07 ;  /* 0x00000002ff127435 */ /* 0x000fe200000001ff */
[----:B------:R-:W-:-:S04]  /*0bd0*/  IMAD.MOV.U32 R9, RZ, RZ, R17 ;  /* 0x000000ffff097224 */ /* 0x000fc800078e0011 */
[----:B------:R-:W-:-:S05]  /*0be0*/  FADD R9, R10, R9 ;  /* 0x000000090a097221 */ /* 0x000fca0000000000 */
[----:B------:R-:W-:-:S07]  /*0bf0*/  MOV R19, R9 ;  /* 0x0000000900137202 */ /* 0x000fce0000000f00 */
[----:B------:R-:W-:Y:S05]  /*0c00*/  WARPSYNC.COLLECTIVE R16, `(.L_x_7073) ;  /* 0x0000000010087348 */ /* 0x000fea0003c00000 */
[----:B------:R0:W1:Y:S02]  /*0c10*/  SHFL.BFLY P1, R17, R19, R18, R21 ;  /* 0x0c00001213117389 */ /* 0x0000640000020015 */
[----:B01----:R-:W-:Y:S01]  /*0c20*/  ENDCOLLECTIVE ;  /* 0x000000000000791b */ /* 0x003fe20003800000 */
.L_x_7073:
[----:B------:R-:W-:Y:S01]  /*0c30*/  HFMA2.MMA R18, -RZ, RZ, 0, 2.384185791015625e-07 ;  /* 0x00000004ff127435 */ /* 0x000fe200000001ff */
[----:B------:R-:W-:-:S04]  /*0c40*/  IMAD.MOV.U32 R12, RZ, RZ, R17 ;  /* 0x000000ffff0c7224 */ /* 0x000fc800078e0011 */
[----:B------:R-:W-:-:S05]  /*0c50*/  FADD R12, R9, R12 ;  /* 0x0000000c090c7221 */ /* 0x000fca0000000000 */
[----:B------:R-:W-:-:S07]  /*0c60*/  MOV R19, R12 ;  /* 0x0000000c00137202 */ /* 0x000fce0000000f00 */
[----:B------:R-:W-:Y:S05]  /*0c70*/  WARPSYNC.COLLECTIVE R16, `(.L_x_7074) ;  /* 0x0000000010087348 */ /* 0x000fea0003c00000 */
[----:B------:R0:W1:Y:S02]  /*0c80*/  SHFL.BFLY P1, R17, R19, R18, R21 ;  /* 0x0c00001213117389 */ /* 0x0000640000020015 */
[----:B01----:R-:W-:Y:S01]  /*0c90*/  ENDCOLLECTIVE ;  /* 0x000000000000791b */ /* 0x003fe20003800000 */
.L_x_7074:
[----:B------:R-:W-:Y:S01]  /*0ca0*/  HFMA2.MMA R18, -RZ, RZ, 0, 4.76837158203125e-07 ;  /* 0x00000008ff127435 */ /* 0x000fe200000001ff */
[----:B------:R-:W-:-:S04]  /*0cb0*/  IMAD.MOV.U32 R11, RZ, RZ, R17 ;  /* 0x000000ffff0b7224 */ /* 0x000fc800078e0011 */
[----:B------:R-:W-:-:S05]  /*0cc0*/  FADD R11, R12, R11 ;  /* 0x0000000b0c0b7221 */ /* 0x000fca0000000000 */
[----:B------:R-:W-:-:S07]  /*0cd0*/  MOV R19, R11 ;  /* 0x0000000b00137202 */ /* 0x000fce0000000f00 */
[----:B------:R-:W-:Y:S05]  /*0ce0*/  WARPSYNC.COLLECTIVE R16, `(.L_x_7075) ;  /* 0x0000000010087348 */ /* 0x000fea0003c00000 */
[----:B------:R0:W1:Y:S02]  /*0cf0*/  SHFL.BFLY P1, R17, R19, R18, R21 ;  /* 0x0c00001213117389 */ /* 0x0000640000020015 */
[----:B01----:R-:W-:Y:S01]  /*0d00*/  ENDCOLLECTIVE ;  /* 0x000000000000791b */ /* 0x003fe20003800000 */
.L_x_7075:
[----:B------:R-:W-:Y:S01]  /*0d10*/  HFMA2.MMA R18, -RZ, RZ, 0, 9.5367431640625e-07 ;  /* 0x00000010ff127435 */ /* 0x000fe200000001ff */
[----:B------:R-:W-:-:S04]  /*0d20*/  IMAD.MOV.U32 R10, RZ, RZ, R17 ;  /* 0x000000ffff0a7224 */ /* 0x000fc800078e0011 */
[----:B------:R-:W-:-:S05]  /*0d30*/  FADD R10, R11, R10 ;  /* 0x0000000a0b0a7221 */ /* 0x000fca0000000000 */
[----:B------:R-:W-:-:S07]  /*0d40*/  MOV R19, R10 ;  /* 0x0000000a00137202 */ /* 0x000fce0000000f00 */
[----:B------:R-:W-:Y:S05]  /*0d50*/  WARPSYNC.COLLECTIVE R16, `(.L_x_7076) ;  /* 0x0000000010087348 */ /* 0x000fea0003c00000 */
[----:B------:R0:W1:Y:S02]  /*0d60*/  SHFL.BFLY P1, R17, R19, R18, R21 ;  /* 0x0c00001213117389 */ /* 0x0000640000020015 */
[----:B01----:R-:W-:Y:S01]  /*0d70*/  ENDCOLLECTIVE ;  /* 0x000000000000791b */ /* 0x003fe20003800000 */
.L_x_7076:
[----:B------:R-:W-:Y:S01]  /*0d80*/  HFMA2.MMA R18, -RZ, RZ, 0, 5.9604644775390625e-08 ;  /* 0x00000001ff127435 */ /* 0x000fe200000001ff */
[----:B------:R-:W-:Y:S01]  /*0d90*/  MOV R19, R8 ;  /* 0x0000000800137202 */ /* 0x000fe20000000f00 */
[----:B------:R-:W-:-:S09]  /*0da0*/  IMAD.MOV.U32 R9, RZ, RZ, R17 ;  /* 0x000000ffff097224 */ /* 0x000fd200078e0011 */
[----:B------:R-:W-:Y:S05]  /*0db0*/  WARPSYNC.COLLECTIVE R16, `(.L_x_7077) ;  /* 0x0000000010087348 */ /* 0x000fea0003c00000 */
[----:B------:R0:W1:Y:S02]  /*0dc0*/  SHFL.BFLY P1, R17, R19, R18, R21 ;  /* 0x0c00001213117389 */ /* 0x0000640000020015 */
[----:B01----:R-:W-:Y:S01]  /*0dd0*/  ENDCOLLECTIVE ;  /* 0x000000000000791b */ /* 0x003fe20003800000 */
.L_x_7077:
[----:B------:R-:W-:Y:S01]  /*0de0*/  HFMA2.MMA R18, -RZ, RZ, 0, 1.1920928955078125e-07 ;  /* 0x00000002ff127435 */ /* 0x000fe200000001ff */
[----:B------:R-:W-:-:S04]  /*0df0*/  IMAD.MOV.U32 R11, RZ, RZ, R17 ;  /* 0x000000ffff0b7224 */ /* 0x000fc800078e0011 */
[----:B------:R-:W-:-:S05]  /*0e00*/  FADD R13, R8, R11 ;  /* 0x0000000b080d7221 */ /* 0x000fca0000000000 */
[----:B------:R-:W-:-:S07]  /*0e10*/  MOV R19, R13 ;  /* 0x0000000d00137202 */ /* 0x000fce0000000f00 */
[----:B------:R-:W-:Y:S05]  /*0e20*/  WARPSYNC.COLLECTIVE R16, `(.L_x_7078) ;  /* 0x0000000010087348 */ /* 0x000fea0003c00000 */
[----:B------:R0:W1:Y:S02]  /*0e30*/  SHFL.BFLY P1, R17, R19, R18, R21 ;  /* 0x0c00001213117389 */ /* 0x0000640000020015 */
[----:B01----:R-:W-:Y:S01]  /*0e40*/  ENDCOLLECTIVE ;  /* 0x000000000000791b */ /* 0x003fe20003800000 */
.L_x_7078:
[----:B------:R-:W-:Y:S01]  /*0e50*/  HFMA2.MMA R18, -RZ, RZ, 0, 2.384185791015625e-07 ;  /* 0x00000004ff127435 */ /* 0x000fe200000001ff */
[----:B------:R-:W-:-:S04]  /*0e60*/  IMAD.MOV.U32 R14, RZ, RZ, R17 ;  /* 0x000000ffff0e7224 */ /* 0x000fc800078e0011 */
[----:B------:R-:W-:-:S05]  /*0e70*/  FADD R14, R13, R14 ;  /* 0x0000000e0d0e7221 */ /* 0x000fca0000000000 */
[----:B------:R-:W-:-:S07]  /*0e80*/  MOV R19, R14 ;  /* 0x0000000e00137202 */ /* 0x000fce0000000f00 */
[----:B------:R-:W-:Y:S05]  /*0e90*/  WARPSYNC.COLLECTIVE R16, `(.L_x_7079) ;  /* 0x0000000010087348 */ /* 0x000fea0003c00000 */
[----:B------:R0:W1:Y:S02]  /*0ea0*/  SHFL.BFLY P1, R17, R19, R18, R21 ;  /* 0x0c00001213117389 */ /* 0x0000640000020015 */
[----:B01----:R-:W-:Y:S01]  /*0eb0*/  ENDCOLLECTIVE ;  /* 0x000000000000791b */ /* 0x003fe20003800000 */
.L_x_7079:
[----:B------:R-:W-:Y:S01]  /*0ec0*/  HFMA2.MMA R18, -RZ, RZ, 0, 4.76837158203125e-07 ;  /* 0x00000008ff127435 */ /* 0x000fe200000001ff */
[----:B------:R-:W-:-:S04]  /*0ed0*/  IMAD.MOV.U32 R15, RZ, RZ, R17 ;  /* 0x000000ffff0f7224 */ /* 0x000fc800078e0011 */
[----:B------:R-:W-:-:S05]  /*0ee0*/  FADD R15, R14, R15 ;  /* 0x0000000f0e0f7221 */ /* 0x000fca0000000000 */
[----:B------:R-:W-:-:S07]  /*0ef0*/  MOV R19, R15 ;  /* 0x0000000f00137202 */ /* 0x000fce0000000f00 */
[----:B------:R-:W-:Y:S05]  /*0f00*/  WARPSYNC.COLLECTIVE R16, `(.L_x_7080) ;  /* 0x0000000010087348 */ /* 0x000fea0003c00000 */
[----:B------:R0:W1:Y:S02]  /*0f10*/  SHFL.BFLY P1, R17, R19, R18, R21 ;  /* 0x0c00001213117389 */ /* 0x0000640000020015 */
[----:B01----:R-:W-:Y:S01]  /*0f20*/  ENDCOLLECTIVE ;  /* 0x000000000000791b */ /* 0x003fe20003800000 */
.L_x_7080:
[----:B------:R-:W-:Y:S01]  /*0f30*/  HFMA2.MMA R18, -RZ, RZ, 0, 9.5367431640625e-07 ;  /* 0x00000010ff127435 */ /* 0x000fe200000001ff */
[----:B------:R-:W-:-:S04]  /*0f40*/  IMAD.MOV.U32 R8, RZ, RZ, R17 ;  /* 0x000000ffff087224 */ /* 0x000fc800078e0011 */
[----:B------:R-:W-:-:S05]  /*0f50*/  FADD R8, R15, R8 ;  /* 0x000000080f087221 */ /* 0x000fca0000000000 */
[----:B------:R-:W-:-:S07]  /*0f60*/  MOV R19, R8 ;  /* 0x0000000800137202 */ /* 0x000fce0000000f00 */
[----:B------:R-:W-:Y:S05]  /*0f70*/  WARPSYNC.COLLECTIVE R16, `(.L_x_7081) ;  /* 0x0000000010087348 */ /* 0x000fea0003c00000 */
[----:B------:R0:W1:Y:S02]  /*0f80*/  SHFL.BFLY P1, R17, R19, R18, R21 ;  /* 0x0c00001213117389 */ /* 0x0000640000020015 */
[----:B01----:R-:W-:Y:S01]  /*0f90*/  ENDCOLLECTIVE ;  /* 0x000000000000791b */ /* 0x003fe20003800000 */
.L_x_7081:
[----:B------:R-:W-:Y:S01]  /*0fa0*/  MOV R13, R17 ;  /* 0x00000011000d7202 */ /* 0x000fe20000000f00 */
[----:B------:R-:W-:Y:S06]  /*0fb0*/  BRA `(.L_x_7082) ;  /* 0xfffffff8006c7947 */ /* 0x000fec000383ffff */
.L_x_7083:
        /* <DEDUP_REMOVED lines=12> */
.L_x_8105:


//--------------------- .text._ZN18transformer_engine13normalization19ln_bwd_tuned_kernelINS0_13Kernel_traitsI13__nv_bfloat16S3_S3_fjLj2048ELj1ELj1ELj4ELj16ENS0_18Kernel_traits_baseILj2048ES3_S3_S3_fjLj128EEEEEEEvNS0_20BackwardKernelParamsE --------------------------
	.section	.text._ZN18transformer_engine13normalization19ln_bwd_tuned_kernelINS0_13Kernel_traitsI13__nv_bfloat16S3_S3_fjLj2048ELj1ELj1ELj4ELj16ENS0_18Kernel_traits_baseILj2048ES3_S3_S3_fjLj128EEEEEEEvNS0_20BackwardKernelParamsE,"ax",@progbits
	.align	128
        .global         _ZN18transformer_engine13normalization19ln_bwd_tuned_kernelINS0_13Kernel_traitsI13__nv_bfloat16S3_S3_fjLj2048ELj1ELj1ELj4ELj16ENS0_18Kernel_traits_baseILj2048ES3_S3_S3_fjLj128EEEEEEEvNS0_20BackwardKernelParamsE
        .type           _ZN18transformer_engine13normalization19ln_bwd_tuned_kernelINS0_13Kernel_traitsI13__nv_bfloat16S3_S3_fjLj2048ELj1ELj1ELj4ELj16ENS0_18Kernel_traits_baseILj2048ES3_S3_S3_fjLj128EEEEEEEvNS0_20BackwardKernelParamsE,@function
        .size           _ZN18transformer_engine13normalization19ln_bwd_tuned_kernelINS0_13Kernel_traitsI13__nv_bfloat16S3_S3_fjLj2048ELj1ELj1ELj4ELj16ENS0_18Kernel_traits_baseILj2048ES3_S3_S3_fjLj128EEEEEEEvNS0_20BackwardKernelParamsE,(.L_x_8106 - _ZN18transformer_engine13normalization19ln_bwd_tuned_kernelINS0_13Kernel_traitsI13__nv_bfloat16S3_S3_fjLj2048ELj1ELj1ELj4ELj16ENS0_18Kernel_traits_baseILj2048ES3_S3_S3_fjLj128EEEEEEEvNS0_20BackwardKernelParamsE)
        .other          _ZN18transformer_engine13normalization19ln_bwd_tuned_kernelINS0_13Kernel_traitsI13__nv_bfloat16S3_S3_fjLj2048ELj1ELj1ELj4ELj16ENS0_18Kernel_traits_baseILj2048ES3_S3_S3_fjLj128EEEEEEEvNS0_20BackwardKernelParamsE,@"STO_CUDA_ENTRY STV_DEFAULT"
_ZN18transformer_engine13normalization19ln_bwd_tuned_kernelINS0_13Kernel_traitsI13__nv_bfloat16S3_S3_fjLj2048ELj1ELj1ELj4ELj16ENS0_18Kernel_traits_baseILj2048ES3_S3_S3_fjLj128EEEEEEEvNS0_20BackwardKernelParamsE:
.text._ZN18transformer_engine13normalization19ln_bwd_tuned_kernelINS0_13Kernel_traitsI13__nv_bfloat16S3_S3_fjLj2048ELj1ELj1ELj4ELj16ENS0_18Kernel_traits_baseILj2048ES3_S3_S3_fjLj128EEEEEEEvNS0_20BackwardKernelParamsE:
        /* <DEDUP_REMOVED lines=33> */
[----:B------:R-:W3:Y:S01]  /*0210*/  LDG.E.128 R8, desc[UR6][R2.64+0x800] ;  /* 0x0008000602087981 */ /* 0x000ee2000c1e1d00 */
        /* <DEDUP_REMOVED lines=38> */
[C---:B---3--:R-:W-:Y:S02]  /*0480*/  PRMT R2, R8.reuse, 0x7632, R2 ;  /* 0x0000763208027816 */ /* 0x048fe40000000002 */
[----:B------:R-:W-:Y:S01]  /*0490*/  SHF.L.U32 R58, R8, 0x10, RZ ;  /* 0x00000010083a7819 */ /* 0x000fe200000006ff */
[----:B------:R-:W-:Y:S01]  /*04a0*/  FADD R57, R69, R14 ;  /* 0x0000000e45397221 */ /* 0x000fe20000000000 */
[----:B------:R-:W-:-:S02]  /*04b0*/  PRMT R3, R9, 0x7632, R3 ;  /* 0x0000763209037816 */ /* 0x000fc40000000003 */
        /* <DEDUP_REMOVED lines=22> */
[----:B------:R-:W-:-:S02]  /*0620*/  FADD R67, R69, R10 ;  /* 0x0000000a45437221 */ /* 0x000fc40000000000 */
[C---:B------:R-:W-:Y:S02]  /*0630*/  FADD R68, R69.reuse, R68 ;  /* 0x0000004445447221 */ /* 0x040fe40000000000 */
[----:B------:R-:W-:-:S07]  /*0640*/  FADD R69, R69, R8 ;  /* 0x0000000845457221 */ /* 0x000fce0000000000 */
.L_x_7087:
[----:B0-----:R-:W0:Y:S01]  /*0650*/  LDC.64 R2, c[0x0][0x228] ;  /* 0x00008a00ff027b82 */ /* 0x001e220000000a00 */
[----:B------:R-:W-:-:S04]  /*0660*/  LOP3.LUT R0, R46, 0x7f, RZ, 0xc0, !PT ;  /* 0x0000007f2e007812 */ /* 0x000fc800078ec0ff */
[----:B------:R-:W-:-:S03]  /*0670*/  PRMT R77, R71, 0x2104, R0 ;  /* 0x00002104474d7816 */ /* 0x000fc60000000000 */
[----:B------:R-:W1:Y:S08]  /*0680*/  LDC.64 R12, c[0x0][0x220] ;  /* 0x00008800ff0c7b82 */ /* 0x000e700000000a00 */
[----:B------:R-:W2:Y:S01]  /*0690*/  LDC.64 R16, c[0x0][0x258] ;  /* 0x00009600ff107b82 */ /* 0x000ea20000000a00 */
[----:B0-----:R-:W-:-:S07]  /*06a0*/  IMAD.WIDE R20, R71, 0x4, R2 ;  /* 0x0000000447147825 */ /* 0x001fce00078e0202 */
[----:B------:R-:W0:Y:S01]  /*06b0*/  LDC.64 R2, c[0x0][0x230] ;  /* 0x00008c00ff027b82 */ /* 0x000e220000000a00 */
[C---:B------:R-:W-:Y:S01]  /*06c0*/  LOP3.LUT R19, R77.reuse, 0x80, RZ, 0xfc, !PT ;  /* 0x000000804d137812 */ /* 0x040fe200078efcff */
[----:B------:R-:W3:Y:S01]  /*06d0*/  LDG.E R0, desc[UR6][R20.64] ;  /* 0x0000000614007981 */ /* 0x000ee2000c1e1900 */
[----:B-1----:R-:W-:-:S04]  /*06e0*/  IMAD.WIDE.U32 R4, R77, 0x10, R12 ;  /* 0x000000104d047825 */ /* 0x002fc800078e000c */
[----:B------:R-:W-:Y:S02]  /*06f0*/  IMAD.WIDE.U32 R12, R19, 0x10, R12 ;  /* 0x00000010130c7825 */ /* 0x000fe400078e000c */
[----:B------:R-:W4:Y:S02]  /*0700*/  LDG.E.128 R4, desc[UR6][R4.64] ;  /* 0x0000000604047981 */ /* 0x000f24000c1e1d00 */
[--C-:B--2---:R-:W-:Y:S02]  /*0710*/  IMAD.WIDE.U32 R8, R77, 0x10, R16.reuse ;  /* 0x000000104d087825 */ /* 0x104fe400078e0010 */
[----:B------:R-:W2:Y:S04]  /*0720*/  LDG.E.128 R12, desc[UR6][R12.64] ;  /* 0x000000060c0c7981 */ /* 0x000ea8000c1e1d00 */
[----:B------:R-:W5:Y:S01]  /*0730*/  LDG.E.128 R8, desc[UR6][R8.64] ;  /* 0x0000000608087981 */ /* 0x000f62000c1e1d00 */
[----:B------:R-:W-:-:S04]  /*0740*/  IMAD.WIDE.U32 R16, R19, 0x10, R16 ;  /* 0x0000001013107825 */ /* 0x000fc800078e0010 */
[----:B0-----:R-:W-:Y:S02]  /*0750*/  IMAD.WIDE R2, R71, 0x4, R2 ;  /* 0x0000000447027825 */ /* 0x001fe400078e0202 */
        /* <DEDUP_REMOVED lines=8> */
[----:B------:R-:W-:Y:S02]  /*07e0*/  SHF.L.U32 R83, R83, 0x10, RZ ;  /* 0x0000001053537819 */ /* 0x000fe400000006ff */
[C---:B------:R-:W-:Y:S02]  /*07f0*/  PRMT R84, R6.reuse, 0x7632, R84 ;  /* 0x0000763206547816 */ /* 0x040fe40000000054 */
[----:B------:R-:W-:-:S02]  /*0800*/  SHF.L.U32 R89, R6, 0x10, RZ ;  /* 0x0000001006597819 */ /* 0x000fc400000006ff */
[C---:B-----5:R-:W-:Y:S02]  /*0810*/  PRMT R81, R8.reuse, 0x7632, R81 ;  /* 0x0000763208517816 */ /* 0x060fe40000000051 */
[----:B------:R-:W-:Y:S02]  /*0820*/  SHF.L.U32 R87, R8, 0x10, RZ ;  /* 0x0000001008577819 */ /* 0x000fe400000006ff */
[C---:B------:R-:W-:Y:S02]  /*0830*/  PRMT R79, R9.reuse, 0x7632, R79 ;  /* 0x00007632094f7816 */ /* 0x040fe4000000004f */
[----:B------:R-:W-:Y:S02]  /*0840*/  SHF.L.U32 R80, R9, 0x10, RZ ;  /* 0x0000001009507819 */ /* 0x000fe400000006ff */
[----:B--2---:R-:W-:Y:S02]  /*0850*/  PRMT R3, R13, 0x7632, R3 ;  /* 0x000076320d037816 */ /* 0x004fe40000000003 */
[----:B------:R-:W-:-:S02]  /*0860*/  PRMT R6, R7, 0x7632, R6 ;  /* 0x0000763207067816 */ /* 0x000fc40000000006 */
[----:B------:R-:W-:Y:S02]  /*0870*/  PRMT R2, R12, 0x7632, R2 ;  /* 0x000076320c027816 */ /* 0x000fe40000000002 */
[----:B------:R-:W-:Y:S02]  /*0880*/  PRMT R8, R14, 0x7632, R8 ;  /* 0x000076320e087816 */ /* 0x000fe40000000008 */
[----:B------:R-:W-:Y:S01]  /*0890*/  PRMT R9, R15, 0x7632, R9 ;  /* 0x000076320f097816 */ /* 0x000fe20000000009 */
[C---:B---3--:R-:W-:Y:S01]  /*08a0*/  FADD R103, -R0.reuse, R5 ;  /* 0x0000000500677221 */ /* 0x048fe20000000100 */
[----:B------:R-:W-:Y:S01]  /*08b0*/  SHF.L.U32 R7, R7, 0x10, RZ ;  /* 0x0000001007077819 */ /* 0x000fe200000006ff */
        /* <DEDUP_REMOVED lines=28> */
[----:B------:R-:W-:Y:S01]  /*0a80*/  PRMT R21, R10, 0x7632, R21 ;  /* 0x000076320a157816 */ /* 0x000fe20000000015 */
[----:B------:R-:W-:Y:S01]  /*0a90*/  FMUL R0, R76, R85 ;  /* 0x000000554c007220 */ /* 0x000fe20000400000 */
[----:B------:R-:W-:-:S02]  /*0aa0*/  SHF.L.U32 R82, R10, 0x10, RZ ;  /* 0x000000100a527819 */ /* 0x000fc400000006ff */
[C---:B------:R-:W-:Y:S02]  /*0ab0*/  PRMT R10, R16.reuse, 0x7632, R10 ;  /* 0x00007632100a7816 */ /* 0x040fe4000000000a */
[----:B------:R-:W-:Y:S02]  /*0ac0*/  SHF.L.U32 R13, R16, 0x10, RZ ;  /* 0x00000010100d7819 */ /* 0x000fe400000006ff */
[C---:B------:R-:W-:Y:S02]  /*0ad0*/  PRMT R4, R19.reuse, 0x7632, R4 ;  /* 0x0000763213047816 */ /* 0x040fe40000000004 */
[----:B------:R-:W-:Y:S01]  /*0ae0*/  SHF.L.U32 R2, R19, 0x10, RZ ;  /* 0x0000001013027819 */ /* 0x000fe200000006ff */
[----:B------:R-:W-:Y:S01]  /*0af0*/  FMUL R19, R76, R15 ;  /* 0x0000000f4c137220 */ /* 0x000fe20000400000 */
[----:B------:R-:W-:Y:S01]  /*0b00*/  SHF.L.U32 R16, R20, 0x10, RZ ;  /* 0x0000001014107819 */ /* 0x000fe200000006ff */
[----:B------:R-:W-:Y:S01]  /*0b10*/  FADD R53, R87, R53 ;  /* 0x0000003557357221 */ /* 0x000fe20000000000 */
[----:B------:R-:W-:Y:S01]  /*0b20*/  SHF.L.U32 R14, R81, 0x10, RZ ;  /* 0x00000010510e7819 */ /* 0x000fe200000006ff */
[-C--:B------:R-:W-:Y:S01]  /*0b30*/  FFMA R75, R0, R87.reuse, R75 ;  /* 0x00000057004b7223 */ /* 0x080fe2000000004b */
[----:B------:R-:W-:Y:S01]  /*0b40*/  FMUL R87, R54, R87 ;  /* 0x0000005736577220 */ /* 0x000fe20000400000 */
[C---:B------:R-:W-:Y:S01]  /*0b50*/  PRMT R8, R17.reuse, 0x7632, R8 ;  /* 0x0000763211087816 */ /* 0x040fe20000000008 */
[----:B------:R-:W-:Y:S01]  /*0b60*/  FADD R36, R16, R36 ;  /* 0x0000002410247221 */ /* 0x000fe20000000000 */
[----:B------:R-:W-:Y:S01]  /*0b70*/  SHF.L.U32 R12, R17, 0x10, RZ ;  /* 0x00000010110c7819 */ /* 0x000fe200000006ff */
[-C--:B------:R-:W-:Y:S01]  /*0b80*/  FFMA R24, R19, R16.reuse, R24 ;  /* 0x0000001013187223 */ /* 0x080fe20000000018 */
[----:B------:R-:W-:Y:S01]  /*0b90*/  SHF.L.U32 R17, R21, 0x10, RZ ;  /* 0x0000001015117819 */ /* 0x000fe200000006ff */
[----:B------:R-:W-:Y:S01]  /*0ba0*/  FMUL R15, R65, R16 ;  /* 0x00000010410f7220 */ /* 0x000fe20000400000 */
[C---:B------:R-:W-:Y:S01]  /*0bb0*/  FMUL R21, R76.reuse, R97 ;  /* 0x000000614c157220 */ /* 0x040fe20000400000 */
[----:B------:R-:W-:Y:S01]  /*0bc0*/  FMUL R16, R76, R95 ;  /* 0x0000005f4c107220 */ /* 0x000fe20000400000 */
[----:B------:R-:W-:Y:S01]  /*0bd0*/  FMUL R20, R62, R14 ;  /* 0x0000000e3e147220 */ /* 0x000fe20000400000 */
[----:B------:R-:W-:Y:S01]  /*0be0*/  FADD R95, RZ, R87 ;  /* 0x00000057ff5f7221 */ /* 0x000fe20000000000 */
[----:B------:R-:W-:Y:S01]  /*0bf0*/  SHF.L.U32 R97, R10, 0x10, RZ ;  /* 0x000000100a617819 */ /* 0x000fe200000006ff */
[----:B------:R-:W-:Y:S01]  /*0c00*/  FMUL R81, R76, R101 ;  /* 0x000000654c517220 */ /* 0x000fe20000400000 */
[----:B------:R-:W-:Y:S01]  /*0c10*/  PRMT R6, R18, 0x7632, R6 ;  /* 0x0000763212067816 */ /* 0x000fe20000000006 */
[----:B------:R-:W-:Y:S01]  /*0c20*/  FFMA R10, R0, R87, RZ ;  /* 0x00000057000a7223 */ /* 0x000fe200000000ff */
[----:B------:R-:W-:-:S02]  /*0c30*/  SHF.L.U32 R89, R18, 0x10, RZ ;  /* 0x0000001012597819 */ /* 0x000fc400000006ff */
[----:B------:R-:W-:Y:S01]  /*0c40*/  SHF.L.U32 R18, R79, 0x10, RZ ;  /* 0x000000104f127819 */ /* 0x000fe200000006ff */
[C---:B------:R-:W-:Y:S01]  /*0c50*/  FMUL R79, R76.reuse, R99 ;  /* 0x000000634c4f7220 */ /* 0x040fe20000400000 */
[----:B------:R-:W-:Y:S01]  /*0c60*/  FMUL R83, R55, R80 ;  /* 0x0000005037537220 */ /* 0x000fe20000400000 */
[----:B------:R-:W-:Y:S01]  /*0c70*/  FADD R86, R95, R20 ;  /* 0x000000145f567221 */ /* 0x000fe20000000000 */
[C---:B------:R-:W-:Y:S01]  /*0c80*/  FMUL R85, R76.reuse, R103 ;  /* 0x000000674c557220 */ /* 0x040fe20000400000 */
        /* <DEDUP_REMOVED lines=12> */
[----:B------:R-:W-:Y:S01]  /*0d50*/  FADD R51, R14, R51 ;  /* 0x000000330e337221 */ /* 0x000fe20000000000 */
[----:B------:R-:W-:Y:S01]  /*0d60*/  FFMA R52, R81, R14, R52 ;  /* 0x0000000e51347223 */ /* 0x000fe20000000034 */
[----:B------:R-:W-:Y:S01]  /*0d70*/  FFMA R11, R79, R18, R10 ;  /* 0x000000124f0b7223 */ /* 0x000fe2000000000a */
        /* <DEDUP_REMOVED lines=85> */
.L_x_7098:
        /* <DEDUP_REMOVED lines=15> */
.L_x_7086:
        /* <DEDUP_REMOVED lines=79> */
[----:B------:R-:W-:-:S05]  /*18b0*/  F2FP.BF16.F32.PACK_AB R8, R91, R14 ;  /* 0x0000000e5b08723e */ /* 0x000fca00000010ff */
        /* <DEDUP_REMOVED lines=34> */
.L_x_7084:
[----:B------:R-:W0:Y:S01]  /*1ae0*/  S2UR UR4, SR_CTAID.X ;  /* 0x00000000000479c3 */ /* 0x000e220000002500 */
[----:B------:R-:W-:-:S07]  /*1af0*/  LOP3.LUT R0, R46, 0x7f, RZ, 0xc0, !PT ;  /* 0x0000007f2e007812 */ /* 0x000fce00078ec0ff */
[----:B------:R-:W1:Y:S08]  /*1b00*/  LDC.64 R30, c[0x0][0x268] ;  /* 0x00009a00ff1e7b82 */ /* 0x000e700000000a00 */
[----:B------:R-:W2:Y:S01]  /*1b10*/  LDC.64 R32, c[0x0][0x270] ;  /* 0x00009c00ff207b82 */ /* 0x000ea20000000a00 */
[----:B0-----:R-:W-:-:S04]  /*1b20*/  LEA.HI R29, R46, UR4, RZ, 0x19 ;  /* 0x000000042e1d7c11 */ /* 0x001fc8000f8fc8ff */
[----:B------:R-:W-:-:S04]  /*1b30*/  PRMT R29, R29, 0x2104, R0 ;  /* 0x000021041d1d7816 */ /* 0x000fc80000000000 */
[C---:B------:R-:W-:Y:S01]  /*1b40*/  LOP3.LUT R35, R29.reuse, 0x80, RZ, 0xfc, !PT ;  /* 0x000000801d237812 */ /* 0x040fe200078efcff */
[----:B-1----:R-:W-:-:S04]  /*1b50*/  IMAD.WIDE.U32 R2, R29, 0x20, R30 ;  /* 0x000000201d027825 */ /* 0x002fc800078e001e */
[----:B------:R-:W-:Y:S01]  /*1b60*/  IMAD.WIDE.U32 R30, R35, 0x20, R30 ;  /* 0x00000020231e7825 */ /* 0x000fe200078e001e */
[----:B------:R-:W-:Y:S03]  /*1b70*/  STG.E.128 desc[UR6][R2.64], R8 ;  /* 0x0000000802007986 */ /* 0x000fe6000c101d06 */
[--C-:B--2---:R-:W-:Y:S01]  /*1b80*/  IMAD.WIDE.U32 R28, R29, 0x20, R32.reuse ;  /* 0x000000201d1c7825 */ /* 0x104fe200078e0020 */
[----:B------:R-:W-:Y:S03]  /*1b90*/  STG.E.128 desc[UR6][R2.64+0x10], R16 ;  /* 0x0000101002007986 */ /* 0x000fe6000c101d06 */
[----:B------:R-:W-:Y:S01]  /*1ba0*/  IMAD.WIDE.U32 R32, R35, 0x20, R32 ;  /* 0x0000002023207825 */ /* 0x000fe200078e0020 */
[----:B------:R-:W-:Y:S04]  /*1bb0*/  STG.E.128 desc[UR6][R28.64], R4 ;  /* 0x000000041c007986 */ /* 0x000fe8000c101d06 */
[----:B------:R-:W-:Y:S04]  /*1bc0*/  STG.E.128 desc[UR6][R28.64+0x10], R12 ;  /* 0x0000100c1c007986 */ /* 0x000fe8000c101d06 */
[----:B------:R-:W-:Y:S04]  /*1bd0*/  STG.E.128 desc[UR6][R30.64], R24 ;  /* 0x000000181e007986 */ /* 0x000fe8000c101d06 */
[----:B------:R-:W-:Y:S04]  /*1be0*/  STG.E.128 desc[UR6][R30.64+0x10], R36 ;  /* 0x000010241e007986 */ /* 0x000fe8000c101d06 */
[----:B------:R-:W-:Y:S04]  /*1bf0*/  STG.E.128 desc[UR6][R32.64], R20 ;  /* 0x0000001420007986 */ /* 0x000fe8000c101d06 */
[----:B------:R-:W-:Y:S01]  /*1c00*/  STG.E.128 desc[UR6][R32.64+0x10], R40 ;  /* 0x0000102820007986 */ /* 0x000fe2000c101d06 */
[----:B------:R-:W-:Y:S05]  /*1c10*/  EXIT ;  /* 0x000000000000794d */ /* 0x000fea0003800000 */
.L_x_7085:
[----:B------:R-:W-:Y:S01]  /*1c20*/  HFMA2.MMA R96, -RZ, RZ, 0, 9.5367431640625e-07 ;  /* 0x00000010ff607435 */ /* 0x000fe200000001ff */
[----:B------:R-:W-:Y:S02]  /*1c30*/  MOV R103, R3 ;  /* 0x0000000300677202 */ /* 0x000fe40000000f00 */
[----:B------:R-:W-:Y:S02]  /*1c40*/  MOV R105, 0x1f ;  /* 0x0000001f00697802 */ /* 0x000fe40000000f00 */
[----:B------:R-:W-:-:S07]  /*1c50*/  MOV R10, 0xffffffff ;  /* 0xffffffff000a7802 */ /* 0x000fce0000000f00 */
[----:B------:R-:W-:Y:S05]  /*1c60*/  WARPSYNC.COLLECTIVE R10, `(.L_x_7088) ;  /* 0x000000000a087348 */ /* 0x000fea0003c00000 */
[----:B------:R0:W1:Y:S02]  /*1c70*/  SHFL.DOWN P0, R11, R103, R96, R105 ;  /* 0x08000060670b7389 */ /* 0x0000640000000069 */
[----:B01----:R-:W-:Y:S01]  /*1c80*/  ENDCOLLECTIVE ;  /* 0x000000000000791b */ /* 0x003fe20003800000 */
.L_x_7088:
[----:B------:R-:W-:Y:S02]  /*1c90*/  MOV R103, R5 ;  /* 0x0000000500677202 */ /* 0x000fe40000000f00 */
[----:B------:R-:W-:-:S07]  /*1ca0*/  MOV R2, R11 ;  /* 0x0000000b00027202 */ /* 0x000fce0000000f00 */
[----:B------:R-:W-:Y:S05]  /*1cb0*/  WARPSYNC.COLLECTIVE R10, `(.L_x_7089) ;  /* 0x000000000a087348 */ /* 0x000fea0003c00000 */
[----:B------:R0:W1:Y:S02]  /*1cc0*/  SHFL.DOWN P0, R11, R103, R96, R105 ;  /* 0x08000060670b7389 */ /* 0x0000640000000069 */
[----:B01----:R-:W-:Y:S01]  /*1cd0*/  ENDCOLLECTIVE ;  /* 0x000000000000791b */ /* 0x003fe20003800000 */
.L_x_7089:
[----:B------:R-:W-:Y:S01]  /*1ce0*/  FADD R2, R3, R2 ;  /* 0x0000000203027221 */ /* 0x000fe20000000000 */
[----:B------:R-:W-:-:S04]  /*1cf0*/  HFMA2.MMA R96, -RZ, RZ, 0, 4.76837158203125e-07 ;  /* 0x00000008ff607435 */ /* 0x000fc800000001ff */
[----:B------:R-:W-:Y:S02]  /*1d00*/  MOV R103, R2 ;  /* 0x0000000200677202 */ /* 0x000fe40000000f00 */
[----:B------:R-:W-:-:S07]  /*1d10*/  MOV R4, R11 ;  /* 0x0000000b00047202 */ /* 0x000fce0000000f00 */
[----:B------:R-:W-:Y:S05]  /*1d20*/  WARPSYNC.COLLECTIVE R10, `(.L_x_7090) ;  /* 0x000000000a087348 */ /* 0x000fea0003c00000 */
[----:B------:R0:W1:Y:S02]  /*1d30*/  SHFL.DOWN P0, R11, R103, R96, R105 ;  /* 0x08000060670b7389 */ /* 0x0000640000000069 */
[----:B01----:R-:W-:Y:S01]  /*1d40*/  ENDCOLLECTIVE ;  /* 0x000000000000791b */ /* 0x003fe20003800000 */
.L_x_7090:
[----:B------:R-:W-:-:S05]  /*1d50*/  FADD R4, R5, R4 ;  /* 0x0000000405047221 */ /* 0x000fca0000000000 */
[----:B------:R-:W-:Y:S02]  /*1d60*/  MOV R103, R4 ;  /* 0x0000000400677202 */ /* 0x000fe40000000f00 */
[----:B------:R-:W-:-:S07]  /*1d70*/  MOV R7, R11 ;  /* 0x0000000b00077202 */ /* 0x000fce0000000f00 */
[----:B------:R-:W-:Y:S05]  /*1d80*/  WARPSYNC.COLLECTIVE R10, `(.L_x_7091) ;  /* 0x000000000a087348 */ /* 0x000fea0003c00000 */
[----:B------:R0:W1:Y:S02]  /*1d90*/  SHFL.DOWN P0, R11, R103, R96, R105 ;  /* 0x08000060670b7389 */ /* 0x0000640000000069 */
[----:B01----:R-:W-:Y:S01]  /*1da0*/  ENDCOLLECTIVE ;  /* 0x000000000000791b */ /* 0x003fe20003800000 */
.L_x_7091:
[----:B------:R-:W-:Y:S01]  /*1db0*/  FADD R7, R2, R7 ;  /* 0x0000000702077221 */ /* 0x000fe20000000000 */
[----:B------:R-:W-:-:S04]  /*1dc0*/  HFMA2.MMA R96, -RZ, RZ, 0, 2.384185791015625e-07 ;  /* 0x00000004ff607435 */ /* 0x000fc800000001ff */
[----:B------:R-:W-:Y:S02]  /*1dd0*/  MOV R103, R7 ;  /* 0x0000000700677202 */ /* 0x000fe40000000f00 */
[----:B------:R-:W-:-:S07]  /*1de0*/  MOV R9, R11 ;  /* 0x0000000b00097202 */ /* 0x000fce0000000f00 */
[----:B------:R-:W-:Y:S05]  /*1df0*/  WARPSYNC.COLLECTIVE R10, `(.L_x_7092) ;  /* 0x000000000a087348 */ /* 0x000fea0003c00000 */
[----:B------:R0:W1:Y:S02]  /*1e00*/  SHFL.DOWN P0, R11, R103, R96, R105 ;  /* 0x08000060670b7389 */ /* 0x0000640000000069 */
[----:B01----:R-:W-:Y:S01]  /*1e10*/  ENDCOLLECTIVE ;  /* 0x000000000000791b */ /* 0x003fe20003800000 */
.L_x_7092:
[----:B------:R-:W-:-:S05]  /*1e20*/  FADD R9, R4, R9 ;  /* 0x0000000904097221 */ /* 0x000fca0000000000 */
[----:B------:R-:W-:Y:S02]  /*1e30*/  MOV R103, R9 ;  /* 0x0000000900677202 */ /* 0x000fe40000000f00 */
[----:B------:R-:W-:-:S07]  /*1e40*/  MOV R6, R11 ;  /* 0x0000000b00067202 */ /* 0x000fce0000000f00 */
[----:B------:R-:W-:Y:S05]  /*1e50*/  WARPSYNC.COLLECTIVE R10, `(.L_x_7093) ;  /* 0x000000000a087348 */ /* 0x000fea0003c00000 */
[----:B------:R0:W1:Y:S02]  /*1e60*/  SHFL.DOWN P0, R11, R103, R96, R105 ;  /* 0x08000060670b7389 */ /* 0x0000640000000069 */
[----:B01----:R-:W-:Y:S01]  /*1e70*/  ENDCOLLECTIVE ;  /* 0x000000000000791b */ /* 0x003fe20003800000 */
.L_x_7093:
[----:B------:R-:W-:Y:S01]  /*1e80*/  FADD R6, R7, R6 ;  /* 0x0000000607067221 */ /* 0x000fe20000000000 */
[----:B------:R-:W-:-:S04]  /*1e90*/  HFMA2.MMA R96, -RZ, RZ, 0, 1.1920928955078125e-07 ;  /* 0x00000002ff607435 */ /* 0x000fc800000001ff */
[----:B------:R-:W-:Y:S02]  /*1ea0*/  MOV R103, R6 ;  /* 0x0000000600677202 */ /* 0x000fe40000000f00 */
[----:B------:R-:W-:-:S07]  /*1eb0*/  MOV R8, R11 ;  /* 0x0000000b00087202 */ /* 0x000fce0000000f00 */
[----:B------:R-:W-:Y:S05]  /*1ec0*/  WARPSYNC.COLLECTIVE R10, `(.L_x_7094) ;  /* 0x000000000a087348 */ /* 0x000fea0003c00000 */
[----:B------:R0:W1:Y:S02]  /*1ed0*/  SHFL.DOWN P0, R11, R103, R96, R105 ;  /* 0x08000060670b7389 */ /* 0x0000640000000069 */
[----:B01----:R-:W-:Y:S01]  /*1ee0*/  ENDCOLLECTIVE ;  /* 0x000000000000791b */ /* 0x003fe20003800000 */
.L_x_7094:
[----:B------:R-:W-:-:S05]  /*1ef0*/  FADD R8, R9, R8 ;  /* 0x0000000809087221 */ /* 0x000fca0000000000 */
[----:B------:R-:W-:Y:S02]  /*1f00*/  MOV R103, R8 ;  /* 0x0000000800677202 */ /* 0x000fe40000000f00 */
[----:B------:R-:W-:-:S07]  /*1f10*/  MOV R3, R11 ;  /* 0x0000000b00037202 */ /* 0x000fce0000000f00 */
[----:B------:R-:W-:Y:S05]  /*1f20*/  WARPSYNC.COLLECTIVE R10, `(.L_x_7095) ;  /* 0x000000000a087348 */ /* 0x000fea0003c00000 */
[----:B------:R0:W1:Y:S02]  /*1f30*/  SHFL.DOWN P0, R11, R103, R96, R105 ;  /* 0x08000060670b7389 */ /* 0x0000640000000069 */
[----:B01----:R-:W-:Y:S01]  /*1f40*/  ENDCOLLECTIVE ;  /* 0x000000000000791b */ /* 0x003fe20003800000 */
.L_x_7095:
[----:B------:R-:W-:Y:S01]  /*1f50*/  FADD R2, R6, R3 ;  /* 0x0000000306027221 */ /* 0x000fe20000000000 */
[----:B------:R-:W-:-:S04]  /*1f60*/  HFMA2.MMA R96, -RZ, RZ, 0, 5.9604644775390625e-08 ;  /* 0x00000001ff607435 */ /* 0x000fc800000001ff */
[----:B------:R-:W-:Y:S02]  /*1f70*/  MOV R103, R2 ;  /* 0x0000000200677202 */ /* 0x000fe40000000f00 */
[----:B------:R-:W-:-:S07]  /*1f80*/  MOV R5, R11 ;  /* 0x0000000b00057202 */ /* 0x000fce0000000f00 */
[----:B------:R-:W-:Y:S05]  /*1f90*/  WARPSYNC.COLLECTIVE R10, `(.L_x_7096) ;  /* 0x000000000a087348 */ /* 0x000fea0003c00000 */
[----:B------:R0:W1:Y:S02]  /*1fa0*/  SHFL.DOWN P0, R11, R103, R96, R105 ;  /* 0x08000060670b7389 */ /* 0x0000640000000069 */
[----:B01----:R-:W-:Y:S01]  /*1fb0*/  ENDCOLLECTIVE ;  /* 0x000000000000791b */ /* 0x003fe20003800000 */
.L_x_7096:
[----:B------:R-:W-:-:S05]  /*1fc0*/  FADD R3, R8, R5 ;  /* 0x0000000508037221 */ /* 0x000fca0000000000 */
[----:B------:R-:W-:Y:S02]  /*1fd0*/  MOV R103, R3 ;  /* 0x0000000300677202 */ /* 0x000fe40000000f00 */
[----:B------:R-:W-:-:S07]  /*1fe0*/  MOV R5, R11 ;  /* 0x0000000b00057202 */ /* 0x000fce0000000f00 */
[----:B------:R-:W-:Y:S05]  /*1ff0*/  WARPSYNC.COLLECTIVE R10, `(.L_x_7097) ;  /* 0x000000000a087348 */ /* 0x000fea0003c00000 */
[----:B------:R0:W1:Y:S02]  /*2000*/  SHFL.DOWN P0, R11, R103, R96, R105 ;  /* 0x08000060670b7389 */ /* 0x0000640000000069 */
[----:B01----:R-:W-:Y:S01]  /*2010*/  ENDCOLLECTIVE ;  /* 0x000000000000791b */ /* 0x003fe20003800000 */
.L_x_7097:
[----:B------:R-:W-:Y:S01]  /*2020*/  MOV R4, R11 ;  /* 0x0000000b00047202 */ /* 0x000fe20000000f00 */
[----:B------:R-:W-:Y:S06]  /*2030*/  BRA `(.L_x_7098) ;  /* 0xfffffff000a47947 */ /* 0x000fec000383ffff */
.L_x_7099:
        /* <DEDUP_REMOVED lines=12> */
.L_x_8106:


//--------------------- .text._ZN18transformer_engine13normalization28ln_bwd_finalize_tuned_kernelINS0_22Kernel_traits_finalizeILj2048E6__halffS3_fjLj1024ELj4ENS0_18Kernel_traits_baseILj2048ES3_fS3_fjLj1024EEEEEEEvNS0_20BackwardKernelParamsE --------------------------
	.section	.text._ZN18transformer_engine13normalization28ln_bwd_finalize_tuned_kernelINS0_22Kernel_traits_finalizeILj2048E6__halffS3_fjLj1024ELj4ENS0_18Kernel_traits_baseILj2048ES3_fS3_fjLj1024EEEEEEEvNS0_20BackwardKernelParamsE,"ax",@progbits
	.align	128
        .global         _ZN18transformer_engine13normalization28ln_bwd_finalize_tuned_kernelINS0_22Kernel_traits_finalizeILj2048E6__halffS3_fjLj1024ELj4ENS0_18Kernel_traits_baseILj2048ES3_fS3_fjLj1024EEEEEEEvNS0_20BackwardKernelParamsE
        .type           _ZN18transformer_engine13normalization28ln_bwd_finalize_tuned_kernelINS0_22Kernel_traits_finalizeILj2048E6__halffS3_fjLj1024ELj4ENS0_18Kernel_traits_baseILj2048ES3_fS3_fjLj1024EEEEEEEvNS0_20BackwardKernelParamsE,@function
        .size           _ZN18transformer_engine13normalization28ln_bwd_finalize_tuned_kernelINS0_22Kernel_traits_finalizeILj2048E6__halffS3_fjLj1024ELj4ENS0_18Kernel_traits_baseILj2048ES3_fS3_fjLj1024EEEEEEEvNS0_20BackwardKernelParamsE,(.L_x_8107 - _ZN18transformer_engine13normalization28ln_bwd_finalize_tuned_kernelINS0_22Kernel_traits_finalizeILj2048E6__halffS3_fjLj1024ELj4ENS0_18Kernel_traits_baseILj2048ES3_fS3_fjLj1024EEEEEEEvNS0_20BackwardKernelParamsE)
        .other          _ZN18transformer_engine13normalization28ln_bwd_finalize_tuned_kernelINS0_22Kernel_traits_finalizeILj2048E6__halffS3_fjLj1024ELj4ENS0_18Kernel_traits_baseILj2048ES3_fS3_fjLj1024EEEEEEEvNS0_20BackwardKernelParamsE,@"STO_CUDA_ENTRY STV_DEFAULT"
_ZN18transformer_engine13normalization28ln_bwd_finalize_tuned_kernelINS0_22Kernel_traits_finalizeILj2048E6__halffS3_fjLj1024ELj4ENS0_18Kernel_traits_baseILj2048ES3_fS3_fjLj1024EEEEEEEvNS0_20BackwardKernelParamsE:
.text._ZN18transformer_engine13normalization28ln_bwd_finalize_tuned_kernelINS0_22Kernel_traits_finalizeILj2048E6__halffS3_fjLj1024ELj4ENS0_18Kernel_traits_baseILj2048ES3_fS3_fjLj1024EEEEEEEvNS0_20BackwardKernelParamsE:
        /* <DEDUP_REMOVED lines=20> */
.L_x_7111:
        /* <DEDUP_REMOVED lines=28> */
.L_x_7104:
        /* <DEDUP_REMOVED lines=33> */
.L_x_7103:
[----:B------:R-:W-:Y:S05]  /*0510*/  BSYNC B1 ;  /* 0x0000000000017941 */ /* 0x000fea0003800000 */
.L_x_7102:
        /* <DEDUP_REMOVED lines=23> */
.L_x_7106:
[----:B------:R-:W-:Y:S05]  /*0690*/  BSYNC B1 ;  /* 0x0000000000017941 */ /* 0x000fea0003800000 */
.L_x_7105:
        /* <DEDUP_REMOVED lines=11> */
.L_x_7101:
[----:B------:R-:W-:Y:S05]  /*0750*/  BSYNC B0 ;  /* 0x0000000000007941 */ /* 0x000fea0003800000 */
.L_x_7100:
        /* <DEDUP_REMOVED lines=33> */
.L_x_7122:
[----:B------:R-:W-:Y:S01]  /*0970*/  @!P0 SHF.R.U32.HI R11, RZ, 0x3, R0 ;  /* 0x00000003ff0b8819 */ /* 0x000fe20000011600 */
[----:B--2---:R-:W-:Y:S01]  /*0980*/  FADD R13, R8, R13 ;  /* 0x0000000d080d7221 */ /* 0x004fe20000000000 */
[----:B-1----:R-:W-:Y:S02]  /*0990*/  FADD R9, R10, R9 ;  /* 0x000000090a097221 */ /* 0x002fe40000000000 */
[----:B0-----:R-:W-:-:S05]  /*09a0*/  @!P0 LOP3.LUT R8, R11, 0x1ffffffc, RZ, 0xc0, !PT ;  /* 0x1ffffffc0b088812 */ /* 0x001fca00078ec0ff */
[----:B------:R1:W-:Y:S04]  /*09b0*/  @!P0 STS [R8+UR4+0x2000], R13 ;  /* 0x0020000d08008988 */ /* 0x0003e80008000804 */
[----:B------:R1:W-:Y:S02]  /*09c0*/  @!P0 STS [R8+UR4+0x2080], R9 ;  /* 0x0020800908008988 */ /* 0x0003e40008000804 */
.L_x_7107:
        /* <DEDUP_REMOVED lines=18> */
.L_x_7110:
[----:B------:R-:W-:Y:S05]  /*0af0*/  BSYNC B0 ;  /* 0x0000000000007941 */ /* 0x000fea0003800000 */
.L_x_7109:
[C---:B------:R-:W-:Y:S01]  /*0b00*/  ISETP.GT.U32.AND P0, PT, R5.reuse, -0x801, PT ;  /* 0xfffff7ff0500780c */ /* 0x040fe20003f04070 */
[----:B------:R-:W-:Y:S01]  /*0b10*/  VIADD R5, R5, 0x800 ;  /* 0x0000080005057836 */ /* 0x000fe20000000000 */
[----:B------:R-:W-:-:S11]  /*0b20*/  IADD3 R6, R6, 0x400, RZ ;  /* 0x0000040006067810 */ /* 0x000fd60007ffe0ff */
[----:B------:R-:W-:Y:S05]  /*0b30*/  @P0 BRA `(.L_x_7111) ;  /* 0xfffffff400800947 */ /* 0x000fea000383ffff */
[----:B------:R-:W-:Y:S05]  /*0b40*/  EXIT ;  /* 0x000000000000794d */ /* 0x000fea0003800000 */
.L_x_7108:
[----:B------:R-:W-:Y:S01]  /*0b50*/  HFMA2.MMA R21, -RZ, RZ, 0, 1.847743988037109375e-06 ;  /* 0x0000001fff157435 */ /* 0x000fe200000001ff */
[----:B0-----:R-:W-:Y:S01]  /*0b60*/  MOV R19, R10 ;  /* 0x0000000a00137202 */ /* 0x001fe20000000f00 */
[----:B------:R-:W-:Y:S01]  /*0b70*/  IMAD.MOV.U32 R18, RZ, RZ, 0x1 ;  /* 0x00000001ff127424 */ /* 0x000fe200078e00ff */
[----:B------:R-:W-:-:S08]  /*0b80*/  MOV R16, 0xffffffff ;  /* 0xffffffff00107802 */ /* 0x000fd00000000f00 */
[----:B-12---:R-:W-:Y:S05]  /*0b90*/  WARPSYNC.COLLECTIVE R16, `(.L_x_7112) ;  /* 0x0000000010087348 */ /* 0x006fea0003c00000 */
[----:B------:R0:W3:Y:S02]  /*0ba0*/  SHFL.BFLY P1, R17, R19, R18, R21 ;  /* 0x0c00001213117389 */ /* 0x0000e40000020015 */
[----:B0123--:R-:W-:Y:S01]  /*0bb0*/  ENDCOLLECTIVE ;  /* 0x000000000000791b */ /* 0x00ffe20003800000 */
.L_x_7112:
[----:B------:R-:W-:Y:S01]  /*0bc0*/  HFMA2.MMA R18, -RZ, RZ, 0, 1.1920928955078125e-07 ;  /* 0x00000002ff127435 */ /* 0x000fe200000001ff */
[----:B------:R-:W-:-:S04]  /*0bd0*/  IMAD.MOV.U32 R9, RZ, RZ, R17 ;  /* 0x000000ffff097224 */ /* 0x000fc800078e0011 */
[----:B------:R-:W-:-:S05]  /*0be0*/  FADD R9, R10, R9 ;  /* 0x000000090a097221 */ /* 0x000fca0000000000 */
[----:B------:R-:W-:-:S07]  /*0bf0*/  MOV R19, R9 ;  /* 0x0000000900137202 */ /* 0x000fce0000000f00 */
[----:B------:R-:W-:Y:S05]  /*0c00*/  WARPSYNC.COLLECTIVE R16, `(.L_x_7113) ;  /* 0x0000000010087348 */ /* 0x000fea0003c00000 */
[----:B------:R0:W1:Y:S02]  /*0c10*/  SHFL.BFLY P1, R17, R19, R18, R21 ;  /* 0x0c00001213117389 */ /* 0x0000640000020015 */
[----:B01----:R-:W-:Y:S01]  /*0c20*/  ENDCOLLECTIVE ;  /* 0x000000000000791b */ /* 0x003fe20003800000 */
.L_x_7113:
[----:B------:R-:W-:Y:S01]  /*0c30*/  HFMA2.MMA R18, -RZ, RZ, 0, 2.384185791015625e-07 ;  /* 0x00000004ff127435 */ /* 0x000fe200000001ff */
[----:B------:R-:W-:-:S04]  /*0c40*/  IMAD.MOV.U32 R12, RZ, RZ, R17 ;  /* 0x000000ffff0c7224 */ /* 0x000fc800078e0011 */
[----:B------:R-:W-:-:S05]  /*0c50*/  FADD R12, R9, R12 ;  /* 0x0000000c090c7221 */ /* 0x000fca0000000000 */
[----:B------:R-:W-:-:S07]  /*0c60*/  MOV R19, R12 ;  /* 0x0000000c00137202 */ /* 0x000fce0000000f00 */
[----:B------:R-:W-:Y:S05]  /*0c70*/  WARPSYNC.COLLECTIVE R16, `(.L_x_7114) ;  /* 0x0000000010087348 */ /* 0x000fea0003c00000 */
[----:B------:R0:W1:Y:S02]  /*0c80*/  SHFL.BFLY P1, R17, R19, R18, R21 ;  /* 0x0c00001213117389 */ /* 0x0000640000020015 */
[----:B01----:R-:W-:Y:S01]  /*0c90*/  ENDCOLLECTIVE ;  /* 0x000000000000791b */ /* 0x003fe20003800000 */
.L_x_7114:
[----:B------:R-:W-:Y:S01]  /*0ca0*/  HFMA2.MMA R18, -RZ, RZ, 0, 4.76837158203125e-07 ;  /* 0x00000008ff127435 */ /* 0x000fe200000001ff */
[----:B------:R-:W-:-:S04]  /*0cb0*/  IMAD.MOV.U32 R11, RZ, RZ, R17 ;  /* 0x000000ffff0b7224 */ /* 0x000fc800078e0011 */
[----:B------:R-:W-:-:S05]  /*0cc0*/  FADD R11, R12, R11 ;  /* 0x0000000b0c0b7221 */ /* 0x000fca0000000000 */
[----:B------:R-:W-:-:S07]  /*0cd0*/  MOV R19, R11 ;  /* 0x0000000b00137202 */ /* 0x000fce0000000f00 */
[----:B------:R-:W-:Y:S05]  /*0ce0*/  WARPSYNC.COLLECTIVE R16, `(.L_x_7115) ;  /* 0x0000000010087348 */ /* 0x000fea0003c00000 */
[----:B------:R0:W1:Y:S02]  /*0cf0*/  SHFL.BFLY P1, R17, R19, R18, R21 ;  /* 0x0c00001213117389 */ /* 0x0000640000020015 */
[----:B01----:R-:W-:Y:S01]  /*0d00*/  ENDCOLLECTIVE ;  /* 0x000000000000791b */ /* 0x003fe20003800000 */
.L_x_7115:
[----:B------:R-:W-:Y:S01]  /*0d10*/  HFMA2.MMA R18, -RZ, RZ, 0, 9.5367431640625e-07 ;  /* 0x00000010ff127435 */ /* 0x000fe200000001ff */
[----:B------:R-:W-:-:S04]  /*0d20*/  IMAD.MOV.U32 R10, RZ, RZ, R17 ;  /* 0x000000ffff0a7224 */ /* 0x000fc800078e0011 */
[----:B------:R-:W-:-:S05]  /*0d30*/  FADD R10, R11, R10 ;  /* 0x0000000a0b0a7221 */ /* 0x000fca0000000000 */
[----:B------:R-:W-:-:S07]  /*0d40*/  MOV R19, R10 ;  /* 0x0000000a00137202 */ /* 0x000fce0000000f00 */
[----:B------:R-:W-:Y:S05]  /*0d50*/  WARPSYNC.COLLECTIVE R16, `(.L_x_7116) ;  /* 0x0000000010087348 */ /* 0x000fea0003c00000 */
[----:B------:R0:W1:Y:S02]  /*0d60*/  SHFL.BFLY P1, R17, R19, R18, R21 ;  /* 0x0c00001213117389 */ /* 0x0000640000020015 */
[----:B01----:R-:W-:Y:S01]  /*0d70*/  ENDCOLLECTIVE ;  /* 0x000000000000791b */ /* 0x003fe20003800000 */
.L_x_7116:
[----:B------:R-:W-:Y:S01]  /*0d80*/  HFMA2.MMA R18, -RZ, RZ, 0, 5.9604644775390625e-08 ;  /* 0x00000001ff127435 */ /* 0x000fe200000001ff */
[----:B------:R-:W-:Y:S01]  /*0d90*/  MOV R19, R8 ;  /* 0x0000000800137202 */ /* 0x000fe20000000f00 */
[----:B------:R-:W-:-:S09]  /*0da0*/  IMAD.MOV.U32 R9, RZ, RZ, R17 ;  /* 0x000000ffff097224 */ /* 0x000fd200078e0011 */
[----:B------:R-:W-:Y:S05]  /*0db0*/  WARPSYNC.COLLECTIVE R16, `(.L_x_7117) ;  /* 0x0000000010087348 */ /* 0x000fea0003c00000 */
[----:B------:R0:W1:Y:S02]  /*0dc0*/  SHFL.BFLY P1, R17, R19, R18, R21 ;  /* 0x0c00001213117389 */ /* 0x0000640000020015 */
[----:B01----:R-:W-:Y:S01]  /*0dd0*/  ENDCOLLECTIVE ;  /* 0x000000000000791b */ /* 0x003fe20003800000 */
.L_x_7117:
[----:B------:R-:W-:Y:S01]  /*0de0*/  HFMA2.MMA R18, -RZ, RZ, 0, 1.1920928955078125e-07 ;  /* 0x00000002ff127435 */ /* 0x000fe200000001ff */
[----:B------:R-:W-:-:S04]  /*0df0*/  IMAD.MOV.U32 R11, RZ, RZ, R17 ;  /* 0x000000ffff0b7224 */ /* 0x000fc800078e0011 */
[----:B------:R-:W-:-:S05]  /*0e00*/  FADD R13, R8, R11 ;  /* 0x0000000b080d7221 */ /* 0x000fca0000000000 */
[----:B------:R-:W-:-:S07]  /*0e10*/  MOV R19, R13 ;  /* 0x0000000d00137202 */ /* 0x000fce0000000f00 */
[----:B------:R-:W-:Y:S05]  /*0e20*/  WARPSYNC.COLLECTIVE R16, `(.L_x_7118) ;  /* 0x0000000010087348 */ /* 0x000fea0003c00000 */
[----:B------:R0:W1:Y:S02]  /*0e30*/  SHFL.BFLY P1, R17, R19, R18, R21 ;  /* 0x0c00001213117389 */ /* 0x0000640000020015 */
[----:B01----:R-:W-:Y:S01]  /*0e40*/  ENDCOLLECTIVE ;  /* 0x000000000000791b */ /* 0x003fe20003800000 */
.L_x_7118:
[----:B------:R-:W-:Y:S01]  /*0e50*/  HFMA2.MMA R18, -RZ, RZ, 0, 2.384185791015625e-07 ;  /* 0x00000004ff127435 */ /* 0x000fe200000001ff */
[----:B------:R-:W-:-:S04]  /*0e60*/  IMAD.MOV.U32 R14, RZ, RZ, R17 ;  /* 0x000000ffff0e7224 */ /* 0x000fc800078e0011 */
[----:B------:R-:W-:-:S05]  /*0e70*/  FADD R14, R13, R14 ;  /* 0x0000000e0d0e7221 */ /* 0x000fca0000000000 */
[----:B------:R-:W-:-:S07]  /*0e80*/  MOV R19, R14 ;  /* 0x0000000e00137202 */ /* 0x000fce0000000f00 */
[----:B------:R-:W-:Y:S05]  /*0e90*/  WARPSYNC.COLLECTIVE R16, `(.L_x_7119) ;  /* 0x0000000010087348 */ /* 0x000fea0003c00000 */
[----:B------:R0:W1:Y:S02]  /*0ea0*/  SHFL.BFLY P1, R17, R19, R18, R21 ;  /* 0x0c00001213117389 */ /* 0x0000640000020015 */
[----:B01----:R-:W-:Y:S01]  /*0eb0*/  ENDCOLLECTIVE ;  /* 0x000000000000791b */ /* 0x003fe20003800000 */
.L_x_7119:
[----:B------:R-:W-:Y:S01]  /*0ec0*/  HFMA2.MMA R18, -RZ, RZ, 0, 4.76837158203125e-07 ;  /* 0x00000008ff127435 */ /* 0x000fe200000001ff */
[----:B------:R-:W-:-:S04]  /*0ed0*/  IMAD.MOV.U32 R15, RZ, RZ, R17 ;  /* 0x000000ffff0f7224 */ /* 0x000fc800078e0011 */
[----:B------:R-:W-:-:S05]  /*0ee0*/  FADD R15, R14, R15 ;  /* 0x0000000f0e0f7221 */ /* 0x000fca0000000000 */
[----:B------:R-:W-:-:S07]  /*0ef0*/  MOV R19, R15 ;  /* 0x0000000f00137202 */ /* 0x000fce0000000f00 */
[----:B------:R-:W-:Y:S05]  /*0f00*/  WARPSYNC.COLLECTIVE R16, `(.L_x_7120) ;  /* 0x0000000010087348 */ /* 0x000fea0003c00000 */
[----:B------:R0:W1:Y:S02]  /*0f10*/  SHFL.BFLY P1, R17, R19, R18, R21 ;  /* 0x0c00001213117389 */ /* 0x0000640000020015 */
[----:B01----:R-:W-:Y:S01]  /*0f20*/  ENDCOLLECTIVE ;  /* 0x000000000000791b */ /* 0x003fe20003800000 */
.L_x_7120:
[----:B------:R-:W-:Y:S01]  /*0f30*/  HFMA2.MMA R18, -RZ, RZ, 0, 9.5367431640625e-07 ;  /* 0x00000010ff127435 */ /* 0x000fe200000001ff */
[----:B------:R-:W-:-:S04]  /*0f40*/  IMAD.MOV.U32 R8, RZ, RZ, R17 ;  /* 0x000000ffff087224 */ /* 0x000fc800078e0011 */
[----:B------:R-:W-:-:S05]  /*0f50*/  FADD R8, R15, R8 ;  /* 0x000000080f087221 */ /* 0x000fca0000000000 */
[----:B------:R-:W-:-:S07]  /*0f60*/  MOV R19, R8 ;  /* 0x0000000800137202 */ /* 0x000fce0000000f00 */
[----:B------:R-:W-:Y:S05]  /*0f70*/  WARPSYNC.COLLECTIVE R16, `(.L_x_7121) ;  /* 0x0000000010087348 */ /* 0x000fea0003c00000 */
[----:B------:R0:W1:Y:S02]  /*0f80*/  SHFL.BFLY P1, R17, R19, R18, R21 ;  /* 0x0c00001213117389 */ /* 0x0000640000020015 */
[----:B01----:R-:W-:Y:S01]  /*0f90*/  ENDCOLLECTIVE ;  /* 0x000000000000791b */ /* 0x003fe20003800000 */
.L_x_7121:
[----:B------:R-:W-:Y:S01]  /*0fa0*/  MOV R13, R17 ;  /* 0x00000011000d7202 */ /* 0x000fe20000000f00 */
[----:B------:R-:W-:Y:S06]  /*0fb0*/  BRA `(.L_x_7122) ;  /* 0xfffffff8006c7947 */ /* 0x000fec000383ffff */
.L_x_7123:
        /* <DEDUP_REMOVED lines=12> */
.L_x_8107:


//--------------------- .text._ZN18transformer_engine13normalization19ln_bwd_tuned_kernelINS0_13Kernel_traitsI6__halffS3_fjLj2048ELj1ELj1ELj4ELj16ENS0_18Kernel_traits_baseILj2048ES3_fS3_fjLj128EEEEEEEvNS0_20BackwardKernelParamsE --------------------------
	.section	.text._ZN18transformer_engine13normalization19ln_bwd_tuned_kernelINS0_13Kernel_traitsI6__halffS3_fjLj2048ELj1ELj1ELj4ELj16ENS0_18Kernel_traits_baseILj2048ES3_fS3_fjLj128EEEEEEEvNS0_20BackwardKernelParamsE,"ax",@progbits
	.align	128
        .global         _ZN18transformer_engine13normalization19ln_bwd_tuned_kernelINS0_13Kernel_traitsI6__halffS3_fjLj2048ELj1ELj1ELj4ELj16ENS0_18Kernel_traits_baseILj2048ES3_fS3_fjLj128EEEEEEEvNS0_20BackwardKernelParamsE
        .type           _ZN18transformer_engine13normalization19ln_bwd_tuned_kernelINS0_13Kernel_traitsI6__halffS3_fjLj2048ELj1ELj1ELj4ELj16ENS0_18Kernel_traits_baseILj2048ES3_fS3_fjLj128EEEEEEEvNS0_20BackwardKernelParamsE,@function
        .size           _ZN18transformer_engine13normalization19ln_bwd_tuned_kernelINS0_13Kernel_traitsI6__halffS3_fjLj2048ELj1ELj1ELj4ELj16ENS0_18Kernel_traits_baseILj2048ES3_fS3_fjLj128EEEEEEEvNS0_20BackwardKernelParamsE,(.L_x_8108 - _ZN18transformer_engine13normalization19ln_bwd_tuned_kernelINS0_13Kernel_traitsI6__halffS3_fjLj2048ELj1ELj1ELj4ELj16ENS0_18Kernel_traits_baseILj2048ES3_fS3_fjLj128EEEEEEEvNS0_20BackwardKernelParamsE)
        .other          _ZN18transformer_engine13normalization19ln_bwd_tuned_kernelINS0_13Kernel_traitsI6__halffS3_fjLj2048ELj1ELj1ELj4ELj16ENS0_18Kernel_traits_baseILj2048ES3_fS3_fjLj128EEEEEEEvNS0_20BackwardKernelParamsE,@"STO_CUDA_ENTRY STV_DEFAULT"
_ZN18transformer_engine13normalization19ln_bwd_tuned_kernelINS0_13Kernel_traitsI6__halffS3_fjLj2048ELj1ELj1ELj4ELj16ENS0_18Kernel_traits_baseILj2048ES3_fS3_fjLj128EEEEEEEvNS0_20BackwardKernelParamsE:
.text._ZN18transformer_engine13normalization19ln_bwd_tuned_kernelINS0_13Kernel_traitsI6__halffS3_fjLj2048ELj1ELj1ELj4ELj16ENS0_18Kernel_traits_baseILj2048ES3_fS3_fjLj128EEEEEEEvNS0_20BackwardKernelParamsE:
        /* <DEDUP_REMOVED lines=78> */
[C---:B------:R-:W-:Y:S01]  /*04e0*/  FADD R76, R62.reuse, R7 ;  /* 0x000000073e4c7221 */ /* 0x040fe20000000000 */
        /* <DEDUP_REMOVED lines=23> */
[----:B------:R-:W-:-:S07]  /*0660*/  FADD R62, R62, R11 ;  /* 0x0000000b3e3e7221 */ /* 0x000fce0000000000 */
.L_x_7127:
        /* <DEDUP_REMOVED lines=36> */
[----:B------:R-:W-:Y:S01]  /*08b0*/  FADD R9, -R84, R15 ;  /* 0x0000000f54097221 */ /* 0x000fe20000000100 */
[----:B------:R-:W-:Y:S01]  /*08c0*/  FADD R103, R5, -R84 ;  /* 0x8000005405677221 */ /* 0x000fe20000000000 */
[----:B--2---:R-:W-:Y:S01]  /*08d0*/  HADD2.F32 R6, -RZ, R20.H0_H0 ;  /* 0x20000014ff067230 */ /* 0x004fe20000004100 */
[----:B------:R-:W-:Y:S01]  /*08e0*/  SHF.R.U64 R20, R20, 0x10, R21 ;  /* 0x0000001014147819 */ /* 0x000fe20000001215 */
[----:B---3--:R-:W-:Y:S01]  /*08f0*/  FADD R11, -R84, R17 ;  /* 0x00000011540b7221 */ /* 0x008fe20000000100 */
[----:B------:R-:W-:Y:S01]  /*0900*/  SHF.R.U32.HI R17, RZ, 0x10, R21 ;  /* 0x00000010ff117819 */ /* 0x000fe20000011615 */
[----:B------:R-:W-:-:S02]  /*0910*/  HADD2.F32 R15, -RZ, R21.H0_H0 ;  /* 0x20000015ff0f7230 */ /* 0x000fc40000004100 */
[----:B0-----:R-:W-:Y:S01]  /*0920*/  FADD R3, -R84, R14 ;  /* 0x0000000e54037221 */ /* 0x001fe20000000100 */
[----:B------:R-:W-:Y:S01]  /*0930*/  FMUL R86, R80, R105 ;  /* 0x0000006950567220 */ /* 0x000fe20000400000 */
[C---:B------:R-:W-:Y:S01]  /*0940*/  FADD R97, -R84.reuse, R10 ;  /* 0x0000000a54617221 */ /* 0x040fe20000000100 */
[----:B------:R-:W-:Y:S01]  /*0950*/  FADD R7, -R84, R18 ;  /* 0x0000001254077221 */ /* 0x000fe20000000100 */
[----:B------:R-:W-:Y:S01]  /*0960*/  HADD2.F32 R17, -RZ, R17.H0_H0 ;  /* 0x20000011ff117230 */ /* 0x000fe20000004100 */
[----:B------:R-:W-:Y:S01]  /*0970*/  SHF.R.U64 R88, R52, 0x10, R53 ;  /* 0x0000001034587819 */ /* 0x000fe20000001235 */
[----:B------:R-:W-:Y:S02]  /*0980*/  HADD2.F32 R14, -RZ, R52.H0_H0 ;  /* 0x20000034ff0e7230 */ /* 0x000fe40000004100 */
[----:B------:R-:W-:Y:S01]  /*0990*/  FADD R101, R4, -R84 ;  /* 0x8000005404657221 */ /* 0x000fe20000000000 */
[C---:B------:R-:W-:Y:S01]  /*09a0*/  FADD R99, -R84.reuse, R8 ;  /* 0x0000000854637221 */ /* 0x040fe20000000100 */
[C---:B------:R-:W-:Y:S01]  /*09b0*/  FADD R89, -R84.reuse, R12 ;  /* 0x0000000c54597221 */ /* 0x040fe20000000100 */
[----:B------:R-:W-:Y:S01]  /*09c0*/  FADD R85, -R84, R13 ;  /* 0x0000000d54557221 */ /* 0x000fe20000000100 */
[----:B------:R-:W-:Y:S01]  /*09d0*/  HADD2.F32 R18, -RZ, R46.H0_H0 ;  /* 0x2000002eff127230 */ /* 0x000fe20000004100 */
[----:B------:R-:W-:Y:S01]  /*09e0*/  SHF.R.U64 R10, R46, 0x10, R47 ;  /* 0x000000102e0a7819 */ /* 0x000fe2000000122f */
[----:B------:R-:W-:Y:S01]  /*09f0*/  FMUL R52, R80, R107 ;  /* 0x0000006b50347220 */ /* 0x000fe20000400000 */
[C---:B------:R-:W-:Y:S01]  /*0a00*/  FADD R13, -R84.reuse, R16 ;  /* 0x00000010540d7221 */ /* 0x040fe20000000100 */
[----:B------:R-:W-:Y:S01]  /*0a10*/  FADD R5, -R84, R19 ;  /* 0x0000001354057221 */ /* 0x000fe20000000100 */
[----:B------:R-:W-:Y:S01]  /*0a20*/  HADD2.F32 R109, -RZ, R47.H0_H0 ;  /* 0x2000002fff6d7230 */ /* 0x000fe20000004100 */
[----:B------:R-:W-:Y:S01]  /*0a30*/  SHF.R.U32.HI R8, RZ, 0x10, R47 ;  /* 0x00000010ff087819 */ /* 0x000fe2000001162f */
[----:B------:R-:W-:Y:S01]  /*0a40*/  HADD2.F32 R46, -RZ, R20.H0_H0 ;  /* 0x20000014ff2e7230 */ /* 0x000fe20000004100 */
[----:B------:R-:W-:Y:S01]  /*0a50*/  SHF.R.U32.HI R12, RZ, 0x10, R53 ;  /* 0x00000010ff0c7819 */ /* 0x000fe20000011635 */
[----:B------:R-:W-:-:S02]  /*0a60*/  HADD2.F32 R91, -RZ, R53.H0_H0 ;  /* 0x20000035ff5b7230 */ /* 0x000fc40000004100 */
[----:B------:R-:W-:Y:S01]  /*0a70*/  FADD R54, R15, R54 ;  /* 0x000000360f367221 */ /* 0x000fe20000000000 */
[----:B------:R-:W-:Y:S01]  /*0a80*/  FMUL R84, R80, R103 ;  /* 0x0000006750547220 */ /* 0x000fe20000400000 */
[-C--:B------:R-:W-:Y:S01]  /*0a90*/  FFMA R55, R86, R15.reuse, R55 ;  /* 0x0000000f56377223 */ /* 0x080fe20000000037 */
[----:B------:R-:W-:Y:S01]  /*0aa0*/  FMUL R47, R78, R15 ;  /* 0x0000000f4e2f7220 */ /* 0x000fe20000400000 */
[----:B------:R-:W-:Y:S01]  /*0ab0*/  FMUL R53, R79, R6 ;  /* 0x000000064f357220 */ /* 0x000fe20000400000 */
[----:B------:R-:W-:Y:S01]  /*0ac0*/  FMUL R15, R80, R3 ;  /* 0x00000003500f7220 */ /* 0x000fe20000400000 */
[----:B------:R-:W-:Y:S01]  /*0ad0*/  FMUL R2, R101, R80 ;  /* 0x0000005065027220 */ /* 0x000fe20000400000 */
[----:B------:R-:W-:Y:S01]  /*0ae0*/  FADD R48, R17, R48 ;  /* 0x0000003011307221 */ /* 0x000fe20000000000 */
[-C--:B------:R-:W-:Y:S01]  /*0af0*/  FFMA R49, R52, R17.reuse, R49 ;  /* 0x0000001134317223 */ /* 0x080fe20000000031 */
[----:B------:R-:W-:Y:S01]  /*0b00*/  FMUL R20, R70, R17 ;  /* 0x0000001146147220 */ /* 0x000fe20000400000 */
[----:B------:R-:W-:-:S02]  /*0b10*/  HADD2.F32 R4, -RZ, R50.H0_H0 ;  /* 0x20000032ff047230 */ /* 0x000fc40000004100 */
[----:B------:R-:W-:Y:S01]  /*0b20*/  FMUL R17, R80, R89 ;  /* 0x0000005950117220 */ /* 0x000fe20000400000 */
[----:B------:R-:W-:Y:S01]  /*0b30*/  FADD R56, R46, R56 ;  /* 0x000000382e387221 */ /* 0x000fe20000000000 */
[-C--:B------:R-:W-:Y:S01]  /*0b40*/  FFMA R57, R84, R46.reuse, R57 ;  /* 0x0000002e54397223 */ /* 0x080fe20000000039 */
[----:B------:R-:W-:Y:S02]  /*0b50*/  HADD2.F32 R89, -RZ, R12.H0_H0 ;  /* 0x2000000cff597230 */ /* 0x000fe40000004100 */
        /* <DEDUP_REMOVED lines=14> */
[----:B------:R-:W-:-:S02]  /*0c40*/  HADD2.F32 R6, -RZ, R88.H0_H0 ;  /* 0x20000058ff067230 */ /* 0x000fc40000004100 */
[C---:B------:R-:W-:Y:S01]  /*0c50*/  FMUL R21, R80.reuse, R99 ;  /* 0x0000006350157220 */ /* 0x040fe20000400000 */
[----:B------:R-:W-:Y:S01]  /*0c60*/  FMUL R88, R80, R83 ;  /* 0x0000005350587220 */ /* 0x000fe20000400000 */
[----:B------:R-:W-:Y:S01]  /*0c70*/  FADD R83, R4, R47 ;  /* 0x0000002f04537221 */ /* 0x000fe20000000000 */
[----:B------:R-:W-:Y:S01]  /*0c80*/  FFMA R91, R86, R47, R91 ;  /* 0x0000002f565b7223 */ /* 0x000fe2000000005b */
[----:B------:R-:W-:Y:S02]  /*0c90*/  HADD2.F32 R10, -RZ, R10.H0_H0 ;  /* 0x2000000aff0a7230 */ /* 0x000fe40000004100 */
        /* <DEDUP_REMOVED lines=34> */
[----:B------:R-:W-:Y:S01]  /*0ec0*/  SHF.R.U64 R93, R50, 0x10, R51 ;  /* 0x00000010325d7819 */ /* 0x000fe20000001233 */
        /* <DEDUP_REMOVED lines=53> */
.L_x_7138:
        /* <DEDUP_REMOVED lines=15> */
.L_x_7126:
        /* <DEDUP_REMOVED lines=102> */
.L_x_7124:
        /* <DEDUP_REMOVED lines=27> */
.L_x_7125:
[----:B------:R-:W-:Y:S01]  /*1b20*/  HFMA2.MMA R99, -RZ, RZ, 0, 9.5367431640625e-07 ;  /* 0x00000010ff637435 */ /* 0x000fe200000001ff */
[----:B------:R-:W-:Y:S02]  /*1b30*/  MOV R97, R6 ;  /* 0x0000000600617202 */ /* 0x000fe40000000f00 */
[----:B------:R-:W-:Y:S02]  /*1b40*/  MOV R102, 0x1f ;  /* 0x0000001f00667802 */ /* 0x000fe40000000f00 */
[----:B------:R-:W-:-:S07]  /*1b50*/  MOV R50, 0xffffffff ;  /* 0xffffffff00327802 */ /* 0x000fce0000000f00 */
[----:B------:R-:W-:Y:S05]  /*1b60*/  WARPSYNC.COLLECTIVE R50, `(.L_x_7128) ;  /* 0x0000000032087348 */ /* 0x000fea0003c00000 */
[----:B------:R0:W1:Y:S02]  /*1b70*/  SHFL.DOWN P0, R51, R97, R99, R102 ;  /* 0x0800006361337389 */ /* 0x0000640000000066 */
[----:B01----:R-:W-:Y:S01]  /*1b80*/  ENDCOLLECTIVE ;  /* 0x000000000000791b */ /* 0x003fe20003800000 */
.L_x_7128:
[----:B------:R-:W-:Y:S02]  /*1b90*/  MOV R97, R4 ;  /* 0x0000000400617202 */ /* 0x000fe40000000f00 */
[----:B------:R-:W-:-:S07]  /*1ba0*/  MOV R5, R51 ;  /* 0x0000003300057202 */ /* 0x000fce0000000f00 */
[----:B------:R-:W-:Y:S05]  /*1bb0*/  WARPSYNC.COLLECTIVE R50, `(.L_x_7129) ;  /* 0x0000000032087348 */ /* 0x000fea0003c00000 */
[----:B------:R0:W1:Y:S02]  /*1bc0*/  SHFL.DOWN P0, R51, R97, R99, R102 ;  /* 0x0800006361337389 */ /* 0x0000640000000066 */
[----:B01----:R-:W-:Y:S01]  /*1bd0*/  ENDCOLLECTIVE ;  /* 0x000000000000791b */ /* 0x003fe20003800000 */
.L_x_7129:
[----:B------:R-:W-:Y:S01]  /*1be0*/  FADD R5, R6, R5 ;  /* 0x0000000506057221 */ /* 0x000fe20000000000 */
[----:B------:R-:W-:-:S04]  /*1bf0*/  HFMA2.MMA R99, -RZ, RZ, 0, 4.76837158203125e-07 ;  /* 0x00000008ff637435 */ /* 0x000fc800000001ff */
[----:B------:R-:W-:Y:S02]  /*1c00*/  MOV R97, R5 ;  /* 0x0000000500617202 */ /* 0x000fe40000000f00 */
[----:B------:R-:W-:-:S07]  /*1c10*/  MOV R7, R51 ;  /* 0x0000003300077202 */ /* 0x000fce0000000f00 */
[----:B------:R-:W-:Y:S05]  /*1c20*/  WARPSYNC.COLLECTIVE R50, `(.L_x_7130) ;  /* 0x0000000032087348 */ /* 0x000fea0003c00000 */
[----:B------:R0:W1:Y:S02]  /*1c30*/  SHFL.DOWN P0, R51, R97, R99, R102 ;  /* 0x0800006361337389 */ /* 0x0000640000000066 */
[----:B01----:R-:W-:Y:S01]  /*1c40*/  ENDCOLLECTIVE ;  /* 0x000000000000791b */ /* 0x003fe20003800000 */
.L_x_7130:
[----:B------:R-:W-:-:S05]  /*1c50*/  FADD R7, R4, R7 ;  /* 0x0000000704077221 */ /* 0x000fca0000000000 */
[----:B------:R-:W-:Y:S02]  /*1c60*/  MOV R97, R7 ;  /* 0x0000000700617202 */ /* 0x000fe40000000f00 */
[----:B------:R-:W-:-:S07]  /*1c70*/  MOV R8, R51 ;  /* 0x0000003300087202 */ /* 0x000fce0000000f00 */
[----:B------:R-:W-:Y:S05]  /*1c80*/  WARPSYNC.COLLECTIVE R50, `(.L_x_7131) ;  /* 0x0000000032087348 */ /* 0x000fea0003c00000 */
[----:B------:R0:W1:Y:S02]  /*1c90*/  SHFL.DOWN P0, R51, R97, R99, R102 ;  /* 0x0800006361337389 */ /* 0x0000640000000066 */
[----:B01----:R-:W-:Y:S01]  /*1ca0*/  ENDCOLLECTIVE ;  /* 0x000000000000791b */ /* 0x003fe20003800000 */
.L_x_7131:
[----:B------:R-:W-:Y:S01]  /*1cb0*/  FADD R8, R5, R8 ;  /* 0x0000000805087221 */ /* 0x000fe20000000000 */
[----:B------:R-:W-:-:S04]  /*1cc0*/  HFMA2.MMA R99, -RZ, RZ, 0, 2.384185791015625e-07 ;  /* 0x00000004ff637435 */ /* 0x000fc800000001ff */
[----:B------:R-:W-:Y:S02]  /*1cd0*/  MOV R97, R8 ;  /* 0x0000000800617202 */ /* 0x000fe40000000f00 */
[----:B------:R-:W-:-:S07]  /*1ce0*/  MOV R10, R51 ;  /* 0x00000033000a7202 */ /* 0x000fce0000000f00 */
[----:B------:R-:W-:Y:S05]  /*1cf0*/  WARPSYNC.COLLECTIVE R50, `(.L_x_7132) ;  /* 0x0000000032087348 */ /* 0x000fea0003c00000 */
[----:B------:R0:W1:Y:S02]  /*1d00*/  SHFL.DOWN P0, R51, R97, R99, R102 ;  /* 0x0800006361337389 */ /* 0x0000640000000066 */
[----:B01----:R-:W-:Y:S01]  /*1d10*/  ENDCOLLECTIVE ;  /* 0x000000000000791b */ /* 0x003fe20003800000 */
.L_x_7132:
[----:B------:R-:W-:-:S05]  /*1d20*/  FADD R10, R7, R10 ;  /* 0x0000000a070a7221 */ /* 0x000fca0000000000 */
[----:B------:R-:W-:Y:S02]  /*1d30*/  MOV R97, R10 ;  /* 0x0000000a00617202 */ /* 0x000fe40000000f00 */
[----:B------:R-:W-:-:S07]  /*1d40*/  MOV R9, R51 ;  /* 0x0000003300097202 */ /* 0x000fce0000000f00 */
[----:B------:R-:W-:Y:S05]  /*1d50*/  WARPSYNC.COLLECTIVE R50, `(.L_x_7133) ;  /* 0x0000000032087348 */ /* 0x000fea0003c00000 */
[----:B------:R0:W1:Y:S02]  /*1d60*/  SHFL.DOWN P0, R51, R97, R99, R102 ;  /* 0x0800006361337389 */ /* 0x0000640000000066 */
[----:B01----:R-:W-:Y:S01]  /*1d70*/  ENDCOLLECTIVE ;  /* 0x000000000000791b */ /* 0x003fe20003800000 */
.L_x_7133:
[----:B------:R-:W-:Y:S01]  /*1d80*/  FADD R9, R8, R9 ;  /* 0x0000000908097221 */ /* 0x000fe20000000000 */
[----:B------:R-:W-:-:S04]  /*1d90*/  HFMA2.MMA R99, -RZ, RZ, 0, 1.1920928955078125e-07 ;  /* 0x00000002ff637435 */ /* 0x000fc800000001ff */
[----:B------:R-:W-:Y:S02]  /*1da0*/  MOV R97, R9 ;  /* 0x0000000900617202 */ /* 0x000fe40000000f00 */
[----:B------:R-:W-:-:S07]  /*1db0*/  MOV R11, R51 ;  /* 0x00000033000b7202 */ /* 0x000fce0000000f00 */
[----:B------:R-:W-:Y:S05]  /*1dc0*/  WARPSYNC.COLLECTIVE R50, `(.L_x_7134) ;  /* 0x0000000032087348 */ /* 0x000fea0003c00000 */
[----:B------:R0:W1:Y:S02]  /*1dd0*/  SHFL.DOWN P0, R51, R97, R99, R102 ;  /* 0x0800006361337389 */ /* 0x0000640000000066 */
[----:B01----:R-:W-:Y:S01]  /*1de0*/  ENDCOLLECTIVE ;  /* 0x000000000000791b */ /* 0x003fe20003800000 */
.L_x_7134:
[----:B------:R-:W-:-:S05]  /*1df0*/  FADD R11, R10, R11 ;  /* 0x0000000b0a0b7221 */ /* 0x000fca0000000000 */
[----:B------:R-:W-:Y:S02]  /*1e00*/  MOV R97, R11 ;  /* 0x0000000b00617202 */ /* 0x000fe40000000f00 */
[----:B------:R-:W-:-:S07]  /*1e10*/  MOV R4, R51 ;  /* 0x0000003300047202 */ /* 0x000fce0000000f00 */
[----:B------:R-:W-:Y:S05]  /*1e20*/  WARPSYNC.COLLECTIVE R50, `(.L_x_7135) ;  /* 0x0000000032087348 */ /* 0x000fea0003c00000 */
[----:B------:R0:W1:Y:S02]  /*1e30*/  SHFL.DOWN P0, R51, R97, R99, R102 ;  /* 0x0800006361337389 */ /* 0x0000640000000066 */
[----:B01----:R-:W-:Y:S01]  /*1e40*/  ENDCOLLECTIVE ;  /* 0x000000000000791b */ /* 0x003fe20003800000 */
.L_x_7135:
[----:B------:R-:W-:Y:S01]  /*1e50*/  FADD R4, R9, R4 ;  /* 0x0000000409047221 */ /* 0x000fe20000000000 */
[----:B------:R-:W-:-:S04]  /*1e60*/  HFMA2.MMA R99, -RZ, RZ, 0, 5.9604644775390625e-08 ;  /* 0x00000001ff637435 */ /* 0x000fc800000001ff */
[----:B------:R-:W-:Y:S02]  /*1e70*/  MOV R97, R4 ;  /* 0x0000000400617202 */ /* 0x000fe40000000f00 */
[----:B------:R-:W-:-:S07]  /*1e80*/  MOV R6, R51 ;  /* 0x0000003300067202 */ /* 0x000fce0000000f00 */
[----:B------:R-:W-:Y:S05]  /*1e90*/  WARPSYNC.COLLECTIVE R50, `(.L_x_7136) ;  /* 0x0000000032087348 */ /* 0x000fea0003c00000 */
[----:B------:R0:W1:Y:S02]  /*1ea0*/  SHFL.DOWN P0, R51, R97, R99, R102 ;  /* 0x0800006361337389 */ /* 0x0000640000000066 */
[----:B01----:R-:W-:Y:S01]  /*1eb0*/  ENDCOLLECTIVE ;  /* 0x000000000000791b */ /* 0x003fe20003800000 */
.L_x_7136:
[----:B------:R-:W-:-:S05]  /*1ec0*/  FADD R5, R11, R6 ;  /* 0x000000060b057221 */ /* 0x000fca0000000000 */
[----:B------:R-:W-:Y:S02]  /*1ed0*/  MOV R97, R5 ;  /* 0x0000000500617202 */ /* 0x000fe40000000f00 */
[----:B------:R-:W-:-:S07]  /*1ee0*/  MOV R7, R51 ;  /* 0x0000003300077202 */ /* 0x000fce0000000f00 */
[----:B------:R-:W-:Y:S05]  /*1ef0*/  WARPSYNC.COLLECTIVE R50, `(.L_x_7137) ;  /* 0x0000000032087348 */ /* 0x000fea0003c00000 */
[----:B------:R0:W1:Y:S02]  /*1f00*/  SHFL.DOWN P0, R51, R97, R99, R102 ;  /* 0x0800006361337389 */ /* 0x0000640000000066 */
[----:B01----:R-:W-:Y:S01]  /*1f10*/  ENDCOLLECTIVE ;  /* 0x000000000000791b */ /* 0x003fe20003800000 */
.L_x_7137:
[----:B------:R-:W-:Y:S01]  /*1f20*/  MOV R6, R51 ;  /* 0x0000003300067202 */ /* 0x000fe20000000f00 */
[----:B------:R-:W-:Y:S06]  /*1f30*/  BRA `(.L_x_7138) ;  /* 0xfffffff000b87947 */ /* 0x000fec000383ffff */
.L_x_7139:
        /* <DEDUP_REMOVED lines=12> */
.L_x_8108:


//--------------------- .text._ZN18transformer_engine13normalization28ln_bwd_finalize_tuned_kernelINS0_22Kernel_traits_finalizeILj2048E6__halfS3_S3_fjLj1024ELj4ENS0_18Kernel_traits_baseILj2048ES3_S3_S3_fjLj1024EEEEEEEvNS0_20BackwardKernelParamsE --------------------------
	.section	.text._ZN18transformer_engine13normalization28ln_bwd_finalize_tuned_kernelINS0_22Kernel_traits_finalizeILj2048E6__halfS3_S3_fjLj1024ELj4ENS0_18Kernel_traits_baseILj2048ES3_S3_S3_fjLj1024EEEEEEEvNS0_20BackwardKernelParamsE,"ax",@progbits
	.align	128
        .global         _ZN18transformer_engine13normalization28ln_bwd_finalize_tuned_kernelINS0_22Kernel_traits_finalizeILj2048E6__halfS3_S3_fjLj1024ELj4ENS0_18Kernel_traits_baseILj2048ES3_S3_S3_fjLj1024EEEEEEEvNS0_20BackwardKernelParamsE
        .type           _ZN18transformer_engine13normalization28ln_bwd_finalize_tuned_kernelINS0_22Kernel_traits_finalizeILj2048E6__halfS3_S3_fjLj1024ELj4ENS0_18Kernel_traits_baseILj2048ES3_S3_S3_fjLj1024EEEEEEEvNS0_20BackwardKernelParamsE,@function
        .size           _ZN18transformer_engine13normalization28ln_bwd_finalize_tuned_kernelINS0_22Kernel_traits_finalizeILj2048E6__halfS3_S3_fjLj1024ELj4ENS0_18Kernel_traits_baseILj2048ES3_S3_S3_fjLj1024EEEEEEEvNS0_20BackwardKernelParamsE,(.L_x_8109 - _ZN18transformer_engine13normalization28ln_bwd_finalize_tuned_kernelINS0_22Kernel_traits_finalizeILj2048E6__halfS3_S3_fjLj1024ELj4ENS0_18Kernel_traits_baseILj2048ES3_S3_S3_fjLj1024EEEEEEEvNS0_20BackwardKernelParamsE)
        .other          _ZN18transformer_engine13normalization28ln_bwd_finalize_tuned_kernelINS0_22Kernel_traits_finalizeILj2048E6__halfS3_S3_fjLj1024ELj4ENS0_18Kernel_traits_baseILj2048ES3_S3_S3_fjLj1024EEEEEEEvNS0_20BackwardKernelParamsE,@"STO_CUDA_ENTRY STV_DEFAULT"
_ZN18transformer_engine13normalization28ln_bwd_finalize_tuned_kernelINS0_22Kernel_traits_finalizeILj2048E6__halfS3_S3_fjLj1024ELj4ENS0_18Kernel_traits_baseILj2048ES3_S3_S3_fjLj1024EEEEEEEvNS0_20BackwardKernelParamsE:
.text._ZN18transformer_engine13normalization28ln_bwd_finalize_tuned_kernelINS0_22Kernel_traits_finalizeILj2048E6__halfS3_S3_fjLj1024ELj4ENS0_18Kernel_traits_baseILj2048ES3_S3_S3_fjLj1024EEEEEEEvNS0_20BackwardKernelParamsE:
        /* <DEDUP_REMOVED lines=20> */
.L_x_7151:
        /* <DEDUP_REMOVED lines=28> */
.L_x_7144:
        /* <DEDUP_REMOVED lines=33> */
.L_x_7143:
[----:B------:R-:W-:Y:S05]  /*0510*/  BSYNC B1 ;  /* 0x0000000000017941 */ /* 0x000fea0003800000 */
.L_x_7142:
        /* <DEDUP_REMOVED lines=23> */
.L_x_7146:
[----:B------:R-:W-:Y:S05]  /*0690*/  BSYNC B1 ;  /* 0x0000000000017941 */ /* 0x000fea0003800000 */
.L_x_7145:
        /* <DEDUP_REMOVED lines=11> */
.L_x_7141:
[----:B------:R-:W-:Y:S05]  /*0750*/  BSYNC B0 ;  /* 0x0000000000007941 */ /* 0x000fea0003800000 */
.L_x_7140:
        /* <DEDUP_REMOVED lines=33> */
.L_x_7162:
[----:B------:R-:W-:Y:S01]  /*0970*/  @!P0 SHF.R.U32.HI R11, RZ, 0x3, R0 ;  /* 0x00000003ff0b8819 */ /* 0x000fe20000011600 */
[----:B--2---:R-:W-:Y:S01]  /*0980*/  FADD R13, R8, R13 ;  /* 0x0000000d080d7221 */ /* 0x004fe20000000000 */
[----:B-1----:R-:W-:Y:S02]  /*0990*/  FADD R9, R10, R9 ;  /* 0x000000090a097221 */ /* 0x002fe40000000000 */
[----:B0-----:R-:W-:-:S05]  /*09a0*/  @!P0 LOP3.LUT R8, R11, 0x1ffffffc, RZ, 0xc0, !PT ;  /* 0x1ffffffc0b088812 */ /* 0x001fca00078ec0ff */
[----:B------:R1:W-:Y:S04]  /*09b0*/  @!P0 STS [R8+UR4+0x2000], R13 ;  /* 0x0020000d08008988 */ /* 0x0003e80008000804 */
[----:B------:R1:W-:Y:S02]  /*09c0*/  @!P0 STS [R8+UR4+0x2080], R9 ;  /* 0x0020800908008988 */ /* 0x0003e40008000804 */
.L_x_7147:
        /* <DEDUP_REMOVED lines=18> */
.L_x_7150:
[----:B------:R-:W-:Y:S05]  /*0af0*/  BSYNC B0 ;  /* 0x0000000000007941 */ /* 0x000fea0003800000 */
.L_x_7149:
[C---:B------:R-:W-:Y:S01]  /*0b00*/  ISETP.GT.U32.AND P0, PT, R5.reuse, -0x801, PT ;  /* 0xfffff7ff0500780c */ /* 0x040fe20003f04070 */
[----:B------:R-:W-:Y:S01]  /*0b10*/  VIADD R5, R5, 0x800 ;  /* 0x0000080005057836 */ /* 0x000fe20000000000 */
[----:B------:R-:W-:-:S11]  /*0b20*/  IADD3 R6, R6, 0x400, RZ ;  /* 0x0000040006067810 */ /* 0x000fd60007ffe0ff */
[----:B------:R-:W-:Y:S05]  /*0b30*/  @P0 BRA `(.L_x_7151) ;  /* 0xfffffff400800947 */ /* 0x000fea000383ffff */
[----:B------:R-:W-:Y:S05]  /*0b40*/  EXIT ;  /* 0x000000000000794d */ /* 0x000fea0003800000 */
.L_x_7148:
[----:B------:R-:W-:Y:S01]  /*0b50*/  HFMA2.MMA R21, -RZ, RZ, 0, 1.847743988037109375e-06 ;  /* 0x0000001fff157435 */ /* 0x000fe200000001ff */
[----:B0-----:R-:W-:Y:S01]  /*0b60*/  MOV R19, R10 ;  /* 0x0000000a00137202 */ /* 0x001fe20000000f00 */
[----:B------:R-:W-:Y:S01]  /*0b70*/  IMAD.MOV.U32 R18, RZ, RZ, 0x1 ;  /* 0x00000001ff127424 */ /* 0x000fe200078e00ff */
[----:B------:R-:W-:-:S08]  /*0b80*/  MOV R16, 0xffffffff ;  /* 0xffffffff00107802 */ /* 0x000fd00000000f00 */
[----:B-12---:R-:W-:Y:S05]  /*0b90*/  WARPSYNC.COLLECTIVE R16, `(.L_x_7152) ;  /* 0x0000000010087348 */ /* 0x006fea0003c00000 */
[----:B------:R0:W3:Y:S02]  /*0ba0*/  SHFL.BFLY P1, R17, R19, R18, R21 ;  /* 0x0c00001213117389 */ /* 0x0000e40000020015 */
[----:B0123--:R-:W-:Y:S01]  /*0bb0*/  ENDCOLLECTIVE ;  /* 0x000000000000791b */ /* 0x00ffe20003800000 */
.L_x_7152:
[----:B------:R-:W-:Y:S01]  /*0bc0*/  HFMA2.MMA R18, -RZ, RZ, 0, 1.1920928955078125e-07 ;  /* 0x00000002ff127435 */ /* 0x000fe200000001ff */
[----:B------:R-:W-:-:S04]  /*0bd0*/  IMAD.MOV.U32 R9, RZ, RZ, R17 ;  /* 0x000000ffff097224 */ /* 0x000fc800078e0011 */
[----:B------:R-:W-:-:S05]  /*0be0*/  FADD R9, R10, R9 ;  /* 0x000000090a097221 */ /* 0x000fca0000000000 */
[----:B------:R-:W-:-:S07]  /*0bf0*/  MOV R19, R9 ;  /* 0x0000000900137202 */ /* 0x000fce0000000f00 */
[----:B------:R-:W-:Y:S05]  /*0c00*/  WARPSYNC.COLLECTIVE R16, `(.L_x_7153) ;  /* 0x0000000010087348 */ /* 0x000fea0003c00000 */
[----:B------:R0:W1:Y:S02]  /*0c10*/  SHFL.BFLY P1, R17, R19, R18, R21 ;  /* 0x0c00001213117389 */ /* 0x0000640000020015 */
[----:B01----:R-:W-:Y:S01]  /*0c20*/  ENDCOLLECTIVE ;  /* 0x000000000000791b */ /* 0x003fe20003800000 */
.L_x_7153:
[----:B------:R-:W-:Y:S01]  /*0c30*/  HFMA2.MMA R18, -RZ, RZ, 0, 2.384185791015625e-07 ;  /* 0x00000004ff127435 */ /* 0x000fe200000001ff */
[----:B------:R-:W-:-:S04]  /*0c40*/  IMAD.MOV.U32 R12, RZ, RZ, R17 ;  /* 0x000000ffff0c7224 */ /* 0x000fc800078e0011 */
[----:B------:R-:W-:-:S05]  /*0c50*/  FADD R12, R9, R12 ;  /* 0x0000000c090c7221 */ /* 0x000fca0000000000 */
[----:B------:R-:W-:-:S07]  /*0c60*/  MOV R19, R12 ;  /* 0x0000000c00137202 */ /* 0x000fce0000000f00 */
[----:B------:R-:W-:Y:S05]  /*0c70*/  WARPSYNC.COLLECTIVE R16, `(.L_x_7154) ;  /* 0x0000000010087348 */ /* 0x000fea0003c00000 */
[----:B------:R0:W1:Y:S02]  /*0c80*/  SHFL.BFLY P1, R17, R19, R18, R21 ;  /* 0x0c00001213117389 */ /* 0x0000640000020015 */
[----:B01----:R-:W-:Y:S01]  /*0c90*/  ENDCOLLECTIVE ;  /* 0x000000000000791b */ /* 0x003fe20003800000 */
.L_x_7154:
[----:B------:R-:W-:Y:S01]  /*0ca0*/  HFMA2.MMA R18, -RZ, RZ, 0, 4.76837158203125e-07 ;  /* 0x00000008ff127435 */ /* 0x000fe200000001ff */
[----:B------:R-:W-:-:S04]  /*0cb0*/  IMAD.MOV.U32 R11, RZ, RZ, R17 ;  /* 0x000000ffff0b7224 */ /* 0x000fc800078e0011 */
[----:B------:R-:W-:-:S05]  /*0cc0*/  FADD R11, R12, R11 ;  /* 0x0000000b0c0b7221 */ /* 0x000fca0000000000 */
[----:B------:R-:W-:-:S07]  /*0cd0*/  MOV R19, R11 ;  /* 0x0000000b00137202 */ /* 0x000fce0000000f00 */
[----:B------:R-:W-:Y:S05]  /*0ce0*/  WARPSYNC.COLLECTIVE R16, `(.L_x_7155) ;  /* 0x0000000010087348 */ /* 0x000fea0003c00000 */
[----:B------:R0:W1:Y:S02]  /*0cf0*/  SHFL.BFLY P1, R17, R19, R18, R21 ;  /* 0x0c00001213117389 */ /* 0x0000640000020015 */
[----:B01----:R-:W-:Y:S01]  /*0d00*/  ENDCOLLECTIVE ;  /* 0x000000000000791b */ /* 0x003fe20003800000 */
.L_x_7155:
[----:B------:R-:W-:Y:S01]  /*0d10*/  HFMA2.MMA R18, -RZ, RZ, 0, 9.5367431640625e-07 ;  /* 0x00000010ff127435 */ /* 0x000fe200000001ff */
[----:B------:R-:W-:-:S04]  /*0d20*/  IMAD.MOV.U32 R10, RZ, RZ, R17 ;  /* 0x000000ffff0a7224 */ /* 0x000fc800078e0011 */
[----:B------:R-:W-:-:S05]  /*0d30*/  FADD R10, R11, R10 ;  /* 0x0000000a0b0a7221 */ /* 0x000fca0000000000 */
[----:B------:R-:W-:-:S07]  /*0d40*/  MOV R19, R10 ;  /* 0x0000000a00137202 */ /* 0x000fce0000000f00 */
[----:B------:R-:W-:Y:S05]  /*0d50*/  WARPSYNC.COLLECTIVE R16, `(.L_x_7156) ;  /* 0x0000000010087348 */ /* 0x000fea0003c00000 */
[----:B------:R0:W1:Y:S02]  /*0d60*/  SHFL.BFLY P1, R17, R19, R18, R21 ;  /* 0x0c00001213117389 */ /* 0x0000640000020015 */
[----:B01----:R-:W-:Y:S01]  /*0d70*/  ENDCOLLECTIVE ;  /* 0x000000000000791b */ /* 0x003fe20003800000 */
.L_x_7156:
[----:B------:R-:W-:Y:S01]  /*0d80*/  HFMA2.MMA R18, -RZ, RZ, 0, 5.9604644775390625e-08 ;  /* 0x00000001ff127435 */ /* 0x000fe200000001ff */
[----:B------:R-:W-:Y:S01]  /*0d90*/  MOV R19, R8 ;  /* 0x0000000800137202 */ /* 0x000fe20000000f00 */
[----:B------:R-:W-:-:S09]  /*0da0*/  IMAD.MOV.U32 R9, RZ, RZ, R17 ;  /* 0x000000ffff097224 */ /* 0x000fd200078e0011 */
[----:B------:R-:W-:Y:S05]  /*0db0*/  WARPSYNC.COLLECTIVE R16, `(.L_x_7157) ;  /* 0x0000000010087348 */ /* 0x000fea0003c00000 */
[----:B------:R0:W1:Y:S02]  /*0dc0*/  SHFL.BFLY P1, R17, R19, R18, R21 ;  /* 0x0c00001213117389 */ /* 0x0000640000020015 */
[----:B01----:R-:W-:Y:S01]  /*0dd0*/  ENDCOLLECTIVE ;  /* 0x000000000000791b */ /* 0x003fe20003800000 */
.L_x_7157:
[----:B------:R-:W-:Y:S01]  /*0de0*/  HFMA2.MMA R18, -RZ, RZ, 0, 1.1920928955078125e-07 ;  /* 0x00000002ff127435 */ /* 0x000fe200000001ff */
[----:B------:R-:W-:-:S04]  /*0df0*/  IMAD.MOV.U32 R11, RZ, RZ, R17 ;  /* 0x000000ffff0b7224 */ /* 0x000fc800078e0011 */
[----:B------:R-:W-:-:S05]  /*0e00*/  FADD R13, R8, R11 ;  /* 0x0000000b080d7221 */ /* 0x000fca0000000000 */
[----:B------:R-:W-:-:S07]  /*0e10*/  MOV R19, R13 ;  /* 0x0000000d00137202 */ /* 0x000fce0000000f00 */
[----:B------:R-:W-:Y:S05]  /*0e20*/  WARPSYNC.COLLECTIVE R16, `(.L_x_7158) ;  /* 0x0000000010087348 */ /* 0x000fea0003c00000 */
[----:B------:R0:W1:Y:S02]  /*0e30*/  SHFL.BFLY P1, R17, R19, R18, R21 ;  /* 0x0c00001213117389 */ /* 0x0000640000020015 */
[----:B01----:R-:W-:Y:S01]  /*0e40*/  ENDCOLLECTIVE ;  /* 0x000000000000791b */ /* 0x003fe20003800000 */
.L_x_7158:
[----:B------:R-:W-:Y:S01]  /*0e50*/  HFMA2.MMA R18, -RZ, RZ, 0, 2.384185791015625e-07 ;  /* 0x00000004ff127435 */ /* 0x000fe200000001ff */
[----:B------:R-:W-:-:S04]  /*0e60*/  IMAD.MOV.U32 R14, RZ, RZ, R17 ;  /* 0x000000ffff0e7224 */ /* 0x000fc800078e0011 */
[----:B------:R-:W-:-:S05]  /*0e70*/  FADD R14, R13, R14 ;  /* 0x0000000e0d0e7221 */ /* 0x000fca0000000000 */
[----:B------:R-:W-:-:S07]  /*0e80*/  MOV R19, R14 ;  /* 0x0000000e00137202 */ /* 0x000fce0000000f00 */
[----:B------:R-:W-:Y:S05]  /*0e90*/  WARPSYNC.COLLECTIVE R16, `(.L_x_7159) ;  /* 0x0000000010087348 */ /* 0x000fea0003c00000 */
[----:B------:R0:W1:Y:S02]  /*0ea0*/  SHFL.BFLY P1, R17, R19, R18, R21 ;  /* 0x0c00001213117389 */ /* 0x0000640000020015 */
[----:B01----:R-:W-:Y:S01]  /*0eb0*/  ENDCOLLECTIVE ;  /* 0x000000000000791b */ /* 0x003fe20003800000 */
.L_x_7159:
[----:B------:R-:W-:Y:S01]  /*0ec0*/  HFMA2.MMA R18, -RZ, RZ, 0, 4.76837158203125e-07 ;  /* 0x00000008ff127435 */ /* 0x000fe200000001ff */
[----:B------:R-:W-:-:S04]  /*0ed0*/  IMAD.MOV.U32 R15, RZ, RZ, R17 ;  /* 0x000000ffff0f7224 */ /* 0x000fc800078e0011 */
[----:B------:R-:W-:-:S05]  /*0ee0*/  FADD R15, R14, R15 ;  /* 0x0000000f0e0f7221 */ /* 0x000fca0000000000 */
[----:B------:R-:W-:-:S07]  /*0ef0*/  MOV R19, R15 ;  /* 0x0000000f00137202 */ /* 0x000fce0000000f00 */
[----:B------:R-:W-:Y:S05]  /*0f00*/  WARPSYNC.COLLECTIVE R16, `(.L_x_7160) ;  /* 0x0000000010087348 */ /* 0x000fea0003c00000 */
[----:B------:R0:W1:Y:S02]  /*0f10*/  SHFL.BFLY P1, R17, R19, R18, R21 ;  /* 0x0c00001213117389 */ /* 0x0000640000020015 */
[----:B01----:R-:W-:Y:S01]  /*0f20*/  ENDCOLLECTIVE ;  /* 0x000000000000791b */ /* 0x003fe20003800000 */
.L_x_7160:
[----:B------:R-:W-:Y:S01]  /*0f30*/  HFMA2.MMA R18, -RZ, RZ, 0, 9.5367431640625e-07 ;  /* 0x00000010ff127435 */ /* 0x000fe200000001ff */
[----:B------:R-:W-:-:S04]  /*0f40*/  IMAD.MOV.U32 R8, RZ, RZ, R17 ;  /* 0x000000ffff087224 */ /* 0x000fc800078e0011 */
[----:B------:R-:W-:-:S05]  /*0f50*/  FADD R8, R15, R8 ;  /* 0x000000080f087221 */ /* 0x000fca0000000000 */
[----:B------:R-:W-:-:S07]  /*0f60*/  MOV R19, R8 ;  /* 0x0000000800137202 */ /* 0x000fce0000000f00 */
[----:B------:R-:W-:Y:S05]  /*0f70*/  WARPSYNC.COLLECTIVE R16, `(.L_x_7161) ;  /* 0x0000000010087348 */ /* 0x000fea0003c00000 */
[----:B------:R0:W1:Y:S02]  /*0f80*/  SHFL.BFLY P1, R17, R19, R18, R21 ;  /* 0x0c00001213117389 */ /* 0x0000640000020015 */
[----:B01----:R-:W-:Y:S01]  /*0f90*/  ENDCOLLECTIVE ;  /* 0x000000000000791b */ /* 0x003fe20003800000 */
.L_x_7161:
[----:B------:R-:W-:Y:S01]  /*0fa0*/  MOV R13, R17 ;  /* 0x00000011000d7202 */ /* 0x000fe20000000f00 */
[----:B------:R-:W-:Y:S06]  /*0fb0*/  BRA `(.L_x_7162) ;  /* 0xfffffff8006c7947 */ /* 0x000fec000383ffff */
.L_x_7163:
        /* <DEDUP_REMOVED lines=12> */
.L_x_8109:


//--------------------- .text._ZN18transformer_engine13normalization19ln_bwd_tuned_kernelINS0_13Kernel_traitsI6__halfS3_S3_fjLj2048ELj1ELj1ELj4ELj16ENS0_18Kernel_traits_baseILj2048ES3_S3_S3_fjLj128EEEEEEEvNS0_20BackwardKernelParamsE --------------------------
	.section	.text._ZN18transformer_engine13normalization19ln_bwd_tuned_kernelINS0_13Kernel_traitsI6__halfS3_S3_fjLj2048ELj1ELj1ELj4ELj16ENS0_18Kernel_traits_baseILj2048ES3_S3_S3_fjLj128EEEEEEEvNS0_20BackwardKernelParamsE,"ax",@progbits
	.align	128
        .global         _ZN18transformer_engine13normalization19ln_bwd_tuned_kernelINS0_13Kernel_traitsI6__halfS3_S3_fjLj2048ELj1ELj1ELj4ELj16ENS0_18Kernel_traits_baseILj2048ES3_S3_S3_fjLj128EEEEEEEvNS0_20BackwardKernelParamsE
        .type           _ZN18transformer_engine13normalization19ln_bwd_tuned_kernelINS0_13Kernel_traitsI6__halfS3_S3_fjLj2048ELj1ELj1ELj4ELj16ENS0_18Kernel_traits_baseILj2048ES3_S3_S3_fjLj128EEEEEEEvNS0_20BackwardKernelParamsE,@function
        .size           _ZN18transformer_engine13normalization19ln_bwd_tuned_kernelINS0_13Kernel_traitsI6__halfS3_S3_fjLj2048ELj1ELj1ELj4ELj16ENS0_18Kernel_traits_baseILj2048ES3_S3_S3_fjLj128EEEEEEEvNS0_20BackwardKernelParamsE,(.L_x_8110 - _ZN18transformer_engine13normalization19ln_bwd_tuned_kernelINS0_13Kernel_traitsI6__halfS3_S3_fjLj2048ELj1ELj1ELj4ELj16ENS0_18Kernel_traits_baseILj2048ES3_S3_S3_fjLj128EEEEEEEvNS0_20BackwardKernelParamsE)
        .other          _ZN18transformer_engine13normalization19ln_bwd_tuned_kernelINS0_13Kernel_traitsI6__halfS3_S3_fjLj2048ELj1ELj1ELj4ELj16ENS0_18Kernel_traits_baseILj2048ES3_S3_S3_fjLj128EEEEEEEvNS0_20BackwardKernelParamsE,@"STO_CUDA_ENTRY STV_DEFAULT"
_ZN18transformer_engine13normalization19ln_bwd_tuned_kernelINS0_13Kernel_traitsI6__halfS3_S3_fjLj2048ELj1ELj1ELj4ELj16ENS0_18Kernel_traits_baseILj2048ES3_S3_S3_fjLj128EEEEEEEvNS0_20BackwardKernelParamsE:
.text._ZN18transformer_engine13normalization19ln_bwd_tuned_kernelINS0_13Kernel_traitsI6__halfS3_S3_fjLj2048ELj1ELj1ELj4ELj16ENS0_18Kernel_traits_baseILj2048ES3_S3_S3_fjLj128EEEEEEEvNS0_20BackwardKernelParamsE:
        /* <DEDUP_REMOVED lines=60> */
[----:B------:R-:W-:Y:S01]  /*03c0*/  MOV R54, UR4 ;  /* 0x0000000400367c02 */ /* 0x000fe20008000f00 */
[--C-:B--2---:R-:W-:Y:S02]  /*03d0*/  HADD2.F32 R17, -RZ, R7.reuse.H0_H0 ;  /* 0x20000007ff117230 */ /* 0x104fe40000004100 */
[----:B------:R-:W-:Y:S02]  /*03e0*/  HADD2.F32 R67, -RZ, R7.H1_H1 ;  /* 0x30000007ff437230 */ /* 0x000fe40000004100 */
[--C-:B------:R-:W-:Y:S02]  /*03f0*/  HADD2.F32 R15, -RZ, R5.reuse.H0_H0 ;  /* 0x20000005ff0f7230 */ /* 0x100fe40000004100 */
[C---:B------:R-:W-:Y:S01]  /*0400*/  FADD R68, R58.reuse, R17 ;  /* 0x000000113a447221 */ /* 0x040fe20000000000 */
[----:B------:R-:W-:Y:S02]  /*0410*/  HADD2.F32 R71, -RZ, R5.H1_H1 ;  /* 0x30000005ff477230 */ /* 0x000fe40000004100 */
[----:B------:R-:W-:Y:S01]  /*0420*/  FADD R67, R58, R67 ;  /* 0x000000433a437221 */ /* 0x000fe20000000000 */
[----:B---3--:R-:W-:-:S02]  /*0430*/  HADD2.F32 R7, -RZ, R9.H0_H0 ;  /* 0x20000009ff077230 */ /* 0x008fc40000004100 */
        /* <DEDUP_REMOVED lines=25> */
.L_x_7167:
[----:B0-----:R-:W0:Y:S01]  /*05d0*/  LDC.64 R2, c[0x0][0x220] ;  /* 0x00008800ff027b82 */ /* 0x001e220000000a00 */
[----:B------:R-:W-:-:S04]  /*05e0*/  LOP3.LUT R0, R46, 0x7f, RZ, 0xc0, !PT ;  /* 0x0000007f2e007812 */ /* 0x000fc800078ec0ff */
[----:B------:R-:W-:-:S03]  /*05f0*/  PRMT R75, R59, 0x2104, R0 ;  /* 0x000021043b4b7816 */ /* 0x000fc60000000000 */
[----:B------:R-:W1:Y:S01]  /*0600*/  LDC.64 R16, c[0x0][0x258] ;  /* 0x00009600ff107b82 */ /* 0x000e620000000a00 */
[----:B------:R-:W-:-:S07]  /*0610*/  LOP3.LUT R77, R75, 0x80, RZ, 0xfc, !PT ;  /* 0x000000804b4d7812 */ /* 0x000fce00078efcff */
[----:B------:R-:W2:Y:S01]  /*0620*/  LDC.64 R18, c[0x0][0x228] ;  /* 0x00008a00ff127b82 */ /* 0x000ea20000000a00 */
[----:B0-----:R-:W-:-:S04]  /*0630*/  IMAD.WIDE.U32 R4, R75, 0x10, R2 ;  /* 0x000000104b047825 */ /* 0x001fc800078e0002 */
[----:B------:R-:W-:-:S03]  /*0640*/  IMAD.WIDE.U32 R12, R77, 0x10, R2 ;  /* 0x000000104d0c7825 */ /* 0x000fc600078e0002 */
[----:B------:R-:W0:Y:S01]  /*0650*/  LDC.64 R2, c[0x0][0x230] ;  /* 0x00008c00ff027b82 */ /* 0x000e220000000a00 */
[----:B------:R-:W3:Y:S01]  /*0660*/  LDG.E.128 R4, desc[UR6][R4.64] ;  /* 0x0000000604047981 */ /* 0x000ee2000c1e1d00 */
[----:B-1----:R-:W-:-:S03]  /*0670*/  IMAD.WIDE.U32 R8, R75, 0x10, R16 ;  /* 0x000000104b087825 */ /* 0x002fc600078e0010 */
[----:B------:R-:W4:Y:S04]  /*0680*/  LDG.E.128 R12, desc[UR6][R12.64] ;  /* 0x000000060c0c7981 */ /* 0x000f28000c1e1d00 */
[----:B------:R-:W5:Y:S01]  /*0690*/  LDG.E.128 R8, desc[UR6][R8.64] ;  /* 0x0000000608087981 */ /* 0x000f62000c1e1d00 */
[----:B--2---:R-:W-:-:S05]  /*06a0*/  IMAD.WIDE R20, R59, 0x4, R18 ;  /* 0x000000043b147825 */ /* 0x004fca00078e0212 */
[----:B------:R-:W2:Y:S01]  /*06b0*/  LDG.E R0, desc[UR6][R20.64] ;  /* 0x0000000614007981 */ /* 0x000ea2000c1e1900 */
[----:B------:R-:W-:-:S06]  /*06c0*/  IMAD.WIDE.U32 R16, R77, 0x10, R16 ;  /* 0x000000104d107825 */ /* 0x000fcc00078e0010 */
[----:B------:R-:W2:Y:S01]  /*06d0*/  LDG.E.128 R16, desc[UR6][R16.64] ;  /* 0x0000000610107981 */ /* 0x000ea2000c1e1d00 */
[----:B0-----:R-:W-:-:S05]  /*06e0*/  IMAD.WIDE R2, R59, 0x4, R2 ;  /* 0x000000043b027825 */ /* 0x001fca00078e0202 */
[----:B------:R0:W2:Y:S01]  /*06f0*/  LDG.E R77, desc[UR6][R2.64] ;  /* 0x00000006024d7981 */ /* 0x0000a2000c1e1900 */
[----:B------:R-:W-:Y:S01]  /*0700*/  UMOV UR4, 0xffffffff ;  /* 0xffffffff00047882 */ /* 0x000fe20000000000 */
[----:B------:R-:W-:Y:S01]  /*0710*/  LOP3.LUT P1, RZ, R46, 0x1f, RZ, 0xc0, !PT ;  /* 0x0000001f2eff7812 */ /* 0x000fe2000782c0ff */
[----:B---3--:R-:W-:Y:S02]  /*0720*/  HADD2.F32 R79, -RZ, R4.H0_H0 ;  /* 0x20000004ff4f7230 */ /* 0x008fe40000004100 */
[----:B------:R-:W-:Y:S02]  /*0730*/  HADD2.F32 R87, -RZ, R5.H0_H0 ;  /* 0x20000005ff577230 */ /* 0x000fe40000004100 */
[----:B------:R-:W-:Y:S02]  /*0740*/  HADD2.F32 R95, -RZ, R7.H0_H0 ;  /* 0x20000007ff5f7230 */ /* 0x000fe40000004100 */
[----:B----4-:R-:W-:Y:S02]  /*0750*/  HADD2.F32 R97, -RZ, R13.H0_H0 ;  /* 0x2000000dff617230 */ /* 0x010fe40000004100 */
[----:B-----5:R-:W-:-:S02]  /*0760*/  HADD2.F32 R85, -RZ, R9.H0_H0 ;  /* 0x20000009ff557230 */ /* 0x020fc40000004100 */
[----:B------:R-:W-:Y:S02]  /*0770*/  HADD2.F32 R82, -RZ, R9.H1_H1 ;  /* 0x30000009ff527230 */ /* 0x000fe40000004100 */
[----:B------:R-:W-:Y:S02]  /*0780*/  HADD2.F32 R103, -RZ, R15.H0_H0 ;  /* 0x2000000fff677230 */ /* 0x000fe40000004100 */
[----:B------:R-:W-:Y:S02]  /*0790*/  HADD2.F32 R83, -RZ, R4.H1_H1 ;  /* 0x30000004ff537230 */ /* 0x000fe40000004100 */
[----:B------:R-:W-:Y:S02]  /*07a0*/  HADD2.F32 R5, -RZ, R5.H1_H1 ;  /* 0x30000005ff057230 */ /* 0x000fe40000004100 */
[--C-:B------:R-:W-:Y:S02]  /*07b0*/  HADD2.F32 R89, -RZ, R6.reuse.H0_H0 ;  /* 0x20000006ff597230 */ /* 0x100fe40000004100 */
[----:B------:R-:W-:-:S02]  /*07c0*/  HADD2.F32 R93, -RZ, R6.H1_H1 ;  /* 0x30000006ff5d7230 */ /* 0x000fc40000004100 */
[----:B------:R-:W-:Y:S02]  /*07d0*/  HADD2.F32 R7, -RZ, R7.H1_H1 ;  /* 0x30000007ff077230 */ /* 0x000fe40000004100 */
[--C-:B0-----:R-:W-:Y:S02]  /*07e0*/  HADD2.F32 R3, -RZ, R12.reuse.H0_H0 ;  /* 0x2000000cff037230 */ /* 0x101fe40000004100 */
[----:B------:R-:W-:Y:S02]  /*07f0*/  HADD2.F32 R9, -RZ, R12.H1_H1 ;  /* 0x3000000cff097230 */ /* 0x000fe40000004100 */
[----:B------:R-:W-:Y:S02]  /*0800*/  HADD2.F32 R13, -RZ, R13.H1_H1 ;  /* 0x3000000dff0d7230 */ /* 0x000fe40000004100 */
[--C-:B------:R-:W-:Y:S02]  /*0810*/  HADD2.F32 R99, -RZ, R14.reuse.H0_H0 ;  /* 0x2000000eff637230 */ /* 0x100fe40000004100 */
[----:B------:R-:W-:-:S02]  /*0820*/  HADD2.F32 R101, -RZ, R14.H1_H1 ;  /* 0x3000000eff657230 */ /* 0x000fc40000004100 */
[----:B------:R-:W-:Y:S02]  /*0830*/  HADD2.F32 R15, -RZ, R15.H1_H1 ;  /* 0x3000000fff0f7230 */ /* 0x000fe40000004100 */
[C---:B--2---:R-:W-:Y:S01]  /*0840*/  FADD R80, -R0.reuse, R79 ;  /* 0x0000004f00507221 */ /* 0x044fe20000000100 */
        /* <DEDUP_REMOVED lines=24> */
[----:B------:R-:W-:Y:S01]  /*09d0*/  FADD R51, R86, R51 ;  /* 0x0000003356337221 */ /* 0x000fe20000000000 */
[----:B------:R-:W-:Y:S01]  /*09e0*/  FMUL R89, R77, R96 ;  /* 0x000000604d597220 */ /* 0x000fe20000400000 */
[-C--:B------:R-:W-:Y:S01]  /*09f0*/  FFMA R52, R93, R86.reuse, R52 ;  /* 0x000000565d347223 */ /* 0x080fe20000000034 */
[--C-:B------:R-:W-:Y:S02]  /*0a00*/  HADD2.F32 R5, -RZ, R16.reuse.H0_H0 ;  /* 0x20000010ff057230 */ /* 0x100fe40000004100 */
[----:B------:R-:W-:Y:S01]  /*0a10*/  FMUL R86, R73, R86 ;  /* 0x0000005649567220 */ /* 0x000fe20000400000 */
[----:B------:R-:W-:Y:S02]  /*0a20*/  HADD2.F32 R15, -RZ, R16.H1_H1 ;  /* 0x30000010ff0f7230 */ /* 0x000fe40000004100 */
[----:B------:R-:W-:Y:S01]  /*0a30*/  FADD R7, RZ, R91 ;  /* 0x0000005bff077221 */ /* 0x000fe20000000000 */
[----:B------:R-:W-:Y:S01]  /*0a40*/  FFMA R16, R0, R91, RZ ;  /* 0x0000005b00107223 */ /* 0x000fe200000000ff */
[----:B------:R-:W-:Y:S01]  /*0a50*/  FADD R49, R85, R49 ;  /* 0x0000003155317221 */ /* 0x000fe20000000000 */
[----:B------:R-:W-:Y:S01]  /*0a60*/  FMUL R87, R77, R98 ;  /* 0x000000624d577220 */ /* 0x000fe20000400000 */
[-C--:B------:R-:W-:Y:S01]  /*0a70*/  FFMA R50, R89, R85.reuse, R50 ;  /* 0x0000005559327223 */ /* 0x080fe20000000032 */
[C---:B------:R-:W-:Y:S01]  /*0a80*/  FMUL R79, R77.reuse, R94 ;  /* 0x0000005e4d4f7220 */ /* 0x040fe20000400000 */
[----:B------:R-:W-:Y:S01]  /*0a90*/  FMUL R20, R77, R20 ;  /* 0x000000144d147220 */ /* 0x000fe20000400000 */
[----:B------:R-:W-:Y:S01]  /*0aa0*/  FMUL R85, R72, R85 ;  /* 0x0000005548557220 */ /* 0x000fe20000400000 */
[----:B------:R-:W-:Y:S01]  /*0ab0*/  FADD R94, R7, R86 ;  /* 0x00000056075e7221 */ /* 0x000fe20000000000 */
[----:B------:R-:W-:Y:S01]  /*0ac0*/  FFMA R16, R93, R86, R16 ;  /* 0x000000565d107223 */ /* 0x000fe20000000010 */
[----:B------:R-:W-:-:S02]  /*0ad0*/  HADD2.F32 R95, -RZ, R18.H0_H0 ;  /* 0x20000012ff5f7230 */ /* 0x000fc40000004100 */
[----:B------:R-:W-:Y:S01]  /*0ae0*/  FADD R47, R82, R47 ;  /* 0x0000002f522f7221 */ /* 0x000fe20000000000 */
[----:B------:R-:W-:Y:S02]  /*0af0*/  HADD2.F32 R90, -RZ, R18.H1_H1 ;  /* 0x30000012ff5a7230 */ /* 0x000fe40000004100 */
        /* <DEDUP_REMOVED lines=11> */
[C---:B------:R-:W-:Y:S01]  /*0bb0*/  FMUL R83, R77.reuse, R102 ;  /* 0x000000664d537220 */ /* 0x040fe20000400000 */
[-C--:B------:R-:W-:Y:S01]  /*0bc0*/  FFMA R23, R84, R81.reuse, R23 ;  /* 0x0000005154177223 */ /* 0x080fe20000000017 */
[----:B------:R-:W-:Y:S01]  /*0bd0*/  FMUL R17, R77, R10 ;  /* 0x0000000a4d117220 */ /* 0x000fe20000400000 */
[----:B------:R-:W-:Y:S01]  /*0be0*/  FMUL R81, R70, R81 ;  /* 0x0000005146517220 */ /* 0x000fe20000400000 */
[----:B------:R-:W-:Y:S01]  /*0bf0*/  FADD R10, R5, R82 ;  /* 0x00000052050a7221 */ /* 0x000fe20000000000 */
[----:B------:R-:W-:Y:S01]  /*0c00*/  FFMA R5, R87, R82, R16 ;  /* 0x0000005257057223 */ /* 0x000fe20000000010 */
[--C-:B------:R-:W-:Y:S02]  /*0c10*/  HADD2.F32 R21, -RZ, R11.reuse.H0_H0 ;  /* 0x2000000bff157230 */ /* 0x100fe40000004100 */
[----:B------:R-:W-:Y:S01]  /*0c20*/  FADD R34, R78, R34 ;  /* 0x000000224e227221 */ /* 0x000fe20000000000 */
[----:B------:R-:W-:Y:S01]  /*0c30*/  FMUL R80, R77, R104 ;  /* 0x000000684d507220 */ /* 0x000fe20000400000 */
[-C--:B------:R-:W-:Y:S01]  /*0c40*/  FFMA R22, R83, R78.reuse, R22 ;  /* 0x0000004e53167223 */ /* 0x080fe20000000016 */
        /* <DEDUP_REMOVED lines=10> */
[--C-:B------:R-:W-:Y:S02]  /*0cf0*/  HADD2.F32 R99, -RZ, R19.reuse.H0_H0 ;  /* 0x20000013ff637230 */ /* 0x100fe40000004100 */
[----:B------:R-:W-:Y:S01]  /*0d00*/  FMUL R13, R77, R6 ;  /* 0x000000064d0d7220 */ /* 0x000fe20000400000 */
[----:B------:R-:W-:Y:S02]  /*0d10*/  HADD2.F32 R3, -RZ, R19.H1_H1 ;  /* 0x30000013ff037230 */ /* 0x000fe40000004100 */
        /* <DEDUP_REMOVED lines=67> */
.L_x_7178:
        /* <DEDUP_REMOVED lines=15> */
.L_x_7166:
        /* <DEDUP_REMOVED lines=67> */
[----:B------:R-:W-:Y:S01]  /*1670*/  IADD3 R21, R75, 0x80, RZ ;  /* 0x000000804b157810 */ /* 0x000fe20007ffe0ff */
[----:B------:R-:W-:Y:S01]  /*1680*/  FMUL R77, R77, R94 ;  /* 0x0000005e4d4d7220 */ /* 0x000fe20000400000 */
[----:B------:R-:W-:Y:S01]  /*1690*/  F2FP.F16.F32.PACK_AB R5, R5, R4 ;  /* 0x000000040505723e */ /* 0x000fe200000000ff */
[----:B0-----:R-:W-:Y:S01]  /*16a0*/  IMAD.WIDE.U32 R12, R75, 0x10, R2 ;  /* 0x000000104b0c7825 */ /* 0x001fe200078e0002 */
[----:B------:R-:W-:-:S02]  /*16b0*/  F2FP.F16.F32.PACK_AB R7, R8, R7 ;  /* 0x000000070807723e */ /* 0x000fc400000000ff */
[----:B------:R-:W-:Y:S01]  /*16c0*/  F2FP.F16.F32.PACK_AB R6, R11, R6 ;  /* 0x000000060b06723e */ /* 0x000fe200000000ff */
[----:B------:R-:W-:Y:S01]  /*16d0*/  IMAD.WIDE.U32 R2, R21, 0x10, R2 ;  /* 0x0000001015027825 */ /* 0x000fe200078e0002 */
[----:B------:R-:W-:Y:S02]  /*16e0*/  F2FP.F16.F32.PACK_AB R4, R9, R0 ;  /* 0x000000000904723e */ /* 0x000fe400000000ff */
[----:B------:R-:W-:Y:S02]  /*16f0*/  F2FP.F16.F32.PACK_AB R11, R77, R92 ;  /* 0x0000005c4d0b723e */ /* 0x000fe400000000ff */
[----:B------:R-:W-:Y:S01]  /*1700*/  F2FP.F16.F32.PACK_AB R10, R19, R10 ;  /* 0x0000000a130a723e */ /* 0x000fe200000000ff */
[----:B------:R0:W-:Y:S01]  /*1710*/  STG.E.128 desc[UR6][R12.64], R4 ;  /* 0x000000040c007986 */ /* 0x0001e2000c101d06 */
[----:B------:R-:W-:Y:S02]  /*1720*/  F2FP.F16.F32.PACK_AB R9, R17, R14 ;  /* 0x0000000e1109723e */ /* 0x000fe400000000ff */
[----:B------:R-:W-:-:S05]  /*1730*/  F2FP.F16.F32.PACK_AB R8, R15, R18 ;  /* 0x000000120f08723e */ /* 0x000fca00000000ff */
        /* <DEDUP_REMOVED lines=34> */
.L_x_7164:
        /* <DEDUP_REMOVED lines=20> */
.L_x_7165:
[----:B------:R-:W-:Y:S01]  /*1aa0*/  HFMA2.MMA R100, -RZ, RZ, 0, 9.5367431640625e-07 ;  /* 0x00000010ff647435 */ /* 0x000fe200000001ff */
[----:B------:R-:W-:Y:S02]  /*1ab0*/  MOV R98, R7 ;  /* 0x0000000700627202 */ /* 0x000fe40000000f00 */
[----:B------:R-:W-:Y:S02]  /*1ac0*/  MOV R103, 0x1f ;  /* 0x0000001f00677802 */ /* 0x000fe40000000f00 */
[----:B------:R-:W-:-:S07]  /*1ad0*/  MOV R11, 0xffffffff ;  /* 0xffffffff000b7802 */ /* 0x000fce0000000f00 */
[----:B------:R-:W-:Y:S05]  /*1ae0*/  WARPSYNC.COLLECTIVE R11, `(.L_x_7168) ;  /* 0x000000000b087348 */ /* 0x000fea0003c00000 */
[----:B------:R0:W1:Y:S02]  /*1af0*/  SHFL.DOWN P0, R96, R98, R100, R103 ;  /* 0x0800006462607389 */ /* 0x0000640000000067 */
[----:B01----:R-:W-:Y:S01]  /*1b00*/  ENDCOLLECTIVE ;  /* 0x000000000000791b */ /* 0x003fe20003800000 */
.L_x_7168:
[----:B------:R-:W-:Y:S02]  /*1b10*/  MOV R98, R5 ;  /* 0x0000000500627202 */ /* 0x000fe40000000f00 */
[----:B------:R-:W-:-:S07]  /*1b20*/  MOV R2, R96 ;  /* 0x0000006000027202 */ /* 0x000fce0000000f00 */
[----:B------:R-:W-:Y:S05]  /*1b30*/  WARPSYNC.COLLECTIVE R11, `(.L_x_7169) ;  /* 0x000000000b087348 */ /* 0x000fea0003c00000 */
[----:B------:R0:W1:Y:S02]  /*1b40*/  SHFL.DOWN P0, R96, R98, R100, R103 ;  /* 0x0800006462607389 */ /* 0x0000640000000067 */
[----:B01----:R-:W-:Y:S01]  /*1b50*/  ENDCOLLECTIVE ;  /* 0x000000000000791b */ /* 0x003fe20003800000 */
.L_x_7169:
[----:B------:R-:W-:Y:S01]  /*1b60*/  FADD R2, R7, R2 ;  /* 0x0000000207027221 */ /* 0x000fe20000000000 */
[----:B------:R-:W-:-:S04]  /*1b70*/  HFMA2.MMA R100, -RZ, RZ, 0, 4.76837158203125e-07 ;  /* 0x00000008ff647435 */ /* 0x000fc800000001ff */
[----:B------:R-:W-:Y:S02]  /*1b80*/  MOV R98, R2 ;  /* 0x0000000200627202 */ /* 0x000fe40000000f00 */
[----:B------:R-:W-:-:S07]  /*1b90*/  MOV R4, R96 ;  /* 0x0000006000047202 */ /* 0x000fce0000000f00 */
[----:B------:R-:W-:Y:S05]  /*1ba0*/  WARPSYNC.COLLECTIVE R11, `(.L_x_7170) ;  /* 0x000000000b087348 */ /* 0x000fea0003c00000 */
[----:B------:R0:W1:Y:S02]  /*1bb0*/  SHFL.DOWN P0, R96, R98, R100, R103 ;  /* 0x0800006462607389 */ /* 0x0000640000000067 */
[----:B01----:R-:W-:Y:S01]  /*1bc0*/  ENDCOLLECTIVE ;  /* 0x000000000000791b */ /* 0x003fe20003800000 */
.L_x_7170:
[----:B------:R-:W-:-:S05]  /*1bd0*/  FADD R4, R5, R4 ;  /* 0x0000000405047221 */ /* 0x000fca0000000000 */
[----:B------:R-:W-:Y:S02]  /*1be0*/  MOV R98, R4 ;  /* 0x0000000400627202 */ /* 0x000fe40000000f00 */
[----:B------:R-:W-:-:S07]  /*1bf0*/  MOV R3, R96 ;  /* 0x0000006000037202 */ /* 0x000fce0000000f00 */
[----:B------:R-:W-:Y:S05]  /*1c00*/  WARPSYNC.COLLECTIVE R11, `(.L_x_7171) ;  /* 0x000000000b087348 */ /* 0x000fea0003c00000 */
[----:B------:R0:W1:Y:S02]  /*1c10*/  SHFL.DOWN P0, R96, R98, R100, R103 ;  /* 0x0800006462607389 */ /* 0x0000640000000067 */
[----:B01----:R-:W-:Y:S01]  /*1c20*/  ENDCOLLECTIVE ;  /* 0x000000000000791b */ /* 0x003fe20003800000 */
.L_x_7171:
[----:B------:R-:W-:Y:S01]  /*1c30*/  FADD R6, R2, R3 ;  /* 0x0000000302067221 */ /* 0x000fe20000000000 */
[----:B------:R-:W-:-:S04]  /*1c40*/  HFMA2.MMA R100, -RZ, RZ, 0, 2.384185791015625e-07 ;  /* 0x00000004ff647435 */ /* 0x000fc800000001ff */
[----:B------:R-:W-:Y:S02]  /*1c50*/  MOV R98, R6 ;  /* 0x0000000600627202 */ /* 0x000fe40000000f00 */
[----:B------:R-:W-:-:S07]  /*1c60*/  MOV R9, R96 ;  /* 0x0000006000097202 */ /* 0x000fce0000000f00 */
[----:B------:R-:W-:Y:S05]  /*1c70*/  WARPSYNC.COLLECTIVE R11, `(.L_x_7172) ;  /* 0x000000000b087348 */ /* 0x000fea0003c00000 */
[----:B------:R0:W1:Y:S02]  /*1c80*/  SHFL.DOWN P0, R96, R98, R100, R103 ;  /* 0x0800006462607389 */ /* 0x0000640000000067 */
[----:B01----:R-:W-:Y:S01]  /*1c90*/  ENDCOLLECTIVE ;  /* 0x000000000000791b */ /* 0x003fe20003800000 */
.L_x_7172:
[----:B------:R-:W-:-:S05]  /*1ca0*/  FADD R9, R4, R9 ;  /* 0x0000000904097221 */ /* 0x000fca0000000000 */
[----:B------:R-:W-:Y:S02]  /*1cb0*/  MOV R98, R9 ;  /* 0x0000000900627202 */ /* 0x000fe40000000f00 */
[----:B------:R-:W-:-:S07]  /*1cc0*/  MOV R3, R96 ;  /* 0x0000006000037202 */ /* 0x000fce0000000f00 */
[----:B------:R-:W-:Y:S05]  /*1cd0*/  WARPSYNC.COLLECTIVE R11, `(.L_x_7173) ;  /* 0x000000000b087348 */ /* 0x000fea0003c00000 */
[----:B------:R0:W1:Y:S02]  /*1ce0*/  SHFL.DOWN P0, R96, R98, R100, R103 ;  /* 0x0800006462607389 */ /* 0x0000640000000067 */
[----:B01----:R-:W-:Y:S01]  /*1cf0*/  ENDCOLLECTIVE ;  /* 0x000000000000791b */ /* 0x003fe20003800000 */
.L_x_7173:
[----:B------:R-:W-:Y:S01]  /*1d00*/  FADD R10, R6, R3 ;  /* 0x00000003060a7221 */ /* 0x000fe20000000000 */
[----:B------:R-:W-:-:S04]  /*1d10*/  HFMA2.MMA R100, -RZ, RZ, 0, 1.1920928955078125e-07 ;  /* 0x00000002ff647435 */ /* 0x000fc800000001ff */
[----:B------:R-:W-:Y:S02]  /*1d20*/  MOV R98, R10 ;  /* 0x0000000a00627202 */ /* 0x000fe40000000f00 */
[----:B------:R-:W-:-:S07]  /*1d30*/  MOV R8, R96 ;  /* 0x0000006000087202 */ /* 0x000fce0000000f00 */
[----:B------:R-:W-:Y:S05]  /*1d40*/  WARPSYNC.COLLECTIVE R11, `(.L_x_7174) ;  /* 0x000000000b087348 */ /* 0x000fea0003c00000 */
[----:B------:R0:W1:Y:S02]  /*1d50*/  SHFL.DOWN P0, R96, R98, R100, R103 ;  /* 0x0800006462607389 */ /* 0x0000640000000067 */
[----:B01----:R-:W-:Y:S01]  /*1d60*/  ENDCOLLECTIVE ;  /* 0x000000000000791b */ /* 0x003fe20003800000 */
.L_x_7174:
[----:B------:R-:W-:-:S05]  /*1d70*/  FADD R8, R9, R8 ;  /* 0x0000000809087221 */ /* 0x000fca0000000000 */
[----:B------:R-:W-:Y:S02]  /*1d80*/  MOV R98, R8 ;  /* 0x0000000800627202 */ /* 0x000fe40000000f00 */
[----:B------:R-:W-:-:S07]  /*1d90*/  MOV R3, R96 ;  /* 0x0000006000037202 */ /* 0x000fce0000000f00 */
[----:B------:R-:W-:Y:S05]  /*1da0*/  WARPSYNC.COLLECTIVE R11, `(.L_x_7175) ;  /* 0x000000000b087348 */ /* 0x000fea0003c00000 */
[----:B------:R0:W1:Y:S02]  /*1db0*/  SHFL.DOWN P0, R96, R98, R100, R103 ;  /* 0x0800006462607389 */ /* 0x0000640000000067 */
[----:B01----:R-:W-:Y:S01]  /*1dc0*/  ENDCOLLECTIVE ;  /* 0x000000000000791b */ /* 0x003fe20003800000 */
.L_x_7175:
[----:B------:R-:W-:Y:S01]  /*1dd0*/  FADD R2, R10, R3 ;  /* 0x000000030a027221 */ /* 0x000fe20000000000 */
[----:B------:R-:W-:-:S04]  /*1de0*/  HFMA2.MMA R100, -RZ, RZ, 0, 5.9604644775390625e-08 ;  /* 0x00000001ff647435 */ /* 0x000fc800000001ff */
[----:B------:R-:W-:Y:S02]  /*1df0*/  MOV R98, R2 ;  /* 0x0000000200627202 */ /* 0x000fe40000000f00 */
[----:B------:R-:W-:-:S07]  /*1e00*/  MOV R5, R96 ;  /* 0x0000006000057202 */ /* 0x000fce0000000f00 */
[----:B------:R-:W-:Y:S05]  /*1e10*/  WARPSYNC.COLLECTIVE R11, `(.L_x_7176) ;  /* 0x000000000b087348 */ /* 0x000fea0003c00000 */
[----:B------:R0:W1:Y:S02]  /*1e20*/  SHFL.DOWN P0, R96, R98, R100, R103 ;  /* 0x0800006462607389 */ /* 0x0000640000000067 */
[----:B01----:R-:W-:Y:S01]  /*1e30*/  ENDCOLLECTIVE ;  /* 0x000000000000791b */ /* 0x003fe20003800000 */
.L_x_7176:
[----:B------:R-:W-:-:S05]  /*1e40*/  FADD R3, R8, R5 ;  /* 0x0000000508037221 */ /* 0x000fca0000000000 */
[----:B------:R-:W-:Y:S02]  /*1e50*/  MOV R98, R3 ;  /* 0x0000000300627202 */ /* 0x000fe40000000f00 */
[----:B------:R-:W-:-:S07]  /*1e60*/  MOV R5, R96 ;  /* 0x0000006000057202 */ /* 0x000fce0000000f00 */
[----:B------:R-:W-:Y:S05]  /*1e70*/  WARPSYNC.COLLECTIVE R11, `(.L_x_7177) ;  /* 0x000000000b087348 */ /* 0x000fea0003c00000 */
[----:B------:R0:W1:Y:S02]  /*1e80*/  SHFL.DOWN P0, R96, R98, R100, R103 ;  /* 0x0800006462607389 */ /* 0x0000640000000067 */
[----:B01----:R-:W-:Y:S01]  /*1e90*/  ENDCOLLECTIVE ;  /* 0x000000000000791b */ /* 0x003fe20003800000 */
.L_x_7177:
[----:B------:R-:W-:Y:S01]  /*1ea0*/  MOV R4, R96 ;  /* 0x0000006000047202 */ /* 0x000fe20000000f00 */
[----:B------:R-:W-:Y:S06]  /*1eb0*/  BRA `(.L_x_7178) ;  /* 0xfffffff000a47947 */ /* 0x000fec000383ffff */
.L_x_7179:
        /* <DEDUP_REMOVED lines=12> */
.L_x_8110:


//--------------------- .text._ZN18transformer_engine13normalization28ln_bwd_finalize_tuned_kernelINS0_22Kernel_traits_finalizeILj2048EffffjLj1024ELj4ENS0_18Kernel_traits_baseILj2048EffffjLj1024EEEEEEEvNS0_20BackwardKernelParamsE --------------------------
	.section	.text._ZN18transformer_engine13normalization28ln_bwd_finalize_tuned_kernelINS0_22Kernel_traits_finalizeILj2048EffffjLj1024ELj4ENS0_18Kernel_traits_baseILj2048EffffjLj1024EEEEEEEvNS0_20BackwardKernelParamsE,"ax",@progbits
	.align	128
        .global         _ZN18transformer_engine13normalization28ln_bwd_finalize_tuned_kernelINS0_22Kernel_traits_finalizeILj2048EffffjLj1024ELj4ENS0_18Kernel_traits_baseILj2048EffffjLj1024EEEEEEEvNS0_20BackwardKernelParamsE
        .type           _ZN18transformer_engine13normalization28ln_bwd_finalize_tuned_kernelINS0_22Kernel_traits_finalizeILj2048EffffjLj1024ELj4ENS0_18Kernel_traits_baseILj2048EffffjLj1024EEEEEEEvNS0_20BackwardKernelParamsE,@function
        .size           _ZN18transformer_engine13normalization28ln_bwd_finalize_tuned_kernelINS0_22Kernel_traits_finalizeILj2048EffffjLj1024ELj4ENS0_18Kernel_traits_baseILj2048EffffjLj1024EEEEEEEvNS0_20BackwardKernelParamsE,(.L_x_8111 - _ZN18transformer_engine13normalization28ln_bwd_finalize_tuned_kernelINS0_22Kernel_traits_finalizeILj2048EffffjLj1024ELj4ENS0_18Kernel_traits_baseILj2048EffffjLj1024EEEEEEEvNS0_20BackwardKernelParamsE)
        .other          _ZN18transformer_engine13normalization28ln_bwd_finalize_tuned_kernelINS0_22Kernel_traits_finalizeILj2048EffffjLj1024ELj4ENS0_18Kernel_traits_baseILj2048EffffjLj1024EEEEEEEvNS0_20BackwardKernelParamsE,@"STO_CUDA_ENTRY STV_DEFAULT"
_ZN18transformer_engine13normalization28ln_bwd_finalize_tuned_kernelINS0_22Kernel_traits_finalizeILj2048EffffjLj1024ELj4ENS0_18Kernel_traits_baseILj2048EffffjLj1024EEEEEEEvNS0_20BackwardKernelParamsE:
.text._ZN18transformer_engine13normalization28ln_bwd_finalize_tuned_kernelINS0_22Kernel_traits_finalizeILj2048EffffjLj1024ELj4ENS0_18Kernel_traits_baseILj2048EffffjLj1024EEEEEEEvNS0_20BackwardKernelParamsE:
        /* <DEDUP_REMOVED lines=20> */
.L_x_7191:
        /* <DEDUP_REMOVED lines=28> */
.L_x_7184:
        /* <DEDUP_REMOVED lines=33> */
.L_x_7183:
[----:B------:R-:W-:Y:S05]  /*0510*/  BSYNC B1 ;  /* 0x0000000000017941 */ /* 0x000fea0003800000 */
.L_x_7182:
        /* <DEDUP_REMOVED lines=23> */
.L_x_7186:
[----:B------:R-:W-:Y:S05]  /*0690*/  BSYNC B1 ;  /* 0x0000000000017941 */ /* 0x000fea0003800000 */
.L_x_7185:
        /* <DEDUP_REMOVED lines=11> */
.L_x_7181:
[----:B------:R-:W-:Y:S05]  /*0750*/  BSYNC B0 ;  /* 0x0000000000007941 */ /* 0x000fea0003800000 */
.L_x_7180:
        /* <DEDUP_REMOVED lines=33> */
.L_x_7202:
[----:B------:R-:W-:Y:S01]  /*0970*/  @!P0 SHF.R.U32.HI R11, RZ, 0x3, R0 ;  /* 0x00000003ff0b8819 */ /* 0x000fe20000011600 */
[----:B--2---:R-:W-:Y:S01]  /*0980*/  FADD R13, R8, R13 ;  /* 0x0000000d080d7221 */ /* 0x004fe20000000000 */
[----:B-1----:R-:W-:Y:S02]  /*0990*/  FADD R9, R10, R9 ;  /* 0x000000090a097221 */ /* 0x002fe40000000000 */
[----:B0-----:R-:W-:-:S05]  /*09a0*/  @!P0 LOP3.LUT R8, R11, 0x1ffffffc, RZ, 0xc0, !PT ;  /* 0x1ffffffc0b088812 */ /* 0x001fca00078ec0ff */
[----:B------:R1:W-:Y:S04]  /*09b0*/  @!P0 STS [R8+UR4+0x2000], R13 ;  /* 0x0020000d08008988 */ /* 0x0003e80008000804 */
[----:B------:R1:W-:Y:S02]  /*09c0*/  @!P0 STS [R8+UR4+0x2080], R9 ;  /* 0x0020800908008988 */ /* 0x0003e40008000804 */
.L_x_7187:
        /* <DEDUP_REMOVED lines=16> */
.L_x_7190:
[----:B------:R-:W-:Y:S05]  /*0ad0*/  BSYNC B0 ;  /* 0x0000000000007941 */ /* 0x000fea0003800000 */
.L_x_7189:
[C---:B------:R-:W-:Y:S01]  /*0ae0*/  ISETP.GT.U32.AND P0, PT, R5.reuse, -0x801, PT ;  /* 0xfffff7ff0500780c */ /* 0x040fe20003f04070 */
[----:B------:R-:W-:Y:S01]  /*0af0*/  VIADD R5, R5, 0x800 ;  /* 0x0000080005057836 */ /* 0x000fe20000000000 */
[----:B------:R-:W-:-:S11]  /*0b00*/  IADD3 R6, R6, 0x400, RZ ;  /* 0x0000040006067810 */ /* 0x000fd60007ffe0ff */
[----:B------:R-:W-:Y:S05]  /*0b10*/  @P0 BRA `(.L_x_7191) ;  /* 0xfffffff400880947 */ /* 0x000fea000383ffff */
[----:B------:R-:W-:Y:S05]  /*0b20*/  EXIT ;  /* 0x000000000000794d */ /* 0x000fea0003800000 */
.L_x_7188:
[----:B------:R-:W-:Y:S01]  /*0b30*/  HFMA2.MMA R21, -RZ, RZ, 0, 1.847743988037109375e-06 ;  /* 0x0000001fff157435 */ /* 0x000fe200000001ff */
[----:B0-----:R-:W-:Y:S01]  /*0b40*/  MOV R19, R10 ;  /* 0x0000000a00137202 */ /* 0x001fe20000000f00 */
[----:B------:R-:W-:Y:S01]  /*0b50*/  IMAD.MOV.U32 R18, RZ, RZ, 0x1 ;  /* 0x00000001ff127424 */ /* 0x000fe200078e00ff */
[----:B------:R-:W-:-:S08]  /*0b60*/  MOV R16, 0xffffffff ;  /* 0xffffffff00107802 */ /* 0x000fd00000000f00 */
[----:B-12---:R-:W-:Y:S05]  /*0b70*/  WARPSYNC.COLLECTIVE R16, `(.L_x_7192) ;  /* 0x0000000010087348 */ /* 0x006fea0003c00000 */
[----:B------:R0:W3:Y:S02]  /*0b80*/  SHFL.BFLY P1, R17, R19, R18, R21 ;  /* 0x0c00001213117389 */ /* 0x0000e40000020015 */
[----:B0123--:R-:W-:Y:S01]  /*0b90*/  ENDCOLLECTIVE ;  /* 0x000000000000791b */ /* 0x00ffe20003800000 */
.L_x_7192:
[----:B------:R-:W-:Y:S01]  /*0ba0*/  HFMA2.MMA R18, -RZ, RZ, 0, 1.1920928955078125e-07 ;  /* 0x00000002ff127435 */ /* 0x000fe200000001ff */
[----:B------:R-:W-:-:S04]  /*0bb0*/  IMAD.MOV.U32 R9, RZ, RZ, R17 ;  /* 0x000000ffff097224 */ /* 0x000fc800078e0011 */
[----:B------:R-:W-:-:S05]  /*0bc0*/  FADD R9, R10, R9 ;  /* 0x000000090a097221 */ /* 0x000fca0000000000 */
[----:B------:R-:W-:-:S07]  /*0bd0*/  MOV R19, R9 ;  /* 0x0000000900137202 */ /* 0x000fce0000000f00 */
[----:B------:R-:W-:Y:S05]  /*0be0*/  WARPSYNC.COLLECTIVE R16, `(.L_x_7193) ;  /* 0x0000000010087348 */ /* 0x000fea0003c00000 */
[----:B------:R0:W1:Y:S02]  /*0bf0*/  SHFL.BFLY P1, R17, R19, R18, R21 ;  /* 0x0c00001213117389 */ /* 0x0000640000020015 */
[----:B01----:R-:W-:Y:S01]  /*0c00*/  ENDCOLLECTIVE ;  /* 0x000000000000791b */ /* 0x003fe20003800000 */
.L_x_7193:
[----:B------:R-:W-:Y:S01]  /*0c10*/  HFMA2.MMA R18, -RZ, RZ, 0, 2.384185791015625e-07 ;  /* 0x00000004ff127435 */ /* 0x000fe200000001ff */
[----:B------:R-:W-:-:S04]  /*0c20*/  IMAD.MOV.U32 R12, RZ, RZ, R17 ;  /* 0x000000ffff0c7224 */ /* 0x000fc800078e0011 */
[----:B------:R-:W-:-:S05]  /*0c30*/  FADD R12, R9, R12 ;  /* 0x0000000c090c7221 */ /* 0x000fca0000000000 */
[----:B------:R-:W-:-:S07]  /*0c40*/  MOV R19, R12 ;  /* 0x0000000c00137202 */ /* 0x000fce0000000f00 */
[----:B------:R-:W-:Y:S05]  /*0c50*/  WARPSYNC.COLLECTIVE R16, `(.L_x_7194) ;  /* 0x0000000010087348 */ /* 0x000fea0003c00000 */
[----:B------:R0:W1:Y:S02]  /*0c60*/  SHFL.BFLY P1, R17, R19, R18, R21 ;  /* 0x0c00001213117389 */ /* 0x0000640000020015 */
[----:B01----:R-:W-:Y:S01]  /*0c70*/  ENDCOLLECTIVE ;  /* 0x000000000000791b */ /* 0x003fe20003800000 */
.L_x_7194:
[----:B------:R-:W-:Y:S01]  /*0c80*/  HFMA2.MMA R18, -RZ, RZ, 0, 4.76837158203125e-07 ;  /* 0x00000008ff127435 */ /* 0x000fe200000001ff */
[----:B------:R-:W-:-:S04]  /*0c90*/  IMAD.MOV.U32 R11, RZ, RZ, R17 ;  /* 0x000000ffff0b7224 */ /* 0x000fc800078e0011 */
[----:B------:R-:W-:-:S05]  /*0ca0*/  FADD R11, R12, R11 ;  /* 0x0000000b0c0b7221 */ /* 0x000fca0000000000 */
[----:B------:R-:W-:-:S07]  /*0cb0*/  MOV R19, R11 ;  /* 0x0000000b00137202 */ /* 0x000fce0000000f00 */
[----:B------:R-:W-:Y:S05]  /*0cc0*/  WARPSYNC.COLLECTIVE R16, `(.L_x_7195) ;  /* 0x0000000010087348 */ /* 0x000fea0003c00000 */
[----:B------:R0:W1:Y:S02]  /*0cd0*/  SHFL.BFLY P1, R17, R19, R18, R21 ;  /* 0x0c00001213117389 */ /* 0x0000640000020015 */
[----:B01----:R-:W-:Y:S01]  /*0ce0*/  ENDCOLLECTIVE ;  /* 0x000000000000791b */ /* 0x003fe20003800000 */
.L_x_7195:
[----:B------:R-:W-:Y:S01]  /*0cf0*/  HFMA2.MMA R18, -RZ, RZ, 0, 9.5367431640625e-07 ;  /* 0x00000010ff127435 */ /* 0x000fe200000001ff */
[----:B------:R-:W-:-:S04]  /*0d00*/  IMAD.MOV.U32 R10, RZ, RZ, R17 ;  /* 0x000000ffff0a7224 */ /* 0x000fc800078e0011 */
[----:B------:R-:W-:-:S05]  /*0d10*/  FADD R10, R11, R10 ;  /* 0x0000000a0b0a7221 */ /* 0x000fca0000000000 */
[----:B------:R-:W-:-:S07]  /*0d20*/  MOV R19, R10 ;  /* 0x0000000a00137202 */ /* 0x000fce0000000f00 */
[----:B------:R-:W-:Y:S05]  /*0d30*/  WARPSYNC.COLLECTIVE R16, `(.L_x_7196) ;  /* 0x0000000010087348 */ /* 0x000fea0003c00000 */
[----:B------:R0:W1:Y:S02]  /*0d40*/  SHFL.BFLY P1, R17, R19, R18, R21 ;  /* 0x0c00001213117389 */ /* 0x0000640000020015 */
[----:B01----:R-:W-:Y:S01]  /*0d50*/  ENDCOLLECTIVE ;  /* 0x000000000000791b */ /* 0x003fe20003800000 */
.L_x_7196:
[----:B------:R-:W-:Y:S01]  /*0d60*/  HFMA2.MMA R18, -RZ, RZ, 0, 5.9604644775390625e-08 ;  /* 0x00000001ff127435 */ /* 0x000fe200000001ff */
[----:B------:R-:W-:Y:S01]  /*0d70*/  MOV R19, R8 ;  /* 0x0000000800137202 */ /* 0x000fe20000000f00 */
[----:B------:R-:W-:-:S09]  /*0d80*/  IMAD.MOV.U32 R9, RZ, RZ, R17 ;  /* 0x000000ffff097224 */ /* 0x000fd200078e0011 */
[----:B------:R-:W-:Y:S05]  /*0d90*/  WARPSYNC.COLLECTIVE R16, `(.L_x_7197) ;  /* 0x0000000010087348 */ /* 0x000fea0003c00000 */
[----:B------:R0:W1:Y:S02]  /*0da0*/  SHFL.BFLY P1, R17, R19, R18, R21 ;  /* 0x0c00001213117389 */ /* 0x0000640000020015 */
[----:B01----:R-:W-:Y:S01]  /*0db0*/  ENDCOLLECTIVE ;  /* 0x000000000000791b */ /* 0x003fe20003800000 */
.L_x_7197:
[----:B------:R-:W-:Y:S01]  /*0dc0*/  HFMA2.MMA R18, -RZ, RZ, 0, 1.1920928955078125e-07 ;  /* 0x00000002ff127435 */ /* 0x000fe200000001ff */
[----:B------:R-:W-:-:S05]  /*0dd0*/  MOV R11, R17 ;  /* 0x00000011000b7202 */ /* 0x000fca0000000f00 */
[----:B------:R-:W-:-:S04]  /*0de0*/  FADD R13, R8, R11 ;  /* 0x0000000b080d7221 */ /* 0x000fc80000000000 */
[----:B------:R-:W-:-:S07]  /*0df0*/  IMAD.MOV.U32 R19, RZ, RZ, R13 ;  /* 0x000000ffff137224 */ /* 0x000fce00078e000d */
[----:B------:R-:W-:Y:S05]  /*0e00*/  WARPSYNC.COLLECTIVE R16, `(.L_x_7198) ;  /* 0x0000000010087348 */ /* 0x000fea0003c00000 */
[----:B------:R0:W1:Y:S02]  /*0e10*/  SHFL.BFLY P1, R17, R19, R18, R21 ;  /* 0x0c00001213117389 */ /* 0x0000640000020015 */
[----:B01----:R-:W-:Y:S01]  /*0e20*/  ENDCOLLECTIVE ;  /* 0x000000000000791b */ /* 0x003fe20003800000 */
.L_x_7198:
[----:B------:R-:W-:Y:S01]  /*0e30*/  IMAD.MOV.U32 R18, RZ, RZ, 0x4 ;  /* 0x00000004ff127424 */ /* 0x000fe200078e00ff */
[----:B------:R-:W-:-:S05]  /*0e40*/  MOV R14, R17 ;  /* 0x00000011000e7202 */ /* 0x000fca0000000f00 */
[----:B------:R-:W-:-:S05]  /*0e50*/  FADD R14, R13, R14 ;  /* 0x0000000e0d0e7221 */ /* 0x000fca0000000000 */
[----:B------:R-:W-:-:S07]  /*0e60*/  MOV R19, R14 ;  /* 0x0000000e00137202 */ /* 0x000fce0000000f00 */
[----:B------:R-:W-:Y:S05]  /*0e70*/  WARPSYNC.COLLECTIVE R16, `(.L_x_7199) ;  /* 0x0000000010087348 */ /* 0x000fea0003c00000 */
[----:B------:R0:W1:Y:S02]  /*0e80*/  SHFL.BFLY P1, R17, R19, R18, R21 ;  /* 0x0c00001213117389 */ /* 0x0000640000020015 */
[----:B01----:R-:W-:Y:S01]  /*0e90*/  ENDCOLLECTIVE ;  /* 0x000000000000791b */ /* 0x003fe20003800000 */
.L_x_7199:
[----:B------:R-:W-:Y:S01]  /*0ea0*/  HFMA2.MMA R18, -RZ, RZ, 0, 4.76837158203125e-07 ;  /* 0x00000008ff127435 */ /* 0x000fe200000001ff */
[----:B------:R-:W-:-:S05]  /*0eb0*/  MOV R15, R17 ;  /* 0x00000011000f7202 */ /* 0x000fca0000000f00 */
[----:B------:R-:W-:-:S05]  /*0ec0*/  FADD R15, R14, R15 ;  /* 0x0000000f0e0f7221 */ /* 0x000fca0000000000 */
[----:B------:R-:W-:-:S07]  /*0ed0*/  MOV R19, R15 ;  /* 0x0000000f00137202 */ /* 0x000fce0000000f00 */
[----:B------:R-:W-:Y:S05]  /*0ee0*/  WARPSYNC.COLLECTIVE R16, `(.L_x_7200) ;  /* 0x0000000010087348 */ /* 0x000fea0003c00000 */
[----:B------:R0:W1:Y:S02]  /*0ef0*/  SHFL.BFLY P1, R17, R19, R18, R21 ;  /* 0x0c00001213117389 */ /* 0x0000640000020015 */
[----:B01----:R-:W-:Y:S01]  /*0f00*/  ENDCOLLECTIVE ;  /* 0x000000000000791b */ /* 0x003fe20003800000 */
.L_x_7200:
[----:B------:R-:W-:Y:S01]  /*0f10*/  HFMA2.MMA R18, -RZ, RZ, 0, 9.5367431640625e-07 ;  /* 0x00000010ff127435 */ /* 0x000fe200000001ff */
[----:B------:R-:W-:-:S04]  /*0f20*/  IMAD.MOV.U32 R8, RZ, RZ, R17 ;  /* 0x000000ffff087224 */ /* 0x000fc800078e0011 */
[----:B------:R-:W-:-:S05]  /*0f30*/  FADD R8, R15, R8 ;  /* 0x000000080f087221 */ /* 0x000fca0000000000 */
[----:B------:R-:W-:-:S07]  /*0f40*/  MOV R19, R8 ;  /* 0x0000000800137202 */ /* 0x000fce0000000f00 */
[----:B------:R-:W-:Y:S05]  /*0f50*/  WARPSYNC.COLLECTIVE R16, `(.L_x_7201) ;  /* 0x0000000010087348 */ /* 0x000fea0003c00000 */
[----:B------:R0:W1:Y:S02]  /*0f60*/  SHFL.BFLY P1, R17, R19, R18, R21 ;  /* 0x0c00001213117389 */ /* 0x0000640000020015 */
[----:B01----:R-:W-:Y:S01]  /*0f70*/  ENDCOLLECTIVE ;  /* 0x000000000000791b */ /* 0x003fe20003800000 */
.L_x_7201:
[----:B------:R-:W-:Y:S01]  /*0f80*/  MOV R13, R17 ;  /* 0x00000011000d7202 */ /* 0x000fe20000000f00 */
[----:B------:R-:W-:Y:S06]  /*0f90*/  BRA `(.L_x_7202) ;  /* 0xfffffff800747947 */ /* 0x000fec000383ffff */
.L_x_7203:
        /* <DEDUP_REMOVED lines=14> */
.L_x_8111:


//--------------------- .text._ZN18transformer_engine13normalization19ln_bwd_tuned_kernelINS0_13Kernel_traitsIffffjLj2048ELj1ELj1ELj4ELj16ENS0_18Kernel_traits_baseILj2048EffffjLj128EEEEEEEvNS0_20BackwardKernelParamsE --------------------------
	.section	.text._ZN18transformer_engine13normalization19ln_bwd_tuned_kernelINS0_13Kernel_traitsIffffjLj2048ELj1ELj1ELj4ELj16ENS0_18Kernel_traits_baseILj2048EffffjLj128EEEEEEEvNS0_20BackwardKernelParamsE,"ax",@progbits
	.align	128
        .global         _ZN18transformer_engine13normalization19ln_bwd_tuned_kernelINS0_13Kernel_traitsIffffjLj2048ELj1ELj1ELj4ELj16ENS0_18Kernel_traits_baseILj2048EffffjLj128EEEEEEEvNS0_20BackwardKernelParamsE
        .type           _ZN18transformer_engine13normalization19ln_bwd_tuned_kernelINS0_13Kernel_traitsIffffjLj2048ELj1ELj1ELj4ELj16ENS0_18Kernel_traits_baseILj2048EffffjLj128EEEEEEEvNS0_20BackwardKernelParamsE,@function
        .size           _ZN18transformer_engine13normalization19ln_bwd_tuned_kernelINS0_13Kernel_traitsIffffjLj2048ELj1ELj1ELj4ELj16ENS0_18Kernel_traits_baseILj2048EffffjLj128EEEEEEEvNS0_20BackwardKernelParamsE,(.L_x_8112 - _ZN18transformer_engine13normalization19ln_bwd_tuned_kernelINS0_13Kernel_traitsIffffjLj2048ELj1ELj1ELj4ELj16ENS0_18Kernel_traits_baseILj2048EffffjLj128EEEEEEEvNS0_20BackwardKernelParamsE)
        .other          _ZN18transformer_engine13normalization19ln_bwd_tuned_kernelINS0_13Kernel_traitsIffffjLj2048ELj1ELj1ELj4ELj16ENS0_18Kernel_traits_baseILj2048EffffjLj128EEEEEEEvNS0_20BackwardKernelParamsE,@"STO_CUDA_ENTRY STV_DEFAULT"
_ZN18transformer_engine13normalization19ln_bwd_tuned_kernelINS0_13Kernel_traitsIffffjLj2048ELj1ELj1ELj4ELj16ENS0_18Kernel_traits_baseILj2048EffffjLj128EEEEEEEvNS0_20BackwardKernelParamsE:
.text._ZN18transformer_engine13normalization19ln_bwd_tuned_kernelINS0_13Kernel_traitsIffffjLj2048ELj1ELj1ELj4ELj16ENS0_18Kernel_traits_baseILj2048EffffjLj128EEEEEEEvNS0_20BackwardKernelParamsE:
        /* <DEDUP_REMOVED lines=45> */
[----:B0-----:R-:W-:Y:S02]  /*02d0*/  CS2R R2, SRZ ;  /* 0x0000000000027805 */ /* 0x001fe4000001ff00 */
[----:B------:R-:W-:Y:S02]  /*02e0*/  CS2R R62, SRZ ;  /* 0x00000000003e7805 */ /* 0x000fe4000001ff00 */
[----:B------:R-:W-:Y:S02]  /*02f0*/  CS2R R20, SRZ ;  /* 0x0000000000147805 */ /* 0x000fe4000001ff00 */
[----:B------:R-:W-:Y:S02]  /*0300*/  CS2R R22, SRZ ;  /* 0x0000000000167805 */ /* 0x000fe4000001ff00 */
[----:B------:R-:W-:-:S02]  /*0310*/  CS2R R56, SRZ ;  /* 0x0000000000387805 */ /* 0x000fc4000001ff00 */
[----:B------:R-:W-:Y:S02]  /*0320*/  CS2R R60, SRZ ;  /* 0x00000000003c7805 */ /* 0x000fe4000001ff00 */
[----:B------:R-:W-:Y:S02]  /*0330*/  MOV R67, RZ ;  /* 0x000000ff00437202 */ /* 0x000fe40000000f00 */
        /* <DEDUP_REMOVED lines=27> */
.L_x_7207:
[----:B0-----:R-:W0:Y:S01]  /*04f0*/  LDC.64 R90, c[0x0][0x228] ;  /* 0x00008a00ff5a7b82 */ /* 0x001e220000000a00 */
[----:B------:R-:W-:Y:S02]  /*0500*/  LOP3.LUT R87, R0, 0x7f, RZ, 0xc0, !PT ;  /* 0x0000007f00577812 */ /* 0x000fe400078ec0ff */
[----:B------:R-:W-:-:S04]  /*0510*/  SHF.L.U32 R24, R68, 0x9, RZ ;  /* 0x0000000944187819 */ /* 0x000fc800000006ff */
[----:B------:R-:W-:Y:S01]  /*0520*/  LOP3.LUT R87, R24, 0xfffffe00, R87, 0xe2, !PT ;  /* 0xfffffe0018577812 */ /* 0x000fe200078ee257 */
[----:B------:R-:W1:Y:S08]  /*0530*/  LDC.64 R48, c[0x0][0x220] ;  /* 0x00008800ff307b82 */ /* 0x000e700000000a00 */
[----:B------:R-:W2:Y:S08]  /*0540*/  LDC.64 R46, c[0x0][0x230] ;  /* 0x00008c00ff2e7b82 */ /* 0x000eb00000000a00 */
[----:B------:R-:W3:Y:S01]  /*0550*/  LDC.64 R52, c[0x0][0x258] ;  /* 0x00009600ff347b82 */ /* 0x000ee20000000a00 */
[----:B0-----:R-:W-:Y:S01]  /*0560*/  IMAD.WIDE R90, R68, 0x4, R90 ;  /* 0x00000004445a7825 */ /* 0x001fe200078e025a */
[----:B------:R-:W-:-:S05]  /*0570*/  LOP3.LUT R37, R87, 0x80, RZ, 0xfc, !PT ;  /* 0x0000008057257812 */ /* 0x000fca00078efcff */
[----:B------:R-:W4:Y:S01]  /*0580*/  LDG.E R90, desc[UR6][R90.64] ;  /* 0x000000065a5a7981 */ /* 0x000f22000c1e1900 */
[----:B-1----:R-:W-:-:S04]  /*0590*/  IMAD.WIDE.U32 R24, R87, 0x10, R48 ;  /* 0x0000001057187825 */ /* 0x002fc800078e0030 */
[----:B------:R-:W-:Y:S02]  /*05a0*/  IMAD.WIDE.U32 R32, R37, 0x10, R48 ;  /* 0x0000001025207825 */ /* 0x000fe400078e0030 */
[----:B------:R-:W4:Y:S02]  /*05b0*/  LDG.E.128 R24, desc[UR6][R24.64] ;  /* 0x0000000618187981 */ /* 0x000f24000c1e1d00 */
[----:B--2---:R-:W-:Y:S01]  /*05c0*/  IMAD.WIDE R46, R68, 0x4, R46 ;  /* 0x00000004442e7825 */ /* 0x004fe200078e022e */
[----:B------:R-:W-:Y:S01]  /*05d0*/  LOP3.LUT R45, R87, 0x100, RZ, 0xfc, !PT ;  /* 0x00000100572d7812 */ /* 0x000fe200078efcff */
[----:B------:R-:W2:Y:S04]  /*05e0*/  LDG.E.128 R32, desc[UR6][R32.64] ;  /* 0x0000000620207981 */ /* 0x000ea8000c1e1d00 */
[----:B------:R-:W5:Y:S01]  /*05f0*/  LDG.E R86, desc[UR6][R46.64] ;  /* 0x000000062e567981 */ /* 0x000f62000c1e1900 */
[----:B---3--:R-:W-:-:S04]  /*0600*/  IMAD.WIDE.U32 R36, R37, 0x10, R52 ;  /* 0x0000001025247825 */ /* 0x008fc800078e0034 */
[----:B------:R-:W-:Y:S02]  /*0610*/  IMAD.WIDE.U32 R40, R45, 0x10, R48 ;  /* 0x000000102d287825 */ /* 0x000fe400078e0030 */
[----:B------:R-:W3:Y:S02]  /*0620*/  LDG.E.128 R36, desc[UR6][R36.64] ;  /* 0x0000000624247981 */ /* 0x000ee4000c1e1d00 */
[--C-:B------:R-:W-:Y:S02]  /*0630*/  IMAD.WIDE.U32 R28, R87, 0x10, R52.reuse ;  /* 0x00000010571c7825 */ /* 0x100fe400078e0034 */
[----:B------:R-:W3:Y:S04]  /*0640*/  LDG.E.128 R40, desc[UR6][R40.64] ;  /* 0x0000000628287981 */ /* 0x000ee8000c1e1d00 */
[----:B------:R-:W3:Y:S01]  /*0650*/  LDG.E.128 R28, desc[UR6][R28.64] ;  /* 0x000000061c1c7981 */ /* 0x000ee2000c1e1d00 */
[----:B------:R-:W-:Y:S01]  /*0660*/  IMAD.WIDE.U32 R44, R45, 0x10, R52 ;  /* 0x000000102d2c7825 */ /* 0x000fe200078e0034 */
[----:B------:R-:W-:-:S05]  /*0670*/  LOP3.LUT R55, R87, 0x180, RZ, 0xfc, !PT ;  /* 0x0000018057377812 */ /* 0x000fca00078efcff */
[----:B------:R-:W3:Y:S01]  /*0680*/  LDG.E.128 R44, desc[UR6][R44.64] ;  /* 0x000000062c2c7981 */ /* 0x000ee2000c1e1d00 */
        /* <DEDUP_REMOVED lines=9> */
[----:B-----5:R-:W-:Y:S01]  /*0720*/  FMUL R88, R91, R86 ;  /* 0x000000565b587220 */ /* 0x020fe20000400000 */
[----:B------:R-:W-:Y:S01]  /*0730*/  FMUL R91, R86, R25 ;  /* 0x00000019565b7220 */ /* 0x000fe20000400000 */
[----:B--2---:R-:W-:Y:S01]  /*0740*/  FADD R25, -R90, R32 ;  /* 0x000000205a197221 */ /* 0x004fe20000000100 */
[----:B------:R-:W-:Y:S01]  /*0750*/  FMUL R94, R86, R27 ;  /* 0x0000001b565e7220 */ /* 0x000fe20000400000 */
[C---:B------:R-:W-:Y:S01]  /*0760*/  FADD R33, -R90.reuse, R33 ;  /* 0x000000215a217221 */ /* 0x040fe20000000100 */
[----:B------:R-:W-:Y:S01]  /*0770*/  FADD R27, -R90, R34 ;  /* 0x000000225a1b7221 */ /* 0x000fe20000000100 */
[----:B------:R-:W-:Y:S01]  /*0780*/  FMUL R32, R86, R25 ;  /* 0x0000001956207220 */ /* 0x000fe20000400000 */
[----:B------:R-:W-:Y:S01]  /*0790*/  FADD R25, -R90, R35 ;  /* 0x000000235a197221 */ /* 0x000fe20000000100 */
[----:B---3--:R-:W-:Y:S01]  /*07a0*/  FADD R13, R36, R13 ;  /* 0x0000000d240d7221 */ /* 0x008fe20000000000 */
[----:B------:R-:W-:Y:S01]  /*07b0*/  FMUL R33, R86, R33 ;  /* 0x0000002156217220 */ /* 0x000fe20000400000 */
[-C--:B------:R-:W-:Y:S01]  /*07c0*/  FFMA R57, R32, R36.reuse, R57 ;  /* 0x0000002420397223 */ /* 0x080fe20000000039 */
[----:B------:R-:W-:Y:S01]  /*07d0*/  FMUL R35, R81, R36 ;  /* 0x0000002451237220 */ /* 0x000fe20000400000 */
[C---:B------:R-:W-:Y:S01]  /*07e0*/  FMUL R34, R86.reuse, R27 ;  /* 0x0000001b56227220 */ /* 0x040fe20000400000 */
[----:B------:R-:W-:Y:S01]  /*07f0*/  FMUL R36, R86, R25 ;  /* 0x0000001956247220 */ /* 0x000fe20000400000 */
[----:B------:R-:W-:Y:S01]  /*0800*/  FADD R25, -R90, R40 ;  /* 0x000000285a197221 */ /* 0x000fe20000000100 */
[----:B------:R-:W-:Y:S01]  /*0810*/  FADD R12, R37, R12 ;  /* 0x0000000c250c7221 */ /* 0x000fe20000000000 */
[----:B------:R-:W-:Y:S01]  /*0820*/  FMUL R93, R85, R28 ;  /* 0x0000001c555d7220 */ /* 0x000fe20000400000 */
[----:B------:R-:W-:Y:S01]  /*0830*/  FFMA R58, R37, R33, R58 ;  /* 0x00000021253a7223 */ /* 0x000fe2000000003a */
[----:B------:R-:W-:Y:S01]  /*0840*/  FMUL R98, R80, R37 ;  /* 0x0000002550627220 */ /* 0x000fe20000400000 */
[C---:B------:R-:W-:Y:S01]  /*0850*/  FADD R11, R38.reuse, R11 ;  /* 0x0000000b260b7221 */ /* 0x040fe20000000000 */
[----:B------:R-:W-:Y:S01]  /*0860*/  FFMA R23, R38, R34, R23 ;  /* 0x0000002226177223 */ /* 0x000fe20000000017 */
        /* <DEDUP_REMOVED lines=13> */
[----:B------:R-:W-:Y:S02]  /*0940*/  FADD R27, -R90, R41 ;  /* 0x000000295a1b7221 */ /* 0x000fe40000000100 */
[----:B------:R-:W-:Y:S01]  /*0950*/  FADD R26, R26, R97 ;  /* 0x000000611a1a7221 */ /* 0x000fe20000000000 */
[----:B------:R-:W-:Y:S01]  /*0960*/  FFMA R25, R94, R97, R25 ;  /* 0x000000615e197223 */ /* 0x000fe20000000019 */
[----:B------:R-:W-:Y:S02]  /*0970*/  FMUL R40, R86, R27 ;  /* 0x0000001b56287220 */ /* 0x000fe40000400000 */
        /* <DEDUP_REMOVED lines=90> */
.L_x_7218:
        /* <DEDUP_REMOVED lines=15> */
.L_x_7206:
[----:B------:R-:W-:Y:S05]  /*1010*/  WARPSYNC.ALL ;  /* 0x0000000000007948 */ /* 0x000fea0003800000 */
[----:B------:R-:W-:Y:S01]  /*1020*/  BAR.SYNC.DEFER_BLOCKING 0x0 ;  /* 0x0000000000007b1d */ /* 0x000fe20000010000 */
[----:B------:R-:W-:Y:S02]  /*1030*/  SEL R44, R66, R69, !P0 ;  /* 0x00000045422c7207 */ /* 0x000fe40004000000 */
[----:B------:R-:W-:Y:S02]  /*1040*/  IADD3 R89, R87, 0x180, RZ ;  /* 0x0000018057597810 */ /* 0x000fe40007ffe0ff */
[----:B------:R-:W-:-:S02]  /*1050*/  LEA R44, R44, R65, 0x3 ;  /* 0x000000412c2c7211 */ /* 0x000fc400078e18ff */
[----:B------:R-:W-:-:S04]  /*1060*/  IADD3 R68, R68, UR8, RZ ;  /* 0x0000000844447c10 */ /* 0x000fc8000fffe0ff */
        /* <DEDUP_REMOVED lines=106> */
.L_x_7204:
        /* <DEDUP_REMOVED lines=27> */
.L_x_7205:
[----:B------:R-:W-:Y:S01]  /*18c0*/  HFMA2.MMA R55, -RZ, RZ, 0, 9.5367431640625e-07 ;  /* 0x00000010ff377435 */ /* 0x000fe200000001ff */
[----:B------:R-:W-:Y:S02]  /*18d0*/  MOV R90, R27 ;  /* 0x0000001b005a7202 */ /* 0x000fe40000000f00 */
[----:B------:R-:W-:Y:S02]  /*18e0*/  MOV R100, 0x1f ;  /* 0x0000001f00647802 */ /* 0x000fe40000000f00 */
[----:B------:R-:W-:-:S07]  /*18f0*/  MOV R45, 0xffffffff ;  /* 0xffffffff002d7802 */ /* 0x000fce0000000f00 */
[----:B------:R-:W-:Y:S05]  /*1900*/  WARPSYNC.COLLECTIVE R45, `(.L_x_7208) ;  /* 0x000000002d087348 */ /* 0x000fea0003c00000 */
[----:B------:R0:W1:Y:S02]  /*1910*/  SHFL.DOWN P0, R44, R90, R55, R100 ;  /* 0x080000375a2c7389 */ /* 0x0000640000000064 */
[----:B01----:R-:W-:Y:S01]  /*1920*/  ENDCOLLECTIVE ;  /* 0x000000000000791b */ /* 0x003fe20003800000 */
.L_x_7208:
[----:B------:R-:W-:Y:S02]  /*1930*/  MOV R90, R24 ;  /* 0x00000018005a7202 */ /* 0x000fe40000000f00 */
[----:B------:R-:W-:-:S07]  /*1940*/  MOV R26, R44 ;  /* 0x0000002c001a7202 */ /* 0x000fce0000000f00 */
[----:B------:R-:W-:Y:S05]  /*1950*/  WARPSYNC.COLLECTIVE R45, `(.L_x_7209) ;  /* 0x000000002d087348 */ /* 0x000fea0003c00000 */
[----:B------:R0:W1:Y:S02]  /*1960*/  SHFL.DOWN P0, R44, R90, R55, R100 ;  /* 0x080000375a2c7389 */ /* 0x0000640000000064 */
[----:B01----:R-:W-:Y:S01]  /*1970*/  ENDCOLLECTIVE ;  /* 0x000000000000791b */ /* 0x003fe20003800000 */
.L_x_7209:
[----:B------:R-:W-:Y:S01]  /*1980*/  FADD R26, R27, R26 ;  /* 0x0000001a1b1a7221 */ /* 0x000fe20000000000 */
[----:B------:R-:W-:-:S04]  /*1990*/  HFMA2.MMA R55, -RZ, RZ, 0, 4.76837158203125e-07 ;  /* 0x00000008ff377435 */ /* 0x000fc800000001ff */
[----:B------:R-:W-:Y:S02]  /*19a0*/  MOV R90, R26 ;  /* 0x0000001a005a7202 */ /* 0x000fe40000000f00 */
[----:B------:R-:W-:-:S07]  /*19b0*/  MOV R25, R44 ;  /* 0x0000002c00197202 */ /* 0x000fce0000000f00 */
[----:B------:R-:W-:Y:S05]  /*19c0*/  WARPSYNC.COLLECTIVE R45, `(.L_x_7210) ;  /* 0x000000002d087348 */ /* 0x000fea0003c00000 */
[----:B------:R0:W1:Y:S02]  /*19d0*/  SHFL.DOWN P0, R44, R90, R55, R100 ;  /* 0x080000375a2c7389 */ /* 0x0000640000000064 */
[----:B01----:R-:W-:Y:S01]  /*19e0*/  ENDCOLLECTIVE ;  /* 0x000000000000791b */ /* 0x003fe20003800000 */
.L_x_7210:
[----:B------:R-:W-:-:S05]  /*19f0*/  FADD R25, R24, R25 ;  /* 0x0000001918197221 */ /* 0x000fca0000000000 */
[----:B------:R-:W-:Y:S02]  /*1a00*/  MOV R90, R25 ;  /* 0x00000019005a7202 */ /* 0x000fe40000000f00 */
[----:B------:R-:W-:-:S07]  /*1a10*/  MOV R29, R44 ;  /* 0x0000002c001d7202 */ /* 0x000fce0000000f00 */
[----:B------:R-:W-:Y:S05]  /*1a20*/  WARPSYNC.COLLECTIVE R45, `(.L_x_7211) ;  /* 0x000000002d087348 */ /* 0x000fea0003c00000 */
[----:B------:R0:W1:Y:S02]  /*1a30*/  SHFL.DOWN P0, R44, R90, R55, R100 ;  /* 0x080000375a2c7389 */ /* 0x0000640000000064 */
[----:B01----:R-:W-:Y:S01]  /*1a40*/  ENDCOLLECTIVE ;  /* 0x000000000000791b */ /* 0x003fe20003800000 */
.L_x_7211:
[----:B------:R-:W-:Y:S01]  /*1a50*/  FADD R29, R26, R29 ;  /* 0x0000001d1a1d7221 */ /* 0x000fe20000000000 */
[----:B------:R-:W-:-:S04]  /*1a60*/  HFMA2.MMA R55, -RZ, RZ, 0, 2.384185791015625e-07 ;  /* 0x00000004ff377435 */ /* 0x000fc800000001ff */
[----:B------:R-:W-:Y:S02]  /*1a70*/  MOV R90, R29 ;  /* 0x0000001d005a7202 */ /* 0x000fe40000000f00 */
[----:B------:R-:W-:-:S07]  /*1a80*/  MOV R28, R44 ;  /* 0x0000002c001c7202 */ /* 0x000fce0000000f00 */
[----:B------:R-:W-:Y:S05]  /*1a90*/  WARPSYNC.COLLECTIVE R45, `(.L_x_7212) ;  /* 0x000000002d087348 */ /* 0x000fea0003c00000 */
[----:B------:R0:W1:Y:S02]  /*1aa0*/  SHFL.DOWN P0, R44, R90, R55, R100 ;  /* 0x080000375a2c7389 */ /* 0x0000640000000064 */
[----:B01----:R-:W-:Y:S01]  /*1ab0*/  ENDCOLLECTIVE ;  /* 0x000000000000791b */ /* 0x003fe20003800000 */
.L_x_7212:
[----:B------:R-:W-:-:S05]  /*1ac0*/  FADD R28, R25, R28 ;  /* 0x0000001c191c7221 */ /* 0x000fca0000000000 */
[----:B------:R-:W-:Y:S02]  /*1ad0*/  MOV R90, R28 ;  /* 0x0000001c005a7202 */ /* 0x000fe40000000f00 */
[----:B------:R-:W-:-:S07]  /*1ae0*/  MOV R30, R44 ;  /* 0x0000002c001e7202 */ /* 0x000fce0000000f00 */
[----:B------:R-:W-:Y:S05]  /*1af0*/  WARPSYNC.COLLECTIVE R45, `(.L_x_7213) ;  /* 0x000000002d087348 */ /* 0x000fea0003c00000 */
[----:B------:R0:W1:Y:S02]  /*1b00*/  SHFL.DOWN P0, R44, R90, R55, R100 ;  /* 0x080000375a2c7389 */ /* 0x0000640000000064 */
[----:B01----:R-:W-:Y:S01]  /*1b10*/  ENDCOLLECTIVE ;  /* 0x000000000000791b */ /* 0x003fe20003800000 */
.L_x_7213:
[----:B------:R-:W-:Y:S01]  /*1b20*/  FADD R30, R29, R30 ;  /* 0x0000001e1d1e7221 */ /* 0x000fe20000000000 */
[----:B------:R-:W-:-:S04]  /*1b30*/  HFMA2.MMA R55, -RZ, RZ, 0, 1.1920928955078125e-07 ;  /* 0x00000002ff377435 */ /* 0x000fc800000001ff */
[----:B------:R-:W-:Y:S02]  /*1b40*/  MOV R90, R30 ;  /* 0x0000001e005a7202 */ /* 0x000fe40000000f00 */
[----:B------:R-:W-:-:S07]  /*1b50*/  MOV R31, R44 ;  /* 0x0000002c001f7202 */ /* 0x000fce0000000f00 */
[----:B------:R-:W-:Y:S05]  /*1b60*/  WARPSYNC.COLLECTIVE R45, `(.L_x_7214) ;  /* 0x000000002d087348 */ /* 0x000fea0003c00000 */
[----:B------:R0:W1:Y:S02]  /*1b70*/  SHFL.DOWN P0, R44, R90, R55, R100 ;  /* 0x080000375a2c7389 */ /* 0x0000640000000064 */
[----:B01----:R-:W-:Y:S01]  /*1b80*/  ENDCOLLECTIVE ;  /* 0x000000000000791b */ /* 0x003fe20003800000 */
.L_x_7214:
[----:B------:R-:W-:-:S05]  /*1b90*/  FADD R31, R28, R31 ;  /* 0x0000001f1c1f7221 */ /* 0x000fca0000000000 */
[----:B------:R-:W-:Y:S02]  /*1ba0*/  MOV R90, R31 ;  /* 0x0000001f005a7202 */ /* 0x000fe40000000f00 */
[----:B------:R-:W-:-:S07]  /*1bb0*/  MOV R27, R44 ;  /* 0x0000002c001b7202 */ /* 0x000fce0000000f00 */
[----:B------:R-:W-:Y:S05]  /*1bc0*/  WARPSYNC.COLLECTIVE R45, `(.L_x_7215) ;  /* 0x000000002d087348 */ /* 0x000fea0003c00000 */
[----:B------:R0:W1:Y:S02]  /*1bd0*/  SHFL.DOWN P0, R44, R90, R55, R100 ;  /* 0x080000375a2c7389 */ /* 0x0000640000000064 */
[----:B01----:R-:W-:Y:S01]  /*1be0*/  ENDCOLLECTIVE ;  /* 0x000000000000791b */ /* 0x003fe20003800000 */
.L_x_7215:
[----:B------:R-:W-:Y:S01]  /*1bf0*/  FADD R24, R30, R27 ;  /* 0x0000001b1e187221 */ /* 0x000fe20000000000 */
[----:B------:R-:W-:-:S04]  /*1c00*/  HFMA2.MMA R55, -RZ, RZ, 0, 5.9604644775390625e-08 ;  /* 0x00000001ff377435 */ /* 0x000fc800000001ff */
[----:B------:R-:W-:Y:S01]  /*1c10*/  MOV R90, R24 ;  /* 0x00000018005a7202 */ /* 0x000fe20000000f00 */
[----:B------:R-:W-:-:S07]  /*1c20*/  FADD R25, R31, R44 ;  /* 0x0000002c1f197221 */ /* 0x000fce0000000000 */
[----:B------:R-:W-:Y:S05]  /*1c30*/  WARPSYNC.COLLECTIVE R45, `(.L_x_7216) ;  /* 0x000000002d087348 */ /* 0x000fea0003c00000 */
[----:B------:R0:W1:Y:S02]  /*1c40*/  SHFL.DOWN P0, R44, R90, R55, R100 ;  /* 0x080000375a2c7389 */ /* 0x0000640000000064 */
[----:B01----:R-:W-:Y:S01]  /*1c50*/  ENDCOLLECTIVE ;  /* 0x000000000000791b */ /* 0x003fe20003800000 */
.L_x_7216:
[----:B------:R-:W-:Y:S02]  /*1c60*/  MOV R90, R25 ;  /* 0x00000019005a7202 */ /* 0x000fe40000000f00 */
[----:B------:R-:W-:-:S07]  /*1c70*/  MOV R27, R44 ;  /* 0x0000002c001b7202 */ /* 0x000fce0000000f00 */
[----:B------:R-:W-:Y:S05]  /*1c80*/  WARPSYNC.COLLECTIVE R45, `(.L_x_7217) ;  /* 0x000000002d087348 */ /* 0x000fea0003c00000 */
[----:B------:R0:W1:Y:S02]  /*1c90*/  SHFL.DOWN P0, R44, R90, R55, R100 ;  /* 0x080000375a2c7389 */ /* 0x0000640000000064 */
[----:B01----:R-:W-:Y:S01]  /*1ca0*/  ENDCOLLECTIVE ;  /* 0x000000000000791b */ /* 0x003fe20003800000 */
.L_x_7217:
[----:B------:R-:W-:Y:S01]  /*1cb0*/  MOV R26, R44 ;  /* 0x0000002c001a7202 */ /* 0x000fe20000000f00 */
[----:B------:R-:W-:Y:S06]  /*1cc0*/  BRA `(.L_x_7218) ;  /* 0xfffffff000947947 */ /* 0x000fec000383ffff */
.L_x_7219:
        /* <DEDUP_REMOVED lines=11> */
.L_x_8112:


//--------------------- .text._ZN18transformer_engine13normalization28ln_bwd_finalize_tuned_kernelINS0_22Kernel_traits_finalizeILj1536E13__nv_bfloat16fS3_fjLj1024ELj4ENS0_18Kernel_traits_baseILj1536ES3_fS3_fjLj1024EEEEEEEvNS0_20BackwardKernelParamsE --------------------------
	.section	.text._ZN18transformer_engine13normalization28ln_bwd_finalize_tuned_kernelINS0_22Kernel_traits_finalizeILj1536E13__nv_bfloat16fS3_fjLj1024ELj4ENS0_18Kernel_traits_baseILj1536ES3_fS3_fjLj1024EEEEEEEvNS0_20BackwardKernelParamsE,"ax",@progbits
	.align	128
        .global         _ZN18transformer_engine13normalization28ln_bwd_finalize_tuned_kernelINS0_22Kernel_traits_finalizeILj1536E13__nv_bfloat16fS3_fjLj1024ELj4ENS0_18Kernel_traits_baseILj1536ES3_fS3_fjLj1024EEEEEEEvNS0_20BackwardKernelParamsE
        .type           _ZN18transformer_engine13normalization28ln_bwd_finalize_tuned_kernelINS0_22Kernel_traits_finalizeILj1536E13__nv_bfloat16fS3_fjLj1024ELj4ENS0_18Kernel_traits_baseILj1536ES3_fS3_fjLj1024EEEEEEEvNS0_20BackwardKernelParamsE,@function
        .size           _ZN18transformer_engine13normalization28ln_bwd_finalize_tuned_kernelINS0_22Kernel_traits_finalizeILj1536E13__nv_bfloat16fS3_fjLj1024ELj4ENS0_18Kernel_traits_baseILj1536ES3_fS3_fjLj1024EEEEEEEvNS0_20BackwardKernelParamsE,(.L_x_8113 - _ZN18transformer_engine13normalization28ln_bwd_finalize_tuned_kernelINS0_22Kernel_traits_finalizeILj1536E13__nv_bfloat16fS3_fjLj1024ELj4ENS0_18Kernel_traits_baseILj1536ES3_fS3_fjLj1024EEEEEEEvNS0_20BackwardKernelParamsE)
        .other          _ZN18transformer_engine13normalization28ln_bwd_finalize_tuned_kernelINS0_22Kernel_traits_finalizeILj1536E13__nv_bfloat16fS3_fjLj1024ELj4ENS0_18Kernel_traits_baseILj1536ES3_fS3_fjLj1024EEEEEEEvNS0_20BackwardKernelParamsE,@"STO_CUDA_ENTRY STV_DEFAULT"
_ZN18transformer_engine13normalization28ln_bwd_finalize_tuned_kernelINS0_22Kernel_traits_finalizeILj1536E13__nv_bfloat16fS3_fjLj1024ELj4ENS0_18Kernel_traits_baseILj1536ES3_fS3_fjLj1024EEEEEEEvNS0_20BackwardKernelParamsE:
.text._ZN18transformer_engine13normalization28ln_bwd_finalize_tuned_kernelINS0_22Kernel_traits_finalizeILj1536E13__nv_bfloat16fS3_fjLj1024ELj4ENS0_18Kernel_traits_baseILj1536ES3_fS3_fjLj1024EEEEEEEvNS0_20BackwardKernelParamsE:
        /* <DEDUP_REMOVED lines=20> */
.L_x_7231:
        /* <DEDUP_REMOVED lines=28> */
.L_x_7224:
        /* <DEDUP_REMOVED lines=33> */
.L_x_7223:
[----:B------:R-:W-:Y:S05]  /*0510*/  BSYNC B1 ;  /* 0x0000000000017941 */ /* 0x000fea0003800000 */
.L_x_7222:
        /* <DEDUP_REMOVED lines=23> */
.L_x_7226:
[----:B------:R-:W-:Y:S05]  /*0690*/  BSYNC B1 ;  /* 0x0000000000017941 */ /* 0x000fea0003800000 */
.L_x_7225:
        /* <DEDUP_REMOVED lines=11> */
.L_x_7221:
[----:B------:R-:W-:Y:S05]  /*0750*/  BSYNC B0 ;  /* 0x0000000000007941 */ /* 0x000fea0003800000 */
.L_x_7220:
        /* <DEDUP_REMOVED lines=33> */
.L_x_7242:
[----:B------:R-:W-:Y:S01]  /*0970*/  @!P0 SHF.R.U32.HI R11, RZ, 0x3, R0 ;  /* 0x00000003ff0b8819 */ /* 0x000fe20000011600 */
[----:B--2---:R-:W-:Y:S01]  /*0980*/  FADD R13, R8, R13 ;  /* 0x0000000d080d7221 */ /* 0x004fe20000000000 */
[----:B-1----:R-:W-:Y:S02]  /*0990*/  FADD R9, R10, R9 ;  /* 0x000000090a097221 */ /* 0x002fe40000000000 */
[----:B0-----:R-:W-:-:S05]  /*09a0*/  @!P0 LOP3.LUT R8, R11, 0x1ffffffc, RZ, 0xc0, !PT ;  /* 0x1ffffffc0b088812 */ /* 0x001fca00078ec0ff */
[----:B------:R1:W-:Y:S04]  /*09b0*/  @!P0 STS [R8+UR4+0x2000], R13 ;  /* 0x0020000d08008988 */ /* 0x0003e80008000804 */
[----:B------:R1:W-:Y:S02]  /*09c0*/  @!P0 STS [R8+UR4+0x2080], R9 ;  /* 0x0020800908008988 */ /* 0x0003e40008000804 */
.L_x_7227:
        /* <DEDUP_REMOVED lines=18> */
.L_x_7230:
[----:B------:R-:W-:Y:S05]  /*0af0*/  BSYNC B0 ;  /* 0x0000000000007941 */ /* 0x000fea0003800000 */
.L_x_7229:
[C---:B------:R-:W-:Y:S02]  /*0b00*/  ISETP.GT.U32.AND P0, PT, R5.reuse, -0x601, PT ;  /* 0xfffff9ff0500780c */ /* 0x040fe40003f04070 */
[----:B------:R-:W-:Y:S02]  /*0b10*/  IADD3 R5, R5, 0x600, RZ ;  /* 0x0000060005057810 */ /* 0x000fe40007ffe0ff */
[----:B------:R-:W-:-:S09]  /*0b20*/  IADD3 R6, R6, 0x300, RZ ;  /* 0x0000030006067810 */ /* 0x000fd20007ffe0ff */
[----:B------:R-:W-:Y:S05]  /*0b30*/  @P0 BRA `(.L_x_7231) ;  /* 0xfffffff400800947 */ /* 0x000fea000383ffff */
[----:B------:R-:W-:Y:S05]  /*0b40*/  EXIT ;  /* 0x000000000000794d */ /* 0x000fea0003800000 */
.L_x_7228:
[----:B------:R-:W-:Y:S01]  /*0b50*/  HFMA2.MMA R18, -RZ, RZ, 0, 5.9604644775390625e-08 ;  /* 0x00000001ff127435 */ /* 0x000fe200000001ff */
[----:B0-----:R-:W-:Y:S01]  /*0b60*/  IMAD.MOV.U32 R19, RZ, RZ, R10 ;  /* 0x000000ffff137224 */ /* 0x001fe200078e000a */
[----:B------:R-:W-:Y:S02]  /*0b70*/  MOV R21, 0x1f ;  /* 0x0000001f00157802 */ /* 0x000fe40000000f00 */
[----:B------:R-:W-:-:S07]  /*0b80*/  MOV R16, 0xffffffff ;  /* 0xffffffff00107802 */ /* 0x000fce0000000f00 */
[----:B-12---:R-:W-:Y:S05]  /*0b90*/  WARPSYNC.COLLECTIVE R16, `(.L_x_7232) ;  /* 0x0000000010087348 */ /* 0x006fea0003c00000 */
[----:B------:R0:W3:Y:S02]  /*0ba0*/  SHFL.BFLY P1, R17, R19, R18, R21 ;  /* 0x0c00001213117389 */ /* 0x0000e40000020015 */
[----:B0123--:R-:W-:Y:S01]  /*0bb0*/  ENDCOLLECTIVE ;  /* 0x000000000000791b */ /* 0x00ffe20003800000 */
.L_x_7232:
[----:B------:R-:W-:Y:S01]  /*0bc0*/  HFMA2.MMA R18, -RZ, RZ, 0, 1.1920928955078125e-07 ;  /* 0x00000002ff127435 */ /* 0x000fe200000001ff */
[----:B------:R-:W-:-:S04]  /*0bd0*/  IMAD.MOV.U32 R9, RZ, RZ, R17 ;  /* 0x000000ffff097224 */ /* 0x000fc800078e0011 */
[----:B------:R-:W-:-:S05]  /*0be0*/  FADD R9, R10, R9 ;  /* 0x000000090a097221 */ /* 0x000fca0000000000 */
[----:B------:R-:W-:-:S07]  /*0bf0*/  MOV R19, R9 ;  /* 0x0000000900137202 */ /* 0x000fce0000000f00 */
[----:B------:R-:W-:Y:S05]  /*0c00*/  WARPSYNC.COLLECTIVE R16, `(.L_x_7233) ;  /* 0x0000000010087348 */ /* 0x000fea0003c00000 */
[----:B------:R0:W1:Y:S02]  /*0c10*/  SHFL.BFLY P1, R17, R19, R18, R21 ;  /* 0x0c00001213117389 */ /* 0x0000640000020015 */
[----:B01----:R-:W-:Y:S01]  /*0c20*/  ENDCOLLECTIVE ;  /* 0x000000000000791b */ /* 0x003fe20003800000 */
.L_x_7233:
[----:B------:R-:W-:Y:S01]  /*0c30*/  HFMA2.MMA R18, -RZ, RZ, 0, 2.384185791015625e-07 ;  /* 0x00000004ff127435 */ /* 0x000fe200000001ff */
[----:B------:R-:W-:-:S05]  /*0c40*/  MOV R12, R17 ;  /* 0x00000011000c7202 */ /* 0x000fca0000000f00 */
[----:B------:R-:W-:-:S04]  /*0c50*/  FADD R12, R9, R12 ;  /* 0x0000000c090c7221 */ /* 0x000fc80000000000 */
[----:B------:R-:W-:-:S07]  /*0c60*/  IMAD.MOV.U32 R19, RZ, RZ, R12 ;  /* 0x000000ffff137224 */ /* 0x000fce00078e000c */
[----:B------:R-:W-:Y:S05]  /*0c70*/  WARPSYNC.COLLECTIVE R16, `(.L_x_7234) ;  /* 0x0000000010087348 */ /* 0x000fea0003c00000 */
[----:B------:R0:W1:Y:S02]  /*0c80*/  SHFL.BFLY P1, R17, R19, R18, R21 ;  /* 0x0c00001213117389 */ /* 0x0000640000020015 */
[----:B01----:R-:W-:Y:S01]  /*0c90*/  ENDCOLLECTIVE ;  /* 0x000000000000791b */ /* 0x003fe20003800000 */
.L_x_7234:
[----:B------:R-:W-:Y:S01]  /*0ca0*/  IMAD.MOV.U32 R18, RZ, RZ, 0x8 ;  /* 0x00000008ff127424 */ /* 0x000fe200078e00ff */
[----:B------:R-:W-:-:S05]  /*0cb0*/  MOV R11, R17 ;  /* 0x00000011000b7202 */ /* 0x000fca0000000f00 */
[----:B------:R-:W-:-:S05]  /*0cc0*/  FADD R11, R12, R11 ;  /* 0x0000000b0c0b7221 */ /* 0x000fca0000000000 */
[----:B------:R-:W-:-:S07]  /*0cd0*/  MOV R19, R11 ;  /* 0x0000000b00137202 */ /* 0x000fce0000000f00 */
[----:B------:R-:W-:Y:S05]  /*0ce0*/  WARPSYNC.COLLECTIVE R16, `(.L_x_7235) ;  /* 0x0000000010087348 */ /* 0x000fea0003c00000 */
[----:B------:R0:W1:Y:S02]  /*0cf0*/  SHFL.BFLY P1, R17, R19, R18, R21 ;  /* 0x0c00001213117389 */ /* 0x0000640000020015 */
[----:B01----:R-:W-:Y:S01]  /*0d00*/  ENDCOLLECTIVE ;  /* 0x000000000000791b */ /* 0x003fe20003800000 */
.L_x_7235:
[----:B------:R-:W-:Y:S01]  /*0d10*/  HFMA2.MMA R18, -RZ, RZ, 0, 9.5367431640625e-07 ;  /* 0x00000010ff127435 */ /* 0x000fe200000001ff */
[----:B------:R-:W-:-:S05]  /*0d20*/  MOV R10, R17 ;  /* 0x00000011000a7202 */ /* 0x000fca0000000f00 */
[----:B------:R-:W-:-:S05]  /*0d30*/  FADD R10, R11, R10 ;  /* 0x0000000a0b0a7221 */ /* 0x000fca0000000000 */
[----:B------:R-:W-:-:S07]  /*0d40*/  MOV R19, R10 ;  /* 0x0000000a00137202 */ /* 0x000fce0000000f00 */
[----:B------:R-:W-:Y:S05]  /*0d50*/  WARPSYNC.COLLECTIVE R16, `(.L_x_7236) ;  /* 0x0000000010087348 */ /* 0x000fea0003c00000 */
[----:B------:R0:W1:Y:S02]  /*0d60*/  SHFL.BFLY P1, R17, R19, R18, R21 ;  /* 0x0c00001213117389 */ /* 0x0000640000020015 */
[----:B01----:R-:W-:Y:S01]  /*0d70*/  ENDCOLLECTIVE ;  /* 0x000000000000791b */ /* 0x003fe20003800000 */
.L_x_7236:
[----:B------:R-:W-:Y:S01]  /*0d80*/  HFMA2.MMA R18, -RZ, RZ, 0, 5.9604644775390625e-08 ;  /* 0x00000001ff127435 */ /* 0x000fe200000001ff */
[----:B------:R-:W-:Y:S01]  /*0d90*/  MOV R19, R8 ;  /* 0x0000000800137202 */ /* 0x000fe20000000f00 */
[----:B------:R-:W-:-:S09]  /*0da0*/  IMAD.MOV.U32 R9, RZ, RZ, R17 ;  /* 0x000000ffff097224 */ /* 0x000fd200078e0011 */
[----:B------:R-:W-:Y:S05]  /*0db0*/  WARPSYNC.COLLECTIVE R16, `(.L_x_7237) ;  /* 0x0000000010087348 */ /* 0x000fea0003c00000 */
[----:B------:R0:W1:Y:S02]  /*0dc0*/  SHFL.BFLY P1, R17, R19, R18, R21 ;  /* 0x0c00001213117389 */ /* 0x0000640000020015 */
[----:B01----:R-:W-:Y:S01]  /*0dd0*/  ENDCOLLECTIVE ;  /* 0x000000000000791b */ /* 0x003fe20003800000 */
.L_x_7237:
[----:B------:R-:W-:Y:S01]  /*0de0*/  HFMA2.MMA R18, -RZ, RZ, 0, 1.1920928955078125e-07 ;  /* 0x00000002ff127435 */ /* 0x000fe200000001ff */
[----:B------:R-:W-:-:S05]  /*0df0*/  MOV R11, R17 ;  /* 0x00000011000b7202 */ /* 0x000fca0000000f00 */
[----:B------:R-:W-:-:S04]  /*0e00*/  FADD R13, R8, R11 ;  /* 0x0000000b080d7221 */ /* 0x000fc80000000000 */
[----:B------:R-:W-:-:S07]  /*0e10*/  IMAD.MOV.U32 R19, RZ, RZ, R13 ;  /* 0x000000ffff137224 */ /* 0x000fce00078e000d */
[----:B------:R-:W-:Y:S05]  /*0e20*/  WARPSYNC.COLLECTIVE R16, `(.L_x_7238) ;  /* 0x0000000010087348 */ /* 0x000fea0003c00000 */
[----:B------:R0:W1:Y:S02]  /*0e30*/  SHFL.BFLY P1, R17, R19, R18, R21 ;  /* 0x0c00001213117389 */ /* 0x0000640000020015 */
[----:B01----:R-:W-:Y:S01]  /*0e40*/  ENDCOLLECTIVE ;  /* 0x000000000000791b */ /* 0x003fe20003800000 */
.L_x_7238:
[----:B------:R-:W-:Y:S01]  /*0e50*/  IMAD.MOV.U32 R18, RZ, RZ, 0x4 ;  /* 0x00000004ff127424 */ /* 0x000fe200078e00ff */
[----:B------:R-:W-:-:S05]  /*0e60*/  MOV R14, R17 ;  /* 0x00000011000e7202 */ /* 0x000fca0000000f00 */
[----:B------:R-:W-:-:S05]  /*0e70*/  FADD R14, R13, R14 ;  /* 0x0000000e0d0e7221 */ /* 0x000fca0000000000 */
[----:B------:R-:W-:-:S07]  /*0e80*/  MOV R19, R14 ;  /* 0x0000000e00137202 */ /* 0x000fce0000000f00 */
[----:B------:R-:W-:Y:S05]  /*0e90*/  WARPSYNC.COLLECTIVE R16, `(.L_x_7239) ;  /* 0x0000000010087348 */ /* 0x000fea0003c00000 */
[----:B------:R0:W1:Y:S02]  /*0ea0*/  SHFL.BFLY P1, R17, R19, R18, R21 ;  /* 0x0c00001213117389 */ /* 0x0000640000020015 */
[----:B01----:R-:W-:Y:S01]  /*0eb0*/  ENDCOLLECTIVE ;  /* 0x000000000000791b */ /* 0x003fe20003800000 */
.L_x_7239:
[----:B------:R-:W-:Y:S01]  /*0ec0*/  HFMA2.MMA R18, -RZ, RZ, 0, 4.76837158203125e-07 ;  /* 0x00000008ff127435 */ /* 0x000fe200000001ff */
[----:B------:R-:W-:-:S05]  /*0ed0*/  MOV R15, R17 ;  /* 0x00000011000f7202 */ /* 0x000fca0000000f00 */
[----:B------:R-:W-:-:S05]  /*0ee0*/  FADD R15, R14, R15 ;  /* 0x0000000f0e0f7221 */ /* 0x000fca0000000000 */
[----:B------:R-:W-:-:S07]  /*0ef0*/  MOV R19, R15 ;  /* 0x0000000f00137202 */ /* 0x000fce0000000f00 */
[----:B------:R-:W-:Y:S05]  /*0f00*/  WARPSYNC.COLLECTIVE R16, `(.L_x_7240) ;  /* 0x0000000010087348 */ /* 0x000fea0003c00000 */
[----:B------:R0:W1:Y:S02]  /*0f10*/  SHFL.BFLY P1, R17, R19, R18, R21 ;  /* 0x0c00001213117389 */ /* 0x0000640000020015 */
[----:B01----:R-:W-:Y:S01]  /*0f20*/  ENDCOLLECTIVE ;  /* 0x000000000000791b */ /* 0x003fe20003800000 */
.L_x_7240:
[----:B------:R-:W-:Y:S01]  /*0f30*/  HFMA2.MMA R18, -RZ, RZ, 0, 9.5367431640625e-07 ;  /* 0x00000010ff127435 */ /* 0x000fe200000001ff */
[----:B------:R-:W-:-:S04]  /*0f40*/  IMAD.MOV.U32 R8, RZ, RZ, R17 ;  /* 0x000000ffff087224 */ /* 0x000fc800078e0011 */
[----:B------:R-:W-:-:S05]  /*0f50*/  FADD R8, R15, R8 ;  /* 0x000000080f087221 */ /* 0x000fca0000000000 */
[----:B------:R-:W-:-:S07]  /*0f60*/  MOV R19, R8 ;  /* 0x0000000800137202 */ /* 0x000fce0000000f00 */
[----:B------:R-:W-:Y:S05]  /*0f70*/  WARPSYNC.COLLECTIVE R16, `(.L_x_7241) ;  /* 0x0000000010087348 */ /* 0x000fea0003c00000 */
[----:B------:R0:W1:Y:S02]  /*0f80*/  SHFL.BFLY P1, R17, R19, R18, R21 ;  /* 0x0c00001213117389 */ /* 0x0000640000020015 */
[----:B01----:R-:W-:Y:S01]  /*0f90*/  ENDCOLLECTIVE ;  /* 0x000000000000791b */ /* 0x003fe20003800000 */
.L_x_7241:
[----:B------:R-:W-:Y:S01]  /*0fa0*/  MOV R13, R17 ;  /* 0x00000011000d7202 */ /* 0x000fe20000000f00 */
[----:B------:R-:W-:Y:S06]  /*0fb0*/  BRA `(.L_x_7242) ;  /* 0xfffffff8006c7947 */ /* 0x000fec000383ffff */
.L_x_7243:
        /* <DEDUP_REMOVED lines=12> */
.L_x_8113:


//--------------------- .text._ZN18transformer_engine13normalization19ln_bwd_tuned_kernelINS0_13Kernel_traitsI13__nv_bfloat16fS3_fjLj1536ELj1ELj1ELj4ELj16ENS0_18Kernel_traits_baseILj1536ES3_fS3_fjLj128EEEEEEEvNS0_20BackwardKernelParamsE --------------------------
	.section	.text._ZN18transformer_engine13normalization19ln_bwd_tuned_kernelINS0_13Kernel_traitsI13__nv_bfloat16fS3_fjLj1536ELj1ELj1ELj4ELj16ENS0_18Kernel_traits_baseILj1536ES3_fS3_fjLj128EEEEEEEvNS0_20BackwardKernelParamsE,"ax",@progbits
	.align	128
        .global         _ZN18transformer_engine13normalization19ln_bwd_tuned_kernelINS0_13Kernel_traitsI13__nv_bfloat16fS3_fjLj1536ELj1ELj1ELj4ELj16ENS0_18Kernel_traits_baseILj1536ES3_fS3_fjLj128EEEEEEEvNS0_20BackwardKernelParamsE
        .type           _ZN18transformer_engine13normalization19ln_bwd_tuned_kernelINS0_13Kernel_traitsI13__nv_bfloat16fS3_fjLj1536ELj1ELj1ELj4ELj16ENS0_18Kernel_traits_baseILj1536ES3_fS3_fjLj128EEEEEEEvNS0_20BackwardKernelParamsE,@function
        .size           _ZN18transformer_engine13normalization19ln_bwd_tuned_kernelINS0_13Kernel_traitsI13__nv_bfloat16fS3_fjLj1536ELj1ELj1ELj4ELj16ENS0_18Kernel_traits_baseILj1536ES3_fS3_fjLj128EEEEEEEvNS0_20BackwardKernelParamsE,(.L_x_8114 - _ZN18transformer_engine13normalization19ln_bwd_tuned_kernelINS0_13Kernel_traitsI13__nv_bfloat16fS3_fjLj1536ELj1ELj1ELj4ELj16ENS0_18Kernel_traits_baseILj1536ES3_fS3_fjLj128EEEEEEEvNS0_20BackwardKernelParamsE)
        .other          _ZN18transformer_engine13normalization19ln_bwd_tuned_kernelINS0_13Kernel_traitsI13__nv_bfloat16fS3_fjLj1536ELj1ELj1ELj4ELj16ENS0_18Kernel_traits_baseILj1536ES3_fS3_fjLj128EEEEEEEvNS0_20BackwardKernelParamsE,@"STO_CUDA_ENTRY STV_DEFAULT"
_ZN18transformer_engine13normalization19ln_bwd_tuned_kernelINS0_13Kernel_traitsI13__nv_bfloat16fS3_fjLj1536ELj1ELj1ELj4ELj16ENS0_18Kernel_traits_baseILj1536ES3_fS3_fjLj128EEEEEEEvNS0_20BackwardKernelParamsE:
.text._ZN18transformer_engine13normalization19ln_bwd_tuned_kernelINS0_13Kernel_traitsI13__nv_bfloat16fS3_fjLj1536ELj1ELj1ELj4ELj16ENS0_18Kernel_traits_baseILj1536ES3_fS3_fjLj128EEEEEEEvNS0_20BackwardKernelParamsE:
        /* <DEDUP_REMOVED lines=30> */
[----:B------:R-:W4:Y:S01]  /*01e0*/  LDG.E.64 R10, desc[UR6][R2.64+0x800] ;  /* 0x00080006020a7981 */ /* 0x000f22000c1e1b00 */
        /* <DEDUP_REMOVED lines=15> */
[----:B------:R-:W-:Y:S01]  /*02e0*/  IADD3 R55, R52, 0x4, RZ ;  /* 0x0000000434377810 */ /* 0x000fe20007ffe0ff */
[----:B0-----:R-:W-:-:S06]  /*02f0*/  ULEA UR4, UR5, UR4, 0x18 ;  /* 0x0000000405047291 */ /* 0x001fcc000f8ec03f */
[----:B------:R-:W-:Y:S02]  /*0300*/  MOV R54, UR4 ;  /* 0x0000000400367c02 */ /* 0x000fe40008000f00 */
[C---:B--2---:R-:W-:Y:S02]  /*0310*/  SHF.R.U64 R7, R4.reuse, 0x10, R5 ;  /* 0x0000001004077819 */ /* 0x044fe40000001205 */
[----:B------:R-:W-:Y:S02]  /*0320*/  SHF.L.U32 R58, R4, 0x10, RZ ;  /* 0x00000010043a7819 */ /* 0x000fe400000006ff */
[C---:B---3--:R-:W-:Y:S02]  /*0330*/  SHF.R.U64 R48, R8.reuse, 0x10, R9 ;  /* 0x0000001008307819 */ /* 0x048fe40000001209 */
[----:B------:R-:W-:Y:S01]  /*0340*/  SHF.L.U32 R6, R8, 0x10, RZ ;  /* 0x0000001008067819 */ /* 0x000fe200000006ff */
[----:B------:R-:W-:Y:S01]  /*0350*/  FADD R58, R51, R58 ;  /* 0x0000003a333a7221 */ /* 0x000fe20000000000 */
[----:B------:R-:W-:-:S02]  /*0360*/  SHF.R.U32.HI R4, RZ, 0x10, R5 ;  /* 0x00000010ff047819 */ /* 0x000fc40000011605 */
[----:B------:R-:W-:Y:S01]  /*0370*/  SHF.L.U32 R56, R5, 0x10, RZ ;  /* 0x0000001005387819 */ /* 0x000fe200000006ff */
[C---:B------:R-:W-:Y:S01]  /*0380*/  FADD R37, R51.reuse, R6 ;  /* 0x0000000633257221 */ /* 0x040fe20000000000 */
[C---:B----4-:R-:W-:Y:S02]  /*0390*/  SHF.L.U32 R8, R10.reuse, 0x10, RZ ;  /* 0x000000100a087819 */ /* 0x050fe400000006ff */
[----:B------:R-:W-:Y:S01]  /*03a0*/  SHF.R.U32.HI R5, RZ, 0x10, R9 ;  /* 0x00000010ff057819 */ /* 0x000fe20000011609 */
[C---:B------:R-:W-:Y:S01]  /*03b0*/  FADD R56, R51.reuse, R56 ;  /* 0x0000003833387221 */ /* 0x040fe20000000000 */
[--C-:B------:R-:W-:Y:S01]  /*03c0*/  SHF.R.U64 R50, R10, 0x10, R11.reuse ;  /* 0x000000100a327819 */ /* 0x100fe2000000120b */
[----:B------:R-:W-:Y:S01]  /*03d0*/  FADD R39, R51, R8 ;  /* 0x0000000833277221 */ /* 0x000fe20000000000 */
[----:B------:R-:W-:Y:S02]  /*03e0*/  SHF.R.U32.HI R3, RZ, 0x10, R11 ;  /* 0x00000010ff037819 */ /* 0x000fe4000001160b */
[----:B------:R-:W-:-:S02]  /*03f0*/  SHF.L.U32 R38, R9, 0x10, RZ ;  /* 0x0000001009267819 */ /* 0x000fc400000006ff */
        /* <DEDUP_REMOVED lines=19> */
[----:B------:R-:W-:-:S07]  /*0530*/  CS2R R2, SRZ ;  /* 0x0000000000027805 */ /* 0x000fce000001ff00 */
.L_x_7247:
        /* <DEDUP_REMOVED lines=8> */
[----:B0-----:R-:W-:-:S04]  /*05c0*/  IMAD.WIDE.U32 R16, R63, 0x10, R28 ;  /* 0x000000103f107825 */ /* 0x001fc800078e001c */
[----:B------:R-:W-:Y:S02]  /*05d0*/  IMAD.WIDE.U32 R24, R62, 0x10, R28 ;  /* 0x000000103e187825 */ /* 0x000fe400078e001c */
[----:B------:R-:W4:Y:S02]  /*05e0*/  LDG.E.128 R16, desc[UR6][R16.64] ;  /* 0x0000000610107981 */ /* 0x000f24000c1e1d00 */
[----:B-1----:R-:W-:Y:S02]  /*05f0*/  IMAD.WIDE R66, R59, 0x4, R66 ;  /* 0x000000043b427825 */ /* 0x002fe400078e0242 */
[----:B------:R-:W5:Y:S02]  /*0600*/  LDG.E.128 R24, desc[UR6][R24.64] ;  /* 0x0000000618187981 */ /* 0x000f64000c1e1d00 */
[----:B------:R-:W-:Y:S02]  /*0610*/  IMAD.WIDE.U32 R28, R61, 0x10, R28 ;  /* 0x000000103d1c7825 */ /* 0x000fe400078e001c */
[----:B------:R-:W4:Y:S02]  /*0620*/  LDG.E R75, desc[UR6][R66.64] ;  /* 0x00000006424b7981 */ /* 0x000f24000c1e1900 */
[----:B--2---:R-:W-:-:S02]  /*0630*/  IMAD.WIDE.U32 R42, R63, 0x8, R46 ;  /* 0x000000083f2a7825 */ /* 0x004fc400078e002e */
[----:B------:R-:W2:Y:S04]  /*0640*/  LDG.E.128 R28, desc[UR6][R28.64] ;  /* 0x000000061c1c7981 */ /* 0x000ea8000c1e1d00 */
[----:B------:R-:W2:Y:S01]  /*0650*/  LDG.E.64 R42, desc[UR6][R42.64] ;  /* 0x000000062a2a7981 */ /* 0x000ea2000c1e1b00 */
[----:B---3--:R-:W-:-:S05]  /*0660*/  IMAD.WIDE R70, R59, 0x4, R70 ;  /* 0x000000043b467825 */ /* 0x008fca00078e0246 */
[----:B------:R-:W3:Y:S01]  /*0670*/  LDG.E R60, desc[UR6][R70.64] ;  /* 0x00000006463c7981 */ /* 0x000ee2000c1e1900 */
[----:B------:R-:W-:-:S04]  /*0680*/  IMAD.WIDE.U32 R44, R62, 0x8, R46 ;  /* 0x000000083e2c7825 */ /* 0x000fc800078e002e */
[----:B------:R-:W-:Y:S02]  /*0690*/  IMAD.WIDE.U32 R46, R61, 0x8, R46 ;  /* 0x000000083d2e7825 */ /* 0x000fe400078e002e */
[----:B------:R-:W3:Y:S04]  /*06a0*/  LDG.E.64 R44, desc[UR6][R44.64] ;  /* 0x000000062c2c7981 */ /* 0x000ee8000c1e1b00 */
[----:B------:R-:W3:Y:S01]  /*06b0*/  LDG.E.64 R46, desc[UR6][R46.64] ;  /* 0x000000062e2e7981 */ /* 0x000ee2000c1e1b00 */
[----:B------:R-:W-:Y:S01]  /*06c0*/  UMOV UR4, 0xffffffff ;  /* 0xffffffff00047882 */ /* 0x000fe20000000000 */
[----:B------:R-:W-:Y:S01]  /*06d0*/  LOP3.LUT P1, RZ, R0, 0x1f, RZ, 0xc0, !PT ;  /* 0x0000001f00ff7812 */ /* 0x000fe2000782c0ff */
[--C-:B----4-:R-:W-:Y:S01]  /*06e0*/  FADD R81, R17, -R75.reuse ;  /* 0x8000004b11517221 */ /* 0x110fe20000000000 */
[----:B------:R-:W-:Y:S01]  /*06f0*/  FADD R77, R19, -R75 ;  /* 0x8000004b134d7221 */ /* 0x000fe20000000000 */
[C---:B-----5:R-:W-:Y:S01]  /*0700*/  FADD R65, -R75.reuse, R25 ;  /* 0x000000194b417221 */ /* 0x060fe20000000100 */
[--C-:B------:R-:W-:Y:S01]  /*0710*/  FADD R83, R16, -R75.reuse ;  /* 0x8000004b10537221 */ /* 0x100fe20000000000 */
[----:B------:R-:W-:Y:S01]  /*0720*/  FADD R79, R18, -R75 ;  /* 0x8000004b124f7221 */ /* 0x000fe20000000000 */
[C---:B------:R-:W-:Y:S01]  /*0730*/  FADD R67, -R75.reuse, R24 ;  /* 0x000000184b437221 */ /* 0x040fe20000000100 */
[C---:B------:R-:W-:Y:S01]  /*0740*/  FADD R25, -R75.reuse, R26 ;  /* 0x0000001a4b197221 */ /* 0x040fe20000000100 */
[C---:B------:R-:W-:Y:S01]  /*0750*/  FADD R27, -R75.reuse, R27 ;  /* 0x0000001b4b1b7221 */ /* 0x040fe20000000100 */
[C---:B--2---:R-:W-:Y:S01]  /*0760*/  FADD R19, -R75.reuse, R28 ;  /* 0x0000001c4b137221 */ /* 0x044fe20000000100 */
[C---:B------:R-:W-:Y:S01]  /*0770*/  FADD R69, -R75.reuse, R29 ;  /* 0x0000001d4b457221 */ /* 0x040fe20000000100 */
[C---:B------:R-:W-:Y:S01]  /*0780*/  FADD R17, -R75.reuse, R30 ;  /* 0x0000001e4b117221 */ /* 0x040fe20000000100 */
[----:B------:R-:W-:Y:S01]  /*0790*/  FADD R75, -R75, R31 ;  /* 0x0000001f4b4b7221 */ /* 0x000fe20000000100 */
[----:B------:R-:W-:-:S02]  /*07a0*/  SHF.L.U32 R31, R42, 0x10, RZ ;  /* 0x000000102a1f7819 */ /* 0x000fc400000006ff */
[--C-:B------:R-:W-:Y:S01]  /*07b0*/  SHF.R.U64 R42, R42, 0x10, R43.reuse ;  /* 0x000000102a2a7819 */ /* 0x100fe2000000122b */
[----:B---3--:R-:W-:Y:S01]  /*07c0*/  FMUL R78, R83, R60 ;  /* 0x0000003c534e7220 */ /* 0x008fe20000400000 */
[----:B------:R-:W-:Y:S01]  /*07d0*/  FMUL R30, R60, R77 ;  /* 0x0000004d3c1e7220 */ /* 0x000fe20000400000 */
[----:B------:R-:W-:Y:S01]  /*07e0*/  FMUL R77, R58, R31 ;  /* 0x0000001f3a4d7220 */ /* 0x000fe20000400000 */
[----:B------:R-:W-:Y:S02]  /*07f0*/  SHF.L.U32 R42, R42, 0x10, RZ ;  /* 0x000000102a2a7819 */ /* 0x000fe400000006ff */
[----:B------:R-:W-:Y:S01]  /*0800*/  SHF.L.U32 R29, R43, 0x10, RZ ;  /* 0x000000102b1d7819 */ /* 0x000fe200000006ff */
[----:B------:R-:W-:Y:S01]  /*0810*/  FMUL R28, R60, R79 ;  /* 0x0000004f3c1c7220 */ /* 0x000fe20000400000 */
[----:B------:R-:W-:Y:S01]  /*0820*/  SHF.R.U32.HI R43, RZ, 0x10, R43 ;  /* 0x00000010ff2b7819 */ /* 0x000fe2000001162b */
[----:B------:R-:W-:Y:S01]  /*0830*/  FADD R36, R31, R36 ;  /* 0x000000241f247221 */ /* 0x000fe20000000000 */
[----:B------:R-:W-:Y:S01]  /*0840*/  FFMA R53, R78, R31, R53 ;  /* 0x0000001f4e357223 */ /* 0x000fe20000000035 */
[-C--:B------:R-:W-:Y:S01]  /*0850*/  FMUL R31, R57, R42.reuse ;  /* 0x0000002a391f7220 */ /* 0x080fe20000400000 */
[----:B------:R-:W-:Y:S01]  /*0860*/  FADD R70, RZ, R77 ;  /* 0x0000004dff467221 */ /* 0x000fe20000000000 */
[----:B------:R-:W-:Y:S01]  /*0870*/  FMUL R76, R60, R81 ;  /* 0x000000513c4c7220 */ /* 0x000fe20000400000 */
[----:B------:R-:W-:Y:S01]  /*0880*/  FFMA R79, R78, R77, RZ ;  /* 0x0000004d4e4f7223 */ /* 0x000fe200000000ff */
[----:B------:R-:W-:Y:S01]  /*0890*/  SHF.L.U32 R43, R43, 0x10, RZ ;  /* 0x000000102b2b7819 */ /* 0x000fe200000006ff */
[----:B------:R-:W-:Y:S01]  /*08a0*/  FADD R32, R29, R32 ;  /* 0x000000201d207221 */ /* 0x000fe20000000000 */
[----:B------:R-:W-:Y:S01]  /*08b0*/  SHF.R.U64 R68, R44, 0x10, R45 ;  /* 0x000000102c447819 */ /* 0x000fe2000000122d */
[-C--:B------:R-:W-:Y:S01]  /*08c0*/  FFMA R33, R28, R29.reuse, R33 ;  /* 0x0000001d1c217223 */ /* 0x080fe20000000021 */
[----:B------:R-:W-:Y:S01]  /*08d0*/  FMUL R29, R56, R29 ;  /* 0x0000001d381d7220 */ /* 0x000fe20000400000 */
[----:B------:R-:W-:Y:S01]  /*08e0*/  FADD R70, R70, R31 ;  /* 0x0000001f46467221 */ /* 0x000fe20000000000 */
[----:B------:R-:W-:Y:S01]  /*08f0*/  SHF.L.U32 R71, R45, 0x10, RZ ;  /* 0x000000102d477819 */ /* 0x000fe200000006ff */
[----:B------:R-:W-:Y:S01]  /*0900*/  FFMA R79, R76, R31, R79 ;  /* 0x0000001f4c4f7223 */ /* 0x000fe2000000004f */
[----:B------:R-:W-:Y:S01]  /*0910*/  SHF.R.U32.HI R26, RZ, 0x10, R45 ;  /* 0x00000010ff1a7819 */ /* 0x000fe2000001162d */
[----:B------:R-:W-:Y:S01]  /*0920*/  FMUL R45, R60, R67 ;  /* 0x000000433c2d7220 */ /* 0x000fe20000400000 */
[----:B------:R-:W-:Y:S01]  /*0930*/  SHF.L.U32 R66, R44, 0x10, RZ ;  /* 0x000000102c427819 */ /* 0x000fe200000006ff */
[-C--:B------:R-:W-:Y:S01]  /*0940*/  FFMA R23, R30, R43.reuse, R23 ;  /* 0x0000002b1e177223 */ /* 0x080fe20000000017 */
[----:B------:R-:W-:Y:S01]  /*0950*/  SHF.L.U32 R16, R46, 0x10, RZ ;  /* 0x000000102e107819 */ /* 0x000fe200000006ff */
[----:B------:R-:W-:Y:S01]  /*0960*/  FADD R22, R43, R22 ;  /* 0x000000162b167221 */ /* 0x000fe20000000000 */
[----:B------:R-:W-:Y:S01]  /*0970*/  SHF.L.U32 R67, R68, 0x10, RZ ;  /* 0x0000001044437819 */ /* 0x000fe200000006ff */
[----:B------:R-:W-:Y:S01]  /*0980*/  FMUL R43, R41, R43 ;  /* 0x0000002b292b7220 */ /* 0x000fe20000400000 */
[----:B------:R-:W-:Y:S01]  /*0990*/  FMUL R68, R60, R19 ;  /* 0x000000133c447220 */ /* 0x000fe20000400000 */
[----:B------:R-:W-:Y:S01]  /*09a0*/  FADD R70, R70, R29 ;  /* 0x0000001d46467221 */ /* 0x000fe20000000000 */
[----:B------:R-:W-:Y:S01]  /*09b0*/  FFMA R79, R28, R29, R79 ;  /* 0x0000001d1c4f7223 */ /* 0x000fe2000000004f */
[----:B------:R-:W-:Y:S01]  /*09c0*/  FFMA R35, R76, R42, R35 ;  /* 0x0000002a4c237223 */ /* 0x000fe20000000023 */
[----:B------:R-:W-:Y:S01]  /*09d0*/  FADD R34, R42, R34 ;  /* 0x000000222a227221 */ /* 0x000fe20000000000 */
        /* <DEDUP_REMOVED lines=20> */
[----:B------:R-:W-:Y:S01]  /*0b20*/  SHF.L.U32 R26, R26, 0x10, RZ ;  /* 0x000000101a1a7819 */ /* 0x000fe200000006ff */
[----:B------:R-:W-:Y:S01]  /*0b30*/  FFMA R19, R42, R67, R19 ;  /* 0x000000432a137223 */ /* 0x000fe20000000013 */
[----:B------:R-:W-:Y:S01]  /*0b40*/  FADD R12, R71, R12 ;  /* 0x0000000c470c7221 */ /* 0x000fe20000000000 */
[----:B------:R-:W-:Y:S01]  /*0b50*/  FFMA R13, R44, R71, R13 ;  /* 0x000000472c0d7223 */ /* 0x000fe2000000000d */
[----:B------:R-:W-:Y:S01]  /*0b60*/  FADD R16, R70, R47 ;  /* 0x0000002f46107221 */ /* 0x000fe20000000000 */
[----:B------:R-:W-:Y:S01]  /*0b70*/  FMUL R71, R49, R26 ;  /* 0x0000001a31477220 */ /* 0x000fe20000400000 */
        /* <DEDUP_REMOVED lines=10> */
[----:B------:R-:W-:Y:S01]  /*0c20*/  FADD R9, R24, R9 ;  /* 0x0000000918097221 */ /* 0x000fe20000000000 */
[----:B------:R-:W-:Y:S01]  /*0c30*/  FFMA R2, R69, R24, R2 ;  /* 0x0000001845027223 */ /* 0x000fe20000000002 */
[----:B------:R-:W-:Y:S01]  /*0c40*/  SHF.L.U32 R18, R18, 0x10, RZ ;  /* 0x0000001012127819 */ /* 0x000fe200000006ff */
        /* <DEDUP_REMOVED lines=9> */
[----:B------:R-:W-:Y:S01]  /*0ce0*/  FFMA R11, R46, R26, R11 ;  /* 0x0000001a2e0b7223 */ /* 0x000fe2000000000b */
[----:B------:R-:W-:Y:S01]  /*0cf0*/  FADD R10, R26, R10 ;  /* 0x0000000a1a0a7221 */ /* 0x000fe20000000000 */
        /* <DEDUP_REMOVED lines=23> */
.L_x_7258:
        /* <DEDUP_REMOVED lines=15> */
.L_x_7246:
        /* <DEDUP_REMOVED lines=17> */
[----:B------:R-:W-:Y:S01]  /*1070*/  FMUL R19, R19, 0.00065104168606922030449 ;  /* 0x3a2aaaab13137820 */ /* 0x000fe20000400000 */
[----:B------:R-:W-:Y:S02]  /*1080*/  FMUL R18, R16, 0.00065104168606922030449 ;  /* 0x3a2aaaab10127820 */ /* 0x000fe40000400000 */
[----:B------:R-:W0:Y:S02]  /*1090*/  LDC.64 R16, c[0x0][0x278] ;  /* 0x00009e00ff107b82 */ /* 0x000e240000000a00 */
        /* <DEDUP_REMOVED lines=65> */
.L_x_7244:
        /* <DEDUP_REMOVED lines=10> */
[----:B------:R-:W-:-:S04]  /*1550*/  IMAD.WIDE.U32 R6, R9, 0x10, R10 ;  /* 0x0000001009067825 */ /* 0x000fc800078e000a */
        /* <DEDUP_REMOVED lines=10> */
.L_x_7245:
[----:B------:R-:W-:Y:S01]  /*1600*/  HFMA2.MMA R25, -RZ, RZ, 0, 9.5367431640625e-07 ;  /* 0x00000010ff197435 */ /* 0x000fe200000001ff */
[----:B------:R-:W-:Y:S02]  /*1610*/  MOV R26, R84 ;  /* 0x00000054001a7202 */ /* 0x000fe40000000f00 */
[----:B------:R-:W-:Y:S02]  /*1620*/  MOV R24, 0x1f ;  /* 0x0000001f00187802 */ /* 0x000fe40000000f00 */
[----:B------:R-:W-:-:S07]  /*1630*/  MOV R27, 0xffffffff ;  /* 0xffffffff001b7802 */ /* 0x000fce0000000f00 */
[----:B------:R-:W-:Y:S05]  /*1640*/  WARPSYNC.COLLECTIVE R27, `(.L_x_7248) ;  /* 0x000000001b087348 */ /* 0x000fea0003c00000 */
[----:B------:R0:W1:Y:S02]  /*1650*/  SHFL.DOWN P0, R18, R26, R25, R24 ;  /* 0x080000191a127389 */ /* 0x0000640000000018 */
[----:B01----:R-:W-:Y:S01]  /*1660*/  ENDCOLLECTIVE ;  /* 0x000000000000791b */ /* 0x003fe20003800000 */
.L_x_7248:
[----:B------:R-:W-:Y:S02]  /*1670*/  MOV R26, R16 ;  /* 0x00000010001a7202 */ /* 0x000fe40000000f00 */
[----:B------:R-:W-:-:S07]  /*1680*/  MOV R81, R18 ;  /* 0x0000001200517202 */ /* 0x000fce0000000f00 */
[----:B------:R-:W-:Y:S05]  /*1690*/  WARPSYNC.COLLECTIVE R27, `(.L_x_7249) ;  /* 0x000000001b087348 */ /* 0x000fea0003c00000 */
[----:B------:R0:W1:Y:S02]  /*16a0*/  SHFL.DOWN P0, R18, R26, R25, R24 ;  /* 0x080000191a127389 */ /* 0x0000640000000018 */
[----:B01----:R-:W-:Y:S01]  /*16b0*/  ENDCOLLECTIVE ;  /* 0x000000000000791b */ /* 0x003fe20003800000 */
.L_x_7249:
[----:B------:R-:W-:Y:S01]  /*16c0*/  FADD R81, R84, R81 ;  /* 0x0000005154517221 */ /* 0x000fe20000000000 */
[----:B------:R-:W-:-:S04]  /*16d0*/  HFMA2.MMA R25, -RZ, RZ, 0, 4.76837158203125e-07 ;  /* 0x00000008ff197435 */ /* 0x000fc800000001ff */
[----:B------:R-:W-:Y:S01]  /*16e0*/  MOV R26, R81 ;  /* 0x00000051001a7202 */ /* 0x000fe20000000f00 */
[----:B------:R-:W-:-:S07]  /*16f0*/  FADD R17, R16, R18 ;  /* 0x0000001210117221 */ /* 0x000fce0000000000 */
[----:B------:R-:W-:Y:S05]  /*1700*/  WARPSYNC.COLLECTIVE R27, `(.L_x_7250) ;  /* 0x000000001b087348 */ /* 0x000fea0003c00000 */
[----:B------:R0:W1:Y:S02]  /*1710*/  SHFL.DOWN P0, R18, R26, R25, R24 ;  /* 0x080000191a127389 */ /* 0x0000640000000018 */
[----:B01----:R-:W-:Y:S01]  /*1720*/  ENDCOLLECTIVE ;  /* 0x000000000000791b */ /* 0x003fe20003800000 */
.L_x_7250:
[----:B------:R-:W-:Y:S02]  /*1730*/  MOV R26, R17 ;  /* 0x00000011001a7202 */ /* 0x000fe40000000f00 */
[----:B------:R-:W-:-:S07]  /*1740*/  MOV R82, R18 ;  /* 0x0000001200527202 */ /* 0x000fce0000000f00 */
[----:B------:R-:W-:Y:S05]  /*1750*/  WARPSYNC.COLLECTIVE R27, `(.L_x_7251) ;  /* 0x000000001b087348 */ /* 0x000fea0003c00000 */
[----:B------:R0:W1:Y:S02]  /*1760*/  SHFL.DOWN P0, R18, R26, R25, R24 ;  /* 0x080000191a127389 */ /* 0x0000640000000018 */
[----:B01----:R-:W-:Y:S01]  /*1770*/  ENDCOLLECTIVE ;  /* 0x000000000000791b */ /* 0x003fe20003800000 */
.L_x_7251:
[----:B------:R-:W-:Y:S01]  /*1780*/  FADD R82, R81, R82 ;  /* 0x0000005251527221 */ /* 0x000fe20000000000 */
[----:B------:R-:W-:-:S04]  /*1790*/  HFMA2.MMA R25, -RZ, RZ, 0, 2.384185791015625e-07 ;  /* 0x00000004ff197435 */ /* 0x000fc800000001ff */
[----:B------:R-:W-:Y:S01]  /*17a0*/  MOV R26, R82 ;  /* 0x00000052001a7202 */ /* 0x000fe20000000f00 */
[----:B------:R-:W-:-:S07]  /*17b0*/  FADD R80, R17, R18 ;  /* 0x0000001211507221 */ /* 0x000fce0000000000 */
[----:B------:R-:W-:Y:S05]  /*17c0*/  WARPSYNC.COLLECTIVE R27, `(.L_x_7252) ;  /* 0x000000001b087348 */ /* 0x000fea0003c00000 */
[----:B------:R0:W1:Y:S02]  /*17d0*/  SHFL.DOWN P0, R18, R26, R25, R24 ;  /* 0x080000191a127389 */ /* 0x0000640000000018 */
[----:B01----:R-:W-:Y:S01]  /*17e0*/  ENDCOLLECTIVE ;  /* 0x000000000000791b */ /* 0x003fe20003800000 */
.L_x_7252:
[----:B------:R-:W-:Y:S02]  /*17f0*/  MOV R26, R80 ;  /* 0x00000050001a7202 */ /* 0x000fe40000000f00 */
[----:B------:R-:W-:-:S07]  /*1800*/  MOV R19, R18 ;  /* 0x0000001200137202 */ /* 0x000fce0000000f00 */
[----:B------:R-:W-:Y:S05]  /*1810*/  WARPSYNC.COLLECTIVE R27, `(.L_x_7253) ;  /* 0x000000001b087348 */ /* 0x000fea0003c00000 */
[----:B------:R0:W1:Y:S02]  /*1820*/  SHFL.DOWN P0, R18, R26, R25, R24 ;  /* 0x080000191a127389 */ /* 0x0000640000000018 */
[----:B01----:R-:W-:Y:S01]  /*1830*/  ENDCOLLECTIVE ;  /* 0x000000000000791b */ /* 0x003fe20003800000 */
.L_x_7253:
[----:B------:R-:W-:Y:S01]  /*1840*/  FADD R19, R82, R19 ;  /* 0x0000001352137221 */ /* 0x000fe20000000000 */
[----:B------:R-:W-:-:S04]  /*1850*/  HFMA2.MMA R25, -RZ, RZ, 0, 1.1920928955078125e-07 ;  /* 0x00000002ff197435 */ /* 0x000fc800000001ff */
[----:B------:R-:W-:Y:S01]  /*1860*/  MOV R26, R19 ;  /* 0x00000013001a7202 */ /* 0x000fe20000000f00 */
[----:B------:R-:W-:-:S07]  /*1870*/  FADD R79, R80, R18 ;  /* 0x00000012504f7221 */ /* 0x000fce0000000000 */
[----:B------:R-:W-:Y:S05]  /*1880*/  WARPSYNC.COLLECTIVE R27, `(.L_x_7254) ;  /* 0x000000001b087348 */ /* 0x000fea0003c00000 */
[----:B------:R0:W1:Y:S02]  /*1890*/  SHFL.DOWN P0, R18, R26, R25, R24 ;  /* 0x080000191a127389 */ /* 0x0000640000000018 */
[----:B01----:R-:W-:Y:S01]  /*18a0*/  ENDCOLLECTIVE ;  /* 0x000000000000791b */ /* 0x003fe20003800000 */
.L_x_7254:
[----:B------:R-:W-:Y:S02]  /*18b0*/  MOV R26, R79 ;  /* 0x0000004f001a7202 */ /* 0x000fe40000000f00 */
[----:B------:R-:W-:-:S07]  /*18c0*/  MOV R16, R18 ;  /* 0x0000001200107202 */ /* 0x000fce0000000f00 */
[----:B------:R-:W-:Y:S05]  /*18d0*/  WARPSYNC.COLLECTIVE R27, `(.L_x_7255) ;  /* 0x000000001b087348 */ /* 0x000fea0003c00000 */
[----:B------:R0:W1:Y:S02]  /*18e0*/  SHFL.DOWN P0, R18, R26, R25, R24 ;  /* 0x080000191a127389 */ /* 0x0000640000000018 */
[----:B01----:R-:W-:Y:S01]  /*18f0*/  ENDCOLLECTIVE ;  /* 0x000000000000791b */ /* 0x003fe20003800000 */
.L_x_7255:
[----:B------:R-:W-:Y:S01]  /*1900*/  FADD R16, R19, R16 ;  /* 0x0000001013107221 */ /* 0x000fe20000000000 */
[----:B------:R-:W-:-:S04]  /*1910*/  HFMA2.MMA R25, -RZ, RZ, 0, 5.9604644775390625e-08 ;  /* 0x00000001ff197435 */ /* 0x000fc800000001ff */
[----:B------:R-:W-:Y:S01]  /*1920*/  MOV R26, R16 ;  /* 0x00000010001a7202 */ /* 0x000fe20000000f00 */
[----:B------:R-:W-:-:S07]  /*1930*/  FADD R17, R79, R18 ;  /* 0x000000124f117221 */ /* 0x000fce0000000000 */
[----:B------:R-:W-:Y:S05]  /*1940*/  WARPSYNC.COLLECTIVE R27, `(.L_x_7256) ;  /* 0x000000001b087348 */ /* 0x000fea0003c00000 */
[----:B------:R0:W1:Y:S02]  /*1950*/  SHFL.DOWN P0, R18, R26, R25, R24 ;  /* 0x080000191a127389 */ /* 0x0000640000000018 */
[----:B01----:R-:W-:Y:S01]  /*1960*/  ENDCOLLECTIVE ;  /* 0x000000000000791b */ /* 0x003fe20003800000 */
.L_x_7256:
[----:B------:R-:W-:Y:S02]  /*1970*/  MOV R26, R17 ;  /* 0x00000011001a7202 */ /* 0x000fe40000000f00 */
[----:B------:R-:W-:-:S07]  /*1980*/  MOV R19, R18 ;  /* 0x0000001200137202 */ /* 0x000fce0000000f00 */
[----:B------:R-:W-:Y:S05]  /*1990*/  WARPSYNC.COLLECTIVE R27, `(.L_x_7257) ;  /* 0x000000001b087348 */ /* 0x000fea0003c00000 */
[----:B------:R0:W1:Y:S02]  /*19a0*/  SHFL.DOWN P0, R18, R26, R25, R24 ;  /* 0x080000191a127389 */ /* 0x0000640000000018 */
[----:B01----:R-:W-:Y:S01]  /*19b0*/  ENDCOLLECTIVE ;  /* 0x000000000000791b */ /* 0x003fe20003800000 */
.L_x_7257:
[----:B------:R-:W-:Y:S05]  /*19c0*/  BRA `(.L_x_7258) ;  /* 0xfffffff400287947 */ /* 0x000fea000383ffff */
.L_x_7259:
        /* <DEDUP_REMOVED lines=11> */
.L_x_8114:


//--------------------- .text._ZN18transformer_engine13normalization28ln_bwd_finalize_tuned_kernelINS0_22Kernel_traits_finalizeILj1536E13__nv_bfloat16S3_S3_fjLj1024ELj4ENS0_18Kernel_traits_baseILj1536ES3_S3_S3_fjLj1024EEEEEEEvNS0_20BackwardKernelParamsE --------------------------
	.section	.text._ZN18transformer_engine13normalization28ln_bwd_finalize_tuned_kernelINS0_22Kernel_traits_finalizeILj1536E13__nv_bfloat16S3_S3_fjLj1024ELj4ENS0_18Kernel_traits_baseILj1536ES3_S3_S3_fjLj1024EEEEEEEvNS0_20BackwardKernelParamsE,"ax",@progbits
	.align	128
        .global         _ZN18transformer_engine13normalization28ln_bwd_finalize_tuned_kernelINS0_22Kernel_traits_finalizeILj1536E13__nv_bfloat16S3_S3_fjLj1024ELj4ENS0_18Kernel_traits_baseILj1536ES3_S3_S3_fjLj1024EEEEEEEvNS0_20BackwardKernelParamsE
        .type           _ZN18transformer_engine13normalization28ln_bwd_finalize_tuned_kernelINS0_22Kernel_traits_finalizeILj1536E13__nv_bfloat16S3_S3_fjLj1024ELj4ENS0_18Kernel_traits_baseILj1536ES3_S3_S3_fjLj1024EEEEEEEvNS0_20BackwardKernelParamsE,@function
        .size           _ZN18transformer_engine13normalization28ln_bwd_finalize_tuned_kernelINS0_22Kernel_traits_finalizeILj1536E13__nv_bfloat16S3_S3_fjLj1024ELj4ENS0_18Kernel_traits_baseILj1536ES3_S3_S3_fjLj1024EEEEEEEvNS0_20BackwardKernelParamsE,(.L_x_8115 - _ZN18transformer_engine13normalization28ln_bwd_finalize_tuned_kernelINS0_22Kernel_traits_finalizeILj1536E13__nv_bfloat16S3_S3_fjLj1024ELj4ENS0_18Kernel_traits_baseILj1536ES3_S3_S3_fjLj1024EEEEEEEvNS0_20BackwardKernelParamsE)
        .other          _ZN18transformer_engine13normalization28ln_bwd_finalize_tuned_kernelINS0_22Kernel_traits_finalizeILj1536E13__nv_bfloat16S3_S3_fjLj1024ELj4ENS0_18Kernel_traits_baseILj1536ES3_S3_S3_fjLj1024EEEEEEEvNS0_20BackwardKernelParamsE,@"STO_CUDA_ENTRY STV_DEFAULT"
_ZN18transformer_engine13normalization28ln_bwd_finalize_tuned_kernelINS0_22Kernel_traits_finalizeILj1536E13__nv_bfloat16S3_S3_fjLj1024ELj4ENS0_18Kernel_traits_baseILj1536ES3_S3_S3_fjLj1024EEEEEEEvNS0_20BackwardKernelParamsE:
.text._ZN18transformer_engine13normalization28ln_bwd_finalize_tuned_kernelINS0_22Kernel_traits_finalizeILj1536E13__nv_bfloat16S3_S3_fjLj1024ELj4ENS0_18Kernel_traits_baseILj1536ES3_S3_S3_fjLj1024EEEEEEEvNS0_20BackwardKernelParamsE:
        /* <DEDUP_REMOVED lines=20> */
.L_x_7271:
        /* <DEDUP_REMOVED lines=28> */
.L_x_7264:
        /* <DEDUP_REMOVED lines=33> */
.L_x_7263:
[----:B------:R-:W-:Y:S05]  /*0510*/  BSYNC B1 ;  /* 0x0000000000017941 */ /* 0x000fea0003800000 */
.L_x_7262:
        /* <DEDUP_REMOVED lines=23> */
.L_x_7266:
[----:B------:R-:W-:Y:S05]  /*0690*/  BSYNC B1 ;  /* 0x0000000000017941 */ /* 0x000fea0003800000 */
.L_x_7265:
        /* <DEDUP_REMOVED lines=11> */
.L_x_7261:
[----:B------:R-:W-:Y:S05]  /*0750*/  BSYNC B0 ;  /* 0x0000000000007941 */ /* 0x000fea0003800000 */
.L_x_7260:
        /* <DEDUP_REMOVED lines=33> */
.L_x_7282:
[----:B------:R-:W-:Y:S01]  /*0970*/  @!P0 SHF.R.U32.HI R11, RZ, 0x3, R0 ;  /* 0x00000003ff0b8819 */ /* 0x000fe20000011600 */
[----:B--2---:R-:W-:Y:S01]  /*0980*/  FADD R13, R8, R13 ;  /* 0x0000000d080d7221 */ /* 0x004fe20000000000 */
[----:B-1----:R-:W-:Y:S02]  /*0990*/  FADD R9, R10, R9 ;  /* 0x000000090a097221 */ /* 0x002fe40000000000 */
[----:B0-----:R-:W-:-:S05]  /*09a0*/  @!P0 LOP3.LUT R8, R11, 0x1ffffffc, RZ, 0xc0, !PT ;  /* 0x1ffffffc0b088812 */ /* 0x001fca00078ec0ff */
[----:B------:R1:W-:Y:S04]  /*09b0*/  @!P0 STS [R8+UR4+0x2000], R13 ;  /* 0x0020000d08008988 */ /* 0x0003e80008000804 */
[----:B------:R1:W-:Y:S02]  /*09c0*/  @!P0 STS [R8+UR4+0x2080], R9 ;  /* 0x0020800908008988 */ /* 0x0003e40008000804 */
.L_x_7267:
        /* <DEDUP_REMOVED lines=18> */
.L_x_7270:
[----:B------:R-:W-:Y:S05]  /*0af0*/  BSYNC B0 ;  /* 0x0000000000007941 */ /* 0x000fea0003800000 */
.L_x_7269:
[C---:B------:R-:W-:Y:S02]  /*0b00*/  ISETP.GT.U32.AND P0, PT, R5.reuse, -0x601, PT ;  /* 0xfffff9ff0500780c */ /* 0x040fe40003f04070 */
[----:B------:R-:W-:Y:S02]  /*0b10*/  IADD3 R5, R5, 0x600, RZ ;  /* 0x0000060005057810 */ /* 0x000fe40007ffe0ff */
[----:B------:R-:W-:-:S09]  /*0b20*/  IADD3 R6, R6, 0x300, RZ ;  /* 0x0000030006067810 */ /* 0x000fd20007ffe0ff */
[----:B------:R-:W-:Y:S05]  /*0b30*/  @P0 BRA `(.L_x_7271) ;  /* 0xfffffff400800947 */ /* 0x000fea000383ffff */
[----:B------:R-:W-:Y:S05]  /*0b40*/  EXIT ;  /* 0x000000000000794d */ /* 0x000fea0003800000 */
.L_x_7268:
[----:B------:R-:W-:Y:S01]  /*0b50*/  HFMA2.MMA R18, -RZ, RZ, 0, 5.9604644775390625e-08 ;  /* 0x00000001ff127435 */ /* 0x000fe200000001ff */
[----:B0-----:R-:W-:Y:S01]  /*0b60*/  IMAD.MOV.U32 R19, RZ, RZ, R10 ;  /* 0x000000ffff137224 */ /* 0x001fe200078e000a */
[----:B------:R-:W-:Y:S02]  /*0b70*/  MOV R21, 0x1f ;  /* 0x0000001f00157802 */ /* 0x000fe40000000f00 */
[----:B------:R-:W-:-:S07]  /*0b80*/  MOV R16, 0xffffffff ;  /* 0xffffffff00107802 */ /* 0x000fce0000000f00 */
[----:B-12---:R-:W-:Y:S05]  /*0b90*/  WARPSYNC.COLLECTIVE R16, `(.L_x_7272) ;  /* 0x0000000010087348 */ /* 0x006fea0003c00000 */
[----:B------:R0:W3:Y:S02]  /*0ba0*/  SHFL.BFLY P1, R17, R19, R18, R21 ;  /* 0x0c00001213117389 */ /* 0x0000e40000020015 */
[----:B0123--:R-:W-:Y:S01]  /*0bb0*/  ENDCOLLECTIVE ;  /* 0x000000000000791b */ /* 0x00ffe20003800000 */
.L_x_7272:
[----:B------:R-:W-:Y:S01]  /*0bc0*/  HFMA2.MMA R18, -RZ, RZ, 0, 1.1920928955078125e-07 ;  /* 0x00000002ff127435 */ /* 0x000fe200000001ff */
[----:B------:R-:W-:-:S04]  /*0bd0*/  IMAD.MOV.U32 R9, RZ, RZ, R17 ;  /* 0x000000ffff097224 */ /* 0x000fc800078e0011 */
[----:B------:R-:W-:-:S05]  /*0be0*/  FADD R9, R10, R9 ;  /* 0x000000090a097221 */ /* 0x000fca0000000000 */
[----:B------:R-:W-:-:S07]  /*0bf0*/  MOV R19, R9 ;  /* 0x0000000900137202 */ /* 0x000fce0000000f00 */
[----:B------:R-:W-:Y:S05]  /*0c00*/  WARPSYNC.COLLECTIVE R16, `(.L_x_7273) ;  /* 0x0000000010087348 */ /* 0x000fea0003c00000 */
[----:B------:R0:W1:Y:S02]  /*0c10*/  SHFL.BFLY P1, R17, R19, R18, R21 ;  /* 0x0c00001213117389 */ /* 0x0000640000020015 */
[----:B01----:R-:W-:Y:S01]  /*0c20*/  ENDCOLLECTIVE ;  /* 0x000000000000791b */ /* 0x003fe20003800000 */
.L_x_7273:
[----:B------:R-:W-:Y:S01]  /*0c30*/  HFMA2.MMA R18, -RZ, RZ, 0, 2.384185791015625e-07 ;  /* 0x00000004ff127435 */ /* 0x000fe200000001ff */
[----:B------:R-:W-:-:S05]  /*0c40*/  MOV R12, R17 ;  /* 0x00000011000c7202 */ /* 0x000fca0000000f00 */
[----:B------:R-:W-:-:S04]  /*0c50*/  FADD R12, R9, R12 ;  /* 0x0000000c090c7221 */ /* 0x000fc80000000000 */
[----:B------:R-:W-:-:S07]  /*0c60*/  IMAD.MOV.U32 R19, RZ, RZ, R12 ;  /* 0x000000ffff137224 */ /* 0x000fce00078e000c */
[----:B------:R-:W-:Y:S05]  /*0c70*/  WARPSYNC.COLLECTIVE R16, `(.L_x_7274) ;  /* 0x0000000010087348 */ /* 0x000fea0003c00000 */
[----:B------:R0:W1:Y:S02]  /*0c80*/  SHFL.BFLY P1, R17, R19, R18, R21 ;  /* 0x0c00001213117389 */ /* 0x0000640000020015 */
[----:B01----:R-:W-:Y:S01]  /*0c90*/  ENDCOLLECTIVE ;  /* 0x000000000000791b */ /* 0x003fe20003800000 */
.L_x_7274:
[----:B------:R-:W-:Y:S01]  /*0ca0*/  IMAD.MOV.U32 R18, RZ, RZ, 0x8 ;  /* 0x00000008ff127424 */ /* 0x000fe200078e00ff */
[----:B------:R-:W-:-:S05]  /*0cb0*/  MOV R11, R17 ;  /* 0x00000011000b7202 */ /* 0x000fca0000000f00 */
[----:B------:R-:W-:-:S05]  /*0cc0*/  FADD R11, R12, R11 ;  /* 0x0000000b0c0b7221 */ /* 0x000fca0000000000 */
[----:B------:R-:W-:-:S07]  /*0cd0*/  MOV R19, R11 ;  /* 0x0000000b00137202 */ /* 0x000fce0000000f00 */
[----:B------:R-:W-:Y:S05]  /*0ce0*/  WARPSYNC.COLLECTIVE R16, `(.L_x_7275) ;  /* 0x0000000010087348 */ /* 0x000fea0003c00000 */
[----:B------:R0:W1:Y:S02]  /*0cf0*/  SHFL.BFLY P1, R17, R19, R18, R21 ;  /* 0x0c00001213117389 */ /* 0x0000640000020015 */
[----:B01----:R-:W-:Y:S01]  /*0d00*/  ENDCOLLECTIVE ;  /* 0x000000000000791b */ /* 0x003fe20003800000 */
.L_x_7275:
[----:B------:R-:W-:Y:S01]  /*0d10*/  HFMA2.MMA R18, -RZ, RZ, 0, 9.5367431640625e-07 ;  /* 0x00000010ff127435 */ /* 0x000fe200000001ff */
[----:B------:R-:W-:-:S05]  /*0d20*/  MOV R10, R17 ;  /* 0x00000011000a7202 */ /* 0x000fca0000000f00 */
[----:B------:R-:W-:-:S05]  /*0d30*/  FADD R10, R11, R10 ;  /* 0x0000000a0b0a7221 */ /* 0x000fca0000000000 */
[----:B------:R-:W-:-:S07]  /*0d40*/  MOV R19, R10 ;  /* 0x0000000a00137202 */ /* 0x000fce0000000f00 */
[----:B------:R-:W-:Y:S05]  /*0d50*/  WARPSYNC.COLLECTIVE R16, `(.L_x_7276) ;  /* 0x0000000010087348 */ /* 0x000fea0003c00000 */
[----:B------:R0:W1:Y:S02]  /*0d60*/  SHFL.BFLY P1, R17, R19, R18, R21 ;  /* 0x0c00001213117389 */ /* 0x0000640000020015 */
[----:B01----:R-:W-:Y:S01]  /*0d70*/  ENDCOLLECTIVE ;  /* 0x000000000000791b */ /* 0x003fe20003800000 */
.L_x_7276:
[----:B------:R-:W-:Y:S01]  /*0d80*/  HFMA2.MMA R18, -RZ, RZ, 0, 5.9604644775390625e-08 ;  /* 0x00000001ff127435 */ /* 0x000fe200000001ff */
[----:B------:R-:W-:Y:S01]  /*0d90*/  MOV R19, R8 ;  /* 0x0000000800137202 */ /* 0x000fe20000000f00 */
[----:B------:R-:W-:-:S09]  /*0da0*/  IMAD.MOV.U32 R9, RZ, RZ, R17 ;  /* 0x000000ffff097224 */ /* 0x000fd200078e0011 */
[----:B------:R-:W-:Y:S05]  /*0db0*/  WARPSYNC.COLLECTIVE R16, `(.L_x_7277) ;  /* 0x0000000010087348 */ /* 0x000fea0003c00000 */
[----:B------:R0:W1:Y:S02]  /*0dc0*/  SHFL.BFLY P1, R17, R19, R18, R21 ;  /* 0x0c00001213117389 */ /* 0x0000640000020015 */
[----:B01----:R-:W-:Y:S01]  /*0dd0*/  ENDCOLLECTIVE ;  /* 0x000000000000791b */ /* 0x003fe20003800000 */
.L_x_7277:
[----:B------:R-:W-:Y:S01]  /*0de0*/  HFMA2.MMA R18, -RZ, RZ, 0, 1.1920928955078125e-07 ;  /* 0x00000002ff127435 */ /* 0x000fe200000001ff */
[----:B------:R-:W-:-:S05]  /*0df0*/  MOV R11, R17 ;  /* 0x00000011000b7202 */ /* 0x000fca0000000f00 */
[----:B------:R-:W-:-:S04]  /*0e00*/  FADD R13, R8, R11 ;  /* 0x0000000b080d7221 */ /* 0x000fc80000000000 */
[----:B------:R-:W-:-:S07]  /*0e10*/  IMAD.MOV.U32 R19, RZ, RZ, R13 ;  /* 0x000000ffff137224 */ /* 0x000fce00078e000d */
[----:B------:R-:W-:Y:S05]  /*0e20*/  WARPSYNC.COLLECTIVE R16, `(.L_x_7278) ;  /* 0x0000000010087348 */ /* 0x000fea0003c00000 */
[----:B------:R0:W1:Y:S02]  /*0e30*/  SHFL.BFLY P1, R17, R19, R18, R21 ;  /* 0x0c00001213117389 */ /* 0x0000640000020015 */
[----:B01----:R-:W-:Y:S01]  /*0e40*/  ENDCOLLECTIVE ;  /* 0x000000000000791b */ /* 0x003fe20003800000 */
.L_x_7278:
[----:B------:R-:W-:Y:S01]  /*0e50*/  IMAD.MOV.U32 R18, RZ, RZ, 0x4 ;  /* 0x00000004ff127424 */ /* 0x000fe200078e00ff */
[----:B------:R-:W-:-:S05]  /*0e60*/  MOV R14, R17 ;  /* 0x00000011000e7202 */ /* 0x000fca0000000f00 */
[----:B------:R-:W-:-:S05]  /*0e70*/  FADD R14, R13, R14 ;  /* 0x0000000e0d0e7221 */ /* 0x000fca0000000000 */
[----:B------:R-:W-:-:S07]  /*0e80*/  MOV R19, R14 ;  /* 0x0000000e00137202 */ /* 0x000fce0000000f00 */
[----:B------:R-:W-:Y:S05]  /*0e90*/  WARPSYNC.COLLECTIVE R16, `(.L_x_7279) ;  /* 0x0000000010087348 */ /* 0x000fea0003c00000 */
[----:B------:R0:W1:Y:S02]  /*0ea0*/  SHFL.BFLY P1, R17, R19, R18, R21 ;  /* 0x0c00001213117389 */ /* 0x0000640000020015 */
[----:B01----:R-:W-:Y:S01]  /*0eb0*/  ENDCOLLECTIVE ;  /* 0x000000000000791b */ /* 0x003fe20003800000 */
.L_x_7279:
[----:B------:R-:W-:Y:S01]  /*0ec0*/  HFMA2.MMA R18, -RZ, RZ, 0, 4.76837158203125e-07 ;  /* 0x00000008ff127435 */ /* 0x000fe200000001ff */
[----:B------:R-:W-:-:S05]  /*0ed0*/  MOV R15, R17 ;  /* 0x00000011000f7202 */ /* 0x000fca0000000f00 */
[----:B------:R-:W-:-:S05]  /*0ee0*/  FADD R15, R14, R15 ;  /* 0x0000000f0e0f7221 */ /* 0x000fca0000000000 */
[----:B------:R-:W-:-:S07]  /*0ef0*/  MOV R19, R15 ;  /* 0x0000000f00137202 */ /* 0x000fce0000000f00 */
[----:B------:R-:W-:Y:S05]  /*0f00*/  WARPSYNC.COLLECTIVE R16, `(.L_x_7280) ;  /* 0x0000000010087348 */ /* 0x000fea0003c00000 */
[----:B------:R0:W1:Y:S02]  /*0f10*/  SHFL.BFLY P1, R17, R19, R18, R21 ;  /* 0x0c00001213117389 */ /* 0x0000640000020015 */
[----:B01----:R-:W-:Y:S01]  /*0f20*/  ENDCOLLECTIVE ;  /* 0x000000000000791b */ /* 0x003fe20003800000 */
.L_x_7280:
[----:B------:R-:W-:Y:S01]  /*0f30*/  HFMA2.MMA R18, -RZ, RZ, 0, 9.5367431640625e-07 ;  /* 0x00000010ff127435 */ /* 0x000fe200000001ff */
[----:B------:R-:W-:-:S04]  /*0f40*/  IMAD.MOV.U32 R8, RZ, RZ, R17 ;  /* 0x000000ffff087224 */ /* 0x000fc800078e0011 */
[----:B------:R-:W-:-:S05]  /*0f50*/  FADD R8, R15, R8 ;  /* 0x000000080f087221 */ /* 0x000fca0000000000 */
[----:B------:R-:W-:-:S07]  /*0f60*/  MOV R19, R8 ;  /* 0x0000000800137202 */ /* 0x000fce0000000f00 */
[----:B------:R-:W-:Y:S05]  /*0f70*/  WARPSYNC.COLLECTIVE R16, `(.L_x_7281) ;  /* 0x0000000010087348 */ /* 0x000fea0003c00000 */
[----:B------:R0:W1:Y:S02]  /*0f80*/  SHFL.BFLY P1, R17, R19, R18, R21 ;  /* 0x0c00001213117389 */ /* 0x0000640000020015 */
[----:B01----:R-:W-:Y:S01]  /*0f90*/  ENDCOLLECTIVE ;  /* 0x000000000000791b */ /* 0x003fe20003800000 */
.L_x_7281:
[----:B------:R-:W-:Y:S01]  /*0fa0*/  MOV R13, R17 ;  /* 0x00000011000d7202 */ /* 0x000fe20000000f00 */
[----:B------:R-:W-:Y:S06]  /*0fb0*/  BRA `(.L_x_7282) ;  /* 0xfffffff8006c7947 */ /* 0x000fec000383ffff */
.L_x_7283:
        /* <DEDUP_REMOVED lines=12> */
.L_x_8115:


//--------------------- .text._ZN18transformer_engine13normalization19ln_bwd_tuned_kernelINS0_13Kernel_traitsI13__nv_bfloat16S3_S3_fjLj1536ELj1ELj1ELj4ELj8ENS0_18Kernel_traits_baseILj1536ES3_S3_S3_fjLj128EEEEEEEvNS0_20BackwardKernelParamsE --------------------------
	.section	.text._ZN18transformer_engine13normalization19ln_bwd_tuned_kernelINS0_13Kernel_traitsI13__nv_bfloat16S3_S3_fjLj1536ELj1ELj1ELj4ELj8ENS0_18Kernel_traits_baseILj1536ES3_S3_S3_fjLj128EEEEEEEvNS0_20BackwardKernelParamsE,"ax",@progbits
	.align	128
        .global         _ZN18transformer_engine13normalization19ln_bwd_tuned_kernelINS0_13Kernel_traitsI13__nv_bfloat16S3_S3_fjLj1536ELj1ELj1ELj4ELj8ENS0_18Kernel_traits_baseILj1536ES3_S3_S3_fjLj128EEEEEEEvNS0_20BackwardKernelParamsE
        .type           _ZN18transformer_engine13normalization19ln_bwd_tuned_kernelINS0_13Kernel_traitsI13__nv_bfloat16S3_S3_fjLj1536ELj1ELj1ELj4ELj8ENS0_18Kernel_traits_baseILj1536ES3_S3_S3_fjLj128EEEEEEEvNS0_20BackwardKernelParamsE,@function
        .size           _ZN18transformer_engine13normalization19ln_bwd_tuned_kernelINS0_13Kernel_traitsI13__nv_bfloat16S3_S3_fjLj1536ELj1ELj1ELj4ELj8ENS0_18Kernel_traits_baseILj1536ES3_S3_S3_fjLj128EEEEEEEvNS0_20BackwardKernelParamsE,(.L_x_8116 - _ZN18transformer_engine13normalization19ln_bwd_tuned_kernelINS0_13Kernel_traitsI13__nv_bfloat16S3_S3_fjLj1536ELj1ELj1ELj4ELj8ENS0_18Kernel_traits_baseILj1536ES3_S3_S3_fjLj128EEEEEEEvNS0_20BackwardKernelParamsE)
        .other          _ZN18transformer_engine13normalization19ln_bwd_tuned_kernelINS0_13Kernel_traitsI13__nv_bfloat16S3_S3_fjLj1536ELj1ELj1ELj4ELj8ENS0_18Kernel_traits_baseILj1536ES3_S3_S3_fjLj128EEEEEEEvNS0_20BackwardKernelParamsE,@"STO_CUDA_ENTRY STV_DEFAULT"
_ZN18transformer_engine13normalization19ln_bwd_tuned_kernelINS0_13Kernel_traitsI13__nv_bfloat16S3_S3_fjLj1536ELj1ELj1ELj4ELj8ENS0_18Kernel_traits_baseILj1536ES3_S3_S3_fjLj128EEEEEEEvNS0_20BackwardKernelParamsE:
.text._ZN18transformer_engine13normalization19ln_bwd_tuned_kernelINS0_13Kernel_traitsI13__nv_bfloat16S3_S3_fjLj1536ELj1ELj1ELj4ELj8ENS0_18Kernel_traits_baseILj1536ES3_S3_S3_fjLj128EEEEEEEvNS0_20BackwardKernelParamsE:
        /* <DEDUP_REMOVED lines=49> */
[C-C-:B--2---:R-:W-:Y:S02]  /*0310*/  SHF.R.U64 R51, R4.reuse, 0x10, R5.reuse ;  /* 0x0000001004337819 */ /* 0x144fe40000001205 */
[----:B------:R-:W-:Y:S02]  /*0320*/  SHF.R.U32.HI R6, RZ, 0x10, R5 ;  /* 0x00000010ff067819 */ /* 0x000fe40000011605 */
[----:B------:R-:W-:Y:S02]  /*0330*/  SHF.L.U32 R5, R5, 0x10, RZ ;  /* 0x0000001005057819 */ /* 0x000fe400000006ff */
[----:B------:R-:W-:Y:S02]  /*0340*/  SHF.L.U32 R57, R4, 0x10, RZ ;  /* 0x0000001004397819 */ /* 0x000fe400000006ff */
[----:B---3--:R-:W-:Y:S01]  /*0350*/  SHF.L.U32 R7, R9, 0x10, RZ ;  /* 0x0000001009077819 */ /* 0x008fe200000006ff */
[----:B------:R-:W-:Y:S01]  /*0360*/  FADD R56, R46, R5 ;  /* 0x000000052e387221 */ /* 0x000fe20000000000 */
[----:B------:R-:W-:Y:S01]  /*0370*/  SHF.R.U64 R49, R8, 0x10, R9 ;  /* 0x0000001008317819 */ /* 0x000fe20000001209 */
[C---:B------:R-:W-:Y:S01]  /*0380*/  FADD R57, R46.reuse, R57 ;  /* 0x000000392e397221 */ /* 0x040fe20000000000 */
[----:B------:R-:W-:Y:S01]  /*0390*/  SHF.R.U32.HI R4, RZ, 0x10, R9 ;  /* 0x00000010ff047819 */ /* 0x000fe20000011609 */
[----:B------:R-:W-:Y:S01]  /*03a0*/  FADD R54, R46, R7 ;  /* 0x000000072e367221 */ /* 0x000fe20000000000 */
[----:B----4-:R-:W-:-:S02]  /*03b0*/  SHF.R.U64 R47, R10, 0x10, R11 ;  /* 0x000000100a2f7819 */ /* 0x010fc4000000120b */
[----:B------:R-:W-:Y:S02]  /*03c0*/  SHF.R.U32.HI R2, RZ, 0x10, R11 ;  /* 0x00000010ff027819 */ /* 0x000fe4000001160b */
[----:B------:R-:W-:Y:S02]  /*03d0*/  SHF.L.U32 R55, R8, 0x10, RZ ;  /* 0x0000001008377819 */ /* 0x000fe400000006ff */
[----:B------:R-:W-:Y:S02]  /*03e0*/  SHF.L.U32 R53, R10, 0x10, RZ ;  /* 0x000000100a357819 */ /* 0x000fe400000006ff */
        /* <DEDUP_REMOVED lines=20> */
[----:B------:R-:W-:-:S07]  /*0530*/  CS2R R8, SRZ ;  /* 0x0000000000087805 */ /* 0x000fce000001ff00 */
.L_x_7287:
[----:B0-----:R-:W0:Y:S01]  /*0540*/  LDC.64 R24, c[0x0][0x220] ;  /* 0x00008800ff187b82 */ /* 0x001e220000000a00 */
[----:B------:R-:W-:-:S05]  /*0550*/  LOP3.LUT R17, R0, 0x7f, RZ, 0xc0, !PT ;  /* 0x0000007f00117812 */ /* 0x000fca00078ec0ff */
[----:B------:R-:W-:Y:S02]  /*0560*/  IMAD R36, R40, 0x180, R17 ;  /* 0x0000018028247824 */ /* 0x000fe400078e0211 */
[----:B------:R-:W1:Y:S03]  /*0570*/  LDC.64 R76, c[0x0][0x228] ;  /* 0x00008a00ff4c7b82 */ /* 0x000e660000000a00 */
[C---:B------:R-:W-:Y:S02]  /*0580*/  IADD3 R35, R36.reuse, 0x80, RZ ;  /* 0x0000008024237810 */ /* 0x040fe40007ffe0ff */
[----:B------:R-:W-:-:S03]  /*0590*/  IADD3 R34, R36, 0x100, RZ ;  /* 0x0000010024227810 */ /* 0x000fc60007ffe0ff */
[----:B------:R-:W2:Y:S08]  /*05a0*/  LDC.64 R44, c[0x0][0x258] ;  /* 0x00009600ff2c7b82 */ /* 0x000eb00000000a00 */
[----:B------:R-:W3:Y:S01]  /*05b0*/  LDC.64 R60, c[0x0][0x230] ;  /* 0x00008c00ff3c7b82 */ /* 0x000ee20000000a00 */
[----:B0-----:R-:W-:-:S04]  /*05c0*/  IMAD.WIDE.U32 R16, R36, 0x8, R24 ;  /* 0x0000000824107825 */ /* 0x001fc800078e0018 */
[--C-:B------:R-:W-:Y:S02]  /*05d0*/  IMAD.WIDE.U32 R18, R35, 0x8, R24.reuse ;  /* 0x0000000823127825 */ /* 0x100fe400078e0018 */
[----:B------:R-:W4:Y:S02]  /*05e0*/  LDG.E.64 R16, desc[UR6][R16.64] ;  /* 0x0000000610107981 */ /* 0x000f24000c1e1b00 */
[----:B------:R-:W-:Y:S02]  /*05f0*/  IMAD.WIDE.U32 R24, R34, 0x8, R24 ;  /* 0x0000000822187825 */ /* 0x000fe400078e0018 */
[----:B------:R-:W5:Y:S02]  /*0600*/  LDG.E.64 R18, desc[UR6][R18.64] ;  /* 0x0000000612127981 */ /* 0x000f64000c1e1b00 */
[----:B-1----:R-:W-:Y:S02]  /*0610*/  IMAD.WIDE R76, R40, 0x4, R76 ;  /* 0x00000004284c7825 */ /* 0x002fe400078e024c */
[----:B------:R-:W5:Y:S02]  /*0620*/  LDG.E.64 R24, desc[UR6][R24.64] ;  /* 0x0000000618187981 */ /* 0x000f64000c1e1b00 */
[----:B--2---:R-:W-:-:S02]  /*0630*/  IMAD.WIDE.U32 R26, R36, 0x8, R44 ;  /* 0x00000008241a7825 */ /* 0x004fc400078e002c */
[----:B------:R-:W2:Y:S02]  /*0640*/  LDG.E R76, desc[UR6][R76.64] ;  /* 0x000000064c4c7981 */ /* 0x000ea4000c1e1900 */
[----:B------:R-:W-:Y:S02]  /*0650*/  IMAD.WIDE.U32 R42, R35, 0x8, R44 ;  /* 0x00000008232a7825 */ /* 0x000fe400078e002c */
[----:B------:R-:W2:Y:S02]  /*0660*/  LDG.E.64 R26, desc[UR6][R26.64] ;  /* 0x000000061a1a7981 */ /* 0x000ea4000c1e1b00 */
[----:B---3--:R-:W-:Y:S02]  /*0670*/  IMAD.WIDE R60, R40, 0x4, R60 ;  /* 0x00000004283c7825 */ /* 0x008fe400078e023c */
[----:B------:R-:W3:Y:S02]  /*0680*/  LDG.E.64 R42, desc[UR6][R42.64] ;  /* 0x000000062a2a7981 */ /* 0x000ee4000c1e1b00 */
[----:B------:R-:W-:-:S02]  /*0690*/  IMAD.WIDE.U32 R44, R34, 0x8, R44 ;  /* 0x00000008222c7825 */ /* 0x000fc400078e002c */
[----:B------:R0:W3:Y:S04]  /*06a0*/  LDG.E R33, desc[UR6][R60.64] ;  /* 0x000000063c217981 */ /* 0x0000e8000c1e1900 */
[----:B------:R-:W3:Y:S01]  /*06b0*/  LDG.E.64 R44, desc[UR6][R44.64] ;  /* 0x000000062c2c7981 */ /* 0x000ee2000c1e1b00 */
[----:B------:R-:W-:Y:S01]  /*06c0*/  UMOV UR4, 0xffffffff ;  /* 0xffffffff00047882 */ /* 0x000fe20000000000 */
[----:B------:R-:W-:Y:S02]  /*06d0*/  LOP3.LUT P1, RZ, R0, 0x1f, RZ, 0xc0, !PT ;  /* 0x0000001f00ff7812 */ /* 0x000fe4000782c0ff */
[C---:B----4-:R-:W-:Y:S02]  /*06e0*/  SHF.L.U32 R59, R16.reuse, 0x10, RZ ;  /* 0x00000010103b7819 */ /* 0x050fe400000006ff */
[----:B------:R-:W-:-:S02]  /*06f0*/  SHF.R.U64 R64, R16, 0x10, R17 ;  /* 0x0000001010407819 */ /* 0x000fc40000001211 */
[----:B------:R-:W-:Y:S02]  /*0700*/  SHF.R.U32.HI R16, RZ, 0x10, R17 ;  /* 0x00000010ff107819 */ /* 0x000fe40000011611 */
[C---:B-----5:R-:W-:Y:S02]  /*0710*/  SHF.L.U32 R65, R18.reuse, 0x10, RZ ;  /* 0x0000001012417819 */ /* 0x060fe400000006ff */
[--C-:B------:R-:W-:Y:S02]  /*0720*/  SHF.R.U64 R62, R18, 0x10, R19.reuse ;  /* 0x00000010123e7819 */ /* 0x100fe40000001213 */
[----:B------:R-:W-:Y:S02]  /*0730*/  SHF.L.U32 R67, R19, 0x10, RZ ;  /* 0x0000001013437819 */ /* 0x000fe400000006ff */
[----:B------:R-:W-:Y:S02]  /*0740*/  SHF.R.U32.HI R18, RZ, 0x10, R19 ;  /* 0x00000010ff127819 */ /* 0x000fe40000011613 */
[----:B------:R-:W-:-:S02]  /*0750*/  SHF.L.U32 R63, R17, 0x10, RZ ;  /* 0x00000010113f7819 */ /* 0x000fc400000006ff */
[----:B------:R-:W-:Y:S02]  /*0760*/  SHF.L.U32 R19, R16, 0x10, RZ ;  /* 0x0000001010137819 */ /* 0x000fe400000006ff */
[----:B------:R-:W-:Y:S02]  /*0770*/  SHF.L.U32 R17, R64, 0x10, RZ ;  /* 0x0000001040117819 */ /* 0x000fe400000006ff */
[C---:B0-----:R-:W-:Y:S02]  /*0780*/  SHF.L.U32 R61, R24.reuse, 0x10, RZ ;  /* 0x00000010183d7819 */ /* 0x041fe400000006ff */
[--C-:B------:R-:W-:Y:S02]  /*0790*/  SHF.R.U64 R24, R24, 0x10, R25.reuse ;  /* 0x0000001018187819 */ /* 0x100fe40000001219 */
[----:B------:R-:W-:Y:S01]  /*07a0*/  SHF.R.U32.HI R16, RZ, 0x10, R25 ;  /* 0x00000010ff107819 */ /* 0x000fe20000011619 */
[C---:B--2---:R-:W-:Y:S01]  /*07b0*/  FADD R60, -R76.reuse, R19 ;  /* 0x000000134c3c7221 */ /* 0x044fe20000000100 */
[----:B------:R-:W-:Y:S01]  /*07c0*/  SHF.L.U32 R69, R25, 0x10, RZ ;  /* 0x0000001019457819 */ /* 0x000fe200000006ff */
[C---:B------:R-:W-:Y:S01]  /*07d0*/  FADD R78, -R76.reuse, R59 ;  /* 0x0000003b4c4e7221 */ /* 0x040fe20000000100 */
[----:B------:R-:W-:Y:S01]  /*07e0*/  FADD R80, -R76, R17 ;  /* 0x000000114c507221 */ /* 0x000fe20000000100 */
[----:B------:R-:W-:Y:S01]  /*07f0*/  SHF.L.U32 R19, R18, 0x10, RZ ;  /* 0x0000001012137819 */ /* 0x000fe200000006ff */
[----:B------:R-:W-:Y:S01]  /*0800*/  IMAD.U32 R17, R62, 0x10000, RZ ;  /* 0x000100003e117824 */ /* 0x000fe200078e00ff */
[----:B------:R-:W-:-:S02]  /*0810*/  SHF.L.U32 R25, R24, 0x10, RZ ;  /* 0x0000001018197819 */ /* 0x000fc400000006ff */
        /* <DEDUP_REMOVED lines=10> */
[C---:B------:R-:W-:Y:S01]  /*08c0*/  SHF.L.U32 R77, R26.reuse, 0x10, RZ ;  /* 0x000000101a4d7819 */ /* 0x040fe200000006ff */
[----:B---3--:R-:W-:Y:S01]  /*08d0*/  FMUL R78, R33, R78 ;  /* 0x0000004e214e7220 */ /* 0x008fe20000400000 */
[----:B------:R-:W-:-:S02]  /*08e0*/  SHF.R.U64 R59, R26, 0x10, R27 ;  /* 0x000000101a3b7819 */ /* 0x000fc4000000121b */
[----:B------:R-:W-:Y:S02]  /*08f0*/  SHF.R.U32.HI R25, RZ, 0x10, R27 ;  /* 0x00000010ff197819 */ /* 0x000fe4000001161b */
[C---:B------:R-:W-:Y:S02]  /*0900*/  SHF.L.U32 R66, R44.reuse, 0x10, RZ ;  /* 0x000000102c427819 */ /* 0x040fe400000006ff */
[----:B------:R-:W-:Y:S01]  /*0910*/  SHF.R.U64 R24, R44, 0x10, R45 ;  /* 0x000000102c187819 */ /* 0x000fe2000000122d */
[----:B------:R-:W-:Y:S01]  /*0920*/  FADD R32, R77, R32 ;  /* 0x000000204d207221 */ /* 0x000fe20000000000 */
[----:B------:R-:W-:Y:S01]  /*0930*/  SHF.L.U32 R26, R27, 0x10, RZ ;  /* 0x000000101b1a7819 */ /* 0x000fe200000006ff */
[----:B------:R-:W-:Y:S01]  /*0940*/  FFMA R39, R78, R77, R39 ;  /* 0x0000004d4e277223 */ /* 0x000fe20000000027 */
[C---:B------:R-:W-:Y:S01]  /*0950*/  SHF.L.U32 R64, R42.reuse, 0x10, RZ ;  /* 0x000000102a407819 */ /* 0x040fe200000006ff */
[C---:B------:R-:W-:Y:S01]  /*0960*/  FMUL R75, R33.reuse, R80 ;  /* 0x00000050214b7220 */ /* 0x040fe20000400000 */
[----:B------:R-:W-:Y:S01]  /*0970*/  SHF.R.U64 R65, R42, 0x10, R43 ;  /* 0x000000102a417819 */ /* 0x000fe2000000122b */
[----:B------:R-:W-:Y:S01]  /*0980*/  FMUL R42, R33, R82 ;  /* 0x00000052212a7220 */ /* 0x000fe20000400000 */
[----:B------:R-:W-:-:S02]  /*0990*/  SHF.L.U32 R17, R45, 0x10, RZ ;  /* 0x000000102d117819 */ /* 0x000fc400000006ff */
[----:B------:R-:W-:Y:S01]  /*09a0*/  SHF.R.U32.HI R19, RZ, 0x10, R45 ;  /* 0x00000010ff137819 */ /* 0x000fe2000001162d */
[----:B------:R-:W-:Y:S01]  /*09b0*/  FMUL R45, R33, R60 ;  /* 0x0000003c212d7220 */ /* 0x000fe20000400000 */
[----:B------:R-:W-:Y:S02]  /*09c0*/  SHF.L.U32 R44, R59, 0x10, RZ ;  /* 0x000000103b2c7819 */ /* 0x000fe400000006ff */
[----:B------:R-:W-:Y:S01]  /*09d0*/  SHF.L.U32 R25, R25, 0x10, RZ ;  /* 0x0000001019197819 */ /* 0x000fe200000006ff */
[----:B------:R-:W-:Y:S01]  /*09e0*/  FMUL R77, R57, R77 ;  /* 0x0000004d394d7220 */ /* 0x000fe20000400000 */
[----:B------:R-:W-:Y:S01]  /*09f0*/  SHF.L.U32 R61, R43, 0x10, RZ ;  /* 0x000000102b3d7819 */ /* 0x000fe200000006ff */
[----:B------:R-:W-:Y:S01]  /*0a00*/  FADD R23, R26, R23 ;  /* 0x000000171a177221 */ /* 0x000fe20000000000 */
[----:B------:R-:W-:Y:S01]  /*0a10*/  SHF.R.U32.HI R67, RZ, 0x10, R43 ;  /* 0x00000010ff437819 */ /* 0x000fe2000001162b */
[-C--:B------:R-:W-:Y:S01]  /*0a20*/  FFMA R29, R42, R26.reuse, R29 ;  /* 0x0000001a2a1d7223 */ /* 0x080fe2000000001d */
[----:B------:R-:W-:Y:S01]  /*0a30*/  FMUL R43, R56, R26 ;  /* 0x0000001a382b7220 */ /* 0x000fe20000400000 */
[----:B------:R-:W-:Y:S01]  /*0a40*/  FADD R30, R44, R30 ;  /* 0x0000001e2c1e7221 */ /* 0x000fe20000000000 */
[-C--:B------:R-:W-:Y:S01]  /*0a50*/  FFMA R31, R75, R44.reuse, R31 ;  /* 0x0000002c4b1f7223 */ /* 0x080fe2000000001f */
[----:B------:R-:W-:Y:S01]  /*0a60*/  FADD R15, R25, R15 ;  /* 0x0000000f190f7221 */ /* 0x000fe20000000000 */
[-C--:B------:R-:W-:Y:S01]  /*0a70*/  FFMA R22, R45, R25.reuse, R22 ;  /* 0x000000192d167223 */ /* 0x080fe20000000016 */
[----:B------:R-:W-:Y:S01]  /*0a80*/  FMUL R60, R50, R25 ;  /* 0x00000019323c7220 */ /* 0x000fe20000400000 */
[----:B------:R-:W-:Y:S01]  /*0a90*/  FMUL R44, R51, R44 ;  /* 0x0000002c332c7220 */ /* 0x000fe20000400000 */
[----:B------:R-:W-:Y:S01]  /*0aa0*/  FADD R25, RZ, R77 ;  /* 0x0000004dff197221 */ /* 0x000fe20000000000 */
[----:B------:R-:W-:Y:S01]  /*0ab0*/  FFMA R26, R78, R77, RZ ;  /* 0x0000004d4e1a7223 */ /* 0x000fe200000000ff */
[C---:B------:R-:W-:Y:S01]  /*0ac0*/  FMUL R63, R33.reuse, R18 ;  /* 0x00000012213f7220 */ /* 0x040fe20000400000 */
[----:B------:R-:W-:Y:S01]  /*0ad0*/  FMUL R59, R33, R74 ;  /* 0x0000004a213b7220 */ /* 0x000fe20000400000 */
[----:B------:R-:W-:Y:S01]  /*0ae0*/  SHF.L.U32 R18, R19, 0x10, RZ ;  /* 0x0000001013127819 */ /* 0x000fe200000006ff */
        /* <DEDUP_REMOVED lines=74> */
.L_x_7298:
        /* <DEDUP_REMOVED lines=15> */
.L_x_7286:
[----:B------:R-:W-:Y:S05]  /*1080*/  WARPSYNC.ALL ;  /* 0x0000000000007948 */ /* 0x000fea0003800000 */
[----:B------:R-:W-:Y:S01]  /*1090*/  BAR.SYNC.DEFER_BLOCKING 0x0 ;  /* 0x0000000000007b1d */ /* 0x000fe20000010000 */
[----:B------:R-:W-:Y:S01]  /*10a0*/  SEL R58, R38, R41, !P0 ;  /* 0x00000029263a7207 */ /* 0x000fe20004000000 */
[----:B------:R-:W-:-:S03]  /*10b0*/  VIADD R40, R40, UR8 ;  /* 0x0000000828287c36 */ /* 0x000fc60008000000 */
[----:B------:R-:W-:Y:S02]  /*10c0*/  LEA R58, R58, R37, 0x3 ;  /* 0x000000253a3a7211 */ /* 0x000fe400078e18ff */
        /* <DEDUP_REMOVED lines=11> */
[----:B------:R-:W-:Y:S01]  /*1180*/  FMUL R17, R17, 0.00065104168606922030449 ;  /* 0x3a2aaaab11117820 */ /* 0x000fe20000400000 */
[----:B------:R-:W-:-:S04]  /*1190*/  FMUL R16, R16, 0.00065104168606922030449 ;  /* 0x3a2aaaab10107820 */ /* 0x000fc80000400000 */
        /* <DEDUP_REMOVED lines=37> */
[----:B------:R-:W-:-:S02]  /*13f0*/  F2FP.BF16.F32.PACK_AB R17, R17, R64 ;  /* 0x000000401111723e */ /* 0x000fc400000010ff */
[----:B------:R-:W-:Y:S02]  /*1400*/  PRMT R16, R26, 0x7632, R16 ;  /* 0x000076321a107816 */ /* 0x000fe40000000010 */
[----:B------:R-:W-:Y:S02]  /*1410*/  F2FP.BF16.F32.PACK_AB R24, RZ, R42 ;  /* 0x0000002aff18723e */ /* 0x000fe400000010ff */
[----:B------:R-:W-:Y:S02]  /*1420*/  F2FP.BF16.F32.PACK_AB R66, R45, R66 ;  /* 0x000000422d42723e */ /* 0x000fe400000010ff */
[C---:B------:R-:W-:Y:S02]  /*1430*/  PRMT R42, R17.reuse, 0x7632, R42 ;  /* 0x00007632112a7816 */ /* 0x040fe4000000002a */
[----:B------:R-:W-:Y:S02]  /*1440*/  PRMT R27, R17, 0x7610, R27 ;  /* 0x00007610111b7816 */ /* 0x000fe4000000001b */
[----:B------:R-:W-:-:S02]  /*1450*/  LOP3.LUT R45, R16, 0xffff, RZ, 0xc0, !PT ;  /* 0x0000ffff102d7812 */ /* 0x000fc400078ec0ff */
[----:B------:R-:W0:Y:S01]  /*1460*/  LDC.64 R16, c[0x0][0x278] ;  /* 0x00009e00ff107b82 */ /* 0x000e220000000a00 */
[----:B------:R-:W-:Y:S02]  /*1470*/  LOP3.LUT R42, R42, 0xffff, RZ, 0xc0, !PT ;  /* 0x0000ffff2a2a7812 */ /* 0x000fe400078ec0ff */
[----:B------:R-:W-:Y:S02]  /*1480*/  F2FP.BF16.F32.PACK_AB R43, RZ, R62 ;  /* 0x0000003eff2b723e */ /* 0x000fe400000010ff */
[----:B------:R-:W-:Y:S02]  /*1490*/  LOP3.LUT R60, R24, 0xffff, RZ, 0xc0, !PT ;  /* 0x0000ffff183c7812 */ /* 0x000fe400078ec0ff */
[----:B------:R-:W-:Y:S02]  /*14a0*/  PRMT R24, R27, 0x5410, R42 ;  /* 0x000054101b187816 */ /* 0x000fe4000000002a */
[----:B------:R-:W-:Y:S02]  /*14b0*/  PRMT R27, R66, 0x7632, R27 ;  /* 0x00007632421b7816 */ /* 0x000fe4000000001b */
[----:B------:R-:W-:-:S02]  /*14c0*/  LOP3.LUT R43, R43, 0xffff, RZ, 0xc0, !PT ;  /* 0x0000ffff2b2b7812 */ /* 0x000fc400078ec0ff */
[----:B------:R-:W-:Y:S02]  /*14d0*/  SHF.L.U64.HI R58, R42, 0x10, RZ ;  /* 0x000000102a3a7819 */ /* 0x000fe400000102ff */
[----:B------:R-:W-:Y:S02]  /*14e0*/  PRMT R26, R26, 0x5410, R45 ;  /* 0x000054101a1a7816 */ /* 0x000fe4000000002d */
[----:B------:R-:W-:Y:S02]  /*14f0*/  SHF.L.U64.HI R45, R45, 0x10, RZ ;  /* 0x000000102d2d7819 */ /* 0x000fe400000102ff */
[----:B------:R-:W-:Y:S02]  /*1500*/  F2FP.BF16.F32.PACK_AB R42, RZ, R25 ;  /* 0x00000019ff2a723e */ /* 0x000fe400000010ff */
[----:B------:R-:W-:Y:S02]  /*1510*/  LOP3.LUT R44, R27, 0xffff, RZ, 0xc0, !PT ;  /* 0x0000ffff1b2c7812 */ /* 0x000fe400078ec0ff */
[----:B------:R-:W-:-:S02]  /*1520*/  LOP3.LUT R58, R43, 0xffff0000, R58, 0xf8, !PT ;  /* 0xffff00002b3a7812 */ /* 0x000fc400078ef83a */
[----:B------:R-:W-:Y:S02]  /*1530*/  PRMT R25, R66, 0x7610, R25 ;  /* 0x0000761042197816 */ /* 0x000fe40000000019 */
[----:B------:R-:W-:Y:S02]  /*1540*/  F2FP.BF16.F32.PACK_AB R43, RZ, R18 ;  /* 0x00000012ff2b723e */ /* 0x000fe400000010ff */
[----:B------:R-:W-:Y:S02]  /*1550*/  LOP3.LUT R60, R60, 0xffff0000, R45, 0xf8, !PT ;  /* 0xffff00003c3c7812 */ /* 0x000fe400078ef82d */
[----:B------:R-:W-:Y:S02]  /*1560*/  LOP3.LUT R42, R42, 0xffff, RZ, 0xc0, !PT ;  /* 0x0000ffff2a2a7812 */ /* 0x000fe400078ec0ff */
[----:B------:R-:W-:Y:S02]  /*1570*/  SHF.L.U64.HI R27, R44, 0x10, RZ ;  /* 0x000000102c1b7819 */ /* 0x000fe400000102ff */
[----:B------:R-:W-:-:S02]  /*1580*/  F2FP.BF16.F32.PACK_AB R45, RZ, R19 ;  /* 0x00000013ff2d723e */ /* 0x000fc400000010ff */
[----:B------:R-:W-:Y:S02]  /*1590*/  PRMT R18, R25, 0x5410, R44 ;  /* 0x0000541019127816 */ /* 0x000fe4000000002c */
[----:B------:R-:W-:Y:S02]  /*15a0*/  PRMT R19, R43, 0x7610, R19 ;  /* 0x000076102b137816 */ /* 0x000fe40000000013 */
[----:B------:R-:W-:Y:S02]  /*15b0*/  F2FP.BF16.F32.PACK_AB R33, RZ, R33 ;  /* 0x00000021ff21723e */ /* 0x000fe400000010ff */
[----:B------:R-:W-:Y:S01]  /*15c0*/  LOP3.LUT R44, R42, 0xffff0000, R27, 0xf8, !PT ;  /* 0xffff00002a2c7812 */ /* 0x000fe200078ef81b */
[----:B0-----:R-:W-:Y:S01]  /*15d0*/  IMAD.WIDE.U32 R42, R36, 0x8, R16 ;  /* 0x00000008242a7825 */ /* 0x001fe200078e0010 */
[----:B------:R-:W-:Y:S02]  /*15e0*/  PRMT R25, R45, 0x7610, R25 ;  /* 0x000076102d197816 */ /* 0x000fe40000000019 */
[----:B------:R-:W-:-:S02]  /*15f0*/  PRMT R27, R60, 0x5410, R19 ;  /* 0x000054103c1b7816 */ /* 0x000fc40000000013 */
[----:B------:R-:W-:Y:S01]  /*1600*/  PRMT R19, R44, 0x5410, R33 ;  /* 0x000054102c137816 */ /* 0x000fe20000000021 */
[----:B------:R-:W-:Y:S01]  /*1610*/  IMAD.WIDE.U32 R44, R35, 0x8, R16 ;  /* 0x00000008232c7825 */ /* 0x000fe200078e0010 */
[----:B------:R-:W-:Y:S01]  /*1620*/  PRMT R25, R58, 0x5410, R25 ;  /* 0x000054103a197816 */ /* 0x000fe20000000019 */
[----:B------:R0:W-:Y:S01]  /*1630*/  STG.E.64 desc[UR6][R42.64], R26 ;  /* 0x0000001a2a007986 */ /* 0x0001e2000c101b06 */
[----:B------:R-:W-:Y:S01]  /*1640*/  SEL R58, RZ, 0x1, P0 ;  /* 0x00000001ff3a7807 */ /* 0x000fe20000000000 */
[----:B------:R-:W-:Y:S02]  /*1650*/  IMAD.WIDE.U32 R16, R34, 0x8, R16 ;  /* 0x0000000822107825 */ /* 0x000fe400078e0010 */
        /* <DEDUP_REMOVED lines=20> */
.L_x_7284:
        /* <DEDUP_REMOVED lines=21> */
.L_x_7285:
[----:B------:R-:W-:Y:S01]  /*18f0*/  HFMA2.MMA R24, -RZ, RZ, 0, 1.847743988037109375e-06 ;  /* 0x0000001fff187435 */ /* 0x000fe200000001ff */
[----:B------:R-:W-:Y:S01]  /*1900*/  MOV R26, R84 ;  /* 0x00000054001a7202 */ /* 0x000fe20000000f00 */
[----:B------:R-:W-:Y:S01]  /*1910*/  IMAD.MOV.U32 R25, RZ, RZ, 0x10 ;  /* 0x00000010ff197424 */ /* 0x000fe200078e00ff */
[----:B------:R-:W-:-:S08]  /*1920*/  MOV R27, 0xffffffff ;  /* 0xffffffff001b7802 */ /* 0x000fd00000000f00 */
[----:B------:R-:W-:Y:S05]  /*1930*/  WARPSYNC.COLLECTIVE R27, `(.L_x_7288) ;  /* 0x000000001b087348 */ /* 0x000fea0003c00000 */
[----:B------:R0:W1:Y:S02]  /*1940*/  SHFL.DOWN P0, R18, R26, R25, R24 ;  /* 0x080000191a127389 */ /* 0x0000640000000018 */
[----:B01----:R-:W-:Y:S01]  /*1950*/  ENDCOLLECTIVE ;  /* 0x000000000000791b */ /* 0x003fe20003800000 */
.L_x_7288:
[----:B------:R-:W-:Y:S02]  /*1960*/  MOV R26, R16 ;  /* 0x00000010001a7202 */ /* 0x000fe40000000f00 */
[----:B------:R-:W-:-:S07]  /*1970*/  MOV R81, R18 ;  /* 0x0000001200517202 */ /* 0x000fce0000000f00 */
[----:B------:R-:W-:Y:S05]  /*1980*/  WARPSYNC.COLLECTIVE R27, `(.L_x_7289) ;  /* 0x000000001b087348 */ /* 0x000fea0003c00000 */
[----:B------:R0:W1:Y:S02]  /*1990*/  SHFL.DOWN P0, R18, R26, R25, R24 ;  /* 0x080000191a127389 */ /* 0x0000640000000018 */
[----:B01----:R-:W-:Y:S01]  /*19a0*/  ENDCOLLECTIVE ;  /* 0x000000000000791b */ /* 0x003fe20003800000 */
.L_x_7289:
[----:B------:R-:W-:Y:S01]  /*19b0*/  FADD R81, R84, R81 ;  /* 0x0000005154517221 */ /* 0x000fe20000000000 */
[----:B------:R-:W-:-:S04]  /*19c0*/  HFMA2.MMA R25, -RZ, RZ, 0, 4.76837158203125e-07 ;  /* 0x00000008ff197435 */ /* 0x000fc800000001ff */
[----:B------:R-:W-:Y:S01]  /*19d0*/  MOV R26, R81 ;  /* 0x00000051001a7202 */ /* 0x000fe20000000f00 */
[----:B------:R-:W-:-:S07]  /*19e0*/  FADD R17, R16, R18 ;  /* 0x0000001210117221 */ /* 0x000fce0000000000 */
[----:B------:R-:W-:Y:S05]  /*19f0*/  WARPSYNC.COLLECTIVE R27, `(.L_x_7290) ;  /* 0x000000001b087348 */ /* 0x000fea0003c00000 */
[----:B------:R0:W1:Y:S02]  /*1a00*/  SHFL.DOWN P0, R18, R26, R25, R24 ;  /* 0x080000191a127389 */ /* 0x0000640000000018 */
[----:B01----:R-:W-:Y:S01]  /*1a10*/  ENDCOLLECTIVE ;  /* 0x000000000000791b */ /* 0x003fe20003800000 */
.L_x_7290:
[----:B------:R-:W-:Y:S02]  /*1a20*/  MOV R26, R17 ;  /* 0x00000011001a7202 */ /* 0x000fe40000000f00 */
[----:B------:R-:W-:-:S07]  /*1a30*/  MOV R82, R18 ;  /* 0x0000001200527202 */ /* 0x000fce0000000f00 */
[----:B------:R-:W-:Y:S05]  /*1a40*/  WARPSYNC.COLLECTIVE R27, `(.L_x_7291) ;  /* 0x000000001b087348 */ /* 0x000fea0003c00000 */
[----:B------:R0:W1:Y:S02]  /*1a50*/  SHFL.DOWN P0, R18, R26, R25, R24 ;  /* 0x080000191a127389 */ /* 0x0000640000000018 */
[----:B01----:R-:W-:Y:S01]  /*1a60*/  ENDCOLLECTIVE ;  /* 0x000000000000791b */ /* 0x003fe20003800000 */
.L_x_7291:
[----:B------:R-:W-:Y:S01]  /*1a70*/  FADD R82, R81, R82 ;  /* 0x0000005251527221 */ /* 0x000fe20000000000 */
[----:B------:R-:W-:-:S04]  /*1a80*/  HFMA2.MMA R25, -RZ, RZ, 0, 2.384185791015625e-07 ;  /* 0x00000004ff197435 */ /* 0x000fc800000001ff */
[----:B------:R-:W-:Y:S01]  /*1a90*/  MOV R26, R82 ;  /* 0x00000052001a7202 */ /* 0x000fe20000000f00 */
[----:B------:R-:W-:-:S07]  /*1aa0*/  FADD R80, R17, R18 ;  /* 0x0000001211507221 */ /* 0x000fce0000000000 */
[----:B------:R-:W-:Y:S05]  /*1ab0*/  WARPSYNC.COLLECTIVE R27, `(.L_x_7292) ;  /* 0x000000001b087348 */ /* 0x000fea0003c00000 */
[----:B------:R0:W1:Y:S02]  /*1ac0*/  SHFL.DOWN P0, R18, R26, R25, R24 ;  /* 0x080000191a127389 */ /* 0x0000640000000018 */
[----:B01----:R-:W-:Y:S01]  /*1ad0*/  ENDCOLLECTIVE ;  /* 0x000000000000791b */ /* 0x003fe20003800000 */
.L_x_7292:
[----:B------:R-:W-:Y:S02]  /*1ae0*/  MOV R26, R80 ;  /* 0x00000050001a7202 */ /* 0x000fe40000000f00 */
[----:B------:R-:W-:-:S07]  /*1af0*/  MOV R19, R18 ;  /* 0x0000001200137202 */ /* 0x000fce0000000f00 */
[----:B------:R-:W-:Y:S05]  /*1b00*/  WARPSYNC.COLLECTIVE R27, `(.L_x_7293) ;  /* 0x000000001b087348 */ /* 0x000fea0003c00000 */
[----:B------:R0:W1:Y:S02]  /*1b10*/  SHFL.DOWN P0, R18, R26, R25, R24 ;  /* 0x080000191a127389 */ /* 0x0000640000000018 */
[----:B01----:R-:W-:Y:S01]  /*1b20*/  ENDCOLLECTIVE ;  /* 0x000000000000791b */ /* 0x003fe20003800000 */
.L_x_7293:
[----:B------:R-:W-:Y:S01]  /*1b30*/  FADD R19, R82, R19 ;  /* 0x0000001352137221 */ /* 0x000fe20000000000 */
[----:B------:R-:W-:-:S04]  /*1b40*/  HFMA2.MMA R25, -RZ, RZ, 0, 1.1920928955078125e-07 ;  /* 0x00000002ff197435 */ /* 0x000fc800000001ff */
[----:B------:R-:W-:Y:S01]  /*1b50*/  MOV R26, R19 ;  /* 0x00000013001a7202 */ /* 0x000fe20000000f00 */
[----:B------:R-:W-:-:S07]  /*1b60*/  FADD R79, R80, R18 ;  /* 0x00000012504f7221 */ /* 0x000fce0000000000 */
[----:B------:R-:W-:Y:S05]  /*1b70*/  WARPSYNC.COLLECTIVE R27, `(.L_x_7294) ;  /* 0x000000001b087348 */ /* 0x000fea0003c00000 */
[----:B------:R0:W1:Y:S02]  /*1b80*/  SHFL.DOWN P0, R18, R26, R25, R24 ;  /* 0x080000191a127389 */ /* 0x0000640000000018 */
[----:B01----:R-:W-:Y:S01]  /*1b90*/  ENDCOLLECTIVE ;  /* 0x000000000000791b */ /* 0x003fe20003800000 */
.L_x_7294:
[----:B------:R-:W-:Y:S02]  /*1ba0*/  MOV R26, R79 ;  /* 0x0000004f001a7202 */ /* 0x000fe40000000f00 */
[----:B------:R-:W-:-:S07]  /*1bb0*/  MOV R16, R18 ;  /* 0x0000001200107202 */ /* 0x000fce0000000f00 */
[----:B------:R-:W-:Y:S05]  /*1bc0*/  WARPSYNC.COLLECTIVE R27, `(.L_x_7295) ;  /* 0x000000001b087348 */ /* 0x000fea0003c00000 */
[----:B------:R0:W1:Y:S02]  /*1bd0*/  SHFL.DOWN P0, R18, R26, R25, R24 ;  /* 0x080000191a127389 */ /* 0x0000640000000018 */
[----:B01----:R-:W-:Y:S01]  /*1be0*/  ENDCOLLECTIVE ;  /* 0x000000000000791b */ /* 0x003fe20003800000 */
.L_x_7295:
[----:B------:R-:W-:Y:S01]  /*1bf0*/  FADD R16, R19, R16 ;  /* 0x0000001013107221 */ /* 0x000fe20000000000 */
[----:B------:R-:W-:-:S04]  /*1c00*/  HFMA2.MMA R25, -RZ, RZ, 0, 5.9604644775390625e-08 ;  /* 0x00000001ff197435 */ /* 0x000fc800000001ff */
[----:B------:R-:W-:Y:S01]  /*1c10*/  MOV R26, R16 ;  /* 0x00000010001a7202 */ /* 0x000fe20000000f00 */
[----:B------:R-:W-:-:S07]  /*1c20*/  FADD R17, R79, R18 ;  /* 0x000000124f117221 */ /* 0x000fce0000000000 */
[----:B------:R-:W-:Y:S05]  /*1c30*/  WARPSYNC.COLLECTIVE R27, `(.L_x_7296) ;  /* 0x000000001b087348 */ /* 0x000fea0003c00000 */
[----:B------:R0:W1:Y:S02]  /*1c40*/  SHFL.DOWN P0, R18, R26, R25, R24 ;  /* 0x080000191a127389 */ /* 0x0000640000000018 */
[----:B01----:R-:W-:Y:S01]  /*1c50*/  ENDCOLLECTIVE ;  /* 0x000000000000791b */ /* 0x003fe20003800000 */
.L_x_7296:
[----:B------:R-:W-:Y:S02]  /*1c60*/  MOV R26, R17 ;  /* 0x00000011001a7202 */ /* 0x000fe40000000f00 */
[----:B------:R-:W-:-:S07]  /*1c70*/  MOV R19, R18 ;  /* 0x0000001200137202 */ /* 0x000fce0000000f00 */
[----:B------:R-:W-:Y:S05]  /*1c80*/  WARPSYNC.COLLECTIVE R27, `(.L_x_7297) ;  /* 0x000000001b087348 */ /* 0x000fea0003c00000 */
[----:B------:R0:W1:Y:S02]  /*1c90*/  SHFL.DOWN P0, R18, R26, R25, R24 ;  /* 0x080000191a127389 */ /* 0x0000640000000018 */
[----:B01----:R-:W-:Y:S01]  /*1ca0*/  ENDCOLLECTIVE ;  /* 0x000000000000791b */ /* 0x003fe20003800000 */
.L_x_7297:
[----:B------:R-:W-:Y:S05]  /*1cb0*/  BRA `(.L_x_7298) ;  /* 0xfffffff000b47947 */ /* 0x000fea000383ffff */
.L_x_7299:
        /* <DEDUP_REMOVED lines=12> */
.L_x_8116:


//--------------------- .text._ZN18transformer_engine13normalization28ln_bwd_finalize_tuned_kernelINS0_22Kernel_traits_finalizeILj1536E6__halffS3_fjLj1024ELj4ENS0_18Kernel_traits_baseILj1536ES3_fS3_fjLj1024EEEEEEEvNS0_20BackwardKernelParamsE --------------------------
	.section	.text._ZN18transformer_engine13normalization28ln_bwd_finalize_tuned_kernelINS0_22Kernel_traits_finalizeILj1536E6__halffS3_fjLj1024ELj4ENS0_18Kernel_traits_baseILj1536ES3_fS3_fjLj1024EEEEEEEvNS0_20BackwardKernelParamsE,"ax",@progbits
	.align	128
        .global         _ZN18transformer_engine13normalization28ln_bwd_finalize_tuned_kernelINS0_22Kernel_traits_finalizeILj1536E6__halffS3_fjLj1024ELj4ENS0_18Kernel_traits_baseILj1536ES3_fS3_fjLj1024EEEEEEEvNS0_20BackwardKernelParamsE
        .type           _ZN18transformer_engine13normalization28ln_bwd_finalize_tuned_kernelINS0_22Kernel_traits_finalizeILj1536E6__halffS3_fjLj1024ELj4ENS0_18Kernel_traits_baseILj1536ES3_fS3_fjLj1024EEEEEEEvNS0_20BackwardKernelParamsE,@function
        .size           _ZN18transformer_engine13normalization28ln_bwd_finalize_tuned_kernelINS0_22Kernel_traits_finalizeILj1536E6__halffS3_fjLj1024ELj4ENS0_18Kernel_traits_baseILj1536ES3_fS3_fjLj1024EEEEEEEvNS0_20BackwardKernelParamsE,(.L_x_8117 - _ZN18transformer_engine13normalization28ln_bwd_finalize_tuned_kernelINS0_22Kernel_traits_finalizeILj1536E6__halffS3_fjLj1024ELj4ENS0_18Kernel_traits_baseILj1536ES3_fS3_fjLj1024EEEEEEEvNS0_20BackwardKernelParamsE)
        .other          _ZN18transformer_engine13normalization28ln_bwd_finalize_tuned_kernelINS0_22Kernel_traits_finalizeILj1536E6__halffS3_fjLj1024ELj4ENS0_18Kernel_traits_baseILj1536ES3_fS3_fjLj1024EEEEEEEvNS0_20BackwardKernelParamsE,@"STO_CUDA_ENTRY STV_DEFAULT"
_ZN18transformer_engine13normalization28ln_bwd_finalize_tuned_kernelINS0_22Kernel_traits_finalizeILj1536E6__halffS3_fjLj1024ELj4ENS0_18Kernel_traits_baseILj1536ES3_fS3_fjLj1024EEEEEEEvNS0_20BackwardKernelParamsE:
.text._ZN18transformer_engine13normalization28ln_bwd_finalize_tuned_kernelINS0_22Kernel_traits_finalizeILj1536E6__halffS3_fjLj1024ELj4ENS0_18Kernel_traits_baseILj1536ES3_fS3_fjLj1024EEEEEEEvNS0_20BackwardKernelParamsE:
        /* <DEDUP_REMOVED lines=20> */
.L_x_7311:
        /* <DEDUP_REMOVED lines=28> */
.L_x_7304:
        /* <DEDUP_REMOVED lines=33> */
.L_x_7303:
[----:B------:R-:W-:Y:S05]  /*0510*/  BSYNC B1 ;  /* 0x0000000000017941 */ /* 0x000fea0003800000 */
.L_x_7302:
        /* <DEDUP_REMOVED lines=23> */
.L_x_7306:
[----:B------:R-:W-:Y:S05]  /*0690*/  BSYNC B1 ;  /* 0x0000000000017941 */ /* 0x000fea0003800000 */
.L_x_7305:
        /* <DEDUP_REMOVED lines=11> */
.L_x_7301:
[----:B------:R-:W-:Y:S05]  /*0750*/  BSYNC B0 ;  /* 0x0000000000007941 */ /* 0x000fea0003800000 */
.L_x_7300:
        /* <DEDUP_REMOVED lines=33> */
.L_x_7322:
[----:B------:R-:W-:Y:S01]  /*0970*/  @!P0 SHF.R.U32.HI R11, RZ, 0x3, R0 ;  /* 0x00000003ff0b8819 */ /* 0x000fe20000011600 */
[----:B--2---:R-:W-:Y:S01]  /*0980*/  FADD R13, R8, R13 ;  /* 0x0000000d080d7221 */ /* 0x004fe20000000000 */
[----:B-1----:R-:W-:Y:S02]  /*0990*/  FADD R9, R10, R9 ;  /* 0x000000090a097221 */ /* 0x002fe40000000000 */
[----:B0-----:R-:W-:-:S05]  /*09a0*/  @!P0 LOP3.LUT R8, R11, 0x1ffffffc, RZ, 0xc0, !PT ;  /* 0x1ffffffc0b088812 */ /* 0x001fca00078ec0ff */
[----:B------:R1:W-:Y:S04]  /*09b0*/  @!P0 STS [R8+UR4+0x2000], R13 ;  /* 0x0020000d08008988 */ /* 0x0003e80008000804 */
[----:B------:R1:W-:Y:S02]  /*09c0*/  @!P0 STS [R8+UR4+0x2080], R9 ;  /* 0x0020800908008988 */ /* 0x0003e40008000804 */
.L_x_7307:
        /* <DEDUP_REMOVED lines=18> */
.L_x_7310:
[----:B------:R-:W-:Y:S05]  /*0af0*/  BSYNC B0 ;  /* 0x0000000000007941 */ /* 0x000fea0003800000 */
.L_x_7309:
[C---:B------:R-:W-:Y:S02]  /*0b00*/  ISETP.GT.U32.AND P0, PT, R5.reuse, -0x601, PT ;  /* 0xfffff9ff0500780c */ /* 0x040fe40003f04070 */
[----:B------:R-:W-:Y:S02]  /*0b10*/  IADD3 R5, R5, 0x600, RZ ;  /* 0x0000060005057810 */ /* 0x000fe40007ffe0ff */
[----:B------:R-:W-:-:S09]  /*0b20*/  IADD3 R6, R6, 0x300, RZ ;  /* 0x0000030006067810 */ /* 0x000fd20007ffe0ff */
[----:B------:R-:W-:Y:S05]  /*0b30*/  @P0 BRA `(.L_x_7311) ;  /* 0xfffffff400800947 */ /* 0x000fea000383ffff */
[----:B------:R-:W-:Y:S05]  /*0b40*/  EXIT ;  /* 0x000000000000794d */ /* 0x000fea0003800000 */
.L_x_7308:
[----:B------:R-:W-:Y:S01]  /*0b50*/  HFMA2.MMA R18, -RZ, RZ, 0, 5.9604644775390625e-08 ;  /* 0x00000001ff127435 */ /* 0x000fe200000001ff */
[----:B0-----:R-:W-:Y:S01]  /*0b60*/  IMAD.MOV.U32 R19, RZ, RZ, R10 ;  /* 0x000000ffff137224 */ /* 0x001fe200078e000a */
[----:B------:R-:W-:Y:S02]  /*0b70*/  MOV R21, 0x1f ;  /* 0x0000001f00157802 */ /* 0x000fe40000000f00 */
[----:B------:R-:W-:-:S07]  /*0b80*/  MOV R16, 0xffffffff ;  /* 0xffffffff00107802 */ /* 0x000fce0000000f00 */
[----:B-12---:R-:W-:Y:S05]  /*0b90*/  WARPSYNC.COLLECTIVE R16, `(.L_x_7312) ;  /* 0x0000000010087348 */ /* 0x006fea0003c00000 */
[----:B------:R0:W3:Y:S02]  /*0ba0*/  SHFL.BFLY P1, R17, R19, R18, R21 ;  /* 0x0c00001213117389 */ /* 0x0000e40000020015 */
[----:B0123--:R-:W-:Y:S01]  /*0bb0*/  ENDCOLLECTIVE ;  /* 0x000000000000791b */ /* 0x00ffe20003800000 */
.L_x_7312:
[----:B------:R-:W-:Y:S01]  /*0bc0*/  HFMA2.MMA R18, -RZ, RZ, 0, 1.1920928955078125e-07 ;  /* 0x00000002ff127435 */ /* 0x000fe200000001ff */
[----:B------:R-:W-:-:S04]  /*0bd0*/  IMAD.MOV.U32 R9, RZ, RZ, R17 ;  /* 0x000000ffff097224 */ /* 0x000fc800078e0011 */
[----:B------:R-:W-:-:S05]  /*0be0*/  FADD R9, R10, R9 ;  /* 0x000000090a097221 */ /* 0x000fca0000000000 */
[----:B------:R-:W-:-:S07]  /*0bf0*/  MOV R19, R9 ;  /* 0x0000000900137202 */ /* 0x000fce0000000f00 */
[----:B------:R-:W-:Y:S05]  /*0c00*/  WARPSYNC.COLLECTIVE R16, `(.L_x_7313) ;  /* 0x0000000010087348 */ /* 0x000fea0003c00000 */
[----:B------:R0:W1:Y:S02]  /*0c10*/  SHFL.BFLY P1, R17, R19, R18, R21 ;  /* 0x0c00001213117389 */ /* 0x0000640000020015 */
[----:B01----:R-:W-:Y:S01]  /*0c20*/  ENDCOLLECTIVE ;  /* 0x000000000000791b */ /* 0x003fe20003800000 */
.L_x_7313:
[----:B------:R-:W-:Y:S01]  /*0c30*/  HFMA2.MMA R18, -RZ, RZ, 0, 2.384185791015625e-07 ;  /* 0x00000004ff127435 */ /* 0x000fe200000001ff */
[----:B------:R-:W-:-:S05]  /*0c40*/  MOV R12, R17 ;  /* 0x00000011000c7202 */ /* 0x000fca0000000f00 */
[----:B------:R-:W-:-:S04]  /*0c50*/  FADD R12, R9, R12 ;  /* 0x0000000c090c7221 */ /* 0x000fc80000000000 */
[----:B------:R-:W-:-:S07]  /*0c60*/  IMAD.MOV.U32 R19, RZ, RZ, R12 ;  /* 0x000000ffff137224 */ /* 0x000fce00078e000c */
[----:B------:R-:W-:Y:S05]  /*0c70*/  WARPSYNC.COLLECTIVE R16, `(.L_x_7314) ;  /* 0x0000000010087348 */ /* 0x000fea0003c00000 */
[----:B------:R0:W1:Y:S02]  /*0c80*/  SHFL.BFLY P1, R17, R19, R18, R21 ;  /* 0x0c00001213117389 */ /* 0x0000640000020015 */
[----:B01----:R-:W-:Y:S01]  /*0c90*/  ENDCOLLECTIVE ;  /* 0x000000000000791b */ /* 0x003fe20003800000 */
.L_x_7314:
[----:B------:R-:W-:Y:S01]  /*0ca0*/  IMAD.MOV.U32 R18, RZ, RZ, 0x8 ;  /* 0x00000008ff127424 */ /* 0x000fe200078e00ff */
[----:B------:R-:W-:-:S05]  /*0cb0*/  MOV R11, R17 ;  /* 0x00000011000b7202 */ /* 0x000fca0000000f00 */
[----:B------:R-:W-:-:S05]  /*0cc0*/  FADD R11, R12, R11 ;  /* 0x0000000b0c0b7221 */ /* 0x000fca0000000000 */
[----:B------:R-:W-:-:S07]  /*0cd0*/  MOV R19, R11 ;  /* 0x0000000b00137202 */ /* 0x000fce0000000f00 */
[----:B------:R-:W-:Y:S05]  /*0ce0*/  WARPSYNC.COLLECTIVE R16, `(.L_x_7315) ;  /* 0x0000000010087348 */ /* 0x000fea0003c00000 */
[----:B------:R0:W1:Y:S02]  /*0cf0*/  SHFL.BFLY P1, R17, R19, R18, R21 ;  /* 0x0c00001213117389 */ /* 0x0000640000020015 */
[----:B01----:R-:W-:Y:S01]  /*0d00*/  ENDCOLLECTIVE ;  /* 0x000000000000791b */ /* 0x003fe20003800000 */
.L_x_7315:
[----:B------:R-:W-:Y:S01]  /*0d10*/  HFMA2.MMA R18, -RZ, RZ, 0, 9.5367431640625e-07 ;  /* 0x00000010ff127435 */ /* 0x000fe200000001ff */
[----:B------:R-:W-:-:S05]  /*0d20*/  MOV R10, R17 ;  /* 0x00000011000a7202 */ /* 0x000fca0000000f00 */
[----:B------:R-:W-:-:S05]  /*0d30*/  FADD R10, R11, R10 ;  /* 0x0000000a0b0a7221 */ /* 0x000fca0000000000 */
[----:B------:R-:W-:-:S07]  /*0d40*/  MOV R19, R10 ;  /* 0x0000000a00137202 */ /* 0x000fce0000000f00 */
[----:B------:R-:W-:Y:S05]  /*0d50*/  WARPSYNC.COLLECTIVE R16, `(.L_x_7316) ;  /* 0x0000000010087348 */ /* 0x000fea0003c00000 */
[----:B------:R0:W1:Y:S02]  /*0d60*/  SHFL.BFLY P1, R17, R19, R18, R21 ;  /* 0x0c00001213117389 */ /* 0x0000640000020015 */
[----:B01----:R-:W-:Y:S01]  /*0d70*/  ENDCOLLECTIVE ;  /* 0x000000000000791b */ /* 0x003fe20003800000 */
.L_x_7316:
[----:B------:R-:W-:Y:S01]  /*0d80*/  HFMA2.MMA R18, -RZ, RZ, 0, 5.9604644775390625e-08 ;  /* 0x00000001ff127435 */ /* 0x000fe200000001ff */
[----:B------:R-:W-:Y:S01]  /*0d90*/  MOV R19, R8 ;  /* 0x0000000800137202 */ /* 0x000fe20000000f00 */
[----:B------:R-:W-:-:S09]  /*0da0*/  IMAD.MOV.U32 R9, RZ, RZ, R17 ;  /* 0x000000ffff097224 */ /* 0x000fd200078e0011 */
[----:B------:R-:W-:Y:S05]  /*0db0*/  WARPSYNC.COLLECTIVE R16, `(.L_x_7317) ;  /* 0x0000000010087348 */ /* 0x000fea0003c00000 */
[----:B------:R0:W1:Y:S02]  /*0dc0*/  SHFL.BFLY P1, R17, R19, R18, R21 ;  /* 0x0c00001213117389 */ /* 0x0000640000020015 */
[----:B01----:R-:W-:Y:S01]  /*0dd0*/  ENDCOLLECTIVE ;  /* 0x000000000000791b */ /* 0x003fe20003800000 */
.L_x_7317:
[----:B------:R-:W-:Y:S01]  /*0de0*/  HFMA2.MMA R18, -RZ, RZ, 0, 1.1920928955078125e-07 ;  /* 0x00000002ff127435 */ /* 0x000fe200000001ff */
[----:B------:R-:W-:-:S05]  /*0df0*/  MOV R11, R17 ;  /* 0x00000011000b7202 */ /* 0x000fca0000000f00 */
[----:B------:R-:W-:-:S04]  /*0e00*/  FADD R13, R8, R11 ;  /* 0x0000000b080d7221 */ /* 0x000fc80000000000 */
[----:B------:R-:W-:-:S07]  /*0e10*/  IMAD.MOV.U32 R19, RZ, RZ, R13 ;  /* 0x000000ffff137224 */ /* 0x000fce00078e000d */
[----:B------:R-:W-:Y:S05]  /*0e20*/  WARPSYNC.COLLECTIVE R16, `(.L_x_7318) ;  /* 0x0000000010087348 */ /* 0x000fea0003c00000 */
[----:B------:R0:W1:Y:S02]  /*0e30*/  SHFL.BFLY P1, R17, R19, R18, R21 ;  /* 0x0c00001213117389 */ /* 0x0000640000020015 */
[----:B01----:R-:W-:Y:S01]  /*0e40*/  ENDCOLLECTIVE ;  /* 0x000000000000791b */ /* 0x003fe20003800000 */
.L_x_7318:
[----:B------:R-:W-:Y:S01]  /*0e50*/  IMAD.MOV.U32 R18, RZ, RZ, 0x4 ;  /* 0x00000004ff127424 */ /* 0x000fe200078e00ff */
[----:B------:R-:W-:-:S05]  /*0e60*/  MOV R14, R17 ;  /* 0x00000011000e7202 */ /* 0x000fca0000000f00 */
[----:B------:R-:W-:-:S05]  /*0e70*/  FADD R14, R13, R14 ;  /* 0x0000000e0d0e7221 */ /* 0x000fca0000000000 */
[----:B------:R-:W-:-:S07]  /*0e80*/  MOV R19, R14 ;  /* 0x0000000e00137202 */ /* 0x000fce0000000f00 */
[----:B------:R-:W-:Y:S05]  /*0e90*/  WARPSYNC.COLLECTIVE R16, `(.L_x_7319) ;  /* 0x0000000010087348 */ /* 0x000fea0003c00000 */
[----:B------:R0:W1:Y:S02]  /*0ea0*/  SHFL.BFLY P1, R17, R19, R18, R21 ;  /* 0x0c00001213117389 */ /* 0x0000640000020015 */
[----:B01----:R-:W-:Y:S01]  /*0eb0*/  ENDCOLLECTIVE ;  /* 0x000000000000791b */ /* 0x003fe20003800000 */
.L_x_7319:
[----:B------:R-:W-:Y:S01]  /*0ec0*/  HFMA2.MMA R18, -RZ, RZ, 0, 4.76837158203125e-07 ;  /* 0x00000008ff127435 */ /* 0x000fe200000001ff */
[----:B------:R-:W-:-:S05]  /*0ed0*/  MOV R15, R17 ;  /* 0x00000011000f7202 */ /* 0x000fca0000000f00 */
[----:B------:R-:W-:-:S05]  /*0ee0*/  FADD R15, R14, R15 ;  /* 0x0000000f0e0f7221 */ /* 0x000fca0000000000 */
[----:B------:R-:W-:-:S07]  /*0ef0*/  MOV R19, R15 ;  /* 0x0000000f00137202 */ /* 0x000fce0000000f00 */
[----:B------:R-:W-:Y:S05]  /*0f00*/  WARPSYNC.COLLECTIVE R16, `(.L_x_7320) ;  /* 0x0000000010087348 */ /* 0x000fea0003c00000 */
[----:B------:R0:W1:Y:S02]  /*0f10*/  SHFL.BFLY P1, R17, R19, R18, R21 ;  /* 0x0c00001213117389 */ /* 0x0000640000020015 */
[----:B01----:R-:W-:Y:S01]  /*0f20*/  ENDCOLLECTIVE ;  /* 0x000000000000791b */ /* 0x003fe20003800000 */
.L_x_7320:
[----:B------:R-:W-:Y:S01]  /*0f30*/  HFMA2.MMA R18, -RZ, RZ, 0, 9.5367431640625e-07 ;  /* 0x00000010ff127435 */ /* 0x000fe200000001ff */
[----:B------:R-:W-:-:S04]  /*0f40*/  IMAD.MOV.U32 R8, RZ, RZ, R17 ;  /* 0x000000ffff087224 */ /* 0x000fc800078e0011 */
[----:B------:R-:W-:-:S05]  /*0f50*/  FADD R8, R15, R8 ;  /* 0x000000080f087221 */ /* 0x000fca0000000000 */
[----:B------:R-:W-:-:S07]  /*0f60*/  MOV R19, R8 ;  /* 0x0000000800137202 */ /* 0x000fce0000000f00 */
[----:B------:R-:W-:Y:S05]  /*0f70*/  WARPSYNC.COLLECTIVE R16, `(.L_x_7321) ;  /* 0x0000000010087348 */ /* 0x000fea0003c00000 */
[----:B------:R0:W1:Y:S02]  /*0f80*/  SHFL.BFLY P1, R17, R19, R18, R21 ;  /* 0x0c00001213117389 */ /* 0x0000640000020015 */
[----:B01----:R-:W-:Y:S01]  /*0f90*/  ENDCOLLECTIVE ;  /* 0x000000000000791b */ /* 0x003fe20003800000 */
.L_x_7321:
[----:B------:R-:W-:Y:S01]  /*0fa0*/  MOV R13, R17 ;  /* 0x00000011000d7202 */ /* 0x000fe20000000f00 */
[----:B------:R-:W-:Y:S06]  /*0fb0*/  BRA `(.L_x_7322) ;  /* 0xfffffff8006c7947 */ /* 0x000fec000383ffff */
.L_x_7323:
        /* <DEDUP_REMOVED lines=12> */
.L_x_8117:


//--------------------- .text._ZN18transformer_engine13normalization19ln_bwd_tuned_kernelINS0_13Kernel_traitsI6__halffS3_fjLj1536ELj1ELj1ELj4ELj16ENS0_18Kernel_traits_baseILj1536ES3_fS3_fjLj128EEEEEEEvNS0_20BackwardKernelParamsE --------------------------
	.section	.text._ZN18transformer_engine13normalization19ln_bwd_tuned_kernelINS0_13Kernel_traitsI6__halffS3_fjLj1536ELj1ELj1ELj4ELj16ENS0_18Kernel_traits_baseILj1536ES3_fS3_fjLj128EEEEEEEvNS0_20BackwardKernelParamsE,"ax",@progbits
	.align	128
        .global         _ZN18transformer_engine13normalization19ln_bwd_tuned_kernelINS0_13Kernel_traitsI6__halffS3_fjLj1536ELj1ELj1ELj4ELj16ENS0_18Kernel_traits_baseILj1536ES3_fS3_fjLj128EEEEEEEvNS0_20BackwardKernelParamsE
        .type           _ZN18transformer_engine13normalization19ln_bwd_tuned_kernelINS0_13Kernel_traitsI6__halffS3_fjLj1536ELj1ELj1ELj4ELj16ENS0_18Kernel_traits_baseILj1536ES3_fS3_fjLj128EEEEEEEvNS0_20BackwardKernelParamsE,@function
        .size           _ZN18transformer_engine13normalization19ln_bwd_tuned_kernelINS0_13Kernel_traitsI6__halffS3_fjLj1536ELj1ELj1ELj4ELj16ENS0_18Kernel_traits_baseILj1536ES3_fS3_fjLj128EEEEEEEvNS0_20BackwardKernelParamsE,(.L_x_8118 - _ZN18transformer_engine13normalization19ln_bwd_tuned_kernelINS0_13Kernel_traitsI6__halffS3_fjLj1536ELj1ELj1ELj4ELj16ENS0_18Kernel_traits_baseILj1536ES3_fS3_fjLj128EEEEEEEvNS0_20BackwardKernelParamsE)
        .other          _ZN18transformer_engine13normalization19ln_bwd_tuned_kernelINS0_13Kernel_traitsI6__halffS3_fjLj1536ELj1ELj1ELj4ELj16ENS0_18Kernel_traits_baseILj1536ES3_fS3_fjLj128EEEEEEEvNS0_20BackwardKernelParamsE,@"STO_CUDA_ENTRY STV_DEFAULT"
_ZN18transformer_engine13normalization19ln_bwd_tuned_kernelINS0_13Kernel_traitsI6__halffS3_fjLj1536ELj1ELj1ELj4ELj16ENS0_18Kernel_traits_baseILj1536ES3_fS3_fjLj128EEEEEEEvNS0_20BackwardKernelParamsE:
.text._ZN18transformer_engine13normalization19ln_bwd_tuned_kernelINS0_13Kernel_traitsI6__halffS3_fjLj1536ELj1ELj1ELj4ELj16ENS0_18Kernel_traits_baseILj1536ES3_fS3_fjLj128EEEEEEEvNS0_20BackwardKernelParamsE:
        /* <DEDUP_REMOVED lines=83> */
[----:B------:R-:W-:-:S07]  /*0530*/  CS2R R2, SRZ ;  /* 0x0000000000027805 */ /* 0x000fce000001ff00 */
.L_x_7327:
        /* <DEDUP_REMOVED lines=18> */
[----:B---3--:R-:W-:-:S04]  /*0660*/  IMAD.WIDE R70, R59, 0x4, R70 ;  /* 0x000000043b467825 */ /* 0x008fc800078e0246 */
[--C-:B------:R-:W-:Y:S01]  /*0670*/  IMAD.WIDE.U32 R44, R62, 0x8, R46.reuse ;  /* 0x000000083e2c7825 */ /* 0x100fe200078e002e */
[----:B------:R-:W3:Y:S03]  /*0680*/  LDG.E R60, desc[UR6][R70.64] ;  /* 0x00000006463c7981 */ /* 0x000ee6000c1e1900 */
        /* <DEDUP_REMOVED lines=17> */
[----:B------:R-:W-:Y:S01]  /*07a0*/  HADD2.F32 R31, -RZ, R42.H0_H0 ;  /* 0x2000002aff1f7230 */ /* 0x000fe20000004100 */
[----:B------:R-:W-:Y:S01]  /*07b0*/  SHF.R.U64 R42, R42, 0x10, R43 ;  /* 0x000000102a2a7819 */ /* 0x000fe2000000122b */
[----:B---3--:R-:W-:Y:S01]  /*07c0*/  FMUL R78, R83, R60 ;  /* 0x0000003c534e7220 */ /* 0x008fe20000400000 */
[----:B------:R-:W-:Y:S01]  /*07d0*/  FMUL R30, R60, R77 ;  /* 0x0000004d3c1e7220 */ /* 0x000fe20000400000 */
[----:B------:R-:W-:-:S02]  /*07e0*/  HADD2.F32 R29, -RZ, R43.H0_H0 ;  /* 0x2000002bff1d7230 */ /* 0x000fc40000004100 */
[----:B------:R-:W-:Y:S01]  /*07f0*/  FMUL R77, R58, R31 ;  /* 0x0000001f3a4d7220 */ /* 0x000fe20000400000 */
[----:B------:R-:W-:Y:S01]  /*0800*/  HADD2.F32 R42, -RZ, R42.H0_H0 ;  /* 0x2000002aff2a7230 */ /* 0x000fe20000004100 */
[----:B------:R-:W-:Y:S01]  /*0810*/  SHF.R.U32.HI R43, RZ, 0x10, R43 ;  /* 0x00000010ff2b7819 */ /* 0x000fe2000001162b */
[----:B------:R-:W-:Y:S01]  /*0820*/  FMUL R28, R60, R79 ;  /* 0x0000004f3c1c7220 */ /* 0x000fe20000400000 */
[----:B------:R-:W-:Y:S01]  /*0830*/  FADD R36, R31, R36 ;  /* 0x000000241f247221 */ /* 0x000fe20000000000 */
[----:B------:R-:W-:Y:S01]  /*0840*/  FFMA R53, R78, R31, R53 ;  /* 0x0000001f4e357223 */ /* 0x000fe20000000035 */
[----:B------:R-:W-:Y:S01]  /*0850*/  FMUL R31, R57, R42 ;  /* 0x0000002a391f7220 */ /* 0x000fe20000400000 */
[----:B------:R-:W-:Y:S01]  /*0860*/  FADD R70, RZ, R77 ;  /* 0x0000004dff467221 */ /* 0x000fe20000000000 */
[----:B------:R-:W-:Y:S01]  /*0870*/  FMUL R76, R60, R81 ;  /* 0x000000513c4c7220 */ /* 0x000fe20000400000 */
[----:B------:R-:W-:Y:S01]  /*0880*/  FFMA R79, R78, R77, RZ ;  /* 0x0000004d4e4f7223 */ /* 0x000fe200000000ff */
[----:B------:R-:W-:Y:S01]  /*0890*/  SHF.R.U64 R68, R44, 0x10, R45 ;  /* 0x000000102c447819 */ /* 0x000fe2000000122d */
[----:B------:R-:W-:-:S02]  /*08a0*/  HADD2.F32 R43, -RZ, R43.H0_H0 ;  /* 0x2000002bff2b7230 */ /* 0x000fc40000004100 */
[----:B------:R-:W-:Y:S01]  /*08b0*/  FADD R32, R29, R32 ;  /* 0x000000201d207221 */ /* 0x000fe20000000000 */
[-C--:B------:R-:W-:Y:S01]  /*08c0*/  FFMA R33, R28, R29.reuse, R33 ;  /* 0x0000001d1c217223 */ /* 0x080fe20000000021 */
[----:B------:R-:W-:Y:S01]  /*08d0*/  FMUL R29, R56, R29 ;  /* 0x0000001d381d7220 */ /* 0x000fe20000400000 */
[----:B------:R-:W-:Y:S01]  /*08e0*/  FADD R70, R70, R31 ;  /* 0x0000001f46467221 */ /* 0x000fe20000000000 */
[----:B------:R-:W-:Y:S01]  /*08f0*/  HADD2.F32 R71, -RZ, R45.H0_H0 ;  /* 0x2000002dff477230 */ /* 0x000fe20000004100 */
[----:B------:R-:W-:Y:S01]  /*0900*/  SHF.R.U32.HI R26, RZ, 0x10, R45 ;  /* 0x00000010ff1a7819 */ /* 0x000fe2000001162d */
[----:B------:R-:W-:Y:S01]  /*0910*/  FFMA R79, R76, R31, R79 ;  /* 0x0000001f4c4f7223 */ /* 0x000fe2000000004f */
[----:B------:R-:W-:Y:S02]  /*0920*/  HADD2.F32 R66, -RZ, R44.H0_H0 ;  /* 0x2000002cff427230 */ /* 0x000fe40000004100 */
[----:B------:R-:W-:Y:S01]  /*0930*/  FMUL R45, R60, R67 ;  /* 0x000000433c2d7220 */ /* 0x000fe20000400000 */
[----:B------:R-:W-:-:S02]  /*0940*/  HADD2.F32 R16, -RZ, R46.H0_H0 ;  /* 0x2000002eff107230 */ /* 0x000fc40000004100 */
[-C--:B------:R-:W-:Y:S01]  /*0950*/  FFMA R23, R30, R43.reuse, R23 ;  /* 0x0000002b1e177223 */ /* 0x080fe20000000017 */
[----:B------:R-:W-:Y:S01]  /*0960*/  FADD R22, R43, R22 ;  /* 0x000000162b167221 */ /* 0x000fe20000000000 */
[----:B------:R-:W-:Y:S02]  /*0970*/  HADD2.F32 R67, -RZ, R68.H0_H0 ;  /* 0x20000044ff437230 */ /* 0x000fe40000004100 */
        /* <DEDUP_REMOVED lines=20> */
[--C-:B------:R-:W-:Y:S01]  /*0ac0*/  SHF.R.U64 R24, R46, 0x10, R47.reuse ;  /* 0x000000102e187819 */ /* 0x100fe2000000122f */
[----:B------:R-:W-:Y:S01]  /*0ad0*/  HADD2.F32 R73, -RZ, R47.H0_H0 ;  /* 0x2000002fff497230 */ /* 0x000fe20000004100 */
[----:B------:R-:W-:Y:S01]  /*0ae0*/  SHF.R.U32.HI R18, RZ, 0x10, R47 ;  /* 0x00000010ff127819 */ /* 0x000fe2000001162f */
[----:B------:R-:W-:Y:S01]  /*0af0*/  FMUL R44, R60, R25 ;  /* 0x000000193c2c7220 */ /* 0x000fe20000400000 */
[----:B------:R-:W-:-:S02]  /*0b00*/  HADD2.F32 R26, -RZ, R26.H0_H0 ;  /* 0x2000001aff1a7230 */ /* 0x000fc40000004100 */
        /* <DEDUP_REMOVED lines=9> */
[----:B------:R-:W-:Y:S02]  /*0ba0*/  HADD2.F32 R24, -RZ, R24.H0_H0 ;  /* 0x20000018ff187230 */ /* 0x000fe40000004100 */
[----:B------:R-:W-:Y:S01]  /*0bb0*/  FADD R16, R16, R71 ;  /* 0x0000004710107221 */ /* 0x000fe20000000000 */
        /* <DEDUP_REMOVED lines=8> */
[----:B------:R-:W-:-:S02]  /*0c40*/  HADD2.F32 R18, -RZ, R18.H0_H0 ;  /* 0x20000012ff127230 */ /* 0x000fc40000004100 */
        /* <DEDUP_REMOVED lines=34> */
.L_x_7338:
        /* <DEDUP_REMOVED lines=15> */
.L_x_7326:
        /* <DEDUP_REMOVED lines=85> */
.L_x_7324:
        /* <DEDUP_REMOVED lines=21> */
.L_x_7325:
[----:B------:R-:W-:Y:S01]  /*1600*/  HFMA2.MMA R25, -RZ, RZ, 0, 9.5367431640625e-07 ;  /* 0x00000010ff197435 */ /* 0x000fe200000001ff */
[----:B------:R-:W-:Y:S02]  /*1610*/  MOV R26, R84 ;  /* 0x00000054001a7202 */ /* 0x000fe40000000f00 */
[----:B------:R-:W-:Y:S02]  /*1620*/  MOV R24, 0x1f ;  /* 0x0000001f00187802 */ /* 0x000fe40000000f00 */
[----:B------:R-:W-:-:S07]  /*1630*/  MOV R27, 0xffffffff ;  /* 0xffffffff001b7802 */ /* 0x000fce0000000f00 */
[----:B------:R-:W-:Y:S05]  /*1640*/  WARPSYNC.COLLECTIVE R27, `(.L_x_7328) ;  /* 0x000000001b087348 */ /* 0x000fea0003c00000 */
[----:B------:R0:W1:Y:S02]  /*1650*/  SHFL.DOWN P0, R18, R26, R25, R24 ;  /* 0x080000191a127389 */ /* 0x0000640000000018 */
[----:B01----:R-:W-:Y:S01]  /*1660*/  ENDCOLLECTIVE ;  /* 0x000000000000791b */ /* 0x003fe20003800000 */
.L_x_7328:
[----:B------:R-:W-:Y:S02]  /*1670*/  MOV R26, R16 ;  /* 0x00000010001a7202 */ /* 0x000fe40000000f00 */
[----:B------:R-:W-:-:S07]  /*1680*/  MOV R81, R18 ;  /* 0x0000001200517202 */ /* 0x000fce0000000f00 */
[----:B------:R-:W-:Y:S05]  /*1690*/  WARPSYNC.COLLECTIVE R27, `(.L_x_7329) ;  /* 0x000000001b087348 */ /* 0x000fea0003c00000 */
[----:B------:R0:W1:Y:S02]  /*16a0*/  SHFL.DOWN P0, R18, R26, R25, R24 ;  /* 0x080000191a127389 */ /* 0x0000640000000018 */
[----:B01----:R-:W-:Y:S01]  /*16b0*/  ENDCOLLECTIVE ;  /* 0x000000000000791b */ /* 0x003fe20003800000 */
.L_x_7329:
[----:B------:R-:W-:Y:S01]  /*16c0*/  FADD R81, R84, R81 ;  /* 0x0000005154517221 */ /* 0x000fe20000000000 */
[----:B------:R-:W-:-:S04]  /*16d0*/  HFMA2.MMA R25, -RZ, RZ, 0, 4.76837158203125e-07 ;  /* 0x00000008ff197435 */ /* 0x000fc800000001ff */
[----:B------:R-:W-:Y:S01]  /*16e0*/  MOV R26, R81 ;  /* 0x00000051001a7202 */ /* 0x000fe20000000f00 */
[----:B------:R-:W-:-:S07]  /*16f0*/  FADD R17, R16, R18 ;  /* 0x0000001210117221 */ /* 0x000fce0000000000 */
[----:B------:R-:W-:Y:S05]  /*1700*/  WARPSYNC.COLLECTIVE R27, `(.L_x_7330) ;  /* 0x000000001b087348 */ /* 0x000fea0003c00000 */
[----:B------:R0:W1:Y:S02]  /*1710*/  SHFL.DOWN P0, R18, R26, R25, R24 ;  /* 0x080000191a127389 */ /* 0x0000640000000018 */
[----:B01----:R-:W-:Y:S01]  /*1720*/  ENDCOLLECTIVE ;  /* 0x000000000000791b */ /* 0x003fe20003800000 */
.L_x_7330:
[----:B------:R-:W-:Y:S02]  /*1730*/  MOV R26, R17 ;  /* 0x00000011001a7202 */ /* 0x000fe40000000f00 */
[----:B------:R-:W-:-:S07]  /*1740*/  MOV R82, R18 ;  /* 0x0000001200527202 */ /* 0x000fce0000000f00 */
[----:B------:R-:W-:Y:S05]  /*1750*/  WARPSYNC.COLLECTIVE R27, `(.L_x_7331) ;  /* 0x000000001b087348 */ /* 0x000fea0003c00000 */
[----:B------:R0:W1:Y:S02]  /*1760*/  SHFL.DOWN P0, R18, R26, R25, R24 ;  /* 0x080000191a127389 */ /* 0x0000640000000018 */
[----:B01----:R-:W-:Y:S01]  /*1770*/  ENDCOLLECTIVE ;  /* 0x000000000000791b */ /* 0x003fe20003800000 */
.L_x_7331:
[----:B------:R-:W-:Y:S01]  /*1780*/  FADD R82, R81, R82 ;  /* 0x0000005251527221 */ /* 0x000fe20000000000 */
[----:B------:R-:W-:-:S04]  /*1790*/  HFMA2.MMA R25, -RZ, RZ, 0, 2.384185791015625e-07 ;  /* 0x00000004ff197435 */ /* 0x000fc800000001ff */
[----:B------:R-:W-:Y:S01]  /*17a0*/  MOV R26, R82 ;  /* 0x00000052001a7202 */ /* 0x000fe20000000f00 */
[----:B------:R-:W-:-:S07]  /*17b0*/  FADD R80, R17, R18 ;  /* 0x0000001211507221 */ /* 0x000fce0000000000 */
[----:B------:R-:W-:Y:S05]  /*17c0*/  WARPSYNC.COLLECTIVE R27, `(.L_x_7332) ;  /* 0x000000001b087348 */ /* 0x000fea0003c00000 */
[----:B------:R0:W1:Y:S02]  /*17d0*/  SHFL.DOWN P0, R18, R26, R25, R24 ;  /* 0x080000191a127389 */ /* 0x0000640000000018 */
[----:B01----:R-:W-:Y:S01]  /*17e0*/  ENDCOLLECTIVE ;  /* 0x000000000000791b */ /* 0x003fe20003800000 */
.L_x_7332:
[----:B------:R-:W-:Y:S02]  /*17f0*/  MOV R26, R80 ;  /* 0x00000050001a7202 */ /* 0x000fe40000000f00 */
[----:B------:R-:W-:-:S07]  /*1800*/  MOV R19, R18 ;  /* 0x0000001200137202 */ /* 0x000fce0000000f00 */
[----:B------:R-:W-:Y:S05]  /*1810*/  WARPSYNC.COLLECTIVE R27, `(.L_x_7333) ;  /* 0x000000001b087348 */ /* 0x000fea0003c00000 */
[----:B------:R0:W1:Y:S02]  /*1820*/  SHFL.DOWN P0, R18, R26, R25, R24 ;  /* 0x080000191a127389 */ /* 0x0000640000000018 */
[----:B01----:R-:W-:Y:S01]  /*1830*/  ENDCOLLECTIVE ;  /* 0x000000000000791b */ /* 0x003fe20003800000 */
.L_x_7333:
[----:B------:R-:W-:Y:S01]  /*1840*/  FADD R19, R82, R19 ;  /* 0x0000001352137221 */ /* 0x000fe20000000000 */
[----:B------:R-:W-:-:S04]  /*1850*/  HFMA2.MMA R25, -RZ, RZ, 0, 1.1920928955078125e-07 ;  /* 0x00000002ff197435 */ /* 0x000fc800000001ff */
[----:B------:R-:W-:Y:S01]  /*1860*/  MOV R26, R19 ;  /* 0x00000013001a7202 */ /* 0x000fe20000000f00 */
[----:B------:R-:W-:-:S07]  /*1870*/  FADD R79, R80, R18 ;  /* 0x00000012504f7221 */ /* 0x000fce0000000000 */
[----:B------:R-:W-:Y:S05]  /*1880*/  WARPSYNC.COLLECTIVE R27, `(.L_x_7334) ;  /* 0x000000001b087348 */ /* 0x000fea0003c00000 */
[----:B------:R0:W1:Y:S02]  /*1890*/  SHFL.DOWN P0, R18, R26, R25, R24 ;  /* 0x080000191a127389 */ /* 0x0000640000000018 */
[----:B01----:R-:W-:Y:S01]  /*18a0*/  ENDCOLLECTIVE ;  /* 0x000000000000791b */ /* 0x003fe20003800000 */
.L_x_7334:
[----:B------:R-:W-:Y:S02]  /*18b0*/  MOV R26, R79 ;  /* 0x0000004f001a7202 */ /* 0x000fe40000000f00 */
[----:B------:R-:W-:-:S07]  /*18c0*/  MOV R16, R18 ;  /* 0x0000001200107202 */ /* 0x000fce0000000f00 */
[----:B------:R-:W-:Y:S05]  /*18d0*/  WARPSYNC.COLLECTIVE R27, `(.L_x_7335) ;  /* 0x000000001b087348 */ /* 0x000fea0003c00000 */
[----:B------:R0:W1:Y:S02]  /*18e0*/  SHFL.DOWN P0, R18, R26, R25, R24 ;  /* 0x080000191a127389 */ /* 0x0000640000000018 */
[----:B01----:R-:W-:Y:S01]  /*18f0*/  ENDCOLLECTIVE ;  /* 0x000000000000791b */ /* 0x003fe20003800000 */
.L_x_7335:
[----:B------:R-:W-:Y:S01]  /*1900*/  FADD R16, R19, R16 ;  /* 0x0000001013107221 */ /* 0x000fe20000000000 */
[----:B------:R-:W-:-:S04]  /*1910*/  HFMA2.MMA R25, -RZ, RZ, 0, 5.9604644775390625e-08 ;  /* 0x00000001ff197435 */ /* 0x000fc800000001ff */
[----:B------:R-:W-:Y:S01]  /*1920*/  MOV R26, R16 ;  /* 0x00000010001a7202 */ /* 0x000fe20000000f00 */
[----:B------:R-:W-:-:S07]  /*1930*/  FADD R17, R79, R18 ;  /* 0x000000124f117221 */ /* 0x000fce0000000000 */
[----:B------:R-:W-:Y:S05]  /*1940*/  WARPSYNC.COLLECTIVE R27, `(.L_x_7336) ;  /* 0x000000001b087348 */ /* 0x000fea0003c00000 */
[----:B------:R0:W1:Y:S02]  /*1950*/  SHFL.DOWN P0, R18, R26, R25, R24 ;  /* 0x080000191a127389 */ /* 0x0000640000000018 */
[----:B01----:R-:W-:Y:S01]  /*1960*/  ENDCOLLECTIVE ;  /* 0x000000000000791b */ /* 0x003fe20003800000 */
.L_x_7336:
[----:B------:R-:W-:Y:S02]  /*1970*/  MOV R26, R17 ;  /* 0x00000011001a7202 */ /* 0x000fe40000000f00 */
[----:B------:R-:W-:-:S07]  /*1980*/  MOV R19, R18 ;  /* 0x0000001200137202 */ /* 0x000fce0000000f00 */
[----:B------:R-:W-:Y:S05]  /*1990*/  WARPSYNC.COLLECTIVE R27, `(.L_x_7337) ;  /* 0x000000001b087348 */ /* 0x000fea0003c00000 */
[----:B------:R0:W1:Y:S02]  /*19a0*/  SHFL.DOWN P0, R18, R26, R25, R24 ;  /* 0x080000191a127389 */ /* 0x0000640000000018 */
[----:B01----:R-:W-:Y:S01]  /*19b0*/  ENDCOLLECTIVE ;  /* 0x000000000000791b */ /* 0x003fe20003800000 */
.L_x_7337:
[----:B------:R-:W-:Y:S05]  /*19c0*/  BRA `(.L_x_7338) ;  /* 0xfffffff400287947 */ /* 0x000fea000383ffff */
.L_x_7339:
        /* <DEDUP_REMOVED lines=11> */
.L_x_8118:


//--------------------- .text._ZN18transformer_engine13normalization28ln_bwd_finalize_tuned_kernelINS0_22Kernel_traits_finalizeILj1536E6__halfS3_S3_fjLj1024ELj4ENS0_18Kernel_traits_baseILj1536ES3_S3_S3_fjLj1024EEEEEEEvNS0_20BackwardKernelParamsE --------------------------
	.section	.text._ZN18transformer_engine13normalization28ln_bwd_finalize_tuned_kernelINS0_22Kernel_traits_finalizeILj1536E6__halfS3_S3_fjLj1024ELj4ENS0_18Kernel_traits_baseILj1536ES3_S3_S3_fjLj1024EEEEEEEvNS0_20BackwardKernelParamsE,"ax",@progbits
	.align	128
        .global         _ZN18transformer_engine13normalization28ln_bwd_finalize_tuned_kernelINS0_22Kernel_traits_finalizeILj1536E6__halfS3_S3_fjLj1024ELj4ENS0_18Kernel_traits_baseILj1536ES3_S3_S3_fjLj1024EEEEEEEvNS0_20BackwardKernelParamsE
        .type           _ZN18transformer_engine13normalization28ln_bwd_finalize_tuned_kernelINS0_22Kernel_traits_finalizeILj1536E6__halfS3_S3_fjLj1024ELj4ENS0_18Kernel_traits_baseILj1536ES3_S3_S3_fjLj1024EEEEEEEvNS0_20BackwardKernelParamsE,@function
        .size           _ZN18transformer_engine13normalization28ln_bwd_finalize_tuned_kernelINS0_22Kernel_traits_finalizeILj1536E6__halfS3_S3_fjLj1024ELj4ENS0_18Kernel_traits_baseILj1536ES3_S3_S3_fjLj1024EEEEEEEvNS0_20BackwardKernelParamsE,(.L_x_8119 - _ZN18transformer_engine13normalization28ln_bwd_finalize_tuned_kernelINS0_22Kernel_traits_finalizeILj1536E6__halfS3_S3_fjLj1024ELj4ENS0_18Kernel_traits_baseILj1536ES3_S3_S3_fjLj1024EEEEEEEvNS0_20BackwardKernelParamsE)
        .other          _ZN18transformer_engine13normalization28ln_bwd_finalize_tuned_kernelINS0_22Kernel_traits_finalizeILj1536E6__halfS3_S3_fjLj1024ELj4ENS0_18Kernel_traits_baseILj1536ES3_S3_S3_fjLj1024EEEEEEEvNS0_20BackwardKernelParamsE,@"STO_CUDA_ENTRY STV_DEFAULT"
_ZN18transformer_engine13normalization28ln_bwd_finalize_tuned_kernelINS0_22Kernel_traits_finalizeILj1536E6__halfS3_S3_fjLj1024ELj4ENS0_18Kernel_traits_baseILj1536ES3_S3_S3_fjLj1024EEEEEEEvNS0_20BackwardKernelParamsE:
.text._ZN18transformer_engine13normalization28ln_bwd_finalize_tuned_kernelINS0_22Kernel_traits_finalizeILj1536E6__halfS3_S3_fjLj1024ELj4ENS0_18Kernel_traits_baseILj1536ES3_S3_S3_fjLj1024EEEEEEEvNS0_20BackwardKernelParamsE:
        /* <DEDUP_REMOVED lines=20> */
.L_x_7351:
        /* <DEDUP_REMOVED lines=28> */
.L_x_7344:
        /* <DEDUP_REMOVED lines=33> */
.L_x_7343:
[----:B------:R-:W-:Y:S05]  /*0510*/  BSYNC B1 ;  /* 0x0000000000017941 */ /* 0x000fea0003800000 */
.L_x_7342:
        /* <DEDUP_REMOVED lines=23> */
.L_x_7346:
[----:B------:R-:W-:Y:S05]  /*0690*/  BSYNC B1 ;  /* 0x0000000000017941 */ /* 0x000fea0003800000 */
.L_x_7345:
        /* <DEDUP_REMOVED lines=11> */
.L_x_7341:
[----:B------:R-:W-:Y:S05]  /*0750*/  BSYNC B0 ;  /* 0x0000000000007941 */ /* 0x000fea0003800000 */
.L_x_7340:
        /* <DEDUP_REMOVED lines=33> */
.L_x_7362:
[----:B------:R-:W-:Y:S01]  /*0970*/  @!P0 SHF.R.U32.HI R11, RZ, 0x3, R0 ;  /* 0x00000003ff0b8819 */ /* 0x000fe20000011600 */
[----:B--2---:R-:W-:Y:S01]  /*0980*/  FADD R13, R8, R13 ;  /* 0x0000000d080d7221 */ /* 0x004fe20000000000 */
[----:B-1----:R-:W-:Y:S02]  /*0990*/  FADD R9, R10, R9 ;  /* 0x000000090a097221 */ /* 0x002fe40000000000 */
[----:B0-----:R-:W-:-:S05]  /*09a0*/  @!P0 LOP3.LUT R8, R11, 0x1ffffffc, RZ, 0xc0, !PT ;  /* 0x1ffffffc0b088812 */ /* 0x001fca00078ec0ff */
[----:B------:R1:W-:Y:S04]  /*09b0*/  @!P0 STS [R8+UR4+0x2000], R13 ;  /* 0x0020000d08008988 */ /* 0x0003e80008000804 */
[----:B------:R1:W-:Y:S02]  /*09c0*/  @!P0 STS [R8+UR4+0x2080], R9 ;  /* 0x0020800908008988 */ /* 0x0003e40008000804 */
.L_x_7347:
        /* <DEDUP_REMOVED lines=18> */
.L_x_7350:
[----:B------:R-:W-:Y:S05]  /*0af0*/  BSYNC B0 ;  /* 0x0000000000007941 */ /* 0x000fea0003800000 */
.L_x_7349:
[C---:B------:R-:W-:Y:S02]  /*0b00*/  ISETP.GT.U32.AND P0, PT, R5.reuse, -0x601, PT ;  /* 0xfffff9ff0500780c */ /* 0x040fe40003f04070 */
[----:B------:R-:W-:Y:S02]  /*0b10*/  IADD3 R5, R5, 0x600, RZ ;  /* 0x0000060005057810 */ /* 0x000fe40007ffe0ff */
[----:B------:R-:W-:-:S09]  /*0b20*/  IADD3 R6, R6, 0x300, RZ ;  /* 0x0000030006067810 */ /* 0x000fd20007ffe0ff */
[----:B------:R-:W-:Y:S05]  /*0b30*/  @P0 BRA `(.L_x_7351) ;  /* 0xfffffff400800947 */ /* 0x000fea000383ffff */
[----:B------:R-:W-:Y:S05]  /*0b40*/  EXIT ;  /* 0x000000000000794d */ /* 0x000fea0003800000 */
.L_x_7348:
[----:B------:R-:W-:Y:S01]  /*0b50*/  HFMA2.MMA R18, -RZ, RZ, 0, 5.9604644775390625e-08 ;  /* 0x00000001ff127435 */ /* 0x000fe200000001ff */
[----:B0-----:R-:W-:Y:S01]  /*0b60*/  IMAD.MOV.U32 R19, RZ, RZ, R10 ;  /* 0x000000ffff137224 */ /* 0x001fe200078e000a */
[----:B------:R-:W-:Y:S02]  /*0b70*/  MOV R21, 0x1f ;  /* 0x0000001f00157802 */ /* 0x000fe40000000f00 */
[----:B------:R-:W-:-:S07]  /*0b80*/  MOV R16, 0xffffffff ;  /* 0xffffffff00107802 */ /* 0x000fce0000000f00 */
[----:B-12---:R-:W-:Y:S05]  /*0b90*/  WARPSYNC.COLLECTIVE R16, `(.L_x_7352) ;  /* 0x0000000010087348 */ /* 0x006fea0003c00000 */
[----:B------:R0:W3:Y:S02]  /*0ba0*/  SHFL.BFLY P1, R17, R19, R18, R21 ;  /* 0x0c00001213117389 */ /* 0x0000e40000020015 */
[----:B0123--:R-:W-:Y:S01]  /*0bb0*/  ENDCOLLECTIVE ;  /* 0x000000000000791b */ /* 0x00ffe20003800000 */
.L_x_7352:
[----:B------:R-:W-:Y:S01]  /*0bc0*/  HFMA2.MMA R18, -RZ, RZ, 0, 1.1920928955078125e-07 ;  /* 0x00000002ff127435 */ /* 0x000fe200000001ff */
[----:B------:R-:W-:-:S04]  /*0bd0*/  IMAD.MOV.U32 R9, RZ, RZ, R17 ;  /* 0x000000ffff097224 */ /* 0x000fc800078e0011 */
[----:B------:R-:W-:-:S05]  /*0be0*/  FADD R9, R10, R9 ;  /* 0x000000090a097221 */ /* 0x000fca0000000000 */
[----:B------:R-:W-:-:S07]  /*0bf0*/  MOV R19, R9 ;  /* 0x0000000900137202 */ /* 0x000fce0000000f00 */
[----:B------:R-:W-:Y:S05]  /*0c00*/  WARPSYNC.COLLECTIVE R16, `(.L_x_7353) ;  /* 0x0000000010087348 */ /* 0x000fea0003c00000 */
[----:B------:R0:W1:Y:S02]  /*0c10*/  SHFL.BFLY P1, R17, R19, R18, R21 ;  /* 0x0c00001213117389 */ /* 0x0000640000020015 */
[----:B01----:R-:W-:Y:S01]  /*0c20*/  ENDCOLLECTIVE ;  /* 0x000000000000791b */ /* 0x003fe20003800000 */
.L_x_7353:
[----:B------:R-:W-:Y:S01]  /*0c30*/  HFMA2.MMA R18, -RZ, RZ, 0, 2.384185791015625e-07 ;  /* 0x00000004ff127435 */ /* 0x000fe200000001ff */
[----:B------:R-:W-:-:S05]  /*0c40*/  MOV R12, R17 ;  /* 0x00000011000c7202 */ /* 0x000fca0000000f00 */
[----:B------:R-:W-:-:S04]  /*0c50*/  FADD R12, R9, R12 ;  /* 0x0000000c090c7221 */ /* 0x000fc80000000000 */
[----:B------:R-:W-:-:S07]  /*0c60*/  IMAD.MOV.U32 R19, RZ, RZ, R12 ;  /* 0x000000ffff137224 */ /* 0x000fce00078e000c */
[----:B------:R-:W-:Y:S05]  /*0c70*/  WARPSYNC.COLLECTIVE R16, `(.L_x_7354) ;  /* 0x0000000010087348 */ /* 0x000fea0003c00000 */
[----:B------:R0:W1:Y:S02]  /*0c80*/  SHFL.BFLY P1, R17, R19, R18, R21 ;  /* 0x0c00001213117389 */ /* 0x0000640000020015 */
[----:B01----:R-:W-:Y:S01]  /*0c90*/  ENDCOLLECTIVE ;  /* 0x000000000000791b */ /* 0x003fe20003800000 */
.L_x_7354:
[----:B------:R-:W-:Y:S01]  /*0ca0*/  IMAD.MOV.U32 R18, RZ, RZ, 0x8 ;  /* 0x00000008ff127424 */ /* 0x000fe200078e00ff */
[----:B------:R-:W-:-:S05]  /*0cb0*/  MOV R11, R17 ;  /* 0x00000011000b7202 */ /* 0x000fca0000000f00 */
[----:B------:R-:W-:-:S05]  /*0cc0*/  FADD R11, R12, R11 ;  /* 0x0000000b0c0b7221 */ /* 0x000fca0000000000 */
[----:B------:R-:W-:-:S07]  /*0cd0*/  MOV R19, R11 ;  /* 0x0000000b00137202 */ /* 0x000fce0000000f00 */
[----:B------:R-:W-:Y:S05]  /*0ce0*/  WARPSYNC.COLLECTIVE R16, `(.L_x_7355) ;  /* 0x0000000010087348 */ /* 0x000fea0003c00000 */
[----:B------:R0:W1:Y:S02]  /*0cf0*/  SHFL.BFLY P1, R17, R19, R18, R21 ;  /* 0x0c00001213117389 */ /* 0x0000640000020015 */
[----:B01----:R-:W-:Y:S01]  /*0d00*/  ENDCOLLECTIVE ;  /* 0x000000000000791b */ /* 0x003fe20003800000 */
.L_x_7355:
[----:B------:R-:W-:Y:S01]  /*0d10*/  HFMA2.MMA R18, -RZ, RZ, 0, 9.5367431640625e-07 ;  /* 0x00000010ff127435 */ /* 0x000fe200000001ff */
[----:B------:R-:W-:-:S05]  /*0d20*/  MOV R10, R17 ;  /* 0x00000011000a7202 */ /* 0x000fca0000000f00 */
[----:B------:R-:W-:-:S05]  /*0d30*/  FADD R10, R11, R10 ;  /* 0x0000000a0b0a7221 */ /* 0x000fca0000000000 */
[----:B------:R-:W-:-:S07]  /*0d40*/  MOV R19, R10 ;  /* 0x0000000a00137202 */ /* 0x000fce0000000f00 */
[----:B------:R-:W-:Y:S05]  /*0d50*/  WARPSYNC.COLLECTIVE R16, `(.L_x_7356) ;  /* 0x0000000010087348 */ /* 0x000fea0003c00000 */
[----:B------:R0:W1:Y:S02]  /*0d60*/  SHFL.BFLY P1, R17, R19, R18, R21 ;  /* 0x0c00001213117389 */ /* 0x0000640000020015 */
[----:B01----:R-:W-:Y:S01]  /*0d70*/  ENDCOLLECTIVE ;  /* 0x000000000000791b */ /* 0x003fe20003800000 */
.L_x_7356:
[----:B------:R-:W-:Y:S01]  /*0d80*/  HFMA2.MMA R18, -RZ, RZ, 0, 5.9604644775390625e-08 ;  /* 0x00000001ff127435 */ /* 0x000fe200000001ff */
[----:B------:R-:W-:Y:S01]  /*0d90*/  MOV R19, R8 ;  /* 0x0000000800137202 */ /* 0x000fe20000000f00 */
[----:B------:R-:W-:-:S09]  /*0da0*/  IMAD.MOV.U32 R9, RZ, RZ, R17 ;  /* 0x000000ffff097224 */ /* 0x000fd200078e0011 */
[----:B------:R-:W-:Y:S05]  /*0db0*/  WARPSYNC.COLLECTIVE R16, `(.L_x_7357) ;  /* 0x0000000010087348 */ /* 0x000fea0003c00000 */
[----:B------:R0:W1:Y:S02]  /*0dc0*/  SHFL.BFLY P1, R17, R19, R18, R21 ;  /* 0x0c00001213117389 */ /* 0x0000640000020015 */
[----:B01----:R-:W-:Y:S01]  /*0dd0*/  ENDCOLLECTIVE ;  /* 0x000000000000791b */ /* 0x003fe20003800000 */
.L_x_7357:
[----:B------:R-:W-:Y:S01]  /*0de0*/  HFMA2.MMA R18, -RZ, RZ, 0, 1.1920928955078125e-07 ;  /* 0x00000002ff127435 */ /* 0x000fe200000001ff */
[----:B------:R-:W-:-:S05]  /*0df0*/  MOV R11, R17 ;  /* 0x00000011000b7202 */ /* 0x000fca0000000f00 */
[----:B------:R-:W-:-:S04]  /*0e00*/  FADD R13, R8, R11 ;  /* 0x0000000b080d7221 */ /* 0x000fc80000000000 */
[----:B------:R-:W-:-:S07]  /*0e10*/  IMAD.MOV.U32 R19, RZ, RZ, R13 ;  /* 0x000000ffff137224 */ /* 0x000fce00078e000d */
[----:B------:R-:W-:Y:S05]  /*0e20*/  WARPSYNC.COLLECTIVE R16, `(.L_x_7358) ;  /* 0x0000000010087348 */ /* 0x000fea0003c00000 */
[----:B------:R0:W1:Y:S02]  /*0e30*/  SHFL.BFLY P1, R17, R19, R18, R21 ;  /* 0x0c00001213117389 */ /* 0x0000640000020015 */
[----:B01----:R-:W-:Y:S01]  /*0e40*/  ENDCOLLECTIVE ;  /* 0x000000000000791b */ /* 0x003fe20003800000 */
.L_x_7358:
[----:B------:R-:W-:Y:S01]  /*0e50*/  IMAD.MOV.U32 R18, RZ, RZ, 0x4 ;  /* 0x00000004ff127424 */ /* 0x000fe200078e00ff */
[----:B------:R-:W-:-:S05]  /*0e60*/  MOV R14, R17 ;  /* 0x00000011000e7202 */ /* 0x000fca0000000f00 */
[----:B------:R-:W-:-:S05]  /*0e70*/  FADD R14, R13, R14 ;  /* 0x0000000e0d0e7221 */ /* 0x000fca0000000000 */
[----:B------:R-:W-:-:S07]  /*0e80*/  MOV R19, R14 ;  /* 0x0000000e00137202 */ /* 0x000fce0000000f00 */
[----:B------:R-:W-:Y:S05]  /*0e90*/  WARPSYNC.COLLECTIVE R16, `(.L_x_7359) ;  /* 0x0000000010087348 */ /* 0x000fea0003c00000 */
[----:B------:R0:W1:Y:S02]  /*0ea0*/  SHFL.BFLY P1, R17, R19, R18, R21 ;  /* 0x0c00001213117389 */ /* 0x0000640000020015 */
[----:B01----:R-:W-:Y:S01]  /*0eb0*/  ENDCOLLECTIVE ;  /* 0x000000000000791b */ /* 0x003fe20003800000 */
.L_x_7359:
[----:B------:R-:W-:Y:S01]  /*0ec0*/  HFMA2.MMA R18, -RZ, RZ, 0, 4.76837158203125e-07 ;  /* 0x00000008ff127435 */ /* 0x000fe200000001ff */
[----:B------:R-:W-:-:S05]  /*0ed0*/  MOV R15, R17 ;  /* 0x00000011000f7202 */ /* 0x000fca0000000f00 */
[----:B------:R-:W-:-:S05]  /*0ee0*/  FADD R15, R14, R15 ;  /* 0x0000000f0e0f7221 */ /* 0x000fca0000000000 */
[----:B------:R-:W-:-:S07]  /*0ef0*/  MOV R19, R15 ;  /* 0x0000000f00137202 */ /* 0x000fce0000000f00 */
[----:B------:R-:W-:Y:S05]  /*0f00*/  WARPSYNC.COLLECTIVE R16, `(.L_x_7360) ;  /* 0x0000000010087348 */ /* 0x000fea0003c00000 */
[----:B------:R0:W1:Y:S02]  /*0f10*/  SHFL.BFLY P1, R17, R19, R18, R21 ;  /* 0x0c00001213117389 */ /* 0x0000640000020015 */
[----:B01----:R-:W-:Y:S01]  /*0f20*/  ENDCOLLECTIVE ;  /* 0x000000000000791b */ /* 0x003fe20003800000 */
.L_x_7360:
[----:B------:R-:W-:Y:S01]  /*0f30*/  HFMA2.MMA R18, -RZ, RZ, 0, 9.5367431640625e-07 ;  /* 0x00000010ff127435 */ /* 0x000fe200000001ff */
[----:B------:R-:W-:-:S04]  /*0f40*/  IMAD.MOV.U32 R8, RZ, RZ, R17 ;  /* 0x000000ffff087224 */ /* 0x000fc800078e0011 */
[----:B------:R-:W-:-:S05]  /*0f50*/  FADD R8, R15, R8 ;  /* 0x000000080f087221 */ /* 0x000fca0000000000 */
[----:B------:R-:W-:-:S07]  /*0f60*/  MOV R19, R8 ;  /* 0x0000000800137202 */ /* 0x000fce0000000f00 */
[----:B------:R-:W-:Y:S05]  /*0f70*/  WARPSYNC.COLLECTIVE R16, `(.L_x_7361) ;  /* 0x0000000010087348 */ /* 0x000fea0003c00000 */
[----:B------:R0:W1:Y:S02]  /*0f80*/  SHFL.BFLY P1, R17, R19, R18, R21 ;  /* 0x0c00001213117389 */ /* 0x0000640000020015 */
[----:B01----:R-:W-:Y:S01]  /*0f90*/  ENDCOLLECTIVE ;  /* 0x000000000000791b */ /* 0x003fe20003800000 */
.L_x_7361:
[----:B------:R-:W-:Y:S01]  /*0fa0*/  MOV R13, R17 ;  /* 0x00000011000d7202 */ /* 0x000fe20000000f00 */
[----:B------:R-:W-:Y:S06]  /*0fb0*/  BRA `(.L_x_7362) ;  /* 0xfffffff8006c7947 */ /* 0x000fec000383ffff */
.L_x_7363:
        /* <DEDUP_REMOVED lines=12> */
.L_x_8119:


//--------------------- .text._ZN18transformer_engine13normalization19ln_bwd_tuned_kernelINS0_13Kernel_traitsI6__halfS3_S3_fjLj1536ELj1ELj1ELj4ELj8ENS0_18Kernel_traits_baseILj1536ES3_S3_S3_fjLj128EEEEEEEvNS0_20BackwardKernelParamsE --------------------------
	.section	.text._ZN18transformer_engine13normalization19ln_bwd_tuned_kernelINS0_13Kernel_traitsI6__halfS3_S3_fjLj1536ELj1ELj1ELj4ELj8ENS0_18Kernel_traits_baseILj1536ES3_S3_S3_fjLj128EEEEEEEvNS0_20BackwardKernelParamsE,"ax",@progbits
	.align	128
        .global         _ZN18transformer_engine13normalization19ln_bwd_tuned_kernelINS0_13Kernel_traitsI6__halfS3_S3_fjLj1536ELj1ELj1ELj4ELj8ENS0_18Kernel_traits_baseILj1536ES3_S3_S3_fjLj128EEEEEEEvNS0_20BackwardKernelParamsE
        .type           _ZN18transformer_engine13normalization19ln_bwd_tuned_kernelINS0_13Kernel_traitsI6__halfS3_S3_fjLj1536ELj1ELj1ELj4ELj8ENS0_18Kernel_traits_baseILj1536ES3_S3_S3_fjLj128EEEEEEEvNS0_20BackwardKernelParamsE,@function
        .size           _ZN18transformer_engine13normalization19ln_bwd_tuned_kernelINS0_13Kernel_traitsI6__halfS3_S3_fjLj1536ELj1ELj1ELj4ELj8ENS0_18Kernel_traits_baseILj1536ES3_S3_S3_fjLj128EEEEEEEvNS0_20BackwardKernelParamsE,(.L_x_8120 - _ZN18transformer_engine13normalization19ln_bwd_tuned_kernelINS0_13Kernel_traitsI6__halfS3_S3_fjLj1536ELj1ELj1ELj4ELj8ENS0_18Kernel_traits_baseILj1536ES3_S3_S3_fjLj128EEEEEEEvNS0_20BackwardKernelParamsE)
        .other          _ZN18transformer_engine13normalization19ln_bwd_tuned_kernelINS0_13Kernel_traitsI6__halfS3_S3_fjLj1536ELj1ELj1ELj4ELj8ENS0_18Kernel_traits_baseILj1536ES3_S3_S3_fjLj128EEEEEEEvNS0_20BackwardKernelParamsE,@"STO_CUDA_ENTRY STV_DEFAULT"
_ZN18transformer_engine13normalization19ln_bwd_tuned_kernelINS0_13Kernel_traitsI6__halfS3_S3_fjLj1536ELj1ELj1ELj4ELj8ENS0_18Kernel_traits_baseILj1536ES3_S3_S3_fjLj128EEEEEEEvNS0_20BackwardKernelParamsE:
.text._ZN18transformer_engine13normalization19ln_bwd_tuned_kernelINS0_13Kernel_traitsI6__halfS3_S3_fjLj1536ELj1ELj1ELj4ELj8ENS0_18Kernel_traits_baseILj1536ES3_S3_S3_fjLj128EEEEEEEvNS0_20BackwardKernelParamsE:
        /* <DEDUP_REMOVED lines=57> */
[----:B----4-:R-:W-:Y:S01]  /*0390*/  SHF.R.U64 R47, R10, 0x10, R11 ;  /* 0x000000100a2f7819 */ /* 0x010fe2000000120b */
        /* <DEDUP_REMOVED lines=20> */
[----:B------:R-:W-:Y:S01]  /*04e0*/  CS2R R2, SRZ ;  /* 0x0000000000027805 */ /* 0x000fe2000001ff00 */
[----:B------:R-:W-:Y:S01]  /*04f0*/  FADD R46, R46, R7 ;  /* 0x000000072e2e7221 */ /* 0x000fe20000000000 */
[----:B------:R-:W-:-:S02]  /*0500*/  CS2R R4, SRZ ;  /* 0x0000000000047805 */ /* 0x000fc4000001ff00 */
[----:B------:R-:W-:Y:S02]  /*0510*/  CS2R R10, SRZ ;  /* 0x00000000000a7805 */ /* 0x000fe4000001ff00 */
[----:B------:R-:W-:Y:S02]  /*0520*/  CS2R R6, SRZ ;  /* 0x0000000000067805 */ /* 0x000fe4000001ff00 */
[----:B------:R-:W-:-:S07]  /*0530*/  CS2R R8, SRZ ;  /* 0x0000000000087805 */ /* 0x000fce000001ff00 */
.L_x_7367:
        /* <DEDUP_REMOVED lines=25> */
[----:B------:R-:W-:Y:S01]  /*06d0*/  LOP3.LUT P1, RZ, R0, 0x1f, RZ, 0xc0, !PT ;  /* 0x0000001f00ff7812 */ /* 0x000fe2000782c0ff */
[----:B----4-:R-:W-:Y:S01]  /*06e0*/  HADD2.F32 R59, -RZ, R16.H0_H0 ;  /* 0x20000010ff3b7230 */ /* 0x010fe20000004100 */
[--C-:B------:R-:W-:Y:S02]  /*06f0*/  SHF.R.U64 R64, R16, 0x10, R17.reuse ;  /* 0x0000001010407819 */ /* 0x100fe40000001211 */
[----:B------:R-:W-:Y:S01]  /*0700*/  SHF.R.U32.HI R16, RZ, 0x10, R17 ;  /* 0x00000010ff107819 */ /* 0x000fe20000011611 */
[----:B-----5:R-:W-:Y:S01]  /*0710*/  HADD2.F32 R65, -RZ, R18.H0_H0 ;  /* 0x20000012ff417230 */ /* 0x020fe20000004100 */
[--C-:B------:R-:W-:Y:S01]  /*0720*/  SHF.R.U64 R62, R18, 0x10, R19.reuse ;  /* 0x00000010123e7819 */ /* 0x100fe20000001213 */
[----:B------:R-:W-:Y:S01]  /*0730*/  HADD2.F32 R63, -RZ, R17.H0_H0 ;  /* 0x20000011ff3f7230 */ /* 0x000fe20000004100 */
[----:B------:R-:W-:Y:S01]  /*0740*/  SHF.R.U32.HI R18, RZ, 0x10, R19 ;  /* 0x00000010ff127819 */ /* 0x000fe20000011613 */
[----:B------:R-:W-:-:S02]  /*0750*/  HADD2.F32 R67, -RZ, R19.H0_H0 ;  /* 0x20000013ff437230 */ /* 0x000fc40000004100 */
[----:B------:R-:W-:Y:S02]  /*0760*/  HADD2.F32 R17, -RZ, R64.H0_H0 ;  /* 0x20000040ff117230 */ /* 0x000fe40000004100 */
[----:B------:R-:W-:Y:S02]  /*0770*/  HADD2.F32 R19, -RZ, R16.H0_H0 ;  /* 0x20000010ff137230 */ /* 0x000fe40000004100 */
[----:B0-----:R-:W-:Y:S01]  /*0780*/  HADD2.F32 R61, -RZ, R24.H0_H0 ;  /* 0x20000018ff3d7230 */ /* 0x001fe20000004100 */
[--C-:B------:R-:W-:Y:S02]  /*0790*/  SHF.R.U64 R24, R24, 0x10, R25.reuse ;  /* 0x0000001018187819 */ /* 0x100fe40000001219 */
[----:B------:R-:W-:Y:S01]  /*07a0*/  SHF.R.U32.HI R16, RZ, 0x10, R25 ;  /* 0x00000010ff107819 */ /* 0x000fe20000011619 */
[----:B------:R-:W-:Y:S02]  /*07b0*/  HADD2.F32 R69, -RZ, R25.H0_H0 ;  /* 0x20000019ff457230 */ /* 0x000fe40000004100 */
[C---:B--2---:R-:W-:Y:S01]  /*07c0*/  FADD R80, -R76.reuse, R17 ;  /* 0x000000114c507221 */ /* 0x044fe20000000100 */
[C---:B------:R-:W-:Y:S01]  /*07d0*/  FADD R60, -R76.reuse, R19 ;  /* 0x000000134c3c7221 */ /* 0x040fe20000000100 */
[----:B------:R-:W-:Y:S01]  /*07e0*/  FADD R78, -R76, R59 ;  /* 0x0000003b4c4e7221 */ /* 0x000fe20000000100 */
[----:B------:R-:W-:-:S02]  /*07f0*/  HADD2.F32 R17, -RZ, R62.H0_H0 ;  /* 0x2000003eff117230 */ /* 0x000fc40000004100 */
[----:B------:R-:W-:Y:S02]  /*0800*/  HADD2.F32 R19, -RZ, R18.H0_H0 ;  /* 0x20000012ff137230 */ /* 0x000fe40000004100 */
[----:B------:R-:W-:Y:S02]  /*0810*/  HADD2.F32 R25, -RZ, R24.H0_H0 ;  /* 0x20000018ff197230 */ /* 0x000fe40000004100 */
[----:B------:R-:W-:Y:S02]  /*0820*/  HADD2.F32 R59, -RZ, R16.H0_H0 ;  /* 0x20000010ff3b7230 */ /* 0x000fe40000004100 */
        /* <DEDUP_REMOVED lines=9> */
[--C-:B------:R-:W-:Y:S01]  /*08c0*/  SHF.R.U64 R59, R26, 0x10, R27.reuse ;  /* 0x000000101a3b7819 */ /* 0x100fe2000000121b */
[----:B------:R-:W-:Y:S01]  /*08d0*/  HADD2.F32 R77, -RZ, R26.H0_H0 ;  /* 0x2000001aff4d7230 */ /* 0x000fe20000004100 */
[----:B------:R-:W-:Y:S01]  /*08e0*/  SHF.R.U32.HI R25, RZ, 0x10, R27 ;  /* 0x00000010ff197819 */ /* 0x000fe2000001161b */
[----:B---3--:R-:W-:Y:S01]  /*08f0*/  FMUL R78, R33, R78 ;  /* 0x0000004e214e7220 */ /* 0x008fe20000400000 */
[----:B------:R-:W-:Y:S01]  /*0900*/  HADD2.F32 R66, -RZ, R44.H0_H0 ;  /* 0x2000002cff427230 */ /* 0x000fe20000004100 */
[----:B------:R-:W-:Y:S01]  /*0910*/  SHF.R.U64 R24, R44, 0x10, R45 ;  /* 0x000000102c187819 */ /* 0x000fe2000000122d */
[----:B------:R-:W-:Y:S01]  /*0920*/  HADD2.F32 R26, -RZ, R27.H0_H0 ;  /* 0x2000001bff1a7230 */ /* 0x000fe20000004100 */
[----:B------:R-:W-:Y:S01]  /*0930*/  SHF.R.U64 R65, R42, 0x10, R43 ;  /* 0x000000102a417819 */ /* 0x000fe2000000122b */
[----:B------:R-:W-:Y:S01]  /*0940*/  HADD2.F32 R64, -RZ, R42.H0_H0 ;  /* 0x2000002aff407230 */ /* 0x000fe20000004100 */
[----:B------:R-:W-:Y:S01]  /*0950*/  SHF.R.U32.HI R19, RZ, 0x10, R45 ;  /* 0x00000010ff137819 */ /* 0x000fe2000001162d */
[----:B------:R-:W-:-:S02]  /*0960*/  HADD2.F32 R17, -RZ, R45.H0_H0 ;  /* 0x2000002dff117230 */ /* 0x000fc40000004100 */
[----:B------:R-:W-:Y:S01]  /*0970*/  FADD R32, R77, R32 ;  /* 0x000000204d207221 */ /* 0x000fe20000000000 */
[----:B------:R-:W-:Y:S02]  /*0980*/  HADD2.F32 R44, -RZ, R59.H0_H0 ;  /* 0x2000003bff2c7230 */ /* 0x000fe40000004100 */
[-C--:B------:R-:W-:Y:S01]  /*0990*/  FFMA R39, R78, R77.reuse, R39 ;  /* 0x0000004d4e277223 */ /* 0x080fe20000000027 */
[----:B------:R-:W-:Y:S02]  /*09a0*/  HADD2.F32 R25, -RZ, R25.H0_H0 ;  /* 0x20000019ff197230 */ /* 0x000fe40000004100 */
[C---:B------:R-:W-:Y:S01]  /*09b0*/  FMUL R42, R33.reuse, R82 ;  /* 0x00000052212a7220 */ /* 0x040fe20000400000 */
[C---:B------:R-:W-:Y:S01]  /*09c0*/  FMUL R75, R33.reuse, R80 ;  /* 0x00000050214b7220 */ /* 0x040fe20000400000 */
[----:B------:R-:W-:Y:S01]  /*09d0*/  FMUL R45, R33, R60 ;  /* 0x0000003c212d7220 */ /* 0x000fe20000400000 */
[----:B------:R-:W-:Y:S01]  /*09e0*/  FMUL R77, R57, R77 ;  /* 0x0000004d394d7220 */ /* 0x000fe20000400000 */
[----:B------:R-:W-:Y:S01]  /*09f0*/  HADD2.F32 R61, -RZ, R43.H0_H0 ;  /* 0x2000002bff3d7230 */ /* 0x000fe20000004100 */
[----:B------:R-:W-:Y:S01]  /*0a00*/  SHF.R.U32.HI R67, RZ, 0x10, R43 ;  /* 0x00000010ff437819 */ /* 0x000fe2000001162b */
[----:B------:R-:W-:Y:S01]  /*0a10*/  FADD R23, R26, R23 ;  /* 0x000000171a177221 */ /* 0x000fe20000000000 */
        /* <DEDUP_REMOVED lines=12> */
[----:B------:R-:W-:-:S02]  /*0ae0*/  HADD2.F32 R18, -RZ, R19.H0_H0 ;  /* 0x20000013ff127230 */ /* 0x000fc40000004100 */
[----:B------:R-:W-:Y:S01]  /*0af0*/  FADD R74, R25, R44 ;  /* 0x0000002c194a7221 */ /* 0x000fe20000000000 */
[----:B------:R-:W-:Y:S01]  /*0b00*/  FFMA R19, R75, R44, R26 ;  /* 0x0000002c4b137223 */ /* 0x000fe2000000001a */
[----:B------:R-:W-:Y:S02]  /*0b10*/  HADD2.F32 R65, -RZ, R65.H0_H0 ;  /* 0x20000041ff417230 */ /* 0x000fe40000004100 */
        /* <DEDUP_REMOVED lines=71> */
.L_x_7378:
        /* <DEDUP_REMOVED lines=15> */
.L_x_7366:
        /* <DEDUP_REMOVED lines=55> */
[----:B------:R-:W-:-:S02]  /*13f0*/  F2FP.F16.F32.PACK_AB R17, R17, R64 ;  /* 0x000000401111723e */ /* 0x000fc400000000ff */
[----:B------:R-:W-:Y:S02]  /*1400*/  PRMT R16, R26, 0x7632, R16 ;  /* 0x000076321a107816 */ /* 0x000fe40000000010 */
[----:B------:R-:W-:Y:S02]  /*1410*/  F2FP.F16.F32.PACK_AB R24, RZ, R42 ;  /* 0x0000002aff18723e */ /* 0x000fe400000000ff */
[----:B------:R-:W-:Y:S02]  /*1420*/  F2FP.F16.F32.PACK_AB R66, R45, R66 ;  /* 0x000000422d42723e */ /* 0x000fe400000000ff */
[C---:B------:R-:W-:Y:S02]  /*1430*/  PRMT R42, R17.reuse, 0x7632, R42 ;  /* 0x00007632112a7816 */ /* 0x040fe4000000002a */
[----:B------:R-:W-:Y:S02]  /*1440*/  PRMT R27, R17, 0x7610, R27 ;  /* 0x00007610111b7816 */ /* 0x000fe4000000001b */
[----:B------:R-:W-:-:S02]  /*1450*/  LOP3.LUT R45, R16, 0xffff, RZ, 0xc0, !PT ;  /* 0x0000ffff102d7812 */ /* 0x000fc400078ec0ff */
[----:B------:R-:W0:Y:S01]  /*1460*/  LDC.64 R16, c[0x0][0x278] ;  /* 0x00009e00ff107b82 */ /* 0x000e220000000a00 */
[----:B------:R-:W-:Y:S02]  /*1470*/  LOP3.LUT R42, R42, 0xffff, RZ, 0xc0, !PT ;  /* 0x0000ffff2a2a7812 */ /* 0x000fe400078ec0ff */
[----:B------:R-:W-:Y:S02]  /*1480*/  F2FP.F16.F32.PACK_AB R43, RZ, R62 ;  /* 0x0000003eff2b723e */ /* 0x000fe400000000ff */
[----:B------:R-:W-:Y:S02]  /*1490*/  LOP3.LUT R60, R24, 0xffff, RZ, 0xc0, !PT ;  /* 0x0000ffff183c7812 */ /* 0x000fe400078ec0ff */
[----:B------:R-:W-:Y:S02]  /*14a0*/  PRMT R24, R27, 0x5410, R42 ;  /* 0x000054101b187816 */ /* 0x000fe4000000002a */
[----:B------:R-:W-:Y:S02]  /*14b0*/  PRMT R27, R66, 0x7632, R27 ;  /* 0x00007632421b7816 */ /* 0x000fe4000000001b */
[----:B------:R-:W-:-:S02]  /*14c0*/  LOP3.LUT R43, R43, 0xffff, RZ, 0xc0, !PT ;  /* 0x0000ffff2b2b7812 */ /* 0x000fc400078ec0ff */
[----:B------:R-:W-:Y:S02]  /*14d0*/  SHF.L.U64.HI R58, R42, 0x10, RZ ;  /* 0x000000102a3a7819 */ /* 0x000fe400000102ff */
[----:B------:R-:W-:Y:S02]  /*14e0*/  PRMT R26, R26, 0x5410, R45 ;  /* 0x000054101a1a7816 */ /* 0x000fe4000000002d */
[----:B------:R-:W-:Y:S02]  /*14f0*/  SHF.L.U64.HI R45, R45, 0x10, RZ ;  /* 0x000000102d2d7819 */ /* 0x000fe400000102ff */
[----:B------:R-:W-:Y:S02]  /*1500*/  F2FP.F16.F32.PACK_AB R42, RZ, R25 ;  /* 0x00000019ff2a723e */ /* 0x000fe400000000ff */
[----:B------:R-:W-:Y:S02]  /*1510*/  LOP3.LUT R44, R27, 0xffff, RZ, 0xc0, !PT ;  /* 0x0000ffff1b2c7812 */ /* 0x000fe400078ec0ff */
[----:B------:R-:W-:-:S02]  /*1520*/  LOP3.LUT R58, R43, 0xffff0000, R58, 0xf8, !PT ;  /* 0xffff00002b3a7812 */ /* 0x000fc400078ef83a */
[----:B------:R-:W-:Y:S02]  /*1530*/  PRMT R25, R66, 0x7610, R25 ;  /* 0x0000761042197816 */ /* 0x000fe40000000019 */
[----:B------:R-:W-:Y:S02]  /*1540*/  F2FP.F16.F32.PACK_AB R43, RZ, R18 ;  /* 0x00000012ff2b723e */ /* 0x000fe400000000ff */
[----:B------:R-:W-:Y:S02]  /*1550*/  LOP3.LUT R60, R60, 0xffff0000, R45, 0xf8, !PT ;  /* 0xffff00003c3c7812 */ /* 0x000fe400078ef82d */
[----:B------:R-:W-:Y:S02]  /*1560*/  LOP3.LUT R42, R42, 0xffff, RZ, 0xc0, !PT ;  /* 0x0000ffff2a2a7812 */ /* 0x000fe400078ec0ff */
[----:B------:R-:W-:Y:S02]  /*1570*/  SHF.L.U64.HI R27, R44, 0x10, RZ ;  /* 0x000000102c1b7819 */ /* 0x000fe400000102ff */
[----:B------:R-:W-:-:S02]  /*1580*/  F2FP.F16.F32.PACK_AB R45, RZ, R19 ;  /* 0x00000013ff2d723e */ /* 0x000fc400000000ff */
[----:B------:R-:W-:Y:S02]  /*1590*/  PRMT R18, R25, 0x5410, R44 ;  /* 0x0000541019127816 */ /* 0x000fe4000000002c */
[----:B------:R-:W-:Y:S02]  /*15a0*/  PRMT R19, R43, 0x7610, R19 ;  /* 0x000076102b137816 */ /* 0x000fe40000000013 */
[----:B------:R-:W-:Y:S02]  /*15b0*/  F2FP.F16.F32.PACK_AB R33, RZ, R33 ;  /* 0x00000021ff21723e */ /* 0x000fe400000000ff */
        /* <DEDUP_REMOVED lines=30> */
.L_x_7364:
        /* <DEDUP_REMOVED lines=21> */
.L_x_7365:
[----:B------:R-:W-:Y:S01]  /*18f0*/  HFMA2.MMA R25, -RZ, RZ, 0, 9.5367431640625e-07 ;  /* 0x00000010ff197435 */ /* 0x000fe200000001ff */
[----:B------:R-:W-:Y:S02]  /*1900*/  MOV R26, R84 ;  /* 0x00000054001a7202 */ /* 0x000fe40000000f00 */
[----:B------:R-:W-:Y:S02]  /*1910*/  MOV R24, 0x1f ;  /* 0x0000001f00187802 */ /* 0x000fe40000000f00 */
[----:B------:R-:W-:-:S07]  /*1920*/  MOV R27, 0xffffffff ;  /* 0xffffffff001b7802 */ /* 0x000fce0000000f00 */
[----:B------:R-:W-:Y:S05]  /*1930*/  WARPSYNC.COLLECTIVE R27, `(.L_x_7368) ;  /* 0x000000001b087348 */ /* 0x000fea0003c00000 */
[----:B------:R0:W1:Y:S02]  /*1940*/  SHFL.DOWN P0, R18, R26, R25, R24 ;  /* 0x080000191a127389 */ /* 0x0000640000000018 */
[----:B01----:R-:W-:Y:S01]  /*1950*/  ENDCOLLECTIVE ;  /* 0x000000000000791b */ /* 0x003fe20003800000 */
.L_x_7368:
[----:B------:R-:W-:Y:S02]  /*1960*/  MOV R26, R16 ;  /* 0x00000010001a7202 */ /* 0x000fe40000000f00 */
[----:B------:R-:W-:-:S07]  /*1970*/  MOV R81, R18 ;  /* 0x0000001200517202 */ /* 0x000fce0000000f00 */
[----:B------:R-:W-:Y:S05]  /*1980*/  WARPSYNC.COLLECTIVE R27, `(.L_x_7369) ;  /* 0x000000001b087348 */ /* 0x000fea0003c00000 */
[----:B------:R0:W1:Y:S02]  /*1990*/  SHFL.DOWN P0, R18, R26, R25, R24 ;  /* 0x080000191a127389 */ /* 0x0000640000000018 */
[----:B01----:R-:W-:Y:S01]  /*19a0*/  ENDCOLLECTIVE ;  /* 0x000000000000791b */ /* 0x003fe20003800000 */
.L_x_7369:
[----:B------:R-:W-:Y:S01]  /*19b0*/  FADD R81, R84, R81 ;  /* 0x0000005154517221 */ /* 0x000fe20000000000 */
[----:B------:R-:W-:-:S04]  /*19c0*/  HFMA2.MMA R25, -RZ, RZ, 0, 4.76837158203125e-07 ;  /* 0x00000008ff197435 */ /* 0x000fc800000001ff */
[----:B------:R-:W-:Y:S01]  /*19d0*/  MOV R26, R81 ;  /* 0x00000051001a7202 */ /* 0x000fe20000000f00 */
[----:B------:R-:W-:-:S07]  /*19e0*/  FADD R17, R16, R18 ;  /* 0x0000001210117221 */ /* 0x000fce0000000000 */
[----:B------:R-:W-:Y:S05]  /*19f0*/  WARPSYNC.COLLECTIVE R27, `(.L_x_7370) ;  /* 0x000000001b087348 */ /* 0x000fea0003c00000 */
[----:B------:R0:W1:Y:S02]  /*1a00*/  SHFL.DOWN P0, R18, R26, R25, R24 ;  /* 0x080000191a127389 */ /* 0x0000640000000018 */
[----:B01----:R-:W-:Y:S01]  /*1a10*/  ENDCOLLECTIVE ;  /* 0x000000000000791b */ /* 0x003fe20003800000 */
.L_x_7370:
[----:B------:R-:W-:Y:S02]  /*1a20*/  MOV R26, R17 ;  /* 0x00000011001a7202 */ /* 0x000fe40000000f00 */
[----:B------:R-:W-:-:S07]  /*1a30*/  MOV R82, R18 ;  /* 0x0000001200527202 */ /* 0x000fce0000000f00 */
[----:B------:R-:W-:Y:S05]  /*1a40*/  WARPSYNC.COLLECTIVE R27, `(.L_x_7371) ;  /* 0x000000001b087348 */ /* 0x000fea0003c00000 */
[----:B------:R0:W1:Y:S02]  /*1a50*/  SHFL.DOWN P0, R18, R26, R25, R24 ;  /* 0x080000191a127389 */ /* 0x0000640000000018 */
[----:B01----:R-:W-:Y:S01]  /*1a60*/  ENDCOLLECTIVE ;  /* 0x000000000000791b */ /* 0x003fe20003800000 */
.L_x_7371:
[----:B------:R-:W-:Y:S01]  /*1a70*/  FADD R82, R81, R82 ;  /* 0x0000005251527221 */ /* 0x000fe20000000000 */
[----:B------:R-:W-:-:S04]  /*1a80*/  HFMA2.MMA R25, -RZ, RZ, 0, 2.384185791015625e-07 ;  /* 0x00000004ff197435 */ /* 0x000fc800000001ff */
[----:B------:R-:W-:Y:S01]  /*1a90*/  MOV R26, R82 ;  /* 0x00000052001a7202 */ /* 0x000fe20000000f00 */
[----:B------:R-:W-:-:S07]  /*1aa0*/  FADD R80, R17, R18 ;  /* 0x0000001211507221 */ /* 0x000fce0000000000 */
[----:B------:R-:W-:Y:S05]  /*1ab0*/  WARPSYNC.COLLECTIVE R27, `(.L_x_7372) ;  /* 0x000000001b087348 */ /* 0x000fea0003c00000 */
[----:B------:R0:W1:Y:S02]  /*1ac0*/  SHFL.DOWN P0, R18, R26, R25, R24 ;  /* 0x080000191a127389 */ /* 0x0000640000000018 */
[----:B01----:R-:W-:Y:S01]  /*1ad0*/  ENDCOLLECTIVE ;  /* 0x000000000000791b */ /* 0x003fe20003800000 */
.L_x_7372:
[----:B------:R-:W-:Y:S02]  /*1ae0*/  MOV R26, R80 ;  /* 0x00000050001a7202 */ /* 0x000fe40000000f00 */
[----:B------:R-:W-:-:S07]  /*1af0*/  MOV R19, R18 ;  /* 0x0000001200137202 */ /* 0x000fce0000000f00 */
[----:B------:R-:W-:Y:S05]  /*1b00*/  WARPSYNC.COLLECTIVE R27, `(.L_x_7373) ;  /* 0x000000001b087348 */ /* 0x000fea0003c00000 */
[----:B------:R0:W1:Y:S02]  /*1b10*/  SHFL.DOWN P0, R18, R26, R25, R24 ;  /* 0x080000191a127389 */ /* 0x0000640000000018 */
[----:B01----:R-:W-:Y:S01]  /*1b20*/  ENDCOLLECTIVE ;  /* 0x000000000000791b */ /* 0x003fe20003800000 */
.L_x_7373:
[----:B------:R-:W-:Y:S01]  /*1b30*/  FADD R19, R82, R19 ;  /* 0x0000001352137221 */ /* 0x000fe20000000000 */
[----:B------:R-:W-:-:S04]  /*1b40*/  HFMA2.MMA R25, -RZ, RZ, 0, 1.1920928955078125e-07 ;  /* 0x00000002ff197435 */ /* 0x000fc800000001ff */
[----:B------:R-:W-:Y:S01]  /*1b50*/  MOV R26, R19 ;  /* 0x00000013001a7202 */ /* 0x000fe20000000f00 */
[----:B------:R-:W-:-:S07]  /*1b60*/  FADD R79, R80, R18 ;  /* 0x00000012504f7221 */ /* 0x000fce0000000000 */
[----:B------:R-:W-:Y:S05]  /*1b70*/  WARPSYNC.COLLECTIVE R27, `(.L_x_7374) ;  /* 0x000000001b087348 */ /* 0x000fea0003c00000 */
[----:B------:R0:W1:Y:S02]  /*1b80*/  SHFL.DOWN P0, R18, R26, R25, R24 ;  /* 0x080000191a127389 */ /* 0x0000640000000018 */
[----:B01----:R-:W-:Y:S01]  /*1b90*/  ENDCOLLECTIVE ;  /* 0x000000000000791b */ /* 0x003fe20003800000 */
.L_x_7374:
[----:B------:R-:W-:Y:S02]  /*1ba0*/  MOV R26, R79 ;  /* 0x0000004f001a7202 */ /* 0x000fe40000000f00 */
[----:B------:R-:W-:-:S07]  /*1bb0*/  MOV R16, R18 ;  /* 0x0000001200107202 */ /* 0x000fce0000000f00 */
[----:B------:R-:W-:Y:S05]  /*1bc0*/  WARPSYNC.COLLECTIVE R27, `(.L_x_7375) ;  /* 0x000000001b087348 */ /* 0x000fea0003c00000 */
[----:B------:R0:W1:Y:S02]  /*1bd0*/  SHFL.DOWN P0, R18, R26, R25, R24 ;  /* 0x080000191a127389 */ /* 0x0000640000000018 */
[----:B01----:R-:W-:Y:S01]  /*1be0*/  ENDCOLLECTIVE ;  /* 0x000000000000791b */ /* 0x003fe20003800000 */
.L_x_7375:
[----:B------:R-:W-:Y:S01]  /*1bf0*/  FADD R16, R19, R16 ;  /* 0x0000001013107221 */ /* 0x000fe20000000000 */
[----:B------:R-:W-:-:S04]  /*1c00*/  HFMA2.MMA R25, -RZ, RZ, 0, 5.9604644775390625e-08 ;  /* 0x00000001ff197435 */ /* 0x000fc800000001ff */
[----:B------:R-:W-:Y:S01]  /*1c10*/  MOV R26, R16 ;  /* 0x00000010001a7202 */ /* 0x000fe20000000f00 */
[----:B------:R-:W-:-:S07]  /*1c20*/  FADD R17, R79, R18 ;  /* 0x000000124f117221 */ /* 0x000fce0000000000 */
[----:B------:R-:W-:Y:S05]  /*1c30*/  WARPSYNC.COLLECTIVE R27, `(.L_x_7376) ;  /* 0x000000001b087348 */ /* 0x000fea0003c00000 */
[----:B------:R0:W1:Y:S02]  /*1c40*/  SHFL.DOWN P0, R18, R26, R25, R24 ;  /* 0x080000191a127389 */ /* 0x0000640000000018 */
[----:B01----:R-:W-:Y:S01]  /*1c50*/  ENDCOLLECTIVE ;  /* 0x000000000000791b */ /* 0x003fe20003800000 */
.L_x_7376:
[----:B------:R-:W-:Y:S02]  /*1c60*/  MOV R26, R17 ;  /* 0x00000011001a7202 */ /* 0x000fe40000000f00 */
[----:B------:R-:W-:-:S07]  /*1c70*/  MOV R19, R18 ;  /* 0x0000001200137202 */ /* 0x000fce0000000f00 */
[----:B------:R-:W-:Y:S05]  /*1c80*/  WARPSYNC.COLLECTIVE R27, `(.L_x_7377) ;  /* 0x000000001b087348 */ /* 0x000fea0003c00000 */
[----:B------:R0:W1:Y:S02]  /*1c90*/  SHFL.DOWN P0, R18, R26, R25, R24 ;  /* 0x080000191a127389 */ /* 0x0000640000000018 */
[----:B01----:R-:W-:Y:S01]  /*1ca0*/  ENDCOLLECTIVE ;  /* 0x000000000000791b */ /* 0x003fe20003800000 */
.L_x_7377:
[----:B------:R-:W-:Y:S05]  /*1cb0*/  BRA `(.L_x_7378) ;  /* 0xfffffff000b47947 */ /* 0x000fea000383ffff */
.L_x_7379:
        /* <DEDUP_REMOVED lines=12> */
.L_x_8120:


//--------------------- .text._ZN18transformer_engine13normalization28ln_bwd_finalize_tuned_kernelINS0_22Kernel_traits_finalizeILj1536EffffjLj1024ELj4ENS0_18Kernel_traits_baseILj1536EffffjLj1024EEEEEEEvNS0_20BackwardKernelParamsE --------------------------
	.section	.text._ZN18transformer_engine13normalization28ln_bwd_finalize_tuned_kernelINS0_22Kernel_traits_finalizeILj1536EffffjLj1024ELj4ENS0_18Kernel_traits_baseILj1536EffffjLj1024EEEEEEEvNS0_20BackwardKernelParamsE,"ax",@progbits
	.align	128
        .global         _ZN18transformer_engine13normalization28ln_bwd_finalize_tuned_kernelINS0_22Kernel_traits_finalizeILj1536EffffjLj1024ELj4ENS0_18Kernel_traits_baseILj1536EffffjLj1024EEEEEEEvNS0_20BackwardKernelParamsE
        .type           _ZN18transformer_engine13normalization28ln_bwd_finalize_tuned_kernelINS0_22Kernel_traits_finalizeILj1536EffffjLj1024ELj4ENS0_18Kernel_traits_baseILj1536EffffjLj1024EEEEEEEvNS0_20BackwardKernelParamsE,@function
        .size           _ZN18transformer_engine13normalization28ln_bwd_finalize_tuned_kernelINS0_22Kernel_traits_finalizeILj1536EffffjLj1024ELj4ENS0_18Kernel_traits_baseILj1536EffffjLj1024EEEEEEEvNS0_20BackwardKernelParamsE,(.L_x_8121 - _ZN18transformer_engine13normalization28ln_bwd_finalize_tuned_kernelINS0_22Kernel_traits_finalizeILj1536EffffjLj1024ELj4ENS0_18Kernel_traits_baseILj1536EffffjLj1024EEEEEEEvNS0_20BackwardKernelParamsE)
        .other          _ZN18transformer_engine13normalization28ln_bwd_finalize_tuned_kernelINS0_22Kernel_traits_finalizeILj1536EffffjLj1024ELj4ENS0_18Kernel_traits_baseILj1536EffffjLj1024EEEEEEEvNS0_20BackwardKernelParamsE,@"STO_CUDA_ENTRY STV_DEFAULT"
_ZN18transformer_engine13normalization28ln_bwd_finalize_tuned_kernelINS0_22Kernel_traits_finalizeILj1536EffffjLj1024ELj4ENS0_18Kernel_traits_baseILj1536EffffjLj1024EEEEEEEvNS0_20BackwardKernelParamsE:
.text._ZN18transformer_engine13normalization28ln_bwd_finalize_tuned_kernelINS0_22Kernel_traits_finalizeILj1536EffffjLj1024ELj4ENS0_18Kernel_traits_baseILj1536EffffjLj1024EEEEEEEvNS0_20BackwardKernelParamsE:
        /* <DEDUP_REMOVED lines=20> */
.L_x_7391:
        /* <DEDUP_REMOVED lines=28> */
.L_x_7384:
        /* <DEDUP_REMOVED lines=33> */
.L_x_7383:
[----:B------:R-:W-:Y:S05]  /*0510*/  BSYNC B1 ;  /* 0x0000000000017941 */ /* 0x000fea0003800000 */
.L_x_7382:
        /* <DEDUP_REMOVED lines=23> */
.L_x_7386:
[----:B------:R-:W-:Y:S05]  /*0690*/  BSYNC B1 ;  /* 0x0000000000017941 */ /* 0x000fea0003800000 */
.L_x_7385:
        /* <DEDUP_REMOVED lines=11> */
.L_x_7381:
[----:B------:R-:W-:Y:S05]  /*0750*/  BSYNC B0 ;  /* 0x0000000000007941 */ /* 0x000fea0003800000 */
.L_x_7380:
        /* <DEDUP_REMOVED lines=33> */
.L_x_7402:
[----:B------:R-:W-:Y:S01]  /*0970*/  @!P0 SHF.R.U32.HI R11, RZ, 0x3, R0 ;  /* 0x00000003ff0b8819 */ /* 0x000fe20000011600 */
[----:B--2---:R-:W-:Y:S01]  /*0980*/  FADD R13, R8, R13 ;  /* 0x0000000d080d7221 */ /* 0x004fe20000000000 */
[----:B-1----:R-:W-:Y:S02]  /*0990*/  FADD R9, R10, R9 ;  /* 0x000000090a097221 */ /* 0x002fe40000000000 */
[----:B0-----:R-:W-:-:S05]  /*09a0*/  @!P0 LOP3.LUT R8, R11, 0x1ffffffc, RZ, 0xc0, !PT ;  /* 0x1ffffffc0b088812 */ /* 0x001fca00078ec0ff */
[----:B------:R1:W-:Y:S04]  /*09b0*/  @!P0 STS [R8+UR4+0x2000], R13 ;  /* 0x0020000d08008988 */ /* 0x0003e80008000804 */
[----:B------:R1:W-:Y:S02]  /*09c0*/  @!P0 STS [R8+UR4+0x2080], R9 ;  /* 0x0020800908008988 */ /* 0x0003e40008000804 */
.L_x_7387:
        /* <DEDUP_REMOVED lines=16> */
.L_x_7390:
[----:B------:R-:W-:Y:S05]  /*0ad0*/  BSYNC B0 ;  /* 0x0000000000007941 */ /* 0x000fea0003800000 */
.L_x_7389:
[C---:B------:R-:W-:Y:S02]  /*0ae0*/  ISETP.GT.U32.AND P0, PT, R5.reuse, -0x601, PT ;  /* 0xfffff9ff0500780c */ /* 0x040fe40003f04070 */
[----:B------:R-:W-:Y:S02]  /*0af0*/  IADD3 R5, R5, 0x600, RZ ;  /* 0x0000060005057810 */ /* 0x000fe40007ffe0ff */
[----:B------:R-:W-:-:S09]  /*0b00*/  IADD3 R6, R6, 0x300, RZ ;  /* 0x0000030006067810 */ /* 0x000fd20007ffe0ff */
[----:B------:R-:W-:Y:S05]  /*0b10*/  @P0 BRA `(.L_x_7391) ;  /* 0xfffffff400880947 */ /* 0x000fea000383ffff */
[----:B------:R-:W-:Y:S05]  /*0b20*/  EXIT ;  /* 0x000000000000794d */ /* 0x000fea0003800000 */
.L_x_7388:
[----:B------:R-:W-:Y:S01]  /*0b30*/  HFMA2.MMA R18, -RZ, RZ, 0, 5.9604644775390625e-08 ;  /* 0x00000001ff127435 */ /* 0x000fe200000001ff */
[----:B0-----:R-:W-:Y:S01]  /*0b40*/  IMAD.MOV.U32 R19, RZ, RZ, R10 ;  /* 0x000000ffff137224 */ /* 0x001fe200078e000a */
[----:B------:R-:W-:Y:S02]  /*0b50*/  MOV R21, 0x1f ;  /* 0x0000001f00157802 */ /* 0x000fe40000000f00 */
[----:B------:R-:W-:-:S07]  /*0b60*/  MOV R16, 0xffffffff ;  /* 0xffffffff00107802 */ /* 0x000fce0000000f00 */
[----:B-12---:R-:W-:Y:S05]  /*0b70*/  WARPSYNC.COLLECTIVE R16, `(.L_x_7392) ;  /* 0x0000000010087348 */ /* 0x006fea0003c00000 */
[----:B------:R0:W3:Y:S02]  /*0b80*/  SHFL.BFLY P1, R17, R19, R18, R21 ;  /* 0x0c00001213117389 */ /* 0x0000e40000020015 */
[----:B0123--:R-:W-:Y:S01]  /*0b90*/  ENDCOLLECTIVE ;  /* 0x000000000000791b */ /* 0x00ffe20003800000 */
.L_x_7392:
[----:B------:R-:W-:Y:S01]  /*0ba0*/  HFMA2.MMA R18, -RZ, RZ, 0, 1.1920928955078125e-07 ;  /* 0x00000002ff127435 */ /* 0x000fe200000001ff */
[----:B------:R-:W-:-:S04]  /*0bb0*/  IMAD.MOV.U32 R9, RZ, RZ, R17 ;  /* 0x000000ffff097224 */ /* 0x000fc800078e0011 */
[----:B------:R-:W-:-:S05]  /*0bc0*/  FADD R9, R10, R9 ;  /* 0x000000090a097221 */ /* 0x000fca0000000000 */
[----:B------:R-:W-:-:S07]  /*0bd0*/  MOV R19, R9 ;  /* 0x0000000900137202 */ /* 0x000fce0000000f00 */
[----:B------:R-:W-:Y:S05]  /*0be0*/  WARPSYNC.COLLECTIVE R16, `(.L_x_7393) ;  /* 0x0000000010087348 */ /* 0x000fea0003c00000 */
[----:B------:R0:W1:Y:S02]  /*0bf0*/  SHFL.BFLY P1, R17, R19, R18, R21 ;  /* 0x0c00001213117389 */ /* 0x0000640000020015 */
[----:B01----:R-:W-:Y:S01]  /*0c00*/  ENDCOLLECTIVE ;  /* 0x000000000000791b */ /* 0x003fe20003800000 */
.L_x_7393:
[----:B------:R-:W-:Y:S01]  /*0c10*/  HFMA2.MMA R18, -RZ, RZ, 0, 2.384185791015625e-07 ;  /* 0x00000004ff127435 */ /* 0x000fe200000001ff */
[----:B------:R-:W-:-:S05]  /*0c20*/  MOV R12, R17 ;  /* 0x00000011000c7202 */ /* 0x000fca0000000f00 */
[----:B------:R-:W-:-:S04]  /*0c30*/  FADD R12, R9, R12 ;  /* 0x0000000c090c7221 */ /* 0x000fc80000000000 */
[----:B------:R-:W-:-:S07]  /*0c40*/  IMAD.MOV.U32 R19, RZ, RZ, R12 ;  /* 0x000000ffff137224 */ /* 0x000fce00078e000c */
[----:B------:R-:W-:Y:S05]  /*0c50*/  WARPSYNC.COLLECTIVE R16, `(.L_x_7394) ;  /* 0x0000000010087348 */ /* 0x000fea0003c00000 */
[----:B------:R0:W1:Y:S02]  /*0c60*/  SHFL.BFLY P1, R17, R19, R18, R21 ;  /* 0x0c00001213117389 */ /* 0x0000640000020015 */
[----:B01----:R-:W-:Y:S01]  /*0c70*/  ENDCOLLECTIVE ;  /* 0x000000000000791b */ /* 0x003fe20003800000 */
.L_x_7394:
[----:B------:R-:W-:Y:S01]  /*0c80*/  IMAD.MOV.U32 R18, RZ, RZ, 0x8 ;  /* 0x00000008ff127424 */ /* 0x000fe200078e00ff */
[----:B------:R-:W-:-:S05]  /*0c90*/  MOV R11, R17 ;  /* 0x00000011000b7202 */ /* 0x000fca0000000f00 */
[----:B------:R-:W-:-:S05]  /*0ca0*/  FADD R11, R12, R11 ;  /* 0x0000000b0c0b7221 */ /* 0x000fca0000000000 */
[----:B------:R-:W-:-:S07]  /*0cb0*/  MOV R19, R11 ;  /* 0x0000000b00137202 */ /* 0x000fce0000000f00 */
[----:B------:R-:W-:Y:S05]  /*0cc0*/  WARPSYNC.COLLECTIVE R16, `(.L_x_7395) ;  /* 0x0000000010087348 */ /* 0x000fea0003c00000 */
[----:B------:R0:W1:Y:S02]  /*0cd0*/  SHFL.BFLY P1, R17, R19, R18, R21 ;  /* 0x0c00001213117389 */ /* 0x0000640000020015 */
[----:B01----:R-:W-:Y:S01]  /*0ce0*/  ENDCOLLECTIVE ;  /* 0x000000000000791b */ /* 0x003fe20003800000 */
.L_x_7395:
[----:B------:R-:W-:Y:S01]  /*0cf0*/  HFMA2.MMA R18, -RZ, RZ, 0, 9.5367431640625e-07 ;  /* 0x00000010ff127435 */ /* 0x000fe200000001ff */
[----:B------:R-:W-:-:S05]  /*0d00*/  MOV R10, R17 ;  /* 0x00000011000a7202 */ /* 0x000fca0000000f00 */
[----:B------:R-:W-:-:S05]  /*0d10*/  FADD R10, R11, R10 ;  /* 0x0000000a0b0a7221 */ /* 0x000fca0000000000 */
[----:B------:R-:W-:-:S07]  /*0d20*/  MOV R19, R10 ;  /* 0x0000000a00137202 */ /* 0x000fce0000000f00 */
[----:B------:R-:W-:Y:S05]  /*0d30*/  WARPSYNC.COLLECTIVE R16, `(.L_x_7396) ;  /* 0x0000000010087348 */ /* 0x000fea0003c00000 */
[----:B------:R0:W1:Y:S02]  /*0d40*/  SHFL.BFLY P1, R17, R19, R18, R21 ;  /* 0x0c00001213117389 */ /* 0x0000640000020015 */
[----:B01----:R-:W-:Y:S01]  /*0d50*/  ENDCOLLECTIVE ;  /* 0x000000000000791b */ /* 0x003fe20003800000 */
.L_x_7396:
[----:B------:R-:W-:Y:S01]  /*0d60*/  HFMA2.MMA R18, -RZ, RZ, 0, 5.9604644775390625e-08 ;  /* 0x00000001ff127435 */ /* 0x000fe200000001ff */
[----:B------:R-:W-:Y:S01]  /*0d70*/  MOV R19, R8 ;  /* 0x0000000800137202 */ /* 0x000fe20000000f00 */
[----:B------:R-:W-:-:S09]  /*0d80*/  IMAD.MOV.U32 R9, RZ, RZ, R17 ;  /* 0x000000ffff097224 */ /* 0x000fd200078e0011 */
[----:B------:R-:W-:Y:S05]  /*0d90*/  WARPSYNC.COLLECTIVE R16, `(.L_x_7397) ;  /* 0x0000000010087348 */ /* 0x000fea0003c00000 */
[----:B------:R0:W1:Y:S02]  /*0da0*/  SHFL.BFLY P1, R17, R19, R18, R21 ;  /* 0x0c00001213117389 */ /* 0x0000640000020015 */
[----:B01----:R-:W-:Y:S01]  /*0db0*/  ENDCOLLECTIVE ;  /* 0x000000000000791b */ /* 0x003fe20003800000 */
.L_x_7397:
[----:B------:R-:W-:Y:S01]  /*0dc0*/  HFMA2.MMA R18, -RZ, RZ, 0, 1.1920928955078125e-07 ;  /* 0x00000002ff127435 */ /* 0x000fe200000001ff */
[----:B------:R-:W-:-:S05]  /*0dd0*/  MOV R11, R17 ;  /* 0x00000011000b7202 */ /* 0x000fca0000000f00 */
[----:B------:R-:W-:-:S04]  /*0de0*/  FADD R13, R8, R11 ;  /* 0x0000000b080d7221 */ /* 0x000fc80000000000 */
[----:B------:R-:W-:-:S07]  /*0df0*/  IMAD.MOV.U32 R19, RZ, RZ, R13 ;  /* 0x000000ffff137224 */ /* 0x000fce00078e000d */
[----:B------:R-:W-:Y:S05]  /*0e00*/  WARPSYNC.COLLECTIVE R16, `(.L_x_7398) ;  /* 0x0000000010087348 */ /* 0x000fea0003c00000 */
[----:B------:R0:W1:Y:S02]  /*0e10*/  SHFL.BFLY P1, R17, R19, R18, R21 ;  /* 0x0c00001213117389 */ /* 0x0000640000020015 */
[----:B01----:R-:W-:Y:S01]  /*0e20*/  ENDCOLLECTIVE ;  /* 0x000000000000791b */ /* 0x003fe20003800000 */
.L_x_7398:
[----:B------:R-:W-:Y:S01]  /*0e30*/  IMAD.MOV.U32 R18, RZ, RZ, 0x4 ;  /* 0x00000004ff127424 */ /* 0x000fe200078e00ff */
[----:B------:R-:W-:-:S05]  /*0e40*/  MOV R14, R17 ;  /* 0x00000011000e7202 */ /* 0x000fca0000000f00 */
[----:B------:R-:W-:-:S05]  /*0e50*/  FADD R14, R13, R14 ;  /* 0x0000000e0d0e7221 */ /* 0x000fca0000000000 */
[----:B------:R-:W-:-:S07]  /*0e60*/  MOV R19, R14 ;  /* 0x0000000e00137202 */ /* 0x000fce0000000f00 */
[----:B------:R-:W-:Y:S05]  /*0e70*/  WARPSYNC.COLLECTIVE R16, `(.L_x_7399) ;  /* 0x0000000010087348 */ /* 0x000fea0003c00000 */
[----:B------:R0:W1:Y:S02]  /*0e80*/  SHFL.BFLY P1, R17, R19, R18, R21 ;  /* 0x0c00001213117389 */ /* 0x0000640000020015 */
[----:B01----:R-:W-:Y:S01]  /*0e90*/  ENDCOLLECTIVE ;  /* 0x000000000000791b */ /* 0x003fe20003800000 */
.L_x_7399:
[----:B------:R-:W-:Y:S01]  /*0ea0*/  HFMA2.MMA R18, -RZ, RZ, 0, 4.76837158203125e-07 ;  /* 0x00000008ff127435 */ /* 0x000fe200000001ff */
[----:B------:R-:W-:-:S05]  /*0eb0*/  MOV R15, R17 ;  /* 0x00000011000f7202 */ /* 0x000fca0000000f00 */
[----:B------:R-:W-:-:S05]  /*0ec0*/  FADD R15, R14, R15 ;  /* 0x0000000f0e0f7221 */ /* 0x000fca0000000000 */
[----:B------:R-:W-:-:S07]  /*0ed0*/  MOV R19, R15 ;  /* 0x0000000f00137202 */ /* 0x000fce0000000f00 */
[----:B------:R-:W-:Y:S05]  /*0ee0*/  WARPSYNC.COLLECTIVE R16, `(.L_x_7400) ;  /* 0x0000000010087348 */ /* 0x000fea0003c00000 */
[----:B------:R0:W1:Y:S02]  /*0ef0*/  SHFL.BFLY P1, R17, R19, R18, R21 ;  /* 0x0c00001213117389 */ /* 0x0000640000020015 */
[----:B01----:R-:W-:Y:S01]  /*0f00*/  ENDCOLLECTIVE ;  /* 0x000000000000791b */ /* 0x003fe20003800000 */
.L_x_7400:
[----:B------:R-:W-:Y:S01]  /*0f10*/  HFMA2.MMA R18, -RZ, RZ, 0, 9.5367431640625e-07 ;  /* 0x00000010ff127435 */ /* 0x000fe200000001ff */
[----:B------:R-:W-:-:S04]  /*0f20*/  IMAD.MOV.U32 R8, RZ, RZ, R17 ;  /* 0x000000ffff087224 */ /* 0x000fc800078e0011 */
[----:B------:R-:W-:-:S05]  /*0f30*/  FADD R8, R15, R8 ;  /* 0x000000080f087221 */ /* 0x000fca0000000000 */
[----:B------:R-:W-:-:S07]  /*0f40*/  MOV R19, R8 ;  /* 0x0000000800137202 */ /* 0x000fce0000000f00 */
[----:B------:R-:W-:Y:S05]  /*0f50*/  WARPSYNC.COLLECTIVE R16, `(.L_x_7401) ;  /* 0x0000000010087348 */ /* 0x000fea0003c00000 */
[----:B------:R0:W1:Y:S02]  /*0f60*/  SHFL.BFLY P1, R17, R19, R18, R21 ;  /* 0x0c00001213117389 */ /* 0x0000640000020015 */
[----:B01----:R-:W-:Y:S01]  /*0f70*/  ENDCOLLECTIVE ;  /* 0x000000000000791b */ /* 0x003fe20003800000 */
.L_x_7401:
[----:B------:R-:W-:Y:S01]  /*0f80*/  MOV R13, R17 ;  /* 0x00000011000d7202 */ /* 0x000fe20000000f00 */
[----:B------:R-:W-:Y:S06]  /*0f90*/  BRA `(.L_x_7402) ;  /* 0xfffffff800747947 */ /* 0x000fec000383ffff */
.L_x_7403:
        /* <DEDUP_REMOVED lines=14> */
.L_x_8121:


//--------------------- .text._ZN18transformer_engine13normalization19ln_bwd_tuned_kernelINS0_13Kernel_traitsIffffjLj1536ELj1ELj1ELj4ELj16ENS0_18Kernel_traits_baseILj1536EffffjLj128EEEEEEEvNS0_20BackwardKernelParamsE --------------------------
	.section	.text._ZN18transformer_engine13normalization19ln_bwd_tuned_kernelINS0_13Kernel_traitsIffffjLj1536ELj1ELj1ELj4ELj16ENS0_18Kernel_traits_baseILj1536EffffjLj128EEEEEEEvNS0_20BackwardKernelParamsE,"ax",@progbits
	.align	128
        .global         _ZN18transformer_engine13normalization19ln_bwd_tuned_kernelINS0_13Kernel_traitsIffffjLj1536ELj1ELj1ELj4ELj16ENS0_18Kernel_traits_baseILj1536EffffjLj128EEEEEEEvNS0_20BackwardKernelParamsE
        .type           _ZN18transformer_engine13normalization19ln_bwd_tuned_kernelINS0_13Kernel_traitsIffffjLj1536ELj1ELj1ELj4ELj16ENS0_18Kernel_traits_baseILj1536EffffjLj128EEEEEEEvNS0_20BackwardKernelParamsE,@function
        .size           _ZN18transformer_engine13normalization19ln_bwd_tuned_kernelINS0_13Kernel_traitsIffffjLj1536ELj1ELj1ELj4ELj16ENS0_18Kernel_traits_baseILj1536EffffjLj128EEEEEEEvNS0_20BackwardKernelParamsE,(.L_x_8122 - _ZN18transformer_engine13normalization19ln_bwd_tuned_kernelINS0_13Kernel_traitsIffffjLj1536ELj1ELj1ELj4ELj16ENS0_18Kernel_traits_baseILj1536EffffjLj128EEEEEEEvNS0_20BackwardKernelParamsE)
        .other          _ZN18transformer_engine13normalization19ln_bwd_tuned_kernelINS0_13Kernel_traitsIffffjLj1536ELj1ELj1ELj4ELj16ENS0_18Kernel_traits_baseILj1536EffffjLj128EEEEEEEvNS0_20BackwardKernelParamsE,@"STO_CUDA_ENTRY STV_DEFAULT"
_ZN18transformer_engine13normalization19ln_bwd_tuned_kernelINS0_13Kernel_traitsIffffjLj1536ELj1ELj1ELj4ELj16ENS0_18Kernel_traits_baseILj1536EffffjLj128EEEEEEEvNS0_20BackwardKernelParamsE:
.text._ZN18transformer_engine13normalization19ln_bwd_tuned_kernelINS0_13Kernel_traitsIffffjLj1536ELj1ELj1ELj4ELj16ENS0_18Kernel_traits_baseILj1536EffffjLj128EEEEEEEvNS0_20BackwardKernelParamsE:
        /* <DEDUP_REMOVED lines=40> */
[----:B------:R-:W-:-:S02]  /*0280*/  MOV R5, RZ ;  /* 0x000000ff00057202 */ /* 0x000fc40000000f00 */
[----:B0-----:R-:W-:Y:S02]  /*0290*/  CS2R R2, SRZ ;  /* 0x0000000000027805 */ /* 0x001fe4000001ff00 */
[----:B------:R-:W-:Y:S02]  /*02a0*/  CS2R R42, SRZ ;  /* 0x00000000002a7805 */ /* 0x000fe4000001ff00 */
[----:B------:R-:W-:Y:S02]  /*02b0*/  CS2R R46, SRZ ;  /* 0x00000000002e7805 */ /* 0x000fe4000001ff00 */
[----:B------:R-:W-:Y:S02]  /*02c0*/  CS2R R6, SRZ ;  /* 0x0000000000067805 */ /* 0x000fe4000001ff00 */
[----:B------:R-:W-:Y:S02]  /*02d0*/  CS2R R40, SRZ ;  /* 0x0000000000287805 */ /* 0x000fe4000001ff00 */
[----:B------:R-:W-:-:S02]  /*02e0*/  CS2R R44, SRZ ;  /* 0x00000000002c7805 */ /* 0x000fc4000001ff00 */
        /* <DEDUP_REMOVED lines=15> */
[----:B------:R-:W-:Y:S01]  /*03e0*/  FADD R54, R54, R19 ;  /* 0x0000001336367221 */ /* 0x000fe20000000000 */
[----:B------:R-:W-:-:S02]  /*03f0*/  CS2R R10, SRZ ;  /* 0x00000000000a7805 */ /* 0x000fc4000001ff00 */
[----:B------:R-:W-:Y:S02]  /*0400*/  CS2R R14, SRZ ;  /* 0x00000000000e7805 */ /* 0x000fe4000001ff00 */
[----:B------:R-:W-:Y:S02]  /*0410*/  CS2R R8, SRZ ;  /* 0x0000000000087805 */ /* 0x000fe4000001ff00 */
[----:B------:R-:W-:-:S07]  /*0420*/  CS2R R12, SRZ ;  /* 0x00000000000c7805 */ /* 0x000fce000001ff00 */
.L_x_7407:
        /* <DEDUP_REMOVED lines=11> */
[----:B------:R-:W4:Y:S03]  /*04e0*/  LDG.E R78, desc[UR6][R34.64] ;  /* 0x00000006224e7981 */ /* 0x000f26000c1e1900 */
[----:B--2---:R-:W-:Y:S02]  /*04f0*/  IMAD.WIDE R38, R64, 0x4, R38 ;  /* 0x0000000440267825 */ /* 0x004fe400078e0226 */
[----:B------:R-:W2:Y:S04]  /*0500*/  LDG.E.128 R24, desc[UR6][R24.64] ;  /* 0x0000000618187981 */ /* 0x000ea8000c1e1d00 */
[----:B------:R-:W5:Y:S01]  /*0510*/  LDG.E R66, desc[UR6][R38.64] ;  /* 0x0000000626427981 */ /* 0x000f62000c1e1900 */
[----:B---3--:R-:W-:-:S04]  /*0520*/  IMAD.WIDE.U32 R20, R69, 0x10, R36 ;  /* 0x0000001045147825 */ /* 0x008fc800078e0024 */
[----:B------:R-:W-:Y:S02]  /*0530*/  IMAD.WIDE.U32 R28, R68, 0x10, R36 ;  /* 0x00000010441c7825 */ /* 0x000fe400078e0024 */
[----:B------:R-:W3:Y:S01]  /*0540*/  LDG.E.128 R20, desc[UR6][R20.64] ;  /* 0x0000000614147981 */ /* 0x000ee2000c1e1d00 */
[----:B------:R-:W-:-:S03]  /*0550*/  IADD3 R67, R69, 0x100, RZ ;  /* 0x0000010045437810 */ /* 0x000fc60007ffe0ff */
[----:B------:R-:W3:Y:S02]  /*0560*/  LDG.E.128 R28, desc[UR6][R28.64] ;  /* 0x000000061c1c7981 */ /* 0x000ee4000c1e1d00 */
[----:B------:R-:W-:-:S06]  /*0570*/  IMAD.WIDE.U32 R32, R67, 0x10, R32 ;  /* 0x0000001043207825 */ /* 0x000fcc00078e0020 */
[----:B------:R-:W3:Y:S01]  /*0580*/  LDG.E.128 R32, desc[UR6][R32.64] ;  /* 0x0000000620207981 */ /* 0x000ee2000c1e1d00 */
[----:B------:R-:W-:-:S06]  /*0590*/  IMAD.WIDE.U32 R36, R67, 0x10, R36 ;  /* 0x0000001043247825 */ /* 0x000fcc00078e0024 */
[----:B------:R-:W3:Y:S01]  /*05a0*/  LDG.E.128 R36, desc[UR6][R36.64] ;  /* 0x0000000624247981 */ /* 0x000ee2000c1e1d00 */
[----:B------:R-:W-:Y:S01]  /*05b0*/  UMOV UR4, 0xffffffff ;  /* 0xffffffff00047882 */ /* 0x000fe20000000000 */
[----:B------:R-:W-:Y:S01]  /*05c0*/  LOP3.LUT P1, RZ, R4, 0x1f, RZ, 0xc0, !PT ;  /* 0x0000001f04ff7812 */ /* 0x000fe2000782c0ff */
[--C-:B----4-:R-:W-:Y:S01]  /*05d0*/  FADD R73, R17, -R78.reuse ;  /* 0x8000004e11497221 */ /* 0x110fe20000000000 */
[--C-:B------:R-:W-:Y:S01]  /*05e0*/  FADD R17, R18, -R78.reuse ;  /* 0x8000004e12117221 */ /* 0x100fe20000000000 */
[----:B------:R-:W-:Y:S01]  /*05f0*/  FADD R71, R16, -R78 ;  /* 0x8000004e10477221 */ /* 0x000fe20000000000 */
[----:B--2---:R-:W-:Y:S02]  /*0600*/  FADD R25, -R78, R25 ;  /* 0x000000194e197221 */ /* 0x004fe40000000100 */
[----:B-----5:R-:W-:Y:S01]  /*0610*/  FMUL R72, R66, R17 ;  /* 0x0000001142487220 */ /* 0x020fe20000400000 */
[----:B------:R-:W-:Y:S01]  /*0620*/  FADD R17, -R78, R24 ;  /* 0x000000184e117221 */ /* 0x000fe20000000100 */
[----:B------:R-:W-:Y:S01]  /*0630*/  FMUL R70, R71, R66 ;  /* 0x0000004247467220 */ /* 0x000fe20000400000 */
[----:B------:R-:W-:-:S02]  /*0640*/  FMUL R25, R66, R25 ;  /* 0x0000001942197220 */ /* 0x000fc40000400000 */
[C---:B------:R-:W-:Y:S01]  /*0650*/  FMUL R24, R66.reuse, R17 ;  /* 0x0000001142187220 */ /* 0x040fe20000400000 */
[----:B------:R-:W-:Y:S01]  /*0660*/  FMUL R71, R66, R73 ;  /* 0x0000004942477220 */ /* 0x000fe20000400000 */
[----:B------:R-:W-:Y:S01]  /*0670*/  FADD R17, -R78, R27 ;  /* 0x0000001b4e117221 */ /* 0x000fe20000000100 */
[----:B---3--:R-:W-:Y:S01]  /*0680*/  FMUL R73, R65, R20 ;  /* 0x0000001441497220 */ /* 0x008fe20000400000 */
[----:B------:R-:W-:Y:S01]  /*0690*/  FADD R19, R19, -R78 ;  /* 0x8000004e13137221 */ /* 0x000fe20000000000 */
[----:B------:R-:W-:Y:S01]  /*06a0*/  FADD R15, R28, R15 ;  /* 0x0000000f1c0f7221 */ /* 0x000fe20000000000 */
[-C--:B------:R-:W-:Y:S01]  /*06b0*/  FFMA R41, R24, R28.reuse, R41 ;  /* 0x0000001c18297223 */ /* 0x080fe20000000029 */
[----:B------:R-:W-:Y:S01]  /*06c0*/  FMUL R27, R61, R28 ;  /* 0x0000001c3d1b7220 */ /* 0x000fe20000400000 */
[C---:B------:R-:W-:Y:S01]  /*06d0*/  FADD R14, R29.reuse, R14 ;  /* 0x0000000e1d0e7221 */ /* 0x040fe20000000000 */
[----:B------:R-:W-:Y:S01]  /*06e0*/  FFMA R40, R29, R25, R40 ;  /* 0x000000191d287223 */ /* 0x000fe20000000028 */
[----:B------:R-:W-:Y:S01]  /*06f0*/  FMUL R28, R58, R29 ;  /* 0x0000001d3a1c7220 */ /* 0x000fe20000400000 */
[----:B------:R-:W-:Y:S01]  /*0700*/  FMUL R29, R66, R17 ;  /* 0x00000011421d7220 */ /* 0x000fe20000400000 */
[----:B------:R-:W-:Y:S01]  /*0710*/  FMUL R76, R62, R21 ;  /* 0x000000153e4c7220 */ /* 0x000fe20000400000 */
[----:B------:R-:W-:Y:S01]  /*0720*/  FADD R17, RZ, R73 ;  /* 0x00000049ff117221 */ /* 0x000fe20000000000 */
[----:B------:R-:W-:Y:S01]  /*0730*/  FFMA R16, R70, R73, RZ ;  /* 0x0000004946107223 */ /* 0x000fe200000000ff */
        /* <DEDUP_REMOVED lines=45> */
[----:B------:R-:W-:Y:S01]  /*0a10*/  FMUL R37, R51, R38 ;  /* 0x0000002633257220 */ /* 0x000fe20000400000 */
        /* <DEDUP_REMOVED lines=34> */
.L_x_7418:
        /* <DEDUP_REMOVED lines=15> */
.L_x_7406:
[----:B------:R-:W-:Y:S05]  /*0d30*/  WARPSYNC.ALL ;  /* 0x0000000000007948 */ /* 0x000fea0003800000 */
[----:B------:R-:W-:Y:S01]  /*0d40*/  BAR.SYNC.DEFER_BLOCKING 0x0 ;  /* 0x0000000000007b1d */ /* 0x000fe20000010000 */
[----:B------:R-:W-:Y:S02]  /*0d50*/  SEL R78, R56, R53, !P0 ;  /* 0x00000035384e7207 */ /* 0x000fe40004000000 */
        /* <DEDUP_REMOVED lines=84> */
.L_x_7404:
        /* <DEDUP_REMOVED lines=21> */
.L_x_7405:
[----:B------:R-:W-:Y:S01]  /*13f0*/  HFMA2.MMA R21, -RZ, RZ, 0, 9.5367431640625e-07 ;  /* 0x00000010ff157435 */ /* 0x000fe200000001ff */
[----:B------:R-:W-:Y:S02]  /*1400*/  MOV R22, R82 ;  /* 0x0000005200167202 */ /* 0x000fe40000000f00 */
[----:B------:R-:W-:Y:S02]  /*1410*/  MOV R20, 0x1f ;  /* 0x0000001f00147802 */ /* 0x000fe40000000f00 */
[----:B------:R-:W-:-:S07]  /*1420*/  MOV R23, 0xffffffff ;  /* 0xffffffff00177802 */ /* 0x000fce0000000f00 */
[----:B------:R-:W-:Y:S05]  /*1430*/  WARPSYNC.COLLECTIVE R23, `(.L_x_7408) ;  /* 0x0000000017087348 */ /* 0x000fea0003c00000 */
[----:B------:R0:W1:Y:S02]  /*1440*/  SHFL.DOWN P0, R18, R22, R21, R20 ;  /* 0x0800001516127389 */ /* 0x0000640000000014 */
[----:B01----:R-:W-:Y:S01]  /*1450*/  ENDCOLLECTIVE ;  /* 0x000000000000791b */ /* 0x003fe20003800000 */
.L_x_7408:
[----:B------:R-:W-:Y:S02]  /*1460*/  MOV R22, R16 ;  /* 0x0000001000167202 */ /* 0x000fe40000000f00 */
[----:B------:R-:W-:-:S07]  /*1470*/  MOV R83, R18 ;  /* 0x0000001200537202 */ /* 0x000fce0000000f00 */
[----:B------:R-:W-:Y:S05]  /*1480*/  WARPSYNC.COLLECTIVE R23, `(.L_x_7409) ;  /* 0x0000000017087348 */ /* 0x000fea0003c00000 */
[----:B------:R0:W1:Y:S02]  /*1490*/  SHFL.DOWN P0, R18, R22, R21, R20 ;  /* 0x0800001516127389 */ /* 0x0000640000000014 */
[----:B01----:R-:W-:Y:S01]  /*14a0*/  ENDCOLLECTIVE ;  /* 0x000000000000791b */ /* 0x003fe20003800000 */
.L_x_7409:
[----:B------:R-:W-:Y:S01]  /*14b0*/  FADD R83, R82, R83 ;  /* 0x0000005352537221 */ /* 0x000fe20000000000 */
[----:B------:R-:W-:-:S04]  /*14c0*/  HFMA2.MMA R21, -RZ, RZ, 0, 4.76837158203125e-07 ;  /* 0x00000008ff157435 */ /* 0x000fc800000001ff */
[----:B------:R-:W-:Y:S01]  /*14d0*/  MOV R22, R83 ;  /* 0x0000005300167202 */ /* 0x000fe20000000f00 */
[----:B------:R-:W-:-:S07]  /*14e0*/  FADD R17, R16, R18 ;  /* 0x0000001210117221 */ /* 0x000fce0000000000 */
[----:B------:R-:W-:Y:S05]  /*14f0*/  WARPSYNC.COLLECTIVE R23, `(.L_x_7410) ;  /* 0x0000000017087348 */ /* 0x000fea0003c00000 */
[----:B------:R0:W1:Y:S02]  /*1500*/  SHFL.DOWN P0, R18, R22, R21, R20 ;  /* 0x0800001516127389 */ /* 0x0000640000000014 */
[----:B01----:R-:W-:Y:S01]  /*1510*/  ENDCOLLECTIVE ;  /* 0x000000000000791b */ /* 0x003fe20003800000 */
.L_x_7410:
[----:B------:R-:W-:Y:S02]  /*1520*/  MOV R22, R17 ;  /* 0x0000001100167202 */ /* 0x000fe40000000f00 */
[----:B------:R-:W-:-:S07]  /*1530*/  MOV R80, R18 ;  /* 0x0000001200507202 */ /* 0x000fce0000000f00 */
[----:B------:R-:W-:Y:S05]  /*1540*/  WARPSYNC.COLLECTIVE R23, `(.L_x_7411) ;  /* 0x0000000017087348 */ /* 0x000fea0003c00000 */
[----:B------:R0:W1:Y:S02]  /*1550*/  SHFL.DOWN P0, R18, R22, R21, R20 ;  /* 0x0800001516127389 */ /* 0x0000640000000014 */
[----:B01----:R-:W-:Y:S01]  /*1560*/  ENDCOLLECTIVE ;  /* 0x000000000000791b */ /* 0x003fe20003800000 */
.L_x_7411:
[----:B------:R-:W-:Y:S01]  /*1570*/  FADD R80, R83, R80 ;  /* 0x0000005053507221 */ /* 0x000fe20000000000 */
[----:B------:R-:W-:-:S04]  /*1580*/  HFMA2.MMA R21, -RZ, RZ, 0, 2.384185791015625e-07 ;  /* 0x00000004ff157435 */ /* 0x000fc800000001ff */
[----:B------:R-:W-:Y:S01]  /*1590*/  MOV R22, R80 ;  /* 0x0000005000167202 */ /* 0x000fe20000000f00 */
[----:B------:R-:W-:-:S07]  /*15a0*/  FADD R78, R17, R18 ;  /* 0x00000012114e7221 */ /* 0x000fce0000000000 */
[----:B------:R-:W-:Y:S05]  /*15b0*/  WARPSYNC.COLLECTIVE R23, `(.L_x_7412) ;  /* 0x0000000017087348 */ /* 0x000fea0003c00000 */
[----:B------:R0:W1:Y:S02]  /*15c0*/  SHFL.DOWN P0, R18, R22, R21, R20 ;  /* 0x0800001516127389 */ /* 0x0000640000000014 */
[----:B01----:R-:W-:Y:S01]  /*15d0*/  ENDCOLLECTIVE ;  /* 0x000000000000791b */ /* 0x003fe20003800000 */
.L_x_7412:
[----:B------:R-:W-:Y:S02]  /*15e0*/  MOV R22, R78 ;  /* 0x0000004e00167202 */ /* 0x000fe40000000f00 */
[----:B------:R-:W-:-:S07]  /*15f0*/  MOV R19, R18 ;  /* 0x0000001200137202 */ /* 0x000fce0000000f00 */
[----:B------:R-:W-:Y:S05]  /*1600*/  WARPSYNC.COLLECTIVE R23, `(.L_x_7413) ;  /* 0x0000000017087348 */ /* 0x000fea0003c00000 */
[----:B------:R0:W1:Y:S02]  /*1610*/  SHFL.DOWN P0, R18, R22, R21, R20 ;  /* 0x0800001516127389 */ /* 0x0000640000000014 */
[----:B01----:R-:W-:Y:S01]  /*1620*/  ENDCOLLECTIVE ;  /* 0x000000000000791b */ /* 0x003fe20003800000 */
.L_x_7413:
[----:B------:R-:W-:Y:S01]  /*1630*/  FADD R19, R80, R19 ;  /* 0x0000001350137221 */ /* 0x000fe20000000000 */
[----:B------:R-:W-:-:S04]  /*1640*/  HFMA2.MMA R21, -RZ, RZ, 0, 1.1920928955078125e-07 ;  /* 0x00000002ff157435 */ /* 0x000fc800000001ff */
[----:B------:R-:W-:Y:S01]  /*1650*/  MOV R22, R19 ;  /* 0x0000001300167202 */ /* 0x000fe20000000f00 */
[----:B------:R-:W-:-:S07]  /*1660*/  FADD R39, R78, R18 ;  /* 0x000000124e277221 */ /* 0x000fce0000000000 */
[----:B------:R-:W-:Y:S05]  /*1670*/  WARPSYNC.COLLECTIVE R23, `(.L_x_7414) ;  /* 0x0000000017087348 */ /* 0x000fea0003c00000 */
[----:B------:R0:W1:Y:S02]  /*1680*/  SHFL.DOWN P0, R18, R22, R21, R20 ;  /* 0x0800001516127389 */ /* 0x0000640000000014 */
[----:B01----:R-:W-:Y:S01]  /*1690*/  ENDCOLLECTIVE ;  /* 0x000000000000791b */ /* 0x003fe20003800000 */
.L_x_7414:
[----:B------:R-:W-:Y:S02]  /*16a0*/  MOV R22, R39 ;  /* 0x0000002700167202 */ /* 0x000fe40000000f00 */
[----:B------:R-:W-:-:S07]  /*16b0*/  MOV R16, R18 ;  /* 0x0000001200107202 */ /* 0x000fce0000000f00 */
[----:B------:R-:W-:Y:S05]  /*16c0*/  WARPSYNC.COLLECTIVE R23, `(.L_x_7415) ;  /* 0x0000000017087348 */ /* 0x000fea0003c00000 */
[----:B------:R0:W1:Y:S02]  /*16d0*/  SHFL.DOWN P0, R18, R22, R21, R20 ;  /* 0x0800001516127389 */ /* 0x0000640000000014 */
[----:B01----:R-:W-:Y:S01]  /*16e0*/  ENDCOLLECTIVE ;  /* 0x000000000000791b */ /* 0x003fe20003800000 */
.L_x_7415:
[----:B------:R-:W-:Y:S01]  /*16f0*/  FADD R16, R19, R16 ;  /* 0x0000001013107221 */ /* 0x000fe20000000000 */
[----:B------:R-:W-:-:S04]  /*1700*/  HFMA2.MMA R21, -RZ, RZ, 0, 5.9604644775390625e-08 ;  /* 0x00000001ff157435 */ /* 0x000fc800000001ff */
[----:B------:R-:W-:Y:S01]  /*1710*/  MOV R22, R16 ;  /* 0x0000001000167202 */ /* 0x000fe20000000f00 */
[----:B------:R-:W-:-:S07]  /*1720*/  FADD R17, R39, R18 ;  /* 0x0000001227117221 */ /* 0x000fce0000000000 */
[----:B------:R-:W-:Y:S05]  /*1730*/  WARPSYNC.COLLECTIVE R23, `(.L_x_7416) ;  /* 0x0000000017087348 */ /* 0x000fea0003c00000 */
[----:B------:R0:W1:Y:S02]  /*1740*/  SHFL.DOWN P0, R18, R22, R21, R20 ;  /* 0x0800001516127389 */ /* 0x0000640000000014 */
[----:B01----:R-:W-:Y:S01]  /*1750*/  ENDCOLLECTIVE ;  /* 0x000000000000791b */ /* 0x003fe20003800000 */
.L_x_7416:
[----:B------:R-:W-:Y:S02]  /*1760*/  MOV R22, R17 ;  /* 0x0000001100167202 */ /* 0x000fe40000000f00 */
[----:B------:R-:W-:-:S07]  /*1770*/  MOV R19, R18 ;  /* 0x0000001200137202 */ /* 0x000fce0000000f00 */
[----:B------:R-:W-:Y:S05]  /*1780*/  WARPSYNC.COLLECTIVE R23, `(.L_x_7417) ;  /* 0x0000000017087348 */ /* 0x000fea0003c00000 */
[----:B------:R0:W1:Y:S02]  /*1790*/  SHFL.DOWN P0, R18, R22, R21, R20 ;  /* 0x0800001516127389 */ /* 0x0000640000000014 */
[----:B01----:R-:W-:Y:S01]  /*17a0*/  ENDCOLLECTIVE ;  /* 0x000000000000791b */ /* 0x003fe20003800000 */
.L_x_7417:
[----:B------:R-:W-:Y:S05]  /*17b0*/  BRA `(.L_x_7418) ;  /* 0xfffffff400207947 */ /* 0x000fea000383ffff */
.L_x_7419:
        /* <DEDUP_REMOVED lines=12> */
.L_x_8122:


//--------------------- .text._ZN18transformer_engine13normalization28ln_bwd_finalize_tuned_kernelINS0_22Kernel_traits_finalizeILj1024E13__nv_bfloat16fS3_fjLj1024ELj4ENS0_18Kernel_traits_baseILj1024ES3_fS3_fjLj1024EEEEEEEvNS0_20BackwardKernelParamsE --------------------------
	.section	.text._ZN18transformer_engine13normalization28ln_bwd_finalize_tuned_kernelINS0_22Kernel_traits_finalizeILj1024E13__nv_bfloat16fS3_fjLj1024ELj4ENS0_18Kernel_traits_baseILj1024ES3_fS3_fjLj1024EEEEEEEvNS0_20BackwardKernelParamsE,"ax",@progbits
	.align	128
        .global         _ZN18transformer_engine13normalization28ln_bwd_finalize_tuned_kernelINS0_22Kernel_traits_finalizeILj1024E13__nv_bfloat16fS3_fjLj1024ELj4ENS0_18Kernel_traits_baseILj1024ES3_fS3_fjLj1024EEEEEEEvNS0_20BackwardKernelParamsE
        .type           _ZN18transformer_engine13normalization28ln_bwd_finalize_tuned_kernelINS0_22Kernel_traits_finalizeILj1024E13__nv_bfloat16fS3_fjLj1024ELj4ENS0_18Kernel_traits_baseILj1024ES3_fS3_fjLj1024EEEEEEEvNS0_20BackwardKernelParamsE,@function
        .size           _ZN18transformer_engine13normalization28ln_bwd_finalize_tuned_kernelINS0_22Kernel_traits_finalizeILj1024E13__nv_bfloat16fS3_fjLj1024ELj4ENS0_18Kernel_traits_baseILj1024ES3_fS3_fjLj1024EEEEEEEvNS0_20BackwardKernelParamsE,(.L_x_8123 - _ZN18transformer_engine13normalization28ln_bwd_finalize_tuned_kernelINS0_22Kernel_traits_finalizeILj1024E13__nv_bfloat16fS3_fjLj1024ELj4ENS0_18Kernel_traits_baseILj1024ES3_fS3_fjLj1024EEEEEEEvNS0_20BackwardKernelParamsE)
        .other          _ZN18transformer_engine13normalization28ln_bwd_finalize_tuned_kernelINS0_22Kernel_traits_finalizeILj1024E13__nv_bfloat16fS3_fjLj1024ELj4ENS0_18Kernel_traits_baseILj1024ES3_fS3_fjLj1024EEEEEEEvNS0_20BackwardKernelParamsE,@"STO_CUDA_ENTRY STV_DEFAULT"
_ZN18transformer_engine13normalization28ln_bwd_finalize_tuned_kernelINS0_22Kernel_traits_finalizeILj1024E13__nv_bfloat16fS3_fjLj1024ELj4ENS0_18Kernel_traits_baseILj1024ES3_fS3_fjLj1024EEEEEEEvNS0_20BackwardKernelParamsE:
.text._ZN18transformer_engine13normalization28ln_bwd_finalize_tuned_kernelINS0_22Kernel_traits_finalizeILj1024E13__nv_bfloat16fS3_fjLj1024ELj4ENS0_18Kernel_traits_baseILj1024ES3_fS3_fjLj1024EEEEEEEvNS0_20BackwardKernelParamsE:
        /* <DEDUP_REMOVED lines=20> */
.L_x_7431:
        /* <DEDUP_REMOVED lines=28> */
.L_x_7424:
        /* <DEDUP_REMOVED lines=33> */
.L_x_7423:
[----:B------:R-:W-:Y:S05]  /*0510*/  BSYNC B1 ;  /* 0x0000000000017941 */ /* 0x000fea0003800000 */
.L_x_7422:
        /* <DEDUP_REMOVED lines=23> */
.L_x_7426:
[----:B------:R-:W-:Y:S05]  /*0690*/  BSYNC B1 ;  /* 0x0000000000017941 */ /* 0x000fea0003800000 */
.L_x_7425:
        /* <DEDUP_REMOVED lines=11> */
.L_x_7421:
[----:B------:R-:W-:Y:S05]  /*0750*/  BSYNC B0 ;  /* 0x0000000000007941 */ /* 0x000fea0003800000 */
.L_x_7420:
        /* <DEDUP_REMOVED lines=33> */
.L_x_7442:
[----:B------:R-:W-:Y:S01]  /*0970*/  @!P0 SHF.R.U32.HI R11, RZ, 0x3, R0 ;  /* 0x00000003ff0b8819 */ /* 0x000fe20000011600 */
[----:B--2---:R-:W-:Y:S01]  /*0980*/  FADD R13, R8, R13 ;  /* 0x0000000d080d7221 */ /* 0x004fe20000000000 */
[----:B-1----:R-:W-:Y:S02]  /*0990*/  FADD R9, R10, R9 ;  /* 0x000000090a097221 */ /* 0x002fe40000000000 */
[----:B0-----:R-:W-:-:S05]  /*09a0*/  @!P0 LOP3.LUT R8, R11, 0x1ffffffc, RZ, 0xc0, !PT ;  /* 0x1ffffffc0b088812 */ /* 0x001fca00078ec0ff */
[----:B------:R1:W-:Y:S04]  /*09b0*/  @!P0 STS [R8+UR4+0x2000], R13 ;  /* 0x0020000d08008988 */ /* 0x0003e80008000804 */
[----:B------:R1:W-:Y:S02]  /*09c0*/  @!P0 STS [R8+UR4+0x2080], R9 ;  /* 0x0020800908008988 */ /* 0x0003e40008000804 */
.L_x_7427:
        /* <DEDUP_REMOVED lines=18> */
.L_x_7430:
[----:B------:R-:W-:Y:S05]  /*0af0*/  BSYNC B0 ;  /* 0x0000000000007941 */ /* 0x000fea0003800000 */
.L_x_7429:
[C---:B------:R-:W-:Y:S01]  /*0b00*/  ISETP.GT.U32.AND P0, PT, R5.reuse, -0x401, PT ;  /* 0xfffffbff0500780c */ /* 0x040fe20003f04070 */
[----:B------:R-:W-:Y:S01]  /*0b10*/  VIADD R5, R5, 0x400 ;  /* 0x0000040005057836 */ /* 0x000fe20000000000 */
[----:B------:R-:W-:-:S11]  /*0b20*/  IADD3 R6, R6, 0x200, RZ ;  /* 0x0000020006067810 */ /* 0x000fd60007ffe0ff */
[----:B------:R-:W-:Y:S05]  /*0b30*/  @P0 BRA `(.L_x_7431) ;  /* 0xfffffff400800947 */ /* 0x000fea000383ffff */
[----:B------:R-:W-:Y:S05]  /*0b40*/  EXIT ;  /* 0x000000000000794d */ /* 0x000fea0003800000 */
.L_x_7428:
[----:B------:R-:W-:Y:S01]  /*0b50*/  HFMA2.MMA R21, -RZ, RZ, 0, 1.847743988037109375e-06 ;  /* 0x0000001fff157435 */ /* 0x000fe200000001ff */
[----:B0-----:R-:W-:Y:S01]  /*0b60*/  MOV R19, R10 ;  /* 0x0000000a00137202 */ /* 0x001fe20000000f00 */
[----:B------:R-:W-:Y:S01]  /*0b70*/  IMAD.MOV.U32 R18, RZ, RZ, 0x1 ;  /* 0x00000001ff127424 */ /* 0x000fe200078e00ff */
[----:B------:R-:W-:-:S08]  /*0b80*/  MOV R16, 0xffffffff ;  /* 0xffffffff00107802 */ /* 0x000fd00000000f00 */
[----:B-12---:R-:W-:Y:S05]  /*0b90*/  WARPSYNC.COLLECTIVE R16, `(.L_x_7432) ;  /* 0x0000000010087348 */ /* 0x006fea0003c00000 */
[----:B------:R0:W3:Y:S02]  /*0ba0*/  SHFL.BFLY P1, R17, R19, R18, R21 ;  /* 0x0c00001213117389 */ /* 0x0000e40000020015 */
[----:B0123--:R-:W-:Y:S01]  /*0bb0*/  ENDCOLLECTIVE ;  /* 0x000000000000791b */ /* 0x00ffe20003800000 */
.L_x_7432:
[----:B------:R-:W-:Y:S01]  /*0bc0*/  HFMA2.MMA R18, -RZ, RZ, 0, 1.1920928955078125e-07 ;  /* 0x00000002ff127435 */ /* 0x000fe200000001ff */
[----:B------:R-:W-:-:S04]  /*0bd0*/  IMAD.MOV.U32 R9, RZ, RZ, R17 ;  /* 0x000000ffff097224 */ /* 0x000fc800078e0011 */
[----:B------:R-:W-:-:S05]  /*0be0*/  FADD R9, R10, R9 ;  /* 0x000000090a097221 */ /* 0x000fca0000000000 */
[----:B------:R-:W-:-:S07]  /*0bf0*/  MOV R19, R9 ;  /* 0x0000000900137202 */ /* 0x000fce0000000f00 */
[----:B------:R-:W-:Y:S05]  /*0c00*/  WARPSYNC.COLLECTIVE R16, `(.L_x_7433) ;  /* 0x0000000010087348 */ /* 0x000fea0003c00000 */
[----:B------:R0:W1:Y:S02]  /*0c10*/  SHFL.BFLY P1, R17, R19, R18, R21 ;  /* 0x0c00001213117389 */ /* 0x0000640000020015 */
[----:B01----:R-:W-:Y:S01]  /*0c20*/  ENDCOLLECTIVE ;  /* 0x000000000000791b */ /* 0x003fe20003800000 */
.L_x_7433:
[----:B------:R-:W-:Y:S01]  /*0c30*/  HFMA2.MMA R18, -RZ, RZ, 0, 2.384185791015625e-07 ;  /* 0x00000004ff127435 */ /* 0x000fe200000001ff */
[----:B------:R-:W-:-:S04]  /*0c40*/  IMAD.MOV.U32 R12, RZ, RZ, R17 ;  /* 0x000000ffff0c7224 */ /* 0x000fc800078e0011 */
[----:B------:R-:W-:-:S05]  /*0c50*/  FADD R12, R9, R12 ;  /* 0x0000000c090c7221 */ /* 0x000fca0000000000 */
[----:B------:R-:W-:-:S07]  /*0c60*/  MOV R19, R12 ;  /* 0x0000000c00137202 */ /* 0x000fce0000000f00 */
[----:B------:R-:W-:Y:S05]  /*0c70*/  WARPSYNC.COLLECTIVE R16, `(.L_x_7434) ;  /* 0x0000000010087348 */ /* 0x000fea0003c00000 */
[----:B------:R0:W1:Y:S02]  /*0c80*/  SHFL.BFLY P1, R17, R19, R18, R21 ;  /* 0x0c00001213117389 */ /* 0x0000640000020015 */
[----:B01----:R-:W-:Y:S01]  /*0c90*/  ENDCOLLECTIVE ;  /* 0x000000000000791b */ /* 0x003fe20003800000 */
.L_x_7434:
[----:B------:R-:W-:Y:S01]  /*0ca0*/  HFMA2.MMA R18, -RZ, RZ, 0, 4.76837158203125e-07 ;  /* 0x00000008ff127435 */ /* 0x000fe200000001ff */
[----:B------:R-:W-:-:S04]  /*0cb0*/  IMAD.MOV.U32 R11, RZ, RZ, R17 ;  /* 0x000000ffff0b7224 */ /* 0x000fc800078e0011 */
[----:B------:R-:W-:-:S05]  /*0cc0*/  FADD R11, R12, R11 ;  /* 0x0000000b0c0b7221 */ /* 0x000fca0000000000 */
[----:B------:R-:W-:-:S07]  /*0cd0*/  MOV R19, R11 ;  /* 0x0000000b00137202 */ /* 0x000fce0000000f00 */
[----:B------:R-:W-:Y:S05]  /*0ce0*/  WARPSYNC.COLLECTIVE R16, `(.L_x_7435) ;  /* 0x0000000010087348 */ /* 0x000fea0003c00000 */
[----:B------:R0:W1:Y:S02]  /*0cf0*/  SHFL.BFLY P1, R17, R19, R18, R21 ;  /* 0x0c00001213117389 */ /* 0x0000640000020015 */
[----:B01----:R-:W-:Y:S01]  /*0d00*/  ENDCOLLECTIVE ;  /* 0x000000000000791b */ /* 0x003fe20003800000 */
.L_x_7435:
[----:B------:R-:W-:Y:S01]  /*0d10*/  HFMA2.MMA R18, -RZ, RZ, 0, 9.5367431640625e-07 ;  /* 0x00000010ff127435 */ /* 0x000fe200000001ff */
[----:B------:R-:W-:-:S04]  /*0d20*/  IMAD.MOV.U32 R10, RZ, RZ, R17 ;  /* 0x000000ffff0a7224 */ /* 0x000fc800078e0011 */
[----:B------:R-:W-:-:S05]  /*0d30*/  FADD R10, R11, R10 ;  /* 0x0000000a0b0a7221 */ /* 0x000fca0000000000 */
[----:B------:R-:W-:-:S07]  /*0d40*/  MOV R19, R10 ;  /* 0x0000000a00137202 */ /* 0x000fce0000000f00 */
[----:B------:R-:W-:Y:S05]  /*0d50*/  WARPSYNC.COLLECTIVE R16, `(.L_x_7436) ;  /* 0x0000000010087348 */ /* 0x000fea0003c00000 */
[----:B------:R0:W1:Y:S02]  /*0d60*/  SHFL.BFLY P1, R17, R19, R18, R21 ;  /* 0x0c00001213117389 */ /* 0x0000640000020015 */
[----:B01----:R-:W-:Y:S01]  /*0d70*/  ENDCOLLECTIVE ;  /* 0x000000000000791b */ /* 0x003fe20003800000 */
.L_x_7436:
[----:B------:R-:W-:Y:S01]  /*0d80*/  HFMA2.MMA R18, -RZ, RZ, 0, 5.9604644775390625e-08 ;  /* 0x00000001ff127435 */ /* 0x000fe200000001ff */
[----:B------:R-:W-:Y:S01]  /*0d90*/  MOV R19, R8 ;  /* 0x0000000800137202 */ /* 0x000fe20000000f00 */
[----:B------:R-:W-:-:S09]  /*0da0*/  IMAD.MOV.U32 R9, RZ, RZ, R17 ;  /* 0x000000ffff097224 */ /* 0x000fd200078e0011 */
[----:B------:R-:W-:Y:S05]  /*0db0*/  WARPSYNC.COLLECTIVE R16, `(.L_x_7437) ;  /* 0x0000000010087348 */ /* 0x000fea0003c00000 */
[----:B------:R0:W1:Y:S02]  /*0dc0*/  SHFL.BFLY P1, R17, R19, R18, R21 ;  /* 0x0c00001213117389 */ /* 0x0000640000020015 */
[----:B01----:R-:W-:Y:S01]  /*0dd0*/  ENDCOLLECTIVE ;  /* 0x000000000000791b */ /* 0x003fe20003800000 */
.L_x_7437:
[----:B------:R-:W-:Y:S01]  /*0de0*/  HFMA2.MMA R18, -RZ, RZ, 0, 1.1920928955078125e-07 ;  /* 0x00000002ff127435 */ /* 0x000fe200000001ff */
[----:B------:R-:W-:-:S04]  /*0df0*/  IMAD.MOV.U32 R11, RZ, RZ, R17 ;  /* 0x000000ffff0b7224 */ /* 0x000fc800078e0011 */
[----:B------:R-:W-:-:S05]  /*0e00*/  FADD R13, R8, R11 ;  /* 0x0000000b080d7221 */ /* 0x000fca0000000000 */
[----:B------:R-:W-:-:S07]  /*0e10*/  MOV R19, R13 ;  /* 0x0000000d00137202 */ /* 0x000fce0000000f00 */
[----:B------:R-:W-:Y:S05]  /*0e20*/  WARPSYNC.COLLECTIVE R16, `(.L_x_7438) ;  /* 0x0000000010087348 */ /* 0x000fea0003c00000 */
[----:B------:R0:W1:Y:S02]  /*0e30*/  SHFL.BFLY P1, R17, R19, R18, R21 ;  /* 0x0c00001213117389 */ /* 0x0000640000020015 */
[----:B01----:R-:W-:Y:S01]  /*0e40*/  ENDCOLLECTIVE ;  /* 0x000000000000791b */ /* 0x003fe20003800000 */
.L_x_7438:
[----:B------:R-:W-:Y:S01]  /*0e50*/  HFMA2.MMA R18, -RZ, RZ, 0, 2.384185791015625e-07 ;  /* 0x00000004ff127435 */ /* 0x000fe200000001ff */
[----:B------:R-:W-:-:S04]  /*0e60*/  IMAD.MOV.U32 R14, RZ, RZ, R17 ;  /* 0x000000ffff0e7224 */ /* 0x000fc800078e0011 */
[----:B------:R-:W-:-:S05]  /*0e70*/  FADD R14, R13, R14 ;  /* 0x0000000e0d0e7221 */ /* 0x000fca0000000000 */
[----:B------:R-:W-:-:S07]  /*0e80*/  MOV R19, R14 ;  /* 0x0000000e00137202 */ /* 0x000fce0000000f00 */
[----:B------:R-:W-:Y:S05]  /*0e90*/  WARPSYNC.COLLECTIVE R16, `(.L_x_7439) ;  /* 0x0000000010087348 */ /* 0x000fea0003c00000 */
[----:B------:R0:W1:Y:S02]  /*0ea0*/  SHFL.BFLY P1, R17, R19, R18, R21 ;  /* 0x0c00001213117389 */ /* 0x0000640000020015 */
[----:B01----:R-:W-:Y:S01]  /*0eb0*/  ENDCOLLECTIVE ;  /* 0x000000000000791b */ /* 0x003fe20003800000 */
.L_x_7439:
[----:B------:R-:W-:Y:S01]  /*0ec0*/  HFMA2.MMA R18, -RZ, RZ, 0, 4.76837158203125e-07 ;  /* 0x00000008ff127435 */ /* 0x000fe200000001ff */
[----:B------:R-:W-:-:S04]  /*0ed0*/  IMAD.MOV.U32 R15, RZ, RZ, R17 ;  /* 0x000000ffff0f7224 */ /* 0x000fc800078e0011 */
[----:B------:R-:W-:-:S05]  /*0ee0*/  FADD R15, R14, R15 ;  /* 0x0000000f0e0f7221 */ /* 0x000fca0000000000 */
[----:B------:R-:W-:-:S07]  /*0ef0*/  MOV R19, R15 ;  /* 0x0000000f00137202 */ /* 0x000fce0000000f00 */
[----:B------:R-:W-:Y:S05]  /*0f00*/  WARPSYNC.COLLECTIVE R16, `(.L_x_7440) ;  /* 0x0000000010087348 */ /* 0x000fea0003c00000 */
[----:B------:R0:W1:Y:S02]  /*0f10*/  SHFL.BFLY P1, R17, R19, R18, R21 ;  /* 0x0c00001213117389 */ /* 0x0000640000020015 */
[----:B01----:R-:W-:Y:S01]  /*0f20*/  ENDCOLLECTIVE ;  /* 0x000000000000791b */ /* 0x003fe20003800000 */
.L_x_7440:
[----:B------:R-:W-:Y:S01]  /*0f30*/  HFMA2.MMA R18, -RZ, RZ, 0, 9.5367431640625e-07 ;  /* 0x00000010ff127435 */ /* 0x000fe200000001ff */
[----:B------:R-:W-:-:S04]  /*0f40*/  IMAD.MOV.U32 R8, RZ, RZ, R17 ;  /* 0x000000ffff087224 */ /* 0x000fc800078e0011 */
[----:B------:R-:W-:-:S05]  /*0f50*/  FADD R8, R15, R8 ;  /* 0x000000080f087221 */ /* 0x000fca0000000000 */
[----:B------:R-:W-:-:S07]  /*0f60*/  MOV R19, R8 ;  /* 0x0000000800137202 */ /* 0x000fce0000000f00 */
[----:B------:R-:W-:Y:S05]  /*0f70*/  WARPSYNC.COLLECTIVE R16, `(.L_x_7441) ;  /* 0x0000000010087348 */ /* 0x000fea0003c00000 */
[----:B------:R0:W1:Y:S02]  /*0f80*/  SHFL.BFLY P1, R17, R19, R18, R21 ;  /* 0x0c00001213117389 */ /* 0x0000640000020015 */
[----:B01----:R-:W-:Y:S01]  /*0f90*/  ENDCOLLECTIVE ;  /* 0x000000000000791b */ /* 0x003fe20003800000 */
.L_x_7441:
[----:B------:R-:W-:Y:S01]  /*0fa0*/  MOV R13, R17 ;  /* 0x00000011000d7202 */ /* 0x000fe20000000f00 */
[----:B------:R-:W-:Y:S06]  /*0fb0*/  BRA `(.L_x_7442) ;  /* 0xfffffff8006c7947 */ /* 0x000fec000383ffff */
.L_x_7443:
        /* <DEDUP_REMOVED lines=12> */
.L_x_8123:


//--------------------- .text._ZN18transformer_engine13normalization19ln_bwd_tuned_kernelINS0_13Kernel_traitsI13__nv_bfloat16fS3_fjLj1024ELj1ELj4ELj1ELj16ENS0_18Kernel_traits_baseILj1024ES3_fS3_fjLj128EEEEEEEvNS0_20BackwardKernelParamsE --------------------------
	.section	.text._ZN18transformer_engine13normalization19ln_bwd_tuned_kernelINS0_13Kernel_traitsI13__nv_bfloat16fS3_fjLj1024ELj1ELj4ELj1ELj16ENS0_18Kernel_traits_baseILj1024ES3_fS3_fjLj128EEEEEEEvNS0_20BackwardKernelParamsE,"ax",@progbits
	.align	128
        .global         _ZN18transformer_engine13normalization19ln_bwd_tuned_kernelINS0_13Kernel_traitsI13__nv_bfloat16fS3_fjLj1024ELj1ELj4ELj1ELj16ENS0_18Kernel_traits_baseILj1024ES3_fS3_fjLj128EEEEEEEvNS0_20BackwardKernelParamsE
        .type           _ZN18transformer_engine13normalization19ln_bwd_tuned_kernelINS0_13Kernel_traitsI13__nv_bfloat16fS3_fjLj1024ELj1ELj4ELj1ELj16ENS0_18Kernel_traits_baseILj1024ES3_fS3_fjLj128EEEEEEEvNS0_20BackwardKernelParamsE,@function
        .size           _ZN18transformer_engine13normalization19ln_bwd_tuned_kernelINS0_13Kernel_traitsI13__nv_bfloat16fS3_fjLj1024ELj1ELj4ELj1ELj16ENS0_18Kernel_traits_baseILj1024ES3_fS3_fjLj128EEEEEEEvNS0_20BackwardKernelParamsE,(.L_x_8124 - _ZN18transformer_engine13normalization19ln_bwd_tuned_kernelINS0_13Kernel_traitsI13__nv_bfloat16fS3_fjLj1024ELj1ELj4ELj1ELj16ENS0_18Kernel_traits_baseILj1024ES3_fS3_fjLj128EEEEEEEvNS0_20BackwardKernelParamsE)
        .other          _ZN18transformer_engine13normalization19ln_bwd_tuned_kernelINS0_13Kernel_traitsI13__nv_bfloat16fS3_fjLj1024ELj1ELj4ELj1ELj16ENS0_18Kernel_traits_baseILj1024ES3_fS3_fjLj128EEEEEEEvNS0_20BackwardKernelParamsE,@"STO_CUDA_ENTRY STV_DEFAULT"
_ZN18transformer_engine13normalization19ln_bwd_tuned_kernelINS0_13Kernel_traitsI13__nv_bfloat16fS3_fjLj1024ELj1ELj4ELj1ELj16ENS0_18Kernel_traits_baseILj1024ES3_fS3_fjLj128EEEEEEEvNS0_20BackwardKernelParamsE:
.text._ZN18transformer_engine13normalization19ln_bwd_tuned_kernelINS0_13Kernel_traitsI13__nv_bfloat16fS3_fjLj1024ELj1ELj4ELj1ELj16ENS0_18Kernel_traits_baseILj1024ES3_fS3_fjLj128EEEEEEEvNS0_20BackwardKernelParamsE:
[----:B------:R-:W-:Y:S01]  /*0000*/  LDC R1, c[0x0][0x28] ;  /* 0x00000a00ff017b82 */ /* 0x000fe20000000800 */
[----:B------:R-:W0:Y:S01]  /*0010*/  S2R R101, SR_TID.X ;  /* 0x0000000000657919 */ /* 0x000e220000002100 */
[----:B------:R-:W-:Y:S01]  /*0020*/  ULDC UR7, c[0x0][0x218] ;  /* 0x0000860000077ab9 */ /* 0x000fe20000000800 */
[----:B------:R-:W-:Y:S01]  /*0030*/  ULDC.64 UR4, c[0x0][0x208] ;  /* 0x0000820000047ab9 */ /* 0x000fe20000000a00 */
[----:B------:R-:W-:Y:S01]  /*0040*/  BSSY B0, `(.L_x_7444) ;  /* 0x00002a7000007945 */ /* 0x000fe20003800000 */
[----:B------:R-:W1:Y:S01]  /*0050*/  S2R R102, SR_CTAID.X ;  /* 0x0000000000667919 */ /* 0x000e620000002500 */
        /* <DEDUP_REMOVED lines=31> */
[----:B-1----:R-:W-:Y:S02]  /*0250*/  LEA R118, R102, R3, 0x2 ;  /* 0x0000000366767211 */ /* 0x002fe400078e10ff */
[----:B------:R-:W-:-:S02]  /*0260*/  CS2R R6, SRZ ;  /* 0x0000000000067805 */ /* 0x000fc4000001ff00 */
[----:B------:R-:W-:Y:S02]  /*0270*/  CS2R R4, SRZ ;  /* 0x0000000000047805 */ /* 0x000fe4000001ff00 */
[----:B------:R-:W-:Y:S02]  /*0280*/  LOP3.LUT R101, R101, 0x1f, RZ, 0xc0, !PT ;  /* 0x0000001f65657812 */ /* 0x000fe400078ec0ff */
[----:B------:R-:W-:-:S13]  /*0290*/  ISETP.GE.AND P0, PT, R118, UR7, PT ;  /* 0x0000000776007c0c */ /* 0x000fda000bf06270 */
        /* <DEDUP_REMOVED lines=14> */
[----:B------:R-:W-:Y:S01]  /*0380*/  BSSY B1, `(.L_x_7446) ;  /* 0x000023f000017945 */ /* 0x000fe20003800000 */
[----:B------:R-:W-:-:S02]  /*0390*/  CS2R R98, SRZ ;  /* 0x0000000000627805 */ /* 0x000fc4000001ff00 */
[----:B------:R-:W-:Y:S02]  /*03a0*/  FSEL R119, RZ, 1, !P0 ;  /* 0x3f800000ff777808 */ /* 0x000fe40004000000 */
        /* <DEDUP_REMOVED lines=42> */
[----:B------:R-:W-:Y:S02]  /*0650*/  SHF.L.U32 R12, R141, 0x10, RZ ;  /* 0x000000108d0c7819 */ /* 0x000fe400000006ff */
[----:B------:R-:W-:Y:S01]  /*0660*/  SHF.R.U32.HI R13, RZ, 0x10, R147 ;  /* 0x00000010ff0d7819 */ /* 0x000fe20000011693 */
[----:B------:R-:W-:Y:S01]  /*0670*/  FADD R147, R119, R4 ;  /* 0x0000000477937221 */ /* 0x000fe20000000000 */
[----:B------:R-:W-:Y:S02]  /*0680*/  SHF.L.U32 R14, R139, 0x10, RZ ;  /* 0x000000108b0e7819 */ /* 0x000fe400000006ff */
[--C-:B------:R-:W-:Y:S02]  /*0690*/  SHF.R.U64 R128, R144, 0x10, R145.reuse ;  /* 0x0000001090807819 */ /* 0x100fe40000001291 */
[----:B------:R-:W-:Y:S01]  /*06a0*/  SHF.R.U32.HI R11, RZ, 0x10, R145 ;  /* 0x00000010ff0b7819 */ /* 0x000fe20000011691 */
[----:B------:R-:W-:Y:S01]  /*06b0*/  FADD R145, R119, R6 ;  /* 0x0000000677917221 */ /* 0x000fe20000000000 */
        /* <DEDUP_REMOVED lines=62> */
.L_x_7448:
[----:B---3--:R-:W0:Y:S01]  /*0aa0*/  LDC.64 R2, c[0x0][0x220] ;  /* 0x00008800ff027b82 */ /* 0x008e220000000a00 */
[----:B------:R-:W-:-:S04]  /*0ab0*/  LEA R165, R118, R101, 0x8 ;  /* 0x0000006576a57211 */ /* 0x000fc800078e40ff */
[----:B------:R-:W-:-:S03]  /*0ac0*/  IADD3 R163, R165, 0x20, RZ ;  /* 0x00000020a5a37810 */ /* 0x000fc60007ffe0ff */
[----:B------:R-:W1:Y:S08]  /*0ad0*/  LDC.64 R16, c[0x0][0x228] ;  /* 0x00008a00ff107b82 */ /* 0x000e700000000a00 */
[----:B------:R-:W2:Y:S08]  /*0ae0*/  LDC.64 R42, c[0x0][0x258] ;  /* 0x00009600ff2a7b82 */ /* 0x000eb00000000a00 */
[----:B------:R-:W3:Y:S01]  /*0af0*/  LDC.64 R38, c[0x0][0x230] ;  /* 0x00008c00ff267b82 */ /* 0x000ee20000000a00 */
[C---:B------:R-:W-:Y:S01]  /*0b00*/  IADD3 R161, R165.reuse, 0x40, RZ ;  /* 0x00000040a5a17810 */ /* 0x040fe20007ffe0ff */
[C---:B0-----:R-:W-:Y:S01]  /*0b10*/  IMAD.WIDE.U32 R4, R165.reuse, 0x10, R2 ;  /* 0x00000010a5047825 */ /* 0x041fe200078e0002 */
[----:B------:R-:W-:-:S02]  /*0b20*/  IADD3 R159, R165, 0x60, RZ ;  /* 0x00000060a59f7810 */ /* 0x000fc40007ffe0ff */
[C---:B------:R-:W-:Y:S02]  /*0b30*/  IADD3 R157, R165.reuse, 0x80, RZ ;  /* 0x00000080a59d7810 */ /* 0x040fe40007ffe0ff */
[C---:B------:R-:W-:Y:S01]  /*0b40*/  IADD3 R155, R165.reuse, 0xa0, RZ ;  /* 0x000000a0a59b7810 */ /* 0x040fe20007ffe0ff */
[----:B-1----:R-:W-:Y:S01]  /*0b50*/  IMAD.WIDE R16, R118, 0x4, R16 ;  /* 0x0000000476107825 */ /* 0x002fe200078e0210 */
[C---:B------:R-:W-:Y:S01]  /*0b60*/  IADD3 R153, R165.reuse, 0xc0, RZ ;  /* 0x000000c0a5997810 */ /* 0x040fe20007ffe0ff */
[----:B------:R-:W4:Y:S01]  /*0b70*/  LDG.E.128 R4, desc[UR4][R4.64] ;  /* 0x0000000404047981 */ /* 0x000f22000c1e1d00 */
[----:B------:R-:W-:Y:S01]  /*0b80*/  IADD3 R151, R165, 0xe0, RZ ;  /* 0x000000e0a5977810 */ /* 0x000fe20007ffe0ff */
[--C-:B------:R-:W-:Y:S02]  /*0b90*/  IMAD.WIDE.U32 R8, R163, 0x10, R2.reuse ;  /* 0x00000010a3087825 */ /* 0x100fe400078e0002 */
[----:B------:R-:W4:Y:S02]  /*0ba0*/  LDG.E R0, desc[UR4][R16.64] ;  /* 0x0000000410007981 */ /* 0x000f24000c1e1900 */
        /* <DEDUP_REMOVED lines=12> */
[----:B--2---:R-:W-:-:S02]  /*0c70*/  IMAD.WIDE.U32 R2, R165, 0x8, R42 ;  /* 0x00000008a5027825 */ /* 0x004fc400078e002a */
[----:B------:R-:W2:Y:S02]  /*0c80*/  LDG.E.128 R32, desc[UR4][R32.64] ;  /* 0x0000000420207981 */ /* 0x000ea4000c1e1d00 */
[----:B---3--:R-:W-:Y:S02]  /*0c90*/  IMAD.WIDE R38, R118, 0x4, R38 ;  /* 0x0000000476267825 */ /* 0x008fe400078e0226 */
[----:B------:R-:W3:Y:S02]  /*0ca0*/  LDG.E.64 R2, desc[UR4][R2.64] ;  /* 0x0000000402027981 */ /* 0x000ee4000c1e1b00 */
[--C-:B------:R-:W-:Y:S02]  /*0cb0*/  IMAD.WIDE.U32 R36, R163, 0x8, R42.reuse ;  /* 0x00000008a3247825 */ /* 0x100fe400078e002a */
[----:B------:R0:W3:Y:S02]  /*0cc0*/  LDG.E R38, desc[UR4][R38.64] ;  /* 0x0000000426267981 */ /* 0x0000e4000c1e1900 */
[----:B------:R-:W-:-:S02]  /*0cd0*/  IMAD.WIDE.U32 R44, R159, 0x8, R42 ;  /* 0x000000089f2c7825 */ /* 0x000fc400078e002a */
[----:B------:R-:W3:Y:S02]  /*0ce0*/  LDG.E.64 R36, desc[UR4][R36.64] ;  /* 0x0000000424247981 */ /* 0x000ee4000c1e1b00 */
[--C-:B------:R-:W-:Y:S02]  /*0cf0*/  IMAD.WIDE.U32 R48, R155, 0x8, R42.reuse ;  /* 0x000000089b307825 */ /* 0x100fe400078e002a */
[----:B------:R-:W3:Y:S02]  /*0d00*/  LDG.E.64 R44, desc[UR4][R44.64] ;  /* 0x000000042c2c7981 */ /* 0x000ee4000c1e1b00 */
[--C-:B------:R-:W-:Y:S02]  /*0d10*/  IMAD.WIDE.U32 R40, R161, 0x8, R42.reuse ;  /* 0x00000008a1287825 */ /* 0x100fe400078e002a */
[----:B------:R-:W3:Y:S02]  /*0d20*/  LDG.E.64 R48, desc[UR4][R48.64] ;  /* 0x0000000430307981 */ /* 0x000ee4000c1e1b00 */
[----:B------:R-:W-:-:S02]  /*0d30*/  IMAD.WIDE.U32 R46, R157, 0x8, R42 ;  /* 0x000000089d2e7825 */ /* 0x000fc400078e002a */
[----:B------:R-:W3:Y:S04]  /*0d40*/  LDG.E.64 R40, desc[UR4][R40.64] ;  /* 0x0000000428287981 */ /* 0x000ee8000c1e1b00 */
[----:B------:R-:W3:Y:S01]  /*0d50*/  LDG.E.64 R46, desc[UR4][R46.64] ;  /* 0x000000042e2e7981 */ /* 0x000ee2000c1e1b00 */
[----:B------:R-:W-:-:S06]  /*0d60*/  IMAD.WIDE.U32 R50, R153, 0x8, R42 ;  /* 0x0000000899327825 */ /* 0x000fcc00078e002a */
[----:B------:R-:W3:Y:S01]  /*0d70*/  LDG.E.64 R50, desc[UR4][R50.64] ;  /* 0x0000000432327981 */ /* 0x000ee2000c1e1b00 */
[----:B------:R-:W-:-:S06]  /*0d80*/  IMAD.WIDE.U32 R42, R151, 0x8, R42 ;  /* 0x00000008972a7825 */ /* 0x000fcc00078e002a */
[----:B------:R-:W3:Y:S01]  /*0d90*/  LDG.E.64 R42, desc[UR4][R42.64] ;  /* 0x000000042a2a7981 */ /* 0x000ee2000c1e1b00 */
[----:B------:R-:W-:Y:S01]  /*0da0*/  UMOV UR6, 0xffffffff ;  /* 0xffffffff00067882 */ /* 0x000fe20000000000 */
        /* <DEDUP_REMOVED lines=34> */
[----:B------:R-:W-:Y:S02]  /*0fd0*/  FMUL R0, R191, R38 ;  /* 0x00000026bf007220 */ /* 0x000fe40000400000 */
[----:B------:R-:W-:Y:S01]  /*0fe0*/  FADD R116, R31, R116 ;  /* 0x000000741f747221 */ /* 0x000fe20000000000 */
[----:B------:R-:W-:Y:S02]  /*0ff0*/  SHF.L.U32 R27, R27, 0x10, RZ ;  /* 0x000000101b1b7819 */ /* 0x000fe400000006ff */
[----:B------:R-:W-:Y:S01]  /*1000*/  SHF.L.U32 R23, R36, 0x10, RZ ;  /* 0x0000001024177819 */ /* 0x000fe200000006ff */
[----:B------:R-:W-:Y:S01]  /*1010*/  FFMA R117, R0, R31, R117 ;  /* 0x0000001f00757223 */ /* 0x000fe20000000075 */
[----:B------:R-:W-:Y:S01]  /*1020*/  SHF.R.U64 R6, R36, 0x10, R37 ;  /* 0x0000001024067819 */ /* 0x000fe20000001225 */
[----:B------:R-:W-:Y:S01]  /*1030*/  FMUL R36, R38, R193 ;  /* 0x000000c126247220 */ /* 0x000fe20000400000 */
[----:B------:R-:W-:Y:S01]  /*1040*/  FMUL R31, R150, R31 ;  /* 0x0000001f961f7220 */ /* 0x000fe20000400000 */
[----:B------:R-:W-:Y:S01]  /*1050*/  SHF.L.U32 R29, R3, 0x10, RZ ;  /* 0x00000010031d7819 */ /* 0x000fe200000006ff */
[----:B------:R-:W-:Y:S01]  /*1060*/  FMUL R34, R38, R195 ;  /* 0x000000c326227220 */ /* 0x000fe20000400000 */
[----:B------:R-:W-:Y:S01]  /*1070*/  SHF.R.U32.HI R25, RZ, 0x10, R3 ;  /* 0x00000010ff197819 */ /* 0x000fe20000011603 */
[----:B------:R-:W-:Y:S01]  /*1080*/  FFMA R115, R36, R27, R115 ;  /* 0x0000001b24737223 */ /* 0x000fe20000000073 */
[----:B------:R-:W-:Y:S01]  /*1090*/  SHF.R.U64 R162, R44, 0x10, R45 ;  /* 0x000000102ca27819 */ /* 0x000fe2000000122d */
[----:B------:R-:W-:Y:S01]  /*10a0*/  FADD R114, R27, R114 ;  /* 0x000000721b727221 */ /* 0x000fe20000000000 */
[----:B------:R-:W-:-:S02]  /*10b0*/  SHF.L.U32 R4, R45, 0x10, RZ ;  /* 0x000000102d047819 */ /* 0x000fc400000006ff */
[----:B------:R-:W-:Y:S01]  /*10c0*/  SHF.R.U32.HI R156, RZ, 0x10, R45 ;  /* 0x00000010ff9c7819 */ /* 0x000fe2000001162d */
[----:B------:R-:W-:Y:S01]  /*10d0*/  FMUL R27, R134, R27 ;  /* 0x0000001b861b7220 */ /* 0x000fe20000400000 */
[C---:B------:R-:W-:Y:S02]  /*10e0*/  SHF.L.U32 R45, R48.reuse, 0x10, RZ ;  /* 0x00000010302d7819 */ /* 0x040fe400000006ff */
[----:B------:R-:W-:Y:S01]  /*10f0*/  SHF.R.U64 R164, R48, 0x10, R49 ;  /* 0x0000001030a47819 */ /* 0x000fe20000001231 */
[----:B------:R-:W-:Y:S01]  /*1100*/  FADD R48, RZ, R31 ;  /* 0x0000001fff307221 */ /* 0x000fe20000000000 */
[----:B------:R-:W-:Y:S01]  /*1110*/  FFMA R191, R0, R31, RZ ;  /* 0x0000001f00bf7223 */ /* 0x000fe200000000ff */
[----:B------:R-:W-:Y:S01]  /*1120*/  SHF.L.U32 R25, R25, 0x10, RZ ;  /* 0x0000001019197819 */ /* 0x000fe200000006ff */
[----:B------:R-:W-:Y:S01]  /*1130*/  FMUL R32, R38, R7 ;  /* 0x0000000726207220 */ /* 0x000fe20000400000 */
[C---:B------:R-:W-:Y:S01]  /*1140*/  SHF.L.U32 R17, R40.reuse, 0x10, RZ ;  /* 0x0000001028117819 */ /* 0x040fe200000006ff */
[----:B------:R-:W-:Y:S01]  /*1150*/  FADD R112, R29, R112 ;  /* 0x000000701d707221 */ /* 0x000fe20000000000 */
[----:B------:R-:W-:Y:S01]  /*1160*/  SHF.R.U64 R176, R40, 0x10, R41 ;  /* 0x0000001028b07819 */ /* 0x000fe20000001229 */
[-C--:B------:R-:W-:Y:S01]  /*1170*/  FFMA R113, R34, R29.reuse, R113 ;  /* 0x0000001d22717223 */ /* 0x080fe20000000071 */
[----:B------:R-:W-:Y:S01]  /*1180*/  SHF.L.U32 R40, R47, 0x10, RZ ;  /* 0x000000102f287819 */ /* 0x000fe200000006ff */
[----:B------:R-:W-:Y:S01]  /*1190*/  FMUL R29, R149, R29 ;  /* 0x0000001d951d7220 */ /* 0x000fe20000400000 */
[----:B------:R-:W-:Y:S01]  /*11a0*/  FMUL R14, R38, R211 ;  /* 0x000000d3260e7220 */ /* 0x000fe20000400000 */
[----:B------:R-:W-:Y:S01]  /*11b0*/  FADD R48, R48, R27 ;  /* 0x0000001b30307221 */ /* 0x000fe20000000000 */
[----:B------:R-:W-:Y:S01]  /*11c0*/  FMUL R10, R38, R187 ;  /* 0x000000bb260a7220 */ /* 0x000fe20000400000 */
[----:B------:R-:W-:Y:S01]  /*11d0*/  FFMA R191, R36, R27, R191 ;  /* 0x0000001b24bf7223 */ /* 0x000fe200000000bf */
[----:B------:R-:W-:Y:S01]  /*11e0*/  FFMA R111, R32, R25, R111 ;  /* 0x00000019206f7223 */ /* 0x000fe2000000006f */
[----:B------:R-:W-:Y:S01]  /*11f0*/  FADD R110, R25, R110 ;  /* 0x0000006e196e7221 */ /* 0x000fe20000000000 */
        /* <DEDUP_REMOVED lines=11> */
[----:B------:R-:W-:Y:S01]  /*12b0*/  SHF.L.U32 R193, R6, 0x10, RZ ;  /* 0x0000001006c17819 */ /* 0x000fe200000006ff */
[----:B------:R-:W-:Y:S01]  /*12c0*/  FADD R108, R23, R108 ;  /* 0x0000006c176c7221 */ /* 0x000fe20000000000 */
[-C--:B------:R-:W-:Y:S01]  /*12d0*/  FFMA R109, R30, R23.reuse, R109 ;  /* 0x000000171e6d7223 */ /* 0x080fe2000000006d */
[--C-:B------:R-:W-:Y:S01]  /*12e0*/  SHF.R.U64 R160, R46, 0x10, R47.reuse ;  /* 0x000000102ea07819 */ /* 0x100fe2000000122f */
[----:B------:R-:W-:Y:S01]  /*12f0*/  FMUL R23, R148, R23 ;  /* 0x0000001794177220 */ /* 0x000fe20000400000 */
[----:B------:R-:W-:Y:S01]  /*1300*/  SHF.R.U32.HI R158, RZ, 0x10, R47 ;  /* 0x00000010ff9e7819 */ /* 0x000fe2000001162f */
[----:B------:R-:W-:Y:S01]  /*1310*/  FADD R48, R48, R25 ;  /* 0x0000001930307221 */ /* 0x000fe20000000000 */
[----:B------:R-:W-:Y:S01]  /*1320*/  SHF.L.U32 R47, R50, 0x10, RZ ;  /* 0x00000010322f7819 */ /* 0x000fe200000006ff */
[----:B------:R-:W-:Y:S01]  /*1330*/  FFMA R191, R32, R25, R191 ;  /* 0x0000001920bf7223 */ /* 0x000fe200000000bf */
[----:B------:R-:W-:Y:S01]  /*1340*/  SHF.R.U64 R168, R50, 0x10, R51 ;  /* 0x0000001032a87819 */ /* 0x000fe20000001233 */
[----:B------:R-:W-:Y:S01]  /*1350*/  FADD R90, R45, R90 ;  /* 0x0000005a2d5a7221 */ /* 0x000fe20000000000 */
[----:B------:R-:W-:Y:S01]  /*1360*/  SHF.L.U32 R22, R37, 0x10, RZ ;  /* 0x0000001025167819 */ /* 0x000fe200000006ff */
[-C--:B------:R-:W-:Y:S01]  /*1370*/  FFMA R65, R40, R45.reuse, R65 ;  /* 0x0000002d28417223 */ /* 0x080fe20000000041 */
[----:B------:R-:W-:Y:S01]  /*1380*/  SHF.L.U32 R50, R51, 0x10, RZ ;  /* 0x0000001033327819 */ /* 0x000fe200000006ff */
[----:B------:R-:W-:Y:S01]  /*1390*/  FMUL R39, R140, R45 ;  /* 0x0000002d8c277220 */ /* 0x000fe20000400000 */
[----:B------:R-:W-:Y:S01]  /*13a0*/  SHF.R.U32.HI R174, RZ, 0x10, R37 ;  /* 0x00000010ffae7819 */ /* 0x000fe20000011625 */
[C---:B------:R-:W-:Y:S01]  /*13b0*/  FMUL R26, R38.reuse, R199 ;  /* 0x000000c7261a7220 */ /* 0x040fe20000400000 */
        /* <DEDUP_REMOVED lines=9> */
[----:B------:R-:W-:Y:S01]  /*1450*/  SHF.L.U32 R170, R51, 0x10, RZ ;  /* 0x0000001033aa7819 */ /* 0x000fe200000006ff */
[----:B------:R-:W-:Y:S01]  /*1460*/  FMUL R22, R147, R22 ;  /* 0x0000001693167220 */ /* 0x000fe20000400000 */
[----:B------:R-:W-:Y:S01]  /*1470*/  FADD R51, R48, R169 ;  /* 0x000000a930337221 */ /* 0x000fe20000000000 */
[----:B------:R-:W-:Y:S01]  /*1480*/  SHF.L.U32 R3, R41, 0x10, RZ ;  /* 0x0000001029037819 */ /* 0x000fe200000006ff */
[----:B------:R-:W-:Y:S01]  /*1490*/  FFMA R191, R28, R169, R191 ;  /* 0x000000a91cbf7223 */ /* 0x000fe200000000bf */
[----:B------:R-:W-:Y:S01]  /*14a0*/  SHF.R.U32.HI R172, RZ, 0x10, R41 ;  /* 0x00000010ffac7819 */ /* 0x000fe20000011629 */
[----:B------:R-:W-:Y:S01]  /*14b0*/  FMUL R24, R38, R201 ;  /* 0x000000c926187220 */ /* 0x000fe20000400000 */
        /* <DEDUP_REMOVED lines=14> */
[----:B------:R-:W-:Y:S01]  /*15a0*/  SHF.L.U32 R215, R46, 0x10, RZ ;  /* 0x000000102ed77819 */ /* 0x000fe200000006ff */
[C---:B------:R-:W-:Y:S01]  /*15b0*/  FMUL R21, R38.reuse, R13 ;  /* 0x0000000d26157220 */ /* 0x040fe20000400000 */
[----:B------:R-:W-:Y:S01]  /*15c0*/  FMUL R46, R38, R175 ;  /* 0x000000af262e7220 */ /* 0x000fe20000400000 */
[-C--:B------:R-:W-:Y:S01]  /*15d0*/  FMUL R48, R130, R176.reuse ;  /* 0x000000b082307220 */ /* 0x080fe20000400000 */
[----:B------:R-:W-:Y:S01]  /*15e0*/  FADD R175, R174, R17 ;  /* 0x00000011aeaf7221 */ /* 0x000fe20000000000 */
[----:B------:R-:W-:Y:S01]  /*15f0*/  FFMA R174, R20, R17, R191 ;  /* 0x0000001114ae7223 */ /* 0x000fe200000000bf */
[----:B------:R-:W-:Y:S01]  /*1600*/  SHF.L.U32 R172, R172, 0x10, RZ ;  /* 0x00000010acac7819 */ /* 0x000fe200000006ff */
[----:B------:R-:W-:Y:S01]  /*1610*/  FFMA R52, R21, R176, R52 ;  /* 0x000000b015347223 */ /* 0x000fe20000000034 */
[----:B------:R-:W-:Y:S01]  /*1620*/  FADD R77, R176, R77 ;  /* 0x0000004db04d7221 */ /* 0x000fe20000000000 */
[C---:B------:R-:W-:Y:S01]  /*1630*/  FMUL R19, R38.reuse, R15 ;  /* 0x0000000f26137220 */ /* 0x040fe20000400000 */
[----:B------:R-:W-:Y:S01]  /*1640*/  FMUL R9, R145, R3 ;  /* 0x0000000391097220 */ /* 0x000fe20000400000 */
[----:B------:R-:W-:Y:S01]  /*1650*/  FADD R176, R175, R48 ;  /* 0x00000030afb07221 */ /* 0x000fe20000000000 */
[----:B------:R-:W-:Y:S01]  /*1660*/  FMUL R18, R38, R205 ;  /* 0x000000cd26127220 */ /* 0x000fe20000400000 */
[----:B------:R-:W-:Y:S01]  /*1670*/  FFMA R175, R21, R48, R174 ;  /* 0x0000003015af7223 */ /* 0x000fe200000000ae */
[----:B------:R-:W-:Y:S01]  /*1680*/  SHF.L.U32 R37, R49, 0x10, RZ ;  /* 0x0000001031257819 */ /* 0x000fe200000006ff */
[----:B------:R-:W-:Y:S01]  /*1690*/  FADD R96, R50, R96 ;  /* 0x0000006032607221 */ /* 0x000fe20000000000 */
[----:B------:R-:W-:Y:S01]  /*16a0*/  SHF.R.U32.HI R166, RZ, 0x10, R49 ;  /* 0x00000010ffa67819 */ /* 0x000fe20000011631 */
[----:B------:R-:W-:Y:S01]  /*16b0*/  FMUL R49, R38, R177 ;  /* 0x000000b126317220 */ /* 0x000fe20000400000 */
[-C--:B------:R-:W-:Y:S01]  /*16c0*/  FFMA R71, R46, R50.reuse, R71 ;  /* 0x000000322e477223 */ /* 0x080fe20000000047 */
[----:B------:R-:W-:Y:S01]  /*16d0*/  FMUL R51, R137, R50 ;  /* 0x0000003289337220 */ /* 0x000fe20000400000 */
        /* <DEDUP_REMOVED lines=8> */
[----:B------:R-:W-:Y:S01]  /*1760*/  FMUL R8, R144, R41 ;  /* 0x0000002990087220 */ /* 0x000fe20000400000 */
        /* <DEDUP_REMOVED lines=18> */
[----:B------:R-:W-:Y:S01]  /*1890*/  FMUL R12, R38, R11 ;  /* 0x0000000b260c7220 */ /* 0x000fe20000400000 */
[----:B------:R-:W-:Y:S01]  /*18a0*/  SHF.L.U32 R160, R160, 0x10, RZ ;  /* 0x00000010a0a07819 */ /* 0x000fe200000006ff */
[----:B------:R-:W-:Y:S01]  /*18b0*/  FMUL R11, R38, R185 ;  /* 0x000000b9260b7220 */ /* 0x000fe20000400000 */
        /* <DEDUP_REMOVED lines=28> */
[----:B------:R-:W-:Y:S01]  /*1a80*/  SHF.R.U32.HI R152, RZ, 0x10, R43 ;  /* 0x00000010ff987819 */ /* 0x000fe2000001162b */
        /* <DEDUP_REMOVED lines=40> */
[C---:B------:R-:W-:Y:S01]  /*1d10*/  FMUL R152, R38.reuse, R5 ;  /* 0x0000000526987220 */ /* 0x040fe20000400000 */
        /* <DEDUP_REMOVED lines=21> */
[----:B------:R-:W-:Y:S01]  /*1e70*/  FADD R99, R178, R99 ;  /* 0x00000063b2637221 */ /* 0x000fe20000000000 */
[C---:B------:R-:W-:Y:S01]  /*1e80*/  FFMA R74, R171.reuse, R178, R74 ;  /* 0x000000b2ab4a7223 */ /* 0x040fe2000000004a */
[----:B------:R-:W-:Y:S01]  /*1e90*/  FADD R2, R2, R35 ;  /* 0x0000002302027221 */ /* 0x000fe20000000000 */
[----:B------:R-:W-:Y:S01]  /*1ea0*/  FFMA R174, R171, R35, R174 ;  /* 0x00000023abae7223 */ /* 0x000fe200000000ae */
[----:B------:R-:W-:Y:S06]  /*1eb0*/  BRA.DIV UR6, `(.L_x_7447) ;  /* 0x0000001606dc7947 */ /* 0x000fec000b800000 */
        /* <DEDUP_REMOVED lines=18> */
.L_x_7460:
[----:B-1----:R-:W-:Y:S01]  /*1fe0*/  FADD R175, R2, R175 ;  /* 0x000000af02af7221 */ /* 0x002fe20000000000 */
[----:B--2---:R-:W-:-:S03]  /*1ff0*/  FADD R177, R174, R177 ;  /* 0x000000b1aeb17221 */ /* 0x004fc60000000000 */
[----:B------:R-:W-:Y:S01]  /*2000*/  FMUL R175, R175, 0.0009765625 ;  /* 0x3a800000afaf7820 */ /* 0x000fe20000400000 */
[----:B0-----:R-:W-:-:S04]  /*2010*/  FMUL R2, R177, 0.0009765625 ;  /* 0x3a800000b1027820 */ /* 0x001fc80000400000 */
        /* <DEDUP_REMOVED lines=36> */
[----:B------:R-:W-:Y:S01]  /*2260*/  FMUL R20, R38, R41 ;  /* 0x0000002926147220 */ /* 0x000fe20000400000 */
[----:B------:R-:W-:Y:S01]  /*2270*/  FADD R11, R29, -R34 ;  /* 0x800000221d0b7221 */ /* 0x000fe20000000000 */
[----:B------:R-:W-:Y:S01]  /*2280*/  FADD R15, R25, -R32 ;  /* 0x80000020190f7221 */ /* 0x000fe20000000000 */
[----:B------:R-:W-:Y:S01]  /*2290*/  FADD R23, R23, -R30 ;  /* 0x8000001e17177221 */ /* 0x000fe20000000000 */
[----:B------:R-:W-:Y:S01]  /*22a0*/  FADD R169, R169, -R28 ;  /* 0x8000001ca9a97221 */ /* 0x000fe20000000000 */
[----:B------:R-:W1:Y:S01]  /*22b0*/  LDC R41, c[0x0][0x210] ;  /* 0x00008400ff297b82 */ /* 0x000e620000000800 */
        /* <DEDUP_REMOVED lines=52> */
[----:B-1----:R-:W-:-:S02]  /*2600*/  LEA R118, R41, R118, 0x2 ;  /* 0x0000007629767211 */ /* 0x002fc400078e10ff */
[--C-:B------:R-:W-:Y:S01]  /*2610*/  IMAD.WIDE.U32 R30, R153, 0x10, R2.reuse ;  /* 0x00000010991e7825 */ /* 0x100fe200078e0002 */
[----:B------:R1:W-:Y:S01]  /*2620*/  STG.E.128 desc[UR4][R36.64], R20 ;  /* 0x0000001424007986 */ /* 0x0003e2000c101d04 */
[----:B------:R-:W-:Y:S02]  /*2630*/  ISETP.GE.AND P0, PT, R118, UR7, PT ;  /* 0x0000000776007c0c */ /* 0x000fe4000bf06270 */
[----:B------:R-:W-:Y:S01]  /*2640*/  IMAD.WIDE.U32 R2, R151, 0x10, R2 ;  /* 0x0000001097027825 */ /* 0x000fe200078e0002 */
[----:B------:R3:W-:Y:S03]  /*2650*/  STG.E.128 desc[UR4][R24.64], R4 ;  /* 0x0000000418007986 */ /* 0x0007e6000c101d04 */
[C---:B0-----:R-:W-:Y:S01]  /*2660*/  FMUL R15, R38.reuse, R197 ;  /* 0x000000c5260f7220 */ /* 0x041fe20000400000 */
[C---:B------:R-:W-:Y:S01]  /*2670*/  FMUL R14, R38.reuse, R45 ;  /* 0x0000002d260e7220 */ /* 0x040fe20000400000 */
[C---:B------:R-:W-:Y:S01]  /*2680*/  FMUL R13, R38.reuse, R195 ;  /* 0x000000c3260d7220 */ /* 0x040fe20000400000 */
[C---:B------:R-:W-:Y:S01]  /*2690*/  FMUL R12, R38.reuse, R39 ;  /* 0x00000027260c7220 */ /* 0x040fe20000400000 */
[----:B------:R3:W-:Y:S01]  /*26a0*/  STG.E.128 desc[UR4][R26.64], R8 ;  /* 0x000000081a007986 */ /* 0x0007e2000c101d04 */
[C---:B--2---:R-:W-:Y:S01]  /*26b0*/  FMUL R19, R38.reuse, R49 ;  /* 0x0000003126137220 */ /* 0x044fe20000400000 */
        /* <DEDUP_REMOVED lines=11> */
[----:B------:R-:W-:Y:S05]  /*2770*/  BSYNC B1 ;  /* 0x0000000000017941 */ /* 0x000fea0003800000 */
.L_x_7446:
        /* <DEDUP_REMOVED lines=51> */
.L_x_7445:
[----:B------:R-:W-:Y:S05]  /*2ab0*/  BSYNC B0 ;  /* 0x0000000000007941 */ /* 0x000fea0003800000 */
.L_x_7444:
[----:B------:R-:W0:Y:S01]  /*2ac0*/  S2R R41, SR_TID.X ;  /* 0x0000000000297919 */ /* 0x000e220000002100 */
[----:B------:R-:W-:Y:S01]  /*2ad0*/  MOV R0, 0x400 ;  /* 0x0000040000007802 */ /* 0x000fe20000000f00 */
[----:B------:R-:W-:Y:S05]  /*2ae0*/  WARPSYNC.ALL ;  /* 0x0000000000007948 */ /* 0x000fea0003800000 */
[----:B------:R-:W1:Y:S01]  /*2af0*/  S2R R3, SR_CgaCtaId ;  /* 0x0000000000037919 */ /* 0x000e620000008800 */
[----:B------:R-:W-:Y:S01]  /*2b00*/  ULDC.64 UR8, c[0x0][0x270] ;  /* 0x00009c0000087ab9 */ /* 0x000fe20000000a00 */
[----:B0-----:R-:W-:Y:S02]  /*2b10*/  SHF.R.U32.HI R2, RZ, 0x5, R41 ;  /* 0x00000005ff027819 */ /* 0x001fe40000011629 */
[----:B------:R-:W-:-:S02]  /*2b20*/  LEA R102, P0, R102, R41, 0xa ;  /* 0x0000002966667211 */ /* 0x000fc400078050ff */
[----:B------:R-:W-:Y:S02]  /*2b30*/  LEA R101, R2, R101, 0x8 ;  /* 0x0000006502657211 */ /* 0x000fe400078e40ff */
[----:B-1----:R-:W-:-:S04]  /*2b40*/  LEA R0, R3, R0, 0x18 ;  /* 0x0000000003007211 */ /* 0x002fc800078ec0ff */
[-C--:B------:R-:W-:Y:S02]  /*2b50*/  LEA R101, R101, R0.reuse, 0x4 ;  /* 0x0000000065657211 */ /* 0x080fe400078e20ff */
[----:B------:R-:W-:-:S03]  /*2b60*/  LEA R0, R41, R0, 0x2 ;  /* 0x0000000029007211 */ /* 0x000fc600078e10ff */
[----:B------:R-:W-:Y:S04]  /*2b70*/  STS.128 [R101], R8 ;  /* 0x0000000865007388 */ /* 0x000fe80000000c00 */
[----:B------:R-:W-:Y:S04]  /*2b80*/  STS.128 [R101+0x200], R108 ;  /* 0x0002006c65007388 */ /* 0x000fe80000000c00 */
[----:B------:R-:W-:Y:S04]  /*2b90*/  STS.128 [R101+0x400], R76 ;  /* 0x0004004c65007388 */ /* 0x000fe80000000c00 */
[----:B------:R-:W-:Y:S04]  /*2ba0*/  STS.128 [R101+0x600], R80 ;  /* 0x0006005065007388 */ /* 0x000fe80000000c00 */
[----:B------:R-:W-:Y:S04]  /*2bb0*/  STS.128 [R101+0x800], R84 ;  /* 0x0008005465007388 */ /* 0x000fe80000000c00 */
[----:B------:R-:W-:Y:S04]  /*2bc0*/  STS.128 [R101+0xa00], R88 ;  /* 0x000a005865007388 */ /* 0x000fe80000000c00 */
[----:B------:R-:W-:Y:S04]  /*2bd0*/  STS.128 [R101+0xc00], R92 ;  /* 0x000c005c65007388 */ /* 0x000fe80000000c00 */
[----:B------:R-:W-:Y:S01]  /*2be0*/  STS.128 [R101+0xe00], R96 ;  /* 0x000e006065007388 */ /* 0x000fe20000000c00 */
[----:B------:R-:W-:Y:S06]  /*2bf0*/  BAR.SYNC.DEFER_BLOCKING 0x0 ;  /* 0x0000000000007b1d */ /* 0x000fec0000010000 */
[----:B------:R-:W0:Y:S04]  /*2c00*/  LDS R2, [R0] ;  /* 0x0000000000027984 */ /* 0x000e280000000800 */
[----:B------:R-:W1:Y:S04]  /*2c10*/  LDS R3, [R0+0x200] ;  /* 0x0002000000037984 */ /* 0x000e680000000800 */
[----:B------:R-:W2:Y:S04]  /*2c20*/  LDS R11, [R0+0x1000] ;  /* 0x00100000000b7984 */ /* 0x000ea80000000800 */
[----:B------:R-:W3:Y:S04]  /*2c30*/  LDS R10, [R0+0x1200] ;  /* 0x00120000000a7984 */ /* 0x000ee80000000800 */
[----:B------:R-:W4:Y:S04]  /*2c40*/  LDS R8, [R0+0x400] ;  /* 0x0004000000087984 */ /* 0x000f280000000800 */
[----:B------:R-:W5:Y:S04]  /*2c50*/  LDS R9, [R0+0x600] ;  /* 0x0006000000097984 */ /* 0x000f680000000800 */
[----:B------:R-:W5:Y:S04]  /*2c60*/  LDS R43, [R0+0x1400] ;  /* 0x00140000002b7984 */ /* 0x000f680000000800 */
[----:B------:R-:W5:Y:S04]  /*2c70*/  LDS R42, [R0+0x1600] ;  /* 0x00160000002a7984 */ /* 0x000f680000000800 */
[----:B------:R-:W-:Y:S04]  /*2c80*/  LDS R45, [R0+0x1800] ;  /* 0x00180000002d7984 */ /* 0x000fe80000000800 */
[----:B------:R-:W-:Y:S01]  /*2c90*/  LDS R44, [R0+0x1a00] ;  /* 0x001a0000002c7984 */ /* 0x000fe20000000800 */
[----:B0-----:R-:W-:-:S03]  /*2ca0*/  FADD R2, RZ, R2 ;  /* 0x00000002ff027221 */ /* 0x001fc60000000000 */
[----:B------:R-:W-:Y:S01]  /*2cb0*/  LDS R47, [R0+0x1c00] ;  /* 0x001c0000002f7984 */ /* 0x000fe20000000800 */
[----:B-1----:R-:W-:-:S03]  /*2cc0*/  FADD R3, RZ, R3 ;  /* 0x00000003ff037221 */ /* 0x002fc60000000000 */
[----:B------:R-:W-:Y:S01]  /*2cd0*/  LDS R46, [R0+0x1e00] ;  /* 0x001e0000002e7984 */ /* 0x000fe20000000800 */
[----:B--2---:R-:W-:-:S03]  /*2ce0*/  FADD R40, R2, R11 ;  /* 0x0000000b02287221 */ /* 0x004fc60000000000 */
[----:B------:R-:W0:Y:S01]  /*2cf0*/  LDS R49, [R0+0x2000] ;  /* 0x0020000000317984 */ /* 0x000e220000000800 */
[----:B---3--:R-:W-:-:S03]  /*2d00*/  FADD R41, R3, R10 ;  /* 0x0000000a03297221 */ /* 0x008fc60000000000 */
[----:B------:R-:W1:Y:S01]  /*2d10*/  LDS R2, [R0+0x800] ;  /* 0x0008000000027984 */ /* 0x000e620000000800 */
[----:B----4-:R-:W-:-:S03]  /*2d20*/  FADD R8, RZ, R8 ;  /* 0x00000008ff087221 */ /* 0x010fc60000000000 */
[----:B------:R-:W2:Y:S01]  /*2d30*/  LDS R3, [R0+0xa00] ;  /* 0x000a000000037984 */ /* 0x000ea20000000800 */
[----:B-----5:R-:W-:-:S03]  /*2d40*/  FADD R9, RZ, R9 ;  /* 0x00000009ff097221 */ /* 0x020fc60000000000 */
[----:B------:R-:W3:Y:S01]  /*2d50*/  LDS R10, [R0+0xc00] ;  /* 0x000c0000000a7984 */ /* 0x000ee20000000800 */
[----:B------:R-:W-:-:S03]  /*2d60*/  FADD R8, R8, R43 ;  /* 0x0000002b08087221 */ /* 0x000fc60000000000 */
[----:B------:R-:W4:Y:S01]  /*2d70*/  LDS R11, [R0+0xe00] ;  /* 0x000e0000000b7984 */ /* 0x000f220000000800 */
[----:B------:R-:W-:-:S03]  /*2d80*/  FADD R9, R9, R42 ;  /* 0x0000002a09097221 */ /* 0x000fc60000000000 */
[----:B------:R-:W5:Y:S04]  /*2d90*/  LDS R48, [R0+0x2200] ;  /* 0x0022000000307984 */ /* 0x000f680000000800 */
[----:B------:R-:W5:Y:S04]  /*2da0*/  LDS R51, [R0+0x2400] ;  /* 0x0024000000337984 */ /* 0x000f680000000800 */
[----:B------:R-:W5:Y:S04]  /*2db0*/  LDS R50, [R0+0x2600] ;  /* 0x0026000000327984 */ /* 0x000f680000000800 */
[----:B------:R-:W5:Y:S04]  /*2dc0*/  LDS R53, [R0+0x2800] ;  /* 0x0028000000357984 */ /* 0x000f680000000800 */
[----:B------:R-:W5:Y:S04]  /*2dd0*/  LDS R52, [R0+0x2a00] ;  /* 0x002a000000347984 */ /* 0x000f680000000800 */
[----:B------:R-:W5:Y:S01]  /*2de0*/  LDS R55, [R0+0x2c00] ;  /* 0x002c000000377984 */ /* 0x000f620000000800 */
[----:B0-----:R-:W-:-:S03]  /*2df0*/  FADD R40, R40, R49 ;  /* 0x0000003128287221 */ /* 0x001fc60000000000 */
[----:B------:R-:W0:Y:S01]  /*2e00*/  LDS R54, [R0+0x2e00] ;  /* 0x002e000000367984 */ /* 0x000e220000000800 */
[----:B-1----:R-:W-:-:S03]  /*2e10*/  FADD R2, RZ, R2 ;  /* 0x00000002ff027221 */ /* 0x002fc60000000000 */
[----:B------:R-:W1:Y:S01]  /*2e20*/  LDS R57, [R0+0x3000] ;  /* 0x0030000000397984 */ /* 0x000e620000000800 */
[----:B------:R-:W-:Y:S01]  /*2e30*/  FADD R2, R2, R45 ;  /* 0x0000002d02027221 */ /* 0x000fe20000000000 */
[----:B--2---:R-:W-:Y:S02]  /*2e40*/  FADD R3, RZ, R3 ;  /* 0x00000003ff037221 */ /* 0x004fe40000000000 */
[----:B------:R-:W2:Y:S01]  /*2e50*/  LDS R56, [R0+0x3200] ;  /* 0x0032000000387984 */ /* 0x000ea20000000800 */
[----:B---3--:R-:W-:Y:S01]  /*2e60*/  FADD R10, RZ, R10 ;  /* 0x0000000aff0a7221 */ /* 0x008fe20000000000 */
[----:B------:R-:W-:Y:S02]  /*2e70*/  FADD R3, R3, R44 ;  /* 0x0000002c03037221 */ /* 0x000fe40000000000 */
[----:B------:R-:W3:Y:S01]  /*2e80*/  LDS R59, [R0+0x3400] ;  /* 0x00340000003b7984 */ /* 0x000ee20000000800 */
[----:B------:R-:W-:Y:S01]  /*2e90*/  FADD R10, R10, R47 ;  /* 0x0000002f0a0a7221 */ /* 0x000fe20000000000 */
[----:B----4-:R-:W-:-:S02]  /*2ea0*/  FADD R11, RZ, R11 ;  /* 0x0000000bff0b7221 */ /* 0x010fc40000000000 */
[----:B------:R-:W4:Y:S01]  /*2eb0*/  LDS R58, [R0+0x3600] ;  /* 0x00360000003a7984 */ /* 0x000f220000000800 */
[----:B-----5:R-:W-:Y:S01]  /*2ec0*/  FADD R41, R41, R48 ;  /* 0x0000003029297221 */ /* 0x020fe20000000000 */
[----:B------:R-:W-:Y:S02]  /*2ed0*/  FADD R11, R11, R46 ;  /* 0x0000002e0b0b7221 */ /* 0x000fe40000000000 */
[----:B------:R-:W5:Y:S01]  /*2ee0*/  LDS R61, [R0+0x3800] ;  /* 0x00380000003d7984 */ /* 0x000f620000000800 */
[----:B------:R-:W-:-:S03]  /*2ef0*/  FADD R8, R8, R51 ;  /* 0x0000003308087221 */ /* 0x000fc60000000000 */
[----:B------:R-:W-:Y:S01]  /*2f00*/  LDS R60, [R0+0x3a00] ;  /* 0x003a0000003c7984 */ /* 0x000fe20000000800 */
[----:B------:R-:W-:-:S03]  /*2f10*/  FADD R9, R9, R50 ;  /* 0x0000003209097221 */ /* 0x000fc60000000000 */
[----:B------:R-:W5:Y:S01]  /*2f20*/  LDS R63, [R0+0x3c00] ;  /* 0x003c0000003f7984 */ /* 0x000f620000000800 */
[----:B------:R-:W-:-:S03]  /*2f30*/  FADD R2, R2, R53 ;  /* 0x0000003502027221 */ /* 0x000fc60000000000 */
[----:B------:R-:W5:Y:S01]  /*2f40*/  LDS R62, [R0+0x3e00] ;  /* 0x003e0000003e7984 */ /* 0x000f620000000800 */
[----:B------:R-:W-:Y:S01]  /*2f50*/  FADD R3, R3, R52 ;  /* 0x0000003403037221 */ /* 0x000fe20000000000 */
[----:B------:R-:W-:Y:S01]  /*2f60*/  BAR.SYNC.DEFER_BLOCKING 0x0 ;  /* 0x0000000000007b1d */ /* 0x000fe20000010000 */
[----:B------:R-:W-:Y:S01]  /*2f70*/  FADD R10, R10, R55 ;  /* 0x000000370a0a7221 */ /* 0x000fe20000000000 */
[----:B0-----:R-:W-:Y:S01]  /*2f80*/  FADD R11, R11, R54 ;  /* 0x000000360b0b7221 */ /* 0x001fe20000000000 */
[----:B-1----:R-:W-:Y:S01]  /*2f90*/  FADD R57, R40, R57 ;  /* 0x0000003928397221 */ /* 0x002fe20000000000 */
[----:B--2---:R-:W-:Y:S01]  /*2fa0*/  FADD R41, R41, R56 ;  /* 0x0000003829297221 */ /* 0x004fe20000000000 */
[----:B---3--:R-:W-:Y:S01]  /*2fb0*/  FADD R59, R8, R59 ;  /* 0x0000003b083b7221 */ /* 0x008fe20000000000 */
[----:B----4-:R-:W-:Y:S01]  /*2fc0*/  FADD R9, R9, R58 ;  /* 0x0000003a09097221 */ /* 0x010fe20000000000 */
[----:B------:R0:W-:Y:S01]  /*2fd0*/  STS.128 [R101], R4 ;  /* 0x0000000465007388 */ /* 0x0001e20000000c00 */
[----:B-----5:R-:W-:-:S03]  /*2fe0*/  FADD R61, R2, R61 ;  /* 0x0000003d023d7221 */ /* 0x020fc60000000000 */
[----:B------:R-:W-:Y:S04]  /*2ff0*/  STS.128 [R101+0x200], R12 ;  /* 0x0002000c65007388 */ /* 0x000fe80000000c00 */
[----:B------:R-:W-:Y:S01]  /*3000*/  STS.128 [R101+0x400], R16 ;  /* 0x0004001065007388 */ /* 0x000fe20000000c00 */
[----:B------:R-:W-:-:S03]  /*3010*/  FADD R63, R10, R63 ;  /* 0x0000003f0a3f7221 */ /* 0x000fc60000000000 */
[----:B------:R-:W-:Y:S01]  /*3020*/  STS.128 [R101+0x600], R20 ;  /* 0x0006001465007388 */ /* 0x000fe20000000c00 */
[----:B------:R-:W-:-:S03]  /*3030*/  FADD R11, R11, R62 ;  /* 0x0000003e0b0b7221 */ /* 0x000fc60000000000 */
[----:B------:R-:W-:Y:S01]  /*3040*/  STS.128 [R101+0x800], R24 ;  /* 0x0008001865007388 */ /* 0x000fe20000000c00 */
[----:B0-----:R-:W-:Y:S01]  /*3050*/  FADD R7, R3, R60 ;  /* 0x0000003c03077221 */ /* 0x001fe20000000000 */
[----:B------:R-:W-:Y:S02]  /*3060*/  IADD3.X R3, RZ, RZ, RZ, P0, !PT ;  /* 0x000000ffff037210 */ /* 0x000fe400007fe4ff */
[----:B------:R0:W-:Y:S04]  /*3070*/  STS.128 [R101+0xa00], R28 ;  /* 0x000a001c65007388 */ /* 0x0001e80000000c00 */
[----:B------:R-:W-:Y:S04]  /*3080*/  STS.128 [R101+0xc00], R32 ;  /* 0x000c002065007388 */ /* 0x000fe80000000c00 */
[----:B------:R-:W-:Y:S01]  /*3090*/  STS.128 [R101+0xe00], R36 ;  /* 0x000e002465007388 */ /* 0x000fe20000000c00 */
[----:B------:R-:W-:Y:S01]  /*30a0*/  BAR.SYNC.DEFER_BLOCKING 0x0 ;  /* 0x0000000000007b1d */ /* 0x000fe20000010000 */
[----:B0-----:R-:W-:-:S02]  /*30b0*/  SHF.L.U32 R28, R102, 0x2, RZ ;  /* 0x00000002661c7819 */ /* 0x001fc400000006ff */
[----:B------:R-:W-:-:S03]  /*30c0*/  SHF.L.U64.HI R30, R102, 0x2, R3 ;  /* 0x00000002661e7819 */ /* 0x000fc60000010203 */
        /* <DEDUP_REMOVED lines=8> */
[----:B------:R-:W5:Y:S04]  /*3150*/  LDS R25, [R0+0x2000] ;  /* 0x0020000000197984 */ /* 0x000f680000000800 */
[----:B------:R-:W5:Y:S01]  /*3160*/  LDS R18, [R0+0x2200] ;  /* 0x0022000000127984 */ /* 0x000f620000000800 */
[----:B0-----:R-:W-:-:S03]  /*3170*/  FADD R4, RZ, R4 ;  /* 0x00000004ff047221 */ /* 0x001fc60000000000 */
[----:B------:R-:W0:Y:S01]  /*3180*/  LDS R15, [R0+0x1400] ;  /* 0x00140000000f7984 */ /* 0x000e220000000800 */
[----:B-1----:R-:W-:-:S03]  /*3190*/  FADD R2, R4, R13 ;  /* 0x0000000d04027221 */ /* 0x002fc60000000000 */
[----:B------:R-:W1:Y:S01]  /*31a0*/  LDS R17, [R0+0x1600] ;  /* 0x0016000000117984 */ /* 0x000e620000000800 */
[----:B--2---:R-:W-:-:S03]  /*31b0*/  FADD R5, RZ, R5 ;  /* 0x00000005ff057221 */ /* 0x004fc60000000000 */
[----:B------:R-:W2:Y:S01]  /*31c0*/  LDS R4, [R0+0xa00] ;  /* 0x000a000000047984 */ /* 0x000ea20000000800 */
[----:B---3--:R-:W-:-:S03]  /*31d0*/  FADD R5, R5, R14 ;  /* 0x0000000e05057221 */ /* 0x008fc60000000000 */
[----:B------:R-:W3:Y:S01]  /*31e0*/  LDS R13, [R0+0xe00] ;  /* 0x000e0000000d7984 */ /* 0x000ee20000000800 */
[----:B----4-:R-:W-:-:S03]  /*31f0*/  FADD R6, RZ, R6 ;  /* 0x00000006ff067221 */ /* 0x010fc60000000000 */
[----:B------:R-:W4:Y:S01]  /*3200*/  LDS R19, [R0+0x1800] ;  /* 0x0018000000137984 */ /* 0x000f220000000800 */
[----:B-----5:R-:W-:-:S03]  /*3210*/  FADD R12, RZ, R12 ;  /* 0x0000000cff0c7221 */ /* 0x020fc60000000000 */
[----:B------:R-:W5:Y:S01]  /*3220*/  LDS R21, [R0+0x1a00] ;  /* 0x001a000000157984 */ /* 0x000f620000000800 */
[----:B------:R-:W-:-:S03]  /*3230*/  FADD R8, RZ, R8 ;  /* 0x00000008ff087221 */ /* 0x000fc60000000000 */
[----:B------:R-:W5:Y:S01]  /*3240*/  LDS R23, [R0+0x1c00] ;  /* 0x001c000000177984 */ /* 0x000f620000000800 */
[----:B------:R-:W-:-:S03]  /*3250*/  FADD R10, RZ, R10 ;  /* 0x0000000aff0a7221 */ /* 0x000fc60000000000 */
[----:B------:R-:W5:Y:S01]  /*3260*/  LDS R16, [R0+0x1e00] ;  /* 0x001e000000107984 */ /* 0x000f620000000800 */
[----:B------:R-:W-:-:S03]  /*3270*/  FADD R25, R2, R25 ;  /* 0x0000001902197221 */ /* 0x000fc60000000000 */
[----:B------:R-:W5:Y:S01]  /*3280*/  LDS R22, [R0+0x3200] ;  /* 0x0032000000167984 */ /* 0x000f620000000800 */
[----:B------:R-:W-:Y:S01]  /*3290*/  IADD3 R2, P0, R28, UR8, RZ ;  /* 0x000000081c027c10 */ /* 0x000fe2000ff1e0ff */
[----:B------:R-:W-:Y:S02]  /*32a0*/  FADD R5, R5, R18 ;  /* 0x0000001205057221 */ /* 0x000fe40000000000 */
[----:B------:R-:W5:Y:S01]  /*32b0*/  LDS R27, [R0+0x2400] ;  /* 0x00240000001b7984 */ /* 0x000f620000000800 */
[----:B------:R-:W-:Y:S01]  /*32c0*/  IADD3.X R3, R30, UR9, RZ, P0, !PT ;  /* 0x000000091e037c10 */ /* 0x000fe200087fe4ff */
[----:B------:R-:W-:Y:S02]  /*32d0*/  ULDC.64 UR8, c[0x0][0x268] ;  /* 0x00009a0000087ab9 */ /* 0x000fe40000000a00 */
[----:B------:R-:W5:Y:S01]  /*32e0*/  LDS R29, [R0+0x2600] ;  /* 0x00260000001d7984 */ /* 0x000f620000000800 */
[----:B0-----:R-:W-:-:S03]  /*32f0*/  FADD R6, R6, R15 ;  /* 0x0000000f06067221 */ /* 0x001fc60000000000 */
[----:B------:R-:W0:Y:S01]  /*3300*/  LDS R31, [R0+0x2800] ;  /* 0x00280000001f7984 */ /* 0x000e220000000800 */
[----:B-1----:R-:W-:-:S03]  /*3310*/  FADD R12, R12, R17 ;  /* 0x000000110c0c7221 */ /* 0x002fc60000000000 */
[----:B------:R-:W1:Y:S01]  /*3320*/  LDS R33, [R0+0x2a00] ;  /* 0x002a000000217984 */ /* 0x000e620000000800 */
[----:B--2---:R-:W-:-:S03]  /*3330*/  FADD R4, RZ, R4 ;  /* 0x00000004ff047221 */ /* 0x004fc60000000000 */
[----:B------:R-:W2:Y:S01]  /*3340*/  LDS R35, [R0+0x2c00] ;  /* 0x002c000000237984 */ /* 0x000ea20000000800 */
[----:B---3--:R-:W-:-:S03]  /*3350*/  FADD R13, RZ, R13 ;  /* 0x0000000dff0d7221 */ /* 0x008fc60000000000 */
[----:B------:R-:W3:Y:S01]  /*3360*/  LDS R14, [R0+0x2e00] ;  /* 0x002e0000000e7984 */ /* 0x000ee20000000800 */
[----:B----4-:R-:W-:-:S03]  /*3370*/  FADD R8, R8, R19 ;  /* 0x0000001308087221 */ /* 0x010fc60000000000 */
[----:B------:R-:W4:Y:S01]  /*3380*/  LDS R20, [R0+0x3000] ;  /* 0x0030000000147984 */ /* 0x000f220000000800 */
[----:B-----5:R-:W-:-:S03]  /*3390*/  FADD R4, R4, R21 ;  /* 0x0000001504047221 */ /* 0x020fc60000000000 */
[----:B------:R-:W5:Y:S01]  /*33a0*/  LDS R37, [R0+0x3400] ;  /* 0x0034000000257984 */ /* 0x000f620000000800 */
[----:B------:R-:W-:-:S03]  /*33b0*/  FADD R10, R10, R23 ;  /* 0x000000170a0a7221 */ /* 0x000fc60000000000 */
        /* <DEDUP_REMOVED lines=9> */
[----:B0-----:R-:W-:Y:S01]  /*3450*/  FADD R8, R8, R31 ;  /* 0x0000001f08087221 */ /* 0x001fe20000000000 */
[----:B-1----:R-:W-:Y:S01]  /*3460*/  FADD R33, R4, R33 ;  /* 0x0000002104217221 */ /* 0x002fe20000000000 */
[----:B------:R-:W-:Y:S01]  /*3470*/  IADD3 R4, P0, R28, UR8, RZ ;  /* 0x000000081c047c10 */ /* 0x000fe2000ff1e0ff */
[----:B------:R0:W-:Y:S01]  /*3480*/  STG.E desc[UR4][R2.64+0x200], R5 ;  /* 0x0002000502007986 */ /* 0x0001e2000c101904 */
[----:B--2---:R-:W-:Y:S01]  /*3490*/  FADD R10, R10, R35 ;  /* 0x000000230a0a7221 */ /* 0x004fe20000000000 */
[----:B---3--:R-:W-:Y:S01]  /*34a0*/  FADD R13, R13, R14 ;  /* 0x0000000e0d0d7221 */ /* 0x008fe20000000000 */
[----:B----4-:R-:W-:Y:S01]  /*34b0*/  FADD R25, R25, R20 ;  /* 0x0000001419197221 */ /* 0x010fe20000000000 */
[----:B0-----:R-:W-:Y:S01]  /*34c0*/  IADD3.X R5, R30, UR9, RZ, P0, !PT ;  /* 0x000000091e057c10 */ /* 0x001fe200087fe4ff */
[----:B-----5:R-:W-:-:S03]  /*34d0*/  FADD R37, R6, R37 ;  /* 0x0000002506257221 */ /* 0x020fc60000000000 */
[----:B------:R-:W-:Y:S01]  /*34e0*/  STG.E desc[UR4][R2.64], R25 ;  /* 0x0000001902007986 */ /* 0x000fe2000c101904 */
[----:B------:R-:W-:-:S03]  /*34f0*/  FADD R39, R12, R39 ;  /* 0x000000270c277221 */ /* 0x000fc60000000000 */
        /* <DEDUP_REMOVED lines=8> */
[----:B------:R-:W-:Y:S04]  /*3580*/  STG.E desc[UR4][R2.64+0xc00], R45 ;  /* 0x000c002d02007986 */ /* 0x000fe8000c101904 */
        /* <DEDUP_REMOVED lines=8> */
[----:B------:R-:W-:Y:S01]  /*3610*/  STG.E desc[UR4][R4.64+0xe00], R11 ;  /* 0x000e000b04007986 */ /* 0x000fe2000c101904 */
[----:B------:R-:W-:Y:S05]  /*3620*/  EXIT ;  /* 0x000000000000794d */ /* 0x000fea0003800000 */
.L_x_7447:
[----:B------:R-:W-:Y:S01]  /*3630*/  HFMA2.MMA R184, -RZ, RZ, 0, 5.9604644775390625e-08 ;  /* 0x00000001ffb87435 */ /* 0x000fe200000001ff */
[----:B------:R-:W-:Y:S01]  /*3640*/  BSSY B2, `(.L_x_7449) ;  /* 0x0000007000027945 */ /* 0x000fe20003800000 */
[----:B------:R-:W-:Y:S02]  /*3650*/  MOV R183, R2 ;  /* 0x0000000200b77202 */ /* 0x000fe40000000f00 */
[----:B------:R-:W-:Y:S02]  /*3660*/  MOV R185, 0x1f ;  /* 0x0000001f00b97802 */ /* 0x000fe40000000f00 */
[----:B------:R-:W-:-:S07]  /*3670*/  MOV R180, 0xffffffff ;  /* 0xffffffff00b47802 */ /* 0x000fce0000000f00 */
[----:B------:R-:W-:Y:S05]  /*3680*/  WARPSYNC.COLLECTIVE R180, `(.L_x_7450) ;  /* 0x00000000b4087348 */ /* 0x000fea0003c00000 */
[----:B------:R0:W1:Y:S02]  /*3690*/  SHFL.BFLY P0, R182, R183, R184, R185 ;  /* 0x0c0000b8b7b67389 */ /* 0x00006400000000b9 */
[----:B01----:R-:W-:Y:S01]  /*36a0*/  ENDCOLLECTIVE ;  /* 0x000000000000791b */ /* 0x003fe20003800000 */
.L_x_7450:
[----:B------:R-:W-:Y:S05]  /*36b0*/  BSYNC B2 ;  /* 0x0000000000027941 */ /* 0x000fea0003800000 */
.L_x_7449:
[----:B------:R-:W-:Y:S01]  /*36c0*/  HFMA2.MMA R184, -RZ, RZ, 0, 5.9604644775390625e-08 ;  /* 0x00000001ffb87435 */ /* 0x000fe200000001ff */
[----:B------:R-:W-:Y:S02]  /*36d0*/  MOV R183, R174 ;  /* 0x000000ae00b77202 */ /* 0x000fe40000000f00 */
[----:B------:R-:W-:Y:S02]  /*36e0*/  MOV R185, 0x1f ;  /* 0x0000001f00b97802 */ /* 0x000fe40000000f00 */
[----:B------:R-:W-:Y:S02]  /*36f0*/  MOV R180, 0xffffffff ;  /* 0xffffffff00b47802 */ /* 0x000fe40000000f00 */
[----:B------:R-:W-:-:S07]  /*3700*/  MOV R175, R182 ;  /* 0x000000b600af7202 */ /* 0x000fce0000000f00 */
[----:B------:R-:W-:Y:S05]  /*3710*/  WARPSYNC.COLLECTIVE R180, `(.L_x_7451) ;  /* 0x00000000b4087348 */ /* 0x000fea0003c00000 */
[----:B------:R0:W1:Y:S02]  /*3720*/  SHFL.BFLY P0, R182, R183, R184, R185 ;  /* 0x0c0000b8b7b67389 */ /* 0x00006400000000b9 */
[----:B01----:R-:W-:Y:S01]  /*3730*/  ENDCOLLECTIVE ;  /* 0x000000000000791b */ /* 0x003fe20003800000 */
.L_x_7451:
[----:B------:R-:W-:Y:S01]  /*3740*/  FADD R175, R2, R175 ;  /* 0x000000af02af7221 */ /* 0x000fe20000000000 */
[----:B------:R-:W-:-:S04]  /*3750*/  HFMA2.MMA R184, -RZ, RZ, 0, 1.1920928955078125e-07 ;  /* 0x00000002ffb87435 */ /* 0x000fc800000001ff */
[----:B------:R-:W-:Y:S02]  /*3760*/  MOV R183, R175 ;  /* 0x000000af00b77202 */ /* 0x000fe40000000f00 */
[----:B------:R-:W-:-:S07]  /*3770*/  MOV R177, R182 ;  /* 0x000000b600b17202 */ /* 0x000fce0000000f00 */
[----:B------:R-:W-:Y:S05]  /*3780*/  WARPSYNC.COLLECTIVE R180, `(.L_x_7452) ;  /* 0x00000000b4087348 */ /* 0x000fea0003c00000 */
[----:B------:R0:W1:Y:S02]  /*3790*/  SHFL.BFLY P0, R182, R183, R184, R185 ;  /* 0x0c0000b8b7b67389 */ /* 0x00006400000000b9 */
[----:B01----:R-:W-:Y:S01]  /*37a0*/  ENDCOLLECTIVE ;  /* 0x000000000000791b */ /* 0x003fe20003800000 */
.L_x_7452:
[----:B------:R-:W-:-:S05]  /*37b0*/  FADD R177, R174, R177 ;  /* 0x000000b1aeb17221 */ /* 0x000fca0000000000 */
[----:B------:R-:W-:Y:S02]  /*37c0*/  MOV R183, R177 ;  /* 0x000000b100b77202 */ /* 0x000fe40000000f00 */
[----:B------:R-:W-:-:S07]  /*37d0*/  MOV R176, R182 ;  /* 0x000000b600b07202 */ /* 0x000fce0000000f00 */
[----:B------:R-:W-:Y:S05]  /*37e0*/  WARPSYNC.COLLECTIVE R180, `(.L_x_7453) ;  /* 0x00000000b4087348 */ /* 0x000fea0003c00000 */
[----:B------:R0:W1:Y:S02]  /*37f0*/  SHFL.BFLY P0, R182, R183, R184, R185 ;  /* 0x0c0000b8b7b67389 */ /* 0x00006400000000b9 */
[----:B01----:R-:W-:Y:S01]  /*3800*/  ENDCOLLECTIVE ;  /* 0x000000000000791b */ /* 0x003fe20003800000 */
.L_x_7453:
[----:B------:R-:W-:Y:S01]  /*3810*/  FADD R176, R175, R176 ;  /* 0x000000b0afb07221 */ /* 0x000fe20000000000 */
[----:B------:R-:W-:-:S04]  /*3820*/  HFMA2.MMA R184, -RZ, RZ, 0, 2.384185791015625e-07 ;  /* 0x00000004ffb87435 */ /* 0x000fc800000001ff */
[----:B------:R-:W-:Y:S02]  /*3830*/  MOV R183, R176 ;  /* 0x000000b000b77202 */ /* 0x000fe40000000f00 */
[----:B------:R-:W-:-:S07]  /*3840*/  MOV R178, R182 ;  /* 0x000000b600b27202 */ /* 0x000fce0000000f00 */
[----:B------:R-:W-:Y:S05]  /*3850*/  WARPSYNC.COLLECTIVE R180, `(.L_x_7454) ;  /* 0x00000000b4087348 */ /* 0x000fea0003c00000 */
[----:B------:R0:W1:Y:S02]  /*3860*/  SHFL.BFLY P0, R182, R183, R184, R185 ;  /* 0x0c0000b8b7b67389 */ /* 0x00006400000000b9 */
[----:B01----:R-:W-:Y:S01]  /*3870*/  ENDCOLLECTIVE ;  /* 0x000000000000791b */ /* 0x003fe20003800000 */
.L_x_7454:
[----:B------:R-:W-:-:S05]  /*3880*/  FADD R178, R177, R178 ;  /* 0x000000b2b1b27221 */ /* 0x000fca0000000000 */
[----:B------:R-:W-:Y:S02]  /*3890*/  MOV R183, R178 ;  /* 0x000000b200b77202 */ /* 0x000fe40000000f00 */
[----:B------:R-:W-:-:S07]  /*38a0*/  MOV R179, R182 ;  /* 0x000000b600b37202 */ /* 0x000fce0000000f00 */
[----:B------:R-:W-:Y:S05]  /*38b0*/  WARPSYNC.COLLECTIVE R180, `(.L_x_7455) ;  /* 0x00000000b4087348 */ /* 0x000fea0003c00000 */
[----:B------:R0:W1:Y:S02]  /*38c0*/  SHFL.BFLY P0, R182, R183, R184, R185 ;  /* 0x0c0000b8b7b67389 */ /* 0x00006400000000b9 */
[----:B01----:R-:W-:Y:S01]  /*38d0*/  ENDCOLLECTIVE ;  /* 0x000000000000791b */ /* 0x003fe20003800000 */
.L_x_7455:
[----:B------:R-:W-:Y:S01]  /*38e0*/  FADD R179, R176, R179 ;  /* 0x000000b3b0b37221 */ /* 0x000fe20000000000 */
[----:B------:R-:W-:-:S04]  /*38f0*/  HFMA2.MMA R184, -RZ, RZ, 0, 4.76837158203125e-07 ;  /* 0x00000008ffb87435 */ /* 0x000fc800000001ff */
[----:B------:R-:W-:Y:S02]  /*3900*/  MOV R183, R179 ;  /* 0x000000b300b77202 */ /* 0x000fe40000000f00 */
[----:B------:R-:W-:-:S07]  /*3910*/  MOV R181, R182 ;  /* 0x000000b600b57202 */ /* 0x000fce0000000f00 */
[----:B------:R-:W-:Y:S05]  /*3920*/  WARPSYNC.COLLECTIVE R180, `(.L_x_7456) ;  /* 0x00000000b4087348 */ /* 0x000fea0003c00000 */
[----:B------:R0:W1:Y:S02]  /*3930*/  SHFL.BFLY P0, R182, R183, R184, R185 ;  /* 0x0c0000b8b7b67389 */ /* 0x00006400000000b9 */
[----:B01----:R-:W-:Y:S01]  /*3940*/  ENDCOLLECTIVE ;  /* 0x000000000000791b */ /* 0x003fe20003800000 */
.L_x_7456:
[----:B------:R-:W-:-:S05]  /*3950*/  FADD R181, R178, R181 ;  /* 0x000000b5b2b57221 */ /* 0x000fca0000000000 */
[----:B------:R-:W-:Y:S02]  /*3960*/  MOV R183, R181 ;  /* 0x000000b500b77202 */ /* 0x000fe40000000f00 */
[----:B------:R-:W-:-:S07]  /*3970*/  MOV R2, R182 ;  /* 0x000000b600027202 */ /* 0x000fce0000000f00 */
[----:B------:R-:W-:Y:S05]  /*3980*/  WARPSYNC.COLLECTIVE R180, `(.L_x_7457) ;  /* 0x00000000b4087348 */ /* 0x000fea0003c00000 */
[----:B------:R0:W1:Y:S02]  /*3990*/  SHFL.BFLY P0, R182, R183, R184, R185 ;  /* 0x0c0000b8b7b67389 */ /* 0x00006400000000b9 */
[----:B01----:R-:W-:Y:S01]  /*39a0*/  ENDCOLLECTIVE ;  /* 0x000000000000791b */ /* 0x003fe20003800000 */
.L_x_7457:
[----:B------:R-:W-:Y:S01]  /*39b0*/  FADD R2, R179, R2 ;  /* 0x00000002b3027221 */ /* 0x000fe20000000000 */
[----:B------:R-:W-:-:S04]  /*39c0*/  HFMA2.MMA R184, -RZ, RZ, 0, 9.5367431640625e-07 ;  /* 0x00000010ffb87435 */ /* 0x000fc800000001ff */
[----:B------:R-:W-:Y:S02]  /*39d0*/  MOV R183, R2 ;  /* 0x0000000200b77202 */ /* 0x000fe40000000f00 */
[----:B------:R-:W-:-:S07]  /*39e0*/  MOV R174, R182 ;  /* 0x000000b600ae7202 */ /* 0x000fce0000000f00 */
[----:B------:R-:W-:Y:S05]  /*39f0*/  WARPSYNC.COLLECTIVE R180, `(.L_x_7458) ;  /* 0x00000000b4087348 */ /* 0x000fea0003c00000 */
[----:B------:R0:W1:Y:S02]  /*3a00*/  SHFL.BFLY P0, R182, R183, R184, R185 ;  /* 0x0c0000b8b7b67389 */ /* 0x00006400000000b9 */
[----:B01----:R-:W-:Y:S01]  /*3a10*/  ENDCOLLECTIVE ;  /* 0x000000000000791b */ /* 0x003fe20003800000 */
.L_x_7458:
[----:B------:R-:W-:-:S05]  /*3a20*/  FADD R174, R181, R174 ;  /* 0x000000aeb5ae7221 */ /* 0x000fca0000000000 */
[----:B------:R-:W-:Y:S02]  /*3a30*/  MOV R183, R174 ;  /* 0x000000ae00b77202 */ /* 0x000fe40000000f00 */
[----:B------:R-:W-:-:S07]  /*3a40*/  MOV R175, R182 ;  /* 0x000000b600af7202 */ /* 0x000fce0000000f00 */
[----:B------:R-:W-:Y:S05]  /*3a50*/  WARPSYNC.COLLECTIVE R180, `(.L_x_7459) ;  /* 0x00000000b4087348 */ /* 0x000fea0003c00000 */
[----:B------:R0:W1:Y:S02]  /*3a60*/  SHFL.BFLY P0, R182, R183, R184, R185 ;  /* 0x0c0000b8b7b67389 */ /* 0x00006400000000b9 */
[----:B01----:R-:W-:Y:S01]  /*3a70*/  ENDCOLLECTIVE ;  /* 0x000000000000791b */ /* 0x003fe20003800000 */
.L_x_7459:
[----:B------:R-:W-:Y:S01]  /*3a80*/  MOV R177, R182 ;  /* 0x000000b600b17202 */ /* 0x000fe20000000f00 */
[----:B------:R-:W-:Y:S06]  /*3a90*/  BRA `(.L_x_7460) ;  /* 0xffffffe400507947 */ /* 0x000fec000383ffff */
.L_x_7461:
        /* <DEDUP_REMOVED lines=14> */
.L_x_8124:


//--------------------- .text._ZN18transformer_engine13normalization28ln_bwd_finalize_tuned_kernelINS0_22Kernel_traits_finalizeILj1024E13__nv_bfloat16S3_S3_fjLj1024ELj4ENS0_18Kernel_traits_baseILj1024ES3_S3_S3_fjLj1024EEEEEEEvNS0_20BackwardKernelParamsE --------------------------
	.section	.text._ZN18transformer_engine13normalization28ln_bwd_finalize_tuned_kernelINS0_22Kernel_traits_finalizeILj1024E13__nv_bfloat16S3_S3_fjLj1024ELj4ENS0_18Kernel_traits_baseILj1024ES3_S3_S3_fjLj1024EEEEEEEvNS0_20BackwardKernelParamsE,"ax",@progbits
	.align	128
        .global         _ZN18transformer_engine13normalization28ln_bwd_finalize_tuned_kernelINS0_22Kernel_traits_finalizeILj1024E13__nv_bfloat16S3_S3_fjLj1024ELj4ENS0_18Kernel_traits_baseILj1024ES3_S3_S3_fjLj1024EEEEEEEvNS0_20BackwardKernelParamsE
        .type           _ZN18transformer_engine13normalization28ln_bwd_finalize_tuned_kernelINS0_22Kernel_traits_finalizeILj1024E13__nv_bfloat16S3_S3_fjLj1024ELj4ENS0_18Kernel_traits_baseILj1024ES3_S3_S3_fjLj1024EEEEEEEvNS0_20BackwardKernelParamsE,@function
        .size           _ZN18transformer_engine13normalization28ln_bwd_finalize_tuned_kernelINS0_22Kernel_traits_finalizeILj1024E13__nv_bfloat16S3_S3_fjLj1024ELj4ENS0_18Kernel_traits_baseILj1024ES3_S3_S3_fjLj1024EEEEEEEvNS0_20BackwardKernelParamsE,(.L_x_8125 - _ZN18transformer_engine13normalization28ln_bwd_finalize_tuned_kernelINS0_22Kernel_traits_finalizeILj1024E13__nv_bfloat16S3_S3_fjLj1024ELj4ENS0_18Kernel_traits_baseILj1024ES3_S3_S3_fjLj1024EEEEEEEvNS0_20BackwardKernelParamsE)
        .other          _ZN18transformer_engine13normalization28ln_bwd_finalize_tuned_kernelINS0_22Kernel_traits_finalizeILj1024E13__nv_bfloat16S3_S3_fjLj1024ELj4ENS0_18Kernel_traits_baseILj1024ES3_S3_S3_fjLj1024EEEEEEEvNS0_20BackwardKernelParamsE,@"STO_CUDA_ENTRY STV_DEFAULT"
_ZN18transformer_engine13normalization28ln_bwd_finalize_tuned_kernelINS0_22Kernel_traits_finalizeILj1024E13__nv_bfloat16S3_S3_fjLj1024ELj4ENS0_18Kernel_traits_baseILj1024ES3_S3_S3_fjLj1024EEEEEEEvNS0_20BackwardKernelParamsE:
.text._ZN18transformer_engine13normalization28ln_bwd_finalize_tuned_kernelINS0_22Kernel_traits_finalizeILj1024E13__nv_bfloat16S3_S3_fjLj1024ELj4ENS0_18Kernel_traits_baseILj1024ES3_S3_S3_fjLj1024EEEEEEEvNS0_20BackwardKernelParamsE:
        /* <DEDUP_REMOVED lines=20> */
.L_x_7473:
        /* <DEDUP_REMOVED lines=28> */
.L_x_7466:
        /* <DEDUP_REMOVED lines=33> */
.L_x_7465:
[----:B------:R-:W-:Y:S05]  /*0510*/  BSYNC B1 ;  /* 0x0000000000017941 */ /* 0x000fea0003800000 */
.L_x_7464:
        /* <DEDUP_REMOVED lines=23> */
.L_x_7468:
[----:B------:R-:W-:Y:S05]  /*0690*/  BSYNC B1 ;  /* 0x0000000000017941 */ /* 0x000fea0003800000 */
.L_x_7467:
        /* <DEDUP_REMOVED lines=11> */
.L_x_7463:
[----:B------:R-:W-:Y:S05]  /*0750*/  BSYNC B0 ;  /* 0x0000000000007941 */ /* 0x000fea0003800000 */
.L_x_7462:
        /* <DEDUP_REMOVED lines=33> */
.L_x_7484:
[----:B------:R-:W-:Y:S01]  /*0970*/  @!P0 SHF.R.U32.HI R11, RZ, 0x3, R0 ;  /* 0x00000003ff0b8819 */ /* 0x000fe20000011600 */
[----:B--2---:R-:W-:Y:S01]  /*0980*/  FADD R13, R8, R13 ;  /* 0x0000000d080d7221 */ /* 0x004fe20000000000 */
[----:B-1----:R-:W-:Y:S02]  /*0990*/  FADD R9, R10, R9 ;  /* 0x000000090a097221 */ /* 0x002fe40000000000 */
[----:B0-----:R-:W-:-:S05]  /*09a0*/  @!P0 LOP3.LUT R8, R11, 0x1ffffffc, RZ, 0xc0, !PT ;  /* 0x1ffffffc0b088812 */ /* 0x001fca00078ec0ff */
[----:B------:R1:W-:Y:S04]  /*09b0*/  @!P0 STS [R8+UR4+0x2000], R13 ;  /* 0x0020000d08008988 */ /* 0x0003e80008000804 */
[----:B------:R1:W-:Y:S02]  /*09c0*/  @!P0 STS [R8+UR4+0x2080], R9 ;  /* 0x0020800908008988 */ /* 0x0003e40008000804 */
.L_x_7469:
        /* <DEDUP_REMOVED lines=18> */
.L_x_7472:
[----:B------:R-:W-:Y:S05]  /*0af0*/  BSYNC B0 ;  /* 0x0000000000007941 */ /* 0x000fea0003800000 */
.L_x_7471:
[C---:B------:R-:W-:Y:S01]  /*0b00*/  ISETP.GT.U32.AND P0, PT, R5.reuse, -0x401, PT ;  /* 0xfffffbff0500780c */ /* 0x040fe20003f04070 */
[----:B------:R-:W-:Y:S01]  /*0b10*/  VIADD R5, R5, 0x400 ;  /* 0x0000040005057836 */ /* 0x000fe20000000000 */
[----:B------:R-:W-:-:S11]  /*0b20*/  IADD3 R6, R6, 0x200, RZ ;  /* 0x0000020006067810 */ /* 0x000fd60007ffe0ff */
[----:B------:R-:W-:Y:S05]  /*0b30*/  @P0 BRA `(.L_x_7473) ;  /* 0xfffffff400800947 */ /* 0x000fea000383ffff */
[----:B------:R-:W-:Y:S05]  /*0b40*/  EXIT ;  /* 0x000000000000794d */ /* 0x000fea0003800000 */
.L_x_7470:
[----:B------:R-:W-:Y:S01]  /*0b50*/  HFMA2.MMA R21, -RZ, RZ, 0, 1.847743988037109375e-06 ;  /* 0x0000001fff157435 */ /* 0x000fe200000001ff */
[----:B0-----:R-:W-:Y:S01]  /*0b60*/  MOV R19, R10 ;  /* 0x0000000a00137202 */ /* 0x001fe20000000f00 */
[----:B------:R-:W-:Y:S01]  /*0b70*/  IMAD.MOV.U32 R18, RZ, RZ, 0x1 ;  /* 0x00000001ff127424 */ /* 0x000fe200078e00ff */
[----:B------:R-:W-:-:S08]  /*0b80*/  MOV R16, 0xffffffff ;  /* 0xffffffff00107802 */ /* 0x000fd00000000f00 */
[----:B-12---:R-:W-:Y:S05]  /*0b90*/  WARPSYNC.COLLECTIVE R16, `(.L_x_7474) ;  /* 0x0000000010087348 */ /* 0x006fea0003c00000 */
[----:B------:R0:W3:Y:S02]  /*0ba0*/  SHFL.BFLY P1, R17, R19, R18, R21 ;  /* 0x0c00001213117389 */ /* 0x0000e40000020015 */
[----:B0123--:R-:W-:Y:S01]  /*0bb0*/  ENDCOLLECTIVE ;  /* 0x000000000000791b */ /* 0x00ffe20003800000 */
.L_x_7474:
[----:B------:R-:W-:Y:S01]  /*0bc0*/  HFMA2.MMA R18, -RZ, RZ, 0, 1.1920928955078125e-07 ;  /* 0x00000002ff127435 */ /* 0x000fe200000001ff */
[----:B------:R-:W-:-:S04]  /*0bd0*/  IMAD.MOV.U32 R9, RZ, RZ, R17 ;  /* 0x000000ffff097224 */ /* 0x000fc800078e0011 */
[----:B------:R-:W-:-:S05]  /*0be0*/  FADD R9, R10, R9 ;  /* 0x000000090a097221 */ /* 0x000fca0000000000 */
[----:B------:R-:W-:-:S07]  /*0bf0*/  MOV R19, R9 ;  /* 0x0000000900137202 */ /* 0x000fce0000000f00 */
[----:B------:R-:W-:Y:S05]  /*0c00*/  WARPSYNC.COLLECTIVE R16, `(.L_x_7475) ;  /* 0x0000000010087348 */ /* 0x000fea0003c00000 */
[----:B------:R0:W1:Y:S02]  /*0c10*/  SHFL.BFLY P1, R17, R19, R18, R21 ;  /* 0x0c00001213117389 */ /* 0x0000640000020015 */
[----:B01----:R-:W-:Y:S01]  /*0c20*/  ENDCOLLECTIVE ;  /* 0x000000000000791b */ /* 0x003fe20003800000 */
.L_x_7475:
[----:B------:R-:W-:Y:S01]  /*0c30*/  HFMA2.MMA R18, -RZ, RZ, 0, 2.384185791015625e-07 ;  /* 0x00000004ff127435 */ /* 0x000fe200000001ff */
[----:B------:R-:W-:-:S04]  /*0c40*/  IMAD.MOV.U32 R12, RZ, RZ, R17 ;  /* 0x000000ffff0c7224 */ /* 0x000fc800078e0011 */
[----:B------:R-:W-:-:S05]  /*0c50*/  FADD R12, R9, R12 ;  /* 0x0000000c090c7221 */ /* 0x000fca0000000000 */
[----:B------:R-:W-:-:S07]  /*0c60*/  MOV R19, R12 ;  /* 0x0000000c00137202 */ /* 0x000fce0000000f00 */
[----:B------:R-:W-:Y:S05]  /*0c70*/  WARPSYNC.COLLECTIVE R16, `(.L_x_7476) ;  /* 0x0000000010087348 */ /* 0x000fea0003c00000 */
[----:B------:R0:W1:Y:S02]  /*0c80*/  SHFL.BFLY P1, R17, R19, R18, R21 ;  /* 0x0c00001213117389 */ /* 0x0000640000020015 */
[----:B01----:R-:W-:Y:S01]  /*0c90*/  ENDCOLLECTIVE ;  /* 0x000000000000791b */ /* 0x003fe20003800000 */
.L_x_7476:
[----:B------:R-:W-:Y:S01]  /*0ca0*/  HFMA2.MMA R18, -RZ, RZ, 0, 4.76837158203125e-07 ;  /* 0x00000008ff127435 */ /* 0x000fe200000001ff */
[----:B------:R-:W-:-:S04]  /*0cb0*/  IMAD.MOV.U32 R11, RZ, RZ, R17 ;  /* 0x000000ffff0b7224 */ /* 0x000fc800078e0011 */
[----:B------:R-:W-:-:S05]  /*0cc0*/  FADD R11, R12, R11 ;  /* 0x0000000b0c0b7221 */ /* 0x000fca0000000000 */
[----:B------:R-:W-:-:S07]  /*0cd0*/  MOV R19, R11 ;  /* 0x0000000b00137202 */ /* 0x000fce0000000f00 */
[----:B------:R-:W-:Y:S05]  /*0ce0*/  WARPSYNC.COLLECTIVE R16, `(.L_x_7477) ;  /* 0x0000000010087348 */ /* 0x000fea0003c00000 */
[----:B------:R0:W1:Y:S02]  /*0cf0*/  SHFL.BFLY P1, R17, R19, R18, R21 ;  /* 0x0c00001213117389 */ /* 0x0000640000020015 */
[----:B01----:R-:W-:Y:S01]  /*0d00*/  ENDCOLLECTIVE ;  /* 0x000000000000791b */ /* 0x003fe20003800000 */
.L_x_7477:
[----:B------:R-:W-:Y:S01]  /*0d10*/  HFMA2.MMA R18, -RZ, RZ, 0, 9.5367431640625e-07 ;  /* 0x00000010ff127435 */ /* 0x000fe200000001ff */
[----:B------:R-:W-:-:S04]  /*0d20*/  IMAD.MOV.U32 R10, RZ, RZ, R17 ;  /* 0x000000ffff0a7224 */ /* 0x000fc800078e0011 */
[----:B------:R-:W-:-:S05]  /*0d30*/  FADD R10, R11, R10 ;  /* 0x0000000a0b0a7221 */ /* 0x000fca0000000000 */
[----:B------:R-:W-:-:S07]  /*0d40*/  MOV R19, R10 ;  /* 0x0000000a00137202 */ /* 0x000fce0000000f00 */
[----:B------:R-:W-:Y:S05]  /*0d50*/  WARPSYNC.COLLECTIVE R16, `(.L_x_7478) ;  /* 0x0000000010087348 */ /* 0x000fea0003c00000 */
[----:B------:R0:W1:Y:S02]  /*0d60*/  SHFL.BFLY P1, R17, R19, R18, R21 ;  /* 0x0c00001213117389 */ /* 0x0000640000020015 */
[----:B01----:R-:W-:Y:S01]  /*0d70*/  ENDCOLLECTIVE ;  /* 0x000000000000791b */ /* 0x003fe20003800000 */
.L_x_7478:
[----:B------:R-:W-:Y:S01]  /*0d80*/  HFMA2.MMA R18, -RZ, RZ, 0, 5.9604644775390625e-08 ;  /* 0x00000001ff127435 */ /* 0x000fe200000001ff */
[----:B------:R-:W-:Y:S01]  /*0d90*/  MOV R19, R8 ;  /* 0x0000000800137202 */ /* 0x000fe20000000f00 */
[----:B------:R-:W-:-:S09]  /*0da0*/  IMAD.MOV.U32 R9, RZ, RZ, R17 ;  /* 0x000000ffff097224 */ /* 0x000fd200078e0011 */
[----:B------:R-:W-:Y:S05]  /*0db0*/  WARPSYNC.COLLECTIVE R16, `(.L_x_7479) ;  /* 0x0000000010087348 */ /* 0x000fea0003c00000 */
[----:B------:R0:W1:Y:S02]  /*0dc0*/  SHFL.BFLY P1, R17, R19, R18, R21 ;  /* 0x0c00001213117389 */ /* 0x0000640000020015 */
[----:B01----:R-:W-:Y:S01]  /*0dd0*/  ENDCOLLECTIVE ;  /* 0x000000000000791b */ /* 0x003fe20003800000 */
.L_x_7479:
[----:B------:R-:W-:Y:S01]  /*0de0*/  HFMA2.MMA R18, -RZ, RZ, 0, 1.1920928955078125e-07 ;  /* 0x00000002ff127435 */ /* 0x000fe200000001ff */
[----:B------:R-:W-:-:S04]  /*0df0*/  IMAD.MOV.U32 R11, RZ, RZ, R17 ;  /* 0x000000ffff0b7224 */ /* 0x000fc800078e0011 */
[----:B------:R-:W-:-:S05]  /*0e00*/  FADD R13, R8, R11 ;  /* 0x0000000b080d7221 */ /* 0x000fca0000000000 */
[----:B------:R-:W-:-:S07]  /*0e10*/  MOV R19, R13 ;  /* 0x0000000d00137202 */ /* 0x000fce0000000f00 */
[----:B------:R-:W-:Y:S05]  /*0e20*/  WARPSYNC.COLLECTIVE R16, `(.L_x_7480) ;  /* 0x0000000010087348 */ /* 0x000fea0003c00000 */
[----:B------:R0:W1:Y:S02]  /*0e30*/  SHFL.BFLY P1, R17, R19, R18, R21 ;  /* 0x0c00001213117389 */ /* 0x0000640000020015 */
[----:B01----:R-:W-:Y:S01]  /*0e40*/  ENDCOLLECTIVE ;  /* 0x000000000000791b */ /* 0x003fe20003800000 */
.L_x_7480:
[----:B------:R-:W-:Y:S01]  /*0e50*/  HFMA2.MMA R18, -RZ, RZ, 0, 2.384185791015625e-07 ;  /* 0x00000004ff127435 */ /* 0x000fe200000001ff */
[----:B------:R-:W-:-:S04]  /*0e60*/  IMAD.MOV.U32 R14, RZ, RZ, R17 ;  /* 0x000000ffff0e7224 */ /* 0x000fc800078e0011 */
[----:B------:R-:W-:-:S05]  /*0e70*/  FADD R14, R13, R14 ;  /* 0x0000000e0d0e7221 */ /* 0x000fca0000000000 */
[----:B------:R-:W-:-:S07]  /*0e80*/  MOV R19, R14 ;  /* 0x0000000e00137202 */ /* 0x000fce0000000f00 */
[----:B------:R-:W-:Y:S05]  /*0e90*/  WARPSYNC.COLLECTIVE R16, `(.L_x_7481) ;  /* 0x0000000010087348 */ /* 0x000fea0003c00000 */
[----:B------:R0:W1:Y:S02]  /*0ea0*/  SHFL.BFLY P1, R17, R19, R18, R21 ;  /* 0x0c00001213117389 */ /* 0x0000640000020015 */
[----:B01----:R-:W-:Y:S01]  /*0eb0*/  ENDCOLLECTIVE ;  /* 0x000000000000791b */ /* 0x003fe20003800000 */
.L_x_7481:
[----:B------:R-:W-:Y:S01]  /*0ec0*/  HFMA2.MMA R18, -RZ, RZ, 0, 4.76837158203125e-07 ;  /* 0x00000008ff127435 */ /* 0x000fe200000001ff */
[----:B------:R-:W-:-:S04]  /*0ed0*/  IMAD.MOV.U32 R15, RZ, RZ, R17 ;  /* 0x000000ffff0f7224 */ /* 0x000fc800078e0011 */
[----:B------:R-:W-:-:S05]  /*0ee0*/  FADD R15, R14, R15 ;  /* 0x0000000f0e0f7221 */ /* 0x000fca0000000000 */
[----:B------:R-:W-:-:S07]  /*0ef0*/  MOV R19, R15 ;  /* 0x0000000f00137202 */ /* 0x000fce0000000f00 */
[----:B------:R-:W-:Y:S05]  /*0f00*/  WARPSYNC.COLLECTIVE R16, `(.L_x_7482) ;  /* 0x0000000010087348 */ /* 0x000fea0003c00000 */
[----:B------:R0:W1:Y:S02]  /*0f10*/  SHFL.BFLY P1, R17, R19, R18, R21 ;  /* 0x0c00001213117389 */ /* 0x0000640000020015 */
[----:B01----:R-:W-:Y:S01]  /*0f20*/  ENDCOLLECTIVE ;  /* 0x000000000000791b */ /* 0x003fe20003800000 */
.L_x_7482:
[----:B------:R-:W-:Y:S01]  /*0f30*/  HFMA2.MMA R18, -RZ, RZ, 0, 9.5367431640625e-07 ;  /* 0x00000010ff127435 */ /* 0x000fe200000001ff */
[----:B------:R-:W-:-:S04]  /*0f40*/  IMAD.MOV.U32 R8, RZ, RZ, R17 ;  /* 0x000000ffff087224 */ /* 0x000fc800078e0011 */
[----:B------:R-:W-:-:S05]  /*0f50*/  FADD R8, R15, R8 ;  /* 0x000000080f087221 */ /* 0x000fca0000000000 */
[----:B------:R-:W-:-:S07]  /*0f60*/  MOV R19, R8 ;  /* 0x0000000800137202 */ /* 0x000fce0000000f00 */
[----:B------:R-:W-:Y:S05]  /*0f70*/  WARPSYNC.COLLECTIVE R16, `(.L_x_7483) ;  /* 0x0000000010087348 */ /* 0x000fea0003c00000 */
[----:B------:R0:W1:Y:S02]  /*0f80*/  SHFL.BFLY P1, R17, R19, R18, R21 ;  /* 0x0c00001213117389 */ /* 0x0000640000020015 */
[----:B01----:R-:W-:Y:S01]  /*0f90*/  ENDCOLLECTIVE ;  /* 0x000000000000791b */ /* 0x003fe20003800000 */
.L_x_7483:
[----:B------:R-:W-:Y:S01]  /*0fa0*/  MOV R13, R17 ;  /* 0x00000011000d7202 */ /* 0x000fe20000000f00 */
[----:B------:R-:W-:Y:S06]  /*0fb0*/  BRA `(.L_x_7484) ;  /* 0xfffffff8006c7947 */ /* 0x000fec000383ffff */
.L_x_7485:
        /* <DEDUP_REMOVED lines=12> */
.L_x_8125:


//--------------------- .text._ZN18transformer_engine13normalization19ln_bwd_tuned_kernelINS0_13Kernel_traitsI13__nv_bfloat16S3_S3_fjLj1024ELj1ELj4ELj1ELj16ENS0_18Kernel_traits_baseILj1024ES3_S3_S3_fjLj128EEEEEEEvNS0_20BackwardKernelParamsE --------------------------
	.section	.text._ZN18transformer_engine13normalization19ln_bwd_tuned_kernelINS0_13Kernel_traitsI13__nv_bfloat16S3_S3_fjLj1024ELj1ELj4ELj1ELj16ENS0_18Kernel_traits_baseILj1024ES3_S3_S3_fjLj128EEEEEEEvNS0_20BackwardKernelParamsE,"ax",@progbits
	.align	128
        .global         _ZN18transformer_engine13normalization19ln_bwd_tuned_kernelINS0_13Kernel_traitsI13__nv_bfloat16S3_S3_fjLj1024ELj1ELj4ELj1ELj16ENS0_18Kernel_traits_baseILj1024ES3_S3_S3_fjLj128EEEEEEEvNS0_20BackwardKernelParamsE
        .type           _ZN18transformer_engine13normalization19ln_bwd_tuned_kernelINS0_13Kernel_traitsI13__nv_bfloat16S3_S3_fjLj1024ELj1ELj4ELj1ELj16ENS0_18Kernel_traits_baseILj1024ES3_S3_S3_fjLj128EEEEEEEvNS0_20BackwardKernelParamsE,@function
        .size           _ZN18transformer_engine13normalization19ln_bwd_tuned_kernelINS0_13Kernel_traitsI13__nv_bfloat16S3_S3_fjLj1024ELj1ELj4ELj1ELj16ENS0_18Kernel_traits_baseILj1024ES3_S3_S3_fjLj128EEEEEEEvNS0_20BackwardKernelParamsE,(.L_x_8126 - _ZN18transformer_engine13normalization19ln_bwd_tuned_kernelINS0_13Kernel_traitsI13__nv_bfloat16S3_S3_fjLj1024ELj1ELj4ELj1ELj16ENS0_18Kernel_traits_baseILj1024ES3_S3_S3_fjLj128EEEEEEEvNS0_20BackwardKernelParamsE)
        .other          _ZN18transformer_engine13normalization19ln_bwd_tuned_kernelINS0_13Kernel_traitsI13__nv_bfloat16S3_S3_fjLj1024ELj1ELj4ELj1ELj16ENS0_18Kernel_traits_baseILj1024ES3_S3_S3_fjLj128EEEEEEEvNS0_20BackwardKernelParamsE,@"STO_CUDA_ENTRY STV_DEFAULT"
_ZN18transformer_engine13normalization19ln_bwd_tuned_kernelINS0_13Kernel_traitsI13__nv_bfloat16S3_S3_fjLj1024ELj1ELj4ELj1ELj16ENS0_18Kernel_traits_baseILj1024ES3_S3_S3_fjLj128EEEEEEEvNS0_20BackwardKernelParamsE:
.text._ZN18transformer_engine13normalization19ln_bwd_tuned_kernelINS0_13Kernel_traitsI13__nv_bfloat16S3_S3_fjLj1024ELj1ELj4ELj1ELj16ENS0_18Kernel_traits_baseILj1024ES3_S3_S3_fjLj128EEEEEEEvNS0_20BackwardKernelParamsE:
        /* <DEDUP_REMOVED lines=46> */
[----:B------:R-:W2:Y:S04]  /*02e0*/  LDG.E.128 R8, desc[UR4][R4.64] ;  /* 0x0000000404087981 */ /* 0x000ea8000c1e1d00 */
[----:B------:R-:W3:Y:S04]  /*02f0*/  LDG.E.128 R12, desc[UR4][R4.64+0x200] ;  /* 0x00020004040c7981 */ /* 0x000ee8000c1e1d00 */
[----:B------:R-:W4:Y:S04]  /*0300*/  LDG.E.128 R16, desc[UR4][R4.64+0x400] ;  /* 0x0004000404107981 */ /* 0x000f28000c1e1d00 */
[----:B------:R0:W5:Y:S01]  /*0310*/  LDG.E.128 R20, desc[UR4][R4.64+0x600] ;  /* 0x0006000404147981 */ /* 0x000162000c1e1d00 */
        /* <DEDUP_REMOVED lines=50> */
[----:B0-----:R-:W-:-:S02]  /*0640*/  PRMT R4, R13, 0x7632, R4 ;  /* 0x000076320d047816 */ /* 0x001fc40000000004 */
        /* <DEDUP_REMOVED lines=8> */
[----:B----4-:R-:W-:-:S02]  /*06d0*/  PRMT R11, R16, 0x7632, R11 ;  /* 0x00007632100b7816 */ /* 0x010fc4000000000b */
        /* <DEDUP_REMOVED lines=8> */
[----:B------:R-:W-:-:S02]  /*0760*/  PRMT R14, R19, 0x7632, R14 ;  /* 0x00007632130e7816 */ /* 0x000fc4000000000e */
[----:B-----5:R-:W-:Y:S01]  /*0770*/  PRMT R15, R20, 0x7632, R15 ;  /* 0x00007632140f7816 */ /* 0x020fe2000000000f */
[----:B------:R-:W-:Y:S01]  /*0780*/  FADD R108, R129, R108 ;  /* 0x0000006c816c7221 */ /* 0x000fe20000000000 */
[----:B------:R-:W-:Y:S02]  /*0790*/  PRMT R16, R21, 0x7632, R16 ;  /* 0x0000763215107816 */ /* 0x000fe40000000010 */
[----:B------:R-:W-:Y:S02]  /*07a0*/  PRMT R17, R22, 0x7632, R17 ;  /* 0x0000763216117816 */ /* 0x000fe40000000011 */
        /* <DEDUP_REMOVED lines=43> */
.L_x_7490:
[----:B------:R-:W0:Y:S01]  /*0a60*/  LDC.64 R32, c[0x0][0x220] ;  /* 0x00008800ff207b82 */ /* 0x000e220000000a00 */
[----:B------:R-:W-:-:S07]  /*0a70*/  LEA R133, R130, R3, 0x7 ;  /* 0x0000000382857211 */ /* 0x000fce00078e38ff */
[----:B-1----:R-:W1:Y:S08]  /*0a80*/  LDC.64 R4, c[0x0][0x258] ;  /* 0x00009600ff047b82 */ /* 0x002e700000000a00 */
[----:B------:R-:W2:Y:S01]  /*0a90*/  LDC.64 R138, c[0x0][0x228] ;  /* 0x00008a00ff8a7b82 */ /* 0x000ea20000000a00 */
[C---:B------:R-:W-:Y:S02]  /*0aa0*/  IADD3 R134, R133.reuse, 0x20, RZ ;  /* 0x0000002085867810 */ /* 0x040fe40007ffe0ff */
[----:B------:R-:W-:-:S05]  /*0ab0*/  IADD3 R135, R133, 0x40, RZ ;  /* 0x0000004085877810 */ /* 0x000fca0007ffe0ff */
        /* <DEDUP_REMOVED lines=23> */
[----:B----4-:R-:W-:-:S02]  /*0c30*/  PRMT R152, R10, 0x7632, R152 ;  /* 0x000076320a987816 */ /* 0x010fc40000000098 */
[C---:B------:R-:W-:Y:S02]  /*0c40*/  PRMT R144, R8.reuse, 0x7632, R144 ;  /* 0x0000763208907816 */ /* 0x040fe40000000090 */
[----:B------:R-:W-:Y:S02]  /*0c50*/  SHF.L.U32 R149, R8, 0x10, RZ ;  /* 0x0000001008957819 */ /* 0x000fe400000006ff */
        /* <DEDUP_REMOVED lines=8> */
[----:B0-----:R-:W-:Y:S02]  /*0ce0*/  SHF.L.U32 R139, R23, 0x10, RZ ;  /* 0x00000010178b7819 */ /* 0x001fe400000006ff */
[----:B------:R-:W-:-:S02]  /*0cf0*/  PRMT R8, R9, 0x7632, R8 ;  /* 0x0000763209087816 */ /* 0x000fc40000000008 */
[C---:B------:R-:W-:Y:S02]  /*0d00*/  PRMT R10, R11.reuse, 0x7632, R10 ;  /* 0x000076320b0a7816 */ /* 0x040fe4000000000a */
[C---:B------:R-:W-:Y:S02]  /*0d10*/  PRMT R16, R18.reuse, 0x7632, R16 ;  /* 0x0000763212107816 */ /* 0x040fe40000000010 */
[----:B------:R-:W-:Y:S02]  /*0d20*/  SHF.L.U32 R177, R18, 0x10, RZ ;  /* 0x0000001012b17819 */ /* 0x000fe400000006ff */
[C---:B------:R-:W-:Y:S02]  /*0d30*/  PRMT R20, R24.reuse, 0x7632, R20 ;  /* 0x0000763218147816 */ /* 0x040fe40000000014 */
[----:B------:R-:W-:Y:S02]  /*0d40*/  SHF.L.U32 R23, R24, 0x10, RZ ;  /* 0x0000001018177819 */ /* 0x000fe400000006ff */
[----:B------:R-:W-:-:S02]  /*0d50*/  SHF.L.U32 R167, R11, 0x10, RZ ;  /* 0x000000100ba77819 */ /* 0x000fc400000006ff */
[C---:B------:R-:W-:Y:S02]  /*0d60*/  PRMT R171, R13.reuse, 0x7632, R171 ;  /* 0x000076320dab7816 */ /* 0x040fe400000000ab */
[----:B------:R-:W-:Y:S02]  /*0d70*/  SHF.L.U32 R178, R13, 0x10, RZ ;  /* 0x000000100db27819 */ /* 0x000fe400000006ff */
[C---:B------:R-:W-:Y:S02]  /*0d80*/  PRMT R18, R19.reuse, 0x7632, R18 ;  /* 0x0000763213127816 */ /* 0x040fe40000000012 */
[----:B------:R-:W-:Y:S02]  /*0d90*/  SHF.L.U32 R179, R19, 0x10, RZ ;  /* 0x0000001013b37819 */ /* 0x000fe400000006ff */
[----:B------:R-:W-:Y:S02]  /*0da0*/  PRMT R24, R25, 0x7632, R24 ;  /* 0x0000763219187816 */ /* 0x000fe40000000018 */
[----:B------:R-:W-:-:S02]  /*0db0*/  SHF.L.U32 R151, R9, 0x10, RZ ;  /* 0x0000001009977819 */ /* 0x000fc400000006ff */
[C---:B------:R-:W-:Y:S02]  /*0dc0*/  PRMT R13, R14.reuse, 0x7632, R13 ;  /* 0x000076320e0d7816 */ /* 0x040fe4000000000d */
        /* <DEDUP_REMOVED lines=11> */
[C---:B--2---:R-:W-:Y:S02]  /*0e80*/  PRMT R156, R33.reuse, 0x7632, R156 ;  /* 0x00007632219c7816 */ /* 0x044fe4000000009c */
[----:B------:R-:W-:Y:S02]  /*0e90*/  SHF.L.U32 R31, R32, 0x10, RZ ;  /* 0x00000010201f7819 */ /* 0x000fe400000006ff */
[----:B------:R-:W-:Y:S02]  /*0ea0*/  SHF.L.U32 R33, R33, 0x10, RZ ;  /* 0x0000001021217819 */ /* 0x000fe400000006ff */
[----:B------:R-:W-:Y:S02]  /*0eb0*/  SHF.L.U32 R15, R144, 0x10, RZ ;  /* 0x00000010900f7819 */ /* 0x000fe400000006ff */
[----:B------:R-:W-:Y:S02]  /*0ec0*/  SHF.L.U32 R17, R8, 0x10, RZ ;  /* 0x0000001008117819 */ /* 0x000fe400000006ff */
[----:B------:R-:W-:-:S02]  /*0ed0*/  SHF.L.U32 R21, R10, 0x10, RZ ;  /* 0x000000100a157819 */ /* 0x000fc400000006ff */
[----:B------:R-:W-:Y:S02]  /*0ee0*/  PRMT R154, R27, 0x7632, R154 ;  /* 0x000076321b9a7816 */ /* 0x000fe4000000009a */
[C---:B------:R-:W-:Y:S02]  /*0ef0*/  PRMT R148, R30.reuse, 0x7632, R148 ;  /* 0x000076321e947816 */ /* 0x040fe40000000094 */
[----:B------:R-:W-:Y:S01]  /*0f00*/  SHF.L.U32 R146, R30, 0x10, RZ ;  /* 0x000000101e927819 */ /* 0x000fe200000006ff */
[----:B------:R-:W-:Y:S01]  /*0f10*/  FADD R182, -R0, R19 ;  /* 0x0000001300b67221 */ /* 0x000fe20000000100 */
[----:B-1----:R-:W-:Y:S01]  /*0f20*/  PRMT R140, R26, 0x7632, R140 ;  /* 0x000076321a8c7816 */ /* 0x002fe2000000008c */
[----:B------:R-:W-:Y:S01]  /*0f30*/  FADD R174, -R0, R25 ;  /* 0x0000001900ae7221 */ /* 0x000fe20000000100 */
[----:B------:R-:W-:Y:S02]  /*0f40*/  PRMT R30, R32, 0x7632, R30 ;  /* 0x00007632201e7816 */ /* 0x000fe4000000001e */
[----:B------:R-:W-:-:S02]  /*0f50*/  PRMT R158, R34, 0x7632, R158 ;  /* 0x00007632229e7816 */ /* 0x000fc4000000009e */
[----:B------:R-:W-:Y:S01]  /*0f60*/  PRMT R160, R35, 0x7632, R160 ;  /* 0x0000763223a07816 */ /* 0x000fe200000000a0 */
[----:B------:R-:W-:Y:S01]  /*0f70*/  FADD R186, -R0, R21 ;  /* 0x0000001500ba7221 */ /* 0x000fe20000000100 */
        /* <DEDUP_REMOVED lines=10> */
[----:B------:R-:W-:Y:S01]  /*1020*/  SHF.L.U32 R185, R34, 0x10, RZ ;  /* 0x0000001022b97819 */ /* 0x000fe200000006ff */
[----:B------:R-:W-:Y:S01]  /*1030*/  FADD R34, -R0, R17 ;  /* 0x0000001100227221 */ /* 0x000fe20000000100 */
[----:B------:R-:W-:-:S02]  /*1040*/  SHF.L.U32 R19, R16, 0x10, RZ ;  /* 0x0000001010137819 */ /* 0x000fc400000006ff */
[----:B------:R-:W-:Y:S01]  /*1050*/  SHF.L.U32 R25, R24, 0x10, RZ ;  /* 0x0000001018197819 */ /* 0x000fe200000006ff */
[C---:B------:R-:W-:Y:S01]  /*1060*/  FADD R180, -R0.reuse, R153 ;  /* 0x0000009900b47221 */ /* 0x040fe20000000100 */
[----:B------:R-:W-:Y:S01]  /*1070*/  SHF.L.U32 R183, R27, 0x10, RZ ;  /* 0x000000101bb77819 */ /* 0x000fe200000006ff */
[----:B------:R-:W-:Y:S01]  /*1080*/  FADD R184, -R0, R167 ;  /* 0x000000a700b87221 */ /* 0x000fe20000000100 */
        /* <DEDUP_REMOVED lines=10> */
[----:B------:R-:W-:Y:S01]  /*1130*/  SHF.L.U32 R149, R160, 0x10, RZ ;  /* 0x00000010a0957819 */ /* 0x000fe200000006ff */
[C---:B------:R-:W-:Y:S01]  /*1140*/  FADD R158, -R0.reuse, R19 ;  /* 0x00000013009e7221 */ /* 0x040fe20000000100 */
[----:B------:R-:W-:Y:S01]  /*1150*/  FADD R30, -R0, R25 ;  /* 0x00000019001e7221 */ /* 0x000fe20000000100 */
[----:B------:R-:W-:Y:S01]  /*1160*/  PRMT R150, R28, 0x7632, R150 ;  /* 0x000076321c967816 */ /* 0x000fe20000000096 */
[----:B------:R-:W-:Y:S01]  /*1170*/  FADD R190, -R0, R175 ;  /* 0x000000af00be7221 */ /* 0x000fe20000000100 */
[----:B------:R-:W-:Y:S01]  /*1180*/  SHF.L.U32 R138, R28, 0x10, RZ ;  /* 0x000000101c8a7819 */ /* 0x000fe200000006ff */
[C---:B------:R-:W-:Y:S01]  /*1190*/  FADD R192, -R0.reuse, R177 ;  /* 0x000000b100c07221 */ /* 0x040fe20000000100 */
[C---:B------:R-:W-:Y:S01]  /*11a0*/  FADD R10, -R0.reuse, R29 ;  /* 0x0000001d000a7221 */ /* 0x040fe20000000100 */
[----:B------:R-:W-:Y:S01]  /*11b0*/  SHF.L.U32 R165, R165, 0x10, RZ ;  /* 0x00000010a5a57819 */ /* 0x000fe200000006ff */
[C---:B---3--:R-:W-:Y:S01]  /*11c0*/  FMUL R25, R137.reuse, R180 ;  /* 0x000000b489197220 */ /* 0x048fe20000400000 */
[C---:B------:R-:W-:Y:S01]  /*11d0*/  FMUL R19, R137.reuse, R184 ;  /* 0x000000b889137220 */ /* 0x040fe20000400000 */
        /* <DEDUP_REMOVED lines=18> */
[----:B------:R-:W-:Y:S01]  /*1300*/  SHF.L.U32 R177, R4, 0x10, RZ ;  /* 0x0000001004b17819 */ /* 0x000fe200000006ff */
[----:B------:R-:W-:Y:S01]  /*1310*/  FMUL R0, R137, R22 ;  /* 0x0000001689007220 */ /* 0x000fe20000400000 */
[----:B------:R-:W-:Y:S01]  /*1320*/  SHF.L.U32 R4, R171, 0x10, RZ ;  /* 0x00000010ab047819 */ /* 0x000fe200000006ff */
[----:B------:R-:W-:Y:S01]  /*1330*/  FADD R93, R11, R93 ;  /* 0x0000005d0b5d7221 */ /* 0x000fe20000000000 */
[----:B------:R-:W-:Y:S01]  /*1340*/  SHF.L.U32 R171, R164, 0x10, RZ ;  /* 0x00000010a4ab7819 */ /* 0x000fe200000006ff */
[-C--:B------:R-:W-:Y:S01]  /*1350*/  FFMA R92, R25, R11.reuse, R92 ;  /* 0x0000000b195c7223 */ /* 0x080fe2000000005c */
        /* <DEDUP_REMOVED lines=8> */
[----:B------:R-:W-:Y:S01]  /*13e0*/  FMUL R17, R137, R26 ;  /* 0x0000001a89117220 */ /* 0x000fe20000400000 */
[----:B------:R-:W-:Y:S01]  /*13f0*/  FFMA R172, R0, R29, RZ ;  /* 0x0000001d00ac7223 */ /* 0x000fe200000000ff */
[----:B------:R-:W-:Y:S01]  /*1400*/  FMUL R23, R99, R178 ;  /* 0x000000b263177220 */ /* 0x000fe20000400000 */
[----:B------:R-:W-:Y:S01]  /*1410*/  FADD R170, R170, R11 ;  /* 0x0000000baaaa7221 */ /* 0x000fe20000000000 */
[----:B------:R-:W-:Y:S01]  /*1420*/  FMUL R27, R137, R28 ;  /* 0x0000001c891b7220 */ /* 0x000fe20000400000 */
[----:B------:R-:W-:Y:S01]  /*1430*/  FFMA R172, R17, R11, R172 ;  /* 0x0000000b11ac7223 */ /* 0x000fe200000000ac */
[C---:B------:R-:W-:Y:S01]  /*1440*/  PRMT R167, R5.reuse, 0x7632, R167 ;  /* 0x0000763205a77816 */ /* 0x040fe200000000a7 */
[----:B------:R-:W-:Y:S01]  /*1450*/  FADD R170, R170, R23 ;  /* 0x00000017aaaa7221 */ /* 0x000fe20000000000 */
[----:B------:R-:W-:-:S02]  /*1460*/  SHF.L.U32 R149, R5, 0x10, RZ ;  /* 0x0000001005957819 */ /* 0x000fc400000006ff */
[----:B------:R-:W-:Y:S01]  /*1470*/  SHF.L.U32 R28, R9, 0x10, RZ ;  /* 0x00000010091c7819 */ /* 0x000fe200000006ff */
[----:B------:R-:W-:Y:S01]  /*1480*/  FMUL R9, R115, R4 ;  /* 0x0000000473097220 */ /* 0x000fe20000400000 */
[----:B------:R-:W-:Y:S01]  /*1490*/  SHF.L.U32 R5, R13, 0x10, RZ ;  /* 0x000000100d057819 */ /* 0x000fe200000006ff */
[----:B------:R-:W-:Y:S01]  /*14a0*/  FMUL R13, R137, R34 ;  /* 0x00000022890d7220 */ /* 0x000fe20000400000 */
[----:B------:R-:W-:Y:S01]  /*14b0*/  FFMA R172, R27, R23, R172 ;  /* 0x000000171bac7223 */ /* 0x000fe200000000ac */
[----:B------:R-:W-:Y:S01]  /*14c0*/  FMUL R31, R137, R192 ;  /* 0x000000c0891f7220 */ /* 0x000fe20000400000 */
[----:B------:R-:W-:Y:S02]  /*14d0*/  FADD R170, R170, R9 ;  /* 0x00000009aaaa7221 */ /* 0x000fe40000000000 */
[----:B------:R-:W-:Y:S01]  /*14e0*/  FFMA R172, R13, R9, R172 ;  /* 0x000000090dac7223 */ /* 0x000fe200000000ac */
[C---:B------:R-:W-:Y:S01]  /*14f0*/  PRMT R151, R6.reuse, 0x7632, R151 ;  /* 0x0000763206977816 */ /* 0x040fe20000000097 */
[----:B------:R-:W-:Y:S01]  /*1500*/  FADD R81, R155, R81 ;  /* 0x000000519b517221 */ /* 0x000fe20000000000 */
[----:B------:R-:W-:Y:S01]  /*1510*/  SHF.L.U32 R154, R6, 0x10, RZ ;  /* 0x00000010069a7819 */ /* 0x000fe200000006ff */
[-C--:B------:R-:W-:Y:S01]  /*1520*/  FFMA R70, R31, R155.reuse, R70 ;  /* 0x0000009b1f467223 */ /* 0x080fe20000000046 */
[----:B------:R-:W-:Y:S01]  /*1530*/  FMUL R34, R104, R155 ;  /* 0x0000009b68227220 */ /* 0x000fe20000400000 */
[----:B------:R-:W-:Y:S01]  /*1540*/  FMUL R6, R116, R5 ;  /* 0x0000000574067220 */ /* 0x000fe20000400000 */
[----:B------:R-:W-:Y:S01]  /*1550*/  SHF.L.U32 R173, R157, 0x10, RZ ;  /* 0x000000109dad7819 */ /* 0x000fe200000006ff */
[----:B------:R-:W-:Y:S01]  /*1560*/  FADD R155, R170, R21 ;  /* 0x00000015aa9b7221 */ /* 0x000fe20000000000 */
[----:B------:R-:W-:Y:S01]  /*1570*/  FMUL R22, R137, R182 ;  /* 0x000000b689167220 */ /* 0x000fe20000400000 */
[----:B------:R-:W-:Y:S01]  /*1580*/  FFMA R157, R25, R21, R172 ;  /* 0x00000015199d7223 */ /* 0x000fe200000000ac */
[----:B------:R-:W-:Y:S01]  /*1590*/  PRMT R153, R7, 0x7632, R153 ;  /* 0x0000763207997816 */ /* 0x000fe20000000099 */
[----:B------:R-:W-:Y:S01]  /*15a0*/  FADD R132, R169, R132 ;  /* 0x00000084a9847221 */ /* 0x000fe20000000000 */
[----:B------:R-:W-:Y:S01]  /*15b0*/  FFMA R131, R0, R169, R131 ;  /* 0x000000a900837223 */ /* 0x000fe20000000083 */
[----:B------:R-:W-:Y:S01]  /*15c0*/  FADD R170, R155, R6 ;  /* 0x000000069baa7221 */ /* 0x000fe20000000000 */
[----:B------:R-:W-:Y:S01]  /*15d0*/  SHF.L.U32 R169, R151, 0x10, RZ ;  /* 0x0000001097a97819 */ /* 0x000fe200000006ff */
[----:B------:R-:W-:Y:S01]  /*15e0*/  FFMA R172, R22, R6, R157 ;  /* 0x0000000616ac7223 */ /* 0x000fe2000000009d */
[----:B------:R-:W-:Y:S01]  /*15f0*/  SHF.L.U32 R24, R7, 0x10, RZ ;  /* 0x0000001007187819 */ /* 0x000fe200000006ff */
[----:B------:R-:W-:Y:S01]  /*1600*/  FMUL R151, R137, R162 ;  /* 0x000000a289977220 */ /* 0x000fe20000400000 */
[----:B------:R-:W-:Y:S01]  /*1610*/  FADD R89, R4, R89 ;  /* 0x0000005904597221 */ /* 0x000fe20000000000 */
[----:B------:R-:W-:Y:S01]  /*1620*/  FFMA R90, R13, R4, R90 ;  /* 0x000000040d5a7223 */ /* 0x000fe2000000005a */
[----:B------:R-:W-:Y:S01]  /*1630*/  FMUL R7, R137, R186 ;  /* 0x000000ba89077220 */ /* 0x000fe20000400000 */
[----:B------:R-:W-:Y:S01]  /*1640*/  SHF.L.U32 R162, R153, 0x10, RZ ;  /* 0x0000001099a27819 */ /* 0x000fe200000006ff */
        /* <DEDUP_REMOVED lines=31> */
[----:B------:R-:W-:Y:S01]  /*1840*/  SHF.L.U32 R168, R145, 0x10, RZ ;  /* 0x0000001091a87819 */ /* 0x000fe200000006ff */
[----:B------:R-:W-:Y:S01]  /*1850*/  FFMA R170, R26, R33, R157 ;  /* 0x000000211aaa7223 */ /* 0x000fe2000000009d */
[----:B------:R-:W-:Y:S01]  /*1860*/  FMUL R145, R137, R166 ;  /* 0x000000a689917220 */ /* 0x000fe20000400000 */
[----:B------:R-:W-:Y:S01]  /*1870*/  SHF.L.U32 R166, R167, 0x10, RZ ;  /* 0x00000010a7a67819 */ /* 0x000fe200000006ff */
[----:B------:R-:W-:Y:S01]  /*1880*/  FADD R167, R159, R160 ;  /* 0x000000a09fa77221 */ /* 0x000fe20000000000 */
[----:B------:R-:W-:Y:S01]  /*1890*/  FFMA R170, R155, R160, R170 ;  /* 0x000000a09baa7223 */ /* 0x000fe200000000aa */
[C---:B------:R-:W-:Y:S01]  /*18a0*/  FMUL R32, R137.reuse, R32 ;  /* 0x0000002089207220 */ /* 0x040fe20000400000 */
        /* <DEDUP_REMOVED lines=139> */
.L_x_7502:
        /* <DEDUP_REMOVED lines=65> */
[----:B------:R-:W0:Y:S01]  /*2570*/  LDC R133, c[0x0][0x210] ;  /* 0x00008400ff857b82 */ /* 0x000e220000000800 */
        /* <DEDUP_REMOVED lines=37> */
[----:B------:R-:W-:Y:S01]  /*27d0*/  IMAD.WIDE.U32 R22, R134, 0x10, R4 ;  /* 0x0000001086167825 */ /* 0x000fe200078e0004 */
        /* <DEDUP_REMOVED lines=12> */
[----:B------:R-:W-:Y:S02]  /*28a0*/  F2FP.BF16.F32.PACK_AB R15, R35, R148 ;  /* 0x00000094230f723e */ /* 0x000fe400000010ff */
[----:B------:R-:W-:Y:S01]  /*28b0*/  F2FP.BF16.F32.PACK_AB R13, R31, R142 ;  /* 0x0000008e1f0d723e */ /* 0x000fe200000010ff */
[----:B------:R1:W-:Y:S01]  /*28c0*/  STG.E.128 desc[UR4][R22.64], R8 ;  /* 0x0000000816007986 */ /* 0x0003e2000c101d04 */
[----:B------:R-:W-:Y:S02]  /*28d0*/  F2FP.BF16.F32.PACK_AB R12, R29, R12 ;  /* 0x0000000c1d0c723e */ /* 0x000fe400000010ff */
[----:B------:R-:W-:-:S02]  /*28e0*/  F2FP.BF16.F32.PACK_AB R19, R145, R174 ;  /* 0x000000ae9113723e */ /* 0x000fc400000010ff */
[----:B------:R-:W-:Y:S01]  /*28f0*/  F2FP.BF16.F32.PACK_AB R18, R143, R18 ;  /* 0x000000128f12723e */ /* 0x000fe200000010ff */
[----:B------:R1:W-:Y:S01]  /*2900*/  STG.E.128 desc[UR4][R24.64], R12 ;  /* 0x0000000c18007986 */ /* 0x0003e2000c101d04 */
[----:B------:R-:W-:Y:S02]  /*2910*/  F2FP.BF16.F32.PACK_AB R17, R141, R152 ;  /* 0x000000988d11723e */ /* 0x000fe400000010ff */
[----:B------:R-:W-:Y:S02]  /*2920*/  F2FP.BF16.F32.PACK_AB R16, R139, R16 ;  /* 0x000000108b10723e */ /* 0x000fe400000010ff */
[----:B0-----:R-:W-:-:S03]  /*2930*/  LEA R130, R133, R130, 0x2 ;  /* 0x0000008285827211 */ /* 0x001fc600078e10ff */
[----:B------:R1:W-:Y:S01]  /*2940*/  STG.E.128 desc[UR4][R136.64], R16 ;  /* 0x0000001088007986 */ /* 0x0003e2000c101d04 */
[----:B------:R-:W-:-:S13]  /*2950*/  ISETP.GE.AND P0, PT, R130, UR7, PT ;  /* 0x0000000782007c0c */ /* 0x000fda000bf06270 */
[----:B------:R-:W-:Y:S05]  /*2960*/  @!P0 BRA `(.L_x_7490) ;  /* 0xffffffe0003c8947 */ /* 0x000fea000383ffff */
[----:B------:R-:W-:Y:S05]  /*2970*/  BSYNC B1 ;  /* 0x0000000000017941 */ /* 0x000fea0003800000 */
.L_x_7488:
        /* <DEDUP_REMOVED lines=62> */
.L_x_7487:
[----:B------:R-:W-:Y:S05]  /*2d60*/  BSYNC B0 ;  /* 0x0000000000007941 */ /* 0x000fea0003800000 */
.L_x_7486:
        /* <DEDUP_REMOVED lines=61> */
[----:B----4-:R-:W-:Y:S01]  /*3140*/  FADD R16, RZ, R16 ;  /* 0x00000010ff107221 */ /* 0x010fe20000000000 */
[----:B------:R-:W-:-:S02]  /*3150*/  FADD R11, R11, R26 ;  /* 0x0000001a0b0b7221 */ /* 0x000fc40000000000 */
[----:B------:R-:W4:Y:S01]  /*3160*/  LDS R57, [R0+0x3600] ;  /* 0x0036000000397984 */ /* 0x000f220000000800 */
[----:B------:R-:W-:Y:S01]  /*3170*/  FADD R16, R16, R37 ;  /* 0x0000002510107221 */ /* 0x000fe20000000000 */
[----:B-----5:R-:W-:Y:S02]  /*3180*/  FADD R18, R18, R39 ;  /* 0x0000002712127221 */ /* 0x020fe40000000000 */
[----:B------:R-:W5:Y:S01]  /*3190*/  LDS R59, [R0+0x3800] ;  /* 0x00380000003b7984 */ /* 0x000f620000000800 */
[----:B------:R-:W-:-:S03]  /*31a0*/  FADD R2, R2, R45 ;  /* 0x0000002d02027221 */ /* 0x000fc60000000000 */
[----:B------:R-:W5:Y:S01]  /*31b0*/  LDS R48, [R0+0x3a00] ;  /* 0x003a000000307984 */ /* 0x000f620000000800 */
        /* <DEDUP_REMOVED lines=12> */
[----:B------:R-:W-:Y:S01]  /*3280*/  STS.128 [R3], R4 ;  /* 0x0000000403007388 */ /* 0x000fe20000000c00 */
[----:B-----5:R-:W-:-:S03]  /*3290*/  FADD R59, R8, R59 ;  /* 0x0000003b083b7221 */ /* 0x020fc60000000000 */
[----:B------:R-:W-:Y:S01]  /*32a0*/  STS.128 [R3+0x10], R12 ;  /* 0x0000100c03007388 */ /* 0x000fe20000000c00 */
[----:B------:R-:W-:-:S03]  /*32b0*/  FADD R9, R9, R48 ;  /* 0x0000003009097221 */ /* 0x000fc60000000000 */
[----:B------:R-:W-:Y:S01]  /*32c0*/  STS.128 [R3+0x400], R20 ;  /* 0x0004001403007388 */ /* 0x000fe20000000c00 */
[----:B------:R-:W-:-:S03]  /*32d0*/  FADD R11, R11, R50 ;  /* 0x000000320b0b7221 */ /* 0x000fc60000000000 */
[----:B------:R-:W-:Y:S01]  /*32e0*/  STS.128 [R3+0x410], R28 ;  /* 0x0004101c03007388 */ /* 0x000fe20000000c00 */
[----:B------:R-:W-:-:S03]  /*32f0*/  FADD R61, R16, R61 ;  /* 0x0000003d103d7221 */ /* 0x000fc60000000000 */
[----:B------:R-:W-:Y:S04]  /*3300*/  STS.128 [R3+0x800], R68 ;  /* 0x0008004403007388 */ /* 0x000fe80000000c00 */
[----:B------:R-:W-:Y:S04]  /*3310*/  STS.128 [R3+0x810], R32 ;  /* 0x0008102003007388 */ /* 0x000fe80000000c00 */
[----:B------:R-:W-:Y:S04]  /*3320*/  STS.128 [R3+0xc00], R64 ;  /* 0x000c004003007388 */ /* 0x000fe80000000c00 */
[----:B------:R0:W-:Y:S01]  /*3330*/  STS.128 [R3+0xc10], R40 ;  /* 0x000c102803007388 */ /* 0x0001e20000000c00 */
[----:B------:R-:W-:Y:S01]  /*3340*/  BAR.SYNC.DEFER_BLOCKING 0x0 ;  /* 0x0000000000007b1d */ /* 0x000fe20000010000 */
[----:B0-----:R-:W-:-:S04]  /*3350*/  IADD3.X R41, RZ, RZ, RZ, P0, !PT ;  /* 0x000000ffff297210 */ /* 0x001fc800007fe4ff */
[----:B------:R-:W-:Y:S01]  /*3360*/  SHF.L.U64.HI R30, R52, 0x2, R41 ;  /* 0x00000002341e7819 */ /* 0x000fe20000010229 */
        /* <DEDUP_REMOVED lines=20> */
[----:B-----5:R-:W-:-:S03]  /*34b0*/  FADD R13, R13, R20 ;  /* 0x000000140d0d7221 */ /* 0x020fc60000000000 */
[----:B------:R-:W5:Y:S01]  /*34c0*/  LDS R19, [R0+0x1a00] ;  /* 0x001a000000137984 */ /* 0x000f620000000800 */
[----:B------:R-:W-:Y:S01]  /*34d0*/  SHF.L.U32 R20, R52, 0x2, RZ ;  /* 0x0000000234147819 */ /* 0x000fe200000006ff */
[----:B------:R-:W-:Y:S02]  /*34e0*/  FADD R5, R5, R2 ;  /* 0x0000000205057221 */ /* 0x000fe40000000000 */
[----:B------:R-:W5:Y:S01]  /*34f0*/  LDS R21, [R0+0x1c00] ;  /* 0x001c000000157984 */ /* 0x000f620000000800 */
[----:B------:R-:W-:Y:S01]  /*3500*/  IADD3 R2, P0, R20, UR8, RZ ;  /* 0x0000000814027c10 */ /* 0x000fe2000ff1e0ff */
[----:B------:R-:W-:Y:S02]  /*3510*/  FADD R6, RZ, R6 ;  /* 0x00000006ff067221 */ /* 0x000fe40000000000 */
[----:B------:R-:W5:Y:S01]  /*3520*/  LDS R23, [R0+0x1e00] ;  /* 0x001e000000177984 */ /* 0x000f620000000800 */
[----:B------:R-:W-:-:S03]  /*3530*/  FADD R7, RZ, R7 ;  /* 0x00000007ff077221 */ /* 0x000fc60000000000 */
[----:B------:R-:W5:Y:S01]  /*3540*/  LDS R18, [R0+0x2200] ;  /* 0x0022000000127984 */ /* 0x000f620000000800 */
[----:B------:R-:W-:-:S03]  /*3550*/  FADD R8, RZ, R8 ;  /* 0x00000008ff087221 */ /* 0x000fc60000000000 */
        /* <DEDUP_REMOVED lines=18> */
[----:B------:R-:W-:Y:S01]  /*3680*/  FADD R18, R3, R18 ;  /* 0x0000001203127221 */ /* 0x000fe20000000000 */
[----:B------:R-:W-:Y:S01]  /*3690*/  IADD3.X R3, R30, UR9, RZ, P0, !PT ;  /* 0x000000091e037c10 */ /* 0x000fe200087fe4ff */
[----:B------:R-:W-:Y:S01]  /*36a0*/  ULDC.64 UR8, c[0x0][0x268] ;  /* 0x00009a0000087ab9 */ /* 0x000fe20000000a00 */
        /* <DEDUP_REMOVED lines=35> */
.L_x_7489:
        /* <DEDUP_REMOVED lines=8> */
.L_x_7492:
[----:B------:R-:W-:Y:S05]  /*3960*/  BSYNC B2 ;  /* 0x0000000000027941 */ /* 0x000fea0003800000 */
.L_x_7491:
        /* <DEDUP_REMOVED lines=8> */
.L_x_7493:
[----:B------:R-:W-:Y:S01]  /*39f0*/  FADD R14, R181, R14 ;  /* 0x0000000eb50e7221 */ /* 0x000fe20000000000 */
[----:B------:R-:W-:-:S04]  /*3a00*/  HFMA2.MMA R172, -RZ, RZ, 0, 1.1920928955078125e-07 ;  /* 0x00000002ffac7435 */ /* 0x000fc800000001ff */
[----:B------:R-:W-:Y:S02]  /*3a10*/  MOV R187, R14 ;  /* 0x0000000e00bb7202 */ /* 0x000fe40000000f00 */
[----:B------:R-:W-:-:S07]  /*3a20*/  MOV R18, R170 ;  /* 0x000000aa00127202 */ /* 0x000fce0000000f00 */
[----:B------:R-:W-:Y:S05]  /*3a30*/  WARPSYNC.COLLECTIVE R162, `(.L_x_7494) ;  /* 0x00000000a2087348 */ /* 0x000fea0003c00000 */
[----:B------:R0:W1:Y:S02]  /*3a40*/  SHFL.BFLY P0, R170, R187, R172, R189 ;  /* 0x0c0000acbbaa7389 */ /* 0x00006400000000bd */
[----:B01----:R-:W-:Y:S01]  /*3a50*/  ENDCOLLECTIVE ;  /* 0x000000000000791b */ /* 0x003fe20003800000 */
.L_x_7494:
[----:B------:R-:W-:-:S05]  /*3a60*/  FADD R18, R179, R18 ;  /* 0x00000012b3127221 */ /* 0x000fca0000000000 */
[----:B------:R-:W-:Y:S02]  /*3a70*/  MOV R187, R18 ;  /* 0x0000001200bb7202 */ /* 0x000fe40000000f00 */
[----:B------:R-:W-:-:S07]  /*3a80*/  MOV R183, R170 ;  /* 0x000000aa00b77202 */ /* 0x000fce0000000f00 */
[----:B------:R-:W-:Y:S05]  /*3a90*/  WARPSYNC.COLLECTIVE R162, `(.L_x_7495) ;  /* 0x00000000a2087348 */ /* 0x000fea0003c00000 */
[----:B------:R0:W1:Y:S02]  /*3aa0*/  SHFL.BFLY P0, R170, R187, R172, R189 ;  /* 0x0c0000acbbaa7389 */ /* 0x00006400000000bd */
[----:B01----:R-:W-:Y:S01]  /*3ab0*/  ENDCOLLECTIVE ;  /* 0x000000000000791b */ /* 0x003fe20003800000 */
.L_x_7495:
[----:B------:R-:W-:Y:S01]  /*3ac0*/  FADD R183, R14, R183 ;  /* 0x000000b70eb77221 */ /* 0x000fe20000000000 */
[----:B------:R-:W-:-:S04]  /*3ad0*/  HFMA2.MMA R172, -RZ, RZ, 0, 2.384185791015625e-07 ;  /* 0x00000004ffac7435 */ /* 0x000fc800000001ff */
[----:B------:R-:W-:Y:S02]  /*3ae0*/  MOV R187, R183 ;  /* 0x000000b700bb7202 */ /* 0x000fe40000000f00 */
[----:B------:R-:W-:-:S07]  /*3af0*/  MOV R185, R170 ;  /* 0x000000aa00b97202 */ /* 0x000fce0000000f00 */
[----:B------:R-:W-:Y:S05]  /*3b00*/  WARPSYNC.COLLECTIVE R162, `(.L_x_7496) ;  /* 0x00000000a2087348 */ /* 0x000fea0003c00000 */
[----:B------:R0:W1:Y:S02]  /*3b10*/  SHFL.BFLY P0, R170, R187, R172, R189 ;  /* 0x0c0000acbbaa7389 */ /* 0x00006400000000bd */
[----:B01----:R-:W-:Y:S01]  /*3b20*/  ENDCOLLECTIVE ;  /* 0x000000000000791b */ /* 0x003fe20003800000 */
.L_x_7496:
[----:B------:R-:W-:-:S05]  /*3b30*/  FADD R185, R18, R185 ;  /* 0x000000b912b97221 */ /* 0x000fca0000000000 */
[----:B------:R-:W-:Y:S02]  /*3b40*/  MOV R187, R185 ;  /* 0x000000b900bb7202 */ /* 0x000fe40000000f00 */
[----:B------:R-:W-:-:S07]  /*3b50*/  MOV R24, R170 ;  /* 0x000000aa00187202 */ /* 0x000fce0000000f00 */
[----:B------:R-:W-:Y:S05]  /*3b60*/  WARPSYNC.COLLECTIVE R162, `(.L_x_7497) ;  /* 0x00000000a2087348 */ /* 0x000fea0003c00000 */
[----:B------:R0:W1:Y:S02]  /*3b70*/  SHFL.BFLY P0, R170, R187, R172, R189 ;  /* 0x0c0000acbbaa7389 */ /* 0x00006400000000bd */
[----:B01----:R-:W-:Y:S01]  /*3b80*/  ENDCOLLECTIVE ;  /* 0x000000000000791b */ /* 0x003fe20003800000 */
.L_x_7497:
[----:B------:R-:W-:Y:S01]  /*3b90*/  FADD R24, R183, R24 ;  /* 0x00000018b7187221 */ /* 0x000fe20000000000 */
[----:B------:R-:W-:-:S04]  /*3ba0*/  HFMA2.MMA R172, -RZ, RZ, 0, 4.76837158203125e-07 ;  /* 0x00000008ffac7435 */ /* 0x000fc800000001ff */
[----:B------:R-:W-:Y:S02]  /*3bb0*/  MOV R187, R24 ;  /* 0x0000001800bb7202 */ /* 0x000fe40000000f00 */
[----:B------:R-:W-:-:S07]  /*3bc0*/  MOV R30, R170 ;  /* 0x000000aa001e7202 */ /* 0x000fce0000000f00 */
[----:B------:R-:W-:Y:S05]  /*3bd0*/  WARPSYNC.COLLECTIVE R162, `(.L_x_7498) ;  /* 0x00000000a2087348 */ /* 0x000fea0003c00000 */
[----:B------:R0:W1:Y:S02]  /*3be0*/  SHFL.BFLY P0, R170, R187, R172, R189 ;  /* 0x0c0000acbbaa7389 */ /* 0x00006400000000bd */
[----:B01----:R-:W-:Y:S01]  /*3bf0*/  ENDCOLLECTIVE ;  /* 0x000000000000791b */ /* 0x003fe20003800000 */
.L_x_7498:
[----:B------:R-:W-:-:S05]  /*3c00*/  FADD R30, R185, R30 ;  /* 0x0000001eb91e7221 */ /* 0x000fca0000000000 */
[----:B------:R-:W-:Y:S02]  /*3c10*/  MOV R187, R30 ;  /* 0x0000001e00bb7202 */ /* 0x000fe40000000f00 */
[----:B------:R-:W-:-:S07]  /*3c20*/  MOV R179, R170 ;  /* 0x000000aa00b37202 */ /* 0x000fce0000000f00 */
[----:B------:R-:W-:Y:S05]  /*3c30*/  WARPSYNC.COLLECTIVE R162, `(.L_x_7499) ;  /* 0x00000000a2087348 */ /* 0x000fea0003c00000 */
[----:B------:R0:W1:Y:S02]  /*3c40*/  SHFL.BFLY P0, R170, R187, R172, R189 ;  /* 0x0c0000acbbaa7389 */ /* 0x00006400000000bd */
[----:B01----:R-:W-:Y:S01]  /*3c50*/  ENDCOLLECTIVE ;  /* 0x000000000000791b */ /* 0x003fe20003800000 */
.L_x_7499:
[----:B------:R-:W-:Y:S01]  /*3c60*/  FADD R179, R24, R179 ;  /* 0x000000b318b37221 */ /* 0x000fe20000000000 */
[----:B------:R-:W-:-:S04]  /*3c70*/  HFMA2.MMA R172, -RZ, RZ, 0, 9.5367431640625e-07 ;  /* 0x00000010ffac7435 */ /* 0x000fc800000001ff */
[----:B------:R-:W-:Y:S02]  /*3c80*/  MOV R187, R179 ;  /* 0x000000b300bb7202 */ /* 0x000fe40000000f00 */
[----:B------:R-:W-:-:S07]  /*3c90*/  MOV R181, R170 ;  /* 0x000000aa00b57202 */ /* 0x000fce0000000f00 */
[----:B------:R-:W-:Y:S05]  /*3ca0*/  WARPSYNC.COLLECTIVE R162, `(.L_x_7500) ;  /* 0x00000000a2087348 */ /* 0x000fea0003c00000 */
[----:B------:R0:W1:Y:S02]  /*3cb0*/  SHFL.BFLY P0, R170, R187, R172, R189 ;  /* 0x0c0000acbbaa7389 */ /* 0x00006400000000bd */
[----:B01----:R-:W-:Y:S01]  /*3cc0*/  ENDCOLLECTIVE ;  /* 0x000000000000791b */ /* 0x003fe20003800000 */
.L_x_7500:
[----:B------:R-:W-:-:S05]  /*3cd0*/  FADD R181, R30, R181 ;  /* 0x000000b51eb57221 */ /* 0x000fca0000000000 */
[----:B------:R-:W-:Y:S02]  /*3ce0*/  MOV R187, R181 ;  /* 0x000000b500bb7202 */ /* 0x000fe40000000f00 */
[----:B------:R-:W-:-:S07]  /*3cf0*/  MOV R14, R170 ;  /* 0x000000aa000e7202 */ /* 0x000fce0000000f00 */
[----:B------:R-:W-:Y:S05]  /*3d00*/  WARPSYNC.COLLECTIVE R162, `(.L_x_7501) ;  /* 0x00000000a2087348 */ /* 0x000fea0003c00000 */
[----:B------:R0:W1:Y:S02]  /*3d10*/  SHFL.BFLY P0, R170, R187, R172, R189 ;  /* 0x0c0000acbbaa7389 */ /* 0x00006400000000bd */
[----:B01----:R-:W-:Y:S01]  /*3d20*/  ENDCOLLECTIVE ;  /* 0x000000000000791b */ /* 0x003fe20003800000 */
.L_x_7501:
[----:B------:R-:W-:Y:S01]  /*3d30*/  MOV R18, R170 ;  /* 0x000000aa00127202 */ /* 0x000fe20000000f00 */
[----:B------:R-:W-:Y:S06]  /*3d40*/  BRA `(.L_x_7502) ;  /* 0xffffffe400047947 */ /* 0x000fec000383ffff */
.L_x_7503:
        /* <DEDUP_REMOVED lines=11> */
.L_x_8126:


//--------------------- .text._ZN18transformer_engine13normalization28ln_bwd_finalize_tuned_kernelINS0_22Kernel_traits_finalizeILj1024E6__halffS3_fjLj1024ELj4ENS0_18Kernel_traits_baseILj1024ES3_fS3_fjLj1024EEEEEEEvNS0_20BackwardKernelParamsE --------------------------
	.section	.text._ZN18transformer_engine13normalization28ln_bwd_finalize_tuned_kernelINS0_22Kernel_traits_finalizeILj1024E6__halffS3_fjLj1024ELj4ENS0_18Kernel_traits_baseILj1024ES3_fS3_fjLj1024EEEEEEEvNS0_20BackwardKernelParamsE,"ax",@progbits
	.align	128
        .global         _ZN18transformer_engine13normalization28ln_bwd_finalize_tuned_kernelINS0_22Kernel_traits_finalizeILj1024E6__halffS3_fjLj1024ELj4ENS0_18Kernel_traits_baseILj1024ES3_fS3_fjLj1024EEEEEEEvNS0_20BackwardKernelParamsE
        .type           _ZN18transformer_engine13normalization28ln_bwd_finalize_tuned_kernelINS0_22Kernel_traits_finalizeILj1024E6__halffS3_fjLj1024ELj4ENS0_18Kernel_traits_baseILj1024ES3_fS3_fjLj1024EEEEEEEvNS0_20BackwardKernelParamsE,@function
        .size           _ZN18transformer_engine13normalization28ln_bwd_finalize_tuned_kernelINS0_22Kernel_traits_finalizeILj1024E6__halffS3_fjLj1024ELj4ENS0_18Kernel_traits_baseILj1024ES3_fS3_fjLj1024EEEEEEEvNS0_20BackwardKernelParamsE,(.L_x_8127 - _ZN18transformer_engine13normalization28ln_bwd_finalize_tuned_kernelINS0_22Kernel_traits_finalizeILj1024E6__halffS3_fjLj1024ELj4ENS0_18Kernel_traits_baseILj1024ES3_fS3_fjLj1024EEEEEEEvNS0_20BackwardKernelParamsE)
        .other          _ZN18transformer_engine13normalization28ln_bwd_finalize_tuned_kernelINS0_22Kernel_traits_finalizeILj1024E6__halffS3_fjLj1024ELj4ENS0_18Kernel_traits_baseILj1024ES3_fS3_fjLj1024EEEEEEEvNS0_20BackwardKernelParamsE,@"STO_CUDA_ENTRY STV_DEFAULT"
_ZN18transformer_engine13normalization28ln_bwd_finalize_tuned_kernelINS0_22Kernel_traits_finalizeILj1024E6__halffS3_fjLj1024ELj4ENS0_18Kernel_traits_baseILj1024ES3_fS3_fjLj1024EEEEEEEvNS0_20BackwardKernelParamsE:
.text._ZN18transformer_engine13normalization28ln_bwd_finalize_tuned_kernelINS0_22Kernel_traits_finalizeILj1024E6__halffS3_fjLj1024ELj4ENS0_18Kernel_traits_baseILj1024ES3_fS3_fjLj1024EEEEEEEvNS0_20BackwardKernelParamsE:
        /* <DEDUP_REMOVED lines=20> */
.L_x_7515:
        /* <DEDUP_REMOVED lines=28> */
.L_x_7508:
        /* <DEDUP_REMOVED lines=33> */
.L_x_7507:
[----:B------:R-:W-:Y:S05]  /*0510*/  BSYNC B1 ;  /* 0x0000000000017941 */ /* 0x000fea0003800000 */
.L_x_7506:
        /* <DEDUP_REMOVED lines=23> */
.L_x_7510:
[----:B------:R-:W-:Y:S05]  /*0690*/  BSYNC B1 ;  /* 0x0000000000017941 */ /* 0x000fea0003800000 */
.L_x_7509:
        /* <DEDUP_REMOVED lines=11> */
.L_x_7505:
[----:B------:R-:W-:Y:S05]  /*0750*/  BSYNC B0 ;  /* 0x0000000000007941 */ /* 0x000fea0003800000 */
.L_x_7504:
        /* <DEDUP_REMOVED lines=33> */
.L_x_7526:
[----:B------:R-:W-:Y:S01]  /*0970*/  @!P0 SHF.R.U32.HI R11, RZ, 0x3, R0 ;  /* 0x00000003ff0b8819 */ /* 0x000fe20000011600 */
[----:B--2---:R-:W-:Y:S01]  /*0980*/  FADD R13, R8, R13 ;  /* 0x0000000d080d7221 */ /* 0x004fe20000000000 */
[----:B-1----:R-:W-:Y:S02]  /*0990*/  FADD R9, R10, R9 ;  /* 0x000000090a097221 */ /* 0x002fe40000000000 */
[----:B0-----:R-:W-:-:S05]  /*09a0*/  @!P0 LOP3.LUT R8, R11, 0x1ffffffc, RZ, 0xc0, !PT ;  /* 0x1ffffffc0b088812 */ /* 0x001fca00078ec0ff */
[----:B------:R1:W-:Y:S04]  /*09b0*/  @!P0 STS [R8+UR4+0x2000], R13 ;  /* 0x0020000d08008988 */ /* 0x0003e80008000804 */
[----:B------:R1:W-:Y:S02]  /*09c0*/  @!P0 STS [R8+UR4+0x2080], R9 ;  /* 0x0020800908008988 */ /* 0x0003e40008000804 */
.L_x_7511:
        /* <DEDUP_REMOVED lines=18> */
.L_x_7514:
[----:B------:R-:W-:Y:S05]  /*0af0*/  BSYNC B0 ;  /* 0x0000000000007941 */ /* 0x000fea0003800000 */
.L_x_7513:
[C---:B------:R-:W-:Y:S01]  /*0b00*/  ISETP.GT.U32.AND P0, PT, R5.reuse, -0x401, PT ;  /* 0xfffffbff0500780c */ /* 0x040fe20003f04070 */
[----:B------:R-:W-:Y:S01]  /*0b10*/  VIADD R5, R5, 0x400 ;  /* 0x0000040005057836 */ /* 0x000fe20000000000 */
[----:B------:R-:W-:-:S11]  /*0b20*/  IADD3 R6, R6, 0x200, RZ ;  /* 0x0000020006067810 */ /* 0x000fd60007ffe0ff */
[----:B------:R-:W-:Y:S05]  /*0b30*/  @P0 BRA `(.L_x_7515) ;  /* 0xfffffff400800947 */ /* 0x000fea000383ffff */
[----:B------:R-:W-:Y:S05]  /*0b40*/  EXIT ;  /* 0x000000000000794d */ /* 0x000fea0003800000 */
.L_x_7512:
[----:B------:R-:W-:Y:S01]  /*0b50*/  HFMA2.MMA R21, -RZ, RZ, 0, 1.847743988037109375e-06 ;  /* 0x0000001fff157435 */ /* 0x000fe200000001ff */
[----:B0-----:R-:W-:Y:S01]  /*0b60*/  MOV R19, R10 ;  /* 0x0000000a00137202 */ /* 0x001fe20000000f00 */
[----:B------:R-:W-:Y:S01]  /*0b70*/  IMAD.MOV.U32 R18, RZ, RZ, 0x1 ;  /* 0x00000001ff127424 */ /* 0x000fe200078e00ff */
[----:B------:R-:W-:-:S08]  /*0b80*/  MOV R16, 0xffffffff ;  /* 0xffffffff00107802 */ /* 0x000fd00000000f00 */
[----:B-12---:R-:W-:Y:S05]  /*0b90*/  WARPSYNC.COLLECTIVE R16, `(.L_x_7516) ;  /* 0x0000000010087348 */ /* 0x006fea0003c00000 */
[----:B------:R0:W3:Y:S02]  /*0ba0*/  SHFL.BFLY P1, R17, R19, R18, R21 ;  /* 0x0c00001213117389 */ /* 0x0000e40000020015 */
[----:B0123--:R-:W-:Y:S01]  /*0bb0*/  ENDCOLLECTIVE ;  /* 0x000000000000791b */ /* 0x00ffe20003800000 */
.L_x_7516:
[----:B------:R-:W-:Y:S01]  /*0bc0*/  HFMA2.MMA R18, -RZ, RZ, 0, 1.1920928955078125e-07 ;  /* 0x00000002ff127435 */ /* 0x000fe200000001ff */
[----:B------:R-:W-:-:S04]  /*0bd0*/  IMAD.MOV.U32 R9, RZ, RZ, R17 ;  /* 0x000000ffff097224 */ /* 0x000fc800078e0011 */
[----:B------:R-:W-:-:S05]  /*0be0*/  FADD R9, R10, R9 ;  /* 0x000000090a097221 */ /* 0x000fca0000000000 */
[----:B------:R-:W-:-:S07]  /*0bf0*/  MOV R19, R9 ;  /* 0x0000000900137202 */ /* 0x000fce0000000f00 */
[----:B------:R-:W-:Y:S05]  /*0c00*/  WARPSYNC.COLLECTIVE R16, `(.L_x_7517) ;  /* 0x0000000010087348 */ /* 0x000fea0003c00000 */
[----:B------:R0:W1:Y:S02]  /*0c10*/  SHFL.BFLY P1, R17, R19, R18, R21 ;  /* 0x0c00001213117389 */ /* 0x0000640000020015 */
[----:B01----:R-:W-:Y:S01]  /*0c20*/  ENDCOLLECTIVE ;  /* 0x000000000000791b */ /* 0x003fe20003800000 */
.L_x_7517:
[----:B------:R-:W-:Y:S01]  /*0c30*/  HFMA2.MMA R18, -RZ, RZ, 0, 2.384185791015625e-07 ;  /* 0x00000004ff127435 */ /* 0x000fe200000001ff */
[----:B------:R-:W-:-:S04]  /*0c40*/  IMAD.MOV.U32 R12, RZ, RZ, R17 ;  /* 0x000000ffff0c7224 */ /* 0x000fc800078e0011 */
[----:B------:R-:W-:-:S05]  /*0c50*/  FADD R12, R9, R12 ;  /* 0x0000000c090c7221 */ /* 0x000fca0000000000 */
[----:B------:R-:W-:-:S07]  /*0c60*/  MOV R19, R12 ;  /* 0x0000000c00137202 */ /* 0x000fce0000000f00 */
[----:B------:R-:W-:Y:S05]  /*0c70*/  WARPSYNC.COLLECTIVE R16, `(.L_x_7518) ;  /* 0x0000000010087348 */ /* 0x000fea0003c00000 */
[----:B------:R0:W1:Y:S02]  /*0c80*/  SHFL.BFLY P1, R17, R19, R18, R21 ;  /* 0x0c00001213117389 */ /* 0x0000640000020015 */
[----:B01----:R-:W-:Y:S01]  /*0c90*/  ENDCOLLECTIVE ;  /* 0x000000000000791b */ /* 0x003fe20003800000 */
.L_x_7518:
[----:B------:R-:W-:Y:S01]  /*0ca0*/  HFMA2.MMA R18, -RZ, RZ, 0, 4.76837158203125e-07 ;  /* 0x00000008ff127435 */ /* 0x000fe200000001ff */
[----:B------:R-:W-:-:S04]  /*0cb0*/  IMAD.MOV.U32 R11, RZ, RZ, R17 ;  /* 0x000000ffff0b7224 */ /* 0x000fc800078e0011 */
[----:B------:R-:W-:-:S05]  /*0cc0*/  FADD R11, R12, R11 ;  /* 0x0000000b0c0b7221 */ /* 0x000fca0000000000 */
[----:B------:R-:W-:-:S07]  /*0cd0*/  MOV R19, R11 ;  /* 0x0000000b00137202 */ /* 0x000fce0000000f00 */
[----:B------:R-:W-:Y:S05]  /*0ce0*/  WARPSYNC.COLLECTIVE R16, `(.L_x_7519) ;  /* 0x0000000010087348 */ /* 0x000fea0003c00000 */
[----:B------:R0:W1:Y:S02]  /*0cf0*/  SHFL.BFLY P1, R17, R19, R18, R21 ;  /* 0x0c00001213117389 */ /* 0x0000640000020015 */
[----:B01----:R-:W-:Y:S01]  /*0d00*/  ENDCOLLECTIVE ;  /* 0x000000000000791b */ /* 0x003fe20003800000 */
.L_x_7519:
[----:B------:R-:W-:Y:S01]  /*0d10*/  HFMA2.MMA R18, -RZ, RZ, 0, 9.5367431640625e-07 ;  /* 0x00000010ff127435 */ /* 0x000fe200000001ff */
[----:B------:R-:W-:-:S04]  /*0d20*/  IMAD.MOV.U32 R10, RZ, RZ, R17 ;  /* 0x000000ffff0a7224 */ /* 0x000fc800078e0011 */
[----:B------:R-:W-:-:S05]  /*0d30*/  FADD R10, R11, R10 ;  /* 0x0000000a0b0a7221 */ /* 0x000fca0000000000 */
[----:B------:R-:W-:-:S07]  /*0d40*/  MOV R19, R10 ;  /* 0x0000000a00137202 */ /* 0x000fce0000000f00 */
[----:B------:R-:W-:Y:S05]  /*0d50*/  WARPSYNC.COLLECTIVE R16, `(.L_x_7520) ;  /* 0x0000000010087348 */ /* 0x000fea0003c00000 */
[----:B------:R0:W1:Y:S02]  /*0d60*/  SHFL.BFLY P1, R17, R19, R18, R21 ;  /* 0x0c00001213117389 */ /* 0x0000640000020015 */
[----:B01----:R-:W-:Y:S01]  /*0d70*/  ENDCOLLECTIVE ;  /* 0x000000000000791b */ /* 0x003fe20003800000 */
.L_x_7520:
[----:B------:R-:W-:Y:S01]  /*0d80*/  HFMA2.MMA R18, -RZ, RZ, 0, 5.9604644775390625e-08 ;  /* 0x00000001ff127435 */ /* 0x000fe200000001ff */
[----:B------:R-:W-:Y:S01]  /*0d90*/  MOV R19, R8 ;  /* 0x0000000800137202 */ /* 0x000fe20000000f00 */
[----:B------:R-:W-:-:S09]  /*0da0*/  IMAD.MOV.U32 R9, RZ, RZ, R17 ;  /* 0x000000ffff097224 */ /* 0x000fd200078e0011 */
[----:B------:R-:W-:Y:S05]  /*0db0*/  WARPSYNC.COLLECTIVE R16, `(.L_x_7521) ;  /* 0x0000000010087348 */ /* 0x000fea0003c00000 */
[----:B------:R0:W1:Y:S02]  /*0dc0*/  SHFL.BFLY P1, R17, R19, R18, R21 ;  /* 0x0c00001213117389 */ /* 0x0000640000020015 */
[----:B01----:R-:W-:Y:S01]  /*0dd0*/  ENDCOLLECTIVE ;  /* 0x000000000000791b */ /* 0x003fe20003800000 */
.L_x_7521:
[----:B------:R-:W-:Y:S01]  /*0de0*/  HFMA2.MMA R18, -RZ, RZ, 0, 1.1920928955078125e-07 ;  /* 0x00000002ff127435 */ /* 0x000fe200000001ff */
[----:B------:R-:W-:-:S04]  /*0df0*/  IMAD.MOV.U32 R11, RZ, RZ, R17 ;  /* 0x000000ffff0b7224 */ /* 0x000fc800078e0011 */
[----:B------:R-:W-:-:S05]  /*0e00*/  FADD R13, R8, R11 ;  /* 0x0000000b080d7221 */ /* 0x000fca0000000000 */
[----:B------:R-:W-:-:S07]  /*0e10*/  MOV R19, R13 ;  /* 0x0000000d00137202 */ /* 0x000fce0000000f00 */
[----:B------:R-:W-:Y:S05]  /*0e20*/  WARPSYNC.COLLECTIVE R16, `(.L_x_7522) ;  /* 0x0000000010087348 */ /* 0x000fea0003c00000 */
[----:B------:R0:W1:Y:S02]  /*0e30*/  SHFL.BFLY P1, R17, R19, R18, R21 ;  /* 0x0c00001213117389 */ /* 0x0000640000020015 */
[----:B01----:R-:W-:Y:S01]  /*0e40*/  ENDCOLLECTIVE ;  /* 0x000000000000791b */ /* 0x003fe20003800000 */
.L_x_7522:
[----:B------:R-:W-:Y:S01]  /*0e50*/  HFMA2.MMA R18, -RZ, RZ, 0, 2.384185791015625e-07 ;  /* 0x00000004ff127435 */ /* 0x000fe200000001ff */
[----:B------:R-:W-:-:S04]  /*0e60*/  IMAD.MOV.U32 R14, RZ, RZ, R17 ;  /* 0x000000ffff0e7224 */ /* 0x000fc800078e0011 */
[----:B------:R-:W-:-:S05]  /*0e70*/  FADD R14, R13, R14 ;  /* 0x0000000e0d0e7221 */ /* 0x000fca0000000000 */
[----:B------:R-:W-:-:S07]  /*0e80*/  MOV R19, R14 ;  /* 0x0000000e00137202 */ /* 0x000fce0000000f00 */
[----:B------:R-:W-:Y:S05]  /*0e90*/  WARPSYNC.COLLECTIVE R16, `(.L_x_7523) ;  /* 0x0000000010087348 */ /* 0x000fea0003c00000 */
[----:B------:R0:W1:Y:S02]  /*0ea0*/  SHFL.BFLY P1, R17, R19, R18, R21 ;  /* 0x0c00001213117389 */ /* 0x0000640000020015 */
[----:B01----:R-:W-:Y:S01]  /*0eb0*/  ENDCOLLECTIVE ;  /* 0x000000000000791b */ /* 0x003fe20003800000 */
.L_x_7523:
[----:B------:R-:W-:Y:S01]  /*0ec0*/  HFMA2.MMA R18, -RZ, RZ, 0, 4.76837158203125e-07 ;  /* 0x00000008ff127435 */ /* 0x000fe200000001ff */
[----:B------:R-:W-:-:S04]  /*0ed0*/  IMAD.MOV.U32 R15, RZ, RZ, R17 ;  /* 0x000000ffff0f7224 */ /* 0x000fc800078e0011 */
[----:B------:R-:W-:-:S05]  /*0ee0*/  FADD R15, R14, R15 ;  /* 0x0000000f0e0f7221 */ /* 0x000fca0000000000 */
[----:B------:R-:W-:-:S07]  /*0ef0*/  MOV R19, R15 ;  /* 0x0000000f00137202 */ /* 0x000fce0000000f00 */
[----:B------:R-:W-:Y:S05]  /*0f00*/  WARPSYNC.COLLECTIVE R16, `(.L_x_7524) ;  /* 0x0000000010087348 */ /* 0x000fea0003c00000 */
[----:B------:R0:W1:Y:S02]  /*0f10*/  SHFL.BFLY P1, R17, R19, R18, R21 ;  /* 0x0c00001213117389 */ /* 0x0000640000020015 */
[----:B01----:R-:W-:Y:S01]  /*0f20*/  ENDCOLLECTIVE ;  /* 0x000000000000791b */ /* 0x003fe20003800000 */
.L_x_7524:
[----:B------:R-:W-:Y:S01]  /*0f30*/  HFMA2.MMA R18, -RZ, RZ, 0, 9.5367431640625e-07 ;  /* 0x00000010ff127435 */ /* 0x000fe200000001ff */
[----:B------:R-:W-:-:S04]  /*0f40*/  IMAD.MOV.U32 R8, RZ, RZ, R17 ;  /* 0x000000ffff087224 */ /* 0x000fc800078e0011 */
[----:B------:R-:W-:-:S05]  /*0f50*/  FADD R8, R15, R8 ;  /* 0x000000080f087221 */ /* 0x000fca0000000000 */
[----:B------:R-:W-:-:S07]  /*0f60*/  MOV R19, R8 ;  /* 0x0000000800137202 */ /* 0x000fce0000000f00 */
[----:B------:R-:W-:Y:S05]  /*0f70*/  WARPSYNC.COLLECTIVE R16, `(.L_x_7525) ;  /* 0x0000000010087348 */ /* 0x000fea0003c00000 */
[----:B------:R0:W1:Y:S02]  /*0f80*/  SHFL.BFLY P1, R17, R19, R18, R21 ;  /* 0x0c00001213117389 */ /* 0x0000640000020015 */
[----:B01----:R-:W-:Y:S01]  /*0f90*/  ENDCOLLECTIVE ;  /* 0x000000000000791b */ /* 0x003fe20003800000 */
.L_x_7525:
[----:B------:R-:W-:Y:S01]  /*0fa0*/  MOV R13, R17 ;  /* 0x00000011000d7202 */ /* 0x000fe20000000f00 */
[----:B------:R-:W-:Y:S06]  /*0fb0*/  BRA `(.L_x_7526) ;  /* 0xfffffff8006c7947 */ /* 0x000fec000383ffff */
.L_x_7527:
        /* <DEDUP_REMOVED lines=12> */
.L_x_8127:


//--------------------- .text._ZN18transformer_engine13normalization19ln_bwd_tuned_kernelINS0_13Kernel_traitsI6__halffS3_fjLj1024ELj1ELj4ELj1ELj16ENS0_18Kernel_traits_baseILj1024ES3_fS3_fjLj128EEEEEEEvNS0_20BackwardKernelParamsE --------------------------
	.section	.text._ZN18transformer_engine13normalization19ln_bwd_tuned_kernelINS0_13Kernel_traitsI6__halffS3_fjLj1024ELj1ELj4ELj1ELj16ENS0_18Kernel_traits_baseILj1024ES3_fS3_fjLj128EEEEEEEvNS0_20BackwardKernelParamsE,"ax",@progbits
	.align	128
        .global         _ZN18transformer_engine13normalization19ln_bwd_tuned_kernelINS0_13Kernel_traitsI6__halffS3_fjLj1024ELj1ELj4ELj1ELj16ENS0_18Kernel_traits_baseILj1024ES3_fS3_fjLj128EEEEEEEvNS0_20BackwardKernelParamsE
        .type           _ZN18transformer_engine13normalization19ln_bwd_tuned_kernelINS0_13Kernel_traitsI6__halffS3_fjLj1024ELj1ELj4ELj1ELj16ENS0_18Kernel_traits_baseILj1024ES3_fS3_fjLj128EEEEEEEvNS0_20BackwardKernelParamsE,@function
        .size           _ZN18transformer_engine13normalization19ln_bwd_tuned_kernelINS0_13Kernel_traitsI6__halffS3_fjLj1024ELj1ELj4ELj1ELj16ENS0_18Kernel_traits_baseILj1024ES3_fS3_fjLj128EEEEEEEvNS0_20BackwardKernelParamsE,(.L_x_8128 - _ZN18transformer_engine13normalization19ln_bwd_tuned_kernelINS0_13Kernel_traitsI6__halffS3_fjLj1024ELj1ELj4ELj1ELj16ENS0_18Kernel_traits_baseILj1024ES3_fS3_fjLj128EEEEEEEvNS0_20BackwardKernelParamsE)
        .other          _ZN18transformer_engine13normalization19ln_bwd_tuned_kernelINS0_13Kernel_traitsI6__halffS3_fjLj1024ELj1ELj4ELj1ELj16ENS0_18Kernel_traits_baseILj1024ES3_fS3_fjLj128EEEEEEEvNS0_20BackwardKernelParamsE,@"STO_CUDA_ENTRY STV_DEFAULT"
_ZN18transformer_engine13normalization19ln_bwd_tuned_kernelINS0_13Kernel_traitsI6__halffS3_fjLj1024ELj1ELj4ELj1ELj16ENS0_18Kernel_traits_baseILj1024ES3_fS3_fjLj128EEEEEEEvNS0_20BackwardKernelParamsE:
.text._ZN18transformer_engine13normalization19ln_bwd_tuned_kernelINS0_13Kernel_traitsI6__halffS3_fjLj1024ELj1ELj4ELj1ELj16ENS0_18Kernel_traits_baseILj1024ES3_fS3_fjLj128EEEEEEEvNS0_20BackwardKernelParamsE:
        /* <DEDUP_REMOVED lines=168> */
[C---:B------:R-:W-:Y:S01]  /*0a80*/  FADD R120, R119.reuse, R120 ;  /* 0x0000007877787221 */ /* 0x040fe20000000000 */
[----:B------:R-:W-:-:S07]  /*0a90*/  FADD R119, R119, R14 ;  /* 0x0000000e77777221 */ /* 0x000fce0000000000 */
.L_x_7532:
        /* <DEDUP_REMOVED lines=42> */
[----:B------:R-:W3:Y:S02]  /*0d40*/  LDG.E.64 R40, desc[UR4][R40.64] ;  /* 0x0000000428287981 */ /* 0x000ee4000c1e1b00 */
[--C-:B------:R-:W-:Y:S02]  /*0d50*/  IMAD.WIDE.U32 R50, R153, 0x8, R42.reuse ;  /* 0x0000000899327825 */ /* 0x100fe400078e002a */
[----:B------:R-:W3:Y:S04]  /*0d60*/  LDG.E.64 R46, desc[UR4][R46.64] ;  /* 0x000000042e2e7981 */ /* 0x000ee8000c1e1b00 */
        /* <DEDUP_REMOVED lines=34> */
[----:B------:R-:W-:Y:S01]  /*0f90*/  FADD R5, -R0, R34 ;  /* 0x0000002200057221 */ /* 0x000fe20000000100 */
[----:B---3--:R-:W-:Y:S01]  /*0fa0*/  SHF.R.U64 R27, R2, 0x10, R3 ;  /* 0x00000010021b7819 */ /* 0x008fe20000001203 */
[----:B------:R-:W-:Y:S01]  /*0fb0*/  FADD R35, -R0, R35 ;  /* 0x0000002300237221 */ /* 0x000fe20000000100 */
[----:B------:R-:W-:-:S02]  /*0fc0*/  HADD2.F32 R31, -RZ, R2.H0_H0 ;  /* 0x20000002ff1f7230 */ /* 0x000fc40000004100 */
[----:B------:R-:W-:Y:S01]  /*0fd0*/  FMUL R0, R191, R38 ;  /* 0x00000026bf007220 */ /* 0x000fe20000400000 */
[----:B------:R-:W-:Y:S02]  /*0fe0*/  HADD2.F32 R27, -RZ, R27.H0_H0 ;  /* 0x2000001bff1b7230 */ /* 0x000fe40000004100 */
[----:B------:R-:W-:Y:S01]  /*0ff0*/  FADD R116, R31, R116 ;  /* 0x000000741f747221 */ /* 0x000fe20000000000 */
[----:B------:R-:W-:Y:S01]  /*1000*/  HADD2.F32 R23, -RZ, R36.H0_H0 ;  /* 0x20000024ff177230 */ /* 0x000fe20000004100 */
[----:B------:R-:W-:Y:S01]  /*1010*/  SHF.R.U64 R6, R36, 0x10, R37 ;  /* 0x0000001024067819 */ /* 0x000fe20000001225 */
[----:B------:R-:W-:Y:S01]  /*1020*/  FMUL R36, R38, R193 ;  /* 0x000000c126247220 */ /* 0x000fe20000400000 */
[-C--:B------:R-:W-:Y:S01]  /*1030*/  FFMA R117, R0, R31.reuse, R117 ;  /* 0x0000001f00757223 */ /* 0x080fe20000000075 */
[----:B------:R-:W-:Y:S01]  /*1040*/  FMUL R31, R150, R31 ;  /* 0x0000001f961f7220 */ /* 0x000fe20000400000 */
[----:B------:R-:W-:Y:S01]  /*1050*/  SHF.R.U32.HI R25, RZ, 0x10, R3 ;  /* 0x00000010ff197819 */ /* 0x000fe20000011603 */
[----:B------:R-:W-:Y:S01]  /*1060*/  HADD2.F32 R29, -RZ, R3.H0_H0 ;  /* 0x20000003ff1d7230 */ /* 0x000fe20000004100 */
[--C-:B------:R-:W-:Y:S01]  /*1070*/  SHF.R.U64 R162, R44, 0x10, R45.reuse ;  /* 0x000000102ca27819 */ /* 0x100fe2000000122d */
[----:B------:R-:W-:Y:S01]  /*1080*/  HADD2.F32 R4, -RZ, R45.H0_H0 ;  /* 0x2000002dff047230 */ /* 0x000fe20000004100 */
[----:B------:R-:W-:Y:S01]  /*1090*/  SHF.R.U32.HI R156, RZ, 0x10, R45 ;  /* 0x00000010ff9c7819 */ /* 0x000fe2000001162d */
[----:B------:R-:W-:Y:S01]  /*10a0*/  HADD2.F32 R45, -RZ, R48.H0_H0 ;  /* 0x20000030ff2d7230 */ /* 0x000fe20000004100 */
[----:B------:R-:W-:Y:S01]  /*10b0*/  SHF.R.U64 R164, R48, 0x10, R49 ;  /* 0x0000001030a47819 */ /* 0x000fe20000001231 */
[----:B------:R-:W-:Y:S01]  /*10c0*/  FMUL R34, R38, R195 ;  /* 0x000000c326227220 */ /* 0x000fe20000400000 */
[-C--:B------:R-:W-:Y:S01]  /*10d0*/  FFMA R115, R36, R27.reuse, R115 ;  /* 0x0000001b24737223 */ /* 0x080fe20000000073 */
[----:B------:R-:W-:Y:S01]  /*10e0*/  FADD R114, R27, R114 ;  /* 0x000000721b727221 */ /* 0x000fe20000000000 */
[----:B------:R-:W-:Y:S01]  /*10f0*/  FMUL R27, R134, R27 ;  /* 0x0000001b861b7220 */ /* 0x000fe20000400000 */
[----:B------:R-:W-:Y:S01]  /*1100*/  FADD R48, RZ, R31 ;  /* 0x0000001fff307221 */ /* 0x000fe20000000000 */
[----:B------:R-:W-:Y:S01]  /*1110*/  FFMA R191, R0, R31, RZ ;  /* 0x0000001f00bf7223 */ /* 0x000fe200000000ff */
[----:B------:R-:W-:Y:S01]  /*1120*/  HADD2.F32 R25, -RZ, R25.H0_H0 ;  /* 0x20000019ff197230 */ /* 0x000fe20000004100 */
[----:B------:R-:W-:Y:S01]  /*1130*/  SHF.R.U64 R176, R40, 0x10, R41 ;  /* 0x0000001028b07819 */ /* 0x000fe20000001229 */
[----:B------:R-:W-:-:S02]  /*1140*/  HADD2.F32 R17, -RZ, R40.H0_H0 ;  /* 0x20000028ff117230 */ /* 0x000fc40000004100 */
[----:B------:R-:W-:Y:S01]  /*1150*/  FMUL R32, R38, R7 ;  /* 0x0000000726207220 */ /* 0x000fe20000400000 */
[----:B------:R-:W-:Y:S01]  /*1160*/  FADD R112, R29, R112 ;  /* 0x000000701d707221 */ /* 0x000fe20000000000 */
[-C--:B------:R-:W-:Y:S01]  /*1170*/  FFMA R113, R34, R29.reuse, R113 ;  /* 0x0000001d22717223 */ /* 0x080fe20000000071 */
[----:B------:R-:W-:Y:S02]  /*1180*/  HADD2.F32 R40, -RZ, R47.H0_H0 ;  /* 0x2000002fff287230 */ /* 0x000fe40000004100 */
        /* <DEDUP_REMOVED lines=18> */
[--C-:B------:R-:W-:Y:S01]  /*12b0*/  SHF.R.U64 R160, R46, 0x10, R47.reuse ;  /* 0x000000102ea07819 */ /* 0x100fe2000000122f */
[----:B------:R-:W-:Y:S01]  /*12c0*/  HADD2.F32 R193, -RZ, R6.H0_H0 ;  /* 0x20000006ffc17230 */ /* 0x000fe20000004100 */
[----:B------:R-:W-:Y:S01]  /*12d0*/  SHF.R.U32.HI R158, RZ, 0x10, R47 ;  /* 0x00000010ff9e7819 */ /* 0x000fe2000001162f */
[----:B------:R-:W-:Y:S01]  /*12e0*/  FADD R108, R23, R108 ;  /* 0x0000006c176c7221 */ /* 0x000fe20000000000 */
[-C--:B------:R-:W-:Y:S01]  /*12f0*/  FFMA R109, R30, R23.reuse, R109 ;  /* 0x000000171e6d7223 */ /* 0x080fe2000000006d */
[----:B------:R-:W-:Y:S01]  /*1300*/  HADD2.F32 R47, -RZ, R50.H0_H0 ;  /* 0x20000032ff2f7230 */ /* 0x000fe20000004100 */
[----:B------:R-:W-:Y:S01]  /*1310*/  SHF.R.U64 R168, R50, 0x10, R51 ;  /* 0x0000001032a87819 */ /* 0x000fe20000001233 */
[----:B------:R-:W-:Y:S01]  /*1320*/  FMUL R23, R148, R23 ;  /* 0x0000001794177220 */ /* 0x000fe20000400000 */
[----:B------:R-:W-:Y:S01]  /*1330*/  FADD R48, R48, R25 ;  /* 0x0000001930307221 */ /* 0x000fe20000000000 */
[----:B------:R-:W-:-:S02]  /*1340*/  HADD2.F32 R50, -RZ, R51.H0_H0 ;  /* 0x20000033ff327230 */ /* 0x000fc40000004100 */
[----:B------:R-:W-:Y:S01]  /*1350*/  FFMA R191, R32, R25, R191 ;  /* 0x0000001920bf7223 */ /* 0x000fe200000000bf */
[----:B------:R-:W-:Y:S01]  /*1360*/  HADD2.F32 R22, -RZ, R37.H0_H0 ;  /* 0x20000025ff167230 */ /* 0x000fe20000004100 */
[----:B------:R-:W-:Y:S01]  /*1370*/  SHF.R.U32.HI R174, RZ, 0x10, R37 ;  /* 0x00000010ffae7819 */ /* 0x000fe20000011625 */
[----:B------:R-:W-:Y:S01]  /*1380*/  FADD R90, R45, R90 ;  /* 0x0000005a2d5a7221 */ /* 0x000fe20000000000 */
[----:B------:R-:W-:Y:S01]  /*1390*/  SHF.R.U32.HI R51, RZ, 0x10, R51 ;  /* 0x00000010ff337819 */ /* 0x000fe20000011633 */
[-C--:B------:R-:W-:Y:S01]  /*13a0*/  FFMA R65, R40, R45.reuse, R65 ;  /* 0x0000002d28417223 */ /* 0x080fe20000000041 */
[----:B------:R-:W-:Y:S01]  /*13b0*/  FMUL R39, R140, R45 ;  /* 0x0000002d8c277220 */ /* 0x000fe20000400000 */
[C---:B------:R-:W-:Y:S01]  /*13c0*/  FMUL R26, R38.reuse, R199 ;  /* 0x000000c7261a7220 */ /* 0x040fe20000400000 */
[----:B------:R-:W-:Y:S01]  /*13d0*/  FMUL R45, R38, R169 ;  /* 0x000000a9262d7220 */ /* 0x000fe20000400000 */
[----:B------:R-:W-:Y:S01]  /*13e0*/  FMUL R169, R132, R193 ;  /* 0x000000c184a97220 */ /* 0x000fe20000400000 */
[----:B------:R-:W-:Y:S01]  /*13f0*/  FADD R48, R48, R23 ;  /* 0x0000001730307221 */ /* 0x000fe20000000000 */
[----:B------:R-:W-:Y:S01]  /*1400*/  FMUL R28, R38, R9 ;  /* 0x00000009261c7220 */ /* 0x000fe20000400000 */
[----:B------:R-:W-:Y:S01]  /*1410*/  FFMA R191, R30, R23, R191 ;  /* 0x000000171ebf7223 */ /* 0x000fe200000000bf */
[----:B------:R-:W-:-:S02]  /*1420*/  HADD2.F32 R174, -RZ, R174.H0_H0 ;  /* 0x200000aeffae7230 */ /* 0x000fc40000004100 */
[----:B------:R-:W-:Y:S01]  /*1430*/  FADD R104, R22, R104 ;  /* 0x0000006816687221 */ /* 0x000fe20000000000 */
[-C--:B------:R-:W-:Y:S01]  /*1440*/  FFMA R105, R26, R22.reuse, R105 ;  /* 0x000000161a697223 */ /* 0x080fe20000000069 */
[----:B------:R-:W-:Y:S02]  /*1450*/  HADD2.F32 R170, -RZ, R51.H0_H0 ;  /* 0x20000033ffaa7230 */ /* 0x000fe40000004100 */
[----:B------:R-:W-:Y:S01]  /*1460*/  FMUL R22, R147, R22 ;  /* 0x0000001693167220 */ /* 0x000fe20000400000 */
[----:B------:R-:W-:Y:S01]  /*1470*/  FADD R51, R48, R169 ;  /* 0x000000a930337221 */ /* 0x000fe20000000000 */
[----:B------:R-:W-:Y:S01]  /*1480*/  HADD2.F32 R3, -RZ, R41.H0_H0 ;  /* 0x20000029ff037230 */ /* 0x000fe20000004100 */
[----:B------:R-:W-:Y:S01]  /*1490*/  SHF.R.U32.HI R172, RZ, 0x10, R41 ;  /* 0x00000010ffac7819 */ /* 0x000fe20000011629 */
        /* <DEDUP_REMOVED lines=16> */
[----:B------:R-:W-:Y:S02]  /*15a0*/  HADD2.F32 R215, -RZ, R46.H0_H0 ;  /* 0x2000002effd77230 */ /* 0x000fe40000004100 */
[C---:B------:R-:W-:Y:S01]  /*15b0*/  FMUL R21, R38.reuse, R13 ;  /* 0x0000000d26157220 */ /* 0x040fe20000400000 */
[----:B------:R-:W-:Y:S01]  /*15c0*/  FMUL R46, R38, R175 ;  /* 0x000000af262e7220 */ /* 0x000fe20000400000 */
[----:B------:R-:W-:Y:S01]  /*15d0*/  FMUL R48, R130, R176 ;  /* 0x000000b082307220 */ /* 0x000fe20000400000 */
[----:B------:R-:W-:Y:S01]  /*15e0*/  FADD R175, R174, R17 ;  /* 0x00000011aeaf7221 */ /* 0x000fe20000000000 */
[----:B------:R-:W-:Y:S01]  /*15f0*/  FFMA R174, R20, R17, R191 ;  /* 0x0000001114ae7223 */ /* 0x000fe200000000bf */
[----:B------:R-:W-:-:S02]  /*1600*/  HADD2.F32 R172, -RZ, R172.H0_H0 ;  /* 0x200000acffac7230 */ /* 0x000fc40000004100 */
[----:B------:R-:W-:Y:S01]  /*1610*/  FFMA R52, R21, R176, R52 ;  /* 0x000000b015347223 */ /* 0x000fe20000000034 */
[----:B------:R-:W-:Y:S01]  /*1620*/  FADD R77, R176, R77 ;  /* 0x0000004db04d7221 */ /* 0x000fe20000000000 */
[C---:B------:R-:W-:Y:S01]  /*1630*/  FMUL R19, R38.reuse, R15 ;  /* 0x0000000f26137220 */ /* 0x040fe20000400000 */
[----:B------:R-:W-:Y:S01]  /*1640*/  FMUL R9, R145, R3 ;  /* 0x0000000391097220 */ /* 0x000fe20000400000 */
[----:B------:R-:W-:Y:S01]  /*1650*/  FADD R176, R175, R48 ;  /* 0x00000030afb07221 */ /* 0x000fe20000000000 */
[C---:B------:R-:W-:Y:S01]  /*1660*/  FMUL R18, R38.reuse, R205 ;  /* 0x000000cd26127220 */ /* 0x040fe20000400000 */
[----:B------:R-:W-:Y:S01]  /*1670*/  FFMA R175, R21, R48, R174 ;  /* 0x0000003015af7223 */ /* 0x000fe200000000ae */
[----:B------:R-:W-:Y:S01]  /*1680*/  HADD2.F32 R37, -RZ, R49.H0_H0 ;  /* 0x20000031ff257230 */ /* 0x000fe20000004100 */
[----:B------:R-:W-:Y:S01]  /*1690*/  SHF.R.U32.HI R166, RZ, 0x10, R49 ;  /* 0x00000010ffa67819 */ /* 0x000fe20000011631 */
        /* <DEDUP_REMOVED lines=10> */
[----:B------:R-:W-:-:S02]  /*1740*/  HADD2.F32 R162, -RZ, R162.H0_H0 ;  /* 0x200000a2ffa27230 */ /* 0x000fc40000004100 */
[----:B------:R-:W-:Y:S01]  /*1750*/  FMUL R15, R38, R209 ;  /* 0x000000d1260f7220 */ /* 0x000fe20000400000 */
[----:B------:R-:W-:Y:S01]  /*1760*/  FMUL R8, R144, R41 ;  /* 0x0000002990087220 */ /* 0x000fe20000400000 */
[----:B------:R-:W-:Y:S01]  /*1770*/  FADD R177, R177, R50 ;  /* 0x00000032b1b17221 */ /* 0x000fe20000000000 */
[----:B------:R-:W-:Y:S01]  /*1780*/  FMUL R16, R38, R207 ;  /* 0x000000cf26107220 */ /* 0x000fe20000400000 */
[----:B------:R-:W-:Y:S01]  /*1790*/  FFMA R175, R19, R50, R172 ;  /* 0x0000003213af7223 */ /* 0x000fe200000000ac */
        /* <DEDUP_REMOVED lines=15> */
[----:B------:R-:W-:Y:S01]  /*1890*/  FMUL R12, R38, R11 ;  /* 0x0000000b260c7220 */ /* 0x000fe20000400000 */
[----:B------:R-:W-:-:S02]  /*18a0*/  HADD2.F32 R160, -RZ, R160.H0_H0 ;  /* 0x200000a0ffa07230 */ /* 0x000fc40000004100 */
        /* <DEDUP_REMOVED lines=115> */
.L_x_7544:
        /* <DEDUP_REMOVED lines=122> */
.L_x_7530:
        /* <DEDUP_REMOVED lines=51> */
.L_x_7529:
[----:B------:R-:W-:Y:S05]  /*2ab0*/  BSYNC B0 ;  /* 0x0000000000007941 */ /* 0x000fea0003800000 */
.L_x_7528:
        /* <DEDUP_REMOVED lines=183> */
.L_x_7531:
        /* <DEDUP_REMOVED lines=8> */
.L_x_7534:
[----:B------:R-:W-:Y:S05]  /*36b0*/  BSYNC B2 ;  /* 0x0000000000027941 */ /* 0x000fea0003800000 */
.L_x_7533:
        /* <DEDUP_REMOVED lines=8> */
.L_x_7535:
[----:B------:R-:W-:Y:S01]  /*3740*/  FADD R175, R2, R175 ;  /* 0x000000af02af7221 */ /* 0x000fe20000000000 */
[----:B------:R-:W-:-:S04]  /*3750*/  HFMA2.MMA R184, -RZ, RZ, 0, 1.1920928955078125e-07 ;  /* 0x00000002ffb87435 */ /* 0x000fc800000001ff */
[----:B------:R-:W-:Y:S02]  /*3760*/  MOV R183, R175 ;  /* 0x000000af00b77202 */ /* 0x000fe40000000f00 */
[----:B------:R-:W-:-:S07]  /*3770*/  MOV R177, R182 ;  /* 0x000000b600b17202 */ /* 0x000fce0000000f00 */
[----:B------:R-:W-:Y:S05]  /*3780*/  WARPSYNC.COLLECTIVE R180, `(.L_x_7536) ;  /* 0x00000000b4087348 */ /* 0x000fea0003c00000 */
[----:B------:R0:W1:Y:S02]  /*3790*/  SHFL.BFLY P0, R182, R183, R184, R185 ;  /* 0x0c0000b8b7b67389 */ /* 0x00006400000000b9 */
[----:B01----:R-:W-:Y:S01]  /*37a0*/  ENDCOLLECTIVE ;  /* 0x000000000000791b */ /* 0x003fe20003800000 */
.L_x_7536:
[----:B------:R-:W-:-:S05]  /*37b0*/  FADD R177, R174, R177 ;  /* 0x000000b1aeb17221 */ /* 0x000fca0000000000 */
[----:B------:R-:W-:Y:S02]  /*37c0*/  MOV R183, R177 ;  /* 0x000000b100b77202 */ /* 0x000fe40000000f00 */
[----:B------:R-:W-:-:S07]  /*37d0*/  MOV R176, R182 ;  /* 0x000000b600b07202 */ /* 0x000fce0000000f00 */
[----:B------:R-:W-:Y:S05]  /*37e0*/  WARPSYNC.COLLECTIVE R180, `(.L_x_7537) ;  /* 0x00000000b4087348 */ /* 0x000fea0003c00000 */
[----:B------:R0:W1:Y:S02]  /*37f0*/  SHFL.BFLY P0, R182, R183, R184, R185 ;  /* 0x0c0000b8b7b67389 */ /* 0x00006400000000b9 */
[----:B01----:R-:W-:Y:S01]  /*3800*/  ENDCOLLECTIVE ;  /* 0x000000000000791b */ /* 0x003fe20003800000 */
.L_x_7537:
[----:B------:R-:W-:Y:S01]  /*3810*/  FADD R176, R175, R176 ;  /* 0x000000b0afb07221 */ /* 0x000fe20000000000 */
[----:B------:R-:W-:-:S04]  /*3820*/  HFMA2.MMA R184, -RZ, RZ, 0, 2.384185791015625e-07 ;  /* 0x00000004ffb87435 */ /* 0x000fc800000001ff */
[----:B------:R-:W-:Y:S02]  /*3830*/  MOV R183, R176 ;  /* 0x000000b000b77202 */ /* 0x000fe40000000f00 */
[----:B------:R-:W-:-:S07]  /*3840*/  MOV R178, R182 ;  /* 0x000000b600b27202 */ /* 0x000fce0000000f00 */
[----:B------:R-:W-:Y:S05]  /*3850*/  WARPSYNC.COLLECTIVE R180, `(.L_x_7538) ;  /* 0x00000000b4087348 */ /* 0x000fea0003c00000 */
[----:B------:R0:W1:Y:S02]  /*3860*/  SHFL.BFLY P0, R182, R183, R184, R185 ;  /* 0x0c0000b8b7b67389 */ /* 0x00006400000000b9 */
[----:B01----:R-:W-:Y:S01]  /*3870*/  ENDCOLLECTIVE ;  /* 0x000000000000791b */ /* 0x003fe20003800000 */
.L_x_7538:
[----:B------:R-:W-:-:S05]  /*3880*/  FADD R178, R177, R178 ;  /* 0x000000b2b1b27221 */ /* 0x000fca0000000000 */
[----:B------:R-:W-:Y:S02]  /*3890*/  MOV R183, R178 ;  /* 0x000000b200b77202 */ /* 0x000fe40000000f00 */
[----:B------:R-:W-:-:S07]  /*38a0*/  MOV R179, R182 ;  /* 0x000000b600b37202 */ /* 0x000fce0000000f00 */
[----:B------:R-:W-:Y:S05]  /*38b0*/  WARPSYNC.COLLECTIVE R180, `(.L_x_7539) ;  /* 0x00000000b4087348 */ /* 0x000fea0003c00000 */
[----:B------:R0:W1:Y:S02]  /*38c0*/  SHFL.BFLY P0, R182, R183, R184, R185 ;  /* 0x0c0000b8b7b67389 */ /* 0x00006400000000b9 */
[----:B01----:R-:W-:Y:S01]  /*38d0*/  ENDCOLLECTIVE ;  /* 0x000000000000791b */ /* 0x003fe20003800000 */
.L_x_7539:
[----:B------:R-:W-:Y:S01]  /*38e0*/  FADD R179, R176, R179 ;  /* 0x000000b3b0b37221 */ /* 0x000fe20000000000 */
[----:B------:R-:W-:-:S04]  /*38f0*/  HFMA2.MMA R184, -RZ, RZ, 0, 4.76837158203125e-07 ;  /* 0x00000008ffb87435 */ /* 0x000fc800000001ff */
[----:B------:R-:W-:Y:S02]  /*3900*/  MOV R183, R179 ;  /* 0x000000b300b77202 */ /* 0x000fe40000000f00 */
[----:B------:R-:W-:-:S07]  /*3910*/  MOV R181, R182 ;  /* 0x000000b600b57202 */ /* 0x000fce0000000f00 */
[----:B------:R-:W-:Y:S05]  /*3920*/  WARPSYNC.COLLECTIVE R180, `(.L_x_7540) ;  /* 0x00000000b4087348 */ /* 0x000fea0003c00000 */
[----:B------:R0:W1:Y:S02]  /*3930*/  SHFL.BFLY P0, R182, R183, R184, R185 ;  /* 0x0c0000b8b7b67389 */ /* 0x00006400000000b9 */
[----:B01----:R-:W-:Y:S01]  /*3940*/  ENDCOLLECTIVE ;  /* 0x000000000000791b */ /* 0x003fe20003800000 */
.L_x_7540:
[----:B------:R-:W-:-:S05]  /*3950*/  FADD R181, R178, R181 ;  /* 0x000000b5b2b57221 */ /* 0x000fca0000000000 */
[----:B------:R-:W-:Y:S02]  /*3960*/  MOV R183, R181 ;  /* 0x000000b500b77202 */ /* 0x000fe40000000f00 */
[----:B------:R-:W-:-:S07]  /*3970*/  MOV R2, R182 ;  /* 0x000000b600027202 */ /* 0x000fce0000000f00 */
[----:B------:R-:W-:Y:S05]  /*3980*/  WARPSYNC.COLLECTIVE R180, `(.L_x_7541) ;  /* 0x00000000b4087348 */ /* 0x000fea0003c00000 */
[----:B------:R0:W1:Y:S02]  /*3990*/  SHFL.BFLY P0, R182, R183, R184, R185 ;  /* 0x0c0000b8b7b67389 */ /* 0x00006400000000b9 */
[----:B01----:R-:W-:Y:S01]  /*39a0*/  ENDCOLLECTIVE ;  /* 0x000000000000791b */ /* 0x003fe20003800000 */
.L_x_7541:
[----:B------:R-:W-:Y:S01]  /*39b0*/  FADD R2, R179, R2 ;  /* 0x00000002b3027221 */ /* 0x000fe20000000000 */
[----:B------:R-:W-:-:S04]  /*39c0*/  HFMA2.MMA R184, -RZ, RZ, 0, 9.5367431640625e-07 ;  /* 0x00000010ffb87435 */ /* 0x000fc800000001ff */
[----:B------:R-:W-:Y:S02]  /*39d0*/  MOV R183, R2 ;  /* 0x0000000200b77202 */ /* 0x000fe40000000f00 */
[----:B------:R-:W-:-:S07]  /*39e0*/  MOV R174, R182 ;  /* 0x000000b600ae7202 */ /* 0x000fce0000000f00 */
[----:B------:R-:W-:Y:S05]  /*39f0*/  WARPSYNC.COLLECTIVE R180, `(.L_x_7542) ;  /* 0x00000000b4087348 */ /* 0x000fea0003c00000 */
[----:B------:R0:W1:Y:S02]  /*3a00*/  SHFL.BFLY P0, R182, R183, R184, R185 ;  /* 0x0c0000b8b7b67389 */ /* 0x00006400000000b9 */
[----:B01----:R-:W-:Y:S01]  /*3a10*/  ENDCOLLECTIVE ;  /* 0x000000000000791b */ /* 0x003fe20003800000 */
.L_x_7542:
[----:B------:R-:W-:-:S05]  /*3a20*/  FADD R174, R181, R174 ;  /* 0x000000aeb5ae7221 */ /* 0x000fca0000000000 */
[----:B------:R-:W-:Y:S02]  /*3a30*/  MOV R183, R174 ;  /* 0x000000ae00b77202 */ /* 0x000fe40000000f00 */
[----:B------:R-:W-:-:S07]  /*3a40*/  MOV R175, R182 ;  /* 0x000000b600af7202 */ /* 0x000fce0000000f00 */
[----:B------:R-:W-:Y:S05]  /*3a50*/  WARPSYNC.COLLECTIVE R180, `(.L_x_7543) ;  /* 0x00000000b4087348 */ /* 0x000fea0003c00000 */
[----:B------:R0:W1:Y:S02]  /*3a60*/  SHFL.BFLY P0, R182, R183, R184, R185 ;  /* 0x0c0000b8b7b67389 */ /* 0x00006400000000b9 */
[----:B01----:R-:W-:Y:S01]  /*3a70*/  ENDCOLLECTIVE ;  /* 0x000000000000791b */ /* 0x003fe20003800000 */
.L_x_7543:
[----:B------:R-:W-:Y:S01]  /*3a80*/  MOV R177, R182 ;  /* 0x000000b600b17202 */ /* 0x000fe20000000f00 */
[----:B------:R-:W-:Y:S06]  /*3a90*/  BRA `(.L_x_7544) ;  /* 0xffffffe400507947 */ /* 0x000fec000383ffff */
.L_x_7545:
        /* <DEDUP_REMOVED lines=14> */
.L_x_8128:


//--------------------- .text._ZN18transformer_engine13normalization28ln_bwd_finalize_tuned_kernelINS0_22Kernel_traits_finalizeILj1024E6__halfS3_S3_fjLj1024ELj4ENS0_18Kernel_traits_baseILj1024ES3_S3_S3_fjLj1024EEEEEEEvNS0_20BackwardKernelParamsE --------------------------
	.section	.text._ZN18transformer_engine13normalization28ln_bwd_finalize_tuned_kernelINS0_22Kernel_traits_finalizeILj1024E6__halfS3_S3_fjLj1024ELj4ENS0_18Kernel_traits_baseILj1024ES3_S3_S3_fjLj1024EEEEEEEvNS0_20BackwardKernelParamsE,"ax",@progbits
	.align	128
        .global         _ZN18transformer_engine13normalization28ln_bwd_finalize_tuned_kernelINS0_22Kernel_traits_finalizeILj1024E6__halfS3_S3_fjLj1024ELj4ENS0_18Kernel_traits_baseILj1024ES3_S3_S3_fjLj1024EEEEEEEvNS0_20BackwardKernelParamsE
        .type           _ZN18transformer_engine13normalization28ln_bwd_finalize_tuned_kernelINS0_22Kernel_traits_finalizeILj1024E6__halfS3_S3_fjLj1024ELj4ENS0_18Kernel_traits_baseILj1024ES3_S3_S3_fjLj1024EEEEEEEvNS0_20BackwardKernelParamsE,@function
        .size           _ZN18transformer_engine13normalization28ln_bwd_finalize_tuned_kernelINS0_22Kernel_traits_finalizeILj1024E6__halfS3_S3_fjLj1024ELj4ENS0_18Kernel_traits_baseILj1024ES3_S3_S3_fjLj1024EEEEEEEvNS0_20BackwardKernelParamsE,(.L_x_8129 - _ZN18transformer_engine13normalization28ln_bwd_finalize_tuned_kernelINS0_22Kernel_traits_finalizeILj1024E6__halfS3_S3_fjLj1024ELj4ENS0_18Kernel_traits_baseILj1024ES3_S3_S3_fjLj1024EEEEEEEvNS0_20BackwardKernelParamsE)
        .other          _ZN18transformer_engine13normalization28ln_bwd_finalize_tuned_kernelINS0_22Kernel_traits_finalizeILj1024E6__halfS3_S3_fjLj1024ELj4ENS0_18Kernel_traits_baseILj1024ES3_S3_S3_fjLj1024EEEEEEEvNS0_20BackwardKernelParamsE,@"STO_CUDA_ENTRY STV_DEFAULT"
_ZN18transformer_engine13normalization28ln_bwd_finalize_tuned_kernelINS0_22Kernel_traits_finalizeILj1024E6__halfS3_S3_fjLj1024ELj4ENS0_18Kernel_traits_baseILj1024ES3_S3_S3_fjLj1024EEEEEEEvNS0_20BackwardKernelParamsE:
.text._ZN18transformer_engine13normalization28ln_bwd_finalize_tuned_kernelINS0_22Kernel_traits_finalizeILj1024E6__halfS3_S3_fjLj1024ELj4ENS0_18Kernel_traits_baseILj1024ES3_S3_S3_fjLj1024EEEEEEEvNS0_20BackwardKernelParamsE:
        /* <DEDUP_REMOVED lines=20> */
.L_x_7557:
        /* <DEDUP_REMOVED lines=28> */
.L_x_7550:
        /* <DEDUP_REMOVED lines=33> */
.L_x_7549:
[----:B------:R-:W-:Y:S05]  /*0510*/  BSYNC B1 ;  /* 0x0000000000017941 */ /* 0x000fea0003800000 */
.L_x_7548:
        /* <DEDUP_REMOVED lines=23> */
.L_x_7552:
[----:B------:R-:W-:Y:S05]  /*0690*/  BSYNC B1 ;  /* 0x0000000000017941 */ /* 0x000fea0003800000 */
.L_x_7551:
        /* <DEDUP_REMOVED lines=11> */
.L_x_7547:
[----:B------:R-:W-:Y:S05]  /*0750*/  BSYNC B0 ;  /* 0x0000000000007941 */ /* 0x000fea0003800000 */
.L_x_7546:
        /* <DEDUP_REMOVED lines=33> */
.L_x_7568:
[----:B------:R-:W-:Y:S01]  /*0970*/  @!P0 SHF.R.U32.HI R11, RZ, 0x3, R0 ;  /* 0x00000003ff0b8819 */ /* 0x000fe20000011600 */
[----:B--2---:R-:W-:Y:S01]  /*0980*/  FADD R13, R8, R13 ;  /* 0x0000000d080d7221 */ /* 0x004fe20000000000 */
[----:B-1----:R-:W-:Y:S02]  /*0990*/  FADD R9, R10, R9 ;  /* 0x000000090a097221 */ /* 0x002fe40000000000 */
[----:B0-----:R-:W-:-:S05]  /*09a0*/  @!P0 LOP3.LUT R8, R11, 0x1ffffffc, RZ, 0xc0, !PT ;  /* 0x1ffffffc0b088812 */ /* 0x001fca00078ec0ff */
[----:B------:R1:W-:Y:S04]  /*09b0*/  @!P0 STS [R8+UR4+0x2000], R13 ;  /* 0x0020000d08008988 */ /* 0x0003e80008000804 */
[----:B------:R1:W-:Y:S02]  /*09c0*/  @!P0 STS [R8+UR4+0x2080], R9 ;  /* 0x0020800908008988 */ /* 0x0003e40008000804 */
.L_x_7553:
        /* <DEDUP_REMOVED lines=18> */
.L_x_7556:
[----:B------:R-:W-:Y:S05]  /*0af0*/  BSYNC B0 ;  /* 0x0000000000007941 */ /* 0x000fea0003800000 */
.L_x_7555:
[C---:B------:R-:W-:Y:S01]  /*0b00*/  ISETP.GT.U32.AND P0, PT, R5.reuse, -0x401, PT ;  /* 0xfffffbff0500780c */ /* 0x040fe20003f04070 */
[----:B------:R-:W-:Y:S01]  /*0b10*/  VIADD R5, R5, 0x400 ;  /* 0x0000040005057836 */ /* 0x000fe20000000000 */
[----:B------:R-:W-:-:S11]  /*0b20*/  IADD3 R6, R6, 0x200, RZ ;  /* 0x0000020006067810 */ /* 0x000fd60007ffe0ff */
[----:B------:R-:W-:Y:S05]  /*0b30*/  @P0 BRA `(.L_x_7557) ;  /* 0xfffffff400800947 */ /* 0x000fea000383ffff */
[----:B------:R-:W-:Y:S05]  /*0b40*/  EXIT ;  /* 0x000000000000794d */ /* 0x000fea0003800000 */
.L_x_7554:
[----:B------:R-:W-:Y:S01]  /*0b50*/  HFMA2.MMA R21, -RZ, RZ, 0, 1.847743988037109375e-06 ;  /* 0x0000001fff157435 */ /* 0x000fe200000001ff */
[----:B0-----:R-:W-:Y:S01]  /*0b60*/  MOV R19, R10 ;  /* 0x0000000a00137202 */ /* 0x001fe20000000f00 */
[----:B------:R-:W-:Y:S01]  /*0b70*/  IMAD.MOV.U32 R18, RZ, RZ, 0x1 ;  /* 0x00000001ff127424 */ /* 0x000fe200078e00ff */
[----:B------:R-:W-:-:S08]  /*0b80*/  MOV R16, 0xffffffff ;  /* 0xffffffff00107802 */ /* 0x000fd00000000f00 */
[----:B-12---:R-:W-:Y:S05]  /*0b90*/  WARPSYNC.COLLECTIVE R16, `(.L_x_7558) ;  /* 0x0000000010087348 */ /* 0x006fea0003c00000 */
[----:B------:R0:W3:Y:S02]  /*0ba0*/  SHFL.BFLY P1, R17, R19, R18, R21 ;  /* 0x0c00001213117389 */ /* 0x0000e40000020015 */
[----:B0123--:R-:W-:Y:S01]  /*0bb0*/  ENDCOLLECTIVE ;  /* 0x000000000000791b */ /* 0x00ffe20003800000 */
.L_x_7558:
[----:B------:R-:W-:Y:S01]  /*0bc0*/  HFMA2.MMA R18, -RZ, RZ, 0, 1.1920928955078125e-07 ;  /* 0x00000002ff127435 */ /* 0x000fe200000001ff */
[----:B------:R-:W-:-:S04]  /*0bd0*/  IMAD.MOV.U32 R9, RZ, RZ, R17 ;  /* 0x000000ffff097224 */ /* 0x000fc800078e0011 */
[----:B------:R-:W-:-:S05]  /*0be0*/  FADD R9, R10, R9 ;  /* 0x000000090a097221 */ /* 0x000fca0000000000 */
[----:B------:R-:W-:-:S07]  /*0bf0*/  MOV R19, R9 ;  /* 0x0000000900137202 */ /* 0x000fce0000000f00 */
[----:B------:R-:W-:Y:S05]  /*0c00*/  WARPSYNC.COLLECTIVE R16, `(.L_x_7559) ;  /* 0x0000000010087348 */ /* 0x000fea0003c00000 */
[----:B------:R0:W1:Y:S02]  /*0c10*/  SHFL.BFLY P1, R17, R19, R18, R21 ;  /* 0x0c00001213117389 */ /* 0x0000640000020015 */
[----:B01----:R-:W-:Y:S01]  /*0c20*/  ENDCOLLECTIVE ;  /* 0x000000000000791b */ /* 0x003fe20003800000 */
.L_x_7559:
[----:B------:R-:W-:Y:S01]  /*0c30*/  HFMA2.MMA R18, -RZ, RZ, 0, 2.384185791015625e-07 ;  /* 0x00000004ff127435 */ /* 0x000fe200000001ff */
[----:B------:R-:W-:-:S04]  /*0c40*/  IMAD.MOV.U32 R12, RZ, RZ, R17 ;  /* 0x000000ffff0c7224 */ /* 0x000fc800078e0011 */
[----:B------:R-:W-:-:S05]  /*0c50*/  FADD R12, R9, R12 ;  /* 0x0000000c090c7221 */ /* 0x000fca0000000000 */
[----:B------:R-:W-:-:S07]  /*0c60*/  MOV R19, R12 ;  /* 0x0000000c00137202 */ /* 0x000fce0000000f00 */
[----:B------:R-:W-:Y:S05]  /*0c70*/  WARPSYNC.COLLECTIVE R16, `(.L_x_7560) ;  /* 0x0000000010087348 */ /* 0x000fea0003c00000 */
[----:B------:R0:W1:Y:S02]  /*0c80*/  SHFL.BFLY P1, R17, R19, R18, R21 ;  /* 0x0c00001213117389 */ /* 0x0000640000020015 */
[----:B01----:R-:W-:Y:S01]  /*0c90*/  ENDCOLLECTIVE ;  /* 0x000000000000791b */ /* 0x003fe20003800000 */
.L_x_7560:
[----:B------:R-:W-:Y:S01]  /*0ca0*/  HFMA2.MMA R18, -RZ, RZ, 0, 4.76837158203125e-07 ;  /* 0x00000008ff127435 */ /* 0x000fe200000001ff */
[----:B------:R-:W-:-:S04]  /*0cb0*/  IMAD.MOV.U32 R11, RZ, RZ, R17 ;  /* 0x000000ffff0b7224 */ /* 0x000fc800078e0011 */
[----:B------:R-:W-:-:S05]  /*0cc0*/  FADD R11, R12, R11 ;  /* 0x0000000b0c0b7221 */ /* 0x000fca0000000000 */
[----:B------:R-:W-:-:S07]  /*0cd0*/  MOV R19, R11 ;  /* 0x0000000b00137202 */ /* 0x000fce0000000f00 */
[----:B------:R-:W-:Y:S05]  /*0ce0*/  WARPSYNC.COLLECTIVE R16, `(.L_x_7561) ;  /* 0x0000000010087348 */ /* 0x000fea0003c00000 */
[----:B------:R0:W1:Y:S02]  /*0cf0*/  SHFL.BFLY P1, R17, R19, R18, R21 ;  /* 0x0c00001213117389 */ /* 0x0000640000020015 */
[----:B01----:R-:W-:Y:S01]  /*0d00*/  ENDCOLLECTIVE ;  /* 0x000000000000791b */ /* 0x003fe20003800000 */
.L_x_7561:
[----:B------:R-:W-:Y:S01]  /*0d10*/  HFMA2.MMA R18, -RZ, RZ, 0, 9.5367431640625e-07 ;  /* 0x00000010ff127435 */ /* 0x000fe200000001ff */
[----:B------:R-:W-:-:S04]  /*0d20*/  IMAD.MOV.U32 R10, RZ, RZ, R17 ;  /* 0x000000ffff0a7224 */ /* 0x000fc800078e0011 */
[----:B------:R-:W-:-:S05]  /*0d30*/  FADD R10, R11, R10 ;  /* 0x0000000a0b0a7221 */ /* 0x000fca0000000000 */
[----:B------:R-:W-:-:S07]  /*0d40*/  MOV R19, R10 ;  /* 0x0000000a00137202 */ /* 0x000fce0000000f00 */
[----:B------:R-:W-:Y:S05]  /*0d50*/  WARPSYNC.COLLECTIVE R16, `(.L_x_7562) ;  /* 0x0000000010087348 */ /* 0x000fea0003c00000 */
[----:B------:R0:W1:Y:S02]  /*0d60*/  SHFL.BFLY P1, R17, R19, R18, R21 ;  /* 0x0c00001213117389 */ /* 0x0000640000020015 */
[----:B01----:R-:W-:Y:S01]  /*0d70*/  ENDCOLLECTIVE ;  /* 0x000000000000791b */ /* 0x003fe20003800000 */
.L_x_7562:
[----:B------:R-:W-:Y:S01]  /*0d80*/  HFMA2.MMA R18, -RZ, RZ, 0, 5.9604644775390625e-08 ;  /* 0x00000001ff127435 */ /* 0x000fe200000001ff */
[----:B------:R-:W-:Y:S01]  /*0d90*/  MOV R19, R8 ;  /* 0x0000000800137202 */ /* 0x000fe20000000f00 */
[----:B------:R-:W-:-:S09]  /*0da0*/  IMAD.MOV.U32 R9, RZ, RZ, R17 ;  /* 0x000000ffff097224 */ /* 0x000fd200078e0011 */
[----:B------:R-:W-:Y:S05]  /*0db0*/  WARPSYNC.COLLECTIVE R16, `(.L_x_7563) ;  /* 0x0000000010087348 */ /* 0x000fea0003c00000 */
[----:B------:R0:W1:Y:S02]  /*0dc0*/  SHFL.BFLY P1, R17, R19, R18, R21 ;  /* 0x0c00001213117389 */ /* 0x0000640000020015 */
[----:B01----:R-:W-:Y:S01]  /*0dd0*/  ENDCOLLECTIVE ;  /* 0x000000000000791b */ /* 0x003fe20003800000 */
.L_x_7563:
[----:B------:R-:W-:Y:S01]  /*0de0*/  HFMA2.MMA R18, -RZ, RZ, 0, 1.1920928955078125e-07 ;  /* 0x00000002ff127435 */ /* 0x000fe200000001ff */
[----:B------:R-:W-:-:S04]  /*0df0*/  IMAD.MOV.U32 R11, RZ, RZ, R17 ;  /* 0x000000ffff0b7224 */ /* 0x000fc800078e0011 */
[----:B------:R-:W-:-:S05]  /*0e00*/  FADD R13, R8, R11 ;  /* 0x0000000b080d7221 */ /* 0x000fca0000000000 */
[----:B------:R-:W-:-:S07]  /*0e10*/  MOV R19, R13 ;  /* 0x0000000d00137202 */ /* 0x000fce0000000f00 */
[----:B------:R-:W-:Y:S05]  /*0e20*/  WARPSYNC.COLLECTIVE R16, `(.L_x_7564) ;  /* 0x0000000010087348 */ /* 0x000fea0003c00000 */
[----:B------:R0:W1:Y:S02]  /*0e30*/  SHFL.BFLY P1, R17, R19, R18, R21 ;  /* 0x0c00001213117389 */ /* 0x0000640000020015 */
[----:B01----:R-:W-:Y:S01]  /*0e40*/  ENDCOLLECTIVE ;  /* 0x000000000000791b */ /* 0x003fe20003800000 */
.L_x_7564:
[----:B------:R-:W-:Y:S01]  /*0e50*/  HFMA2.MMA R18, -RZ, RZ, 0, 2.384185791015625e-07 ;  /* 0x00000004ff127435 */ /* 0x000fe200000001ff */
[----:B------:R-:W-:-:S04]  /*0e60*/  IMAD.MOV.U32 R14, RZ, RZ, R17 ;  /* 0x000000ffff0e7224 */ /* 0x000fc800078e0011 */
[----:B------:R-:W-:-:S05]  /*0e70*/  FADD R14, R13, R14 ;  /* 0x0000000e0d0e7221 */ /* 0x000fca0000000000 */
[----:B------:R-:W-:-:S07]  /*0e80*/  MOV R19, R14 ;  /* 0x0000000e00137202 */ /* 0x000fce0000000f00 */
[----:B------:R-:W-:Y:S05]  /*0e90*/  WARPSYNC.COLLECTIVE R16, `(.L_x_7565) ;  /* 0x0000000010087348 */ /* 0x000fea0003c00000 */
[----:B------:R0:W1:Y:S02]  /*0ea0*/  SHFL.BFLY P1, R17, R19, R18, R21 ;  /* 0x0c00001213117389 */ /* 0x0000640000020015 */
[----:B01----:R-:W-:Y:S01]  /*0eb0*/  ENDCOLLECTIVE ;  /* 0x000000000000791b */ /* 0x003fe20003800000 */
.L_x_7565:
[----:B------:R-:W-:Y:S01]  /*0ec0*/  HFMA2.MMA R18, -RZ, RZ, 0, 4.76837158203125e-07 ;  /* 0x00000008ff127435 */ /* 0x000fe200000001ff */
[----:B------:R-:W-:-:S04]  /*0ed0*/  IMAD.MOV.U32 R15, RZ, RZ, R17 ;  /* 0x000000ffff0f7224 */ /* 0x000fc800078e0011 */
[----:B------:R-:W-:-:S05]  /*0ee0*/  FADD R15, R14, R15 ;  /* 0x0000000f0e0f7221 */ /* 0x000fca0000000000 */
[----:B------:R-:W-:-:S07]  /*0ef0*/  MOV R19, R15 ;  /* 0x0000000f00137202 */ /* 0x000fce0000000f00 */
[----:B------:R-:W-:Y:S05]  /*0f00*/  WARPSYNC.COLLECTIVE R16, `(.L_x_7566) ;  /* 0x0000000010087348 */ /* 0x000fea0003c00000 */
[----:B------:R0:W1:Y:S02]  /*0f10*/  SHFL.BFLY P1, R17, R19, R18, R21 ;  /* 0x0c00001213117389 */ /* 0x0000640000020015 */
[----:B01----:R-:W-:Y:S01]  /*0f20*/  ENDCOLLECTIVE ;  /* 0x000000000000791b */ /* 0x003fe20003800000 */
.L_x_7566:
[----:B------:R-:W-:Y:S01]  /*0f30*/  HFMA2.MMA R18, -RZ, RZ, 0, 9.5367431640625e-07 ;  /* 0x00000010ff127435 */ /* 0x000fe200000001ff */
[----:B------:R-:W-:-:S04]  /*0f40*/  IMAD.MOV.U32 R8, RZ, RZ, R17 ;  /* 0x000000ffff087224 */ /* 0x000fc800078e0011 */
[----:B------:R-:W-:-:S05]  /*0f50*/  FADD R8, R15, R8 ;  /* 0x000000080f087221 */ /* 0x000fca0000000000 */
[----:B------:R-:W-:-:S07]  /*0f60*/  MOV R19, R8 ;  /* 0x0000000800137202 */ /* 0x000fce0000000f00 */
[----:B------:R-:W-:Y:S05]  /*0f70*/  WARPSYNC.COLLECTIVE R16, `(.L_x_7567) ;  /* 0x0000000010087348 */ /* 0x000fea0003c00000 */
[----:B------:R0:W1:Y:S02]  /*0f80*/  SHFL.BFLY P1, R17, R19, R18, R21 ;  /* 0x0c00001213117389 */ /* 0x0000640000020015 */
[----:B01----:R-:W-:Y:S01]  /*0f90*/  ENDCOLLECTIVE ;  /* 0x000000000000791b */ /* 0x003fe20003800000 */
.L_x_7567:
[----:B------:R-:W-:Y:S01]  /*0fa0*/  MOV R13, R17 ;  /* 0x00000011000d7202 */ /* 0x000fe20000000f00 */
[----:B------:R-:W-:Y:S06]  /*0fb0*/  BRA `(.L_x_7568) ;  /* 0xfffffff8006c7947 */ /* 0x000fec000383ffff */
.L_x_7569:
        /* <DEDUP_REMOVED lines=12> */
.L_x_8129:


//--------------------- .text._ZN18transformer_engine13normalization19ln_bwd_tuned_kernelINS0_13Kernel_traitsI6__halfS3_S3_fjLj1024ELj1ELj4ELj1ELj16ENS0_18Kernel_traits_baseILj1024ES3_S3_S3_fjLj128EEEEEEEvNS0_20BackwardKernelParamsE --------------------------
	.section	.text._ZN18transformer_engine13normalization19ln_bwd_tuned_kernelINS0_13Kernel_traitsI6__halfS3_S3_fjLj1024ELj1ELj4ELj1ELj16ENS0_18Kernel_traits_baseILj1024ES3_S3_S3_fjLj128EEEEEEEvNS0_20BackwardKernelParamsE,"ax",@progbits
	.align	128
        .global         _ZN18transformer_engine13normalization19ln_bwd_tuned_kernelINS0_13Kernel_traitsI6__halfS3_S3_fjLj1024ELj1ELj4ELj1ELj16ENS0_18Kernel_traits_baseILj1024ES3_S3_S3_fjLj128EEEEEEEvNS0_20BackwardKernelParamsE
        .type           _ZN18transformer_engine13normalization19ln_bwd_tuned_kernelINS0_13Kernel_traitsI6__halfS3_S3_fjLj1024ELj1ELj4ELj1ELj16ENS0_18Kernel_traits_baseILj1024ES3_S3_S3_fjLj128EEEEEEEvNS0_20BackwardKernelParamsE,@function
        .size           _ZN18transformer_engine13normalization19ln_bwd_tuned_kernelINS0_13Kernel_traitsI6__halfS3_S3_fjLj1024ELj1ELj4ELj1ELj16ENS0_18Kernel_traits_baseILj1024ES3_S3_S3_fjLj128EEEEEEEvNS0_20BackwardKernelParamsE,(.L_x_8130 - _ZN18transformer_engine13normalization19ln_bwd_tuned_kernelINS0_13Kernel_traitsI6__halfS3_S3_fjLj1024ELj1ELj4ELj1ELj16ENS0_18Kernel_traits_baseILj1024ES3_S3_S3_fjLj128EEEEEEEvNS0_20BackwardKernelParamsE)
        .other          _ZN18transformer_engine13normalization19ln_bwd_tuned_kernelINS0_13Kernel_traitsI6__halfS3_S3_fjLj1024ELj1ELj4ELj1ELj16ENS0_18Kernel_traits_baseILj1024ES3_S3_S3_fjLj128EEEEEEEvNS0_20BackwardKernelParamsE,@"STO_CUDA_ENTRY STV_DEFAULT"
_ZN18transformer_engine13normalization19ln_bwd_tuned_kernelINS0_13Kernel_traitsI6__halfS3_S3_fjLj1024ELj1ELj4ELj1ELj16ENS0_18Kernel_traits_baseILj1024ES3_S3_S3_fjLj128EEEEEEEvNS0_20BackwardKernelParamsE:
.text._ZN18transformer_engine13normalization19ln_bwd_tuned_kernelINS0_13Kernel_traitsI6__halfS3_S3_fjLj1024ELj1ELj4ELj1ELj16ENS0_18Kernel_traits_baseILj1024ES3_S3_S3_fjLj128EEEEEEEvNS0_20BackwardKernelParamsE:
        /* <DEDUP_REMOVED lines=49> */
[----:B------:R-:W5:Y:S01]  /*0310*/  LDG.E.128 R16, desc[UR4][R2.64+0x600] ;  /* 0x0006000402107981 */ /* 0x000f62000c1e1d00 */
        /* <DEDUP_REMOVED lines=45> */
[----:B-----5:R-:W-:Y:S02]  /*05f0*/  HADD2.F32 R122, -RZ, R16.H0_H0 ;  /* 0x20000010ff7a7230 */ /* 0x020fe40000004100 */
        /* <DEDUP_REMOVED lines=53> */
[----:B------:R-:W-:-:S07]  /*0950*/  FADD R129, R129, R30 ;  /* 0x0000001e81817221 */ /* 0x000fce0000000000 */
.L_x_7574:
[----:B------:R-:W0:Y:S01]  /*0960*/  LDC.64 R32, c[0x0][0x220] ;  /* 0x00008800ff207b82 */ /* 0x000e220000000a00 */
[----:B------:R-:W-:-:S07]  /*0970*/  LEA R132, R131, R60, 0x7 ;  /* 0x0000003c83847211 */ /* 0x000fce00078e38ff */
[----:B------:R-:W1:Y:S08]  /*0980*/  LDC.64 R4, c[0x0][0x258] ;  /* 0x00009600ff047b82 */ /* 0x000e700000000a00 */
[----:B------:R-:W2:Y:S08]  /*0990*/  LDC.64 R138, c[0x0][0x228] ;  /* 0x00008a00ff8a7b82 */ /* 0x000eb00000000a00 */
[----:B------:R-:W3:Y:S01]  /*09a0*/  LDC.64 R140, c[0x0][0x230] ;  /* 0x00008c00ff8c7b82 */ /* 0x000ee20000000a00 */
[C---:B------:R-:W-:Y:S01]  /*09b0*/  IADD3 R134, R132.reuse, 0x20, RZ ;  /* 0x0000002084867810 */ /* 0x040fe20007ffe0ff */
[C---:B0-----:R-:W-:Y:S01]  /*09c0*/  IMAD.WIDE.U32 R8, R132.reuse, 0x10, R32 ;  /* 0x0000001084087825 */ /* 0x041fe200078e0020 */
[----:B------:R-:W-:-:S02]  /*09d0*/  IADD3 R135, R132, 0x40, RZ ;  /* 0x0000004084877810 */ /* 0x000fc40007ffe0ff */
[----:B------:R-:W-:Y:S01]  /*09e0*/  IADD3 R136, R132, 0x60, RZ ;  /* 0x0000006084887810 */ /* 0x000fe20007ffe0ff */
[----:B------:R-:W-:Y:S02]  /*09f0*/  IMAD.WIDE.U32 R16, R134, 0x10, R32 ;  /* 0x0000001086107825 */ /* 0x000fe400078e0020 */
[----:B------:R-:W4:Y:S02]  /*0a00*/  LDG.E.128 R8, desc[UR4][R8.64] ;  /* 0x0000000408087981 */ /* 0x000f24000c1e1d00 */
[----:B-1----:R-:W-:Y:S02]  /*0a10*/  IMAD.WIDE.U32 R12, R132, 0x10, R4 ;  /* 0x00000010840c7825 */ /* 0x002fe400078e0004 */
        /* <DEDUP_REMOVED lines=11> */
[----:B---3--:R-:W-:Y:S02]  /*0ad0*/  IMAD.WIDE R140, R131, 0x4, R140 ;  /* 0x00000004838c7825 */ /* 0x008fe400078e028c */
[----:B------:R-:W3:Y:S04]  /*0ae0*/  LDG.E R0, desc[UR4][R138.64] ;  /* 0x000000048a007981 */ /* 0x000ee8000c1e1900 */
[----:B------:R0:W3:Y:S01]  /*0af0*/  LDG.E R137, desc[UR4][R140.64] ;  /* 0x000000048c897981 */ /* 0x0000e2000c1e1900 */
[----:B------:R-:W-:-:S06]  /*0b00*/  IMAD.WIDE.U32 R4, R136, 0x10, R4 ;  /* 0x0000001088047825 */ /* 0x000fcc00078e0004 */
[----:B------:R-:W3:Y:S01]  /*0b10*/  LDG.E.128 R4, desc[UR4][R4.64] ;  /* 0x0000000404047981 */ /* 0x000ee2000c1e1d00 */
[----:B------:R-:W-:Y:S01]  /*0b20*/  UMOV UR6, 0xffffffff ;  /* 0xffffffff00067882 */ /* 0x000fe20000000000 */
[----:B----4-:R-:W-:Y:S02]  /*0b30*/  HADD2.F32 R149, -RZ, R8.H0_H0 ;  /* 0x20000008ff957230 */ /* 0x010fe40000004100 */
[----:B------:R-:W-:Y:S02]  /*0b40*/  HADD2.F32 R155, -RZ, R9.H0_H0 ;  /* 0x20000009ff9b7230 */ /* 0x000fe40000004100 */
[----:B------:R-:W-:Y:S02]  /*0b50*/  HADD2.F32 R169, -RZ, R11.H0_H0 ;  /* 0x2000000bffa97230 */ /* 0x000fe40000004100 */
[----:B-----5:R-:W-:Y:S02]  /*0b60*/  HADD2.F32 R173, -RZ, R17.H0_H0 ;  /* 0x20000011ffad7230 */ /* 0x020fe40000004100 */
[----:B------:R-:W-:-:S02]  /*0b70*/  HADD2.F32 R163, -RZ, R13.H0_H0 ;  /* 0x2000000dffa37230 */ /* 0x000fc40000004100 */
[----:B------:R-:W-:Y:S02]  /*0b80*/  HADD2.F32 R150, -RZ, R13.H1_H1 ;  /* 0x3000000dff967230 */ /* 0x000fe40000004100 */
[--C-:B0-----:R-:W-:Y:S02]  /*0b90*/  HADD2.F32 R140, -RZ, R15.reuse.H0_H0 ;  /* 0x2000000fff8c7230 */ /* 0x101fe40000004100 */
[----:B------:R-:W-:Y:S02]  /*0ba0*/  HADD2.F32 R13, -RZ, R15.H1_H1 ;  /* 0x3000000fff0d7230 */ /* 0x000fe40000004100 */
[----:B------:R-:W-:Y:S02]  /*0bb0*/  HADD2.F32 R179, -RZ, R19.H0_H0 ;  /* 0x20000013ffb37230 */ /* 0x000fe40000004100 */
[--C-:B------:R-:W-:Y:S02]  /*0bc0*/  HADD2.F32 R139, -RZ, R21.reuse.H0_H0 ;  /* 0x20000015ff8b7230 */ /* 0x100fe40000004100 */
[----:B------:R-:W-:-:S02]  /*0bd0*/  HADD2.F32 R144, -RZ, R21.H1_H1 ;  /* 0x30000015ff907230 */ /* 0x000fc40000004100 */
[--C-:B------:R-:W-:Y:S02]  /*0be0*/  HADD2.F32 R145, -RZ, R23.reuse.H0_H0 ;  /* 0x20000017ff917230 */ /* 0x100fe40000004100 */
[----:B------:R-:W-:Y:S02]  /*0bf0*/  HADD2.F32 R152, -RZ, R23.H1_H1 ;  /* 0x30000017ff987230 */ /* 0x000fe40000004100 */
[----:B------:R-:W-:Y:S02]  /*0c00*/  HADD2.F32 R181, -RZ, R25.H0_H0 ;  /* 0x20000019ffb57230 */ /* 0x000fe40000004100 */
[----:B------:R-:W-:Y:S02]  /*0c10*/  HADD2.F32 R187, -RZ, R27.H0_H0 ;  /* 0x2000001bffbb7230 */ /* 0x000fe40000004100 */
[--C-:B------:R-:W-:Y:S02]  /*0c20*/  HADD2.F32 R156, -RZ, R29.reuse.H0_H0 ;  /* 0x2000001dff9c7230 */ /* 0x100fe40000004100 */
[----:B------:R-:W-:-:S02]  /*0c30*/  HADD2.F32 R158, -RZ, R29.H1_H1 ;  /* 0x3000001dff9e7230 */ /* 0x000fc40000004100 */
[--C-:B------:R-:W-:Y:S02]  /*0c40*/  HADD2.F32 R157, -RZ, R31.reuse.H0_H0 ;  /* 0x2000001fff9d7230 */ /* 0x100fe40000004100 */
        /* <DEDUP_REMOVED lines=71> */
[-C--:B------:R-:W-:Y:S01]  /*10c0*/  FMUL R29, R98, R151.reuse ;  /* 0x00000097621d7220 */ /* 0x080fe20000400000 */
[----:B------:R-:W-:Y:S01]  /*10d0*/  FADD R130, R151, R130 ;  /* 0x0000008297827221 */ /* 0x000fe20000000000 */
[----:B------:R-:W-:Y:S01]  /*10e0*/  FMUL R26, R99, R146 ;  /* 0x00000092631a7220 */ /* 0x000fe20000400000 */
[C---:B------:R-:W-:Y:S01]  /*10f0*/  FFMA R133, R0.reuse, R151, R133 ;  /* 0x0000009700857223 */ /* 0x040fe20000000085 */
[----:B------:R-:W-:Y:S01]  /*1100*/  FADD R149, RZ, R29 ;  /* 0x0000001dff957221 */ /* 0x000fe20000000000 */
[----:B------:R-:W-:Y:S01]  /*1110*/  FMUL R30, R137, R30 ;  /* 0x0000001e891e7220 */ /* 0x000fe20000400000 */
[----:B------:R-:W-:Y:S01]  /*1120*/  FFMA R151, R0, R29, RZ ;  /* 0x0000001d00977223 */ /* 0x000fe200000000ff */
[----:B------:R-:W-:Y:S01]  /*1130*/  FMUL R24, R100, R163 ;  /* 0x000000a364187220 */ /* 0x000fe20000400000 */
[----:B------:R-:W-:Y:S01]  /*1140*/  FADD R153, R149, R26 ;  /* 0x0000001a95997221 */ /* 0x000fe20000000000 */
[C---:B------:R-:W-:Y:S01]  /*1150*/  FMUL R28, R137.reuse, R28 ;  /* 0x0000001c891c7220 */ /* 0x040fe20000400000 */
[----:B------:R-:W-:Y:S01]  /*1160*/  FFMA R151, R30, R26, R151 ;  /* 0x0000001a1e977223 */ /* 0x000fe20000000097 */
[C---:B------:R-:W-:Y:S01]  /*1170*/  FMUL R25, R137.reuse, R22 ;  /* 0x0000001689197220 */ /* 0x040fe20000400000 */
[----:B------:R-:W-:Y:S01]  /*1180*/  FMUL R23, R137, R34 ;  /* 0x0000002289177220 */ /* 0x000fe20000400000 */
        /* <DEDUP_REMOVED lines=53> */
[C---:B------:R-:W-:Y:S01]  /*14e0*/  FFMA R176, R34.reuse, R35, R163 ;  /* 0x0000002322b07223 */ /* 0x040fe200000000a3 */
        /* <DEDUP_REMOVED lines=61> */
[----:B------:R-:W-:-:S02]  /*18c0*/  HADD2.F32 R159, -RZ, R4.H0_H0 ;  /* 0x20000004ff9f7230 */ /* 0x000fc40000004100 */
[----:B------:R-:W-:Y:S01]  /*18d0*/  FFMA R170, R151, R156, R170 ;  /* 0x0000009c97aa7223 */ /* 0x000fe200000000aa */
[----:B------:R-:W-:Y:S02]  /*18e0*/  HADD2.F32 R164, -RZ, R4.H1_H1 ;  /* 0x30000004ffa47230 */ /* 0x000fe40000004100 */
        /* <DEDUP_REMOVED lines=34> */
[--C-:B------:R-:W-:Y:S02]  /*1b10*/  HADD2.F32 R5, -RZ, R6.reuse.H0_H0 ;  /* 0x20000006ff057230 */ /* 0x100fe40000004100 */
        /* <DEDUP_REMOVED lines=52> */
.L_x_7586:
[----:B-1----:R-:W-:Y:S01]  /*1e60*/  FADD R14, R11, R14 ;  /* 0x0000000e0b0e7221 */ /* 0x002fe20000000000 */
[----:B--2---:R-:W-:-:S03]  /*1e70*/  FADD R32, R173, R32 ;  /* 0x00000020ad207221 */ /* 0x004fc60000000000 */
[----:B------:R-:W-:Y:S01]  /*1e80*/  FMUL R14, R14, 0.0009765625 ;  /* 0x3a8000000e0e7820 */ /* 0x000fe20000400000 */
[----:B0-----:R-:W-:-:S04]  /*1e90*/  FMUL R11, R32, 0.0009765625 ;  /* 0x3a800000200b7820 */ /* 0x001fc80000400000 */
        /* <DEDUP_REMOVED lines=108> */
[----:B------:R-:W0:Y:S01]  /*2560*/  LDC R0, c[0x0][0x210] ;  /* 0x00008400ff007b82 */ /* 0x000e220000000800 */
[----:B------:R-:W-:Y:S02]  /*2570*/  F2FP.F16.F32.PACK_AB R5, R11, R8 ;  /* 0x000000080b05723e */ /* 0x000fe400000000ff */
        /* <DEDUP_REMOVED lines=8> */
[----:B------:R-:W-:Y:S01]  /*2600*/  F2FP.F16.F32.PACK_AB R17, R141, R142 ;  /* 0x0000008e8d11723e */ /* 0x000fe200000000ff */
[----:B------:R1:W-:Y:S01]  /*2610*/  STG.E.128 desc[UR4][R24.64], R12 ;  /* 0x0000000c18007986 */ /* 0x0003e2000c101d04 */
[----:B------:R-:W-:-:S05]  /*2620*/  F2FP.F16.F32.PACK_AB R16, R139, R16 ;  /* 0x000000108b10723e */ /* 0x000fca00000000ff */
[----:B------:R1:W-:Y:S01]  /*2630*/  STG.E.128 desc[UR4][R136.64], R16 ;  /* 0x0000001088007986 */ /* 0x0003e2000c101d04 */
[----:B0-----:R-:W-:-:S04]  /*2640*/  LEA R131, R0, R131, 0x2 ;  /* 0x0000008300837211 */ /* 0x001fc800078e10ff */
[----:B------:R-:W-:-:S13]  /*2650*/  ISETP.GE.AND P0, PT, R131, UR7, PT ;  /* 0x0000000783007c0c */ /* 0x000fda000bf06270 */
[----:B-1----:R-:W-:Y:S05]  /*2660*/  @!P0 BRA `(.L_x_7574) ;  /* 0xffffffe000bc8947 */ /* 0x002fea000383ffff */
[----:B------:R-:W-:Y:S05]  /*2670*/  BSYNC B1 ;  /* 0x0000000000017941 */ /* 0x000fea0003800000 */
.L_x_7572:
        /* <DEDUP_REMOVED lines=64> */
.L_x_7571:
[----:B------:R-:W-:Y:S05]  /*2a80*/  BSYNC B0 ;  /* 0x0000000000007941 */ /* 0x000fea0003800000 */
.L_x_7570:
        /* <DEDUP_REMOVED lines=86> */
[----:B------:R1:W-:Y:S01]  /*2ff0*/  STS.128 [R60+0x410], R28 ;  /* 0x0004101c3c007388 */ /* 0x0003e20000000c00 */
[----:B------:R-:W-:-:S03]  /*3000*/  FADD R11, R11, R58 ;  /* 0x0000003a0b0b7221 */ /* 0x000fc60000000000 */
[----:B------:R-:W-:Y:S01]  /*3010*/  STS.128 [R60+0x800], R32 ;  /* 0x000800203c007388 */ /* 0x000fe20000000c00 */
[----:B0-----:R-:W-:-:S03]  /*3020*/  FADD R7, R3, R56 ;  /* 0x0000003803077221 */ /* 0x001fc60000000000 */
[----:B------:R-:W-:Y:S04]  /*3030*/  STS.128 [R60+0x810], R64 ;  /* 0x000810403c007388 */ /* 0x000fe80000000c00 */
[----:B------:R-:W-:Y:S04]  /*3040*/  STS.128 [R60+0xc00], R36 ;  /* 0x000c00243c007388 */ /* 0x000fe80000000c00 */
[----:B------:R-:W-:Y:S01]  /*3050*/  STS.128 [R60+0xc10], R40 ;  /* 0x000c10283c007388 */ /* 0x000fe20000000c00 */
[----:B-1----:R-:W-:Y:S02]  /*3060*/  IADD3.X R30, RZ, RZ, RZ, P0, !PT ;  /* 0x000000ffff1e7210 */ /* 0x002fe400007fe4ff */
[C---:B------:R-:W-:Y:S01]  /*3070*/  SHF.L.U32 R28, R61.reuse, 0x2, RZ ;  /* 0x000000023d1c7819 */ /* 0x040fe200000006ff */
[----:B------:R-:W-:Y:S01]  /*3080*/  BAR.SYNC.DEFER_BLOCKING 0x0 ;  /* 0x0000000000007b1d */ /* 0x000fe20000010000 */
[----:B------:R-:W-:-:S05]  /*3090*/  SHF.L.U64.HI R30, R61, 0x2, R30 ;  /* 0x000000023d1e7819 */ /* 0x000fca000001021e */
        /* <DEDUP_REMOVED lines=86> */
.L_x_7573:
        /* <DEDUP_REMOVED lines=8> */
.L_x_7576:
[----:B------:R-:W-:Y:S05]  /*3680*/  BSYNC B2 ;  /* 0x0000000000027941 */ /* 0x000fea0003800000 */
.L_x_7575:
        /* <DEDUP_REMOVED lines=8> */
.L_x_7577:
[----:B------:R-:W-:Y:S01]  /*3710*/  FADD R14, R11, R14 ;  /* 0x0000000e0b0e7221 */ /* 0x000fe20000000000 */
[----:B------:R-:W-:-:S04]  /*3720*/  HFMA2.MMA R180, -RZ, RZ, 0, 1.1920928955078125e-07 ;  /* 0x00000002ffb47435 */ /* 0x000fc800000001ff */
[----:B------:R-:W-:Y:S02]  /*3730*/  MOV R179, R14 ;  /* 0x0000000e00b37202 */ /* 0x000fe40000000f00 */
[----:B------:R-:W-:-:S07]  /*3740*/  MOV R32, R178 ;  /* 0x000000b200207202 */ /* 0x000fce0000000f00 */
[----:B------:R-:W-:Y:S05]  /*3750*/  WARPSYNC.COLLECTIVE R176, `(.L_x_7578) ;  /* 0x00000000b0087348 */ /* 0x000fea0003c00000 */
[----:B------:R0:W1:Y:S02]  /*3760*/  SHFL.BFLY P0, R178, R179, R180, R181 ;  /* 0x0c0000b4b3b27389 */ /* 0x00006400000000b5 */
[----:B01----:R-:W-:Y:S01]  /*3770*/  ENDCOLLECTIVE ;  /* 0x000000000000791b */ /* 0x003fe20003800000 */
.L_x_7578:
[----:B------:R-:W-:-:S05]  /*3780*/  FADD R32, R173, R32 ;  /* 0x00000020ad207221 */ /* 0x000fca0000000000 */
[----:B------:R-:W-:Y:S02]  /*3790*/  MOV R179, R32 ;  /* 0x0000002000b37202 */ /* 0x000fe40000000f00 */
[----:B------:R-:W-:-:S07]  /*37a0*/  MOV R175, R178 ;  /* 0x000000b200af7202 */ /* 0x000fce0000000f00 */
[----:B------:R-:W-:Y:S05]  /*37b0*/  WARPSYNC.COLLECTIVE R176, `(.L_x_7579) ;  /* 0x00000000b0087348 */ /* 0x000fea0003c00000 */
[----:B------:R0:W1:Y:S02]  /*37c0*/  SHFL.BFLY P0, R178, R179, R180, R181 ;  /* 0x0c0000b4b3b27389 */ /* 0x00006400000000b5 */
[----:B01----:R-:W-:Y:S01]  /*37d0*/  ENDCOLLECTIVE ;  /* 0x000000000000791b */ /* 0x003fe20003800000 */
.L_x_7579:
[----:B------:R-:W-:Y:S01]  /*37e0*/  FADD R175, R14, R175 ;  /* 0x000000af0eaf7221 */ /* 0x000fe20000000000 */
[----:B------:R-:W-:-:S04]  /*37f0*/  HFMA2.MMA R180, -RZ, RZ, 0, 2.384185791015625e-07 ;  /* 0x00000004ffb47435 */ /* 0x000fc800000001ff */
[----:B------:R-:W-:Y:S02]  /*3800*/  MOV R179, R175 ;  /* 0x000000af00b37202 */ /* 0x000fe40000000f00 */
[----:B------:R-:W-:-:S07]  /*3810*/  MOV R177, R178 ;  /* 0x000000b200b17202 */ /* 0x000fce0000000f00 */
[----:B------:R-:W-:Y:S05]  /*3820*/  WARPSYNC.COLLECTIVE R176, `(.L_x_7580) ;  /* 0x00000000b0087348 */ /* 0x000fea0003c00000 */
[----:B------:R0:W1:Y:S02]  /*3830*/  SHFL.BFLY P0, R178, R179, R180, R181 ;  /* 0x0c0000b4b3b27389 */ /* 0x00006400000000b5 */
[----:B01----:R-:W-:Y:S01]  /*3840*/  ENDCOLLECTIVE ;  /* 0x000000000000791b */ /* 0x003fe20003800000 */
.L_x_7580:
[----:B------:R-:W-:-:S05]  /*3850*/  FADD R177, R32, R177 ;  /* 0x000000b120b17221 */ /* 0x000fca0000000000 */
[----:B------:R-:W-:Y:S02]  /*3860*/  MOV R179, R177 ;  /* 0x000000b100b37202 */ /* 0x000fe40000000f00 */
[----:B------:R-:W-:-:S07]  /*3870*/  MOV R164, R178 ;  /* 0x000000b200a47202 */ /* 0x000fce0000000f00 */
[----:B------:R-:W-:Y:S05]  /*3880*/  WARPSYNC.COLLECTIVE R176, `(.L_x_7581) ;  /* 0x00000000b0087348 */ /* 0x000fea0003c00000 */
[----:B------:R0:W1:Y:S02]  /*3890*/  SHFL.BFLY P0, R178, R179, R180, R181 ;  /* 0x0c0000b4b3b27389 */ /* 0x00006400000000b5 */
[----:B01----:R-:W-:Y:S01]  /*38a0*/  ENDCOLLECTIVE ;  /* 0x000000000000791b */ /* 0x003fe20003800000 */
.L_x_7581:
[----:B------:R-:W-:Y:S01]  /*38b0*/  FADD R164, R175, R164 ;  /* 0x000000a4afa47221 */ /* 0x000fe20000000000 */
[----:B------:R-:W-:-:S04]  /*38c0*/  HFMA2.MMA R180, -RZ, RZ, 0, 4.76837158203125e-07 ;  /* 0x00000008ffb47435 */ /* 0x000fc800000001ff */
[----:B------:R-:W-:Y:S02]  /*38d0*/  MOV R179, R164 ;  /* 0x000000a400b37202 */ /* 0x000fe40000000f00 */
[----:B------:R-:W-:-:S07]  /*38e0*/  MOV R170, R178 ;  /* 0x000000b200aa7202 */ /* 0x000fce0000000f00 */
[----:B------:R-:W-:Y:S05]  /*38f0*/  WARPSYNC.COLLECTIVE R176, `(.L_x_7582) ;  /* 0x00000000b0087348 */ /* 0x000fea0003c00000 */
[----:B------:R0:W1:Y:S02]  /*3900*/  SHFL.BFLY P0, R178, R179, R180, R181 ;  /* 0x0c0000b4b3b27389 */ /* 0x00006400000000b5 */
[----:B01----:R-:W-:Y:S01]  /*3910*/  ENDCOLLECTIVE ;  /* 0x000000000000791b */ /* 0x003fe20003800000 */
.L_x_7582:
[----:B------:R-:W-:-:S05]  /*3920*/  FADD R170, R177, R170 ;  /* 0x000000aab1aa7221 */ /* 0x000fca0000000000 */
[----:B------:R-:W-:Y:S02]  /*3930*/  MOV R179, R170 ;  /* 0x000000aa00b37202 */ /* 0x000fe40000000f00 */
[----:B------:R-:W-:-:S07]  /*3940*/  MOV R11, R178 ;  /* 0x000000b2000b7202 */ /* 0x000fce0000000f00 */
[----:B------:R-:W-:Y:S05]  /*3950*/  WARPSYNC.COLLECTIVE R176, `(.L_x_7583) ;  /* 0x00000000b0087348 */ /* 0x000fea0003c00000 */
[----:B------:R0:W1:Y:S02]  /*3960*/  SHFL.BFLY P0, R178, R179, R180, R181 ;  /* 0x0c0000b4b3b27389 */ /* 0x00006400000000b5 */
[----:B01----:R-:W-:Y:S01]  /*3970*/  ENDCOLLECTIVE ;  /* 0x000000000000791b */ /* 0x003fe20003800000 */
.L_x_7583:
[----:B------:R-:W-:Y:S01]  /*3980*/  FADD R11, R164, R11 ;  /* 0x0000000ba40b7221 */ /* 0x000fe20000000000 */
[----:B------:R-:W-:-:S04]  /*3990*/  HFMA2.MMA R180, -RZ, RZ, 0, 9.5367431640625e-07 ;  /* 0x00000010ffb47435 */ /* 0x000fc800000001ff */
[----:B------:R-:W-:Y:S02]  /*39a0*/  MOV R179, R11 ;  /* 0x0000000b00b37202 */ /* 0x000fe40000000f00 */
[----:B------:R-:W-:-:S07]  /*39b0*/  MOV R173, R178 ;  /* 0x000000b200ad7202 */ /* 0x000fce0000000f00 */
[----:B------:R-:W-:Y:S05]  /*39c0*/  WARPSYNC.COLLECTIVE R176, `(.L_x_7584) ;  /* 0x00000000b0087348 */ /* 0x000fea0003c00000 */
[----:B------:R0:W1:Y:S02]  /*39d0*/  SHFL.BFLY P0, R178, R179, R180, R181 ;  /* 0x0c0000b4b3b27389 */ /* 0x00006400000000b5 */
[----:B01----:R-:W-:Y:S01]  /*39e0*/  ENDCOLLECTIVE ;  /* 0x000000000000791b */ /* 0x003fe20003800000 */
.L_x_7584:
[----:B------:R-:W-:-:S05]  /*39f0*/  FADD R173, R170, R173 ;  /* 0x000000adaaad7221 */ /* 0x000fca0000000000 */
[----:B------:R-:W-:Y:S02]  /*3a00*/  MOV R179, R173 ;  /* 0x000000ad00b37202 */ /* 0x000fe40000000f00 */
[----:B------:R-:W-:-:S07]  /*3a10*/  MOV R14, R178 ;  /* 0x000000b2000e7202 */ /* 0x000fce0000000f00 */
[----:B------:R-:W-:Y:S05]  /*3a20*/  WARPSYNC.COLLECTIVE R176, `(.L_x_7585) ;  /* 0x00000000b0087348 */ /* 0x000fea0003c00000 */
[----:B------:R0:W1:Y:S02]  /*3a30*/  SHFL.BFLY P0, R178, R179, R180, R181 ;  /* 0x0c0000b4b3b27389 */ /* 0x00006400000000b5 */
[----:B01----:R-:W-:Y:S01]  /*3a40*/  ENDCOLLECTIVE ;  /* 0x000000000000791b */ /* 0x003fe20003800000 */
.L_x_7585:
[----:B------:R-:W-:Y:S01]  /*3a50*/  MOV R32, R178 ;  /* 0x000000b200207202 */ /* 0x000fe20000000f00 */
[----:B------:R-:W-:Y:S06]  /*3a60*/  BRA `(.L_x_7586) ;  /* 0xffffffe000fc7947 */ /* 0x000fec000383ffff */
.L_x_7587:
        /* <DEDUP_REMOVED lines=9> */
.L_x_8130:


//--------------------- .text._ZN18transformer_engine13normalization28ln_bwd_finalize_tuned_kernelINS0_22Kernel_traits_finalizeILj1024EffffjLj1024ELj4ENS0_18Kernel_traits_baseILj1024EffffjLj1024EEEEEEEvNS0_20BackwardKernelParamsE --------------------------
	.section	.text._ZN18transformer_engine13normalization28ln_bwd_finalize_tuned_kernelINS0_22Kernel_traits_finalizeILj1024EffffjLj1024ELj4ENS0_18Kernel_traits_baseILj1024EffffjLj1024EEEEEEEvNS0_20BackwardKernelParamsE,"ax",@progbits
	.align	128
        .global         _ZN18transformer_engine13normalization28ln_bwd_finalize_tuned_kernelINS0_22Kernel_traits_finalizeILj1024EffffjLj1024ELj4ENS0_18Kernel_traits_baseILj1024EffffjLj1024EEEEEEEvNS0_20BackwardKernelParamsE
        .type           _ZN18transformer_engine13normalization28ln_bwd_finalize_tuned_kernelINS0_22Kernel_traits_finalizeILj1024EffffjLj1024ELj4ENS0_18Kernel_traits_baseILj1024EffffjLj1024EEEEEEEvNS0_20BackwardKernelParamsE,@function
        .size           _ZN18transformer_engine13normalization28ln_bwd_finalize_tuned_kernelINS0_22Kernel_traits_finalizeILj1024EffffjLj1024ELj4ENS0_18Kernel_traits_baseILj1024EffffjLj1024EEEEEEEvNS0_20BackwardKernelParamsE,(.L_x_8131 - _ZN18transformer_engine13normalization28ln_bwd_finalize_tuned_kernelINS0_22Kernel_traits_finalizeILj1024EffffjLj1024ELj4ENS0_18Kernel_traits_baseILj1024EffffjLj1024EEEEEEEvNS0_20BackwardKernelParamsE)
        .other          _ZN18transformer_engine13normalization28ln_bwd_finalize_tuned_kernelINS0_22Kernel_traits_finalizeILj1024EffffjLj1024ELj4ENS0_18Kernel_traits_baseILj1024EffffjLj1024EEEEEEEvNS0_20BackwardKernelParamsE,@"STO_CUDA_ENTRY STV_DEFAULT"
_ZN18transformer_engine13normalization28ln_bwd_finalize_tuned_kernelINS0_22Kernel_traits_finalizeILj1024EffffjLj1024ELj4ENS0_18Kernel_traits_baseILj1024EffffjLj1024EEEEEEEvNS0_20BackwardKernelParamsE:
.text._ZN18transformer_engine13normalization28ln_bwd_finalize_tuned_kernelINS0_22Kernel_traits_finalizeILj1024EffffjLj1024ELj4ENS0_18Kernel_traits_baseILj1024EffffjLj1024EEEEEEEvNS0_20BackwardKernelParamsE:
        /* <DEDUP_REMOVED lines=20> */
.L_x_7599:
        /* <DEDUP_REMOVED lines=28> */
.L_x_7592:
        /* <DEDUP_REMOVED lines=33> */
.L_x_7591:
[----:B------:R-:W-:Y:S05]  /*0510*/  BSYNC B1 ;  /* 0x0000000000017941 */ /* 0x000fea0003800000 */
.L_x_7590:
        /* <DEDUP_REMOVED lines=23> */
.L_x_7594:
[----:B------:R-:W-:Y:S05]  /*0690*/  BSYNC B1 ;  /* 0x0000000000017941 */ /* 0x000fea0003800000 */
.L_x_7593:
        /* <DEDUP_REMOVED lines=11> */
.L_x_7589:
[----:B------:R-:W-:Y:S05]  /*0750*/  BSYNC B0 ;  /* 0x0000000000007941 */ /* 0x000fea0003800000 */
.L_x_7588:
        /* <DEDUP_REMOVED lines=33> */
.L_x_7610:
[----:B------:R-:W-:Y:S01]  /*0970*/  @!P0 SHF.R.U32.HI R11, RZ, 0x3, R0 ;  /* 0x00000003ff0b8819 */ /* 0x000fe20000011600 */
[----:B--2---:R-:W-:Y:S01]  /*0980*/  FADD R13, R8, R13 ;  /* 0x0000000d080d7221 */ /* 0x004fe20000000000 */
[----:B-1----:R-:W-:Y:S02]  /*0990*/  FADD R9, R10, R9 ;  /* 0x000000090a097221 */ /* 0x002fe40000000000 */
[----:B0-----:R-:W-:-:S05]  /*09a0*/  @!P0 LOP3.LUT R8, R11, 0x1ffffffc, RZ, 0xc0, !PT ;  /* 0x1ffffffc0b088812 */ /* 0x001fca00078ec0ff */
[----:B------:R1:W-:Y:S04]  /*09b0*/  @!P0 STS [R8+UR4+0x2000], R13 ;  /* 0x0020000d08008988 */ /* 0x0003e80008000804 */
[----:B------:R1:W-:Y:S02]  /*09c0*/  @!P0 STS [R8+UR4+0x2080], R9 ;  /* 0x0020800908008988 */ /* 0x0003e40008000804 */
.L_x_7595:
        /* <DEDUP_REMOVED lines=16> */
.L_x_7598:
[----:B------:R-:W-:Y:S05]  /*0ad0*/  BSYNC B0 ;  /* 0x0000000000007941 */ /* 0x000fea0003800000 */
.L_x_7597:
[C---:B------:R-:W-:Y:S01]  /*0ae0*/  ISETP.GT.U32.AND P0, PT, R5.reuse, -0x401, PT ;  /* 0xfffffbff0500780c */ /* 0x040fe20003f04070 */
[----:B------:R-:W-:Y:S01]  /*0af0*/  VIADD R5, R5, 0x400 ;  /* 0x0000040005057836 */ /* 0x000fe20000000000 */
[----:B------:R-:W-:-:S11]  /*0b00*/  IADD3 R6, R6, 0x200, RZ ;  /* 0x0000020006067810 */ /* 0x000fd60007ffe0ff */
[----:B------:R-:W-:Y:S05]  /*0b10*/  @P0 BRA `(.L_x_7599) ;  /* 0xfffffff400880947 */ /* 0x000fea000383ffff */
[----:B------:R-:W-:Y:S05]  /*0b20*/  EXIT ;  /* 0x000000000000794d */ /* 0x000fea0003800000 */
.L_x_7596:
[----:B------:R-:W-:Y:S01]  /*0b30*/  HFMA2.MMA R21, -RZ, RZ, 0, 1.847743988037109375e-06 ;  /* 0x0000001fff157435 */ /* 0x000fe200000001ff */
[----:B0-----:R-:W-:Y:S01]  /*0b40*/  MOV R19, R10 ;  /* 0x0000000a00137202 */ /* 0x001fe20000000f00 */
[----:B------:R-:W-:Y:S01]  /*0b50*/  IMAD.MOV.U32 R18, RZ, RZ, 0x1 ;  /* 0x00000001ff127424 */ /* 0x000fe200078e00ff */
[----:B------:R-:W-:-:S08]  /*0b60*/  MOV R16, 0xffffffff ;  /* 0xffffffff00107802 */ /* 0x000fd00000000f00 */
[----:B-12---:R-:W-:Y:S05]  /*0b70*/  WARPSYNC.COLLECTIVE R16, `(.L_x_7600) ;  /* 0x0000000010087348 */ /* 0x006fea0003c00000 */
[----:B------:R0:W3:Y:S02]  /*0b80*/  SHFL.BFLY P1, R17, R19, R18, R21 ;  /* 0x0c00001213117389 */ /* 0x0000e40000020015 */
[----:B0123--:R-:W-:Y:S01]  /*0b90*/  ENDCOLLECTIVE ;  /* 0x000000000000791b */ /* 0x00ffe20003800000 */
.L_x_7600:
[----:B------:R-:W-:Y:S01]  /*0ba0*/  HFMA2.MMA R18, -RZ, RZ, 0, 1.1920928955078125e-07 ;  /* 0x00000002ff127435 */ /* 0x000fe200000001ff */
[----:B------:R-:W-:-:S04]  /*0bb0*/  IMAD.MOV.U32 R9, RZ, RZ, R17 ;  /* 0x000000ffff097224 */ /* 0x000fc800078e0011 */
[----:B------:R-:W-:-:S05]  /*0bc0*/  FADD R9, R10, R9 ;  /* 0x000000090a097221 */ /* 0x000fca0000000000 */
[----:B------:R-:W-:-:S07]  /*0bd0*/  MOV R19, R9 ;  /* 0x0000000900137202 */ /* 0x000fce0000000f00 */
[----:B------:R-:W-:Y:S05]  /*0be0*/  WARPSYNC.COLLECTIVE R16, `(.L_x_7601) ;  /* 0x0000000010087348 */ /* 0x000fea0003c00000 */
[----:B------:R0:W1:Y:S02]  /*0bf0*/  SHFL.BFLY P1, R17, R19, R18, R21 ;  /* 0x0c00001213117389 */ /* 0x0000640000020015 */
[----:B01----:R-:W-:Y:S01]  /*0c00*/  ENDCOLLECTIVE ;  /* 0x000000000000791b */ /* 0x003fe20003800000 */
.L_x_7601:
[----:B------:R-:W-:Y:S01]  /*0c10*/  HFMA2.MMA R18, -RZ, RZ, 0, 2.384185791015625e-07 ;  /* 0x00000004ff127435 */ /* 0x000fe200000001ff */
[----:B------:R-:W-:-:S04]  /*0c20*/  IMAD.MOV.U32 R12, RZ, RZ, R17 ;  /* 0x000000ffff0c7224 */ /* 0x000fc800078e0011 */
[----:B------:R-:W-:-:S05]  /*0c30*/  FADD R12, R9, R12 ;  /* 0x0000000c090c7221 */ /* 0x000fca0000000000 */
[----:B------:R-:W-:-:S07]  /*0c40*/  MOV R19, R12 ;  /* 0x0000000c00137202 */ /* 0x000fce0000000f00 */
[----:B------:R-:W-:Y:S05]  /*0c50*/  WARPSYNC.COLLECTIVE R16, `(.L_x_7602) ;  /* 0x0000000010087348 */ /* 0x000fea0003c00000 */
[----:B------:R0:W1:Y:S02]  /*0c60*/  SHFL.BFLY P1, R17, R19, R18, R21 ;  /* 0x0c00001213117389 */ /* 0x0000640000020015 */
[----:B01----:R-:W-:Y:S01]  /*0c70*/  ENDCOLLECTIVE ;  /* 0x000000000000791b */ /* 0x003fe20003800000 */
.L_x_7602:
[----:B------:R-:W-:Y:S01]  /*0c80*/  HFMA2.MMA R18, -RZ, RZ, 0, 4.76837158203125e-07 ;  /* 0x00000008ff127435 */ /* 0x000fe200000001ff */
[----:B------:R-:W-:-:S04]  /*0c90*/  IMAD.MOV.U32 R11, RZ, RZ, R17 ;  /* 0x000000ffff0b7224 */ /* 0x000fc800078e0011 */
[----:B------:R-:W-:-:S05]  /*0ca0*/  FADD R11, R12, R11 ;  /* 0x0000000b0c0b7221 */ /* 0x000fca0000000000 */
[----:B------:R-:W-:-:S07]  /*0cb0*/  MOV R19, R11 ;  /* 0x0000000b00137202 */ /* 0x000fce0000000f00 */
[----:B------:R-:W-:Y:S05]  /*0cc0*/  WARPSYNC.COLLECTIVE R16, `(.L_x_7603) ;  /* 0x0000000010087348 */ /* 0x000fea0003c00000 */
[----:B------:R0:W1:Y:S02]  /*0cd0*/  SHFL.BFLY P1, R17, R19, R18, R21 ;  /* 0x0c00001213117389 */ /* 0x0000640000020015 */
[----:B01----:R-:W-:Y:S01]  /*0ce0*/  ENDCOLLECTIVE ;  /* 0x000000000000791b */ /* 0x003fe20003800000 */
.L_x_7603:
[----:B------:R-:W-:Y:S01]  /*0cf0*/  HFMA2.MMA R18, -RZ, RZ, 0, 9.5367431640625e-07 ;  /* 0x00000010ff127435 */ /* 0x000fe200000001ff */
[----:B------:R-:W-:-:S04]  /*0d00*/  IMAD.MOV.U32 R10, RZ, RZ, R17 ;  /* 0x000000ffff0a7224 */ /* 0x000fc800078e0011 */
[----:B------:R-:W-:-:S05]  /*0d10*/  FADD R10, R11, R10 ;  /* 0x0000000a0b0a7221 */ /* 0x000fca0000000000 */
[----:B------:R-:W-:-:S07]  /*0d20*/  MOV R19, R10 ;  /* 0x0000000a00137202 */ /* 0x000fce0000000f00 */
[----:B------:R-:W-:Y:S05]  /*0d30*/  WARPSYNC.COLLECTIVE R16, `(.L_x_7604) ;  /* 0x0000000010087348 */ /* 0x000fea0003c00000 */
[----:B------:R0:W1:Y:S02]  /*0d40*/  SHFL.BFLY P1, R17, R19, R18, R21 ;  /* 0x0c00001213117389 */ /* 0x0000640000020015 */
[----:B01----:R-:W-:Y:S01]  /*0d50*/  ENDCOLLECTIVE ;  /* 0x000000000000791b */ /* 0x003fe20003800000 */
.L_x_7604:
[----:B------:R-:W-:Y:S01]  /*0d60*/  HFMA2.MMA R18, -RZ, RZ, 0, 5.9604644775390625e-08 ;  /* 0x00000001ff127435 */ /* 0x000fe200000001ff */
[----:B------:R-:W-:Y:S01]  /*0d70*/  MOV R19, R8 ;  /* 0x0000000800137202 */ /* 0x000fe20000000f00 */
[----:B------:R-:W-:-:S09]  /*0d80*/  IMAD.MOV.U32 R9, RZ, RZ, R17 ;  /* 0x000000ffff097224 */ /* 0x000fd200078e0011 */
[----:B------:R-:W-:Y:S05]  /*0d90*/  WARPSYNC.COLLECTIVE R16, `(.L_x_7605) ;  /* 0x0000000010087348 */ /* 0x000fea0003c00000 */
[----:B------:R0:W1:Y:S02]  /*0da0*/  SHFL.BFLY P1, R17, R19, R18, R21 ;  /* 0x0c00001213117389 */ /* 0x0000640000020015 */
[----:B01----:R-:W-:Y:S01]  /*0db0*/  ENDCOLLECTIVE ;  /* 0x000000000000791b */ /* 0x003fe20003800000 */
.L_x_7605:
[----:B------:R-:W-:Y:S01]  /*0dc0*/  HFMA2.MMA R18, -RZ, RZ, 0, 1.1920928955078125e-07 ;  /* 0x00000002ff127435 */ /* 0x000fe200000001ff */
[----:B------:R-:W-:-:S05]  /*0dd0*/  MOV R11, R17 ;  /* 0x00000011000b7202 */ /* 0x000fca0000000f00 */
[----:B------:R-:W-:-:S04]  /*0de0*/  FADD R13, R8, R11 ;  /* 0x0000000b080d7221 */ /* 0x000fc80000000000 */
[----:B------:R-:W-:-:S07]  /*0df0*/  IMAD.MOV.U32 R19, RZ, RZ, R13 ;  /* 0x000000ffff137224 */ /* 0x000fce00078e000d */
[----:B------:R-:W-:Y:S05]  /*0e00*/  WARPSYNC.COLLECTIVE R16, `(.L_x_7606) ;  /* 0x0000000010087348 */ /* 0x000fea0003c00000 */
[----:B------:R0:W1:Y:S02]  /*0e10*/  SHFL.BFLY P1, R17, R19, R18, R21 ;  /* 0x0c00001213117389 */ /* 0x0000640000020015 */
[----:B01----:R-:W-:Y:S01]  /*0e20*/  ENDCOLLECTIVE ;  /* 0x000000000000791b */ /* 0x003fe20003800000 */
.L_x_7606:
[----:B------:R-:W-:Y:S01]  /*0e30*/  IMAD.MOV.U32 R18, RZ, RZ, 0x4 ;  /* 0x00000004ff127424 */ /* 0x000fe200078e00ff */
[----:B------:R-:W-:-:S05]  /*0e40*/  MOV R14, R17 ;  /* 0x00000011000e7202 */ /* 0x000fca0000000f00 */
[----:B------:R-:W-:-:S05]  /*0e50*/  FADD R14, R13, R14 ;  /* 0x0000000e0d0e7221 */ /* 0x000fca0000000000 */
[----:B------:R-:W-:-:S07]  /*0e60*/  MOV R19, R14 ;  /* 0x0000000e00137202 */ /* 0x000fce0000000f00 */
[----:B------:R-:W-:Y:S05]  /*0e70*/  WARPSYNC.COLLECTIVE R16, `(.L_x_7607) ;  /* 0x0000000010087348 */ /* 0x000fea0003c00000 */
[----:B------:R0:W1:Y:S02]  /*0e80*/  SHFL.BFLY P1, R17, R19, R18, R21 ;  /* 0x0c00001213117389 */ /* 0x0000640000020015 */
[----:B01----:R-:W-:Y:S01]  /*0e90*/  ENDCOLLECTIVE ;  /* 0x000000000000791b */ /* 0x003fe20003800000 */
.L_x_7607:
[----:B------:R-:W-:Y:S01]  /*0ea0*/  HFMA2.MMA R18, -RZ, RZ, 0, 4.76837158203125e-07 ;  /* 0x00000008ff127435 */ /* 0x000fe200000001ff */
[----:B------:R-:W-:-:S05]  /*0eb0*/  MOV R15, R17 ;  /* 0x00000011000f7202 */ /* 0x000fca0000000f00 */
[----:B------:R-:W-:-:S05]  /*0ec0*/  FADD R15, R14, R15 ;  /* 0x0000000f0e0f7221 */ /* 0x000fca0000000000 */
[----:B------:R-:W-:-:S07]  /*0ed0*/  MOV R19, R15 ;  /* 0x0000000f00137202 */ /* 0x000fce0000000f00 */
[----:B------:R-:W-:Y:S05]  /*0ee0*/  WARPSYNC.COLLECTIVE R16, `(.L_x_7608) ;  /* 0x0000000010087348 */ /* 0x000fea0003c00000 */
[----:B------:R0:W1:Y:S02]  /*0ef0*/  SHFL.BFLY P1, R17, R19, R18, R21 ;  /* 0x0c00001213117389 */ /* 0x0000640000020015 */
[----:B01----:R-:W-:Y:S01]  /*0f00*/  ENDCOLLECTIVE ;  /* 0x000000000000791b */ /* 0x003fe20003800000 */
.L_x_7608:
[----:B------:R-:W-:Y:S01]  /*0f10*/  HFMA2.MMA R18, -RZ, RZ, 0, 9.5367431640625e-07 ;  /* 0x00000010ff127435 */ /* 0x000fe200000001ff */
[----:B------:R-:W-:-:S04]  /*0f20*/  IMAD.MOV.U32 R8, RZ, RZ, R17 ;  /* 0x000000ffff087224 */ /* 0x000fc800078e0011 */
[----:B------:R-:W-:-:S05]  /*0f30*/  FADD R8, R15, R8 ;  /* 0x000000080f087221 */ /* 0x000fca0000000000 */
[----:B------:R-:W-:-:S07]  /*0f40*/  MOV R19, R8 ;  /* 0x0000000800137202 */ /* 0x000fce0000000f00 */
[----:B------:R-:W-:Y:S05]  /*0f50*/  WARPSYNC.COLLECTIVE R16, `(.L_x_7609) ;  /* 0x0000000010087348 */ /* 0x000fea0003c00000 */
[----:B------:R0:W1:Y:S02]  /*0f60*/  SHFL.BFLY P1, R17, R19, R18, R21 ;  /* 0x0c00001213117389 */ /* 0x0000640000020015 */
[----:B01----:R-:W-:Y:S01]  /*0f70*/  ENDCOLLECTIVE ;  /* 0x000000000000791b */ /* 0x003fe20003800000 */
.L_x_7609:
[----:B------:R-:W-:Y:S01]  /*0f80*/  MOV R13, R17 ;  /* 0x00000011000d7202 */ /* 0x000fe20000000f00 */
[----:B------:R-:W-:Y:S06]  /*0f90*/  BRA `(.L_x_7610) ;  /* 0xfffffff800747947 */ /* 0x000fec000383ffff */
.L_x_7611:
        /* <DEDUP_REMOVED lines=14> */
.L_x_8131:


//--------------------- .text._ZN18transformer_engine13normalization19ln_bwd_tuned_kernelINS0_13Kernel_traitsIffffjLj1024ELj1ELj4ELj1ELj16ENS0_18Kernel_traits_baseILj1024EffffjLj128EEEEEEEvNS0_20BackwardKernelParamsE --------------------------
	.section	.text._ZN18transformer_engine13normalization19ln_bwd_tuned_kernelINS0_13Kernel_traitsIffffjLj1024ELj1ELj4ELj1ELj16ENS0_18Kernel_traits_baseILj1024EffffjLj128EEEEEEEvNS0_20BackwardKernelParamsE,"ax",@progbits
	.align	128
        .global         _ZN18transformer_engine13normalization19ln_bwd_tuned_kernelINS0_13Kernel_traitsIffffjLj1024ELj1ELj4ELj1ELj16ENS0_18Kernel_traits_baseILj1024EffffjLj128EEEEEEEvNS0_20BackwardKernelParamsE
        .type           _ZN18transformer_engine13normalization19ln_bwd_tuned_kernelINS0_13Kernel_traitsIffffjLj1024ELj1ELj4ELj1ELj16ENS0_18Kernel_traits_baseILj1024EffffjLj128EEEEEEEvNS0_20BackwardKernelParamsE,@function
        .size           _ZN18transformer_engine13normalization19ln_bwd_tuned_kernelINS0_13Kernel_traitsIffffjLj1024ELj1ELj4ELj1ELj16ENS0_18Kernel_traits_baseILj1024EffffjLj128EEEEEEEvNS0_20BackwardKernelParamsE,(.L_x_8132 - _ZN18transformer_engine13normalization19ln_bwd_tuned_kernelINS0_13Kernel_traitsIffffjLj1024ELj1ELj4ELj1ELj16ENS0_18Kernel_traits_baseILj1024EffffjLj128EEEEEEEvNS0_20BackwardKernelParamsE)
        .other          _ZN18transformer_engine13normalization19ln_bwd_tuned_kernelINS0_13Kernel_traitsIffffjLj1024ELj1ELj4ELj1ELj16ENS0_18Kernel_traits_baseILj1024EffffjLj128EEEEEEEvNS0_20BackwardKernelParamsE,@"STO_CUDA_ENTRY STV_DEFAULT"
_ZN18transformer_engine13normalization19ln_bwd_tuned_kernelINS0_13Kernel_traitsIffffjLj1024ELj1ELj4ELj1ELj16ENS0_18Kernel_traits_baseILj1024EffffjLj128EEEEEEEvNS0_20BackwardKernelParamsE:
.text._ZN18transformer_engine13normalization19ln_bwd_tuned_kernelINS0_13Kernel_traitsIffffjLj1024ELj1ELj4ELj1ELj16ENS0_18Kernel_traits_baseILj1024EffffjLj128EEEEEEEvNS0_20BackwardKernelParamsE:
        /* <DEDUP_REMOVED lines=55> */
[----:B------:R-:W-:Y:S01]  /*0370*/  HFMA2.MMA R123, -RZ, RZ, 0, 0 ;  /* 0x00000000ff7b7435 */ /* 0x000fe200000001ff */
[----:B------:R-:W-:Y:S01]  /*0380*/  BSSY B1, `(.L_x_7614) ;  /* 0x00001e2000017945 */ /* 0x000fe20003800000 */
[----:B------:R-:W-:Y:S01]  /*0390*/  HFMA2.MMA R165, -RZ, RZ, 0, 0 ;  /* 0x00000000ffa57435 */ /* 0x000fe200000001ff */
[----:B------:R-:W-:Y:S01]  /*03a0*/  FSEL R134, RZ, 1, !P0 ;  /* 0x3f800000ff867808 */ /* 0x000fe20004000000 */
        /* <DEDUP_REMOVED lines=66> */
.L_x_7616:
[----:B------:R-:W0:Y:S01]  /*07d0*/  LDC.64 R168, c[0x0][0x228] ;  /* 0x00008a00ffa87b82 */ /* 0x000e220000000a00 */
[----:B------:R-:W-:-:S07]  /*07e0*/  LEA R179, R129, R122, 0x8 ;  /* 0x0000007a81b37211 */ /* 0x000fce00078e40ff */
[----:B------:R-:W1:Y:S08]  /*07f0*/  LDC.64 R60, c[0x0][0x220] ;  /* 0x00008800ff3c7b82 */ /* 0x000e700000000a00 */
[----:B---3--:R-:W2:Y:S08]  /*0800*/  LDC.64 R24, c[0x0][0x230] ;  /* 0x00008c00ff187b82 */ /* 0x008eb00000000a00 */
[----:B------:R-:W3:Y:S01]  /*0810*/  LDC.64 R2, c[0x0][0x258] ;  /* 0x00009600ff027b82 */ /* 0x000ee20000000a00 */
[----:B0-----:R-:W-:Y:S01]  /*0820*/  IMAD.WIDE R168, R129, 0x4, R168 ;  /* 0x0000000481a87825 */ /* 0x001fe200078e02a8 */
[----:B------:R-:W-:-:S05]  /*0830*/  IADD3 R177, R179, 0x20, RZ ;  /* 0x00000020b3b17810 */ /* 0x000fca0007ffe0ff */
[----:B------:R0:W4:Y:S01]  /*0840*/  LDG.E R168, desc[UR4][R168.64] ;  /* 0x00000004a8a87981 */ /* 0x000122000c1e1900 */
[----:B-1----:R-:W-:-:S06]  /*0850*/  IMAD.WIDE.U32 R4, R179, 0x10, R60 ;  /* 0x00000010b3047825 */ /* 0x002fcc00078e003c */
[----:B------:R-:W4:Y:S01]  /*0860*/  LDG.E.128 R4, desc[UR4][R4.64] ;  /* 0x0000000404047981 */ /* 0x000f22000c1e1d00 */
[----:B--2---:R-:W-:-:S04]  /*0870*/  IMAD.WIDE R24, R129, 0x4, R24 ;  /* 0x0000000481187825 */ /* 0x004fc800078e0218 */
[----:B------:R-:W-:Y:S01]  /*0880*/  IMAD.WIDE.U32 R12, R177, 0x10, R60 ;  /* 0x00000010b10c7825 */ /* 0x000fe200078e003c */
[----:B------:R-:W2:Y:S03]  /*0890*/  LDG.E R163, desc[UR4][R24.64] ;  /* 0x0000000418a37981 */ /* 0x000ea6000c1e1900 */
[C-C-:B---3--:R-:W-:Y:S01]  /*08a0*/  IMAD.WIDE.U32 R8, R179.reuse, 0x10, R2.reuse ;  /* 0x00000010b3087825 */ /* 0x148fe200078e0002 */
[----:B------:R-:W-:Y:S01]  /*08b0*/  IADD3 R175, R179, 0x40, RZ ;  /* 0x00000040b3af7810 */ /* 0x000fe20007ffe0ff */
[----:B------:R-:W3:Y:S04]  /*08c0*/  LDG.E.128 R12, desc[UR4][R12.64] ;  /* 0x000000040c0c7981 */ /* 0x000ee8000c1e1d00 */
[----:B------:R-:W5:Y:S01]  /*08d0*/  LDG.E.128 R8, desc[UR4][R8.64] ;  /* 0x0000000408087981 */ /* 0x000f62000c1e1d00 */
[----:B------:R-:W-:Y:S01]  /*08e0*/  IMAD.WIDE.U32 R16, R177, 0x10, R2 ;  /* 0x00000010b1107825 */ /* 0x000fe200078e0002 */
[----:B------:R-:W-:-:S03]  /*08f0*/  IADD3 R173, R179, 0x60, RZ ;  /* 0x00000060b3ad7810 */ /* 0x000fc60007ffe0ff */
[--C-:B------:R-:W-:Y:S01]  /*0900*/  IMAD.WIDE.U32 R20, R175, 0x10, R60.reuse ;  /* 0x00000010af147825 */ /* 0x100fe200078e003c */
[----:B------:R-:W-:Y:S01]  /*0910*/  IADD3 R171, R179, 0x80, RZ ;  /* 0x00000080b3ab7810 */ /* 0x000fe20007ffe0ff */
        /* <DEDUP_REMOVED lines=8> */
[----:B------:R-:W5:Y:S01]  /*09a0*/  LDG.E.128 R36, desc[UR4][R36.64] ;  /* 0x0000000424247981 */ /* 0x000f62000c1e1d00 */
[----:B------:R-:W-:-:S03]  /*09b0*/  IADD3 R181, R179, 0xa0, RZ ;  /* 0x000000a0b3b57810 */ /* 0x000fc60007ffe0ff */
[----:B------:R-:W5:Y:S02]  /*09c0*/  LDG.E.128 R32, desc[UR4][R32.64] ;  /* 0x0000000420207981 */ /* 0x000f64000c1e1d00 */
[----:B------:R-:W-:-:S06]  /*09d0*/  IMAD.WIDE.U32 R44, R181, 0x10, R60 ;  /* 0x00000010b52c7825 */ /* 0x000fcc00078e003c */
[----:B------:R-:W5:Y:S01]  /*09e0*/  LDG.E.128 R44, desc[UR4][R44.64] ;  /* 0x000000042c2c7981 */ /* 0x000f62000c1e1d00 */
[----:B------:R-:W-:-:S05]  /*09f0*/  IADD3 R167, R179, 0xc0, RZ ;  /* 0x000000c0b3a77810 */ /* 0x000fca0007ffe0ff */
[----:B------:R-:W-:-:S06]  /*0a00*/  IMAD.WIDE.U32 R52, R167, 0x10, R60 ;  /* 0x00000010a7347825 */ /* 0x000fcc00078e003c */
[----:B------:R-:W5:Y:S01]  /*0a10*/  LDG.E.128 R52, desc[UR4][R52.64] ;  /* 0x0000000434347981 */ /* 0x000f62000c1e1d00 */
[----:B------:R-:W-:-:S04]  /*0a20*/  IMAD.WIDE.U32 R40, R171, 0x10, R2 ;  /* 0x00000010ab287825 */ /* 0x000fc800078e0002 */
[--C-:B------:R-:W-:Y:S02]  /*0a30*/  IMAD.WIDE.U32 R56, R167, 0x10, R2.reuse ;  /* 0x00000010a7387825 */ /* 0x100fe400078e0002 */
[----:B------:R-:W5:Y:S04]  /*0a40*/  LDG.E.128 R40, desc[UR4][R40.64] ;  /* 0x0000000428287981 */ /* 0x000f68000c1e1d00 */
[----:B------:R-:W5:Y:S01]  /*0a50*/  LDG.E.128 R56, desc[UR4][R56.64] ;  /* 0x0000000438387981 */ /* 0x000f62000c1e1d00 */
[----:B------:R-:W-:Y:S01]  /*0a60*/  IMAD.WIDE.U32 R48, R181, 0x10, R2 ;  /* 0x00000010b5307825 */ /* 0x000fe200078e0002 */
[----:B0-----:R-:W-:-:S05]  /*0a70*/  IADD3 R169, R179, 0xe0, RZ ;  /* 0x000000e0b3a97810 */ /* 0x001fca0007ffe0ff */
[----:B------:R-:W5:Y:S01]  /*0a80*/  LDG.E.128 R48, desc[UR4][R48.64] ;  /* 0x0000000430307981 */ /* 0x000f62000c1e1d00 */
[----:B------:R-:W-:-:S06]  /*0a90*/  IMAD.WIDE.U32 R60, R169, 0x10, R60 ;  /* 0x00000010a93c7825 */ /* 0x000fcc00078e003c */
[----:B------:R-:W5:Y:S01]  /*0aa0*/  LDG.E.128 R60, desc[UR4][R60.64] ;  /* 0x000000043c3c7981 */ /* 0x000f62000c1e1d00 */
[----:B------:R-:W-:-:S06]  /*0ab0*/  IMAD.WIDE.U32 R64, R169, 0x10, R2 ;  /* 0x00000010a9407825 */ /* 0x000fcc00078e0002 */
[----:B------:R-:W5:Y:S01]  /*0ac0*/  LDG.E.128 R64, desc[UR4][R64.64] ;  /* 0x0000000440407981 */ /* 0x000f62000c1e1d00 */
[----:B------:R-:W-:Y:S01]  /*0ad0*/  UMOV UR6, 0xffffffff ;  /* 0xffffffff00067882 */ /* 0x000fe20000000000 */
[--C-:B----4-:R-:W-:Y:S01]  /*0ae0*/  FADD R4, R4, -R168.reuse ;  /* 0x800000a804047221 */ /* 0x110fe20000000000 */
[--C-:B------:R-:W-:Y:S01]  /*0af0*/  FADD R6, R6, -R168.reuse ;  /* 0x800000a806067221 */ /* 0x100fe20000000000 */
[--C-:B------:R-:W-:Y:S02]  /*0b00*/  FADD R170, R7, -R168.reuse ;  /* 0x800000a807aa7221 */ /* 0x100fe40000000000 */
[----:B--2---:R-:W-:Y:S01]  /*0b10*/  FMUL R3, R4, R163 ;  /* 0x000000a304037220 */ /* 0x004fe20000400000 */
[----:B------:R-:W-:Y:S01]  /*0b20*/  FMUL R4, R163, R6 ;  /* 0x00000006a3047220 */ /* 0x000fe20000400000 */
[----:B------:R-:W-:Y:S01]  /*0b30*/  FADD R2, R5, -R168 ;  /* 0x800000a805027221 */ /* 0x000fe20000000000 */
[----:B------:R-:W-:Y:S01]  /*0b40*/  FMUL R5, R163, R170 ;  /* 0x000000aaa3057220 */ /* 0x000fe20000400000 */
[----:B---3--:R-:W-:Y:S01]  /*0b50*/  FADD R14, -R168, R14 ;  /* 0x0000000ea80e7221 */ /* 0x008fe20000000100 */
[C---:B-----5:R-:W-:Y:S01]  /*0b60*/  FADD R127, R10.reuse, R127 ;  /* 0x0000007f0a7f7221 */ /* 0x060fe20000000000 */
[----:B------:R-:W-:Y:S01]  /*0b70*/  FFMA R125, R10, R4, R125 ;  /* 0x000000040a7d7223 */ /* 0x000fe2000000007d */
[----:B------:R-:W-:Y:S01]  /*0b80*/  FMUL R7, R159, R10 ;  /* 0x0000000a9f077220 */ /* 0x000fe20000400000 */
[C---:B------:R-:W-:Y:S01]  /*0b90*/  FADD R10, -R168.reuse, R12 ;  /* 0x0000000ca80a7221 */ /* 0x040fe20000000100 */
[----:B------:R-:W-:Y:S01]  /*0ba0*/  FADD R12, -R168, R13 ;  /* 0x0000000da80c7221 */ /* 0x000fe20000000100 */
[C---:B------:R-:W-:Y:S01]  /*0bb0*/  FADD R128, R11.reuse, R128 ;  /* 0x000000800b807221 */ /* 0x040fe20000000000 */
[----:B------:R-:W-:Y:S01]  /*0bc0*/  FFMA R126, R11, R5, R126 ;  /* 0x000000050b7e7223 */ /* 0x000fe2000000007e */
[----:B------:R-:W-:Y:S01]  /*0bd0*/  FMUL R6, R162, R11 ;  /* 0x0000000ba2067220 */ /* 0x000fe20000400000 */
[C---:B------:R-:W-:Y:S01]  /*0be0*/  FMUL R11, R163.reuse, R12 ;  /* 0x0000000ca30b7220 */ /* 0x040fe20000400000 */
[C---:B------:R-:W-:Y:S01]  /*0bf0*/  FMUL R12, R163.reuse, R14 ;  /* 0x0000000ea30c7220 */ /* 0x040fe20000400000 */
[----:B------:R-:W-:Y:S01]  /*0c00*/  FADD R170, -R168, R15 ;  /* 0x0000000fa8aa7221 */ /* 0x000fe20000000100 */
[----:B------:R-:W-:Y:S01]  /*0c10*/  FMUL R10, R163, R10 ;  /* 0x0000000aa30a7220 */ /* 0x000fe20000400000 */
[C---:B------:R-:W-:Y:S01]  /*0c20*/  FADD R99, R18.reuse, R99 ;  /* 0x0000006312637221 */ /* 0x040fe20000000000 */
[----:B------:R-:W-:Y:S01]  /*0c30*/  FFMA R71, R18, R12, R71 ;  /* 0x0000000c12477223 */ /* 0x000fe20000000047 */
[----:B------:R-:W-:Y:S01]  /*0c40*/  FMUL R15, R155, R18 ;  /* 0x000000129b0f7220 */ /* 0x000fe20000400000 */
[C---:B------:R-:W-:Y:S01]  /*0c50*/  FADD R18, -R168.reuse, R20 ;  /* 0x00000014a8127221 */ /* 0x040fe20000000100 */
[----:B------:R-:W-:Y:S01]  /*0c60*/  FMUL R14, R163, R170 ;  /* 0x000000aaa30e7220 */ /* 0x000fe20000400000 */
[C---:B------:R-:W-:Y:S01]  /*0c70*/  FADD R22, -R168.reuse, R22 ;  /* 0x00000016a8167221 */ /* 0x040fe20000000100 */
[----:B------:R-:W-:Y:S01]  /*0c80*/  FADD R170, -R168, R23 ;  /* 0x00000017a8aa7221 */ /* 0x000fe20000000100 */
[----:B------:R-:W-:Y:S01]  /*0c90*/  FADD R97, R16, R97 ;  /* 0x0000006110617221 */ /* 0x000fe20000000000 */
[-C--:B------:R-:W-:Y:S01]  /*0ca0*/  FFMA R69, R10, R16.reuse, R69 ;  /* 0x000000100a457223 */ /* 0x080fe20000000045 */
[----:B------:R-:W-:Y:S01]  /*0cb0*/  FMUL R13, R157, R16 ;  /* 0x000000109d0d7220 */ /* 0x000fe20000400000 */
[C---:B------:R-:W-:Y:S01]  /*0cc0*/  FADD R94, R17.reuse, R94 ;  /* 0x0000005e115e7221 */ /* 0x040fe20000000000 */
[----:B------:R-:W-:Y:S01]  /*0cd0*/  FFMA R0, R17, R11, R0 ;  /* 0x0000000b11007223 */ /* 0x000fe20000000000 */
[----:B------:R-:W-:Y:S01]  /*0ce0*/  FMUL R16, R160, R17 ;  /* 0x00000011a0107220 */ /* 0x000fe20000400000 */
[C---:B------:R-:W-:Y:S01]  /*0cf0*/  FMUL R18, R163.reuse, R18 ;  /* 0x00000012a3127220 */ /* 0x040fe20000400000 */
[C---:B------:R-:W-:Y:S01]  /*0d00*/  FMUL R17, R163.reuse, R22 ;  /* 0x00000016a3117220 */ /* 0x040fe20000400000 */
[----:B------:R-:W-:Y:S01]  /*0d10*/  FMUL R22, R163, R170 ;  /* 0x000000aaa3167220 */ /* 0x000fe20000400000 */
[C---:B------:R-:W-:Y:S01]  /*0d20*/  FADD R20, -R168.reuse, R21 ;  /* 0x00000015a8147221 */ /* 0x040fe20000000100 */
[----:B------:R-:W-:Y:S01]  /*0d30*/  FADD R170, -R168, R31 ;  /* 0x0000001fa8aa7221 */ /* 0x000fe20000000100 */
[----:B------:R-:W-:Y:S01]  /*0d40*/  FADD R101, R24, R101 ;  /* 0x0000006518657221 */ /* 0x000fe20000000000 */
[-C--:B------:R-:W-:Y:S01]  /*0d50*/  FFMA R73, R18, R24.reuse, R73 ;  /* 0x0000001812497223 */ /* 0x080fe20000000049 */
[----:B------:R-:W-:Y:S01]  /*0d60*/  FMUL R21, R153, R24 ;  /* 0x0000001899157220 */ /* 0x000fe20000400000 */
[----:B------:R-:W-:Y:S01]  /*0d70*/  FADD R24, -R168, R28 ;  /* 0x0000001ca8187221 */ /* 0x000fe20000000100 */
[----:B------:R-:W-:Y:S01]  /*0d80*/  FADD R165, R8, R165 ;  /* 0x000000a508a57221 */ /* 0x000fe20000000000 */
[----:B------:R-:W-:Y:S01]  /*0d90*/  FMUL R2, R163, R2 ;  /* 0x00000002a3027220 */ /* 0x000fe20000400000 */
[-C--:B------:R-:W-:Y:S01]  /*0da0*/  FFMA R166, R3, R8.reuse, R166 ;  /* 0x0000000803a67223 */ /* 0x080fe200000000a6 */
[C---:B------:R-:W-:Y:S01]  /*0db0*/  FADD R28, -R168.reuse, R29 ;  /* 0x0000001da81c7221 */ /* 0x040fe20000000100 */
[C---:B------:R-:W-:Y:S01]  /*0dc0*/  FADD R30, -R168.reuse, R30 ;  /* 0x0000001ea81e7221 */ /* 0x040fe20000000100 */
[----:B------:R-:W-:Y:S01]  /*0dd0*/  FADD R172, -R168, R38 ;  /* 0x00000026a8ac7221 */ /* 0x000fe20000000100 */
[----:B------:R-:W-:Y:S01]  /*0de0*/  FMUL R8, R161, R8 ;  /* 0x00000008a1087220 */ /* 0x000fe20000400000 */
[----:B------:R-:W-:Y:S01]  /*0df0*/  FMUL R29, R163, R170 ;  /* 0x000000aaa31d7220 */ /* 0x000fe20000400000 */
[C---:B------:R-:W-:Y:S01]  /*0e00*/  FADD R132, R9.reuse, R132 ;  /* 0x0000008409847221 */ /* 0x040fe20000000000 */
[----:B------:R-:W-:Y:S01]  /*0e10*/  FFMA R130, R9, R2, R130 ;  /* 0x0000000209827223 */ /* 0x000fe20000000082 */
[C---:B------:R-:W-:Y:S01]  /*0e20*/  FMUL R23, R163.reuse, R30 ;  /* 0x0000001ea3177220 */ /* 0x040fe20000400000 */
[----:B------:R-:W-:Y:S01]  /*0e30*/  FMUL R31, R163, R172 ;  /* 0x000000aca31f7220 */ /* 0x000fe20000400000 */
[----:B------:R-:W-:Y:S01]  /*0e40*/  FMUL R9, R164, R9 ;  /* 0x00000009a4097220 */ /* 0x000fe20000400000 */
[C---:B------:R-:W-:Y:S01]  /*0e50*/  FADD R104, R35.reuse, R104 ;  /* 0x0000006823687221 */ /* 0x040fe20000000000 */
[----:B------:R-:W-:Y:S01]  /*0e60*/  FFMA R76, R35, R29, R76 ;  /* 0x0000001d234c7223 */ /* 0x000fe2000000004c */
[----:B------:R-:W-:Y:S01]  /*0e70*/  FMUL R30, R150, R35 ;  /* 0x00000023961e7220 */ /* 0x000fe20000400000 */
[----:B------:R-:W-:Y:S01]  /*0e80*/  FADD R172, RZ, R8 ;  /* 0x00000008ffac7221 */ /* 0x000fe20000000000 */
[----:B------:R-:W-:Y:S01]  /*0e90*/  FFMA R35, R3, R8, RZ ;  /* 0x0000000803237223 */ /* 0x000fe200000000ff */
[C---:B------:R-:W-:Y:S01]  /*0ea0*/  FADD R170, -R168.reuse, R37 ;  /* 0x00000025a8aa7221 */ /* 0x040fe20000000100 */
[----:B------:R-:W-:Y:S01]  /*0eb0*/  FADD R174, -R168, R39 ;  /* 0x00000027a8ae7221 */ /* 0x000fe20000000100 */
[----:B------:R-:W-:Y:S01]  /*0ec0*/  FADD R172, R172, R9 ;  /* 0x00000009acac7221 */ /* 0x000fe20000000000 */
[----:B------:R-:W-:Y:S01]  /*0ed0*/  FFMA R35, R2, R9, R35 ;  /* 0x0000000902237223 */ /* 0x000fe20000000023 */
[C---:B------:R-:W-:Y:S01]  /*0ee0*/  FMUL R38, R163.reuse, R170 ;  /* 0x000000aaa3267220 */ /* 0x040fe20000400000 */
[----:B------:R-:W-:Y:S01]  /*0ef0*/  FMUL R170, R163, R174 ;  /* 0x000000aea3aa7220 */ /* 0x000fe20000400000 */
[----:B------:R-:W-:Y:S01]  /*0f00*/  FADD R174, -R168, R44 ;  /* 0x0000002ca8ae7221 */ /* 0x000fe20000000100 */
[----:B------:R-:W-:Y:S01]  /*0f10*/  FADD R37, R172, R7 ;  /* 0x00000007ac257221 */ /* 0x000fe20000000000 */
[----:B------:R-:W-:Y:S01]  /*0f20*/  FFMA R44, R4, R7, R35 ;  /* 0x00000007042c7223 */ /* 0x000fe20000000023 */
[----:B------:R-:W-:-:S02]  /*0f30*/  FADD R178, -R168, R46 ;  /* 0x0000002ea8b27221 */ /* 0x000fc40000000100 */
        /* <DEDUP_REMOVED lines=47> */
[C---:B------:R-:W-:Y:S01]  /*1230*/  FADD R36, -R168.reuse, R36 ;  /* 0x00000024a8247221 */ /* 0x040fe20000000100 */
[----:B------:R-:W-:Y:S01]  /*1240*/  FMUL R35, R163, R178 ;  /* 0x000000b2a3237220 */ /* 0x000fe20000400000 */
[----:B------:R-:W-:Y:S01]  /*1250*/  FMUL R34, R147, R34 ;  /* 0x0000002293227220 */ /* 0x000fe20000400000 */
[----:B------:R-:W-:Y:S01]  /*1260*/  FADD R178, -R168, R54 ;  /* 0x00000036a8b27221 */ /* 0x000fe20000000100 */
        /* <DEDUP_REMOVED lines=55> */
[----:B------:R-:W-:-:S02]  /*15e0*/  FADD R174, -R168, R62 ;  /* 0x0000003ea8ae7221 */ /* 0x000fc40000000100 */
        /* <DEDUP_REMOVED lines=21> */
[C---:B------:R-:W-:Y:S01]  /*1740*/  FADD R178, -R168.reuse, R61 ;  /* 0x0000003da8b27221 */ /* 0x040fe20000000100 */
[----:B------:R-:W-:Y:S01]  /*1750*/  FADD R180, -R168, R63 ;  /* 0x0000003fa8b47221 */ /* 0x000fe20000000100 */
[C---:B------:R-:W-:Y:S01]  /*1760*/  FADD R116, R59.reuse, R116 ;  /* 0x000000743b747221 */ /* 0x040fe20000000000 */
[----:B------:R-:W-:Y:S01]  /*1770*/  FFMA R88, R59, R47, R88 ;  /* 0x0000002f3b587223 */ /* 0x000fe20000000058 */
[----:B------:R-:W-:Y:S01]  /*1780*/  FADD R168, R57, R56 ;  /* 0x0000003839a87221 */ /* 0x000fe20000000000 */
[----:B------:R-:W-:Y:S01]  /*1790*/  FFMA R59, R47, R56, R64 ;  /* 0x000000382f3b7223 */ /* 0x000fe20000000040 */
[C---:B------:R-:W-:Y:S01]  /*17a0*/  FMUL R57, R163.reuse, R174 ;  /* 0x000000aea3397220 */ /* 0x040fe20000400000 */
        /* <DEDUP_REMOVED lines=38> */
.L_x_7628:
[----:B-1----:R-:W-:Y:S01]  /*1a10*/  FADD R63, R174, R63 ;  /* 0x0000003fae3f7221 */ /* 0x002fe20000000000 */
[----:B--2---:R-:W-:-:S03]  /*1a20*/  FADD R168, R61, R168 ;  /* 0x000000a83da87221 */ /* 0x004fc60000000000 */
[----:B------:R-:W-:Y:S01]  /*1a30*/  FMUL R63, R63, 0.0009765625 ;  /* 0x3a8000003f3f7820 */ /* 0x000fe20000400000 */
[----:B------:R-:W-:-:S04]  /*1a40*/  FMUL R168, R168, 0.0009765625 ;  /* 0x3a800000a8a87820 */ /* 0x000fc80000400000 */
[-CC-:B------:R-:W-:Y:S01]  /*1a50*/  FFMA R3, R3, R168.reuse, R63.reuse ;  /* 0x000000a803037223 */ /* 0x180fe2000000003f */
[-CC-:B------:R-:W-:Y:S01]  /*1a60*/  FFMA R2, R2, R168.reuse, R63.reuse ;  /* 0x000000a802027223 */ /* 0x180fe2000000003f */
[-CC-:B0-----:R-:W-:Y:S01]  /*1a70*/  FFMA R174, R4, R168.reuse, R63.reuse ;  /* 0x000000a804ae7223 */ /* 0x181fe2000000003f */
        /* <DEDUP_REMOVED lines=115> */
.L_x_7614:
        /* <DEDUP_REMOVED lines=64> */
.L_x_7613:
[----:B------:R-:W-:Y:S05]  /*25b0*/  BSYNC B0 ;  /* 0x0000000000007941 */ /* 0x000fea0003800000 */
.L_x_7612:
        /* <DEDUP_REMOVED lines=89> */
[----:B0-----:R-:W-:Y:S01]  /*2b50*/  FADD R7, R3, R60 ;  /* 0x0000003c03077221 */ /* 0x001fe20000000000 */
[----:B------:R-:W-:Y:S02]  /*2b60*/  IADD3.X R3, RZ, RZ, RZ, P0, !PT ;  /* 0x000000ffff037210 */ /* 0x000fe400007fe4ff */
[----:B------:R-:W-:Y:S04]  /*2b70*/  STS.128 [R122+0xa00], R36 ;  /* 0x000a00247a007388 */ /* 0x000fe80000000c00 */
[----:B------:R-:W-:Y:S04]  /*2b80*/  STS.128 [R122+0xc00], R40 ;  /* 0x000c00287a007388 */ /* 0x000fe80000000c00 */
[----:B------:R-:W-:Y:S01]  /*2b90*/  STS.128 [R122+0xe00], R44 ;  /* 0x000e002c7a007388 */ /* 0x000fe20000000c00 */
[----:B-1----:R-:W-:-:S02]  /*2ba0*/  SHF.L.U32 R28, R124, 0x2, RZ ;  /* 0x000000027c1c7819 */ /* 0x002fc400000006ff */
[----:B------:R-:W-:Y:S01]  /*2bb0*/  SHF.L.U64.HI R30, R124, 0x2, R3 ;  /* 0x000000027c1e7819 */ /* 0x000fe20000010203 */
        /* <DEDUP_REMOVED lines=87> */
.L_x_7615:
        /* <DEDUP_REMOVED lines=8> */
.L_x_7618:
[----:B------:R-:W-:Y:S05]  /*31b0*/  BSYNC B2 ;  /* 0x0000000000027941 */ /* 0x000fea0003800000 */
.L_x_7617:
        /* <DEDUP_REMOVED lines=8> */
.L_x_7619:
[----:B------:R-:W-:Y:S01]  /*3240*/  FADD R63, R174, R63 ;  /* 0x0000003fae3f7221 */ /* 0x000fe20000000000 */
[----:B------:R-:W-:-:S04]  /*3250*/  HFMA2.MMA R184, -RZ, RZ, 0, 1.1920928955078125e-07 ;  /* 0x00000002ffb87435 */ /* 0x000fc800000001ff */
[----:B------:R-:W-:Y:S02]  /*3260*/  MOV R183, R63 ;  /* 0x0000003f00b77202 */ /* 0x000fe40000000f00 */
[----:B------:R-:W-:-:S07]  /*3270*/  MOV R168, R182 ;  /* 0x000000b600a87202 */ /* 0x000fce0000000f00 */
[----:B------:R-:W-:Y:S05]  /*3280*/  WARPSYNC.COLLECTIVE R180, `(.L_x_7620) ;  /* 0x00000000b4087348 */ /* 0x000fea0003c00000 */
[----:B------:R0:W1:Y:S02]  /*3290*/  SHFL.BFLY P0, R182, R183, R184, R185 ;  /* 0x0c0000b8b7b67389 */ /* 0x00006400000000b9 */
[----:B01----:R-:W-:Y:S01]  /*32a0*/  ENDCOLLECTIVE ;  /* 0x000000000000791b */ /* 0x003fe20003800000 */
.L_x_7620:
[----:B------:R-:W-:-:S05]  /*32b0*/  FADD R168, R61, R168 ;  /* 0x000000a83da87221 */ /* 0x000fca0000000000 */
[----:B------:R-:W-:Y:S02]  /*32c0*/  MOV R183, R168 ;  /* 0x000000a800b77202 */ /* 0x000fe40000000f00 */
[----:B------:R-:W-:-:S07]  /*32d0*/  MOV R176, R182 ;  /* 0x000000b600b07202 */ /* 0x000fce0000000f00 */
[----:B------:R-:W-:Y:S05]  /*32e0*/  WARPSYNC.COLLECTIVE R180, `(.L_x_7621) ;  /* 0x00000000b4087348 */ /* 0x000fea0003c00000 */
[----:B------:R0:W1:Y:S02]  /*32f0*/  SHFL.BFLY P0, R182, R183, R184, R185 ;  /* 0x0c0000b8b7b67389 */ /* 0x00006400000000b9 */
[----:B01----:R-:W-:Y:S01]  /*3300*/  ENDCOLLECTIVE ;  /* 0x000000000000791b */ /* 0x003fe20003800000 */
.L_x_7621:
[----:B------:R-:W-:Y:S01]  /*3310*/  FADD R176, R63, R176 ;  /* 0x000000b03fb07221 */ /* 0x000fe20000000000 */
[----:B------:R-:W-:-:S04]  /*3320*/  HFMA2.MMA R184, -RZ, RZ, 0, 2.384185791015625e-07 ;  /* 0x00000004ffb87435 */ /* 0x000fc800000001ff */
[----:B------:R-:W-:Y:S02]  /*3330*/  MOV R183, R176 ;  /* 0x000000b000b77202 */ /* 0x000fe40000000f00 */
[----:B------:R-:W-:-:S07]  /*3340*/  MOV R65, R182 ;  /* 0x000000b600417202 */ /* 0x000fce0000000f00 */
[----:B------:R-:W-:Y:S05]  /*3350*/  WARPSYNC.COLLECTIVE R180, `(.L_x_7622) ;  /* 0x00000000b4087348 */ /* 0x000fea0003c00000 */
[----:B------:R0:W1:Y:S02]  /*3360*/  SHFL.BFLY P0, R182, R183, R184, R185 ;  /* 0x0c0000b8b7b67389 */ /* 0x00006400000000b9 */
[----:B01----:R-:W-:Y:S01]  /*3370*/  ENDCOLLECTIVE ;  /* 0x000000000000791b */ /* 0x003fe20003800000 */
.L_x_7622:
[----:B------:R-:W-:-:S05]  /*3380*/  FADD R65, R168, R65 ;  /* 0x00000041a8417221 */ /* 0x000fca0000000000 */
[----:B------:R-:W-:Y:S02]  /*3390*/  MOV R183, R65 ;  /* 0x0000004100b77202 */ /* 0x000fe40000000f00 */
[----:B------:R-:W-:-:S07]  /*33a0*/  MOV R67, R182 ;  /* 0x000000b600437202 */ /* 0x000fce0000000f00 */
[----:B------:R-:W-:Y:S05]  /*33b0*/  WARPSYNC.COLLECTIVE R180, `(.L_x_7623) ;  /* 0x00000000b4087348 */ /* 0x000fea0003c00000 */
[----:B------:R0:W1:Y:S02]  /*33c0*/  SHFL.BFLY P0, R182, R183, R184, R185 ;  /* 0x0c0000b8b7b67389 */ /* 0x00006400000000b9 */
[----:B01----:R-:W-:Y:S01]  /*33d0*/  ENDCOLLECTIVE ;  /* 0x000000000000791b */ /* 0x003fe20003800000 */
.L_x_7623:
[----:B------:R-:W-:Y:S01]  /*33e0*/  FADD R67, R176, R67 ;  /* 0x00000043b0437221 */ /* 0x000fe20000000000 */
[----:B------:R-:W-:-:S04]  /*33f0*/  HFMA2.MMA R184, -RZ, RZ, 0, 4.76837158203125e-07 ;  /* 0x00000008ffb87435 */ /* 0x000fc800000001ff */
[----:B------:R-:W-:Y:S02]  /*3400*/  MOV R183, R67 ;  /* 0x0000004300b77202 */ /* 0x000fe40000000f00 */
[----:B------:R-:W-:-:S07]  /*3410*/  MOV R178, R182 ;  /* 0x000000b600b27202 */ /* 0x000fce0000000f00 */
[----:B------:R-:W-:Y:S05]  /*3420*/  WARPSYNC.COLLECTIVE R180, `(.L_x_7624) ;  /* 0x00000000b4087348 */ /* 0x000fea0003c00000 */
[----:B------:R0:W1:Y:S02]  /*3430*/  SHFL.BFLY P0, R182, R183, R184, R185 ;  /* 0x0c0000b8b7b67389 */ /* 0x00006400000000b9 */
[----:B01----:R-:W-:Y:S01]  /*3440*/  ENDCOLLECTIVE ;  /* 0x000000000000791b */ /* 0x003fe20003800000 */
.L_x_7624:
[----:B------:R-:W-:-:S05]  /*3450*/  FADD R178, R65, R178 ;  /* 0x000000b241b27221 */ /* 0x000fca0000000000 */
[----:B------:R-:W-:Y:S02]  /*3460*/  MOV R183, R178 ;  /* 0x000000b200b77202 */ /* 0x000fe40000000f00 */
[----:B------:R-:W-:-:S07]  /*3470*/  MOV R174, R182 ;  /* 0x000000b600ae7202 */ /* 0x000fce0000000f00 */
[----:B------:R-:W-:Y:S05]  /*3480*/  WARPSYNC.COLLECTIVE R180, `(.L_x_7625) ;  /* 0x00000000b4087348 */ /* 0x000fea0003c00000 */
[----:B------:R0:W1:Y:S02]  /*3490*/  SHFL.BFLY P0, R182, R183, R184, R185 ;  /* 0x0c0000b8b7b67389 */ /* 0x00006400000000b9 */
[----:B01----:R-:W-:Y:S01]  /*34a0*/  ENDCOLLECTIVE ;  /* 0x000000000000791b */ /* 0x003fe20003800000 */
.L_x_7625:
[----:B------:R-:W-:Y:S01]  /*34b0*/  FADD R174, R67, R174 ;  /* 0x000000ae43ae7221 */ /* 0x000fe20000000000 */
[----:B------:R-:W-:-:S04]  /*34c0*/  HFMA2.MMA R184, -RZ, RZ, 0, 9.5367431640625e-07 ;  /* 0x00000010ffb87435 */ /* 0x000fc800000001ff */
[----:B------:R-:W-:Y:S02]  /*34d0*/  MOV R183, R174 ;  /* 0x000000ae00b77202 */ /* 0x000fe40000000f00 */
[----:B------:R-:W-:-:S07]  /*34e0*/  MOV R61, R182 ;  /* 0x000000b6003d7202 */ /* 0x000fce0000000f00 */
[----:B------:R-:W-:Y:S05]  /*34f0*/  WARPSYNC.COLLECTIVE R180, `(.L_x_7626) ;  /* 0x00000000b4087348 */ /* 0x000fea0003c00000 */
[----:B------:R0:W1:Y:S02]  /*3500*/  SHFL.BFLY P0, R182, R183, R184, R185 ;  /* 0x0c0000b8b7b67389 */ /* 0x00006400000000b9 */
[----:B01----:R-:W-:Y:S01]  /*3510*/  ENDCOLLECTIVE ;  /* 0x000000000000791b */ /* 0x003fe20003800000 */
.L_x_7626:
[----:B------:R-:W-:-:S05]  /*3520*/  FADD R61, R178, R61 ;  /* 0x0000003db23d7221 */ /* 0x000fca0000000000 */
[----:B------:R-:W-:Y:S02]  /*3530*/  MOV R183, R61 ;  /* 0x0000003d00b77202 */ /* 0x000fe40000000f00 */
[----:B------:R-:W-:-:S07]  /*3540*/  MOV R63, R182 ;  /* 0x000000b6003f7202 */ /* 0x000fce0000000f00 */
[----:B------:R-:W-:Y:S05]  /*3550*/  WARPSYNC.COLLECTIVE R180, `(.L_x_7627) ;  /* 0x00000000b4087348 */ /* 0x000fea0003c00000 */
[----:B------:R0:W1:Y:S02]  /*3560*/  SHFL.BFLY P0, R182, R183, R184, R185 ;  /* 0x0c0000b8b7b67389 */ /* 0x00006400000000b9 */
[----:B01----:R-:W-:Y:S01]  /*3570*/  ENDCOLLECTIVE ;  /* 0x000000000000791b */ /* 0x003fe20003800000 */
.L_x_7627:
[----:B------:R-:W-:Y:S01]  /*3580*/  MOV R168, R182 ;  /* 0x000000b600a87202 */ /* 0x000fe20000000f00 */
[----:B------:R-:W-:Y:S06]  /*3590*/  BRA `(.L_x_7628) ;  /* 0xffffffe4001c7947 */ /* 0x000fec000383ffff */
.L_x_7629:
        /* <DEDUP_REMOVED lines=14> */
.L_x_8132:


//--------------------- .text._ZN18transformer_engine13normalization28ln_bwd_finalize_tuned_kernelINS0_22Kernel_traits_finalizeILj768E13__nv_bfloat16fS3_fjLj1024ELj4ENS0_18Kernel_traits_baseILj768ES3_fS3_fjLj1024EEEEEEEvNS0_20BackwardKernelParamsE --------------------------
	.section	.text._ZN18transformer_engine13normalization28ln_bwd_finalize_tuned_kernelINS0_22Kernel_traits_finalizeILj768E13__nv_bfloat16fS3_fjLj1024ELj4ENS0_18Kernel_traits_baseILj768ES3_fS3_fjLj1024EEEEEEEvNS0_20BackwardKernelParamsE,"ax",@progbits
	.align	128
        .global         _ZN18transformer_engine13normalization28ln_bwd_finalize_tuned_kernelINS0_22Kernel_traits_finalizeILj768E13__nv_bfloat16fS3_fjLj1024ELj4ENS0_18Kernel_traits_baseILj768ES3_fS3_fjLj1024EEEEEEEvNS0_20BackwardKernelParamsE
        .type           _ZN18transformer_engine13normalization28ln_bwd_finalize_tuned_kernelINS0_22Kernel_traits_finalizeILj768E13__nv_bfloat16fS3_fjLj1024ELj4ENS0_18Kernel_traits_baseILj768ES3_fS3_fjLj1024EEEEEEEvNS0_20BackwardKernelParamsE,@function
        .size           _ZN18transformer_engine13normalization28ln_bwd_finalize_tuned_kernelINS0_22Kernel_traits_finalizeILj768E13__nv_bfloat16fS3_fjLj1024ELj4ENS0_18Kernel_traits_baseILj768ES3_fS3_fjLj1024EEEEEEEvNS0_20BackwardKernelParamsE,(.L_x_8133 - _ZN18transformer_engine13normalization28ln_bwd_finalize_tuned_kernelINS0_22Kernel_traits_finalizeILj768E13__nv_bfloat16fS3_fjLj1024ELj4ENS0_18Kernel_traits_baseILj768ES3_fS3_fjLj1024EEEEEEEvNS0_20BackwardKernelParamsE)
        .other          _ZN18transformer_engine13normalization28ln_bwd_finalize_tuned_kernelINS0_22Kernel_traits_finalizeILj768E13__nv_bfloat16fS3_fjLj1024ELj4ENS0_18Kernel_traits_baseILj768ES3_fS3_fjLj1024EEEEEEEvNS0_20BackwardKernelParamsE,@"STO_CUDA_ENTRY STV_DEFAULT"
_ZN18transformer_engine13normalization28ln_bwd_finalize_tuned_kernelINS0_22Kernel_traits_finalizeILj768E13__nv_bfloat16fS3_fjLj1024ELj4ENS0_18Kernel_traits_baseILj768ES3_fS3_fjLj1024EEEEEEEvNS0_20BackwardKernelParamsE:
.text._ZN18transformer_engine13normalization28ln_bwd_finalize_tuned_kernelINS0_22Kernel_traits_finalizeILj768E13__nv_bfloat16fS3_fjLj1024ELj4ENS0_18Kernel_traits_baseILj768ES3_fS3_fjLj1024EEEEEEEvNS0_20BackwardKernelParamsE:
        /* <DEDUP_REMOVED lines=20> */
.L_x_7641:
        /* <DEDUP_REMOVED lines=28> */
.L_x_7634:
        /* <DEDUP_REMOVED lines=33> */
.L_x_7633:
[----:B------:R-:W-:Y:S05]  /*0510*/  BSYNC B1 ;  /* 0x0000000000017941 */ /* 0x000fea0003800000 */
.L_x_7632:
        /* <DEDUP_REMOVED lines=23> */
.L_x_7636:
[----:B------:R-:W-:Y:S05]  /*0690*/  BSYNC B1 ;  /* 0x0000000000017941 */ /* 0x000fea0003800000 */
.L_x_7635:
        /* <DEDUP_REMOVED lines=11> */
.L_x_7631:
[----:B------:R-:W-:Y:S05]  /*0750*/  BSYNC B0 ;  /* 0x0000000000007941 */ /* 0x000fea0003800000 */
.L_x_7630:
        /* <DEDUP_REMOVED lines=33> */
.L_x_7652:
[----:B------:R-:W-:Y:S01]  /*0970*/  @!P0 SHF.R.U32.HI R11, RZ, 0x3, R0 ;  /* 0x00000003ff0b8819 */ /* 0x000fe20000011600 */
[----:B--2---:R-:W-:Y:S01]  /*0980*/  FADD R13, R8, R13 ;  /* 0x0000000d080d7221 */ /* 0x004fe20000000000 */
[----:B-1----:R-:W-:Y:S02]  /*0990*/  FADD R9, R10, R9 ;  /* 0x000000090a097221 */ /* 0x002fe40000000000 */
[----:B0-----:R-:W-:-:S05]  /*09a0*/  @!P0 LOP3.LUT R8, R11, 0x1ffffffc, RZ, 0xc0, !PT ;  /* 0x1ffffffc0b088812 */ /* 0x001fca00078ec0ff */
[----:B------:R1:W-:Y:S04]  /*09b0*/  @!P0 STS [R8+UR4+0x2000], R13 ;  /* 0x0020000d08008988 */ /* 0x0003e80008000804 */
[----:B------:R1:W-:Y:S02]  /*09c0*/  @!P0 STS [R8+UR4+0x2080], R9 ;  /* 0x0020800908008988 */ /* 0x0003e40008000804 */
.L_x_7637:
        /* <DEDUP_REMOVED lines=18> */
.L_x_7640:
[----:B------:R-:W-:Y:S05]  /*0af0*/  BSYNC B0 ;  /* 0x0000000000007941 */ /* 0x000fea0003800000 */
.L_x_7639:
[C---:B------:R-:W-:Y:S02]  /*0b00*/  ISETP.GT.U32.AND P0, PT, R5.reuse, -0x301, PT ;  /* 0xfffffcff0500780c */ /* 0x040fe40003f04070 */
[----:B------:R-:W-:Y:S02]  /*0b10*/  IADD3 R5, R5, 0x300, RZ ;  /* 0x0000030005057810 */ /* 0x000fe40007ffe0ff */
[----:B------:R-:W-:-:S09]  /*0b20*/  IADD3 R6, R6, 0x180, RZ ;  /* 0x0000018006067810 */ /* 0x000fd20007ffe0ff */
[----:B------:R-:W-:Y:S05]  /*0b30*/  @P0 BRA `(.L_x_7641) ;  /* 0xfffffff400800947 */ /* 0x000fea000383ffff */
[----:B------:R-:W-:Y:S05]  /*0b40*/  EXIT ;  /* 0x000000000000794d */ /* 0x000fea0003800000 */
.L_x_7638:
[----:B------:R-:W-:Y:S01]  /*0b50*/  HFMA2.MMA R18, -RZ, RZ, 0, 5.9604644775390625e-08 ;  /* 0x00000001ff127435 */ /* 0x000fe200000001ff */
[----:B0-----:R-:W-:Y:S01]  /*0b60*/  IMAD.MOV.U32 R19, RZ, RZ, R10 ;  /* 0x000000ffff137224 */ /* 0x001fe200078e000a */
[----:B------:R-:W-:Y:S02]  /*0b70*/  MOV R21, 0x1f ;  /* 0x0000001f00157802 */ /* 0x000fe40000000f00 */
[----:B------:R-:W-:-:S07]  /*0b80*/  MOV R16, 0xffffffff ;  /* 0xffffffff00107802 */ /* 0x000fce0000000f00 */
[----:B-12---:R-:W-:Y:S05]  /*0b90*/  WARPSYNC.COLLECTIVE R16, `(.L_x_7642) ;  /* 0x0000000010087348 */ /* 0x006fea0003c00000 */
[----:B------:R0:W3:Y:S02]  /*0ba0*/  SHFL.BFLY P1, R17, R19, R18, R21 ;  /* 0x0c00001213117389 */ /* 0x0000e40000020015 */
[----:B0123--:R-:W-:Y:S01]  /*0bb0*/  ENDCOLLECTIVE ;  /* 0x000000000000791b */ /* 0x00ffe20003800000 */
.L_x_7642:
[----:B------:R-:W-:Y:S01]  /*0bc0*/  HFMA2.MMA R18, -RZ, RZ, 0, 1.1920928955078125e-07 ;  /* 0x00000002ff127435 */ /* 0x000fe200000001ff */
[----:B------:R-:W-:-:S04]  /*0bd0*/  IMAD.MOV.U32 R9, RZ, RZ, R17 ;  /* 0x000000ffff097224 */ /* 0x000fc800078e0011 */
[----:B------:R-:W-:-:S05]  /*0be0*/  FADD R9, R10, R9 ;  /* 0x000000090a097221 */ /* 0x000fca0000000000 */
[----:B------:R-:W-:-:S07]  /*0bf0*/  MOV R19, R9 ;  /* 0x0000000900137202 */ /* 0x000fce0000000f00 */
[----:B------:R-:W-:Y:S05]  /*0c00*/  WARPSYNC.COLLECTIVE R16, `(.L_x_7643) ;  /* 0x0000000010087348 */ /* 0x000fea0003c00000 */
[----:B------:R0:W1:Y:S02]  /*0c10*/  SHFL.BFLY P1, R17, R19, R18, R21 ;  /* 0x0c00001213117389 */ /* 0x0000640000020015 */
[----:B01----:R-:W-:Y:S01]  /*0c20*/  ENDCOLLECTIVE ;  /* 0x000000000000791b */ /* 0x003fe20003800000 */
.L_x_7643:
[----:B------:R-:W-:Y:S01]  /*0c30*/  HFMA2.MMA R18, -RZ, RZ, 0, 2.384185791015625e-07 ;  /* 0x00000004ff127435 */ /* 0x000fe200000001ff */
[----:B------:R-:W-:-:S05]  /*0c40*/  MOV R12, R17 ;  /* 0x00000011000c7202 */ /* 0x000fca0000000f00 */
[----:B------:R-:W-:-:S04]  /*0c50*/  FADD R12, R9, R12 ;  /* 0x0000000c090c7221 */ /* 0x000fc80000000000 */
[----:B------:R-:W-:-:S07]  /*0c60*/  IMAD.MOV.U32 R19, RZ, RZ, R12 ;  /* 0x000000ffff137224 */ /* 0x000fce00078e000c */
[----:B------:R-:W-:Y:S05]  /*0c70*/  WARPSYNC.COLLECTIVE R16, `(.L_x_7644) ;  /* 0x0000000010087348 */ /* 0x000fea0003c00000 */
[----:B------:R0:W1:Y:S02]  /*0c80*/  SHFL.BFLY P1, R17, R19, R18, R21 ;  /* 0x0c00001213117389 */ /* 0x0000640000020015 */
[----:B01----:R-:W-:Y:S01]  /*0c90*/  ENDCOLLECTIVE ;  /* 0x000000000000791b */ /* 0x003fe20003800000 */
.L_x_7644:
[----:B------:R-:W-:Y:S01]  /*0ca0*/  IMAD.MOV.U32 R18, RZ, RZ, 0x8 ;  /* 0x00000008ff127424 */ /* 0x000fe200078e00ff */
[----:B------:R-:W-:-:S05]  /*0cb0*/  MOV R11, R17 ;  /* 0x00000011000b7202 */ /* 0x000fca0000000f00 */
[----:B------:R-:W-:-:S05]  /*0cc0*/  FADD R11, R12, R11 ;  /* 0x0000000b0c0b7221 */ /* 0x000fca0000000000 */
[----:B------:R-:W-:-:S07]  /*0cd0*/  MOV R19, R11 ;  /* 0x0000000b00137202 */ /* 0x000fce0000000f00 */
[----:B------:R-:W-:Y:S05]  /*0ce0*/  WARPSYNC.COLLECTIVE R16, `(.L_x_7645) ;  /* 0x0000000010087348 */ /* 0x000fea0003c00000 */
[----:B------:R0:W1:Y:S02]  /*0cf0*/  SHFL.BFLY P1, R17, R19, R18, R21 ;  /* 0x0c00001213117389 */ /* 0x0000640000020015 */
[----:B01----:R-:W-:Y:S01]  /*0d00*/  ENDCOLLECTIVE ;  /* 0x000000000000791b */ /* 0x003fe20003800000 */
.L_x_7645:
[----:B------:R-:W-:Y:S01]  /*0d10*/  HFMA2.MMA R18, -RZ, RZ, 0, 9.5367431640625e-07 ;  /* 0x00000010ff127435 */ /* 0x000fe200000001ff */
[----:B------:R-:W-:-:S05]  /*0d20*/  MOV R10, R17 ;  /* 0x00000011000a7202 */ /* 0x000fca0000000f00 */
[----:B------:R-:W-:-:S05]  /*0d30*/  FADD R10, R11, R10 ;  /* 0x0000000a0b0a7221 */ /* 0x000fca0000000000 */
[----:B------:R-:W-:-:S07]  /*0d40*/  MOV R19, R10 ;  /* 0x0000000a00137202 */ /* 0x000fce0000000f00 */
[----:B------:R-:W-:Y:S05]  /*0d50*/  WARPSYNC.COLLECTIVE R16, `(.L_x_7646) ;  /* 0x0000000010087348 */ /* 0x000fea0003c00000 */
[----:B------:R0:W1:Y:S02]  /*0d60*/  SHFL.BFLY P1, R17, R19, R18, R21 ;  /* 0x0c00001213117389 */ /* 0x0000640000020015 */
[----:B01----:R-:W-:Y:S01]  /*0d70*/  ENDCOLLECTIVE ;  /* 0x000000000000791b */ /* 0x003fe20003800000 */
.L_x_7646:
[----:B------:R-:W-:Y:S01]  /*0d80*/  HFMA2.MMA R18, -RZ, RZ, 0, 5.9604644775390625e-08 ;  /* 0x00000001ff127435 */ /* 0x000fe200000001ff */
[----:B------:R-:W-:Y:S01]  /*0d90*/  MOV R19, R8 ;  /* 0x0000000800137202 */ /* 0x000fe20000000f00 */
[----:B------:R-:W-:-:S09]  /*0da0*/  IMAD.MOV.U32 R9, RZ, RZ, R17 ;  /* 0x000000ffff097224 */ /* 0x000fd200078e0011 */
[----:B------:R-:W-:Y:S05]  /*0db0*/  WARPSYNC.COLLECTIVE R16, `(.L_x_7647) ;  /* 0x0000000010087348 */ /* 0x000fea0003c00000 */
[----:B------:R0:W1:Y:S02]  /*0dc0*/  SHFL.BFLY P1, R17, R19, R18, R21 ;  /* 0x0c00001213117389 */ /* 0x0000640000020015 */
[----:B01----:R-:W-:Y:S01]  /*0dd0*/  ENDCOLLECTIVE ;  /* 0x000000000000791b */ /* 0x003fe20003800000 */
.L_x_7647:
[----:B------:R-:W-:Y:S01]  /*0de0*/  HFMA2.MMA R18, -RZ, RZ, 0, 1.1920928955078125e-07 ;  /* 0x00000002ff127435 */ /* 0x000fe200000001ff */
[----:B------:R-:W-:-:S05]  /*0df0*/  MOV R11, R17 ;  /* 0x00000011000b7202 */ /* 0x000fca0000000f00 */
[----:B------:R-:W-:-:S04]  /*0e00*/  FADD R13, R8, R11 ;  /* 0x0000000b080d7221 */ /* 0x000fc80000000000 */
[----:B------:R-:W-:-:S07]  /*0e10*/  IMAD.MOV.U32 R19, RZ, RZ, R13 ;  /* 0x000000ffff137224 */ /* 0x000fce00078e000d */
[----:B------:R-:W-:Y:S05]  /*0e20*/  WARPSYNC.COLLECTIVE R16, `(.L_x_7648) ;  /* 0x0000000010087348 */ /* 0x000fea0003c00000 */
[----:B------:R0:W1:Y:S02]  /*0e30*/  SHFL.BFLY P1, R17, R19, R18, R21 ;  /* 0x0c00001213117389 */ /* 0x0000640000020015 */
[----:B01----:R-:W-:Y:S01]  /*0e40*/  ENDCOLLECTIVE ;  /* 0x000000000000791b */ /* 0x003fe20003800000 */
.L_x_7648:
[----:B------:R-:W-:Y:S01]  /*0e50*/  IMAD.MOV.U32 R18, RZ, RZ, 0x4 ;  /* 0x00000004ff127424 */ /* 0x000fe200078e00ff */
[----:B------:R-:W-:-:S05]  /*0e60*/  MOV R14, R17 ;  /* 0x00000011000e7202 */ /* 0x000fca0000000f00 */
[----:B------:R-:W-:-:S05]  /*0e70*/  FADD R14, R13, R14 ;  /* 0x0000000e0d0e7221 */ /* 0x000fca0000000000 */
[----:B------:R-:W-:-:S07]  /*0e80*/  MOV R19, R14 ;  /* 0x0000000e00137202 */ /* 0x000fce0000000f00 */
[----:B------:R-:W-:Y:S05]  /*0e90*/  WARPSYNC.COLLECTIVE R16, `(.L_x_7649) ;  /* 0x0000000010087348 */ /* 0x000fea0003c00000 */
[----:B------:R0:W1:Y:S02]  /*0ea0*/  SHFL.BFLY P1, R17, R19, R18, R21 ;  /* 0x0c00001213117389 */ /* 0x0000640000020015 */
[----:B01----:R-:W-:Y:S01]  /*0eb0*/  ENDCOLLECTIVE ;  /* 0x000000000000791b */ /* 0x003fe20003800000 */
.L_x_7649:
[----:B------:R-:W-:Y:S01]  /*0ec0*/  HFMA2.MMA R18, -RZ, RZ, 0, 4.76837158203125e-07 ;  /* 0x00000008ff127435 */ /* 0x000fe200000001ff */
[----:B------:R-:W-:-:S05]  /*0ed0*/  MOV R15, R17 ;  /* 0x00000011000f7202 */ /* 0x000fca0000000f00 */
[----:B------:R-:W-:-:S05]  /*0ee0*/  FADD R15, R14, R15 ;  /* 0x0000000f0e0f7221 */ /* 0x000fca0000000000 */
[----:B------:R-:W-:-:S07]  /*0ef0*/  MOV R19, R15 ;  /* 0x0000000f00137202 */ /* 0x000fce0000000f00 */
[----:B------:R-:W-:Y:S05]  /*0f00*/  WARPSYNC.COLLECTIVE R16, `(.L_x_7650) ;  /* 0x0000000010087348 */ /* 0x000fea0003c00000 */
[----:B------:R0:W1:Y:S02]  /*0f10*/  SHFL.BFLY P1, R17, R19, R18, R21 ;  /* 0x0c00001213117389 */ /* 0x0000640000020015 */
[----:B01----:R-:W-:Y:S01]  /*0f20*/  ENDCOLLECTIVE ;  /* 0x000000000000791b */ /* 0x003fe20003800000 */
.L_x_7650:
[----:B------:R-:W-:Y:S01]  /*0f30*/  HFMA2.MMA R18, -RZ, RZ, 0, 9.5367431640625e-07 ;  /* 0x00000010ff127435 */ /* 0x000fe200000001ff */
[----:B------:R-:W-:-:S04]  /*0f40*/  IMAD.MOV.U32 R8, RZ, RZ, R17 ;  /* 0x000000ffff087224 */ /* 0x000fc800078e0011 */
[----:B------:R-:W-:-:S05]  /*0f50*/  FADD R8, R15, R8 ;  /* 0x000000080f087221 */ /* 0x000fca0000000000 */
[----:B------:R-:W-:-:S07]  /*0f60*/  MOV R19, R8 ;  /* 0x0000000800137202 */ /* 0x000fce0000000f00 */
[----:B------:R-:W-:Y:S05]  /*0f70*/  WARPSYNC.COLLECTIVE R16, `(.L_x_7651) ;  /* 0x0000000010087348 */ /* 0x000fea0003c00000 */
[----:B------:R0:W1:Y:S02]  /*0f80*/  SHFL.BFLY P1, R17, R19, R18, R21 ;  /* 0x0c00001213117389 */ /* 0x0000640000020015 */
[----:B01----:R-:W-:Y:S01]  /*0f90*/  ENDCOLLECTIVE ;  /* 0x000000000000791b */ /* 0x003fe20003800000 */
.L_x_7651:
[----:B------:R-:W-:Y:S01]  /*0fa0*/  MOV R13, R17 ;  /* 0x00000011000d7202 */ /* 0x000fe20000000f00 */
[----:B------:R-:W-:Y:S06]  /*0fb0*/  BRA `(.L_x_7652) ;  /* 0xfffffff8006c7947 */ /* 0x000fec000383ffff */
.L_x_7653:
        /* <DEDUP_REMOVED lines=12> */
.L_x_8133:


//--------------------- .text._ZN18transformer_engine13normalization19ln_bwd_tuned_kernelINS0_13Kernel_traitsI13__nv_bfloat16fS3_fjLj768ELj1ELj4ELj1ELj16ENS0_18Kernel_traits_baseILj768ES3_fS3_fjLj128EEEEEEEvNS0_20BackwardKernelParamsE --------------------------
	.section	.text._ZN18transformer_engine13normalization19ln_bwd_tuned_kernelINS0_13Kernel_traitsI13__nv_bfloat16fS3_fjLj768ELj1ELj4ELj1ELj16ENS0_18Kernel_traits_baseILj768ES3_fS3_fjLj128EEEEEEEvNS0_20BackwardKernelParamsE,"ax",@progbits
	.align	128
        .global         _ZN18transformer_engine13normalization19ln_bwd_tuned_kernelINS0_13Kernel_traitsI13__nv_bfloat16fS3_fjLj768ELj1ELj4ELj1ELj16ENS0_18Kernel_traits_baseILj768ES3_fS3_fjLj128EEEEEEEvNS0_20BackwardKernelParamsE
        .type           _ZN18transformer_engine13normalization19ln_bwd_tuned_kernelINS0_13Kernel_traitsI13__nv_bfloat16fS3_fjLj768ELj1ELj4ELj1ELj16ENS0_18Kernel_traits_baseILj768ES3_fS3_fjLj128EEEEEEEvNS0_20BackwardKernelParamsE,@function
        .size           _ZN18transformer_engine13normalization19ln_bwd_tuned_kernelINS0_13Kernel_traitsI13__nv_bfloat16fS3_fjLj768ELj1ELj4ELj1ELj16ENS0_18Kernel_traits_baseILj768ES3_fS3_fjLj128EEEEEEEvNS0_20BackwardKernelParamsE,(.L_x_8134 - _ZN18transformer_engine13normalization19ln_bwd_tuned_kernelINS0_13Kernel_traitsI13__nv_bfloat16fS3_fjLj768ELj1ELj4ELj1ELj16ENS0_18Kernel_traits_baseILj768ES3_fS3_fjLj128EEEEEEEvNS0_20BackwardKernelParamsE)
        .other          _ZN18transformer_engine13normalization19ln_bwd_tuned_kernelINS0_13Kernel_traitsI13__nv_bfloat16fS3_fjLj768ELj1ELj4ELj1ELj16ENS0_18Kernel_traits_baseILj768ES3_fS3_fjLj128EEEEEEEvNS0_20BackwardKernelParamsE,@"STO_CUDA_ENTRY STV_DEFAULT"
_ZN18transformer_engine13normalization19ln_bwd_tuned_kernelINS0_13Kernel_traitsI13__nv_bfloat16fS3_fjLj768ELj1ELj4ELj1ELj16ENS0_18Kernel_traits_baseILj768ES3_fS3_fjLj128EEEEEEEvNS0_20BackwardKernelParamsE:
.text._ZN18transformer_engine13normalization19ln_bwd_tuned_kernelINS0_13Kernel_traitsI13__nv_bfloat16fS3_fjLj768ELj1ELj4ELj1ELj16ENS0_18Kernel_traits_baseILj768ES3_fS3_fjLj128EEEEEEEvNS0_20BackwardKernelParamsE:
        /* <DEDUP_REMOVED lines=30> */
[----:B0-----:R-:W-:Y:S02]  /*01e0*/  SHF.R.U32.HI R0, RZ, 0x5, R34 ;  /* 0x00000005ff007819 */ /* 0x001fe40000011622 */
[----:B------:R-:W-:Y:S02]  /*01f0*/  LOP3.LUT R34, R34, 0x1f, RZ, 0xc0, !PT ;  /* 0x0000001f22227812 */ /* 0x000fe400078ec0ff */
[----:B-1----:R-:W-:-:S04]  /*0200*/  LEA R77, R35, R0, 0x2 ;  /* 0x00000000234d7211 */ /* 0x002fc800078e10ff */
        /* <DEDUP_REMOVED lines=10> */
[----:B------:R-:W5:Y:S01]  /*02b0*/  LDG.E.64 R88, desc[UR4][R2.64+0x500] ;  /* 0x0005000402587981 */ /* 0x000f62000c1e1b00 */
[----:B------:R-:W-:Y:S01]  /*02c0*/  ISETP.NE.AND P0, PT, RZ, UR6, PT ;  /* 0x00000006ff007c0c */ /* 0x000fe2000bf05270 */
[----:B------:R-:W-:Y:S01]  /*02d0*/  BSSY B1, `(.L_x_7656) ;  /* 0x00001b9000017945 */ /* 0x000fe20003800000 */
[----:B------:R-:W-:-:S02]  /*02e0*/  CS2R R32, SRZ ;  /* 0x0000000000207805 */ /* 0x000fc4000001ff00 */
        /* <DEDUP_REMOVED lines=33> */
[----:B------:R-:W-:Y:S01]  /*0500*/  SHF.R.U64 R6, R104, 0x10, R105 ;  /* 0x0000001068067819 */ /* 0x000fe20000001269 */
[----:B------:R-:W-:Y:S01]  /*0510*/  FADD R104, R76, R13 ;  /* 0x0000000d4c687221 */ /* 0x000fe20000000000 */
[----:B------:R-:W-:-:S02]  /*0520*/  SHF.R.U32.HI R81, RZ, 0x10, R105 ;  /* 0x00000010ff517819 */ /* 0x000fc40000011669 */
[----:B------:R-:W-:Y:S01]  /*0530*/  SHF.R.U64 R4, R102, 0x10, R103 ;  /* 0x0000001066047819 */ /* 0x000fe20000001267 */
[----:B------:R-:W-:Y:S01]  /*0540*/  FADD R102, R76, R15 ;  /* 0x0000000f4c667221 */ /* 0x000fe20000000000 */
[----:B------:R-:W-:Y:S02]  /*0550*/  SHF.R.U32.HI R79, RZ, 0x10, R103 ;  /* 0x00000010ff4f7819 */ /* 0x000fe40000011667 */
[--C-:B------:R-:W-:Y:S02]  /*0560*/  SHF.R.U64 R2, R88, 0x10, R89.reuse ;  /* 0x0000001058027819 */ /* 0x100fe40000001259 */
[----:B------:R-:W-:Y:S02]  /*0570*/  SHF.R.U32.HI R0, RZ, 0x10, R89 ;  /* 0x00000010ff007819 */ /* 0x000fe40000011659 */
[----:B------:R-:W-:Y:S02]  /*0580*/  SHF.L.U32 R111, R111, 0x10, RZ ;  /* 0x000000106f6f7819 */ /* 0x000fe400000006ff */
[----:B------:R-:W-:-:S02]  /*0590*/  SHF.L.U32 R109, R109, 0x10, RZ ;  /* 0x000000106d6d7819 */ /* 0x000fc400000006ff */
        /* <DEDUP_REMOVED lines=40> */
[----:B------:R-:W-:-:S07]  /*0820*/  CS2R R2, SRZ ;  /* 0x0000000000027805 */ /* 0x000fce000001ff00 */
.L_x_7658:
[----:B--2---:R-:W0:Y:S01]  /*0830*/  LDC.64 R56, c[0x0][0x220] ;  /* 0x00008800ff387b82 */ /* 0x004e220000000a00 */
[----:B------:R-:W-:-:S05]  /*0840*/  IMAD R119, R77, 0xc0, R34 ;  /* 0x000000c04d777824 */ /* 0x000fca00078e0222 */
[C---:B------:R-:W-:Y:S02]  /*0850*/  IADD3 R118, R119.reuse, 0x20, RZ ;  /* 0x0000002077767810 */ /* 0x040fe40007ffe0ff */
        /* <DEDUP_REMOVED lines=20> */
[----:B------:R-:W-:Y:S02]  /*09a0*/  IMAD.WIDE.U32 R56, R114, 0x10, R56 ;  /* 0x0000001072387825 */ /* 0x000fe400078e0038 */
[----:B------:R-:W2:Y:S02]  /*09b0*/  LDG.E.64 R90, desc[UR4][R90.64] ;  /* 0x000000045a5a7981 */ /* 0x000ea4000c1e1b00 */
[--C-:B------:R-:W-:Y:S02]  /*09c0*/  IMAD.WIDE.U32 R92, R118, 0x8, R100.reuse ;  /* 0x00000008765c7825 */ /* 0x100fe400078e0064 */
[----:B------:R-:W2:Y:S02]  /*09d0*/  LDG.E.128 R56, desc[UR4][R56.64] ;  /* 0x0000000438387981 */ /* 0x000ea4000c1e1d00 */
[----:B------:R-:W-:-:S02]  /*09e0*/  IMAD.WIDE.U32 R94, R117, 0x8, R100 ;  /* 0x00000008755e7825 */ /* 0x000fc400078e0064 */
[----:B------:R-:W2:Y:S02]  /*09f0*/  LDG.E.64 R92, desc[UR4][R92.64] ;  /* 0x000000045c5c7981 */ /* 0x000ea4000c1e1b00 */
[--C-:B------:R-:W-:Y:S02]  /*0a00*/  IMAD.WIDE.U32 R96, R116, 0x8, R100.reuse ;  /* 0x0000000874607825 */ /* 0x100fe400078e0064 */
[----:B------:R-:W2:Y:S02]  /*0a10*/  LDG.E.64 R94, desc[UR4][R94.64] ;  /* 0x000000045e5e7981 */ /* 0x000ea4000c1e1b00 */
[----:B------:R-:W-:Y:S02]  /*0a20*/  IMAD.WIDE.U32 R98, R115, 0x8, R100 ;  /* 0x0000000873627825 */ /* 0x000fe400078e0064 */
[----:B------:R-:W2:Y:S02]  /*0a30*/  LDG.E.64 R96, desc[UR4][R96.64] ;  /* 0x0000000460607981 */ /* 0x000ea4000c1e1b00 */
[----:B---3--:R-:W-:-:S02]  /*0a40*/  IMAD.WIDE R120, R77, 0x4, R120 ;  /* 0x000000044d787825 */ /* 0x008fc400078e0278 */
[----:B------:R-:W3:Y:S02]  /*0a50*/  LDG.E.64 R98, desc[UR4][R98.64] ;  /* 0x0000000462627981 */ /* 0x000ee4000c1e1b00 */
[----:B------:R-:W-:Y:S02]  /*0a60*/  IMAD.WIDE.U32 R100, R114, 0x8, R100 ;  /* 0x0000000872647825 */ /* 0x000fe400078e0064 */
[----:B------:R0:W3:Y:S04]  /*0a70*/  LDG.E R113, desc[UR4][R120.64] ;  /* 0x0000000478717981 */ /* 0x0000e8000c1e1900 */
        /* <DEDUP_REMOVED lines=23> */
[----:B------:R-:W-:Y:S01]  /*0bf0*/  SHF.R.U64 R90, R90, 0x10, R91 ;  /* 0x000000105a5a7819 */ /* 0x000fe2000000125b */
[C---:B------:R-:W-:Y:S01]  /*0c00*/  FADD R44, -R0.reuse, R56 ;  /* 0x00000038002c7221 */ /* 0x040fe20000000100 */
[C---:B------:R-:W-:Y:S01]  /*0c10*/  FADD R36, -R0.reuse, R57 ;  /* 0x0000003900247221 */ /* 0x040fe20000000100 */
[C---:B------:R-:W-:Y:S01]  /*0c20*/  FADD R58, -R0.reuse, R58 ;  /* 0x0000003a003a7221 */ /* 0x040fe20000000100 */
[----:B------:R-:W-:Y:S01]  /*0c30*/  FADD R38, -R0, R59 ;  /* 0x0000003b00267221 */ /* 0x000fe20000000100 */
[----:B------:R-:W-:Y:S01]  /*0c40*/  FADD R74, R123, R74 ;  /* 0x0000004a7b4a7221 */ /* 0x000fe20000000000 */
[----:B0-----:R-:W-:Y:S02]  /*0c50*/  SHF.L.U32 R121, R91, 0x10, RZ ;  /* 0x000000105b797819 */ /* 0x001fe400000006ff */
[----:B------:R-:W-:Y:S01]  /*0c60*/  SHF.R.U32.HI R55, RZ, 0x10, R91 ;  /* 0x00000010ff377819 */ /* 0x000fe2000001165b */
[----:B---3--:R-:W-:Y:S01]  /*0c70*/  FMUL R0, R148, R113 ;  /* 0x0000007194007220 */ /* 0x008fe20000400000 */
[----:B------:R-:W-:Y:S01]  /*0c80*/  FMUL R128, R113, R128 ;  /* 0x0000008071807220 */ /* 0x000fe20000400000 */
[----:B------:R-:W-:-:S02]  /*0c90*/  SHF.R.U64 R39, R100, 0x10, R101 ;  /* 0x0000001064277819 */ /* 0x000fc40000001265 */
[----:B------:R-:W-:Y:S02]  /*0ca0*/  SHF.L.U32 R132, R101, 0x10, RZ ;  /* 0x0000001065847819 */ /* 0x000fe400000006ff */
[----:B------:R-:W-:Y:S01]  /*0cb0*/  SHF.R.U32.HI R37, RZ, 0x10, R101 ;  /* 0x00000010ff257819 */ /* 0x000fe20000011665 */
[-C--:B------:R-:W-:Y:S01]  /*0cc0*/  FFMA R75, R0, R123.reuse, R75 ;  /* 0x0000007b004b7223 */ /* 0x080fe2000000004b */
[----:B------:R-:W-:Y:S01]  /*0cd0*/  SHF.L.U32 R101, R90, 0x10, RZ ;  /* 0x000000105a657819 */ /* 0x000fe200000006ff */
[----:B------:R-:W-:Y:S01]  /*0ce0*/  FMUL R123, R112, R123 ;  /* 0x0000007b707b7220 */ /* 0x000fe20000400000 */
[----:B------:R-:W-:Y:S01]  /*0cf0*/  FMUL R126, R113, R126 ;  /* 0x0000007e717e7220 */ /* 0x000fe20000400000 */
[----:B------:R-:W-:Y:S02]  /*0d00*/  SHF.R.U64 R47, R98, 0x10, R99 ;  /* 0x00000010622f7819 */ /* 0x000fe40000001263 */
[-C--:B------:R-:W-:Y:S01]  /*0d10*/  FFMA R73, R128, R101.reuse, R73 ;  /* 0x0000006580497223 */ /* 0x080fe20000000049 */
[----:B------:R-:W-:Y:S01]  /*0d20*/  FADD R72, R101, R72 ;  /* 0x0000004865487221 */ /* 0x000fe20000000000 */
[----:B------:R-:W-:Y:S01]  /*0d30*/  FMUL R101, R88, R101 ;  /* 0x0000006558657220 */ /* 0x000fe20000400000 */
[----:B------:R-:W-:Y:S01]  /*0d40*/  FADD R148, RZ, R123 ;  /* 0x0000007bff947221 */ /* 0x000fe20000000000 */
[----:B------:R-:W-:Y:S01]  /*0d50*/  SHF.L.U32 R136, R99, 0x10, RZ ;  /* 0x0000001063887819 */ /* 0x000fe200000006ff */
[----:B------:R-:W-:Y:S01]  /*0d60*/  FFMA R135, R0, R123, RZ ;  /* 0x0000007b00877223 */ /* 0x000fe200000000ff */
[----:B------:R-:W-:Y:S01]  /*0d70*/  SHF.R.U32.HI R45, RZ, 0x10, R99 ;  /* 0x00000010ff2d7819 */ /* 0x000fe20000011663 */
[----:B------:R-:W-:Y:S01]  /*0d80*/  FMUL R124, R113, R124 ;  /* 0x0000007c717c7220 */ /* 0x000fe20000400000 */
        /* <DEDUP_REMOVED lines=15> */
[-C--:B------:R-:W-:Y:S01]  /*0e80*/  FFMA R11, R52, R43.reuse, R11 ;  /* 0x0000002b340b7223 */ /* 0x080fe2000000000b */
[----:B------:R-:W-:Y:S01]  /*0e90*/  FMUL R48, R104, R43 ;  /* 0x0000002b68307220 */ /* 0x000fe20000400000 */
[----:B------:R-:W-:Y:S01]  /*0ea0*/  FADD R148, R148, R121 ;  /* 0x0000007994947221 */ /* 0x000fe20000000000 */
[----:B------:R-:W-:Y:S01]  /*0eb0*/  FFMA R43, R126, R121, R135 ;  /* 0x000000797e2b7223 */ /* 0x000fe20000000087 */
[----:B------:R-:W-:-:S02]  /*0ec0*/  SHF.R.U64 R133, R96, 0x10, R97 ;  /* 0x0000001060857819 */ /* 0x000fc40000001261 */
[----:B------:R-:W-:Y:S01]  /*0ed0*/  SHF.L.U32 R146, R97, 0x10, RZ ;  /* 0x0000001061927819 */ /* 0x000fe200000006ff */
[----:B------:R-:W-:Y:S01]  /*0ee0*/  FADD R148, R148, R99 ;  /* 0x0000006394947221 */ /* 0x000fe20000000000 */
[----:B------:R-:W-:Y:S01]  /*0ef0*/  SHF.R.U32.HI R49, RZ, 0x10, R97 ;  /* 0x00000010ff317819 */ /* 0x000fe20000011661 */
[----:B------:R-:W-:Y:S01]  /*0f00*/  FMUL R97, R110, R53 ;  /* 0x000000356e617220 */ /* 0x000fe20000400000 */
[----:B------:R-:W-:Y:S01]  /*0f10*/  SHF.L.U32 R129, R129, 0x10, RZ ;  /* 0x0000001081817819 */ /* 0x000fe200000006ff */
[----:B------:R-:W-:Y:S01]  /*0f20*/  FMUL R122, R113, R122 ;  /* 0x0000007a717a7220 */ /* 0x000fe20000400000 */
[----:B------:R-:W-:Y:S01]  /*0f30*/  FFMA R43, R124, R99, R43 ;  /* 0x000000637c2b7223 */ /* 0x000fe2000000002b */
[----:B------:R-:W-:Y:S01]  /*0f40*/  SHF.L.U32 R51, R93, 0x10, RZ ;  /* 0x000000105d337819 */ /* 0x000fe200000006ff */
[----:B------:R-:W-:Y:S01]  /*0f50*/  FMUL R57, R113, R46 ;  /* 0x0000002e71397220 */ /* 0x000fe20000400000 */
[----:B------:R-:W-:Y:S01]  /*0f60*/  SHF.R.U32.HI R125, RZ, 0x10, R93 ;  /* 0x00000010ff7d7819 */ /* 0x000fe2000001165d */
[----:B------:R-:W-:Y:S01]  /*0f70*/  FMUL R46, R86, R129 ;  /* 0x00000081562e7220 */ /* 0x000fe20000400000 */
[----:B------:R-:W-:Y:S01]  /*0f80*/  SHF.L.U32 R135, R39, 0x10, RZ ;  /* 0x0000001027877819 */ /* 0x000fe200000006ff */
[----:B------:R-:W-:Y:S01]  /*0f90*/  FADD R39, R148, R97 ;  /* 0x0000006194277221 */ /* 0x000fe20000000000 */
[----:B------:R-:W-:Y:S01]  /*0fa0*/  SHF.L.U32 R41, R100, 0x10, RZ ;  /* 0x0000001064297819 */ /* 0x000fe200000006ff */
[C---:B------:R-:W-:Y:S01]  /*0fb0*/  FMUL R120, R113.reuse, R150 ;  /* 0x0000009671787220 */ /* 0x040fe20000400000 */
[----:B------:R-:W-:Y:S01]  /*0fc0*/  FFMA R43, R122, R97, R43 ;  /* 0x000000617a2b7223 */ /* 0x000fe2000000002b */
[----:B------:R-:W-:Y:S01]  /*0fd0*/  FMUL R100, R113, R152 ;  /* 0x0000009871647220 */ /* 0x000fe20000400000 */
[----:B------:R-:W-:Y:S01]  /*0fe0*/  SHF.L.U32 R54, R96, 0x10, RZ ;  /* 0x0000001060367819 */ /* 0x000fe200000006ff */
[-C--:B------:R-:W-:Y:S01]  /*0ff0*/  FMUL R96, R109, R51.reuse ;  /* 0x000000336d607220 */ /* 0x080fe20000400000 */
[----:B------:R-:W-:Y:S01]  /*1000*/  SHF.L.U32 R125, R125, 0x10, RZ ;  /* 0x000000107d7d7819 */ /* 0x000fe200000006ff */
[----:B------:R-:W-:Y:S01]  /*1010*/  FADD R39, R39, R46 ;  /* 0x0000002e27277221 */ /* 0x000fe20000000000 */
[----:B------:R-:W-:Y:S01]  /*1020*/  FFMA R43, R120, R46, R43 ;  /* 0x0000002e782b7223 */ /* 0x000fe2000000002b */
[C---:B------:R-:W-:Y:S01]  /*1030*/  SHF.L.U32 R91, R94.reuse, 0x10, RZ ;  /* 0x000000105e5b7819 */ /* 0x040fe200000006ff */
[----:B------:R-:W-:Y:S01]  /*1040*/  FADD R62, R51, R62 ;  /* 0x0000003e333e7221 */ /* 0x000fe20000000000 */
[----:B------:R-:W-:Y:S01]  /*1050*/  SHF.R.U64 R131, R94, 0x10, R95 ;  /* 0x000000105e837819 */ /* 0x000fe2000000125f */
[C---:B------:R-:W-:Y:S01]  /*1060*/  FFMA R63, R100.reuse, R51, R63 ;  /* 0x00000033643f7223 */ /* 0x040fe2000000003f */
[C---:B------:R-:W-:Y:S01]  /*1070*/  FMUL R55, R113.reuse, R134 ;  /* 0x0000008671377220 */ /* 0x040fe20000400000 */
[C---:B------:R-:W-:Y:S01]  /*1080*/  FMUL R94, R113.reuse, R138 ;  /* 0x0000008a715e7220 */ /* 0x040fe20000400000 */
[----:B------:R-:W-:Y:S01]  /*1090*/  FMUL R51, R113, R40 ;  /* 0x0000002871337220 */ /* 0x000fe20000400000 */
        /* <DEDUP_REMOVED lines=17> */
[----:B------:R-:W-:Y:S01]  /*11b0*/  SHF.R.U32.HI R127, RZ, 0x10, R95 ;  /* 0x00000010ff7f7819 */ /* 0x000fe2000001165f */
[----:B------:R-:W-:Y:S01]  /*11c0*/  FMUL R43, R84, R131 ;  /* 0x00000083542b7220 */ /* 0x000fe20000400000 */
[----:B------:R-:W-:Y:S01]  /*11d0*/  SHF.L.U32 R130, R49, 0x10, RZ ;  /* 0x0000001031827819 */ /* 0x000fe200000006ff */
[C---:B------:R-:W-:Y:S01]  /*11e0*/  FMUL R49, R113.reuse, R42 ;  /* 0x0000002a71317220 */ /* 0x040fe20000400000 */
[----:B------:R-:W-:Y:S01]  /*11f0*/  FADD R40, R40, R91 ;  /* 0x0000005b28287221 */ /* 0x000fe20000000000 */
[----:B------:R-:W-:Y:S01]  /*1200*/  FMUL R95, R113, R140 ;  /* 0x0000008c715f7220 */ /* 0x000fe20000400000 */
[----:B------:R-:W-:Y:S01]  /*1210*/  FFMA R42, R94, R91, R39 ;  /* 0x0000005b5e2a7223 */ /* 0x000fe20000000027 */
[----:B------:R-:W-:Y:S01]  /*1220*/  SHF.L.U32 R127, R127, 0x10, RZ ;  /* 0x000000107f7f7819 */ /* 0x000fe200000006ff */
[----:B------:R-:W-:-:S02]  /*1230*/  FADD R40, R40, R43 ;  /* 0x0000002b28287221 */ /* 0x000fc40000000000 */
[----:B------:R-:W-:Y:S01]  /*1240*/  FFMA R39, R95, R43, R42 ;  /* 0x0000002b5f277223 */ /* 0x000fe2000000002a */
[----:B------:R-:W-:Y:S01]  /*1250*/  FFMA R61, R98, R125, R61 ;  /* 0x0000007d623d7223 */ /* 0x000fe2000000003d */
[----:B------:R-:W-:Y:S01]  /*1260*/  FADD R60, R125, R60 ;  /* 0x0000003c7d3c7221 */ /* 0x000fe20000000000 */
        /* <DEDUP_REMOVED lines=31> */
[----:B------:R-:W-:Y:S01]  /*1460*/  FFMA R4, R93, R127, R4 ;  /* 0x0000007f5d047223 */ /* 0x000fe20000000004 */
[----:B------:R-:W-:Y:S01]  /*1470*/  FADD R20, R127, R20 ;  /* 0x000000147f147221 */ /* 0x000fe20000000000 */
[----:B------:R-:W-:Y:S01]  /*1480*/  FADD R125, R138, R39 ;  /* 0x000000278a7d7221 */ /* 0x000fe20000000000 */
[----:B------:R-:W-:Y:S01]  /*1490*/  FFMA R127, R55, R39, R130 ;  /* 0x00000027377f7223 */ /* 0x000fe20000000082 */
[----:B------:R-:W-:-:S02]  /*14a0*/  FMUL R37, R80, R137 ;  /* 0x0000008950257220 */ /* 0x000fc40000400000 */
[----:B------:R-:W-:Y:S01]  /*14b0*/  FADD R130, R125, R48 ;  /* 0x000000307d827221 */ /* 0x000fe20000000000 */
[----:B------:R-:W-:-:S03]  /*14c0*/  FFMA R136, R52, R48, R127 ;  /* 0x0000003034887223 */ /* 0x000fc6000000007f */
[----:B------:R-:W-:Y:S01]  /*14d0*/  FADD R130, R130, R37 ;  /* 0x0000002582827221 */ /* 0x000fe20000000000 */
[----:B------:R-:W-:Y:S01]  /*14e0*/  FFMA R127, R51, R37, R136 ;  /* 0x00000025337f7223 */ /* 0x000fe20000000088 */
[----:B------:R-:W-:Y:S01]  /*14f0*/  FFMA R65, R120, R129, R65 ;  /* 0x0000008178417223 */ /* 0x000fe20000000041 */
[----:B------:R-:W-:Y:S01]  /*1500*/  FADD R64, R129, R64 ;  /* 0x0000004081407221 */ /* 0x000fe20000000000 */
[C---:B------:R-:W-:Y:S01]  /*1510*/  FMUL R44, R113.reuse, R44 ;  /* 0x0000002c712c7220 */ /* 0x040fe20000400000 */
[----:B------:R-:W-:Y:S01]  /*1520*/  FMUL R125, R113, R36 ;  /* 0x00000024717d7220 */ /* 0x000fe20000400000 */
[-C--:B------:R-:W-:Y:S01]  /*1530*/  FMUL R36, R79, R134.reuse ;  /* 0x000000864f247220 */ /* 0x080fe20000400000 */
[----:B------:R-:W-:Y:S01]  /*1540*/  FADD R129, R130, R47 ;  /* 0x0000002f82817221 */ /* 0x000fe20000000000 */
[----:B------:R-:W-:Y:S01]  /*1550*/  FFMA R130, R50, R47, R127 ;  /* 0x0000002f32827223 */ /* 0x000fe2000000007f */
[----:B------:R-:W-:Y:S01]  /*1560*/  FADD R31, R41, R31 ;  /* 0x0000001f291f7221 */ /* 0x000fe20000000000 */
[-C--:B------:R-:W-:Y:S01]  /*1570*/  FFMA R15, R44, R41.reuse, R15 ;  /* 0x000000292c0f7223 */ /* 0x080fe2000000000f */
[----:B------:R-:W-:Y:S01]  /*1580*/  FFMA R12, R49, R134, R12 ;  /* 0x00000086310c7223 */ /* 0x000fe2000000000c */
[----:B------:R-:W-:Y:S01]  /*1590*/  FADD R28, R134, R28 ;  /* 0x0000001c861c7221 */ /* 0x000fe20000000000 */
[----:B------:R-:W-:Y:S01]  /*15a0*/  FMUL R41, R102, R41 ;  /* 0x0000002966297220 */ /* 0x000fe20000400000 */
[----:B------:R-:W-:Y:S01]  /*15b0*/  FADD R134, R129, R36 ;  /* 0x0000002481867221 */ /* 0x000fe20000000000 */
        /* <DEDUP_REMOVED lines=45> */
.L_x_7670:
[----:B-1----:R-:W-:Y:S01]  /*1890*/  FADD R138, R131, R138 ;  /* 0x0000008a838a7221 */ /* 0x002fe20000000000 */
[----:B--2---:R-:W-:-:S03]  /*18a0*/  FADD R137, R132, R137 ;  /* 0x0000008984897221 */ /* 0x004fc60000000000 */
[----:B0-----:R-:W-:Y:S01]  /*18b0*/  FMUL R131, R138, 0.001302083372138440609 ;  /* 0x3aaaaaab8a837820 */ /* 0x001fe20000400000 */
[----:B------:R-:W-:-:S04]  /*18c0*/  FMUL R132, R137, 0.001302083372138440609 ;  /* 0x3aaaaaab89847820 */ /* 0x000fc80000400000 */
[-CC-:B------:R-:W-:Y:S01]  /*18d0*/  FFMA R135, R100, R132.reuse, R131.reuse ;  /* 0x0000008464877223 */ /* 0x180fe20000000083 */
[-CC-:B------:R-:W-:Y:S01]  /*18e0*/  FFMA R100, R95, R132.reuse, R131.reuse ;  /* 0x000000845f647223 */ /* 0x180fe20000000083 */
[-CC-:B------:R-:W-:Y:S01]  /*18f0*/  FFMA R95, R90, R132.reuse, R131.reuse ;  /* 0x000000845a5f7223 */ /* 0x180fe20000000083 */
[-CC-:B------:R-:W-:Y:S01]  /*1900*/  FFMA R137, R57, R132.reuse, R131.reuse ;  /* 0x0000008439897223 */ /* 0x180fe20000000083 */
[-CC-:B------:R-:W-:Y:S01]  /*1910*/  FFMA R90, R56, R132.reuse, R131.reuse ;  /* 0x00000084385a7223 */ /* 0x180fe20000000083 */
        /* <DEDUP_REMOVED lines=24> */
[----:B------:R-:W-:Y:S01]  /*1aa0*/  FFMA R93, R93, R132, R131 ;  /* 0x000000845d5d7223 */ /* 0x000fe20000000083 */
[----:B0-----:R-:W-:-:S04]  /*1ab0*/  IMAD.WIDE.U32 R44, R119, 0x10, R56 ;  /* 0x00000010772c7825 */ /* 0x001fc800078e0038 */
[----:B------:R-:W-:Y:S01]  /*1ac0*/  FADD R128, R101, -R128 ;  /* 0x8000008065807221 */ /* 0x000fe20000000000 */
[----:B------:R-:W-:Y:S01]  /*1ad0*/  FADD R50, R121, -R126 ;  /* 0x8000007e79327221 */ /* 0x000fe20000000000 */
[----:B------:R-:W-:Y:S01]  /*1ae0*/  FADD R124, R99, -R124 ;  /* 0x8000007c637c7221 */ /* 0x000fe20000000000 */
[----:B------:R-:W-:-:S04]  /*1af0*/  IMAD.WIDE.U32 R58, R117, 0x10, R56 ;  /* 0x00000010753a7825 */ /* 0x000fc800078e0038 */
[-CC-:B------:R-:W-:Y:S01]  /*1b00*/  FFMA R136, R51, R132.reuse, R131.reuse ;  /* 0x0000008433887223 */ /* 0x180fe20000000083 */
[-CC-:B------:R-:W-:Y:S01]  /*1b10*/  FFMA R125, R125, R132.reuse, R131.reuse ;  /* 0x000000847d7d7223 */ /* 0x180fe20000000083 */
[----:B------:R-:W-:Y:S01]  /*1b20*/  FFMA R129, R129, R132, R131 ;  /* 0x0000008481817223 */ /* 0x000fe20000000083 */
        /* <DEDUP_REMOVED lines=10> */
[C---:B------:R-:W-:Y:S01]  /*1bd0*/  FMUL R49, R113.reuse, R128 ;  /* 0x0000008071317220 */ /* 0x040fe20000400000 */
[----:B------:R-:W-:Y:S01]  /*1be0*/  FMUL R48, R113, R52 ;  /* 0x0000003471307220 */ /* 0x000fe20000400000 */
[----:B------:R-:W-:-:S04]  /*1bf0*/  IMAD.WIDE.U32 R56, R114, 0x10, R56 ;  /* 0x0000001072387825 */ /* 0x000fc800078e0038 */
        /* <DEDUP_REMOVED lines=14> */
[----:B------:R1:W-:Y:S01]  /*1ce0*/  STG.E.128 desc[UR4][R44.64], R48 ;  /* 0x000000302c007986 */ /* 0x0003e2000c101d04 */
        /* <DEDUP_REMOVED lines=9> */
[----:B0-----:R-:W-:-:S03]  /*1d80*/  LEA R77, R114, R77, 0x2 ;  /* 0x0000004d724d7211 */ /* 0x001fc600078e10ff */
[----:B------:R2:W-:Y:S01]  /*1d90*/  STG.E.128 desc[UR4][R58.64], R40 ;  /* 0x000000283a007986 */ /* 0x0005e2000c101d04 */
[----:B------:R-:W-:Y:S01]  /*1da0*/  ISETP.GE.AND P0, PT, R77, UR7, PT ;  /* 0x000000074d007c0c */ /* 0x000fe2000bf06270 */
[C---:B-1----:R-:W-:Y:S01]  /*1db0*/  FMUL R45, R113.reuse, R120 ;  /* 0x00000078712d7220 */ /* 0x042fe20000400000 */
        /* <DEDUP_REMOVED lines=11> */
.L_x_7656:
        /* <DEDUP_REMOVED lines=48> */
.L_x_7655:
[----:B------:R-:W-:Y:S05]  /*2170*/  BSYNC B0 ;  /* 0x0000000000007941 */ /* 0x000fea0003800000 */
.L_x_7654:
[----:B------:R-:W0:Y:S01]  /*2180*/  S2R R28, SR_TID.X ;  /* 0x00000000001c7919 */ /* 0x000e220000002100 */
[----:B------:R-:W-:Y:S01]  /*2190*/  MOV R0, 0x400 ;  /* 0x0000040000007802 */ /* 0x000fe20000000f00 */
[----:B------:R-:W-:Y:S05]  /*21a0*/  WARPSYNC.ALL ;  /* 0x0000000000007948 */ /* 0x000fea0003800000 */
[----:B------:R-:W1:Y:S01]  /*21b0*/  S2R R3, SR_CgaCtaId ;  /* 0x0000000000037919 */ /* 0x000e620000008800 */
[----:B------:R-:W-:Y:S01]  /*21c0*/  IMAD R35, R35, 0x300, RZ ;  /* 0x0000030023237824 */ /* 0x000fe200078e02ff */
[----:B------:R-:W-:Y:S01]  /*21d0*/  ULDC.64 UR8, c[0x0][0x270] ;  /* 0x00009c0000087ab9 */ /* 0x000fe20000000a00 */
[----:B0-----:R-:W-:-:S05]  /*21e0*/  SHF.R.U32.HI R17, RZ, 0x5, R28 ;  /* 0x00000005ff117819 */ /* 0x001fca000001161c */
[----:B------:R-:W-:Y:S01]  /*21f0*/  IMAD R34, R17, 0xc0, R34 ;  /* 0x000000c011227824 */ /* 0x000fe200078e0222 */
[----:B-1----:R-:W-:-:S04]  /*2200*/  LEA R3, R3, R0, 0x18 ;  /* 0x0000000003037211 */ /* 0x002fc800078ec0ff */
[-C--:B------:R-:W-:Y:S02]  /*2210*/  LEA R34, R34, R3.reuse, 0x4 ;  /* 0x0000000322227211 */ /* 0x080fe400078e20ff */
[----:B------:R-:W-:-:S03]  /*2220*/  LEA R3, R28, R3, 0x2 ;  /* 0x000000031c037211 */ /* 0x000fc600078e10ff */
[----:B------:R0:W-:Y:S04]  /*2230*/  STS.128 [R34], R44 ;  /* 0x0000002c22007388 */ /* 0x0001e80000000c00 */
[----:B------:R-:W-:Y:S04]  /*2240*/  STS.128 [R34+0x200], R48 ;  /* 0x0002003022007388 */ /* 0x000fe80000000c00 */
[----:B------:R-:W-:Y:S04]  /*2250*/  STS.128 [R34+0x400], R56 ;  /* 0x0004003822007388 */ /* 0x000fe80000000c00 */
[----:B------:R-:W-:Y:S04]  /*2260*/  STS.128 [R34+0x600], R20 ;  /* 0x0006001422007388 */ /* 0x000fe80000000c00 */
[----:B------:R-:W-:Y:S01]  /*2270*/  STS.128 [R34+0x800], R60 ;  /* 0x0008003c22007388 */ /* 0x000fe20000000c00 */
[----:B0-----:R-:W-:-:S03]  /*2280*/  IADD3 R46, P0, R35, R28, RZ ;  /* 0x0000001c232e7210 */ /* 0x001fc60007f1e0ff */
        /* <DEDUP_REMOVED lines=14> */
[----:B-1----:R-:W-:-:S03]  /*2370*/  FADD R2, RZ, R2 ;  /* 0x00000002ff027221 */ /* 0x002fc60000000000 */
[----:B------:R-:W1:Y:S01]  /*2380*/  LDS R22, [R3+0x1600] ;  /* 0x0016000003167984 */ /* 0x000e620000000800 */
[----:B--2---:R-:W-:-:S03]  /*2390*/  FADD R0, R0, R29 ;  /* 0x0000001d00007221 */ /* 0x004fc60000000000 */
[----:B------:R-:W2:Y:S01]  /*23a0*/  LDS R25, [R3+0x1800] ;  /* 0x0018000003197984 */ /* 0x000ea20000000800 */
[----:B---3--:R-:W-:-:S03]  /*23b0*/  FADD R2, R2, R31 ;  /* 0x0000001f02027221 */ /* 0x008fc60000000000 */
[----:B------:R-:W3:Y:S01]  /*23c0*/  LDS R27, [R3+0x1a00] ;  /* 0x001a0000031b7984 */ /* 0x000ee20000000800 */
[----:B----4-:R-:W-:-:S03]  /*23d0*/  FADD R16, RZ, R16 ;  /* 0x00000010ff107221 */ /* 0x010fc60000000000 */
[----:B------:R-:W4:Y:S01]  /*23e0*/  LDS R33, [R3+0x1c00] ;  /* 0x001c000003217984 */ /* 0x000f220000000800 */
[----:B-----5:R-:W-:-:S03]  /*23f0*/  FADD R17, RZ, R17 ;  /* 0x00000011ff117221 */ /* 0x020fc60000000000 */
[----:B------:R-:W5:Y:S01]  /*2400*/  LDS R24, [R3+0x1e00] ;  /* 0x001e000003187984 */ /* 0x000f620000000800 */
[----:B------:R-:W-:-:S03]  /*2410*/  FADD R16, R16, R21 ;  /* 0x0000001510107221 */ /* 0x000fc60000000000 */
[----:B------:R-:W5:Y:S01]  /*2420*/  LDS R35, [R3+0x2000] ;  /* 0x0020000003237984 */ /* 0x000f620000000800 */
[----:B------:R-:W-:-:S03]  /*2430*/  FADD R18, RZ, R18 ;  /* 0x00000012ff127221 */ /* 0x000fc60000000000 */
[----:B------:R-:W5:Y:S01]  /*2440*/  LDS R26, [R3+0x2200] ;  /* 0x00220000031a7984 */ /* 0x000f620000000800 */
[----:B------:R-:W-:-:S03]  /*2450*/  FADD R17, R17, R20 ;  /* 0x0000001411117221 */ /* 0x000fc60000000000 */
[----:B------:R-:W5:Y:S01]  /*2460*/  LDS R29, [R3+0x2400] ;  /* 0x00240000031d7984 */ /* 0x000f620000000800 */
[----:B------:R-:W-:-:S03]  /*2470*/  FADD R19, RZ, R19 ;  /* 0x00000013ff137221 */ /* 0x000fc60000000000 */
[----:B------:R-:W5:Y:S04]  /*2480*/  LDS R31, [R3+0x2600] ;  /* 0x00260000031f7984 */ /* 0x000f680000000800 */
[----:B------:R-:W5:Y:S01]  /*2490*/  LDS R45, [R3+0x2800] ;  /* 0x00280000032d7984 */ /* 0x000f620000000800 */
[----:B0-----:R-:W-:-:S03]  /*24a0*/  FADD R18, R18, R23 ;  /* 0x0000001712127221 */ /* 0x001fc60000000000 */
[----:B------:R-:W0:Y:S01]  /*24b0*/  LDS R28, [R3+0x2a00] ;  /* 0x002a0000031c7984 */ /* 0x000e220000000800 */
[----:B-1----:R-:W-:-:S03]  /*24c0*/  FADD R19, R19, R22 ;  /* 0x0000001613137221 */ /* 0x002fc60000000000 */
[----:B------:R-:W1:Y:S01]  /*24d0*/  LDS R47, [R3+0x2c00] ;  /* 0x002c0000032f7984 */ /* 0x000e620000000800 */
[----:B--2---:R-:W-:-:S03]  /*24e0*/  FADD R0, R0, R25 ;  /* 0x0000001900007221 */ /* 0x004fc60000000000 */
[----:B------:R-:W2:Y:S01]  /*24f0*/  LDS R30, [R3+0x2e00] ;  /* 0x002e0000031e7984 */ /* 0x000ea20000000800 */
[----:B---3--:R-:W-:Y:S01]  /*2500*/  FADD R2, R2, R27 ;  /* 0x0000001b02027221 */ /* 0x008fe20000000000 */
[----:B------:R-:W-:Y:S01]  /*2510*/  BAR.SYNC.DEFER_BLOCKING 0x0 ;  /* 0x0000000000007b1d */ /* 0x000fe20000010000 */
[----:B----4-:R-:W-:Y:S01]  /*2520*/  FADD R16, R16, R33 ;  /* 0x0000002110107221 */ /* 0x010fe20000000000 */
[----:B-----5:R-:W-:Y:S01]  /*2530*/  FADD R17, R17, R24 ;  /* 0x0000001811117221 */ /* 0x020fe20000000000 */
[----:B------:R-:W-:Y:S01]  /*2540*/  FADD R18, R18, R35 ;  /* 0x0000002312127221 */ /* 0x000fe20000000000 */
[----:B------:R-:W-:Y:S01]  /*2550*/  IADD3.X R35, RZ, RZ, RZ, P0, !PT ;  /* 0x000000ffff237210 */ /* 0x000fe200007fe4ff */
[----:B------:R-:W-:-:S03]  /*2560*/  FADD R19, R19, R26 ;  /* 0x0000001a13137221 */ /* 0x000fc60000000000 */
[----:B------:R-:W-:Y:S01]  /*2570*/  SHF.L.U64.HI R26, R46, 0x2, R35 ;  /* 0x000000022e1a7819 */ /* 0x000fe20000010223 */
[----:B------:R-:W-:Y:S01]  /*2580*/  FADD R29, R0, R29 ;  /* 0x0000001d001d7221 */ /* 0x000fe20000000000 */
[----:B------:R-:W-:Y:S01]  /*2590*/  FADD R31, R2, R31 ;  /* 0x0000001f021f7221 */ /* 0x000fe20000000000 */
[----:B------:R-:W-:Y:S01]  /*25a0*/  STS.128 [R34], R36 ;  /* 0x0000002422007388 */ /* 0x000fe20000000c00 */
[----:B------:R-:W-:Y:S01]  /*25b0*/  FADD R45, R16, R45 ;  /* 0x0000002d102d7221 */ /* 0x000fe20000000000 */
[----:B------:R-:W-:Y:S02]  /*25c0*/  SHF.L.U32 R16, R46, 0x2, RZ ;  /* 0x000000022e107819 */ /* 0x000fe400000006ff */
[----:B------:R-:W-:Y:S01]  /*25d0*/  STS.128 [R34+0x200], R40 ;  /* 0x0002002822007388 */ /* 0x000fe20000000c00 */
[----:B0-----:R-:W-:Y:S01]  /*25e0*/  FADD R17, R17, R28 ;  /* 0x0000001c11117221 */ /* 0x001fe20000000000 */
[----:B------:R-:W-:Y:S02]  /*25f0*/  IADD3 R2, P0, R16, UR8, RZ ;  /* 0x0000000810027c10 */ /* 0x000fe4000ff1e0ff */
[----:B------:R-:W-:Y:S01]  /*2600*/  STS.128 [R34+0x400], R52 ;  /* 0x0004003422007388 */ /* 0x000fe20000000c00 */
[----:B-1----:R-:W-:-:S03]  /*2610*/  FADD R47, R18, R47 ;  /* 0x0000002f122f7221 */ /* 0x002fc60000000000 */
[----:B------:R-:W-:Y:S01]  /*2620*/  STS.128 [R34+0x600], R4 ;  /* 0x0006000422007388 */ /* 0x000fe20000000c00 */
[----:B--2---:R-:W-:-:S03]  /*2630*/  FADD R19, R19, R30 ;  /* 0x0000001e13137221 */ /* 0x004fc60000000000 */
[----:B------:R-:W-:Y:S04]  /*2640*/  STS.128 [R34+0x800], R8 ;  /* 0x0008000822007388 */ /* 0x000fe80000000c00 */
[----:B------:R-:W-:Y:S01]  /*2650*/  STS.128 [R34+0xa00], R12 ;  /* 0x000a000c22007388 */ /* 0x000fe20000000c00 */
[----:B------:R-:W-:Y:S06]  /*2660*/  BAR.SYNC.DEFER_BLOCKING 0x0 ;  /* 0x0000000000007b1d */ /* 0x000fec0000010000 */
[----:B------:R-:W0:Y:S04]  /*2670*/  LDS R4, [R3+0x400] ;  /* 0x0004000003047984 */ /* 0x000e280000000800 */
[----:B------:R-:W1:Y:S04]  /*2680*/  LDS R32, [R3] ;  /* 0x0000000003207984 */ /* 0x000e680000000800 */
[----:B------:R-:W2:Y:S04]  /*2690*/  LDS R44, [R3+0x200] ;  /* 0x00020000032c7984 */ /* 0x000ea80000000800 */
[----:B------:R-:W3:Y:S04]  /*26a0*/  LDS R9, [R3+0x1000] ;  /* 0x0010000003097984 */ /* 0x000ee80000000800 */
[----:B------:R-:W4:Y:S04]  /*26b0*/  LDS R5, [R3+0x600] ;  /* 0x0006000003057984 */ /* 0x000f280000000800 */
[----:B------:R-:W5:Y:S04]  /*26c0*/  LDS R6, [R3+0x800] ;  /* 0x0008000003067984 */ /* 0x000f680000000800 */
        /* <DEDUP_REMOVED lines=27> */
[----:B0-----:R-:W-:-:S03]  /*2880*/  FADD R6, R6, R11 ;  /* 0x0000000b06067221 */ /* 0x001fc60000000000 */
[----:B------:R-:W0:Y:S01]  /*2890*/  LDS R33, [R3+0x2c00] ;  /* 0x002c000003217984 */ /* 0x000e220000000800 */
[----:B-1----:R-:W-:-:S03]  /*28a0*/  FADD R7, R7, R10 ;  /* 0x0000000a07077221 */ /* 0x002fc60000000000 */
[----:B------:R1:W0:Y:S01]  /*28b0*/  LDS R24, [R3+0x2e00] ;  /* 0x002e000003187984 */ /* 0x0002220000000800 */
[----:B--2---:R-:W-:Y:S01]  /*28c0*/  FADD R13, R32, R13 ;  /* 0x0000000d200d7221 */ /* 0x004fe20000000000 */
[----:B---3--:R-:W-:Y:S01]  /*28d0*/  FADD R12, R21, R12 ;  /* 0x0000000c150c7221 */ /* 0x008fe20000000000 */
[----:B-1----:R-:W-:Y:S01]  /*28e0*/  IADD3.X R3, R26, UR9, RZ, P0, !PT ;  /* 0x000000091a037c10 */ /* 0x002fe200087fe4ff */
[----:B------:R-:W-:Y:S01]  /*28f0*/  ULDC.64 UR8, c[0x0][0x268] ;  /* 0x00009a0000087ab9 */ /* 0x000fe20000000a00 */
[----:B----4-:R-:W-:Y:S01]  /*2900*/  FADD R27, R4, R27 ;  /* 0x0000001b041b7221 */ /* 0x010fe20000000000 */
[----:B------:R-:W-:Y:S01]  /*2910*/  IADD3 R4, P0, R16, UR8, RZ ;  /* 0x0000000810047c10 */ /* 0x000fe2000ff1e0ff */
[----:B-----5:R-:W-:-:S03]  /*2920*/  FADD R5, R5, R14 ;  /* 0x0000000e05057221 */ /* 0x020fc60000000000 */
[----:B------:R-:W-:Y:S01]  /*2930*/  STG.E desc[UR4][R2.64+0x400], R27 ;  /* 0x0004001b02007986 */ /* 0x000fe2000c101904 */
[----:B------:R-:W-:Y:S01]  /*2940*/  FADD R6, R6, R23 ;  /* 0x0000001706067221 */ /* 0x000fe20000000000 */
[----:B------:R-:W-:Y:S01]  /*2950*/  FADD R7, R7, R20 ;  /* 0x0000001407077221 */ /* 0x000fe20000000000 */
[----:B------:R-:W-:Y:S01]  /*2960*/  FADD R13, R13, R22 ;  /* 0x000000160d0d7221 */ /* 0x000fe20000000000 */
[----:B------:R-:W-:-:S04]  /*2970*/  FADD R25, R12, R25 ;  /* 0x000000190c197221 */ /* 0x000fc80000000000 */
[----:B------:R-:W-:Y:S01]  /*2980*/  STG.E desc[UR4][R2.64], R13 ;  /* 0x0000000d02007986 */ /* 0x000fe2000c101904 */
[----:B------:R-:W-:Y:S01]  /*2990*/  FADD R9, R5, R0 ;  /* 0x0000000005097221 */ /* 0x000fe20000000000 */
[----:B------:R-:W-:Y:S02]  /*29a0*/  IADD3.X R5, R26, UR9, RZ, P0, !PT ;  /* 0x000000091a057c10 */ /* 0x000fe400087fe4ff */
[----:B------:R-:W-:Y:S01]  /*29b0*/  STG.E desc[UR4][R2.64+0x200], R25 ;  /* 0x0002001902007986 */ /* 0x000fe2000c101904 */
[----:B0-----:R-:W-:-:S03]  /*29c0*/  FADD R33, R6, R33 ;  /* 0x0000002106217221 */ /* 0x001fc60000000000 */
        /* <DEDUP_REMOVED lines=11> */
.L_x_7657:
        /* <DEDUP_REMOVED lines=8> */
.L_x_7660:
[----:B------:R-:W-:Y:S05]  /*2b00*/  BSYNC B2 ;  /* 0x0000000000027941 */ /* 0x000fea0003800000 */
.L_x_7659:
        /* <DEDUP_REMOVED lines=8> */
.L_x_7661:
[----:B------:R-:W-:Y:S01]  /*2b90*/  FADD R138, R131, R138 ;  /* 0x0000008a838a7221 */ /* 0x000fe20000000000 */
[----:B------:R-:W-:-:S04]  /*2ba0*/  HFMA2.MMA R134, -RZ, RZ, 0, 1.1920928955078125e-07 ;  /* 0x00000002ff867435 */ /* 0x000fc800000001ff */
[----:B------:R-:W-:Y:S01]  /*2bb0*/  MOV R135, R138 ;  /* 0x0000008a00877202 */ /* 0x000fe20000000f00 */
[----:B------:R-:W-:-:S07]  /*2bc0*/  FADD R139, R132, R137 ;  /* 0x00000089848b7221 */ /* 0x000fce0000000000 */
[----:B------:R-:W-:Y:S05]  /*2bd0*/  WARPSYNC.COLLECTIVE R136, `(.L_x_7662) ;  /* 0x0000000088087348 */ /* 0x000fea0003c00000 */
[----:B------:R0:W1:Y:S02]  /*2be0*/  SHFL.BFLY P0, R137, R135, R134, R133 ;  /* 0x0c00008687897389 */ /* 0x0000640000000085 */
[----:B01----:R-:W-:Y:S01]  /*2bf0*/  ENDCOLLECTIVE ;  /* 0x000000000000791b */ /* 0x003fe20003800000 */
.L_x_7662:
[----:B------:R-:W-:Y:S02]  /*2c00*/  MOV R135, R139 ;  /* 0x0000008b00877202 */ /* 0x000fe40000000f00 */
[----:B------:R-:W-:-:S07]  /*2c10*/  MOV R141, R137 ;  /* 0x00000089008d7202 */ /* 0x000fce0000000f00 */
[----:B------:R-:W-:Y:S05]  /*2c20*/  WARPSYNC.COLLECTIVE R136, `(.L_x_7663) ;  /* 0x0000000088087348 */ /* 0x000fea0003c00000 */
[----:B------:R0:W1:Y:S02]  /*2c30*/  SHFL.BFLY P0, R137, R135, R134, R133 ;  /* 0x0c00008687897389 */ /* 0x0000640000000085 */
[----:B01----:R-:W-:Y:S01]  /*2c40*/  ENDCOLLECTIVE ;  /* 0x000000000000791b */ /* 0x003fe20003800000 */
.L_x_7663:
[----:B------:R-:W-:Y:S01]  /*2c50*/  FADD R141, R138, R141 ;  /* 0x0000008d8a8d7221 */ /* 0x000fe20000000000 */
[----:B------:R-:W-:-:S04]  /*2c60*/  HFMA2.MMA R134, -RZ, RZ, 0, 2.384185791015625e-07 ;  /* 0x00000004ff867435 */ /* 0x000fc800000001ff */
[----:B------:R-:W-:Y:S01]  /*2c70*/  MOV R135, R141 ;  /* 0x0000008d00877202 */ /* 0x000fe20000000f00 */
[----:B------:R-:W-:-:S07]  /*2c80*/  FADD R140, R139, R137 ;  /* 0x000000898b8c7221 */ /* 0x000fce0000000000 */
[----:B------:R-:W-:Y:S05]  /*2c90*/  WARPSYNC.COLLECTIVE R136, `(.L_x_7664) ;  /* 0x0000000088087348 */ /* 0x000fea0003c00000 */
[----:B------:R0:W1:Y:S02]  /*2ca0*/  SHFL.BFLY P0, R137, R135, R134, R133 ;  /* 0x0c00008687897389 */ /* 0x0000640000000085 */
[----:B01----:R-:W-:Y:S01]  /*2cb0*/  ENDCOLLECTIVE ;  /* 0x000000000000791b */ /* 0x003fe20003800000 */
.L_x_7664:
[----:B------:R-:W-:Y:S02]  /*2cc0*/  MOV R135, R140 ;  /* 0x0000008c00877202 */ /* 0x000fe40000000f00 */
[----:B------:R-:W-:-:S07]  /*2cd0*/  MOV R142, R137 ;  /* 0x00000089008e7202 */ /* 0x000fce0000000f00 */
[----:B------:R-:W-:Y:S05]  /*2ce0*/  WARPSYNC.COLLECTIVE R136, `(.L_x_7665) ;  /* 0x0000000088087348 */ /* 0x000fea0003c00000 */
[----:B------:R0:W1:Y:S02]  /*2cf0*/  SHFL.BFLY P0, R137, R135, R134, R133 ;  /* 0x0c00008687897389 */ /* 0x0000640000000085 */
[----:B01----:R-:W-:Y:S01]  /*2d00*/  ENDCOLLECTIVE ;  /* 0x000000000000791b */ /* 0x003fe20003800000 */
.L_x_7665:
[----:B------:R-:W-:Y:S01]  /*2d10*/  FADD R142, R141, R142 ;  /* 0x0000008e8d8e7221 */ /* 0x000fe20000000000 */
[----:B------:R-:W-:-:S04]  /*2d20*/  HFMA2.MMA R134, -RZ, RZ, 0, 4.76837158203125e-07 ;  /* 0x00000008ff867435 */ /* 0x000fc800000001ff */
[----:B------:R-:W-:Y:S01]  /*2d30*/  MOV R135, R142 ;  /* 0x0000008e00877202 */ /* 0x000fe20000000f00 */
[----:B------:R-:W-:-:S07]  /*2d40*/  FADD R143, R140, R137 ;  /* 0x000000898c8f7221 */ /* 0x000fce0000000000 */
[----:B------:R-:W-:Y:S05]  /*2d50*/  WARPSYNC.COLLECTIVE R136, `(.L_x_7666) ;  /* 0x0000000088087348 */ /* 0x000fea0003c00000 */
[----:B------:R0:W1:Y:S02]  /*2d60*/  SHFL.BFLY P0, R137, R135, R134, R133 ;  /* 0x0c00008687897389 */ /* 0x0000640000000085 */
[----:B01----:R-:W-:Y:S01]  /*2d70*/  ENDCOLLECTIVE ;  /* 0x000000000000791b */ /* 0x003fe20003800000 */
.L_x_7666:
[----:B------:R-:W-:Y:S02]  /*2d80*/  MOV R135, R143 ;  /* 0x0000008f00877202 */ /* 0x000fe40000000f00 */
[----:B------:R-:W-:-:S07]  /*2d90*/  MOV R131, R137 ;  /* 0x0000008900837202 */ /* 0x000fce0000000f00 */
[----:B------:R-:W-:Y:S05]  /*2da0*/  WARPSYNC.COLLECTIVE R136, `(.L_x_7667) ;  /* 0x0000000088087348 */ /* 0x000fea0003c00000 */
[----:B------:R0:W1:Y:S02]  /*2db0*/  SHFL.BFLY P0, R137, R135, R134, R133 ;  /* 0x0c00008687897389 */ /* 0x0000640000000085 */
[----:B01----:R-:W-:Y:S01]  /*2dc0*/  ENDCOLLECTIVE ;  /* 0x000000000000791b */ /* 0x003fe20003800000 */
.L_x_7667:
[----:B------:R-:W-:Y:S01]  /*2dd0*/  FADD R131, R142, R131 ;  /* 0x000000838e837221 */ /* 0x000fe20000000000 */
[----:B------:R-:W-:-:S04]  /*2de0*/  HFMA2.MMA R134, -RZ, RZ, 0, 9.5367431640625e-07 ;  /* 0x00000010ff867435 */ /* 0x000fc800000001ff */
[----:B------:R-:W-:Y:S01]  /*2df0*/  MOV R135, R131 ;  /* 0x0000008300877202 */ /* 0x000fe20000000f00 */
[----:B------:R-:W-:-:S07]  /*2e00*/  FADD R132, R143, R137 ;  /* 0x000000898f847221 */ /* 0x000fce0000000000 */
[----:B------:R-:W-:Y:S05]  /*2e10*/  WARPSYNC.COLLECTIVE R136, `(.L_x_7668) ;  /* 0x0000000088087348 */ /* 0x000fea0003c00000 */
[----:B------:R0:W1:Y:S02]  /*2e20*/  SHFL.BFLY P0, R137, R135, R134, R133 ;  /* 0x0c00008687897389 */ /* 0x0000640000000085 */
[----:B01----:R-:W-:Y:S01]  /*2e30*/  ENDCOLLECTIVE ;  /* 0x000000000000791b */ /* 0x003fe20003800000 */
.L_x_7668:
[----:B------:R-:W-:Y:S02]  /*2e40*/  MOV R135, R132 ;  /* 0x0000008400877202 */ /* 0x000fe40000000f00 */
[----:B------:R-:W-:-:S07]  /*2e50*/  MOV R138, R137 ;  /* 0x00000089008a7202 */ /* 0x000fce0000000f00 */
[----:B------:R-:W-:Y:S05]  /*2e60*/  WARPSYNC.COLLECTIVE R136, `(.L_x_7669) ;  /* 0x0000000088087348 */ /* 0x000fea0003c00000 */
[----:B------:R0:W1:Y:S02]  /*2e70*/  SHFL.BFLY P0, R137, R135, R134, R133 ;  /* 0x0c00008687897389 */ /* 0x0000640000000085 */
[----:B01----:R-:W-:Y:S01]  /*2e80*/  ENDCOLLECTIVE ;  /* 0x000000000000791b */ /* 0x003fe20003800000 */
.L_x_7669:
[----:B------:R-:W-:Y:S05]  /*2e90*/  BRA `(.L_x_7670) ;  /* 0xffffffe8007c7947 */ /* 0x000fea000383ffff */
.L_x_7671:
        /* <DEDUP_REMOVED lines=14> */
.L_x_8134:


//--------------------- .text._ZN18transformer_engine13normalization28ln_bwd_finalize_tuned_kernelINS0_22Kernel_traits_finalizeILj768E13__nv_bfloat16S3_S3_fjLj1024ELj4ENS0_18Kernel_traits_baseILj768ES3_S3_S3_fjLj1024EEEEEEEvNS0_20BackwardKernelParamsE --------------------------
	.section	.text._ZN18transformer_engine13normalization28ln_bwd_finalize_tuned_kernelINS0_22Kernel_traits_finalizeILj768E13__nv_bfloat16S3_S3_fjLj1024ELj4ENS0_18Kernel_traits_baseILj768ES3_S3_S3_fjLj1024EEEEEEEvNS0_20BackwardKernelParamsE,"ax",@progbits
	.align	128
        .global         _ZN18transformer_engine13normalization28ln_bwd_finalize_tuned_kernelINS0_22Kernel_traits_finalizeILj768E13__nv_bfloat16S3_S3_fjLj1024ELj4ENS0_18Kernel_traits_baseILj768ES3_S3_S3_fjLj1024EEEEEEEvNS0_20BackwardKernelParamsE
        .type           _ZN18transformer_engine13normalization28ln_bwd_finalize_tuned_kernelINS0_22Kernel_traits_finalizeILj768E13__nv_bfloat16S3_S3_fjLj1024ELj4ENS0_18Kernel_traits_baseILj768ES3_S3_S3_fjLj1024EEEEEEEvNS0_20BackwardKernelParamsE,@function
        .size           _ZN18transformer_engine13normalization28ln_bwd_finalize_tuned_kernelINS0_22Kernel_traits_finalizeILj768E13__nv_bfloat16S3_S3_fjLj1024ELj4ENS0_18Kernel_traits_baseILj768ES3_S3_S3_fjLj1024EEEEEEEvNS0_20BackwardKernelParamsE,(.L_x_8135 - _ZN18transformer_engine13normalization28ln_bwd_finalize_tuned_kernelINS0_22Kernel_traits_finalizeILj768E13__nv_bfloat16S3_S3_fjLj1024ELj4ENS0_18Kernel_traits_baseILj768ES3_S3_S3_fjLj1024EEEEEEEvNS0_20BackwardKernelParamsE)
        .other          _ZN18transformer_engine13normalization28ln_bwd_finalize_tuned_kernelINS0_22Kernel_traits_finalizeILj768E13__nv_bfloat16S3_S3_fjLj1024ELj4ENS0_18Kernel_traits_baseILj768ES3_S3_S3_fjLj1024EEEEEEEvNS0_20BackwardKernelParamsE,@"STO_CUDA_ENTRY STV_DEFAULT"
_ZN18transformer_engine13normalization28ln_bwd_finalize_tuned_kernelINS0_22Kernel_traits_finalizeILj768E13__nv_bfloat16S3_S3_fjLj1024ELj4ENS0_18Kernel_traits_baseILj768ES3_S3_S3_fjLj1024EEEEEEEvNS0_20BackwardKernelParamsE:
.text._ZN18transformer_engine13normalization28ln_bwd_finalize_tuned_kernelINS0_22Kernel_traits_finalizeILj768E13__nv_bfloat16S3_S3_fjLj1024ELj4ENS0_18Kernel_traits_baseILj768ES3_S3_S3_fjLj1024EEEEEEEvNS0_20BackwardKernelParamsE:
        /* <DEDUP_REMOVED lines=20> */
.L_x_7683:
        /* <DEDUP_REMOVED lines=28> */
.L_x_7676:
        /* <DEDUP_REMOVED lines=33> */
.L_x_7675:
[----:B------:R-:W-:Y:S05]  /*0510*/  BSYNC B1 ;  /* 0x0000000000017941 */ /* 0x000fea0003800000 */
.L_x_7674:
        /* <DEDUP_REMOVED lines=23> */
.L_x_7678:
[----:B------:R-:W-:Y:S05]  /*0690*/  BSYNC B1 ;  /* 0x0000000000017941 */ /* 0x000fea0003800000 */
.L_x_7677:
        /* <DEDUP_REMOVED lines=11> */
.L_x_7673:
[----:B------:R-:W-:Y:S05]  /*0750*/  BSYNC B0 ;  /* 0x0000000000007941 */ /* 0x000fea0003800000 */
.L_x_7672:
        /* <DEDUP_REMOVED lines=33> */
.L_x_7694:
[----:B------:R-:W-:Y:S01]  /*0970*/  @!P0 SHF.R.U32.HI R11, RZ, 0x3, R0 ;  /* 0x00000003ff0b8819 */ /* 0x000fe20000011600 */
[----:B--2---:R-:W-:Y:S01]  /*0980*/  FADD R13, R8, R13 ;  /* 0x0000000d080d7221 */ /* 0x004fe20000000000 */
[----:B-1----:R-:W-:Y:S02]  /*0990*/  FADD R9, R10, R9 ;  /* 0x000000090a097221 */ /* 0x002fe40000000000 */
[----:B0-----:R-:W-:-:S05]  /*09a0*/  @!P0 LOP3.LUT R8, R11, 0x1ffffffc, RZ, 0xc0, !PT ;  /* 0x1ffffffc0b088812 */ /* 0x001fca00078ec0ff */
[----:B------:R1:W-:Y:S04]  /*09b0*/  @!P0 STS [R8+UR4+0x2000], R13 ;  /* 0x0020000d08008988 */ /* 0x0003e80008000804 */
[----:B------:R1:W-:Y:S02]  /*09c0*/  @!P0 STS [R8+UR4+0x2080], R9 ;  /* 0x0020800908008988 */ /* 0x0003e40008000804 */
.L_x_7679:
        /* <DEDUP_REMOVED lines=18> */
.L_x_7682:
[----:B------:R-:W-:Y:S05]  /*0af0*/  BSYNC B0 ;  /* 0x0000000000007941 */ /* 0x000fea0003800000 */
.L_x_7681:
[C---:B------:R-:W-:Y:S02]  /*0b00*/  ISETP.GT.U32.AND P0, PT, R5.reuse, -0x301, PT ;  /* 0xfffffcff0500780c */ /* 0x040fe40003f04070 */
[----:B------:R-:W-:Y:S02]  /*0b10*/  IADD3 R5, R5, 0x300, RZ ;  /* 0x0000030005057810 */ /* 0x000fe40007ffe0ff */
[----:B------:R-:W-:-:S09]  /*0b20*/  IADD3 R6, R6, 0x180, RZ ;  /* 0x0000018006067810 */ /* 0x000fd20007ffe0ff */
[----:B------:R-:W-:Y:S05]  /*0b30*/  @P0 BRA `(.L_x_7683) ;  /* 0xfffffff400800947 */ /* 0x000fea000383ffff */
[----:B------:R-:W-:Y:S05]  /*0b40*/  EXIT ;  /* 0x000000000000794d */ /* 0x000fea0003800000 */
.L_x_7680:
[----:B------:R-:W-:Y:S01]  /*0b50*/  HFMA2.MMA R18, -RZ, RZ, 0, 5.9604644775390625e-08 ;  /* 0x00000001ff127435 */ /* 0x000fe200000001ff */
[----:B0-----:R-:W-:Y:S01]  /*0b60*/  IMAD.MOV.U32 R19, RZ, RZ, R10 ;  /* 0x000000ffff137224 */ /* 0x001fe200078e000a */
[----:B------:R-:W-:Y:S02]  /*0b70*/  MOV R21, 0x1f ;  /* 0x0000001f00157802 */ /* 0x000fe40000000f00 */
[----:B------:R-:W-:-:S07]  /*0b80*/  MOV R16, 0xffffffff ;  /* 0xffffffff00107802 */ /* 0x000fce0000000f00 */
[----:B-12---:R-:W-:Y:S05]  /*0b90*/  WARPSYNC.COLLECTIVE R16, `(.L_x_7684) ;  /* 0x0000000010087348 */ /* 0x006fea0003c00000 */
[----:B------:R0:W3:Y:S02]  /*0ba0*/  SHFL.BFLY P1, R17, R19, R18, R21 ;  /* 0x0c00001213117389 */ /* 0x0000e40000020015 */
[----:B0123--:R-:W-:Y:S01]  /*0bb0*/  ENDCOLLECTIVE ;  /* 0x000000000000791b */ /* 0x00ffe20003800000 */
.L_x_7684:
[----:B------:R-:W-:Y:S01]  /*0bc0*/  HFMA2.MMA R18, -RZ, RZ, 0, 1.1920928955078125e-07 ;  /* 0x00000002ff127435 */ /* 0x000fe200000001ff */
[----:B------:R-:W-:-:S04]  /*0bd0*/  IMAD.MOV.U32 R9, RZ, RZ, R17 ;  /* 0x000000ffff097224 */ /* 0x000fc800078e0011 */
[----:B------:R-:W-:-:S05]  /*0be0*/  FADD R9, R10, R9 ;  /* 0x000000090a097221 */ /* 0x000fca0000000000 */
[----:B------:R-:W-:-:S07]  /*0bf0*/  MOV R19, R9 ;  /* 0x0000000900137202 */ /* 0x000fce0000000f00 */
[----:B------:R-:W-:Y:S05]  /*0c00*/  WARPSYNC.COLLECTIVE R16, `(.L_x_7685) ;  /* 0x0000000010087348 */ /* 0x000fea0003c00000 */
[----:B------:R0:W1:Y:S02]  /*0c10*/  SHFL.BFLY P1, R17, R19, R18, R21 ;  /* 0x0c00001213117389 */ /* 0x0000640000020015 */
[----:B01----:R-:W-:Y:S01]  /*0c20*/  ENDCOLLECTIVE ;  /* 0x000000000000791b */ /* 0x003fe20003800000 */
.L_x_7685:
[----:B------:R-:W-:Y:S01]  /*0c30*/  HFMA2.MMA R18, -RZ, RZ, 0, 2.384185791015625e-07 ;  /* 0x00000004ff127435 */ /* 0x000fe200000001ff */
[----:B------:R-:W-:-:S05]  /*0c40*/  MOV R12, R17 ;  /* 0x00000011000c7202 */ /* 0x000fca0000000f00 */
[----:B------:R-:W-:-:S04]  /*0c50*/  FADD R12, R9, R12 ;  /* 0x0000000c090c7221 */ /* 0x000fc80000000000 */
[----:B------:R-:W-:-:S07]  /*0c60*/  IMAD.MOV.U32 R19, RZ, RZ, R12 ;  /* 0x000000ffff137224 */ /* 0x000fce00078e000c */
[----:B------:R-:W-:Y:S05]  /*0c70*/  WARPSYNC.COLLECTIVE R16, `(.L_x_7686) ;  /* 0x0000000010087348 */ /* 0x000fea0003c00000 */
[----:B------:R0:W1:Y:S02]  /*0c80*/  SHFL.BFLY P1, R17, R19, R18, R21 ;  /* 0x0c00001213117389 */ /* 0x0000640000020015 */
[----:B01----:R-:W-:Y:S01]  /*0c90*/  ENDCOLLECTIVE ;  /* 0x000000000000791b */ /* 0x003fe20003800000 */
.L_x_7686:
[----:B------:R-:W-:Y:S01]  /*0ca0*/  IMAD.MOV.U32 R18, RZ, RZ, 0x8 ;  /* 0x00000008ff127424 */ /* 0x000fe200078e00ff */
[----:B------:R-:W-:-:S05]  /*0cb0*/  MOV R11, R17 ;  /* 0x00000011000b7202 */ /* 0x000fca0000000f00 */
[----:B------:R-:W-:-:S05]  /*0cc0*/  FADD R11, R12, R11 ;  /* 0x0000000b0c0b7221 */ /* 0x000fca0000000000 */
[----:B------:R-:W-:-:S07]  /*0cd0*/  MOV R19, R11 ;  /* 0x0000000b00137202 */ /* 0x000fce0000000f00 */
[----:B------:R-:W-:Y:S05]  /*0ce0*/  WARPSYNC.COLLECTIVE R16, `(.L_x_7687) ;  /* 0x0000000010087348 */ /* 0x000fea0003c00000 */
[----:B------:R0:W1:Y:S02]  /*0cf0*/  SHFL.BFLY P1, R17, R19, R18, R21 ;  /* 0x0c00001213117389 */ /* 0x0000640000020015 */
[----:B01----:R-:W-:Y:S01]  /*0d00*/  ENDCOLLECTIVE ;  /* 0x000000000000791b */ /* 0x003fe20003800000 */
.L_x_7687:
[----:B------:R-:W-:Y:S01]  /*0d10*/  HFMA2.MMA R18, -RZ, RZ, 0, 9.5367431640625e-07 ;  /* 0x00000010ff127435 */ /* 0x000fe200000001ff */
[----:B------:R-:W-:-:S05]  /*0d20*/  MOV R10, R17 ;  /* 0x00000011000a7202 */ /* 0x000fca0000000f00 */
[----:B------:R-:W-:-:S05]  /*0d30*/  FADD R10, R11, R10 ;  /* 0x0000000a0b0a7221 */ /* 0x000fca0000000000 */
[----:B------:R-:W-:-:S07]  /*0d40*/  MOV R19, R10 ;  /* 0x0000000a00137202 */ /* 0x000fce0000000f00 */
[----:B------:R-:W-:Y:S05]  /*0d50*/  WARPSYNC.COLLECTIVE R16, `(.L_x_7688) ;  /* 0x0000000010087348 */ /* 0x000fea0003c00000 */
[----:B------:R0:W1:Y:S02]  /*0d60*/  SHFL.BFLY P1, R17, R19, R18, R21 ;  /* 0x0c00001213117389 */ /* 0x0000640000020015 */
[----:B01----:R-:W-:Y:S01]  /*0d70*/  ENDCOLLECTIVE ;  /* 0x000000000000791b */ /* 0x003fe20003800000 */
.L_x_7688:
[----:B------:R-:W-:Y:S01]  /*0d80*/  HFMA2.MMA R18, -RZ, RZ, 0, 5.9604644775390625e-08 ;  /* 0x00000001ff127435 */ /* 0x000fe200000001ff */
[----:B------:R-:W-:Y:S01]  /*0d90*/  MOV R19, R8 ;  /* 0x0000000800137202 */ /* 0x000fe20000000f00 */
[----:B------:R-:W-:-:S09]  /*0da0*/  IMAD.MOV.U32 R9, RZ, RZ, R17 ;  /* 0x000000ffff097224 */ /* 0x000fd200078e0011 */
[----:B------:R-:W-:Y:S05]  /*0db0*/  WARPSYNC.COLLECTIVE R16, `(.L_x_7689) ;  /* 0x0000000010087348 */ /* 0x000fea0003c00000 */
[----:B------:R0:W1:Y:S02]  /*0dc0*/  SHFL.BFLY P1, R17, R19, R18, R21 ;  /* 0x0c00001213117389 */ /* 0x0000640000020015 */
[----:B01----:R-:W-:Y:S01]  /*0dd0*/  ENDCOLLECTIVE ;  /* 0x000000000000791b */ /* 0x003fe20003800000 */
.L_x_7689:
[----:B------:R-:W-:Y:S01]  /*0de0*/  HFMA2.MMA R18, -RZ, RZ, 0, 1.1920928955078125e-07 ;  /* 0x00000002ff127435 */ /* 0x000fe200000001ff */
[----:B------:R-:W-:-:S05]  /*0df0*/  MOV R11, R17 ;  /* 0x00000011000b7202 */ /* 0x000fca0000000f00 */
[----:B------:R-:W-:-:S04]  /*0e00*/  FADD R13, R8, R11 ;  /* 0x0000000b080d7221 */ /* 0x000fc80000000000 */
[----:B------:R-:W-:-:S07]  /*0e10*/  IMAD.MOV.U32 R19, RZ, RZ, R13 ;  /* 0x000000ffff137224 */ /* 0x000fce00078e000d */
[----:B------:R-:W-:Y:S05]  /*0e20*/  WARPSYNC.COLLECTIVE R16, `(.L_x_7690) ;  /* 0x0000000010087348 */ /* 0x000fea0003c00000 */
[----:B------:R0:W1:Y:S02]  /*0e30*/  SHFL.BFLY P1, R17, R19, R18, R21 ;  /* 0x0c00001213117389 */ /* 0x0000640000020015 */
[----:B01----:R-:W-:Y:S01]  /*0e40*/  ENDCOLLECTIVE ;  /* 0x000000000000791b */ /* 0x003fe20003800000 */
.L_x_7690:
[----:B------:R-:W-:Y:S01]  /*0e50*/  IMAD.MOV.U32 R18, RZ, RZ, 0x4 ;  /* 0x00000004ff127424 */ /* 0x000fe200078e00ff */
[----:B------:R-:W-:-:S05]  /*0e60*/  MOV R14, R17 ;  /* 0x00000011000e7202 */ /* 0x000fca0000000f00 */
[----:B------:R-:W-:-:S05]  /*0e70*/  FADD R14, R13, R14 ;  /* 0x0000000e0d0e7221 */ /* 0x000fca0000000000 */
[----:B------:R-:W-:-:S07]  /*0e80*/  MOV R19, R14 ;  /* 0x0000000e00137202 */ /* 0x000fce0000000f00 */
[----:B------:R-:W-:Y:S05]  /*0e90*/  WARPSYNC.COLLECTIVE R16, `(.L_x_7691) ;  /* 0x0000000010087348 */ /* 0x000fea0003c00000 */
[----:B------:R0:W1:Y:S02]  /*0ea0*/  SHFL.BFLY P1, R17, R19, R18, R21 ;  /* 0x0c00001213117389 */ /* 0x0000640000020015 */
[----:B01----:R-:W-:Y:S01]  /*0eb0*/  ENDCOLLECTIVE ;  /* 0x000000000000791b */ /* 0x003fe20003800000 */
.L_x_7691:
[----:B------:R-:W-:Y:S01]  /*0ec0*/  HFMA2.MMA R18, -RZ, RZ, 0, 4.76837158203125e-07 ;  /* 0x00000008ff127435 */ /* 0x000fe200000001ff */
[----:B------:R-:W-:-:S05]  /*0ed0*/  MOV R15, R17 ;  /* 0x00000011000f7202 */ /* 0x000fca0000000f00 */
[----:B------:R-:W-:-:S05]  /*0ee0*/  FADD R15, R14, R15 ;  /* 0x0000000f0e0f7221 */ /* 0x000fca0000000000 */
[----:B------:R-:W-:-:S07]  /*0ef0*/  MOV R19, R15 ;  /* 0x0000000f00137202 */ /* 0x000fce0000000f00 */
[----:B------:R-:W-:Y:S05]  /*0f00*/  WARPSYNC.COLLECTIVE R16, `(.L_x_7692) ;  /* 0x0000000010087348 */ /* 0x000fea0003c00000 */
[----:B------:R0:W1:Y:S02]  /*0f10*/  SHFL.BFLY P1, R17, R19, R18, R21 ;  /* 0x0c00001213117389 */ /* 0x0000640000020015 */
[----:B01----:R-:W-:Y:S01]  /*0f20*/  ENDCOLLECTIVE ;  /* 0x000000000000791b */ /* 0x003fe20003800000 */
.L_x_7692:
[----:B------:R-:W-:Y:S01]  /*0f30*/  HFMA2.MMA R18, -RZ, RZ, 0, 9.5367431640625e-07 ;  /* 0x00000010ff127435 */ /* 0x000fe200000001ff */
[----:B------:R-:W-:-:S04]  /*0f40*/  IMAD.MOV.U32 R8, RZ, RZ, R17 ;  /* 0x000000ffff087224 */ /* 0x000fc800078e0011 */
[----:B------:R-:W-:-:S05]  /*0f50*/  FADD R8, R15, R8 ;  /* 0x000000080f087221 */ /* 0x000fca0000000000 */
[----:B------:R-:W-:-:S07]  /*0f60*/  MOV R19, R8 ;  /* 0x0000000800137202 */ /* 0x000fce0000000f00 */
[----:B------:R-:W-:Y:S05]  /*0f70*/  WARPSYNC.COLLECTIVE R16, `(.L_x_7693) ;  /* 0x0000000010087348 */ /* 0x000fea0003c00000 */
[----:B------:R0:W1:Y:S02]  /*0f80*/  SHFL.BFLY P1, R17, R19, R18, R21 ;  /* 0x0c00001213117389 */ /* 0x0000640000020015 */
[----:B01----:R-:W-:Y:S01]  /*0f90*/  ENDCOLLECTIVE ;  /* 0x000000000000791b */ /* 0x003fe20003800000 */
.L_x_7693:
[----:B------:R-:W-:Y:S01]  /*0fa0*/  MOV R13, R17 ;  /* 0x00000011000d7202 */ /* 0x000fe20000000f00 */
[----:B------:R-:W-:Y:S06]  /*0fb0*/  BRA `(.L_x_7694) ;  /* 0xfffffff8006c7947 */ /* 0x000fec000383ffff */
.L_x_7695:
        /* <DEDUP_REMOVED lines=12> */
.L_x_8135:


//--------------------- .text._ZN18transformer_engine13normalization19ln_bwd_tuned_kernelINS0_13Kernel_traitsI13__nv_bfloat16S3_S3_fjLj768ELj1ELj4ELj1ELj16ENS0_18Kernel_traits_baseILj768ES3_S3_S3_fjLj128EEEEEEEvNS0_20BackwardKernelParamsE --------------------------
	.section	.text._ZN18transformer_engine13normalization19ln_bwd_tuned_kernelINS0_13Kernel_traitsI13__nv_bfloat16S3_S3_fjLj768ELj1ELj4ELj1ELj16ENS0_18Kernel_traits_baseILj768ES3_S3_S3_fjLj128EEEEEEEvNS0_20BackwardKernelParamsE,"ax",@progbits
	.align	128
        .global         _ZN18transformer_engine13normalization19ln_bwd_tuned_kernelINS0_13Kernel_traitsI13__nv_bfloat16S3_S3_fjLj768ELj1ELj4ELj1ELj16ENS0_18Kernel_traits_baseILj768ES3_S3_S3_fjLj128EEEEEEEvNS0_20BackwardKernelParamsE
        .type           _ZN18transformer_engine13normalization19ln_bwd_tuned_kernelINS0_13Kernel_traitsI13__nv_bfloat16S3_S3_fjLj768ELj1ELj4ELj1ELj16ENS0_18Kernel_traits_baseILj768ES3_S3_S3_fjLj128EEEEEEEvNS0_20BackwardKernelParamsE,@function
        .size           _ZN18transformer_engine13normalization19ln_bwd_tuned_kernelINS0_13Kernel_traitsI13__nv_bfloat16S3_S3_fjLj768ELj1ELj4ELj1ELj16ENS0_18Kernel_traits_baseILj768ES3_S3_S3_fjLj128EEEEEEEvNS0_20BackwardKernelParamsE,(.L_x_8136 - _ZN18transformer_engine13normalization19ln_bwd_tuned_kernelINS0_13Kernel_traitsI13__nv_bfloat16S3_S3_fjLj768ELj1ELj4ELj1ELj16ENS0_18Kernel_traits_baseILj768ES3_S3_S3_fjLj128EEEEEEEvNS0_20BackwardKernelParamsE)
        .other          _ZN18transformer_engine13normalization19ln_bwd_tuned_kernelINS0_13Kernel_traitsI13__nv_bfloat16S3_S3_fjLj768ELj1ELj4ELj1ELj16ENS0_18Kernel_traits_baseILj768ES3_S3_S3_fjLj128EEEEEEEvNS0_20BackwardKernelParamsE,@"STO_CUDA_ENTRY STV_DEFAULT"
_ZN18transformer_engine13normalization19ln_bwd_tuned_kernelINS0_13Kernel_traitsI13__nv_bfloat16S3_S3_fjLj768ELj1ELj4ELj1ELj16ENS0_18Kernel_traits_baseILj768ES3_S3_S3_fjLj128EEEEEEEvNS0_20BackwardKernelParamsE:
.text._ZN18transformer_engine13normalization19ln_bwd_tuned_kernelINS0_13Kernel_traitsI13__nv_bfloat16S3_S3_fjLj768ELj1ELj4ELj1ELj16ENS0_18Kernel_traits_baseILj768ES3_S3_S3_fjLj128EEEEEEEvNS0_20BackwardKernelParamsE:
        /* <DEDUP_REMOVED lines=38> */
[----:B------:R-:W2:Y:S04]  /*0260*/  LDG.E.128 R4, desc[UR4][R2.64] ;  /* 0x0000000402047981 */ /* 0x000ea8000c1e1d00 */
[----:B------:R-:W3:Y:S04]  /*0270*/  LDG.E.128 R8, desc[UR4][R2.64+0x200] ;  /* 0x0002000402087981 */ /* 0x000ee8000c1e1d00 */
[----:B------:R3:W4:Y:S01]  /*0280*/  LDG.E.128 R12, desc[UR4][R2.64+0x400] ;  /* 0x00040004020c7981 */ /* 0x000722000c1e1d00 */
        /* <DEDUP_REMOVED lines=14> */
[----:B--2---:R-:W-:-:S02]  /*0370*/  PRMT R0, R4, 0x7632, R0 ;  /* 0x0000763204007816 */ /* 0x004fc40000000000 */
[----:B------:R-:W-:Y:S02]  /*0380*/  SHF.L.U32 R17, R4, 0x10, RZ ;  /* 0x0000001004117819 */ /* 0x000fe400000006ff */
[C---:B------:R-:W-:Y:S02]  /*0390*/  PRMT R4, R5.reuse, 0x7632, R4 ;  /* 0x0000763205047816 */ /* 0x040fe40000000004 */
        /* <DEDUP_REMOVED lines=8> */
[C---:B---3--:R-:W-:Y:S02]  /*0420*/  PRMT R2, R8.reuse, 0x7632, R2 ;  /* 0x0000763208027816 */ /* 0x048fe40000000002 */
        /* <DEDUP_REMOVED lines=13> */
[----:B----4-:R-:W-:Y:S02]  /*0500*/  PRMT R9, R12, 0x7632, R9 ;  /* 0x000076320c097816 */ /* 0x010fe40000000009 */
[----:B------:R-:W-:-:S02]  /*0510*/  CS2R R22, SRZ ;  /* 0x0000000000167805 */ /* 0x000fc4000001ff00 */
[----:B------:R-:W-:Y:S01]  /*0520*/  SHF.L.U32 R25, R12, 0x10, RZ ;  /* 0x000000100c197819 */ /* 0x000fe200000006ff */
[----:B------:R-:W-:Y:S01]  /*0530*/  FADD R93, R76, R93 ;  /* 0x0000005d4c5d7221 */ /* 0x000fe20000000000 */
[----:B------:R-:W-:Y:S02]  /*0540*/  PRMT R10, R13, 0x7632, R10 ;  /* 0x000076320d0a7816 */ /* 0x000fe4000000000a */
[----:B------:R-:W-:Y:S01]  /*0550*/  PRMT R11, R14, 0x7632, R11 ;  /* 0x000076320e0b7816 */ /* 0x000fe2000000000b */
[----:B------:R-:W-:Y:S01]  /*0560*/  FADD R92, R76, R25 ;  /* 0x000000194c5c7221 */ /* 0x000fe20000000000 */
[----:B------:R-:W-:Y:S02]  /*0570*/  PRMT R12, R15, 0x7632, R12 ;  /* 0x000076320f0c7816 */ /* 0x000fe4000000000c */
[----:B------:R-:W-:Y:S02]  /*0580*/  CS2R R24, SRZ ;  /* 0x0000000000187805 */ /* 0x000fe4000001ff00 */
        /* <DEDUP_REMOVED lines=39> */
.L_x_7700:
        /* <DEDUP_REMOVED lines=23> */
[----:B------:R-:W-:Y:S01]  /*0970*/  UMOV UR6, 0xffffffff ;  /* 0xffffffff00067882 */ /* 0x000fe20000000000 */
[----:B----4-:R-:W-:Y:S02]  /*0980*/  SHF.L.U32 R0, R40, 0x10, RZ ;  /* 0x0000001028007819 */ /* 0x010fe400000006ff */
[----:B------:R-:W-:Y:S02]  /*0990*/  PRMT R111, R42, 0x7632, R111 ;  /* 0x000076322a6f7816 */ /* 0x000fe4000000006f */
[----:B-----5:R-:W-:-:S02]  /*09a0*/  SHF.L.U32 R120, R50, 0x10, RZ ;  /* 0x0000001032787819 */ /* 0x020fc400000006ff */
[----:B------:R-:W-:Y:S02]  /*09b0*/  PRMT R110, R40, 0x7632, R110 ;  /* 0x00007632286e7816 */ /* 0x000fe4000000006e */
[C---:B------:R-:W-:Y:S02]  /*09c0*/  PRMT R40, R41.reuse, 0x7632, R40 ;  /* 0x0000763229287816 */ /* 0x040fe40000000028 */
[----:B------:R-:W-:Y:S02]  /*09d0*/  SHF.L.U32 R112, R41, 0x10, RZ ;  /* 0x0000001029707819 */ /* 0x000fe400000006ff */
[----:B------:R-:W-:Y:S02]  /*09e0*/  SHF.L.U32 R114, R42, 0x10, RZ ;  /* 0x000000102a727819 */ /* 0x000fe400000006ff */
[C---:B------:R-:W-:Y:S02]  /*09f0*/  PRMT R113, R43.reuse, 0x7632, R113 ;  /* 0x000076322b717816 */ /* 0x040fe40000000071 */
[----:B------:R-:W-:-:S02]  /*0a00*/  SHF.L.U32 R144, R43, 0x10, RZ ;  /* 0x000000102b907819 */ /* 0x000fc400000006ff */
[----:B------:R-:W-:Y:S02]  /*0a10*/  SHF.L.U32 R116, R48, 0x10, RZ ;  /* 0x0000001030747819 */ /* 0x000fe400000006ff */
[C---:B------:R-:W-:Y:S02]  /*0a20*/  PRMT R115, R51.reuse, 0x7632, R115 ;  /* 0x0000763233737816 */ /* 0x040fe40000000073 */
[----:B------:R-:W-:Y:S01]  /*0a30*/  SHF.L.U32 R122, R51, 0x10, RZ ;  /* 0x00000010337a7819 */ /* 0x000fe200000006ff */
[----:B--2---:R-:W-:Y:S01]  /*0a40*/  FADD R0, -R109, R0 ;  /* 0x000000006d007221 */ /* 0x004fe20000000100 */
[C---:B------:R-:W-:Y:S02]  /*0a50*/  PRMT R127, R45.reuse, 0x7632, R127 ;  /* 0x000076322d7f7816 */ /* 0x040fe4000000007f */
[----:B------:R-:W-:Y:S02]  /*0a60*/  SHF.L.U32 R43, R45, 0x10, RZ ;  /* 0x000000102d2b7819 */ /* 0x000fe400000006ff */
[----:B------:R-:W-:-:S02]  /*0a70*/  PRMT R51, R56, 0x7632, R51 ;  /* 0x0000763238337816 */ /* 0x000fc40000000033 */
[----:B------:R-:W-:Y:S01]  /*0a80*/  SHF.L.U32 R134, R56, 0x10, RZ ;  /* 0x0000001038867819 */ /* 0x000fe200000006ff */
[----:B------:R-:W-:Y:S01]  /*0a90*/  FADD R56, -R109, R120 ;  /* 0x000000786d387221 */ /* 0x000fe20000000100 */
[----:B------:R-:W-:Y:S02]  /*0aa0*/  SHF.L.U32 R138, R111, 0x10, RZ ;  /* 0x000000106f8a7819 */ /* 0x000fe400000006ff */
[C---:B------:R-:W-:Y:S02]  /*0ab0*/  PRMT R131, R44.reuse, 0x7632, R131 ;  /* 0x000076322c837816 */ /* 0x040fe40000000083 */
[----:B------:R-:W-:Y:S02]  /*0ac0*/  SHF.L.U32 R129, R44, 0x10, RZ ;  /* 0x000000102c817819 */ /* 0x000fe400000006ff */
[----:B------:R-:W-:Y:S02]  /*0ad0*/  PRMT R45, R48, 0x7632, R45 ;  /* 0x00007632302d7816 */ /* 0x000fe4000000002d */
[----:B0-----:R-:W-:-:S02]  /*0ae0*/  PRMT R107, R49, 0x7632, R107 ;  /* 0x00007632316b7816 */ /* 0x001fc4000000006b */
[----:B------:R-:W-:Y:S02]  /*0af0*/  SHF.L.U32 R118, R49, 0x10, RZ ;  /* 0x0000001031767819 */ /* 0x000fe400000006ff */
[C---:B------:R-:W-:Y:S02]  /*0b00*/  PRMT R121, R53.reuse, 0x7632, R121 ;  /* 0x0000763235797816 */ /* 0x040fe40000000079 */
[----:B------:R-:W-:Y:S02]  /*0b10*/  SHF.L.U32 R136, R53, 0x10, RZ ;  /* 0x0000001035887819 */ /* 0x000fe400000006ff */
[----:B------:R-:W-:Y:S02]  /*0b20*/  SHF.L.U32 R110, R110, 0x10, RZ ;  /* 0x000000106e6e7819 */ /* 0x000fe400000006ff */
[----:B------:R-:W-:Y:S01]  /*0b30*/  SHF.L.U32 R40, R40, 0x10, RZ ;  /* 0x0000001028287819 */ /* 0x000fe200000006ff */
[----:B------:R-:W-:Y:S01]  /*0b40*/  FADD R48, -R109, R112 ;  /* 0x000000706d307221 */ /* 0x000fe20000000100 */
[----:B------:R-:W-:-:S02]  /*0b50*/  PRMT R44, R46, 0x7632, R44 ;  /* 0x000076322e2c7816 */ /* 0x000fc4000000002c */
[----:B------:R-:W-:Y:S01]  /*0b60*/  SHF.L.U32 R41, R46, 0x10, RZ ;  /* 0x000000102e297819 */ /* 0x000fe200000006ff */
[C---:B------:R-:W-:Y:S01]  /*0b70*/  FADD R46, -R109.reuse, R114 ;  /* 0x000000726d2e7221 */ /* 0x040fe20000000100 */
[C---:B------:R-:W-:Y:S02]  /*0b80*/  PRMT R125, R52.reuse, 0x7632, R125 ;  /* 0x00007632347d7816 */ /* 0x040fe4000000007d */
[----:B------:R-:W-:Y:S01]  /*0b90*/  SHF.L.U32 R123, R52, 0x10, RZ ;  /* 0x00000010347b7819 */ /* 0x000fe200000006ff */
[----:B------:R-:W-:Y:S01]  /*0ba0*/  FADD R52, -R109, R116 ;  /* 0x000000746d347221 */ /* 0x000fe20000000100 */
[C---:B------:R-:W-:Y:S02]  /*0bb0*/  PRMT R53, R57.reuse, 0x7632, R53 ;  /* 0x0000763239357816 */ /* 0x040fe40000000035 */
[----:B------:R-:W-:Y:S01]  /*0bc0*/  SHF.L.U32 R132, R57, 0x10, RZ ;  /* 0x0000001039847819 */ /* 0x000fe200000006ff */
[----:B------:R-:W-:Y:S01]  /*0bd0*/  FADD R138, -R109, R138 ;  /* 0x0000008a6d8a7221 */ /* 0x000fe20000000100 */
[C---:B------:R-:W-:Y:S01]  /*0be0*/  SHF.L.U32 R106, R54.reuse, 0x10, RZ ;  /* 0x00000010366a7819 */ /* 0x040fe200000006ff */
[----:B---3--:R-:W-:Y:S01]  /*0bf0*/  FMUL R0, R101, R0 ;  /* 0x0000000065007220 */ /* 0x008fe20000400000 */
[----:B------:R-:W-:Y:S01]  /*0c00*/  PRMT R57, R59, 0x7632, R57 ;  /* 0x000076323b397816 */ /* 0x000fe20000000039 */
[----:B------:R-:W-:Y:S01]  /*0c10*/  FMUL R56, R101, R56 ;  /* 0x0000003865387220 */ /* 0x000fe20000400000 */
[----:B------:R-:W-:Y:S01]  /*0c20*/  PRMT R119, R54, 0x7632, R119 ;  /* 0x0000763236777816 */ /* 0x000fe20000000077 */
[----:B------:R-:W-:Y:S01]  /*0c30*/  FADD R54, -R109, R118 ;  /* 0x000000766d367221 */ /* 0x000fe20000000100 */
[----:B------:R-:W-:Y:S01]  /*0c40*/  SHF.L.U32 R112, R45, 0x10, RZ ;  /* 0x000000102d707819 */ /* 0x000fe200000006ff */
[----:B------:R-:W-:Y:S01]  /*0c50*/  FADD R134, -R109, R134 ;  /* 0x000000866d867221 */ /* 0x000fe20000000100 */
[----:B------:R-:W-:Y:S01]  /*0c60*/  SHF.L.U32 R114, R107, 0x10, RZ ;  /* 0x000000106b727819 */ /* 0x000fe200000006ff */
[----:B------:R-:W-:Y:S01]  /*0c70*/  FMUL R45, R100, R129 ;  /* 0x00000081642d7220 */ /* 0x000fe20000400000 */
[----:B------:R-:W-:Y:S01]  /*0c80*/  SHF.L.U32 R131, R131, 0x10, RZ ;  /* 0x0000001083837819 */ /* 0x000fe200000006ff */
[----:B------:R-:W-:Y:S01]  /*0c90*/  FADD R142, -R109, R110 ;  /* 0x0000006e6d8e7221 */ /* 0x000fe20000000100 */
[----:B------:R-:W-:Y:S01]  /*0ca0*/  PRMT R42, R47, 0x7632, R42 ;  /* 0x000076322f2a7816 */ /* 0x000fe2000000002a */
[----:B------:R-:W-:Y:S01]  /*0cb0*/  FADD R140, -R109, R40 ;  /* 0x000000286d8c7221 */ /* 0x000fe20000000100 */
[----:B------:R-:W-:-:S02]  /*0cc0*/  PRMT R105, R55, 0x7632, R105 ;  /* 0x0000763237697816 */ /* 0x000fc40000000069 */
[----:B------:R-:W-:Y:S02]  /*0cd0*/  SHF.L.U32 R108, R55, 0x10, RZ ;  /* 0x00000010376c7819 */ /* 0x000fe400000006ff */
[----:B------:R-:W-:Y:S02]  /*0ce0*/  SHF.L.U32 R126, R58, 0x10, RZ ;  /* 0x000000103a7e7819 */ /* 0x000fe400000006ff */
[----:B------:R-:W-:Y:S01]  /*0cf0*/  PRMT R107, R37, 0x7632, R107 ;  /* 0x00007632256b7816 */ /* 0x000fe2000000006b */
[----:B------:R-:W-:Y:S01]  /*0d00*/  FMUL R52, R101, R52 ;  /* 0x0000003465347220 */ /* 0x000fe20000400000 */
[----:B------:R-:W-:Y:S02]  /*0d10*/  PRMT R49, R50, 0x7632, R49 ;  /* 0x0000763232317816 */ /* 0x000fe40000000031 */
[----:B------:R-:W-:Y:S01]  /*0d20*/  PRMT R55, R58, 0x7632, R55 ;  /* 0x000076323a377816 */ /* 0x000fe20000000037 */
[----:B------:R-:W-:Y:S01]  /*0d30*/  FADD R58, -R109, R122 ;  /* 0x0000007a6d3a7221 */ /* 0x000fe20000000100 */
[----:B------:R-:W-:Y:S01]  /*0d40*/  SHF.L.U32 R118, R115, 0x10, RZ ;  /* 0x0000001073767819 */ /* 0x000fe200000006ff */
[----:B------:R-:W-:Y:S01]  /*0d50*/  FADD R144, -R109, R144 ;  /* 0x000000906d907221 */ /* 0x000fe20000000100 */
[----:B------:R-:W-:Y:S01]  /*0d60*/  SHF.L.U32 R40, R57, 0x10, RZ ;  /* 0x0000001039287819 */ /* 0x000fe200000006ff */
[----:B------:R-:W-:Y:S01]  /*0d70*/  FADD R74, R129, R74 ;  /* 0x0000004a814a7221 */ /* 0x000fe20000000000 */
[----:B------:R-:W-:Y:S01]  /*0d80*/  PRMT R117, R36, 0x7632, R117 ;  /* 0x0000763224757816 */ /* 0x000fe20000000075 */
[----:B------:R-:W-:Y:S01]  /*0d90*/  FFMA R75, R0, R129, R75 ;  /* 0x00000081004b7223 */ /* 0x000fe2000000004b */
        /* <DEDUP_REMOVED lines=8> */
[----:B------:R-:W-:Y:S01]  /*0e20*/  SHF.L.U32 R128, R59, 0x10, RZ ;  /* 0x000000103b807819 */ /* 0x000fe200000006ff */
[----:B------:R-:W-:Y:S01]  /*0e30*/  FMUL R37, R88, R131 ;  /* 0x0000008358257220 */ /* 0x000fe20000400000 */
[----:B------:R-:W-:Y:S01]  /*0e40*/  SHF.L.U32 R51, R42, 0x10, RZ ;  /* 0x000000102a337819 */ /* 0x000fe200000006ff */
[----:B------:R-:W-:Y:S01]  /*0e50*/  FADD R138, RZ, R45 ;  /* 0x0000002dff8a7221 */ /* 0x000fe20000000000 */
[----:B------:R-:W-:Y:S01]  /*0e60*/  FMUL R106, R101, R134 ;  /* 0x00000086656a7220 */ /* 0x000fe20000400000 */
[----:B------:R-:W-:Y:S01]  /*0e70*/  SHF.L.U32 R129, R107, 0x10, RZ ;  /* 0x000000106b817819 */ /* 0x000fe200000006ff */
[----:B------:R-:W-:Y:S01]  /*0e80*/  FADD R110, -R109, R126 ;  /* 0x0000007e6d6e7221 */ /* 0x000fe20000000100 */
[----:B------:R-:W-:Y:S01]  /*0e90*/  SHF.L.U32 R116, R49, 0x10, RZ ;  /* 0x0000001031747819 */ /* 0x000fe200000006ff */
[----:B------:R-:W-:Y:S01]  /*0ea0*/  FMUL R42, R101, R142 ;  /* 0x0000008e652a7220 */ /* 0x000fe20000400000 */
[----:B------:R-:W-:Y:S01]  /*0eb0*/  SHF.L.U32 R124, R53, 0x10, RZ ;  /* 0x00000010357c7819 */ /* 0x000fe200000006ff */
[----:B------:R-:W-:Y:S01]  /*0ec0*/  FFMA R107, R0, R45, RZ ;  /* 0x0000002d006b7223 */ /* 0x000fe200000000ff */
[----:B------:R-:W-:Y:S01]  /*0ed0*/  SHF.L.U32 R47, R47, 0x10, RZ ;  /* 0x000000102f2f7819 */ /* 0x000fe200000006ff */
[----:B------:R-:W-:Y:S01]  /*0ee0*/  FADD R19, R123, R19 ;  /* 0x000000137b137221 */ /* 0x000fe20000000000 */
[----:B------:R-:W-:Y:S01]  /*0ef0*/  SHF.L.U32 R50, R113, 0x10, RZ ;  /* 0x0000001071327819 */ /* 0x000fe200000006ff */
[-C--:B------:R-:W-:Y:S01]  /*0f00*/  FFMA R3, R52, R123.reuse, R3 ;  /* 0x0000007b34037223 */ /* 0x080fe20000000003 */
        /* <DEDUP_REMOVED lines=8> */
[----:B------:R-:W-:Y:S01]  /*0f90*/  FMUL R43, R99, R43 ;  /* 0x0000002b632b7220 */ /* 0x000fe20000400000 */
[----:B------:R-:W-:Y:S01]  /*0fa0*/  FADD R27, R115, R27 ;  /* 0x0000001b731b7221 */ /* 0x000fe20000000000 */
[-C--:B------:R-:W-:Y:S01]  /*0fb0*/  FFMA R11, R106, R115.reuse, R11 ;  /* 0x000000736a0b7223 */ /* 0x080fe2000000000b */
[----:B------:R-:W-:Y:S01]  /*0fc0*/  FMUL R105, R92, R115 ;  /* 0x000000735c697220 */ /* 0x000fe20000400000 */
[----:B------:R-:W-:Y:S01]  /*0fd0*/  FADD R138, R138, R37 ;  /* 0x000000258a8a7221 */ /* 0x000fe20000000000 */
[----:B------:R-:W-:Y:S01]  /*0fe0*/  FADD R120, -R109, R128 ;  /* 0x000000806d787221 */ /* 0x000fe20000000100 */
[----:B------:R-:W-:Y:S01]  /*0ff0*/  FFMA R115, R42, R37, R107 ;  /* 0x000000252a737223 */ /* 0x000fe2000000006b */
        /* <DEDUP_REMOVED lines=16> */
[C---:B------:R-:W-:Y:S01]  /*1100*/  PRMT R113, R38.reuse, 0x7632, R113 ;  /* 0x0000763226717816 */ /* 0x040fe20000000071 */
[----:B------:R-:W-:Y:S01]  /*1110*/  FMUL R47, R87, R127 ;  /* 0x0000007f572f7220 */ /* 0x000fe20000400000 */
[----:B------:R-:W-:Y:S01]  /*1120*/  SHF.L.U32 R109, R38, 0x10, RZ ;  /* 0x00000010266d7819 */ /* 0x000fe200000006ff */
        /* <DEDUP_REMOVED lines=136> */
.L_x_7712:
[----:B-1----:R-:W-:Y:S01]  /*19b0*/  FADD R135, R40, R135 ;  /* 0x0000008728877221 */ /* 0x002fe20000000000 */
[----:B--2---:R-:W-:-:S03]  /*19c0*/  FADD R134, R128, R134 ;  /* 0x0000008680867221 */ /* 0x004fc60000000000 */
[----:B------:R-:W-:Y:S01]  /*19d0*/  FMUL R135, R135, 0.001302083372138440609 ;  /* 0x3aaaaaab87877820 */ /* 0x000fe20000400000 */
[----:B------:R-:W-:-:S04]  /*19e0*/  FMUL R134, R134, 0.001302083372138440609 ;  /* 0x3aaaaaab86867820 */ /* 0x000fc80000400000 */
[-CC-:B------:R-:W-:Y:S01]  /*19f0*/  FFMA R36, R36, R134.reuse, R135.reuse ;  /* 0x0000008624247223 */ /* 0x180fe20000000087 */
[-CC-:B------:R-:W-:Y:S01]  /*1a00*/  FFMA R42, R42, R134.reuse, R135.reuse ;  /* 0x000000862a2a7223 */ /* 0x180fe20000000087 */
[-CC-:B0-----:R-:W-:Y:S01]  /*1a10*/  FFMA R40, R44, R134.reuse, R135.reuse ;  /* 0x000000862c287223 */ /* 0x181fe20000000087 */
[-CC-:B------:R-:W-:Y:S01]  /*1a20*/  FFMA R128, R50, R134.reuse, R135.reuse ;  /* 0x0000008632807223 */ /* 0x180fe20000000087 */
[----:B------:R-:W-:Y:S01]  /*1a30*/  FADD R44, R49, -R36 ;  /* 0x80000024312c7221 */ /* 0x000fe20000000000 */
[----:B------:R-:W-:Y:S01]  /*1a40*/  FADD R42, R37, -R42 ;  /* 0x8000002a252a7221 */ /* 0x000fe20000000000 */
[----:B------:R-:W-:Y:S01]  /*1a50*/  FADD R50, R39, -R40 ;  /* 0x8000002827327221 */ /* 0x000fe20000000000 */
[----:B------:R-:W0:Y:S01]  /*1a60*/  LDC.64 R36, c[0x0][0x278] ;  /* 0x00009e00ff247b82 */ /* 0x000e220000000a00 */
[-CC-:B------:R-:W-:Y:S01]  /*1a70*/  FFMA R38, R38, R134.reuse, R135.reuse ;  /* 0x0000008626267223 */ /* 0x180fe20000000087 */
[--C-:B------:R-:W-:Y:S01]  /*1a80*/  FFMA R0, R0, R134, R135.reuse ;  /* 0x0000008600007223 */ /* 0x100fe20000000087 */
[----:B------:R-:W-:Y:S01]  /*1a90*/  FMUL R39, R101, R50 ;  /* 0x0000003265277220 */ /* 0x000fe20000400000 */
[-CC-:B------:R-:W-:Y:S01]  /*1aa0*/  FFMA R48, R48, R134.reuse, R135.reuse ;  /* 0x0000008630307223 */ /* 0x180fe20000000087 */
[-CC-:B------:R-:W-:Y:S01]  /*1ab0*/  FFMA R46, R46, R134.reuse, R135.reuse ;  /* 0x000000862e2e7223 */ /* 0x180fe20000000087 */
[-CC-:B------:R-:W-:Y:S01]  /*1ac0*/  FFMA R52, R52, R134.reuse, R135.reuse ;  /* 0x0000008634347223 */ /* 0x180fe20000000087 */
[-CC-:B------:R-:W-:Y:S01]  /*1ad0*/  FFMA R111, R111, R134.reuse, R135.reuse ;  /* 0x000000866f6f7223 */ /* 0x180fe20000000087 */
[----:B------:R-:W1:Y:S01]  /*1ae0*/  LDC R50, c[0x0][0x210] ;  /* 0x00008400ff327b82 */ /* 0x000e620000000800 */
        /* <DEDUP_REMOVED lines=75> */
[----:B-1----:R-:W-:-:S03]  /*1fa0*/  LEA R77, R50, R77, 0x2 ;  /* 0x0000004d324d7211 */ /* 0x002fc600078e10ff */
[----:B------:R0:W-:Y:S01]  /*1fb0*/  STG.E.128 desc[UR4][R102.64], R44 ;  /* 0x0000002c66007986 */ /* 0x0001e2000c101d04 */
[----:B------:R-:W-:-:S13]  /*1fc0*/  ISETP.GE.AND P0, PT, R77, UR7, PT ;  /* 0x000000074d007c0c */ /* 0x000fda000bf06270 */
[----:B------:R-:W-:Y:S05]  /*1fd0*/  @!P0 BRA `(.L_x_7700) ;  /* 0xffffffe800088947 */ /* 0x000fea000383ffff */
[----:B------:R-:W-:Y:S05]  /*1fe0*/  BSYNC B1 ;  /* 0x0000000000017941 */ /* 0x000fea0003800000 */
.L_x_7698:
        /* <DEDUP_REMOVED lines=48> */
.L_x_7697:
[----:B------:R-:W-:Y:S05]  /*22f0*/  BSYNC B0 ;  /* 0x0000000000007941 */ /* 0x000fea0003800000 */
.L_x_7696:
        /* <DEDUP_REMOVED lines=144> */
.L_x_7699:
        /* <DEDUP_REMOVED lines=8> */
.L_x_7702:
[----:B------:R-:W-:Y:S05]  /*2c80*/  BSYNC B2 ;  /* 0x0000000000027941 */ /* 0x000fea0003800000 */
.L_x_7701:
        /* <DEDUP_REMOVED lines=8> */
.L_x_7703:
[----:B------:R-:W-:Y:S01]  /*2d10*/  FADD R135, R128, R135 ;  /* 0x0000008780877221 */ /* 0x000fe20000000000 */
[----:B------:R-:W-:-:S04]  /*2d20*/  HFMA2.MMA R131, -RZ, RZ, 0, 1.1920928955078125e-07 ;  /* 0x00000002ff837435 */ /* 0x000fc800000001ff */
[----:B------:R-:W-:Y:S01]  /*2d30*/  MOV R130, R135 ;  /* 0x0000008700827202 */ /* 0x000fe20000000f00 */
[----:B------:R-:W-:-:S07]  /*2d40*/  FADD R136, R40, R134 ;  /* 0x0000008628887221 */ /* 0x000fce0000000000 */
[----:B------:R-:W-:Y:S05]  /*2d50*/  WARPSYNC.COLLECTIVE R133, `(.L_x_7704) ;  /* 0x0000000085087348 */ /* 0x000fea0003c00000 */
[----:B------:R0:W1:Y:S02]  /*2d60*/  SHFL.BFLY P0, R134, R130, R131, R132 ;  /* 0x0c00008382867389 */ /* 0x0000640000000084 */
[----:B01----:R-:W-:Y:S01]  /*2d70*/  ENDCOLLECTIVE ;  /* 0x000000000000791b */ /* 0x003fe20003800000 */
.L_x_7704:
[----:B------:R-:W-:Y:S02]  /*2d80*/  MOV R130, R136 ;  /* 0x0000008800827202 */ /* 0x000fe40000000f00 */
[----:B------:R-:W-:-:S07]  /*2d90*/  MOV R138, R134 ;  /* 0x00000086008a7202 */ /* 0x000fce0000000f00 */
[----:B------:R-:W-:Y:S05]  /*2da0*/  WARPSYNC.COLLECTIVE R133, `(.L_x_7705) ;  /* 0x0000000085087348 */ /* 0x000fea0003c00000 */
[----:B------:R0:W1:Y:S02]  /*2db0*/  SHFL.BFLY P0, R134, R130, R131, R132 ;  /* 0x0c00008382867389 */ /* 0x0000640000000084 */
[----:B01----:R-:W-:Y:S01]  /*2dc0*/  ENDCOLLECTIVE ;  /* 0x000000000000791b */ /* 0x003fe20003800000 */
.L_x_7705:
[----:B------:R-:W-:Y:S01]  /*2dd0*/  FADD R138, R135, R138 ;  /* 0x0000008a878a7221 */ /* 0x000fe20000000000 */
[----:B------:R-:W-:-:S04]  /*2de0*/  HFMA2.MMA R131, -RZ, RZ, 0, 2.384185791015625e-07 ;  /* 0x00000004ff837435 */ /* 0x000fc800000001ff */
[----:B------:R-:W-:Y:S01]  /*2df0*/  MOV R130, R138 ;  /* 0x0000008a00827202 */ /* 0x000fe20000000f00 */
[----:B------:R-:W-:-:S07]  /*2e00*/  FADD R137, R136, R134 ;  /* 0x0000008688897221 */ /* 0x000fce0000000000 */
[----:B------:R-:W-:Y:S05]  /*2e10*/  WARPSYNC.COLLECTIVE R133, `(.L_x_7706) ;  /* 0x0000000085087348 */ /* 0x000fea0003c00000 */
[----:B------:R0:W1:Y:S02]  /*2e20*/  SHFL.BFLY P0, R134, R130, R131, R132 ;  /* 0x0c00008382867389 */ /* 0x0000640000000084 */
[----:B01----:R-:W-:Y:S01]  /*2e30*/  ENDCOLLECTIVE ;  /* 0x000000000000791b */ /* 0x003fe20003800000 */
.L_x_7706:
[----:B------:R-:W-:Y:S02]  /*2e40*/  MOV R130, R137 ;  /* 0x0000008900827202 */ /* 0x000fe40000000f00 */
[----:B------:R-:W-:-:S07]  /*2e50*/  MOV R139, R134 ;  /* 0x00000086008b7202 */ /* 0x000fce0000000f00 */
[----:B------:R-:W-:Y:S05]  /*2e60*/  WARPSYNC.COLLECTIVE R133, `(.L_x_7707) ;  /* 0x0000000085087348 */ /* 0x000fea0003c00000 */
[----:B------:R0:W1:Y:S02]  /*2e70*/  SHFL.BFLY P0, R134, R130, R131, R132 ;  /* 0x0c00008382867389 */ /* 0x0000640000000084 */
[----:B01----:R-:W-:Y:S01]  /*2e80*/  ENDCOLLECTIVE ;  /* 0x000000000000791b */ /* 0x003fe20003800000 */
.L_x_7707:
[----:B------:R-:W-:Y:S01]  /*2e90*/  FADD R139, R138, R139 ;  /* 0x0000008b8a8b7221 */ /* 0x000fe20000000000 */
[----:B------:R-:W-:-:S04]  /*2ea0*/  HFMA2.MMA R131, -RZ, RZ, 0, 4.76837158203125e-07 ;  /* 0x00000008ff837435 */ /* 0x000fc800000001ff */
[----:B------:R-:W-:Y:S01]  /*2eb0*/  MOV R130, R139 ;  /* 0x0000008b00827202 */ /* 0x000fe20000000f00 */
[----:B------:R-:W-:-:S07]  /*2ec0*/  FADD R140, R137, R134 ;  /* 0x00000086898c7221 */ /* 0x000fce0000000000 */
[----:B------:R-:W-:Y:S05]  /*2ed0*/  WARPSYNC.COLLECTIVE R133, `(.L_x_7708) ;  /* 0x0000000085087348 */ /* 0x000fea0003c00000 */
[----:B------:R0:W1:Y:S02]  /*2ee0*/  SHFL.BFLY P0, R134, R130, R131, R132 ;  /* 0x0c00008382867389 */ /* 0x0000640000000084 */
[----:B01----:R-:W-:Y:S01]  /*2ef0*/  ENDCOLLECTIVE ;  /* 0x000000000000791b */ /* 0x003fe20003800000 */
.L_x_7708:
[----:B------:R-:W-:Y:S02]  /*2f00*/  MOV R130, R140 ;  /* 0x0000008c00827202 */ /* 0x000fe40000000f00 */
[----:B------:R-:W-:-:S07]  /*2f10*/  MOV R40, R134 ;  /* 0x0000008600287202 */ /* 0x000fce0000000f00 */
[----:B------:R-:W-:Y:S05]  /*2f20*/  WARPSYNC.COLLECTIVE R133, `(.L_x_7709) ;  /* 0x0000000085087348 */ /* 0x000fea0003c00000 */
[----:B------:R0:W1:Y:S02]  /*2f30*/  SHFL.BFLY P0, R134, R130, R131, R132 ;  /* 0x0c00008382867389 */ /* 0x0000640000000084 */
[----:B01----:R-:W-:Y:S01]  /*2f40*/  ENDCOLLECTIVE ;  /* 0x000000000000791b */ /* 0x003fe20003800000 */
.L_x_7709:
[----:B------:R-:W-:Y:S01]  /*2f50*/  FADD R40, R139, R40 ;  /* 0x000000288b287221 */ /* 0x000fe20000000000 */
[----:B------:R-:W-:-:S04]  /*2f60*/  HFMA2.MMA R131, -RZ, RZ, 0, 9.5367431640625e-07 ;  /* 0x00000010ff837435 */ /* 0x000fc800000001ff */
[----:B------:R-:W-:Y:S01]  /*2f70*/  MOV R130, R40 ;  /* 0x0000002800827202 */ /* 0x000fe20000000f00 */
[----:B------:R-:W-:-:S07]  /*2f80*/  FADD R128, R140, R134 ;  /* 0x000000868c807221 */ /* 0x000fce0000000000 */
[----:B------:R-:W-:Y:S05]  /*2f90*/  WARPSYNC.COLLECTIVE R133, `(.L_x_7710) ;  /* 0x0000000085087348 */ /* 0x000fea0003c00000 */
[----:B------:R0:W1:Y:S02]  /*2fa0*/  SHFL.BFLY P0, R134, R130, R131, R132 ;  /* 0x0c00008382867389 */ /* 0x0000640000000084 */
[----:B01----:R-:W-:Y:S01]  /*2fb0*/  ENDCOLLECTIVE ;  /* 0x000000000000791b */ /* 0x003fe20003800000 */
.L_x_7710:
[----:B------:R-:W-:Y:S02]  /*2fc0*/  MOV R130, R128 ;  /* 0x0000008000827202 */ /* 0x000fe40000000f00 */
[----:B------:R-:W-:-:S07]  /*2fd0*/  MOV R135, R134 ;  /* 0x0000008600877202 */ /* 0x000fce0000000f00 */
[----:B------:R-:W-:Y:S05]  /*2fe0*/  WARPSYNC.COLLECTIVE R133, `(.L_x_7711) ;  /* 0x0000000085087348 */ /* 0x000fea0003c00000 */
[----:B------:R0:W1:Y:S02]  /*2ff0*/  SHFL.BFLY P0, R134, R130, R131, R132 ;  /* 0x0c00008382867389 */ /* 0x0000640000000084 */
[----:B01----:R-:W-:Y:S01]  /*3000*/  ENDCOLLECTIVE ;  /* 0x000000000000791b */ /* 0x003fe20003800000 */
.L_x_7711:
[----:B------:R-:W-:Y:S05]  /*3010*/  BRA `(.L_x_7712) ;  /* 0xffffffe800647947 */ /* 0x000fea000383ffff */
.L_x_7713:
        /* <DEDUP_REMOVED lines=14> */
.L_x_8136:


//--------------------- .text._ZN18transformer_engine13normalization28ln_bwd_finalize_tuned_kernelINS0_22Kernel_traits_finalizeILj768E6__halffS3_fjLj1024ELj4ENS0_18Kernel_traits_baseILj768ES3_fS3_fjLj1024EEEEEEEvNS0_20BackwardKernelParamsE --------------------------
	.section	.text._ZN18transformer_engine13normalization28ln_bwd_finalize_tuned_kernelINS0_22Kernel_traits_finalizeILj768E6__halffS3_fjLj1024ELj4ENS0_18Kernel_traits_baseILj768ES3_fS3_fjLj1024EEEEEEEvNS0_20BackwardKernelParamsE,"ax",@progbits
	.align	128
        .global         _ZN18transformer_engine13normalization28ln_bwd_finalize_tuned_kernelINS0_22Kernel_traits_finalizeILj768E6__halffS3_fjLj1024ELj4ENS0_18Kernel_traits_baseILj768ES3_fS3_fjLj1024EEEEEEEvNS0_20BackwardKernelParamsE
        .type           _ZN18transformer_engine13normalization28ln_bwd_finalize_tuned_kernelINS0_22Kernel_traits_finalizeILj768E6__halffS3_fjLj1024ELj4ENS0_18Kernel_traits_baseILj768ES3_fS3_fjLj1024EEEEEEEvNS0_20BackwardKernelParamsE,@function
        .size           _ZN18transformer_engine13normalization28ln_bwd_finalize_tuned_kernelINS0_22Kernel_traits_finalizeILj768E6__halffS3_fjLj1024ELj4ENS0_18Kernel_traits_baseILj768ES3_fS3_fjLj1024EEEEEEEvNS0_20BackwardKernelParamsE,(.L_x_8137 - _ZN18transformer_engine13normalization28ln_bwd_finalize_tuned_kernelINS0_22Kernel_traits_finalizeILj768E6__halffS3_fjLj1024ELj4ENS0_18Kernel_traits_baseILj768ES3_fS3_fjLj1024EEEEEEEvNS0_20BackwardKernelParamsE)
        .other          _ZN18transformer_engine13normalization28ln_bwd_finalize_tuned_kernelINS0_22Kernel_traits_finalizeILj768E6__halffS3_fjLj1024ELj4ENS0_18Kernel_traits_baseILj768ES3_fS3_fjLj1024EEEEEEEvNS0_20BackwardKernelParamsE,@"STO_CUDA_ENTRY STV_DEFAULT"
_ZN18transformer_engine13normalization28ln_bwd_finalize_tuned_kernelINS0_22Kernel_traits_finalizeILj768E6__halffS3_fjLj1024ELj4ENS0_18Kernel_traits_baseILj768ES3_fS3_fjLj1024EEEEEEEvNS0_20BackwardKernelParamsE:
.text._ZN18transformer_engine13normalization28ln_bwd_finalize_tuned_kernelINS0_22Kernel_traits_finalizeILj768E6__halffS3_fjLj1024ELj4ENS0_18Kernel_traits_baseILj768ES3_fS3_fjLj1024EEEEEEEvNS0_20BackwardKernelParamsE:
        /* <DEDUP_REMOVED lines=20> */
.L_x_7725:
        /* <DEDUP_REMOVED lines=28> */
.L_x_7718:
        /* <DEDUP_REMOVED lines=33> */
.L_x_7717:
[----:B------:R-:W-:Y:S05]  /*0510*/  BSYNC B1 ;  /* 0x0000000000017941 */ /* 0x000fea0003800000 */
.L_x_7716:
        /* <DEDUP_REMOVED lines=23> */
.L_x_7720:
[----:B------:R-:W-:Y:S05]  /*0690*/  BSYNC B1 ;  /* 0x0000000000017941 */ /* 0x000fea0003800000 */
.L_x_7719:
        /* <DEDUP_REMOVED lines=11> */
.L_x_7715:
[----:B------:R-:W-:Y:S05]  /*0750*/  BSYNC B0 ;  /* 0x0000000000007941 */ /* 0x000fea0003800000 */
.L_x_7714:
        /* <DEDUP_REMOVED lines=33> */
.L_x_7736:
[----:B------:R-:W-:Y:S01]  /*0970*/  @!P0 SHF.R.U32.HI R11, RZ, 0x3, R0 ;  /* 0x00000003ff0b8819 */ /* 0x000fe20000011600 */
[----:B--2---:R-:W-:Y:S01]  /*0980*/  FADD R13, R8, R13 ;  /* 0x0000000d080d7221 */ /* 0x004fe20000000000 */
[----:B-1----:R-:W-:Y:S02]  /*0990*/  FADD R9, R10, R9 ;  /* 0x000000090a097221 */ /* 0x002fe40000000000 */
[----:B0-----:R-:W-:-:S05]  /*09a0*/  @!P0 LOP3.LUT R8, R11, 0x1ffffffc, RZ, 0xc0, !PT ;  /* 0x1ffffffc0b088812 */ /* 0x001fca00078ec0ff */
[----:B------:R1:W-:Y:S04]  /*09b0*/  @!P0 STS [R8+UR4+0x2000], R13 ;  /* 0x0020000d08008988 */ /* 0x0003e80008000804 */
[----:B------:R1:W-:Y:S02]  /*09c0*/  @!P0 STS [R8+UR4+0x2080], R9 ;  /* 0x0020800908008988 */ /* 0x0003e40008000804 */
.L_x_7721:
        /* <DEDUP_REMOVED lines=18> */
.L_x_7724:
[----:B------:R-:W-:Y:S05]  /*0af0*/  BSYNC B0 ;  /* 0x0000000000007941 */ /* 0x000fea0003800000 */
.L_x_7723:
[C---:B------:R-:W-:Y:S02]  /*0b00*/  ISETP.GT.U32.AND P0, PT, R5.reuse, -0x301, PT ;  /* 0xfffffcff0500780c */ /* 0x040fe40003f04070 */
[----:B------:R-:W-:Y:S02]  /*0b10*/  IADD3 R5, R5, 0x300, RZ ;  /* 0x0000030005057810 */ /* 0x000fe40007ffe0ff */
[----:B------:R-:W-:-:S09]  /*0b20*/  IADD3 R6, R6, 0x180, RZ ;  /* 0x0000018006067810 */ /* 0x000fd20007ffe0ff */
[----:B------:R-:W-:Y:S05]  /*0b30*/  @P0 BRA `(.L_x_7725) ;  /* 0xfffffff400800947 */ /* 0x000fea000383ffff */
[----:B------:R-:W-:Y:S05]  /*0b40*/  EXIT ;  /* 0x000000000000794d */ /* 0x000fea0003800000 */
.L_x_7722:
[----:B------:R-:W-:Y:S01]  /*0b50*/  HFMA2.MMA R18, -RZ, RZ, 0, 5.9604644775390625e-08 ;  /* 0x00000001ff127435 */ /* 0x000fe200000001ff */
[----:B0-----:R-:W-:Y:S01]  /*0b60*/  IMAD.MOV.U32 R19, RZ, RZ, R10 ;  /* 0x000000ffff137224 */ /* 0x001fe200078e000a */
[----:B------:R-:W-:Y:S02]  /*0b70*/  MOV R21, 0x1f ;  /* 0x0000001f00157802 */ /* 0x000fe40000000f00 */
[----:B------:R-:W-:-:S07]  /*0b80*/  MOV R16, 0xffffffff ;  /* 0xffffffff00107802 */ /* 0x000fce0000000f00 */
[----:B-12---:R-:W-:Y:S05]  /*0b90*/  WARPSYNC.COLLECTIVE R16, `(.L_x_7726) ;  /* 0x0000000010087348 */ /* 0x006fea0003c00000 */
[----:B------:R0:W3:Y:S02]  /*0ba0*/  SHFL.BFLY P1, R17, R19, R18, R21 ;  /* 0x0c00001213117389 */ /* 0x0000e40000020015 */
[----:B0123--:R-:W-:Y:S01]  /*0bb0*/  ENDCOLLECTIVE ;  /* 0x000000000000791b */ /* 0x00ffe20003800000 */
.L_x_7726:
[----:B------:R-:W-:Y:S01]  /*0bc0*/  HFMA2.MMA R18, -RZ, RZ, 0, 1.1920928955078125e-07 ;  /* 0x00000002ff127435 */ /* 0x000fe200000001ff */
[----:B------:R-:W-:-:S04]  /*0bd0*/  IMAD.MOV.U32 R9, RZ, RZ, R17 ;  /* 0x000000ffff097224 */ /* 0x000fc800078e0011 */
[----:B------:R-:W-:-:S05]  /*0be0*/  FADD R9, R10, R9 ;  /* 0x000000090a097221 */ /* 0x000fca0000000000 */
[----:B------:R-:W-:-:S07]  /*0bf0*/  MOV R19, R9 ;  /* 0x0000000900137202 */ /* 0x000fce0000000f00 */
[----:B------:R-:W-:Y:S05]  /*0c00*/  WARPSYNC.COLLECTIVE R16, `(.L_x_7727) ;  /* 0x0000000010087348 */ /* 0x000fea0003c00000 */
[----:B------:R0:W1:Y:S02]  /*0c10*/  SHFL.BFLY P1, R17, R19, R18, R21 ;  /* 0x0c00001213117389 */ /* 0x0000640000020015 */
[----:B01----:R-:W-:Y:S01]  /*0c20*/  ENDCOLLECTIVE ;  /* 0x000000000000791b */ /* 0x003fe20003800000 */
.L_x_7727:
[----:B------:R-:W-:Y:S01]  /*0c30*/  HFMA2.MMA R18, -RZ, RZ, 0, 2.384185791015625e-07 ;  /* 0x00000004ff127435 */ /* 0x000fe200000001ff */
[----:B------:R-:W-:-:S05]  /*0c40*/  MOV R12, R17 ;  /* 0x00000011000c7202 */ /* 0x000fca0000000f00 */
[----:B------:R-:W-:-:S04]  /*0c50*/  FADD R12, R9, R12 ;  /* 0x0000000c090c7221 */ /* 0x000fc80000000000 */
[----:B------:R-:W-:-:S07]  /*0c60*/  IMAD.MOV.U32 R19, RZ, RZ, R12 ;  /* 0x000000ffff137224 */ /* 0x000fce00078e000c */
[----:B------:R-:W-:Y:S05]  /*0c70*/  WARPSYNC.COLLECTIVE R16, `(.L_x_7728) ;  /* 0x0000000010087348 */ /* 0x000fea0003c00000 */
[----:B------:R0:W1:Y:S02]  /*0c80*/  SHFL.BFLY P1, R17, R19, R18, R21 ;  /* 0x0c00001213117389 */ /* 0x0000640000020015 */
[----:B01----:R-:W-:Y:S01]  /*0c90*/  ENDCOLLECTIVE ;  /* 0x000000000000791b */ /* 0x003fe20003800000 */
.L_x_7728:
[----:B------:R-:W-:Y:S01]  /*0ca0*/  IMAD.MOV.U32 R18, RZ, RZ, 0x8 ;  /* 0x00000008ff127424 */ /* 0x000fe200078e00ff */
[----:B------:R-:W-:-:S05]  /*0cb0*/  MOV R11, R17 ;  /* 0x00000011000b7202 */ /* 0x000fca0000000f00 */
[----:B------:R-:W-:-:S05]  /*0cc0*/  FADD R11, R12, R11 ;  /* 0x0000000b0c0b7221 */ /* 0x000fca0000000000 */
[----:B------:R-:W-:-:S07]  /*0cd0*/  MOV R19, R11 ;  /* 0x0000000b00137202 */ /* 0x000fce0000000f00 */
[----:B------:R-:W-:Y:S05]  /*0ce0*/  WARPSYNC.COLLECTIVE R16, `(.L_x_7729) ;  /* 0x0000000010087348 */ /* 0x000fea0003c00000 */
[----:B------:R0:W1:Y:S02]  /*0cf0*/  SHFL.BFLY P1, R17, R19, R18, R21 ;  /* 0x0c00001213117389 */ /* 0x0000640000020015 */
[----:B01----:R-:W-:Y:S01]  /*0d00*/  ENDCOLLECTIVE ;  /* 0x000000000000791b */ /* 0x003fe20003800000 */
.L_x_7729:
[----:B------:R-:W-:Y:S01]  /*0d10*/  HFMA2.MMA R18, -RZ, RZ, 0, 9.5367431640625e-07 ;  /* 0x00000010ff127435 */ /* 0x000fe200000001ff */
[----:B------:R-:W-:-:S05]  /*0d20*/  MOV R10, R17 ;  /* 0x00000011000a7202 */ /* 0x000fca0000000f00 */
[----:B------:R-:W-:-:S05]  /*0d30*/  FADD R10, R11, R10 ;  /* 0x0000000a0b0a7221 */ /* 0x000fca0000000000 */
[----:B------:R-:W-:-:S07]  /*0d40*/  MOV R19, R10 ;  /* 0x0000000a00137202 */ /* 0x000fce0000000f00 */
[----:B------:R-:W-:Y:S05]  /*0d50*/  WARPSYNC.COLLECTIVE R16, `(.L_x_7730) ;  /* 0x0000000010087348 */ /* 0x000fea0003c00000 */
[----:B------:R0:W1:Y:S02]  /*0d60*/  SHFL.BFLY P1, R17, R19, R18, R21 ;  /* 0x0c00001213117389 */ /* 0x0000640000020015 */
[----:B01----:R-:W-:Y:S01]  /*0d70*/  ENDCOLLECTIVE ;  /* 0x000000000000791b */ /* 0x003fe20003800000 */
.L_x_7730:
[----:B------:R-:W-:Y:S01]  /*0d80*/  HFMA2.MMA R18, -RZ, RZ, 0, 5.9604644775390625e-08 ;  /* 0x00000001ff127435 */ /* 0x000fe200000001ff */
[----:B------:R-:W-:Y:S01]  /*0d90*/  MOV R19, R8 ;  /* 0x0000000800137202 */ /* 0x000fe20000000f00 */
[----:B------:R-:W-:-:S09]  /*0da0*/  IMAD.MOV.U32 R9, RZ, RZ, R17 ;  /* 0x000000ffff097224 */ /* 0x000fd200078e0011 */
[----:B------:R-:W-:Y:S05]  /*0db0*/  WARPSYNC.COLLECTIVE R16, `(.L_x_7731) ;  /* 0x0000000010087348 */ /* 0x000fea0003c00000 */
[----:B------:R0:W1:Y:S02]  /*0dc0*/  SHFL.BFLY P1, R17, R19, R18, R21 ;  /* 0x0c00001213117389 */ /* 0x0000640000020015 */
[----:B01----:R-:W-:Y:S01]  /*0dd0*/  ENDCOLLECTIVE ;  /* 0x000000000000791b */ /* 0x003fe20003800000 */
.L_x_7731:
[----:B------:R-:W-:Y:S01]  /*0de0*/  HFMA2.MMA R18, -RZ, RZ, 0, 1.1920928955078125e-07 ;  /* 0x00000002ff127435 */ /* 0x000fe200000001ff */
[----:B------:R-:W-:-:S05]  /*0df0*/  MOV R11, R17 ;  /* 0x00000011000b7202 */ /* 0x000fca0000000f00 */
[----:B------:R-:W-:-:S04]  /*0e00*/  FADD R13, R8, R11 ;  /* 0x0000000b080d7221 */ /* 0x000fc80000000000 */
[----:B------:R-:W-:-:S07]  /*0e10*/  IMAD.MOV.U32 R19, RZ, RZ, R13 ;  /* 0x000000ffff137224 */ /* 0x000fce00078e000d */
[----:B------:R-:W-:Y:S05]  /*0e20*/  WARPSYNC.COLLECTIVE R16, `(.L_x_7732) ;  /* 0x0000000010087348 */ /* 0x000fea0003c00000 */
[----:B------:R0:W1:Y:S02]  /*0e30*/  SHFL.BFLY P1, R17, R19, R18, R21 ;  /* 0x0c00001213117389 */ /* 0x0000640000020015 */
[----:B01----:R-:W-:Y:S01]  /*0e40*/  ENDCOLLECTIVE ;  /* 0x000000000000791b */ /* 0x003fe20003800000 */
.L_x_7732:
[----:B------:R-:W-:Y:S01]  /*0e50*/  IMAD.MOV.U32 R18, RZ, RZ, 0x4 ;  /* 0x00000004ff127424 */ /* 0x000fe200078e00ff */
[----:B------:R-:W-:-:S05]  /*0e60*/  MOV R14, R17 ;  /* 0x00000011000e7202 */ /* 0x000fca0000000f00 */
[----:B------:R-:W-:-:S05]  /*0e70*/  FADD R14, R13, R14 ;  /* 0x0000000e0d0e7221 */ /* 0x000fca0000000000 */
[----:B------:R-:W-:-:S07]  /*0e80*/  MOV R19, R14 ;  /* 0x0000000e00137202 */ /* 0x000fce0000000f00 */
[----:B------:R-:W-:Y:S05]  /*0e90*/  WARPSYNC.COLLECTIVE R16, `(.L_x_7733) ;  /* 0x0000000010087348 */ /* 0x000fea0003c00000 */
[----:B------:R0:W1:Y:S02]  /*0ea0*/  SHFL.BFLY P1, R17, R19, R18, R21 ;  /* 0x0c00001213117389 */ /* 0x0000640000020015 */
[----:B01----:R-:W-:Y:S01]  /*0eb0*/  ENDCOLLECTIVE ;  /* 0x000000000000791b */ /* 0x003fe20003800000 */
.L_x_7733:
[----:B------:R-:W-:Y:S01]  /*0ec0*/  HFMA2.MMA R18, -RZ, RZ, 0, 4.76837158203125e-07 ;  /* 0x00000008ff127435 */ /* 0x000fe200000001ff */
[----:B------:R-:W-:-:S05]  /*0ed0*/  MOV R15, R17 ;  /* 0x00000011000f7202 */ /* 0x000fca0000000f00 */
[----:B------:R-:W-:-:S05]  /*0ee0*/  FADD R15, R14, R15 ;  /* 0x0000000f0e0f7221 */ /* 0x000fca0000000000 */
[----:B------:R-:W-:-:S07]  /*0ef0*/  MOV R19, R15 ;  /* 0x0000000f00137202 */ /* 0x000fce0000000f00 */
[----:B------:R-:W-:Y:S05]  /*0f00*/  WARPSYNC.COLLECTIVE R16, `(.L_x_7734) ;  /* 0x0000000010087348 */ /* 0x000fea0003c00000 */
[----:B------:R0:W1:Y:S02]  /*0f10*/  SHFL.BFLY P1, R17, R19, R18, R21 ;  /* 0x0c00001213117389 */ /* 0x0000640000020015 */
[----:B01----:R-:W-:Y:S01]  /*0f20*/  ENDCOLLECTIVE ;  /* 0x000000000000791b */ /* 0x003fe20003800000 */
.L_x_7734:
[----:B------:R-:W-:Y:S01]  /*0f30*/  HFMA2.MMA R18, -RZ, RZ, 0, 9.5367431640625e-07 ;  /* 0x00000010ff127435 */ /* 0x000fe200000001ff */
[----:B------:R-:W-:-:S04]  /*0f40*/  IMAD.MOV.U32 R8, RZ, RZ, R17 ;  /* 0x000000ffff087224 */ /* 0x000fc800078e0011 */
[----:B------:R-:W-:-:S05]  /*0f50*/  FADD R8, R15, R8 ;  /* 0x000000080f087221 */ /* 0x000fca0000000000 */
[----:B------:R-:W-:-:S07]  /*0f60*/  MOV R19, R8 ;  /* 0x0000000800137202 */ /* 0x000fce0000000f00 */
[----:B------:R-:W-:Y:S05]  /*0f70*/  WARPSYNC.COLLECTIVE R16, `(.L_x_7735) ;  /* 0x0000000010087348 */ /* 0x000fea0003c00000 */
[----:B------:R0:W1:Y:S02]  /*0f80*/  SHFL.BFLY P1, R17, R19, R18, R21 ;  /* 0x0c00001213117389 */ /* 0x0000640000020015 */
[----:B01----:R-:W-:Y:S01]  /*0f90*/  ENDCOLLECTIVE ;  /* 0x000000000000791b */ /* 0x003fe20003800000 */
.L_x_7735:
[----:B------:R-:W-:Y:S01]  /*0fa0*/  MOV R13, R17 ;  /* 0x00000011000d7202 */ /* 0x000fe20000000f00 */
[----:B------:R-:W-:Y:S06]  /*0fb0*/  BRA `(.L_x_7736) ;  /* 0xfffffff8006c7947 */ /* 0x000fec000383ffff */
.L_x_7737:
        /* <DEDUP_REMOVED lines=12> */
.L_x_8137:


//--------------------- .text._ZN18transformer_engine13normalization19ln_bwd_tuned_kernelINS0_13Kernel_traitsI6__halffS3_fjLj768ELj1ELj4ELj1ELj16ENS0_18Kernel_traits_baseILj768ES3_fS3_fjLj128EEEEEEEvNS0_20BackwardKernelParamsE --------------------------
	.section	.text._ZN18transformer_engine13normalization19ln_bwd_tuned_kernelINS0_13Kernel_traitsI6__halffS3_fjLj768ELj1ELj4ELj1ELj16ENS0_18Kernel_traits_baseILj768ES3_fS3_fjLj128EEEEEEEvNS0_20BackwardKernelParamsE,"ax",@progbits
	.align	128
        .global         _ZN18transformer_engine13normalization19ln_bwd_tuned_kernelINS0_13Kernel_traitsI6__halffS3_fjLj768ELj1ELj4ELj1ELj16ENS0_18Kernel_traits_baseILj768ES3_fS3_fjLj128EEEEEEEvNS0_20BackwardKernelParamsE
        .type           _ZN18transformer_engine13normalization19ln_bwd_tuned_kernelINS0_13Kernel_traitsI6__halffS3_fjLj768ELj1ELj4ELj1ELj16ENS0_18Kernel_traits_baseILj768ES3_fS3_fjLj128EEEEEEEvNS0_20BackwardKernelParamsE,@function
        .size           _ZN18transformer_engine13normalization19ln_bwd_tuned_kernelINS0_13Kernel_traitsI6__halffS3_fjLj768ELj1ELj4ELj1ELj16ENS0_18Kernel_traits_baseILj768ES3_fS3_fjLj128EEEEEEEvNS0_20BackwardKernelParamsE,(.L_x_8138 - _ZN18transformer_engine13normalization19ln_bwd_tuned_kernelINS0_13Kernel_traitsI6__halffS3_fjLj768ELj1ELj4ELj1ELj16ENS0_18Kernel_traits_baseILj768ES3_fS3_fjLj128EEEEEEEvNS0_20BackwardKernelParamsE)
        .other          _ZN18transformer_engine13normalization19ln_bwd_tuned_kernelINS0_13Kernel_traitsI6__halffS3_fjLj768ELj1ELj4ELj1ELj16ENS0_18Kernel_traits_baseILj768ES3_fS3_fjLj128EEEEEEEvNS0_20BackwardKernelParamsE,@"STO_CUDA_ENTRY STV_DEFAULT"
_ZN18transformer_engine13normalization19ln_bwd_tuned_kernelINS0_13Kernel_traitsI6__halffS3_fjLj768ELj1ELj4ELj1ELj16ENS0_18Kernel_traits_baseILj768ES3_fS3_fjLj128EEEEEEEvNS0_20BackwardKernelParamsE:
.text._ZN18transformer_engine13normalization19ln_bwd_tuned_kernelINS0_13Kernel_traitsI6__halffS3_fjLj768ELj1ELj4ELj1ELj16ENS0_18Kernel_traits_baseILj768ES3_fS3_fjLj128EEEEEEEvNS0_20BackwardKernelParamsE:
        /* <DEDUP_REMOVED lines=130> */
[----:B------:R-:W-:-:S07]  /*0820*/  CS2R R2, SRZ ;  /* 0x0000000000027805 */ /* 0x000fce000001ff00 */
.L_x_7742:
        /* <DEDUP_REMOVED lines=13> */
[----:B------:R-:W-:Y:S01]  /*0900*/  IMAD.WIDE.U32 R40, R118, 0x10, R56 ;  /* 0x0000001076287825 */ /* 0x000fe200078e0038 */
[----:B------:R-:W4:Y:S03]  /*0910*/  LDG.E R0, desc[UR4][R50.64] ;  /* 0x0000000432007981 */ /* 0x000f26000c1e1900 */
        /* <DEDUP_REMOVED lines=16> */
[----:B------:R-:W-:Y:S02]  /*0a20*/  IMAD.WIDE.U32 R98, R115, 0x8, R100 ;  /* 0x0000000873627825 */ /* 0x000fe400078e0064 */
[----:B------:R-:W5:Y:S02]  /*0a30*/  LDG.E.64 R96, desc[UR4][R96.64] ;  /* 0x0000000460607981 */ /* 0x000f64000c1e1b00 */
        /* <DEDUP_REMOVED lines=10> */
[C---:B--2---:R-:W-:Y:S01]  /*0ae0*/  FADD R122, -R0.reuse, R40 ;  /* 0x00000028007a7221 */ /* 0x044fe20000000100 */
[C---:B------:R-:W-:Y:S01]  /*0af0*/  FADD R152, -R0.reuse, R42 ;  /* 0x0000002a00987221 */ /* 0x040fe20000000100 */
[----:B------:R-:W-:Y:S01]  /*0b00*/  FADD R150, -R0, R41 ;  /* 0x0000002900967221 */ /* 0x000fe20000000100 */
[----:B-----5:R-:W-:Y:S01]  /*0b10*/  HADD2.F32 R123, -RZ, R90.H0_H0 ;  /* 0x2000005aff7b7230 */ /* 0x020fe20000004100 */
[----:B------:R-:W-:Y:S01]  /*0b20*/  SHF.R.U64 R90, R90, 0x10, R91 ;  /* 0x000000105a5a7819 */ /* 0x000fe2000000125b */
        /* <DEDUP_REMOVED lines=18> */
[----:B------:R-:W-:Y:S01]  /*0c50*/  SHF.R.U32.HI R55, RZ, 0x10, R91 ;  /* 0x00000010ff377819 */ /* 0x000fe2000001165b */
[----:B0-----:R-:W-:-:S02]  /*0c60*/  HADD2.F32 R121, -RZ, R91.H0_H0 ;  /* 0x2000005bff797230 */ /* 0x001fc40000004100 */
[----:B---3--:R-:W-:Y:S01]  /*0c70*/  FMUL R0, R148, R113 ;  /* 0x0000007194007220 */ /* 0x008fe20000400000 */
[C---:B------:R-:W-:Y:S01]  /*0c80*/  FMUL R128, R113.reuse, R128 ;  /* 0x0000008071807220 */ /* 0x040fe20000400000 */
[--C-:B------:R-:W-:Y:S01]  /*0c90*/  SHF.R.U64 R39, R100, 0x10, R101.reuse ;  /* 0x0000001064277819 */ /* 0x100fe20000001265 */
[----:B------:R-:W-:Y:S01]  /*0ca0*/  HADD2.F32 R132, -RZ, R101.H0_H0 ;  /* 0x20000065ff847230 */ /* 0x000fe20000004100 */
[----:B------:R-:W-:Y:S01]  /*0cb0*/  SHF.R.U32.HI R37, RZ, 0x10, R101 ;  /* 0x00000010ff257819 */ /* 0x000fe20000011665 */
[----:B------:R-:W-:Y:S02]  /*0cc0*/  HADD2.F32 R101, -RZ, R90.H0_H0 ;  /* 0x2000005aff657230 */ /* 0x000fe40000004100 */
[-C--:B------:R-:W-:Y:S01]  /*0cd0*/  FFMA R75, R0, R123.reuse, R75 ;  /* 0x0000007b004b7223 */ /* 0x080fe2000000004b */
[----:B------:R-:W-:Y:S01]  /*0ce0*/  FMUL R123, R112, R123 ;  /* 0x0000007b707b7220 */ /* 0x000fe20000400000 */
[----:B------:R-:W-:Y:S01]  /*0cf0*/  FMUL R126, R113, R126 ;  /* 0x0000007e717e7220 */ /* 0x000fe20000400000 */
[-C--:B------:R-:W-:Y:S01]  /*0d00*/  FFMA R73, R128, R101.reuse, R73 ;  /* 0x0000006580497223 */ /* 0x080fe20000000049 */
[----:B------:R-:W-:Y:S01]  /*0d10*/  FADD R72, R101, R72 ;  /* 0x0000004865487221 */ /* 0x000fe20000000000 */
[----:B------:R-:W-:Y:S01]  /*0d20*/  FMUL R101, R88, R101 ;  /* 0x0000006558657220 */ /* 0x000fe20000400000 */
[----:B------:R-:W-:Y:S01]  /*0d30*/  FADD R148, RZ, R123 ;  /* 0x0000007bff947221 */ /* 0x000fe20000000000 */
[--C-:B------:R-:W-:Y:S01]  /*0d40*/  SHF.R.U64 R47, R98, 0x10, R99.reuse ;  /* 0x00000010622f7819 */ /* 0x100fe20000001263 */
[----:B------:R-:W-:Y:S01]  /*0d50*/  HADD2.F32 R136, -RZ, R99.H0_H0 ;  /* 0x20000063ff887230 */ /* 0x000fe20000004100 */
[----:B------:R-:W-:Y:S01]  /*0d60*/  SHF.R.U32.HI R45, RZ, 0x10, R99 ;  /* 0x00000010ff2d7819 */ /* 0x000fe20000011663 */
[----:B------:R-:W-:Y:S01]  /*0d70*/  FFMA R135, R0, R123, RZ ;  /* 0x0000007b00877223 */ /* 0x000fe200000000ff */
[----:B------:R-:W-:-:S02]  /*0d80*/  HADD2.F32 R99, -RZ, R55.H0_H0 ;  /* 0x20000037ff637230 */ /* 0x000fc40000004100 */
[----:B------:R-:W-:Y:S01]  /*0d90*/  FMUL R124, R113, R124 ;  /* 0x0000007c717c7220 */ /* 0x000fe20000400000 */
[----:B------:R-:W-:Y:S02]  /*0da0*/  HADD2.F32 R43, -RZ, R98.H0_H0 ;  /* 0x20000062ff2b7230 */ /* 0x000fe40000004100 */
[----:B------:R-:W-:Y:S01]  /*0db0*/  FADD R70, R121, R70 ;  /* 0x0000004679467221 */ /* 0x000fe20000000000 */
[-C--:B------:R-:W-:Y:S01]  /*0dc0*/  FFMA R71, R126, R121.reuse, R71 ;  /* 0x000000797e477223 */ /* 0x080fe20000000047 */
[----:B------:R-:W-:Y:S01]  /*0dd0*/  FMUL R121, R111, R121 ;  /* 0x000000796f797220 */ /* 0x000fe20000400000 */
[----:B------:R-:W-:Y:S01]  /*0de0*/  FMUL R52, R113, R52 ;  /* 0x0000003471347220 */ /* 0x000fe20000400000 */
[----:B------:R-:W-:Y:S01]  /*0df0*/  FADD R148, R148, R101 ;  /* 0x0000006594947221 */ /* 0x000fe20000000000 */
[----:B------:R-:W-:Y:S01]  /*0e00*/  FFMA R135, R128, R101, R135 ;  /* 0x0000006580877223 */ /* 0x000fe20000000087 */
[----:B------:R-:W-:Y:S01]  /*0e10*/  SHF.R.U64 R129, R92, 0x10, R93 ;  /* 0x000000105c817819 */ /* 0x000fe2000000125d */
[----:B------:R-:W-:-:S02]  /*0e20*/  HADD2.F32 R53, -RZ, R92.H0_H0 ;  /* 0x2000005cff357230 */ /* 0x000fc40000004100 */
[-C--:B------:R-:W-:Y:S01]  /*0e30*/  FFMA R69, R124, R99.reuse, R69 ;  /* 0x000000637c457223 */ /* 0x080fe20000000045 */
        /* <DEDUP_REMOVED lines=13> */
[----:B------:R-:W-:Y:S01]  /*0f10*/  FADD R148, R148, R99 ;  /* 0x0000006394947221 */ /* 0x000fe20000000000 */
[C---:B------:R-:W-:Y:S01]  /*0f20*/  FMUL R122, R113.reuse, R122 ;  /* 0x0000007a717a7220 */ /* 0x040fe20000400000 */
[----:B------:R-:W-:Y:S01]  /*0f30*/  FFMA R43, R124, R99, R43 ;  /* 0x000000637c2b7223 */ /* 0x000fe2000000002b */
[----:B------:R-:W-:Y:S01]  /*0f40*/  SHF.R.U32.HI R125, RZ, 0x10, R93 ;  /* 0x00000010ff7d7819 */ /* 0x000fe2000001165d */
[----:B------:R-:W-:Y:S02]  /*0f50*/  HADD2.F32 R51, -RZ, R93.H0_H0 ;  /* 0x2000005dff337230 */ /* 0x000fe40000004100 */
[----:B------:R-:W-:Y:S01]  /*0f60*/  FMUL R57, R113, R46 ;  /* 0x0000002e71397220 */ /* 0x000fe20000400000 */
[----:B------:R-:W-:Y:S02]  /*0f70*/  HADD2.F32 R135, -RZ, R39.H0_H0 ;  /* 0x20000027ff877230 */ /* 0x000fe40000004100 */
[----:B------:R-:W-:Y:S01]  /*0f80*/  FMUL R46, R86, R129 ;  /* 0x00000081562e7220 */ /* 0x000fe20000400000 */
[----:B------:R-:W-:Y:S01]  /*0f90*/  FADD R39, R148, R97 ;  /* 0x0000006194277221 */ /* 0x000fe20000000000 */
[----:B------:R-:W-:-:S02]  /*0fa0*/  HADD2.F32 R41, -RZ, R100.H0_H0 ;  /* 0x20000064ff297230 */ /* 0x000fc40000004100 */
[C---:B------:R-:W-:Y:S01]  /*0fb0*/  FMUL R120, R113.reuse, R150 ;  /* 0x0000009671787220 */ /* 0x040fe20000400000 */
[----:B------:R-:W-:Y:S01]  /*0fc0*/  FFMA R43, R122, R97, R43 ;  /* 0x000000617a2b7223 */ /* 0x000fe2000000002b */
[----:B------:R-:W-:Y:S01]  /*0fd0*/  FMUL R100, R113, R152 ;  /* 0x0000009871647220 */ /* 0x000fe20000400000 */
[----:B------:R-:W-:Y:S02]  /*0fe0*/  HADD2.F32 R54, -RZ, R96.H0_H0 ;  /* 0x20000060ff367230 */ /* 0x000fe40000004100 */
[-C--:B------:R-:W-:Y:S01]  /*0ff0*/  FMUL R96, R109, R51.reuse ;  /* 0x000000336d607220 */ /* 0x080fe20000400000 */
[----:B------:R-:W-:Y:S02]  /*1000*/  HADD2.F32 R125, -RZ, R125.H0_H0 ;  /* 0x2000007dff7d7230 */ /* 0x000fe40000004100 */
[----:B------:R-:W-:Y:S01]  /*1010*/  FADD R39, R39, R46 ;  /* 0x0000002e27277221 */ /* 0x000fe20000000000 */
[----:B------:R-:W-:Y:S01]  /*1020*/  FFMA R43, R120, R46, R43 ;  /* 0x0000002e782b7223 */ /* 0x000fe2000000002b */
[----:B------:R-:W-:Y:S01]  /*1030*/  HADD2.F32 R91, -RZ, R94.H0_H0 ;  /* 0x2000005eff5b7230 */ /* 0x000fe20000004100 */
[----:B------:R-:W-:Y:S01]  /*1040*/  SHF.R.U64 R131, R94, 0x10, R95 ;  /* 0x000000105e837819 */ /* 0x000fe2000000125f */
[----:B------:R-:W-:Y:S01]  /*1050*/  FADD R62, R51, R62 ;  /* 0x0000003e333e7221 */ /* 0x000fe20000000000 */
[----:B------:R-:W-:Y:S01]  /*1060*/  FFMA R63, R100, R51, R63 ;  /* 0x00000033643f7223 */ /* 0x000fe2000000003f */
[C---:B------:R-:W-:Y:S01]  /*1070*/  FMUL R55, R113.reuse, R134 ;  /* 0x0000008671377220 */ /* 0x040fe20000400000 */
[C---:B------:R-:W-:Y:S01]  /*1080*/  FMUL R94, R113.reuse, R138 ;  /* 0x0000008a715e7220 */ /* 0x040fe20000400000 */
[----:B------:R-:W-:Y:S01]  /*1090*/  FMUL R51, R113, R40 ;  /* 0x0000002871337220 */ /* 0x000fe20000400000 */
[----:B------:R-:W-:-:S02]  /*10a0*/  HADD2.F32 R134, -RZ, R45.H0_H0 ;  /* 0x2000002dff867230 */ /* 0x000fc40000004100 */
[----:B------:R-:W-:Y:S01]  /*10b0*/  FMUL R45, R85, R125 ;  /* 0x0000007d552d7220 */ /* 0x000fe20000400000 */
[----:B------:R-:W-:Y:S02]  /*10c0*/  HADD2.F32 R56, -RZ, R95.H0_H0 ;  /* 0x2000005fff387230 */ /* 0x000fe40000004100 */
[----:B------:R-:W-:Y:S01]  /*10d0*/  FADD R40, R39, R96 ;  /* 0x0000006027287221 */ /* 0x000fe20000000000 */
[C---:B------:R-:W-:Y:S01]  /*10e0*/  FMUL R98, R113.reuse, R154 ;  /* 0x0000009a71627220 */ /* 0x040fe20000400000 */
[----:B------:R-:W-:Y:S01]  /*10f0*/  FMUL R92, R113, R142 ;  /* 0x0000008e715c7220 */ /* 0x000fe20000400000 */
[----:B------:R-:W-:Y:S01]  /*1100*/  FFMA R43, R100, R96, R43 ;  /* 0x00000060642b7223 */ /* 0x000fe2000000002b */
[----:B------:R-:W-:Y:S02]  /*1110*/  HADD2.F32 R131, -RZ, R131.H0_H0 ;  /* 0x20000083ff837230 */ /* 0x000fe40000004100 */
        /* <DEDUP_REMOVED lines=8> */
[----:B------:R-:W-:Y:S01]  /*11a0*/  SHF.R.U32.HI R127, RZ, 0x10, R95 ;  /* 0x00000010ff7f7819 */ /* 0x000fe2000001165f */
[----:B------:R-:W-:Y:S01]  /*11b0*/  FMUL R56, R113, R130 ;  /* 0x0000008271387220 */ /* 0x000fe20000400000 */
[----:B------:R-:W-:-:S02]  /*11c0*/  HADD2.F32 R130, -RZ, R49.H0_H0 ;  /* 0x20000031ff827230 */ /* 0x000fc40000004100 */
[C---:B------:R-:W-:Y:S01]  /*11d0*/  FMUL R49, R113.reuse, R42 ;  /* 0x0000002a71317220 */ /* 0x040fe20000400000 */
[----:B------:R-:W-:Y:S01]  /*11e0*/  FMUL R43, R84, R131 ;  /* 0x00000083542b7220 */ /* 0x000fe20000400000 */
[----:B------:R-:W-:Y:S01]  /*11f0*/  FADD R40, R40, R91 ;  /* 0x0000005b28287221 */ /* 0x000fe20000000000 */
[----:B------:R-:W-:Y:S01]  /*1200*/  FMUL R95, R113, R140 ;  /* 0x0000008c715f7220 */ /* 0x000fe20000400000 */
[----:B------:R-:W-:Y:S01]  /*1210*/  FFMA R42, R94, R91, R39 ;  /* 0x0000005b5e2a7223 */ /* 0x000fe20000000027 */
[----:B------:R-:W-:Y:S02]  /*1220*/  HADD2.F32 R127, -RZ, R127.H0_H0 ;  /* 0x2000007fff7f7230 */ /* 0x000fe40000004100 */
[----:B------:R-:W-:Y:S01]  /*1230*/  FADD R40, R40, R43 ;  /* 0x0000002b28287221 */ /* 0x000fe20000000000 */
[----:B------:R-:W-:Y:S01]  /*1240*/  FFMA R39, R95, R43, R42 ;  /* 0x0000002b5f277223 */ /* 0x000fe2000000002a */
        /* <DEDUP_REMOVED lines=25> */
[----:B------:R-:W-:-:S02]  /*13e0*/  HADD2.F32 R131, -RZ, R37.H0_H0 ;  /* 0x20000025ff837230 */ /* 0x000fc40000004100 */
        /* <DEDUP_REMOVED lines=74> */
.L_x_7754:
        /* <DEDUP_REMOVED lines=94> */
.L_x_7740:
        /* <DEDUP_REMOVED lines=48> */
.L_x_7739:
[----:B------:R-:W-:Y:S05]  /*2170*/  BSYNC B0 ;  /* 0x0000000000007941 */ /* 0x000fea0003800000 */
.L_x_7738:
        /* <DEDUP_REMOVED lines=144> */
.L_x_7741:
        /* <DEDUP_REMOVED lines=8> */
.L_x_7744:
[----:B------:R-:W-:Y:S05]  /*2b00*/  BSYNC B2 ;  /* 0x0000000000027941 */ /* 0x000fea0003800000 */
.L_x_7743:
        /* <DEDUP_REMOVED lines=8> */
.L_x_7745:
[----:B------:R-:W-:Y:S01]  /*2b90*/  FADD R138, R131, R138 ;  /* 0x0000008a838a7221 */ /* 0x000fe20000000000 */
[----:B------:R-:W-:-:S04]  /*2ba0*/  HFMA2.MMA R134, -RZ, RZ, 0, 1.1920928955078125e-07 ;  /* 0x00000002ff867435 */ /* 0x000fc800000001ff */
[----:B------:R-:W-:Y:S01]  /*2bb0*/  MOV R135, R138 ;  /* 0x0000008a00877202 */ /* 0x000fe20000000f00 */
[----:B------:R-:W-:-:S07]  /*2bc0*/  FADD R139, R132, R137 ;  /* 0x00000089848b7221 */ /* 0x000fce0000000000 */
[----:B------:R-:W-:Y:S05]  /*2bd0*/  WARPSYNC.COLLECTIVE R136, `(.L_x_7746) ;  /* 0x0000000088087348 */ /* 0x000fea0003c00000 */
[----:B------:R0:W1:Y:S02]  /*2be0*/  SHFL.BFLY P0, R137, R135, R134, R133 ;  /* 0x0c00008687897389 */ /* 0x0000640000000085 */
[----:B01----:R-:W-:Y:S01]  /*2bf0*/  ENDCOLLECTIVE ;  /* 0x000000000000791b */ /* 0x003fe20003800000 */
.L_x_7746:
[----:B------:R-:W-:Y:S02]  /*2c00*/  MOV R135, R139 ;  /* 0x0000008b00877202 */ /* 0x000fe40000000f00 */
[----:B------:R-:W-:-:S07]  /*2c10*/  MOV R141, R137 ;  /* 0x00000089008d7202 */ /* 0x000fce0000000f00 */
[----:B------:R-:W-:Y:S05]  /*2c20*/  WARPSYNC.COLLECTIVE R136, `(.L_x_7747) ;  /* 0x0000000088087348 */ /* 0x000fea0003c00000 */
[----:B------:R0:W1:Y:S02]  /*2c30*/  SHFL.BFLY P0, R137, R135, R134, R133 ;  /* 0x0c00008687897389 */ /* 0x0000640000000085 */
[----:B01----:R-:W-:Y:S01]  /*2c40*/  ENDCOLLECTIVE ;  /* 0x000000000000791b */ /* 0x003fe20003800000 */
.L_x_7747:
[----:B------:R-:W-:Y:S01]  /*2c50*/  FADD R141, R138, R141 ;  /* 0x0000008d8a8d7221 */ /* 0x000fe20000000000 */
[----:B------:R-:W-:-:S04]  /*2c60*/  HFMA2.MMA R134, -RZ, RZ, 0, 2.384185791015625e-07 ;  /* 0x00000004ff867435 */ /* 0x000fc800000001ff */
[----:B------:R-:W-:Y:S01]  /*2c70*/  MOV R135, R141 ;  /* 0x0000008d00877202 */ /* 0x000fe20000000f00 */
[----:B------:R-:W-:-:S07]  /*2c80*/  FADD R140, R139, R137 ;  /* 0x000000898b8c7221 */ /* 0x000fce0000000000 */
[----:B------:R-:W-:Y:S05]  /*2c90*/  WARPSYNC.COLLECTIVE R136, `(.L_x_7748) ;  /* 0x0000000088087348 */ /* 0x000fea0003c00000 */
[----:B------:R0:W1:Y:S02]  /*2ca0*/  SHFL.BFLY P0, R137, R135, R134, R133 ;  /* 0x0c00008687897389 */ /* 0x0000640000000085 */
[----:B01----:R-:W-:Y:S01]  /*2cb0*/  ENDCOLLECTIVE ;  /* 0x000000000000791b */ /* 0x003fe20003800000 */
.L_x_7748:
[----:B------:R-:W-:Y:S02]  /*2cc0*/  MOV R135, R140 ;  /* 0x0000008c00877202 */ /* 0x000fe40000000f00 */
[----:B------:R-:W-:-:S07]  /*2cd0*/  MOV R142, R137 ;  /* 0x00000089008e7202 */ /* 0x000fce0000000f00 */
[----:B------:R-:W-:Y:S05]  /*2ce0*/  WARPSYNC.COLLECTIVE R136, `(.L_x_7749) ;  /* 0x0000000088087348 */ /* 0x000fea0003c00000 */
[----:B------:R0:W1:Y:S02]  /*2cf0*/  SHFL.BFLY P0, R137, R135, R134, R133 ;  /* 0x0c00008687897389 */ /* 0x0000640000000085 */
[----:B01----:R-:W-:Y:S01]  /*2d00*/  ENDCOLLECTIVE ;  /* 0x000000000000791b */ /* 0x003fe20003800000 */
.L_x_7749:
[----:B------:R-:W-:Y:S01]  /*2d10*/  FADD R142, R141, R142 ;  /* 0x0000008e8d8e7221 */ /* 0x000fe20000000000 */
[----:B------:R-:W-:-:S04]  /*2d20*/  HFMA2.MMA R134, -RZ, RZ, 0, 4.76837158203125e-07 ;  /* 0x00000008ff867435 */ /* 0x000fc800000001ff */
[----:B------:R-:W-:Y:S01]  /*2d30*/  MOV R135, R142 ;  /* 0x0000008e00877202 */ /* 0x000fe20000000f00 */
[----:B------:R-:W-:-:S07]  /*2d40*/  FADD R143, R140, R137 ;  /* 0x000000898c8f7221 */ /* 0x000fce0000000000 */
[----:B------:R-:W-:Y:S05]  /*2d50*/  WARPSYNC.COLLECTIVE R136, `(.L_x_7750) ;  /* 0x0000000088087348 */ /* 0x000fea0003c00000 */
[----:B------:R0:W1:Y:S02]  /*2d60*/  SHFL.BFLY P0, R137, R135, R134, R133 ;  /* 0x0c00008687897389 */ /* 0x0000640000000085 */
[----:B01----:R-:W-:Y:S01]  /*2d70*/  ENDCOLLECTIVE ;  /* 0x000000000000791b */ /* 0x003fe20003800000 */
.L_x_7750:
[----:B------:R-:W-:Y:S02]  /*2d80*/  MOV R135, R143 ;  /* 0x0000008f00877202 */ /* 0x000fe40000000f00 */
[----:B------:R-:W-:-:S07]  /*2d90*/  MOV R131, R137 ;  /* 0x0000008900837202 */ /* 0x000fce0000000f00 */
[----:B------:R-:W-:Y:S05]  /*2da0*/  WARPSYNC.COLLECTIVE R136, `(.L_x_7751) ;  /* 0x0000000088087348 */ /* 0x000fea0003c00000 */
[----:B------:R0:W1:Y:S02]  /*2db0*/  SHFL.BFLY P0, R137, R135, R134, R133 ;  /* 0x0c00008687897389 */ /* 0x0000640000000085 */
[----:B01----:R-:W-:Y:S01]  /*2dc0*/  ENDCOLLECTIVE ;  /* 0x000000000000791b */ /* 0x003fe20003800000 */
.L_x_7751:
[----:B------:R-:W-:Y:S01]  /*2dd0*/  FADD R131, R142, R131 ;  /* 0x000000838e837221 */ /* 0x000fe20000000000 */
[----:B------:R-:W-:-:S04]  /*2de0*/  HFMA2.MMA R134, -RZ, RZ, 0, 9.5367431640625e-07 ;  /* 0x00000010ff867435 */ /* 0x000fc800000001ff */
[----:B------:R-:W-:Y:S01]  /*2df0*/  MOV R135, R131 ;  /* 0x0000008300877202 */ /* 0x000fe20000000f00 */
[----:B------:R-:W-:-:S07]  /*2e00*/  FADD R132, R143, R137 ;  /* 0x000000898f847221 */ /* 0x000fce0000000000 */
[----:B------:R-:W-:Y:S05]  /*2e10*/  WARPSYNC.COLLECTIVE R136, `(.L_x_7752) ;  /* 0x0000000088087348 */ /* 0x000fea0003c00000 */
[----:B------:R0:W1:Y:S02]  /*2e20*/  SHFL.BFLY P0, R137, R135, R134, R133 ;  /* 0x0c00008687897389 */ /* 0x0000640000000085 */
[----:B01----:R-:W-:Y:S01]  /*2e30*/  ENDCOLLECTIVE ;  /* 0x000000000000791b */ /* 0x003fe20003800000 */
.L_x_7752:
[----:B------:R-:W-:Y:S02]  /*2e40*/  MOV R135, R132 ;  /* 0x0000008400877202 */ /* 0x000fe40000000f00 */
[----:B------:R-:W-:-:S07]  /*2e50*/  MOV R138, R137 ;  /* 0x00000089008a7202 */ /* 0x000fce0000000f00 */
[----:B------:R-:W-:Y:S05]  /*2e60*/  WARPSYNC.COLLECTIVE R136, `(.L_x_7753) ;  /* 0x0000000088087348 */ /* 0x000fea0003c00000 */
[----:B------:R0:W1:Y:S02]  /*2e70*/  SHFL.BFLY P0, R137, R135, R134, R133 ;  /* 0x0c00008687897389 */ /* 0x0000640000000085 */
[----:B01----:R-:W-:Y:S01]  /*2e80*/  ENDCOLLECTIVE ;  /* 0x000000000000791b */ /* 0x003fe20003800000 */
.L_x_7753:
[----:B------:R-:W-:Y:S05]  /*2e90*/  BRA `(.L_x_7754) ;  /* 0xffffffe8007c7947 */ /* 0x000fea000383ffff */
.L_x_7755:
        /* <DEDUP_REMOVED lines=14> */
.L_x_8138:


//--------------------- .text._ZN18transformer_engine13normalization28ln_bwd_finalize_tuned_kernelINS0_22Kernel_traits_finalizeILj768E6__halfS3_S3_fjLj1024ELj4ENS0_18Kernel_traits_baseILj768ES3_S3_S3_fjLj1024EEEEEEEvNS0_20BackwardKernelParamsE --------------------------
	.section	.text._ZN18transformer_engine13normalization28ln_bwd_finalize_tuned_kernelINS0_22Kernel_traits_finalizeILj768E6__halfS3_S3_fjLj1024ELj4ENS0_18Kernel_traits_baseILj768ES3_S3_S3_fjLj1024EEEEEEEvNS0_20BackwardKernelParamsE,"ax",@progbits
	.align	128
        .global         _ZN18transformer_engine13normalization28ln_bwd_finalize_tuned_kernelINS0_22Kernel_traits_finalizeILj768E6__halfS3_S3_fjLj1024ELj4ENS0_18Kernel_traits_baseILj768ES3_S3_S3_fjLj1024EEEEEEEvNS0_20BackwardKernelParamsE
        .type           _ZN18transformer_engine13normalization28ln_bwd_finalize_tuned_kernelINS0_22Kernel_traits_finalizeILj768E6__halfS3_S3_fjLj1024ELj4ENS0_18Kernel_traits_baseILj768ES3_S3_S3_fjLj1024EEEEEEEvNS0_20BackwardKernelParamsE,@function
        .size           _ZN18transformer_engine13normalization28ln_bwd_finalize_tuned_kernelINS0_22Kernel_traits_finalizeILj768E6__halfS3_S3_fjLj1024ELj4ENS0_18Kernel_traits_baseILj768ES3_S3_S3_fjLj1024EEEEEEEvNS0_20BackwardKernelParamsE,(.L_x_8139 - _ZN18transformer_engine13normalization28ln_bwd_finalize_tuned_kernelINS0_22Kernel_traits_finalizeILj768E6__halfS3_S3_fjLj1024ELj4ENS0_18Kernel_traits_baseILj768ES3_S3_S3_fjLj1024EEEEEEEvNS0_20BackwardKernelParamsE)
        .other          _ZN18transformer_engine13normalization28ln_bwd_finalize_tuned_kernelINS0_22Kernel_traits_finalizeILj768E6__halfS3_S3_fjLj1024ELj4ENS0_18Kernel_traits_baseILj768ES3_S3_S3_fjLj1024EEEEEEEvNS0_20BackwardKernelParamsE,@"STO_CUDA_ENTRY STV_DEFAULT"
_ZN18transformer_engine13normalization28ln_bwd_finalize_tuned_kernelINS0_22Kernel_traits_finalizeILj768E6__halfS3_S3_fjLj1024ELj4ENS0_18Kernel_traits_baseILj768ES3_S3_S3_fjLj1024EEEEEEEvNS0_20BackwardKernelParamsE:
.text._ZN18transformer_engine13normalization28ln_bwd_finalize_tuned_kernelINS0_22Kernel_traits_finalizeILj768E6__halfS3_S3_fjLj1024ELj4ENS0_18Kernel_traits_baseILj768ES3_S3_S3_fjLj1024EEEEEEEvNS0_20BackwardKernelParamsE:
        /* <DEDUP_REMOVED lines=20> */
.L_x_7767:
        /* <DEDUP_REMOVED lines=28> */
.L_x_7760:
        /* <DEDUP_REMOVED lines=33> */
.L_x_7759:
[----:B------:R-:W-:Y:S05]  /*0510*/  BSYNC B1 ;  /* 0x0000000000017941 */ /* 0x000fea0003800000 */
.L_x_7758:
        /* <DEDUP_REMOVED lines=23> */
.L_x_7762:
[----:B------:R-:W-:Y:S05]  /*0690*/  BSYNC B1 ;  /* 0x0000000000017941 */ /* 0x000fea0003800000 */
.L_x_7761:
        /* <DEDUP_REMOVED lines=11> */
.L_x_7757:
[----:B------:R-:W-:Y:S05]  /*0750*/  BSYNC B0 ;  /* 0x0000000000007941 */ /* 0x000fea0003800000 */
.L_x_7756:
        /* <DEDUP_REMOVED lines=33> */
.L_x_7778:
[----:B------:R-:W-:Y:S01]  /*0970*/  @!P0 SHF.R.U32.HI R11, RZ, 0x3, R0 ;  /* 0x00000003ff0b8819 */ /* 0x000fe20000011600 */
[----:B--2---:R-:W-:Y:S01]  /*0980*/  FADD R13, R8, R13 ;  /* 0x0000000d080d7221 */ /* 0x004fe20000000000 */
[----:B-1----:R-:W-:Y:S02]  /*0990*/  FADD R9, R10, R9 ;  /* 0x000000090a097221 */ /* 0x002fe40000000000 */
[----:B0-----:R-:W-:-:S05]  /*09a0*/  @!P0 LOP3.LUT R8, R11, 0x1ffffffc, RZ, 0xc0, !PT ;  /* 0x1ffffffc0b088812 */ /* 0x001fca00078ec0ff */
[----:B------:R1:W-:Y:S04]  /*09b0*/  @!P0 STS [R8+UR4+0x2000], R13 ;  /* 0x0020000d08008988 */ /* 0x0003e80008000804 */
[----:B------:R1:W-:Y:S02]  /*09c0*/  @!P0 STS [R8+UR4+0x2080], R9 ;  /* 0x0020800908008988 */ /* 0x0003e40008000804 */
.L_x_7763:
        /* <DEDUP_REMOVED lines=18> */
.L_x_7766:
[----:B------:R-:W-:Y:S05]  /*0af0*/  BSYNC B0 ;  /* 0x0000000000007941 */ /* 0x000fea0003800000 */
.L_x_7765:
[C---:B------:R-:W-:Y:S02]  /*0b00*/  ISETP.GT.U32.AND P0, PT, R5.reuse, -0x301, PT ;  /* 0xfffffcff0500780c */ /* 0x040fe40003f04070 */
[----:B------:R-:W-:Y:S02]  /*0b10*/  IADD3 R5, R5, 0x300, RZ ;  /* 0x0000030005057810 */ /* 0x000fe40007ffe0ff */
[----:B------:R-:W-:-:S09]  /*0b20*/  IADD3 R6, R6, 0x180, RZ ;  /* 0x0000018006067810 */ /* 0x000fd20007ffe0ff */
[----:B------:R-:W-:Y:S05]  /*0b30*/  @P0 BRA `(.L_x_7767) ;  /* 0xfffffff400800947 */ /* 0x000fea000383ffff */
[----:B------:R-:W-:Y:S05]  /*0b40*/  EXIT ;  /* 0x000000000000794d */ /* 0x000fea0003800000 */
.L_x_7764:
[----:B------:R-:W-:Y:S01]  /*0b50*/  HFMA2.MMA R18, -RZ, RZ, 0, 5.9604644775390625e-08 ;  /* 0x00000001ff127435 */ /* 0x000fe200000001ff */
[----:B0-----:R-:W-:Y:S01]  /*0b60*/  IMAD.MOV.U32 R19, RZ, RZ, R10 ;  /* 0x000000ffff137224 */ /* 0x001fe200078e000a */
[----:B------:R-:W-:Y:S02]  /*0b70*/  MOV R21, 0x1f ;  /* 0x0000001f00157802 */ /* 0x000fe40000000f00 */
[----:B------:R-:W-:-:S07]  /*0b80*/  MOV R16, 0xffffffff ;  /* 0xffffffff00107802 */ /* 0x000fce0000000f00 */
[----:B-12---:R-:W-:Y:S05]  /*0b90*/  WARPSYNC.COLLECTIVE R16, `(.L_x_7768) ;  /* 0x0000000010087348 */ /* 0x006fea0003c00000 */
[----:B------:R0:W3:Y:S02]  /*0ba0*/  SHFL.BFLY P1, R17, R19, R18, R21 ;  /* 0x0c00001213117389 */ /* 0x0000e40000020015 */
[----:B0123--:R-:W-:Y:S01]  /*0bb0*/  ENDCOLLECTIVE ;  /* 0x000000000000791b */ /* 0x00ffe20003800000 */
.L_x_7768:
[----:B------:R-:W-:Y:S01]  /*0bc0*/  HFMA2.MMA R18, -RZ, RZ, 0, 1.1920928955078125e-07 ;  /* 0x00000002ff127435 */ /* 0x000fe200000001ff */
[----:B------:R-:W-:-:S04]  /*0bd0*/  IMAD.MOV.U32 R9, RZ, RZ, R17 ;  /* 0x000000ffff097224 */ /* 0x000fc800078e0011 */
[----:B------:R-:W-:-:S05]  /*0be0*/  FADD R9, R10, R9 ;  /* 0x000000090a097221 */ /* 0x000fca0000000000 */
[----:B------:R-:W-:-:S07]  /*0bf0*/  MOV R19, R9 ;  /* 0x0000000900137202 */ /* 0x000fce0000000f00 */
[----:B------:R-:W-:Y:S05]  /*0c00*/  WARPSYNC.COLLECTIVE R16, `(.L_x_7769) ;  /* 0x0000000010087348 */ /* 0x000fea0003c00000 */
[----:B------:R0:W1:Y:S02]  /*0c10*/  SHFL.BFLY P1, R17, R19, R18, R21 ;  /* 0x0c00001213117389 */ /* 0x0000640000020015 */
[----:B01----:R-:W-:Y:S01]  /*0c20*/  ENDCOLLECTIVE ;  /* 0x000000000000791b */ /* 0x003fe20003800000 */
.L_x_7769:
[----:B------:R-:W-:Y:S01]  /*0c30*/  HFMA2.MMA R18, -RZ, RZ, 0, 2.384185791015625e-07 ;  /* 0x00000004ff127435 */ /* 0x000fe200000001ff */
[----:B------:R-:W-:-:S05]  /*0c40*/  MOV R12, R17 ;  /* 0x00000011000c7202 */ /* 0x000fca0000000f00 */
[----:B------:R-:W-:-:S04]  /*0c50*/  FADD R12, R9, R12 ;  /* 0x0000000c090c7221 */ /* 0x000fc80000000000 */
[----:B------:R-:W-:-:S07]  /*0c60*/  IMAD.MOV.U32 R19, RZ, RZ, R12 ;  /* 0x000000ffff137224 */ /* 0x000fce00078e000c */
[----:B------:R-:W-:Y:S05]  /*0c70*/  WARPSYNC.COLLECTIVE R16, `(.L_x_7770) ;  /* 0x0000000010087348 */ /* 0x000fea0003c00000 */
[----:B------:R0:W1:Y:S02]  /*0c80*/  SHFL.BFLY P1, R17, R19, R18, R21 ;  /* 0x0c00001213117389 */ /* 0x0000640000020015 */
[----:B01----:R-:W-:Y:S01]  /*0c90*/  ENDCOLLECTIVE ;  /* 0x000000000000791b */ /* 0x003fe20003800000 */
.L_x_7770:
[----:B------:R-:W-:Y:S01]  /*0ca0*/  IMAD.MOV.U32 R18, RZ, RZ, 0x8 ;  /* 0x00000008ff127424 */ /* 0x000fe200078e00ff */
[----:B------:R-:W-:-:S05]  /*0cb0*/  MOV R11, R17 ;  /* 0x00000011000b7202 */ /* 0x000fca0000000f00 */
[----:B------:R-:W-:-:S05]  /*0cc0*/  FADD R11, R12, R11 ;  /* 0x0000000b0c0b7221 */ /* 0x000fca0000000000 */
[----:B------:R-:W-:-:S07]  /*0cd0*/  MOV R19, R11 ;  /* 0x0000000b00137202 */ /* 0x000fce0000000f00 */
[----:B------:R-:W-:Y:S05]  /*0ce0*/  WARPSYNC.COLLECTIVE R16, `(.L_x_7771) ;  /* 0x0000000010087348 */ /* 0x000fea0003c00000 */
[----:B------:R0:W1:Y:S02]  /*0cf0*/  SHFL.BFLY P1, R17, R19, R18, R21 ;  /* 0x0c00001213117389 */ /* 0x0000640000020015 */
[----:B01----:R-:W-:Y:S01]  /*0d00*/  ENDCOLLECTIVE ;  /* 0x000000000000791b */ /* 0x003fe20003800000 */
.L_x_7771:
[----:B------:R-:W-:Y:S01]  /*0d10*/  HFMA2.MMA R18, -RZ, RZ, 0, 9.5367431640625e-07 ;  /* 0x00000010ff127435 */ /* 0x000fe200000001ff */
[----:B------:R-:W-:-:S05]  /*0d20*/  MOV R10, R17 ;  /* 0x00000011000a7202 */ /* 0x000fca0000000f00 */
[----:B------:R-:W-:-:S05]  /*0d30*/  FADD R10, R11, R10 ;  /* 0x0000000a0b0a7221 */ /* 0x000fca0000000000 */
[----:B------:R-:W-:-:S07]  /*0d40*/  MOV R19, R10 ;  /* 0x0000000a00137202 */ /* 0x000fce0000000f00 */
[----:B------:R-:W-:Y:S05]  /*0d50*/  WARPSYNC.COLLECTIVE R16, `(.L_x_7772) ;  /* 0x0000000010087348 */ /* 0x000fea0003c00000 */
[----:B------:R0:W1:Y:S02]  /*0d60*/  SHFL.BFLY P1, R17, R19, R18, R21 ;  /* 0x0c00001213117389 */ /* 0x0000640000020015 */
[----:B01----:R-:W-:Y:S01]  /*0d70*/  ENDCOLLECTIVE ;  /* 0x000000000000791b */ /* 0x003fe20003800000 */
.L_x_7772:
[----:B------:R-:W-:Y:S01]  /*0d80*/  HFMA2.MMA R18, -RZ, RZ, 0, 5.9604644775390625e-08 ;  /* 0x00000001ff127435 */ /* 0x000fe200000001ff */
[----:B------:R-:W-:Y:S01]  /*0d90*/  MOV R19, R8 ;  /* 0x0000000800137202 */ /* 0x000fe20000000f00 */
[----:B------:R-:W-:-:S09]  /*0da0*/  IMAD.MOV.U32 R9, RZ, RZ, R17 ;  /* 0x000000ffff097224 */ /* 0x000fd200078e0011 */
[----:B------:R-:W-:Y:S05]  /*0db0*/  WARPSYNC.COLLECTIVE R16, `(.L_x_7773) ;  /* 0x0000000010087348 */ /* 0x000fea0003c00000 */
[----:B------:R0:W1:Y:S02]  /*0dc0*/  SHFL.BFLY P1, R17, R19, R18, R21 ;  /* 0x0c00001213117389 */ /* 0x0000640000020015 */
[----:B01----:R-:W-:Y:S01]  /*0dd0*/  ENDCOLLECTIVE ;  /* 0x000000000000791b */ /* 0x003fe20003800000 */
.L_x_7773:
[----:B------:R-:W-:Y:S01]  /*0de0*/  HFMA2.MMA R18, -RZ, RZ, 0, 1.1920928955078125e-07 ;  /* 0x00000002ff127435 */ /* 0x000fe200000001ff */
[----:B------:R-:W-:-:S05]  /*0df0*/  MOV R11, R17 ;  /* 0x00000011000b7202 */ /* 0x000fca0000000f00 */
[----:B------:R-:W-:-:S04]  /*0e00*/  FADD R13, R8, R11 ;  /* 0x0000000b080d7221 */ /* 0x000fc80000000000 */
[----:B------:R-:W-:-:S07]  /*0e10*/  IMAD.MOV.U32 R19, RZ, RZ, R13 ;  /* 0x000000ffff137224 */ /* 0x000fce00078e000d */
[----:B------:R-:W-:Y:S05]  /*0e20*/  WARPSYNC.COLLECTIVE R16, `(.L_x_7774) ;  /* 0x0000000010087348 */ /* 0x000fea0003c00000 */
[----:B------:R0:W1:Y:S02]  /*0e30*/  SHFL.BFLY P1, R17, R19, R18, R21 ;  /* 0x0c00001213117389 */ /* 0x0000640000020015 */
[----:B01----:R-:W-:Y:S01]  /*0e40*/  ENDCOLLECTIVE ;  /* 0x000000000000791b */ /* 0x003fe20003800000 */
.L_x_7774:
[----:B------:R-:W-:Y:S01]  /*0e50*/  IMAD.MOV.U32 R18, RZ, RZ, 0x4 ;  /* 0x00000004ff127424 */ /* 0x000fe200078e00ff */
[----:B------:R-:W-:-:S05]  /*0e60*/  MOV R14, R17 ;  /* 0x00000011000e7202 */ /* 0x000fca0000000f00 */
[----:B------:R-:W-:-:S05]  /*0e70*/  FADD R14, R13, R14 ;  /* 0x0000000e0d0e7221 */ /* 0x000fca0000000000 */
[----:B------:R-:W-:-:S07]  /*0e80*/  MOV R19, R14 ;  /* 0x0000000e00137202 */ /* 0x000fce0000000f00 */
[----:B------:R-:W-:Y:S05]  /*0e90*/  WARPSYNC.COLLECTIVE R16, `(.L_x_7775) ;  /* 0x0000000010087348 */ /* 0x000fea0003c00000 */
[----:B------:R0:W1:Y:S02]  /*0ea0*/  SHFL.BFLY P1, R17, R19, R18, R21 ;  /* 0x0c00001213117389 */ /* 0x0000640000020015 */
[----:B01----:R-:W-:Y:S01]  /*0eb0*/  ENDCOLLECTIVE ;  /* 0x000000000000791b */ /* 0x003fe20003800000 */
.L_x_7775:
[----:B------:R-:W-:Y:S01]  /*0ec0*/  HFMA2.MMA R18, -RZ, RZ, 0, 4.76837158203125e-07 ;  /* 0x00000008ff127435 */ /* 0x000fe200000001ff */
[----:B------:R-:W-:-:S05]  /*0ed0*/  MOV R15, R17 ;  /* 0x00000011000f7202 */ /* 0x000fca0000000f00 */
[----:B------:R-:W-:-:S05]  /*0ee0*/  FADD R15, R14, R15 ;  /* 0x0000000f0e0f7221 */ /* 0x000fca0000000000 */
[----:B------:R-:W-:-:S07]  /*0ef0*/  MOV R19, R15 ;  /* 0x0000000f00137202 */ /* 0x000fce0000000f00 */
[----:B------:R-:W-:Y:S05]  /*0f00*/  WARPSYNC.COLLECTIVE R16, `(.L_x_7776) ;  /* 0x0000000010087348 */ /* 0x000fea0003c00000 */
[----:B------:R0:W1:Y:S02]  /*0f10*/  SHFL.BFLY P1, R17, R19, R18, R21 ;  /* 0x0c00001213117389 */ /* 0x0000640000020015 */
[----:B01----:R-:W-:Y:S01]  /*0f20*/  ENDCOLLECTIVE ;  /* 0x000000000000791b */ /* 0x003fe20003800000 */
.L_x_7776:
[----:B------:R-:W-:Y:S01]  /*0f30*/  HFMA2.MMA R18, -RZ, RZ, 0, 9.5367431640625e-07 ;  /* 0x00000010ff127435 */ /* 0x000fe200000001ff */
[----:B------:R-:W-:-:S04]  /*0f40*/  IMAD.MOV.U32 R8, RZ, RZ, R17 ;  /* 0x000000ffff087224 */ /* 0x000fc800078e0011 */
[----:B------:R-:W-:-:S05]  /*0f50*/  FADD R8, R15, R8 ;  /* 0x000000080f087221 */ /* 0x000fca0000000000 */
[----:B------:R-:W-:-:S07]  /*0f60*/  MOV R19, R8 ;  /* 0x0000000800137202 */ /* 0x000fce0000000f00 */
[----:B------:R-:W-:Y:S05]  /*0f70*/  WARPSYNC.COLLECTIVE R16, `(.L_x_7777) ;  /* 0x0000000010087348 */ /* 0x000fea0003c00000 */
[----:B------:R0:W1:Y:S02]  /*0f80*/  SHFL.BFLY P1, R17, R19, R18, R21 ;  /* 0x0c00001213117389 */ /* 0x0000640000020015 */
[----:B01----:R-:W-:Y:S01]  /*0f90*/  ENDCOLLECTIVE ;  /* 0x000000000000791b */ /* 0x003fe20003800000 */
.L_x_7777:
[----:B------:R-:W-:Y:S01]  /*0fa0*/  MOV R13, R17 ;  /* 0x00000011000d7202 */ /* 0x000fe20000000f00 */
[----:B------:R-:W-:Y:S06]  /*0fb0*/  BRA `(.L_x_7778) ;  /* 0xfffffff8006c7947 */ /* 0x000fec000383ffff */
.L_x_7779:
        /* <DEDUP_REMOVED lines=12> */
.L_x_8139:


//--------------------- .text._ZN18transformer_engine13normalization19ln_bwd_tuned_kernelINS0_13Kernel_traitsI6__halfS3_S3_fjLj768ELj1ELj4ELj1ELj16ENS0_18Kernel_traits_baseILj768ES3_S3_S3_fjLj128EEEEEEEvNS0_20BackwardKernelParamsE --------------------------
	.section	.text._ZN18transformer_engine13normalization19ln_bwd_tuned_kernelINS0_13Kernel_traitsI6__halfS3_S3_fjLj768ELj1ELj4ELj1ELj16ENS0_18Kernel_traits_baseILj768ES3_S3_S3_fjLj128EEEEEEEvNS0_20BackwardKernelParamsE,"ax",@progbits
	.align	128
        .global         _ZN18transformer_engine13normalization19ln_bwd_tuned_kernelINS0_13Kernel_traitsI6__halfS3_S3_fjLj768ELj1ELj4ELj1ELj16ENS0_18Kernel_traits_baseILj768ES3_S3_S3_fjLj128EEEEEEEvNS0_20BackwardKernelParamsE
        .type           _ZN18transformer_engine13normalization19ln_bwd_tuned_kernelINS0_13Kernel_traitsI6__halfS3_S3_fjLj768ELj1ELj4ELj1ELj16ENS0_18Kernel_traits_baseILj768ES3_S3_S3_fjLj128EEEEEEEvNS0_20BackwardKernelParamsE,@function
        .size           _ZN18transformer_engine13normalization19ln_bwd_tuned_kernelINS0_13Kernel_traitsI6__halfS3_S3_fjLj768ELj1ELj4ELj1ELj16ENS0_18Kernel_traits_baseILj768ES3_S3_S3_fjLj128EEEEEEEvNS0_20BackwardKernelParamsE,(.L_x_8140 - _ZN18transformer_engine13normalization19ln_bwd_tuned_kernelINS0_13Kernel_traitsI6__halfS3_S3_fjLj768ELj1ELj4ELj1ELj16ENS0_18Kernel_traits_baseILj768ES3_S3_S3_fjLj128EEEEEEEvNS0_20BackwardKernelParamsE)
        .other          _ZN18transformer_engine13normalization19ln_bwd_tuned_kernelINS0_13Kernel_traitsI6__halfS3_S3_fjLj768ELj1ELj4ELj1ELj16ENS0_18Kernel_traits_baseILj768ES3_S3_S3_fjLj128EEEEEEEvNS0_20BackwardKernelParamsE,@"STO_CUDA_ENTRY STV_DEFAULT"
_ZN18transformer_engine13normalization19ln_bwd_tuned_kernelINS0_13Kernel_traitsI6__halfS3_S3_fjLj768ELj1ELj4ELj1ELj16ENS0_18Kernel_traits_baseILj768ES3_S3_S3_fjLj128EEEEEEEvNS0_20BackwardKernelParamsE:
.text._ZN18transformer_engine13normalization19ln_bwd_tuned_kernelINS0_13Kernel_traitsI6__halfS3_S3_fjLj768ELj1ELj4ELj1ELj16ENS0_18Kernel_traits_baseILj768ES3_S3_S3_fjLj128EEEEEEEvNS0_20BackwardKernelParamsE:
        /* <DEDUP_REMOVED lines=40> */
[----:B------:R-:W4:Y:S01]  /*0280*/  LDG.E.128 R12, desc[UR4][R2.64+0x400] ;  /* 0x00040004020c7981 */ /* 0x000f22000c1e1d00 */
        /* <DEDUP_REMOVED lines=14> */
[--C-:B--2---:R-:W-:Y:S02]  /*0370*/  HADD2.F32 R21, -RZ, R7.reuse.H0_H0 ;  /* 0x20000007ff157230 */ /* 0x104fe40000004100 */
[----:B------:R-:W-:-:S02]  /*0380*/  HADD2.F32 R93, -RZ, R7.H1_H1 ;  /* 0x30000007ff5d7230 */ /* 0x000fc40000004100 */
[--C-:B------:R-:W-:Y:S02]  /*0390*/  HADD2.F32 R19, -RZ, R5.reuse.H0_H0 ;  /* 0x20000005ff137230 */ /* 0x100fe40000004100 */
[C---:B------:R-:W-:Y:S01]  /*03a0*/  FADD R94, R76.reuse, R21 ;  /* 0x000000154c5e7221 */ /* 0x040fe20000000000 */
[----:B------:R-:W-:Y:S02]  /*03b0*/  HADD2.F32 R97, -RZ, R5.H1_H1 ;  /* 0x30000005ff617230 */ /* 0x000fe40000004100 */
[C---:B------:R-:W-:Y:S01]  /*03c0*/  FADD R93, R76.reuse, R93 ;  /* 0x0000005d4c5d7221 */ /* 0x040fe20000000000 */
[--C-:B---3--:R-:W-:Y:S02]  /*03d0*/  HADD2.F32 R7, -RZ, R9.reuse.H0_H0 ;  /* 0x20000009ff077230 */ /* 0x108fe40000004100 */
[C---:B------:R-:W-:Y:S01]  /*03e0*/  FADD R98, R76.reuse, R19 ;  /* 0x000000134c627221 */ /* 0x040fe20000000000 */
[----:B------:R-:W-:Y:S02]  /*03f0*/  HADD2.F32 R89, -RZ, R9.H1_H1 ;  /* 0x30000009ff597230 */ /* 0x000fe40000004100 */
[----:B------:R-:W-:Y:S01]  /*0400*/  FADD R97, R76, R97 ;  /* 0x000000614c617221 */ /* 0x000fe20000000000 */
[----:B------:R-:W-:-:S02]  /*0410*/  HADD2.F32 R23, -RZ, R11.H0_H0 ;  /* 0x2000000bff177230 */ /* 0x000fc40000004100 */
[C---:B------:R-:W-:Y:S01]  /*0420*/  FADD R90, R76.reuse, R7 ;  /* 0x000000074c5a7221 */ /* 0x040fe20000000000 */
[----:B------:R-:W-:Y:S02]  /*0430*/  HADD2.F32 R85, -RZ, R11.H1_H1 ;  /* 0x3000000bff557230 */ /* 0x000fe40000004100 */
[C---:B------:R-:W-:Y:S01]  /*0440*/  FADD R89, R76.reuse, R89 ;  /* 0x000000594c597221 */ /* 0x040fe20000000000 */
[--C-:B----4-:R-:W-:Y:S02]  /*0450*/  HADD2.F32 R25, -RZ, R13.reuse.H0_H0 ;  /* 0x2000000dff197230 */ /* 0x110fe40000004100 */
        /* <DEDUP_REMOVED lines=46> */
.L_x_7784:
        /* <DEDUP_REMOVED lines=24> */
[----:B----4-:R-:W-:Y:S02]  /*08c0*/  HADD2.F32 R111, -RZ, R40.H0_H0 ;  /* 0x20000028ff6f7230 */ /* 0x010fe40000004100 */
[--C-:B------:R-:W-:Y:S02]  /*08d0*/  HADD2.F32 R127, -RZ, R41.reuse.H0_H0 ;  /* 0x20000029ff7f7230 */ /* 0x100fe40000004100 */
[----:B------:R-:W-:-:S02]  /*08e0*/  HADD2.F32 R129, -RZ, R41.H1_H1 ;  /* 0x30000029ff817230 */ /* 0x000fc40000004100 */
[----:B-----5:R-:W-:Y:S02]  /*08f0*/  HADD2.F32 R147, -RZ, R51.H0_H0 ;  /* 0x20000033ff937230 */ /* 0x020fe40000004100 */
[--C-:B------:R-:W-:Y:S02]  /*0900*/  HADD2.F32 R121, -RZ, R45.reuse.H0_H0 ;  /* 0x2000002dff797230 */ /* 0x100fe40000004100 */
[----:B------:R-:W-:Y:S02]  /*0910*/  HADD2.F32 R119, -RZ, R45.H1_H1 ;  /* 0x3000002dff777230 */ /* 0x000fe40000004100 */
[----:B------:R-:W-:Y:S02]  /*0920*/  HADD2.F32 R149, -RZ, R51.H1_H1 ;  /* 0x30000033ff957230 */ /* 0x000fe40000004100 */
[--C-:B------:R-:W-:Y:S02]  /*0930*/  HADD2.F32 R45, -RZ, R54.reuse.H0_H0 ;  /* 0x20000036ff2d7230 */ /* 0x100fe40000004100 */
[----:B------:R-:W-:-:S02]  /*0940*/  HADD2.F32 R41, -RZ, R54.H1_H1 ;  /* 0x30000036ff297230 */ /* 0x000fc40000004100 */
[----:B------:R-:W-:Y:S02]  /*0950*/  HADD2.F32 R135, -RZ, R43.H0_H0 ;  /* 0x2000002bff877230 */ /* 0x000fe40000004100 */
[----:B------:R-:W-:Y:S02]  /*0960*/  HADD2.F32 R141, -RZ, R49.H0_H0 ;  /* 0x20000031ff8d7230 */ /* 0x000fe40000004100 */
[--C-:B------:R-:W-:Y:S02]  /*0970*/  HADD2.F32 R54, -RZ, R55.reuse.H0_H0 ;  /* 0x20000037ff367230 */ /* 0x100fe40000004100 */
[----:B------:R-:W-:Y:S02]  /*0980*/  HADD2.F32 R51, -RZ, R55.H1_H1 ;  /* 0x30000037ff337230 */ /* 0x000fe40000004100 */
[----:B--2---:R-:W-:Y:S02]  /*0990*/  HADD2.F32 R153, -RZ, R57.H0_H0 ;  /* 0x20000039ff997230 */ /* 0x004fe40000004100 */
[----:B------:R-:W-:-:S02]  /*09a0*/  HADD2.F32 R159, -RZ, R59.H0_H0 ;  /* 0x2000003bff9f7230 */ /* 0x000fc40000004100 */
[----:B------:R-:W-:Y:S02]  /*09b0*/  HADD2.F32 R113, -RZ, R40.H1_H1 ;  /* 0x30000028ff717230 */ /* 0x000fe40000004100 */
[--C-:B------:R-:W-:Y:S02]  /*09c0*/  HADD2.F32 R131, -RZ, R42.reuse.H0_H0 ;  /* 0x2000002aff837230 */ /* 0x100fe40000004100 */
[----:B------:R-:W-:Y:S02]  /*09d0*/  HADD2.F32 R133, -RZ, R42.H1_H1 ;  /* 0x3000002aff857230 */ /* 0x000fe40000004100 */
[----:B------:R-:W-:Y:S02]  /*09e0*/  HADD2.F32 R43, -RZ, R43.H1_H1 ;  /* 0x3000002bff2b7230 */ /* 0x000fe40000004100 */
[--C-:B------:R-:W-:Y:S02]  /*09f0*/  HADD2.F32 R137, -RZ, R48.reuse.H0_H0 ;  /* 0x20000030ff897230 */ /* 0x100fe40000004100 */
        /* <DEDUP_REMOVED lines=52> */
[----:B------:R-:W-:Y:S01]  /*0d40*/  FADD R144, RZ, R125 ;  /* 0x0000007dff907221 */ /* 0x000fe20000000000 */
[----:B------:R-:W-:Y:S02]  /*0d50*/  HADD2.F32 R129, -RZ, R39.H1_H1 ;  /* 0x30000027ff817230 */ /* 0x000fe40000004100 */
        /* <DEDUP_REMOVED lines=15> */
[----:B------:R-:W-:Y:S01]  /*0e50*/  FFMA R67, R122, R117, R67 ;  /* 0x000000757a437223 */ /* 0x000fe20000000043 */
[----:B------:R-:W-:-:S02]  /*0e60*/  HADD2.F32 R107, -RZ, R47.H0_H0 ;  /* 0x2000002fff6b7230 */ /* 0x000fc40000004100 */
[----:B------:R-:W-:Y:S01]  /*0e70*/  FMUL R117, R96, R117 ;  /* 0x0000007560757220 */ /* 0x000fe20000400000 */
[----:B------:R-:W-:Y:S01]  /*0e80*/  FADD R144, R144, R119 ;  /* 0x0000007790907221 */ /* 0x000fe20000000000 */
[----:B------:R-:W-:Y:S01]  /*0e90*/  FMUL R118, R101, R118 ;  /* 0x0000007665767220 */ /* 0x000fe20000400000 */
[----:B------:R-:W-:Y:S01]  /*0ea0*/  FFMA R39, R124, R119, R39 ;  /* 0x000000777c277223 */ /* 0x000fe20000000027 */
[----:B------:R-:W-:Y:S01]  /*0eb0*/  FADD R64, R115, R64 ;  /* 0x0000004073407221 */ /* 0x000fe20000000000 */
[-C--:B------:R-:W-:Y:S01]  /*0ec0*/  FFMA R65, R120, R115.reuse, R65 ;  /* 0x0000007378417223 */ /* 0x080fe20000000041 */
[----:B------:R-:W-:Y:S01]  /*0ed0*/  FMUL R57, R101, R140 ;  /* 0x0000008c65397220 */ /* 0x000fe20000400000 */
[--C-:B------:R-:W-:Y:S02]  /*0ee0*/  HADD2.F32 R105, -RZ, R53.reuse.H0_H0 ;  /* 0x20000035ff697230 */ /* 0x100fe40000004100 */
[----:B------:R-:W-:Y:S01]  /*0ef0*/  FMUL R115, R95, R115 ;  /* 0x000000735f737220 */ /* 0x000fe20000400000 */
[----:B------:R-:W-:Y:S01]  /*0f00*/  FADD R144, R144, R117 ;  /* 0x0000007590907221 */ /* 0x000fe20000000000 */
[----:B------:R-:W-:-:S02]  /*0f10*/  HADD2.F32 R53, -RZ, R53.H1_H1 ;  /* 0x30000035ff357230 */ /* 0x000fc40000004100 */
[----:B------:R-:W-:Y:S01]  /*0f20*/  FADD R62, R107, R62 ;  /* 0x0000003e6b3e7221 */ /* 0x000fe20000000000 */
[-C--:B------:R-:W-:Y:S01]  /*0f30*/  FFMA R63, R118, R107.reuse, R63 ;  /* 0x0000006b763f7223 */ /* 0x080fe2000000003f */
[----:B------:R-:W-:Y:S01]  /*0f40*/  FMUL R114, R94, R107 ;  /* 0x0000006b5e727220 */ /* 0x000fe20000400000 */
[----:B------:R-:W-:Y:S01]  /*0f50*/  FFMA R39, R122, R117, R39 ;  /* 0x000000757a277223 */ /* 0x000fe20000000027 */
[----:B------:R-:W-:Y:S01]  /*0f60*/  FMUL R107, R101, R58 ;  /* 0x0000003a656b7220 */ /* 0x000fe20000400000 */
[----:B------:R-:W-:Y:S02]  /*0f70*/  HADD2.F32 R47, -RZ, R47.H1_H1 ;  /* 0x3000002fff2f7230 */ /* 0x000fe40000004100 */
        /* <DEDUP_REMOVED lines=16> */
[C---:B------:R-:W-:Y:S01]  /*1080*/  FMUL R111, R101.reuse, R142 ;  /* 0x0000008e656f7220 */ /* 0x040fe20000400000 */
[----:B------:R-:W-:Y:S01]  /*1090*/  FMUL R109, R92, R109 ;  /* 0x0000006d5c6d7220 */ /* 0x000fe20000400000 */
[----:B------:R-:W-:Y:S01]  /*10a0*/  FADD R138, R138, R113 ;  /* 0x000000718a8a7221 */ /* 0x000fe20000000000 */
[----:B------:R-:W-:Y:S01]  /*10b0*/  FFMA R39, R116, R113, R39 ;  /* 0x0000007174277223 */ /* 0x000fe20000000027 */
[----:B------:R-:W-:Y:S01]  /*10c0*/  FADD R18, R108, R18 ;  /* 0x000000126c127221 */ /* 0x000fe20000000000 */
[----:B------:R-:W-:Y:S01]  /*10d0*/  FMUL R110, R101, R110 ;  /* 0x0000006e656e7220 */ /* 0x000fe20000400000 */
        /* <DEDUP_REMOVED lines=54> */
[----:B------:R-:W-:Y:S01]  /*1440*/  FADD R28, R43, R28 ;  /* 0x0000001c2b1c7221 */ /* 0x000fe20000000000 */
[-C--:B------:R-:W-:Y:S01]  /*1450*/  FFMA R12, R45, R43.reuse, R12 ;  /* 0x0000002b2d0c7223 */ /* 0x080fe2000000000c */
[C---:B------:R-:W-:Y:S01]  /*1460*/  FMUL R44, R101.reuse, R44 ;  /* 0x0000002c652c7220 */ /* 0x040fe20000400000 */
        /* <DEDUP_REMOVED lines=48> */
.L_x_7796:
[----:B-1----:R-:W-:Y:S01]  /*1770*/  FADD R135, R40, R135 ;  /* 0x0000008728877221 */ /* 0x002fe20000000000 */
[----:B--2---:R-:W-:-:S03]  /*1780*/  FADD R134, R129, R134 ;  /* 0x0000008681867221 */ /* 0x004fc60000000000 */
[----:B------:R-:W-:Y:S01]  /*1790*/  FMUL R135, R135, 0.001302083372138440609 ;  /* 0x3aaaaaab87877820 */ /* 0x000fe20000400000 */
[----:B------:R-:W-:-:S04]  /*17a0*/  FMUL R134, R134, 0.001302083372138440609 ;  /* 0x3aaaaaab86867820 */ /* 0x000fc80000400000 */
[-CC-:B0-----:R-:W-:Y:S01]  /*17b0*/  FFMA R40, R107, R134.reuse, R135.reuse ;  /* 0x000000866b287223 */ /* 0x181fe20000000087 */
        /* <DEDUP_REMOVED lines=90> */
[----:B-1----:R-:W-:-:S03]  /*1d60*/  LEA R77, R52, R77, 0x2 ;  /* 0x0000004d344d7211 */ /* 0x002fc600078e10ff */
[----:B------:R0:W-:Y:S01]  /*1d70*/  STG.E.128 desc[UR4][R102.64], R44 ;  /* 0x0000002c66007986 */ /* 0x0001e2000c101d04 */
[----:B------:R-:W-:-:S13]  /*1d80*/  ISETP.GE.AND P0, PT, R77, UR7, PT ;  /* 0x000000074d007c0c */ /* 0x000fda000bf06270 */
[----:B------:R-:W-:Y:S05]  /*1d90*/  @!P0 BRA `(.L_x_7784) ;  /* 0xffffffe800688947 */ /* 0x000fea000383ffff */
[----:B------:R-:W-:Y:S05]  /*1da0*/  BSYNC B1 ;  /* 0x0000000000017941 */ /* 0x000fea0003800000 */
.L_x_7782:
        /* <DEDUP_REMOVED lines=48> */
.L_x_7781:
[----:B------:R-:W-:Y:S05]  /*20b0*/  BSYNC B0 ;  /* 0x0000000000007941 */ /* 0x000fea0003800000 */
.L_x_7780:
        /* <DEDUP_REMOVED lines=144> */
.L_x_7783:
        /* <DEDUP_REMOVED lines=8> */
.L_x_7786:
[----:B------:R-:W-:Y:S05]  /*2a40*/  BSYNC B2 ;  /* 0x0000000000027941 */ /* 0x000fea0003800000 */
.L_x_7785:
        /* <DEDUP_REMOVED lines=8> */
.L_x_7787:
[----:B------:R-:W-:Y:S01]  /*2ad0*/  FADD R135, R40, R135 ;  /* 0x0000008728877221 */ /* 0x000fe20000000000 */
[----:B------:R-:W-:-:S04]  /*2ae0*/  HFMA2.MMA R131, -RZ, RZ, 0, 1.1920928955078125e-07 ;  /* 0x00000002ff837435 */ /* 0x000fc800000001ff */
[----:B------:R-:W-:Y:S01]  /*2af0*/  MOV R130, R135 ;  /* 0x0000008700827202 */ /* 0x000fe20000000f00 */
[----:B------:R-:W-:-:S07]  /*2b00*/  FADD R136, R129, R134 ;  /* 0x0000008681887221 */ /* 0x000fce0000000000 */
[----:B------:R-:W-:Y:S05]  /*2b10*/  WARPSYNC.COLLECTIVE R133, `(.L_x_7788) ;  /* 0x0000000085087348 */ /* 0x000fea0003c00000 */
[----:B------:R0:W1:Y:S02]  /*2b20*/  SHFL.BFLY P0, R134, R130, R131, R132 ;  /* 0x0c00008382867389 */ /* 0x0000640000000084 */
[----:B01----:R-:W-:Y:S01]  /*2b30*/  ENDCOLLECTIVE ;  /* 0x000000000000791b */ /* 0x003fe20003800000 */
.L_x_7788:
[----:B------:R-:W-:Y:S02]  /*2b40*/  MOV R130, R136 ;  /* 0x0000008800827202 */ /* 0x000fe40000000f00 */
[----:B------:R-:W-:-:S07]  /*2b50*/  MOV R138, R134 ;  /* 0x00000086008a7202 */ /* 0x000fce0000000f00 */
[----:B------:R-:W-:Y:S05]  /*2b60*/  WARPSYNC.COLLECTIVE R133, `(.L_x_7789) ;  /* 0x0000000085087348 */ /* 0x000fea0003c00000 */
[----:B------:R0:W1:Y:S02]  /*2b70*/  SHFL.BFLY P0, R134, R130, R131, R132 ;  /* 0x0c00008382867389 */ /* 0x0000640000000084 */
[----:B01----:R-:W-:Y:S01]  /*2b80*/  ENDCOLLECTIVE ;  /* 0x000000000000791b */ /* 0x003fe20003800000 */
.L_x_7789:
[----:B------:R-:W-:Y:S01]  /*2b90*/  FADD R138, R135, R138 ;  /* 0x0000008a878a7221 */ /* 0x000fe20000000000 */
[----:B------:R-:W-:-:S04]  /*2ba0*/  HFMA2.MMA R131, -RZ, RZ, 0, 2.384185791015625e-07 ;  /* 0x00000004ff837435 */ /* 0x000fc800000001ff */
[----:B------:R-:W-:Y:S01]  /*2bb0*/  MOV R130, R138 ;  /* 0x0000008a00827202 */ /* 0x000fe20000000f00 */
[----:B------:R-:W-:-:S07]  /*2bc0*/  FADD R137, R136, R134 ;  /* 0x0000008688897221 */ /* 0x000fce0000000000 */
[----:B------:R-:W-:Y:S05]  /*2bd0*/  WARPSYNC.COLLECTIVE R133, `(.L_x_7790) ;  /* 0x0000000085087348 */ /* 0x000fea0003c00000 */
[----:B------:R0:W1:Y:S02]  /*2be0*/  SHFL.BFLY P0, R134, R130, R131, R132 ;  /* 0x0c00008382867389 */ /* 0x0000640000000084 */
[----:B01----:R-:W-:Y:S01]  /*2bf0*/  ENDCOLLECTIVE ;  /* 0x000000000000791b */ /* 0x003fe20003800000 */
.L_x_7790:
[----:B------:R-:W-:Y:S02]  /*2c00*/  MOV R130, R137 ;  /* 0x0000008900827202 */ /* 0x000fe40000000f00 */
[----:B------:R-:W-:-:S07]  /*2c10*/  MOV R139, R134 ;  /* 0x00000086008b7202 */ /* 0x000fce0000000f00 */
[----:B------:R-:W-:Y:S05]  /*2c20*/  WARPSYNC.COLLECTIVE R133, `(.L_x_7791) ;  /* 0x0000000085087348 */ /* 0x000fea0003c00000 */
[----:B------:R0:W1:Y:S02]  /*2c30*/  SHFL.BFLY P0, R134, R130, R131, R132 ;  /* 0x0c00008382867389 */ /* 0x0000640000000084 */
[----:B01----:R-:W-:Y:S01]  /*2c40*/  ENDCOLLECTIVE ;  /* 0x000000000000791b */ /* 0x003fe20003800000 */
.L_x_7791:
[----:B------:R-:W-:Y:S01]  /*2c50*/  FADD R139, R138, R139 ;  /* 0x0000008b8a8b7221 */ /* 0x000fe20000000000 */
[----:B------:R-:W-:-:S04]  /*2c60*/  HFMA2.MMA R131, -RZ, RZ, 0, 4.76837158203125e-07 ;  /* 0x00000008ff837435 */ /* 0x000fc800000001ff */
[----:B------:R-:W-:Y:S01]  /*2c70*/  MOV R130, R139 ;  /* 0x0000008b00827202 */ /* 0x000fe20000000f00 */
[----:B------:R-:W-:-:S07]  /*2c80*/  FADD R140, R137, R134 ;  /* 0x00000086898c7221 */ /* 0x000fce0000000000 */
[----:B------:R-:W-:Y:S05]  /*2c90*/  WARPSYNC.COLLECTIVE R133, `(.L_x_7792) ;  /* 0x0000000085087348 */ /* 0x000fea0003c00000 */
[----:B------:R0:W1:Y:S02]  /*2ca0*/  SHFL.BFLY P0, R134, R130, R131, R132 ;  /* 0x0c00008382867389 */ /* 0x0000640000000084 */
[----:B01----:R-:W-:Y:S01]  /*2cb0*/  ENDCOLLECTIVE ;  /* 0x000000000000791b */ /* 0x003fe20003800000 */
.L_x_7792:
[----:B------:R-:W-:Y:S02]  /*2cc0*/  MOV R130, R140 ;  /* 0x0000008c00827202 */ /* 0x000fe40000000f00 */
[----:B------:R-:W-:-:S07]  /*2cd0*/  MOV R40, R134 ;  /* 0x0000008600287202 */ /* 0x000fce0000000f00 */
[----:B------:R-:W-:Y:S05]  /*2ce0*/  WARPSYNC.COLLECTIVE R133, `(.L_x_7793) ;  /* 0x0000000085087348 */ /* 0x000fea0003c00000 */
[----:B------:R0:W1:Y:S02]  /*2cf0*/  SHFL.BFLY P0, R134, R130, R131, R132 ;  /* 0x0c00008382867389 */ /* 0x0000640000000084 */
[----:B01----:R-:W-:Y:S01]  /*2d00*/  ENDCOLLECTIVE ;  /* 0x000000000000791b */ /* 0x003fe20003800000 */
.L_x_7793:
[----:B------:R-:W-:Y:S01]  /*2d10*/  FADD R40, R139, R40 ;  /* 0x000000288b287221 */ /* 0x000fe20000000000 */
[----:B------:R-:W-:-:S04]  /*2d20*/  HFMA2.MMA R131, -RZ, RZ, 0, 9.5367431640625e-07 ;  /* 0x00000010ff837435 */ /* 0x000fc800000001ff */
[----:B------:R-:W-:Y:S01]  /*2d30*/  MOV R130, R40 ;  /* 0x0000002800827202 */ /* 0x000fe20000000f00 */
[----:B------:R-:W-:-:S07]  /*2d40*/  FADD R129, R140, R134 ;  /* 0x000000868c817221 */ /* 0x000fce0000000000 */
[----:B------:R-:W-:Y:S05]  /*2d50*/  WARPSYNC.COLLECTIVE R133, `(.L_x_7794) ;  /* 0x0000000085087348 */ /* 0x000fea0003c00000 */
[----:B------:R0:W1:Y:S02]  /*2d60*/  SHFL.BFLY P0, R134, R130, R131, R132 ;  /* 0x0c00008382867389 */ /* 0x0000640000000084 */
[----:B01----:R-:W-:Y:S01]  /*2d70*/  ENDCOLLECTIVE ;  /* 0x000000000000791b */ /* 0x003fe20003800000 */
.L_x_7794:
[----:B------:R-:W-:Y:S02]  /*2d80*/  MOV R130, R129 ;  /* 0x0000008100827202 */ /* 0x000fe40000000f00 */
[----:B------:R-:W-:-:S07]  /*2d90*/  MOV R135, R134 ;  /* 0x0000008600877202 */ /* 0x000fce0000000f00 */
[----:B------:R-:W-:Y:S05]  /*2da0*/  WARPSYNC.COLLECTIVE R133, `(.L_x_7795) ;  /* 0x0000000085087348 */ /* 0x000fea0003c00000 */
[----:B------:R0:W1:Y:S02]  /*2db0*/  SHFL.BFLY P0, R134, R130, R131, R132 ;  /* 0x0c00008382867389 */ /* 0x0000640000000084 */
[----:B01----:R-:W-:Y:S01]  /*2dc0*/  ENDCOLLECTIVE ;  /* 0x000000000000791b */ /* 0x003fe20003800000 */
.L_x_7795:
[----:B------:R-:W-:Y:S05]  /*2dd0*/  BRA `(.L_x_7796) ;  /* 0xffffffe800647947 */ /* 0x000fea000383ffff */
.L_x_7797:
        /* <DEDUP_REMOVED lines=10> */
.L_x_8140:


//--------------------- .text._ZN18transformer_engine13normalization28ln_bwd_finalize_tuned_kernelINS0_22Kernel_traits_finalizeILj768EffffjLj1024ELj4ENS0_18Kernel_traits_baseILj768EffffjLj1024EEEEEEEvNS0_20BackwardKernelParamsE --------------------------
	.section	.text._ZN18transformer_engine13normalization28ln_bwd_finalize_tuned_kernelINS0_22Kernel_traits_finalizeILj768EffffjLj1024ELj4ENS0_18Kernel_traits_baseILj768EffffjLj1024EEEEEEEvNS0_20BackwardKernelParamsE,"ax",@progbits
	.align	128
        .global         _ZN18transformer_engine13normalization28ln_bwd_finalize_tuned_kernelINS0_22Kernel_traits_finalizeILj768EffffjLj1024ELj4ENS0_18Kernel_traits_baseILj768EffffjLj1024EEEEEEEvNS0_20BackwardKernelParamsE
        .type           _ZN18transformer_engine13normalization28ln_bwd_finalize_tuned_kernelINS0_22Kernel_traits_finalizeILj768EffffjLj1024ELj4ENS0_18Kernel_traits_baseILj768EffffjLj1024EEEEEEEvNS0_20BackwardKernelParamsE,@function
        .size           _ZN18transformer_engine13normalization28ln_bwd_finalize_tuned_kernelINS0_22Kernel_traits_finalizeILj768EffffjLj1024ELj4ENS0_18Kernel_traits_baseILj768EffffjLj1024EEEEEEEvNS0_20BackwardKernelParamsE,(.L_x_8141 - _ZN18transformer_engine13normalization28ln_bwd_finalize_tuned_kernelINS0_22Kernel_traits_finalizeILj768EffffjLj1024ELj4ENS0_18Kernel_traits_baseILj768EffffjLj1024EEEEEEEvNS0_20BackwardKernelParamsE)
        .other          _ZN18transformer_engine13normalization28ln_bwd_finalize_tuned_kernelINS0_22Kernel_traits_finalizeILj768EffffjLj1024ELj4ENS0_18Kernel_traits_baseILj768EffffjLj1024EEEEEEEvNS0_20BackwardKernelParamsE,@"STO_CUDA_ENTRY STV_DEFAULT"
_ZN18transformer_engine13normalization28ln_bwd_finalize_tuned_kernelINS0_22Kernel_traits_finalizeILj768EffffjLj1024ELj4ENS0_18Kernel_traits_baseILj768EffffjLj1024EEEEEEEvNS0_20BackwardKernelParamsE:
.text._ZN18transformer_engine13normalization28ln_bwd_finalize_tuned_kernelINS0_22Kernel_traits_finalizeILj768EffffjLj1024ELj4ENS0_18Kernel_traits_baseILj768EffffjLj1024EEEEEEEvNS0_20BackwardKernelParamsE:
        /* <DEDUP_REMOVED lines=20> */
.L_x_7809:
        /* <DEDUP_REMOVED lines=28> */
.L_x_7802:
        /* <DEDUP_REMOVED lines=33> */
.L_x_7801:
[----:B------:R-:W-:Y:S05]  /*0510*/  BSYNC B1 ;  /* 0x0000000000017941 */ /* 0x000fea0003800000 */
.L_x_7800:
        /* <DEDUP_REMOVED lines=23> */
.L_x_7804:
[----:B------:R-:W-:Y:S05]  /*0690*/  BSYNC B1 ;  /* 0x0000000000017941 */ /* 0x000fea0003800000 */
.L_x_7803:
        /* <DEDUP_REMOVED lines=11> */
.L_x_7799:
[----:B------:R-:W-:Y:S05]  /*0750*/  BSYNC B0 ;  /* 0x0000000000007941 */ /* 0x000fea0003800000 */
.L_x_7798:
        /* <DEDUP_REMOVED lines=33> */
.L_x_7820:
[----:B------:R-:W-:Y:S01]  /*0970*/  @!P0 SHF.R.U32.HI R11, RZ, 0x3, R0 ;  /* 0x00000003ff0b8819 */ /* 0x000fe20000011600 */
[----:B--2---:R-:W-:Y:S01]  /*0980*/  FADD R13, R8, R13 ;  /* 0x0000000d080d7221 */ /* 0x004fe20000000000 */
[----:B-1----:R-:W-:Y:S02]  /*0990*/  FADD R9, R10, R9 ;  /* 0x000000090a097221 */ /* 0x002fe40000000000 */
[----:B0-----:R-:W-:-:S05]  /*09a0*/  @!P0 LOP3.LUT R8, R11, 0x1ffffffc, RZ, 0xc0, !PT ;  /* 0x1ffffffc0b088812 */ /* 0x001fca00078ec0ff */
[----:B------:R1:W-:Y:S04]  /*09b0*/  @!P0 STS [R8+UR4+0x2000], R13 ;  /* 0x0020000d08008988 */ /* 0x0003e80008000804 */
[----:B------:R1:W-:Y:S02]  /*09c0*/  @!P0 STS [R8+UR4+0x2080], R9 ;  /* 0x0020800908008988 */ /* 0x0003e40008000804 */
.L_x_7805:
        /* <DEDUP_REMOVED lines=16> */
.L_x_7808:
[----:B------:R-:W-:Y:S05]  /*0ad0*/  BSYNC B0 ;  /* 0x0000000000007941 */ /* 0x000fea0003800000 */
.L_x_7807:
[C---:B------:R-:W-:Y:S02]  /*0ae0*/  ISETP.GT.U32.AND P0, PT, R5.reuse, -0x301, PT ;  /* 0xfffffcff0500780c */ /* 0x040fe40003f04070 */
[----:B------:R-:W-:Y:S02]  /*0af0*/  IADD3 R5, R5, 0x300, RZ ;  /* 0x0000030005057810 */ /* 0x000fe40007ffe0ff */
[----:B------:R-:W-:-:S09]  /*0b00*/  IADD3 R6, R6, 0x180, RZ ;  /* 0x0000018006067810 */ /* 0x000fd20007ffe0ff */
[----:B------:R-:W-:Y:S05]  /*0b10*/  @P0 BRA `(.L_x_7809) ;  /* 0xfffffff400880947 */ /* 0x000fea000383ffff */
[----:B------:R-:W-:Y:S05]  /*0b20*/  EXIT ;  /* 0x000000000000794d */ /* 0x000fea0003800000 */
.L_x_7806:
[----:B------:R-:W-:Y:S01]  /*0b30*/  HFMA2.MMA R18, -RZ, RZ, 0, 5.9604644775390625e-08 ;  /* 0x00000001ff127435 */ /* 0x000fe200000001ff */
[----:B0-----:R-:W-:Y:S01]  /*0b40*/  IMAD.MOV.U32 R19, RZ, RZ, R10 ;  /* 0x000000ffff137224 */ /* 0x001fe200078e000a */
[----:B------:R-:W-:Y:S02]  /*0b50*/  MOV R21, 0x1f ;  /* 0x0000001f00157802 */ /* 0x000fe40000000f00 */
[----:B------:R-:W-:-:S07]  /*0b60*/  MOV R16, 0xffffffff ;  /* 0xffffffff00107802 */ /* 0x000fce0000000f00 */
[----:B-12---:R-:W-:Y:S05]  /*0b70*/  WARPSYNC.COLLECTIVE R16, `(.L_x_7810) ;  /* 0x0000000010087348 */ /* 0x006fea0003c00000 */
[----:B------:R0:W3:Y:S02]  /*0b80*/  SHFL.BFLY P1, R17, R19, R18, R21 ;  /* 0x0c00001213117389 */ /* 0x0000e40000020015 */
[----:B0123--:R-:W-:Y:S01]  /*0b90*/  ENDCOLLECTIVE ;  /* 0x000000000000791b */ /* 0x00ffe20003800000 */
.L_x_7810:
[----:B------:R-:W-:Y:S01]  /*0ba0*/  HFMA2.MMA R18, -RZ, RZ, 0, 1.1920928955078125e-07 ;  /* 0x00000002ff127435 */ /* 0x000fe200000001ff */
[----:B------:R-:W-:-:S04]  /*0bb0*/  IMAD.MOV.U32 R9, RZ, RZ, R17 ;  /* 0x000000ffff097224 */ /* 0x000fc800078e0011 */
[----:B------:R-:W-:-:S05]  /*0bc0*/  FADD R9, R10, R9 ;  /* 0x000000090a097221 */ /* 0x000fca0000000000 */
[----:B------:R-:W-:-:S07]  /*0bd0*/  MOV R19, R9 ;  /* 0x0000000900137202 */ /* 0x000fce0000000f00 */
[----:B------:R-:W-:Y:S05]  /*0be0*/  WARPSYNC.COLLECTIVE R16, `(.L_x_7811) ;  /* 0x0000000010087348 */ /* 0x000fea0003c00000 */
[----:B------:R0:W1:Y:S02]  /*0bf0*/  SHFL.BFLY P1, R17, R19, R18, R21 ;  /* 0x0c00001213117389 */ /* 0x0000640000020015 */
[----:B01----:R-:W-:Y:S01]  /*0c00*/  ENDCOLLECTIVE ;  /* 0x000000000000791b */ /* 0x003fe20003800000 */
.L_x_7811:
[----:B------:R-:W-:Y:S01]  /*0c10*/  HFMA2.MMA R18, -RZ, RZ, 0, 2.384185791015625e-07 ;  /* 0x00000004ff127435 */ /* 0x000fe200000001ff */
[----:B------:R-:W-:-:S05]  /*0c20*/  MOV R12, R17 ;  /* 0x00000011000c7202 */ /* 0x000fca0000000f00 */
[----:B------:R-:W-:-:S04]  /*0c30*/  FADD R12, R9, R12 ;  /* 0x0000000c090c7221 */ /* 0x000fc80000000000 */
[----:B------:R-:W-:-:S07]  /*0c40*/  IMAD.MOV.U32 R19, RZ, RZ, R12 ;  /* 0x000000ffff137224 */ /* 0x000fce00078e000c */
[----:B------:R-:W-:Y:S05]  /*0c50*/  WARPSYNC.COLLECTIVE R16, `(.L_x_7812) ;  /* 0x0000000010087348 */ /* 0x000fea0003c00000 */
[----:B------:R0:W1:Y:S02]  /*0c60*/  SHFL.BFLY P1, R17, R19, R18, R21 ;  /* 0x0c00001213117389 */ /* 0x0000640000020015 */
[----:B01----:R-:W-:Y:S01]  /*0c70*/  ENDCOLLECTIVE ;  /* 0x000000000000791b */ /* 0x003fe20003800000 */
.L_x_7812:
[----:B------:R-:W-:Y:S01]  /*0c80*/  IMAD.MOV.U32 R18, RZ, RZ, 0x8 ;  /* 0x00000008ff127424 */ /* 0x000fe200078e00ff */
[----:B------:R-:W-:-:S05]  /*0c90*/  MOV R11, R17 ;  /* 0x00000011000b7202 */ /* 0x000fca0000000f00 */
[----:B------:R-:W-:-:S05]  /*0ca0*/  FADD R11, R12, R11 ;  /* 0x0000000b0c0b7221 */ /* 0x000fca0000000000 */
[----:B------:R-:W-:-:S07]  /*0cb0*/  MOV R19, R11 ;  /* 0x0000000b00137202 */ /* 0x000fce0000000f00 */
[----:B------:R-:W-:Y:S05]  /*0cc0*/  WARPSYNC.COLLECTIVE R16, `(.L_x_7813) ;  /* 0x0000000010087348 */ /* 0x000fea0003c00000 */
[----:B------:R0:W1:Y:S02]  /*0cd0*/  SHFL.BFLY P1, R17, R19, R18, R21 ;  /* 0x0c00001213117389 */ /* 0x0000640000020015 */
[----:B01----:R-:W-:Y:S01]  /*0ce0*/  ENDCOLLECTIVE ;  /* 0x000000000000791b */ /* 0x003fe20003800000 */
.L_x_7813:
[----:B------:R-:W-:Y:S01]  /*0cf0*/  HFMA2.MMA R18, -RZ, RZ, 0, 9.5367431640625e-07 ;  /* 0x00000010ff127435 */ /* 0x000fe200000001ff */
[----:B------:R-:W-:-:S05]  /*0d00*/  MOV R10, R17 ;  /* 0x00000011000a7202 */ /* 0x000fca0000000f00 */
[----:B------:R-:W-:-:S05]  /*0d10*/  FADD R10, R11, R10 ;  /* 0x0000000a0b0a7221 */ /* 0x000fca0000000000 */
[----:B------:R-:W-:-:S07]  /*0d20*/  MOV R19, R10 ;  /* 0x0000000a00137202 */ /* 0x000fce0000000f00 */
[----:B------:R-:W-:Y:S05]  /*0d30*/  WARPSYNC.COLLECTIVE R16, `(.L_x_7814) ;  /* 0x0000000010087348 */ /* 0x000fea0003c00000 */
[----:B------:R0:W1:Y:S02]  /*0d40*/  SHFL.BFLY P1, R17, R19, R18, R21 ;  /* 0x0c00001213117389 */ /* 0x0000640000020015 */
[----:B01----:R-:W-:Y:S01]  /*0d50*/  ENDCOLLECTIVE ;  /* 0x000000000000791b */ /* 0x003fe20003800000 */
.L_x_7814:
[----:B------:R-:W-:Y:S01]  /*0d60*/  HFMA2.MMA R18, -RZ, RZ, 0, 5.9604644775390625e-08 ;  /* 0x00000001ff127435 */ /* 0x000fe200000001ff */
[----:B------:R-:W-:Y:S01]  /*0d70*/  MOV R19, R8 ;  /* 0x0000000800137202 */ /* 0x000fe20000000f00 */
[----:B------:R-:W-:-:S09]  /*0d80*/  IMAD.MOV.U32 R9, RZ, RZ, R17 ;  /* 0x000000ffff097224 */ /* 0x000fd200078e0011 */
[----:B------:R-:W-:Y:S05]  /*0d90*/  WARPSYNC.COLLECTIVE R16, `(.L_x_7815) ;  /* 0x0000000010087348 */ /* 0x000fea0003c00000 */
[----:B------:R0:W1:Y:S02]  /*0da0*/  SHFL.BFLY P1, R17, R19, R18, R21 ;  /* 0x0c00001213117389 */ /* 0x0000640000020015 */
[----:B01----:R-:W-:Y:S01]  /*0db0*/  ENDCOLLECTIVE ;  /* 0x000000000000791b */ /* 0x003fe20003800000 */
.L_x_7815:
[----:B------:R-:W-:Y:S01]  /*0dc0*/  HFMA2.MMA R18, -RZ, RZ, 0, 1.1920928955078125e-07 ;  /* 0x00000002ff127435 */ /* 0x000fe200000001ff */
[----:B------:R-:W-:-:S05]  /*0dd0*/  MOV R11, R17 ;  /* 0x00000011000b7202 */ /* 0x000fca0000000f00 */
[----:B------:R-:W-:-:S04]  /*0de0*/  FADD R13, R8, R11 ;  /* 0x0000000b080d7221 */ /* 0x000fc80000000000 */
[----:B------:R-:W-:-:S07]  /*0df0*/  IMAD.MOV.U32 R19, RZ, RZ, R13 ;  /* 0x000000ffff137224 */ /* 0x000fce00078e000d */
[----:B------:R-:W-:Y:S05]  /*0e00*/  WARPSYNC.COLLECTIVE R16, `(.L_x_7816) ;  /* 0x0000000010087348 */ /* 0x000fea0003c00000 */
[----:B------:R0:W1:Y:S02]  /*0e10*/  SHFL.BFLY P1, R17, R19, R18, R21 ;  /* 0x0c00001213117389 */ /* 0x0000640000020015 */
[----:B01----:R-:W-:Y:S01]  /*0e20*/  ENDCOLLECTIVE ;  /* 0x000000000000791b */ /* 0x003fe20003800000 */
.L_x_7816:
[----:B------:R-:W-:Y:S01]  /*0e30*/  IMAD.MOV.U32 R18, RZ, RZ, 0x4 ;  /* 0x00000004ff127424 */ /* 0x000fe200078e00ff */
[----:B------:R-:W-:-:S05]  /*0e40*/  MOV R14, R17 ;  /* 0x00000011000e7202 */ /* 0x000fca0000000f00 */
[----:B------:R-:W-:-:S05]  /*0e50*/  FADD R14, R13, R14 ;  /* 0x0000000e0d0e7221 */ /* 0x000fca0000000000 */
[----:B------:R-:W-:-:S07]  /*0e60*/  MOV R19, R14 ;  /* 0x0000000e00137202 */ /* 0x000fce0000000f00 */
[----:B------:R-:W-:Y:S05]  /*0e70*/  WARPSYNC.COLLECTIVE R16, `(.L_x_7817) ;  /* 0x0000000010087348 */ /* 0x000fea0003c00000 */
[----:B------:R0:W1:Y:S02]  /*0e80*/  SHFL.BFLY P1, R17, R19, R18, R21 ;  /* 0x0c00001213117389 */ /* 0x0000640000020015 */
[----:B01----:R-:W-:Y:S01]  /*0e90*/  ENDCOLLECTIVE ;  /* 0x000000000000791b */ /* 0x003fe20003800000 */
.L_x_7817:
[----:B------:R-:W-:Y:S01]  /*0ea0*/  HFMA2.MMA R18, -RZ, RZ, 0, 4.76837158203125e-07 ;  /* 0x00000008ff127435 */ /* 0x000fe200000001ff */
[----:B------:R-:W-:-:S05]  /*0eb0*/  MOV R15, R17 ;  /* 0x00000011000f7202 */ /* 0x000fca0000000f00 */
[----:B------:R-:W-:-:S05]  /*0ec0*/  FADD R15, R14, R15 ;  /* 0x0000000f0e0f7221 */ /* 0x000fca0000000000 */
[----:B------:R-:W-:-:S07]  /*0ed0*/  MOV R19, R15 ;  /* 0x0000000f00137202 */ /* 0x000fce0000000f00 */
[----:B------:R-:W-:Y:S05]  /*0ee0*/  WARPSYNC.COLLECTIVE R16, `(.L_x_7818) ;  /* 0x0000000010087348 */ /* 0x000fea0003c00000 */
[----:B------:R0:W1:Y:S02]  /*0ef0*/  SHFL.BFLY P1, R17, R19, R18, R21 ;  /* 0x0c00001213117389 */ /* 0x0000640000020015 */
[----:B01----:R-:W-:Y:S01]  /*0f00*/  ENDCOLLECTIVE ;  /* 0x000000000000791b */ /* 0x003fe20003800000 */
.L_x_7818:
[----:B------:R-:W-:Y:S01]  /*0f10*/  HFMA2.MMA R18, -RZ, RZ, 0, 9.5367431640625e-07 ;  /* 0x00000010ff127435 */ /* 0x000fe200000001ff */
[----:B------:R-:W-:-:S04]  /*0f20*/  IMAD.MOV.U32 R8, RZ, RZ, R17 ;  /* 0x000000ffff087224 */ /* 0x000fc800078e0011 */
[----:B------:R-:W-:-:S05]  /*0f30*/  FADD R8, R15, R8 ;  /* 0x000000080f087221 */ /* 0x000fca0000000000 */
[----:B------:R-:W-:-:S07]  /*0f40*/  MOV R19, R8 ;  /* 0x0000000800137202 */ /* 0x000fce0000000f00 */
[----:B------:R-:W-:Y:S05]  /*0f50*/  WARPSYNC.COLLECTIVE R16, `(.L_x_7819) ;  /* 0x0000000010087348 */ /* 0x000fea0003c00000 */
[----:B------:R0:W1:Y:S02]  /*0f60*/  SHFL.BFLY P1, R17, R19, R18, R21 ;  /* 0x0c00001213117389 */ /* 0x0000640000020015 */
[----:B01----:R-:W-:Y:S01]  /*0f70*/  ENDCOLLECTIVE ;  /* 0x000000000000791b */ /* 0x003fe20003800000 */
.L_x_7819:
[----:B------:R-:W-:Y:S01]  /*0f80*/  MOV R13, R17 ;  /* 0x00000011000d7202 */ /* 0x000fe20000000f00 */
[----:B------:R-:W-:Y:S06]  /*0f90*/  BRA `(.L_x_7820) ;  /* 0xfffffff800747947 */ /* 0x000fec000383ffff */
.L_x_7821:
        /* <DEDUP_REMOVED lines=14> */
.L_x_8141:


//--------------------- .text._ZN18transformer_engine13normalization19ln_bwd_tuned_kernelINS0_13Kernel_traitsIffffjLj768ELj1ELj4ELj1ELj16ENS0_18Kernel_traits_baseILj768EffffjLj128EEEEEEEvNS0_20BackwardKernelParamsE --------------------------
	.section	.text._ZN18transformer_engine13normalization19ln_bwd_tuned_kernelINS0_13Kernel_traitsIffffjLj768ELj1ELj4ELj1ELj16ENS0_18Kernel_traits_baseILj768EffffjLj128EEEEEEEvNS0_20BackwardKernelParamsE,"ax",@progbits
	.align	128
        .global         _ZN18transformer_engine13normalization19ln_bwd_tuned_kernelINS0_13Kernel_traitsIffffjLj768ELj1ELj4ELj1ELj16ENS0_18Kernel_traits_baseILj768EffffjLj128EEEEEEEvNS0_20BackwardKernelParamsE
        .type           _ZN18transformer_engine13normalization19ln_bwd_tuned_kernelINS0_13Kernel_traitsIffffjLj768ELj1ELj4ELj1ELj16ENS0_18Kernel_traits_baseILj768EffffjLj128EEEEEEEvNS0_20BackwardKernelParamsE,@function
        .size           _ZN18transformer_engine13normalization19ln_bwd_tuned_kernelINS0_13Kernel_traitsIffffjLj768ELj1ELj4ELj1ELj16ENS0_18Kernel_traits_baseILj768EffffjLj128EEEEEEEvNS0_20BackwardKernelParamsE,(.L_x_8142 - _ZN18transformer_engine13normalization19ln_bwd_tuned_kernelINS0_13Kernel_traitsIffffjLj768ELj1ELj4ELj1ELj16ENS0_18Kernel_traits_baseILj768EffffjLj128EEEEEEEvNS0_20BackwardKernelParamsE)
        .other          _ZN18transformer_engine13normalization19ln_bwd_tuned_kernelINS0_13Kernel_traitsIffffjLj768ELj1ELj4ELj1ELj16ENS0_18Kernel_traits_baseILj768EffffjLj128EEEEEEEvNS0_20BackwardKernelParamsE,@"STO_CUDA_ENTRY STV_DEFAULT"
_ZN18transformer_engine13normalization19ln_bwd_tuned_kernelINS0_13Kernel_traitsIffffjLj768ELj1ELj4ELj1ELj16ENS0_18Kernel_traits_baseILj768EffffjLj128EEEEEEEvNS0_20BackwardKernelParamsE:
.text._ZN18transformer_engine13normalization19ln_bwd_tuned_kernelINS0_13Kernel_traitsIffffjLj768ELj1ELj4ELj1ELj16ENS0_18Kernel_traits_baseILj768EffffjLj128EEEEEEEvNS0_20BackwardKernelParamsE:
        /* <DEDUP_REMOVED lines=46> */
[----:B------:R-:W-:Y:S01]  /*02e0*/  BSSY B1, `(.L_x_7824) ;  /* 0x0000173000017945 */ /* 0x000fe20003800000 */
[----:B------:R-:W-:Y:S01]  /*02f0*/  HFMA2.MMA R124, -RZ, RZ, 0, 0 ;  /* 0x00000000ff7c7435 */ /* 0x000fe200000001ff */
[----:B------:R-:W-:-:S02]  /*0300*/  FSEL R100, RZ, 1, !P0 ;  /* 0x3f800000ff647808 */ /* 0x000fc40004000000 */
[----:B------:R-:W-:Y:S02]  /*0310*/  CS2R R30, SRZ ;  /* 0x00000000001e7805 */ /* 0x000fe4000001ff00 */
[----:B------:R-:W-:Y:S02]  /*0320*/  MOV R81, RZ ;  /* 0x000000ff00517202 */ /* 0x000fe40000000f00 */
[----:B------:R-:W-:Y:S02]  /*0330*/  CS2R R28, SRZ ;  /* 0x00000000001c7805 */ /* 0x000fe4000001ff00 */
[----:B------:R-:W-:Y:S01]  /*0340*/  CS2R R84, SRZ ;  /* 0x0000000000547805 */ /* 0x000fe2000001ff00 */
[----:B0-----:R-:W-:Y:S01]  /*0350*/  HFMA2.MMA R2, -RZ, RZ, 0, 0 ;  /* 0x00000000ff027435 */ /* 0x001fe200000001ff */
[----:B------:R-:W-:Y:S02]  /*0360*/  CS2R R88, SRZ ;  /* 0x0000000000587805 */ /* 0x000fe4000001ff00 */
[----:B------:R-:W-:-:S02]  /*0370*/  CS2R R92, SRZ ;  /* 0x00000000005c7805 */ /* 0x000fc4000001ff00 */
[----:B------:R-:W-:Y:S02]  /*0380*/  CS2R R96, SRZ ;  /* 0x0000000000607805 */ /* 0x000fe4000001ff00 */
[----:B------:R-:W-:Y:S02]  /*0390*/  MOV R0, RZ ;  /* 0x000000ff00007202 */ /* 0x000fe40000000f00 */
[----:B------:R-:W-:Y:S02]  /*03a0*/  CS2R R86, SRZ ;  /* 0x0000000000567805 */ /* 0x000fe4000001ff00 */
        /* <DEDUP_REMOVED lines=39> */
.L_x_7826:
[----:B------:R-:W0:Y:S01]  /*0620*/  LDC.64 R132, c[0x0][0x228] ;  /* 0x00008a00ff847b82 */ /* 0x000e220000000a00 */
[----:B--2---:R-:W-:-:S07]  /*0630*/  IMAD R131, R99, 0xc0, R80 ;  /* 0x000000c063837824 */ /* 0x004fce00078e0250 */
[----:B------:R-:W1:Y:S08]  /*0640*/  LDC.64 R72, c[0x0][0x220] ;  /* 0x00008800ff487b82 */ /* 0x000e700000000a00 */
[----:B------:R-:W2:Y:S08]  /*0650*/  LDC.64 R54, c[0x0][0x230] ;  /* 0x00008c00ff367b82 */ /* 0x000eb00000000a00 */
[----:B------:R-:W3:Y:S01]  /*0660*/  LDC.64 R76, c[0x0][0x258] ;  /* 0x00009600ff4c7b82 */ /* 0x000ee20000000a00 */
[----:B0-----:R-:W-:Y:S01]  /*0670*/  IMAD.WIDE R132, R99, 0x4, R132 ;  /* 0x0000000463847825 */ /* 0x001fe200078e0284 */
[----:B------:R-:W-:-:S02]  /*0680*/  IADD3 R130, R131, 0x20, RZ ;  /* 0x0000002083827810 */ /* 0x000fc40007ffe0ff */
[----:B------:R-:W-:-:S03]  /*0690*/  IADD3 R129, R131, 0x40, RZ ;  /* 0x0000004083817810 */ /* 0x000fc60007ffe0ff */
[----:B------:R-:W4:Y:S01]  /*06a0*/  LDG.E R132, desc[UR4][R132.64] ;  /* 0x0000000484847981 */ /* 0x000f22000c1e1900 */
[----:B-1----:R-:W-:-:S04]  /*06b0*/  IMAD.WIDE.U32 R32, R131, 0x10, R72 ;  /* 0x0000001083207825 */ /* 0x002fc800078e0048 */
[C---:B------:R-:W-:Y:S02]  /*06c0*/  IMAD.WIDE.U32 R40, R130.reuse, 0x10, R72 ;  /* 0x0000001082287825 */ /* 0x040fe400078e0048 */
[----:B------:R-:W4:Y:S02]  /*06d0*/  LDG.E.128 R32, desc[UR4][R32.64] ;  /* 0x0000000420207981 */ /* 0x000f24000c1e1d00 */
[----:B--2---:R-:W-:Y:S01]  /*06e0*/  IMAD.WIDE R54, R99, 0x4, R54 ;  /* 0x0000000463367825 */ /* 0x004fe200078e0236 */
[----:B------:R-:W-:Y:S01]  /*06f0*/  IADD3 R128, R131, 0x60, RZ ;  /* 0x0000006083807810 */ /* 0x000fe20007ffe0ff */
[----:B------:R-:W2:Y:S02]  /*0700*/  LDG.E.128 R40, desc[UR4][R40.64] ;  /* 0x0000000428287981 */ /* 0x000ea4000c1e1d00 */
[----:B------:R-:W-:Y:S02]  /*0710*/  IMAD.WIDE.U32 R48, R129, 0x10, R72 ;  /* 0x0000001081307825 */ /* 0x000fe400078e0048 */
[----:B------:R-:W5:Y:S02]  /*0720*/  LDG.E R125, desc[UR4][R54.64] ;  /* 0x00000004367d7981 */ /* 0x000f64000c1e1900 */
[----:B---3--:R-:W-:-:S02]  /*0730*/  IMAD.WIDE.U32 R44, R130, 0x10, R76 ;  /* 0x00000010822c7825 */ /* 0x008fc400078e004c */
[----:B------:R-:W3:Y:S02]  /*0740*/  LDG.E.128 R48, desc[UR4][R48.64] ;  /* 0x0000000430307981 */ /* 0x000ee4000c1e1d00 */
[----:B------:R-:W-:Y:S02]  /*0750*/  IMAD.WIDE.U32 R56, R128, 0x10, R72 ;  /* 0x0000001080387825 */ /* 0x000fe400078e0048 */
[----:B------:R-:W3:Y:S02]  /*0760*/  LDG.E.128 R44, desc[UR4][R44.64] ;  /* 0x000000042c2c7981 */ /* 0x000ee4000c1e1d00 */
[--C-:B------:R-:W-:Y:S02]  /*0770*/  IMAD.WIDE.U32 R36, R131, 0x10, R76.reuse ;  /* 0x0000001083247825 */ /* 0x100fe400078e004c */
[----:B------:R-:W3:Y:S02]  /*0780*/  LDG.E.128 R56, desc[UR4][R56.64] ;  /* 0x0000000438387981 */ /* 0x000ee4000c1e1d00 */
[----:B------:R-:W-:-:S02]  /*0790*/  IMAD.WIDE.U32 R52, R129, 0x10, R76 ;  /* 0x0000001081347825 */ /* 0x000fc400078e004c */
[----:B------:R-:W3:Y:S02]  /*07a0*/  LDG.E.128 R36, desc[UR4][R36.64] ;  /* 0x0000000424247981 */ /* 0x000ee4000c1e1d00 */
[----:B------:R-:W-:Y:S02]  /*07b0*/  IMAD.WIDE.U32 R60, R128, 0x10, R76 ;  /* 0x00000010803c7825 */ /* 0x000fe400078e004c */
[----:B------:R-:W3:Y:S01]  /*07c0*/  LDG.E.128 R52, desc[UR4][R52.64] ;  /* 0x0000000434347981 */ /* 0x000ee2000c1e1d00 */
[----:B------:R-:W-:-:S03]  /*07d0*/  IADD3 R127, R131, 0x80, RZ ;  /* 0x00000080837f7810 */ /* 0x000fc60007ffe0ff */
[----:B------:R-:W3:Y:S02]  /*07e0*/  LDG.E.128 R60, desc[UR4][R60.64] ;  /* 0x000000043c3c7981 */ /* 0x000ee4000c1e1d00 */
[----:B------:R-:W-:-:S06]  /*07f0*/  IMAD.WIDE.U32 R64, R127, 0x10, R72 ;  /* 0x000000107f407825 */ /* 0x000fcc00078e0048 */
        /* <DEDUP_REMOVED lines=8> */
[----:B------:R-:W-:Y:S01]  /*0880*/  UMOV UR6, 0xffffffff ;  /* 0xffffffff00067882 */ /* 0x000fe20000000000 */
[--C-:B----4-:R-:W-:Y:S01]  /*0890*/  FADD R32, R32, -R132.reuse ;  /* 0x8000008420207221 */ /* 0x110fe20000000000 */
[--C-:B------:R-:W-:Y:S01]  /*08a0*/  FADD R134, R33, -R132.reuse ;  /* 0x8000008421867221 */ /* 0x100fe20000000000 */
[--C-:B------:R-:W-:Y:S01]  /*08b0*/  FADD R34, R34, -R132.reuse ;  /* 0x8000008422227221 */ /* 0x100fe20000000000 */
[----:B------:R-:W-:Y:S01]  /*08c0*/  FADD R136, R35, -R132 ;  /* 0x8000008423887221 */ /* 0x000fe20000000000 */
[----:B--2---:R-:W-:Y:S01]  /*08d0*/  FADD R40, -R132, R40 ;  /* 0x0000002884287221 */ /* 0x004fe20000000100 */
[----:B-----5:R-:W-:Y:S01]  /*08e0*/  FMUL R3, R32, R125 ;  /* 0x0000007d20037220 */ /* 0x020fe20000400000 */
[C---:B------:R-:W-:Y:S01]  /*08f0*/  FMUL R32, R125.reuse, R134 ;  /* 0x000000867d207220 */ /* 0x040fe20000400000 */
[C---:B------:R-:W-:Y:S01]  /*0900*/  FADD R134, -R132.reuse, R41 ;  /* 0x0000002984867221 */ /* 0x040fe20000000100 */
[C---:B------:R-:W-:Y:S01]  /*0910*/  FMUL R33, R125.reuse, R34 ;  /* 0x000000227d217220 */ /* 0x040fe20000400000 */
[C---:B------:R-:W-:Y:S01]  /*0920*/  FMUL R40, R125.reuse, R40 ;  /* 0x000000287d287220 */ /* 0x040fe20000400000 */
[C---:B------:R-:W-:Y:S01]  /*0930*/  FMUL R34, R125.reuse, R136 ;  /* 0x000000887d227220 */ /* 0x040fe20000400000 */
[C---:B------:R-:W-:Y:S01]  /*0940*/  FADD R42, -R132.reuse, R42 ;  /* 0x0000002a842a7221 */ /* 0x040fe20000000100 */
[----:B------:R-:W-:Y:S01]  /*0950*/  FMUL R35, R125, R134 ;  /* 0x000000867d237220 */ /* 0x000fe20000400000 */
[C---:B---3--:R-:W-:Y:S01]  /*0960*/  FADD R48, -R132.reuse, R48 ;  /* 0x0000003084307221 */ /* 0x048fe20000000100 */
[C---:B------:R-:W-:Y:S01]  /*0970*/  FADD R136, -R132.reuse, R43 ;  /* 0x0000002b84887221 */ /* 0x040fe20000000100 */
[----:B------:R-:W-:Y:S01]  /*0980*/  FADD R134, -R132, R49 ;  /* 0x0000003184867221 */ /* 0x000fe20000000100 */
[----:B------:R-:W-:Y:S01]  /*0990*/  FADD R89, R44, R89 ;  /* 0x000000592c597221 */ /* 0x000fe20000000000 */
[-C--:B------:R-:W-:Y:S01]  /*09a0*/  FFMA R91, R40, R44.reuse, R91 ;  /* 0x0000002c285b7223 */ /* 0x080fe2000000005b */
[----:B------:R-:W-:Y:S01]  /*09b0*/  FMUL R43, R119, R44 ;  /* 0x0000002c772b7220 */ /* 0x000fe20000400000 */
[----:B------:R-:W-:Y:S01]  /*09c0*/  FADD R88, R45, R88 ;  /* 0x000000582d587221 */ /* 0x000fe20000000000 */
[----:B------:R-:W-:Y:S01]  /*09d0*/  FMUL R41, R125, R42 ;  /* 0x0000002a7d297220 */ /* 0x000fe20000400000 */
[----:B------:R-:W-:Y:S01]  /*09e0*/  FFMA R90, R45, R35, R90 ;  /* 0x000000232d5a7223 */ /* 0x000fe2000000005a */
[----:B------:R-:W-:Y:S01]  /*09f0*/  FMUL R44, R118, R45 ;  /* 0x0000002d762c7220 */ /* 0x000fe20000400000 */
[C---:B------:R-:W-:Y:S01]  /*0a00*/  FMUL R48, R125.reuse, R48 ;  /* 0x000000307d307220 */ /* 0x040fe20000400000 */
[C---:B------:R-:W-:Y:S01]  /*0a10*/  FMUL R42, R125.reuse, R136 ;  /* 0x000000887d2a7220 */ /* 0x040fe20000400000 */
[C---:B------:R-:W-:Y:S01]  /*0a20*/  FADD R50, -R132.reuse, R50 ;  /* 0x0000003284327221 */ /* 0x040fe20000000100 */
[----:B------:R-:W-:Y:S01]  /*0a30*/  FMUL R45, R125, R134 ;  /* 0x000000867d2d7220 */ /* 0x000fe20000400000 */
[----:B------:R-:W-:Y:S01]  /*0a40*/  FADD R56, -R132, R56 ;  /* 0x0000003884387221 */ /* 0x000fe20000000100 */
[----:B------:R-:W-:Y:S01]  /*0a50*/  FADD R97, R36, R97 ;  /* 0x0000006124617221 */ /* 0x000fe20000000000 */
[-C--:B------:R-:W-:Y:S01]  /*0a60*/  FFMA R124, R3, R36.reuse, R124 ;  /* 0x00000024037c7223 */ /* 0x080fe2000000007c */
[C---:B------:R-:W-:Y:S01]  /*0a70*/  FADD R136, -R132.reuse, R51 ;  /* 0x0000003384887221 */ /* 0x040fe20000000100 */
[C---:B------:R-:W-:Y:S01]  /*0a80*/  FADD R134, -R132.reuse, R57 ;  /* 0x0000003984867221 */ /* 0x040fe20000000100 */
[----:B------:R-:W-:Y:S01]  /*0a90*/  FMUL R36, R123, R36 ;  /* 0x000000247b247220 */ /* 0x000fe20000400000 */
        /* <DEDUP_REMOVED lines=9> */
[C---:B------:R-:W-:Y:S01]  /*0b30*/  FADD R96, R37.reuse, R96 ;  /* 0x0000006025607221 */ /* 0x040fe20000000000 */
[----:B------:R-:W-:Y:S01]  /*0b40*/  FFMA R98, R37, R32, R98 ;  /* 0x0000002025627223 */ /* 0x000fe20000000062 */
[C---:B------:R-:W-:Y:S01]  /*0b50*/  FMUL R50, R125.reuse, R136 ;  /* 0x000000887d327220 */ /* 0x040fe20000400000 */
[C---:B------:R-:W-:Y:S01]  /*0b60*/  FMUL R53, R125.reuse, R134 ;  /* 0x000000867d357220 */ /* 0x040fe20000400000 */
[----:B------:R-:W-:Y:S01]  /*0b70*/  FMUL R37, R122, R37 ;  /* 0x000000257a257220 */ /* 0x000fe20000400000 */
[----:B------:R-:W-:Y:S01]  /*0b80*/  FADD R136, -R132, R59 ;  /* 0x0000003b84887221 */ /* 0x000fe20000000100 */
[----:B------:R-:W-:Y:S01]  /*0b90*/  FMUL R58, R125, R58 ;  /* 0x0000003a7d3a7220 */ /* 0x000fe20000400000 */
[----:B------:R-:W-:Y:S01]  /*0ba0*/  FADD R134, RZ, R36 ;  /* 0x00000024ff867221 */ /* 0x000fe20000000000 */
[----:B------:R-:W-:Y:S01]  /*0bb0*/  FFMA R59, R3, R36, RZ ;  /* 0x00000024033b7223 */ /* 0x000fe200000000ff */
[----:B------:R-:W-:Y:S01]  /*0bc0*/  FADD R25, R60, R25 ;  /* 0x000000193c197221 */ /* 0x000fe20000000000 */
[-C--:B------:R-:W-:Y:S01]  /*0bd0*/  FFMA R9, R56, R60.reuse, R9 ;  /* 0x0000003c38097223 */ /* 0x080fe20000000009 */
[----:B------:R-:W-:Y:S01]  /*0be0*/  FMUL R57, R111, R60 ;  /* 0x0000003c6f397220 */ /* 0x000fe20000400000 */
[C---:B------:R-:W-:Y:S01]  /*0bf0*/  FADD R93, R38.reuse, R93 ;  /* 0x0000005d265d7221 */ /* 0x040fe20000000000 */
[----:B------:R-:W-:Y:S01]  /*0c00*/  FFMA R95, R38, R33, R95 ;  /* 0x00000021265f7223 */ /* 0x000fe2000000005f */
[C---:B------:R-:W-:Y:S01]  /*0c10*/  FADD R20, R61.reuse, R20 ;  /* 0x000000143d147221 */ /* 0x040fe20000000000 */
[----:B------:R-:W-:Y:S01]  /*0c20*/  FFMA R4, R61, R53, R4 ;  /* 0x000000353d047223 */ /* 0x000fe20000000004 */
[----:B------:R-:W-:Y:S01]  /*0c30*/  FMUL R60, R110, R61 ;  /* 0x0000003d6e3c7220 */ /* 0x000fe20000400000 */
[----:B------:R-:W-:Y:S01]  /*0c40*/  FMUL R38, R121, R38 ;  /* 0x0000002679267220 */ /* 0x000fe20000400000 */
        /* <DEDUP_REMOVED lines=28> */
[C---:B------:R-:W-:Y:S01]  /*0e10*/  FADD R138, -R132.reuse, R65 ;  /* 0x00000041848a7221 */ /* 0x040fe20000000100 */
[----:B------:R-:W-:Y:S01]  /*0e20*/  FADD R134, R63, R46 ;  /* 0x0000002e3f867221 */ /* 0x000fe20000000000 */
[----:B------:R-:W-:Y:S01]  /*0e30*/  FFMA R65, R41, R46, R66 ;  /* 0x0000002e29417223 */ /* 0x000fe20000000042 */
[----:B------:R-:W-:-:S02]  /*0e40*/  FADD R142, -R132, R67 ;  /* 0x00000043848e7221 */ /* 0x000fc40000000100 */
        /* <DEDUP_REMOVED lines=18> */
[C---:B------:R-:W-:Y:S01]  /*0f70*/  FMUL R66, R125.reuse, R140 ;  /* 0x0000008c7d427220 */ /* 0x040fe20000400000 */
[----:B------:R-:W-:Y:S01]  /*0f80*/  FMUL R67, R125, R142 ;  /* 0x0000008e7d437220 */ /* 0x000fe20000400000 */
[----:B------:R-:W-:Y:S01]  /*0f90*/  FADD R135, R136, R57 ;  /* 0x0000003988877221 */ /* 0x000fe20000000000 */
[----:B------:R-:W-:Y:S01]  /*0fa0*/  FADD R29, R68, R29 ;  /* 0x0000001d441d7221 */ /* 0x000fe20000000000 */
[-C--:B------:R-:W-:Y:S01]  /*0fb0*/  FFMA R13, R64, R68.reuse, R13 ;  /* 0x00000044400d7223 */ /* 0x080fe2000000000d */
[----:B------:R-:W-:Y:S01]  /*0fc0*/  FMUL R63, R107, R68 ;  /* 0x000000446b3f7220 */ /* 0x000fe20000400000 */
[----:B------:R-:W-:Y:S01]  /*0fd0*/  FFMA R134, R56, R57, R133 ;  /* 0x0000003938867223 */ /* 0x000fe20000000085 */
[C---:B------:R-:W-:Y:S01]  /*0fe0*/  FADD R24, R69.reuse, R24 ;  /* 0x0000001845187221 */ /* 0x040fe20000000000 */
[----:B------:R-:W-:Y:S01]  /*0ff0*/  FFMA R8, R69, R65, R8 ;  /* 0x0000004145087223 */ /* 0x000fe20000000008 */
[----:B------:R-:W-:Y:S01]  /*1000*/  FMUL R68, R106, R69 ;  /* 0x000000456a447220 */ /* 0x000fe20000400000 */
[C---:B------:R-:W-:Y:S01]  /*1010*/  FADD R31, R70.reuse, R31 ;  /* 0x0000001f461f7221 */ /* 0x040fe20000000000 */
[----:B------:R-:W-:Y:S01]  /*1020*/  FFMA R15, R70, R66, R15 ;  /* 0x00000042460f7223 */ /* 0x000fe2000000000f */
[----:B------:R-:W-:Y:S01]  /*1030*/  FMUL R69, R105, R70 ;  /* 0x0000004669457220 */ /* 0x000fe20000400000 */
[C---:B------:R-:W-:Y:S01]  /*1040*/  FADD R26, R71.reuse, R26 ;  /* 0x0000001a471a7221 */ /* 0x040fe20000000000 */
[----:B------:R-:W-:Y:S01]  /*1050*/  FFMA R10, R71, R67, R10 ;  /* 0x00000043470a7223 */ /* 0x000fe2000000000a */
[----:B------:R-:W-:Y:S01]  /*1060*/  FMUL R70, R104, R71 ;  /* 0x0000004768467220 */ /* 0x000fe20000400000 */
[----:B------:R-:W-:Y:S01]  /*1070*/  FADD R136, R135, R60 ;  /* 0x0000003c87887221 */ /* 0x000fe20000000000 */
[----:B------:R-:W-:Y:S01]  /*1080*/  FFMA R71, R53, R60, R134 ;  /* 0x0000003c35477223 */ /* 0x000fe20000000086 */
[C---:B------:R-:W-:Y:S01]  /*1090*/  FADD R138, -R132.reuse, R73 ;  /* 0x00000049848a7221 */ /* 0x040fe20000000100 */
[----:B------:R-:W-:Y:S01]  /*10a0*/  FADD R134, -R132, R72 ;  /* 0x0000004884867221 */ /* 0x000fe20000000100 */
[----:B------:R-:W-:Y:S01]  /*10b0*/  FADD R73, R136, R61 ;  /* 0x0000003d88497221 */ /* 0x000fe20000000000 */
[----:B------:R-:W-:Y:S01]  /*10c0*/  FFMA R72, R58, R61, R71 ;  /* 0x0000003d3a487223 */ /* 0x000fe20000000047 */
[----:B------:R-:W-:-:S02]  /*10d0*/  FADD R136, -R132, R74 ;  /* 0x0000004a84887221 */ /* 0x000fc40000000100 */
[----:B------:R-:W-:Y:S01]  /*10e0*/  FADD R74, R73, R62 ;  /* 0x0000003e494a7221 */ /* 0x000fe20000000000 */
[----:B------:R-:W-:Y:S01]  /*10f0*/  FFMA R71, R59, R62, R72 ;  /* 0x0000003e3b477223 */ /* 0x000fe20000000048 */
[----:B------:R-:W-:Y:S01]  /*1100*/  FADD R140, -R132, R75 ;  /* 0x0000004b848c7221 */ /* 0x000fe20000000100 */
        /* <DEDUP_REMOVED lines=19> */
[----:B------:R-:W-:Y:S01]  /*1240*/  FADD R134, R133, R76 ;  /* 0x0000004c85867221 */ /* 0x000fe20000000000 */
        /* <DEDUP_REMOVED lines=31> */
.L_x_7838:
[----:B-1----:R-:W-:Y:S01]  /*1440*/  FADD R139, R132, R139 ;  /* 0x0000008b848b7221 */ /* 0x002fe20000000000 */
[----:B--2---:R-:W-:-:S03]  /*1450*/  FADD R137, R79, R137 ;  /* 0x000000894f897221 */ /* 0x004fc60000000000 */
[----:B------:R-:W-:Y:S01]  /*1460*/  FMUL R139, R139, 0.001302083372138440609 ;  /* 0x3aaaaaab8b8b7820 */ /* 0x000fe20000400000 */
[----:B0-----:R-:W-:-:S04]  /*1470*/  FMUL R132, R137, 0.001302083372138440609 ;  /* 0x3aaaaaab89847820 */ /* 0x001fc80000400000 */
        /* <DEDUP_REMOVED lines=76> */
[----:B-1----:R-:W-:Y:S01]  /*1940*/  LEA R99, R132, R99, 0x2 ;  /* 0x0000006384637211 */ /* 0x002fe200078e10ff */
[C---:B0-----:R-:W-:Y:S01]  /*1950*/  FMUL R41, R125.reuse, R60 ;  /* 0x0000003c7d297220 */ /* 0x041fe20000400000 */
[C---:B------:R-:W-:Y:S01]  /*1960*/  FMUL R40, R125.reuse, R144 ;  /* 0x000000907d287220 */ /* 0x040fe20000400000 */
[C---:B------:R-:W-:Y:S01]  /*1970*/  FMUL R47, R125.reuse, R70 ;  /* 0x000000467d2f7220 */ /* 0x040fe20000400000 */
[C---:B------:R-:W-:Y:S01]  /*1980*/  FMUL R46, R125.reuse, R66 ;  /* 0x000000427d2e7220 */ /* 0x040fe20000400000 */
[C---:B------:R-:W-:Y:S01]  /*1990*/  FMUL R45, R125.reuse, R68 ;  /* 0x000000447d2d7220 */ /* 0x040fe20000400000 */
[----:B------:R-:W-:Y:S01]  /*19a0*/  FMUL R44, R125, R64 ;  /* 0x000000407d2c7220 */ /* 0x000fe20000400000 */
[----:B------:R2:W-:Y:S01]  /*19b0*/  STG.E.128 desc[UR4][R52.64], R36 ;  /* 0x0000002434007986 */ /* 0x0005e2000c101d04 */
[----:B------:R-:W-:-:S03]  /*19c0*/  ISETP.GE.AND P0, PT, R99, UR7, PT ;  /* 0x0000000763007c0c */ /* 0x000fc6000bf06270 */
[----:B------:R2:W-:Y:S04]  /*19d0*/  STG.E.128 desc[UR4][R128.64], R40 ;  /* 0x0000002880007986 */ /* 0x0005e8000c101d04 */
[----:B------:R2:W-:Y:S04]  /*19e0*/  STG.E.128 desc[UR4][R54.64], R44 ;  /* 0x0000002c36007986 */ /* 0x0005e8000c101d04 */
[----:B------:R2:W-:Y:S02]  /*19f0*/  STG.E.128 desc[UR4][R126.64], R48 ;  /* 0x000000307e007986 */ /* 0x0005e4000c101d04 */
[----:B------:R-:W-:Y:S05]  /*1a00*/  @!P0 BRA `(.L_x_7826) ;  /* 0xffffffec00048947 */ /* 0x000fea000383ffff */
[----:B------:R-:W-:Y:S05]  /*1a10*/  BSYNC B1 ;  /* 0x0000000000017941 */ /* 0x000fea0003800000 */
.L_x_7824:
        /* <DEDUP_REMOVED lines=48> */
.L_x_7823:
[----:B------:R-:W-:Y:S05]  /*1d20*/  BSYNC B0 ;  /* 0x0000000000007941 */ /* 0x000fea0003800000 */
.L_x_7822:
        /* <DEDUP_REMOVED lines=61> */
[----:B------:R-:W-:Y:S01]  /*2100*/  FADD R15, R15, R22 ;  /* 0x000000160f0f7221 */ /* 0x000fe20000000000 */
[----:B------:R-:W-:Y:S01]  /*2110*/  FADD R25, R0, R25 ;  /* 0x0000001900197221 */ /* 0x000fe20000000000 */
[----:B------:R-:W-:Y:S01]  /*2120*/  FADD R27, R2, R27 ;  /* 0x0000001b021b7221 */ /* 0x000fe20000000000 */
[----:B------:R-:W-:Y:S01]  /*2130*/  STS.128 [R80], R32 ;  /* 0x0000002050007388 */ /* 0x000fe20000000c00 */
[----:B------:R-:W-:Y:S01]  /*2140*/  FADD R41, R12, R41 ;  /* 0x000000290c297221 */ /* 0x000fe20000000000 */
[----:B------:R-:W-:-:S02]  /*2150*/  SHF.L.U32 R12, R40, 0x2, RZ ;  /* 0x00000002280c7819 */ /* 0x000fc400000006ff */
[----:B------:R3:W-:Y:S01]  /*2160*/  STS.128 [R80+0x200], R36 ;  /* 0x0002002450007388 */ /* 0x0007e20000000c00 */
[----:B0-----:R-:W-:-:S03]  /*2170*/  FADD R13, R13, R24 ;  /* 0x000000180d0d7221 */ /* 0x001fc60000000000 */
[----:B------:R-:W-:Y:S01]  /*2180*/  STS.128 [R80+0x400], R48 ;  /* 0x0004003050007388 */ /* 0x000fe20000000c00 */
[----:B-1----:R-:W-:-:S03]  /*2190*/  FADD R43, R14, R43 ;  /* 0x0000002b0e2b7221 */ /* 0x002fc60000000000 */
[----:B------:R-:W-:Y:S01]  /*21a0*/  STS.128 [R80+0x600], R56 ;  /* 0x0006003850007388 */ /* 0x000fe20000000c00 */
[----:B--2---:R-:W-:-:S03]  /*21b0*/  FADD R15, R15, R26 ;  /* 0x0000001a0f0f7221 */ /* 0x004fc60000000000 */
[----:B------:R-:W-:Y:S04]  /*21c0*/  STS.128 [R80+0x800], R4 ;  /* 0x0008000450007388 */ /* 0x000fe80000000c00 */
[----:B------:R-:W-:Y:S01]  /*21d0*/  STS.128 [R80+0xa00], R8 ;  /* 0x000a000850007388 */ /* 0x000fe20000000c00 */
[----:B---3--:R-:W-:Y:S01]  /*21e0*/  IADD3.X R37, RZ, RZ, RZ, P0, !PT ;  /* 0x000000ffff257210 */ /* 0x008fe200007fe4ff */
[----:B------:R-:W-:Y:S01]  /*21f0*/  BAR.SYNC.DEFER_BLOCKING 0x0 ;  /* 0x0000000000007b1d */ /* 0x000fe20000010000 */
[----:B------:R-:W-:-:S05]  /*2200*/  IADD3 R2, P0, R12, UR8, RZ ;  /* 0x000000080c027c10 */ /* 0x000fca000ff1e0ff */
        /* <DEDUP_REMOVED lines=25> */
[----:B------:R-:W-:Y:S01]  /*23a0*/  FADD R28, R28, R33 ;  /* 0x000000211c1c7221 */ /* 0x000fe20000000000 */
[----:B------:R-:W-:Y:S02]  /*23b0*/  SHF.L.U64.HI R33, R40, 0x2, R37 ;  /* 0x0000000228217819 */ /* 0x000fe40000010225 */
        /* <DEDUP_REMOVED lines=39> */
.L_x_7825:
        /* <DEDUP_REMOVED lines=8> */
.L_x_7828:
[----:B------:R-:W-:Y:S05]  /*26b0*/  BSYNC B2 ;  /* 0x0000000000027941 */ /* 0x000fea0003800000 */
.L_x_7827:
        /* <DEDUP_REMOVED lines=8> */
.L_x_7829:
[----:B------:R-:W-:Y:S01]  /*2740*/  FADD R138, R79, R138 ;  /* 0x0000008a4f8a7221 */ /* 0x000fe20000000000 */
[----:B------:R-:W-:-:S04]  /*2750*/  HFMA2.MMA R134, -RZ, RZ, 0, 1.1920928955078125e-07 ;  /* 0x00000002ff867435 */ /* 0x000fc800000001ff */
[----:B------:R-:W-:Y:S01]  /*2760*/  MOV R135, R138 ;  /* 0x0000008a00877202 */ /* 0x000fe20000000f00 */
[----:B------:R-:W-:-:S07]  /*2770*/  FADD R139, R132, R137 ;  /* 0x00000089848b7221 */ /* 0x000fce0000000000 */
[----:B------:R-:W-:Y:S05]  /*2780*/  WARPSYNC.COLLECTIVE R136, `(.L_x_7830) ;  /* 0x0000000088087348 */ /* 0x000fea0003c00000 */
[----:B------:R0:W1:Y:S02]  /*2790*/  SHFL.BFLY P0, R137, R135, R134, R133 ;  /* 0x0c00008687897389 */ /* 0x0000640000000085 */
[----:B01----:R-:W-:Y:S01]  /*27a0*/  ENDCOLLECTIVE ;  /* 0x000000000000791b */ /* 0x003fe20003800000 */
.L_x_7830:
[----:B------:R-:W-:Y:S02]  /*27b0*/  MOV R135, R139 ;  /* 0x0000008b00877202 */ /* 0x000fe40000000f00 */
[----:B------:R-:W-:-:S07]  /*27c0*/  MOV R141, R137 ;  /* 0x00000089008d7202 */ /* 0x000fce0000000f00 */
[----:B------:R-:W-:Y:S05]  /*27d0*/  WARPSYNC.COLLECTIVE R136, `(.L_x_7831) ;  /* 0x0000000088087348 */ /* 0x000fea0003c00000 */
[----:B------:R0:W1:Y:S02]  /*27e0*/  SHFL.BFLY P0, R137, R135, R134, R133 ;  /* 0x0c00008687897389 */ /* 0x0000640000000085 */
[----:B01----:R-:W-:Y:S01]  /*27f0*/  ENDCOLLECTIVE ;  /* 0x000000000000791b */ /* 0x003fe20003800000 */
.L_x_7831:
[----:B------:R-:W-:Y:S01]  /*2800*/  FADD R141, R138, R141 ;  /* 0x0000008d8a8d7221 */ /* 0x000fe20000000000 */
[----:B------:R-:W-:-:S04]  /*2810*/  HFMA2.MMA R134, -RZ, RZ, 0, 2.384185791015625e-07 ;  /* 0x00000004ff867435 */ /* 0x000fc800000001ff */
[----:B------:R-:W-:Y:S01]  /*2820*/  MOV R135, R141 ;  /* 0x0000008d00877202 */ /* 0x000fe20000000f00 */
[----:B------:R-:W-:-:S07]  /*2830*/  FADD R140, R139, R137 ;  /* 0x000000898b8c7221 */ /* 0x000fce0000000000 */
[----:B------:R-:W-:Y:S05]  /*2840*/  WARPSYNC.COLLECTIVE R136, `(.L_x_7832) ;  /* 0x0000000088087348 */ /* 0x000fea0003c00000 */
[----:B------:R0:W1:Y:S02]  /*2850*/  SHFL.BFLY P0, R137, R135, R134, R133 ;  /* 0x0c00008687897389 */ /* 0x0000640000000085 */
[----:B01----:R-:W-:Y:S01]  /*2860*/  ENDCOLLECTIVE ;  /* 0x000000000000791b */ /* 0x003fe20003800000 */
.L_x_7832:
[----:B------:R-:W-:Y:S02]  /*2870*/  MOV R135, R140 ;  /* 0x0000008c00877202 */ /* 0x000fe40000000f00 */
[----:B------:R-:W-:-:S07]  /*2880*/  MOV R142, R137 ;  /* 0x00000089008e7202 */ /* 0x000fce0000000f00 */
[----:B------:R-:W-:Y:S05]  /*2890*/  WARPSYNC.COLLECTIVE R136, `(.L_x_7833) ;  /* 0x0000000088087348 */ /* 0x000fea0003c00000 */
[----:B------:R0:W1:Y:S02]  /*28a0*/  SHFL.BFLY P0, R137, R135, R134, R133 ;  /* 0x0c00008687897389 */ /* 0x0000640000000085 */
[----:B01----:R-:W-:Y:S01]  /*28b0*/  ENDCOLLECTIVE ;  /* 0x000000000000791b */ /* 0x003fe20003800000 */
.L_x_7833:
[----:B------:R-:W-:Y:S01]  /*28c0*/  FADD R142, R141, R142 ;  /* 0x0000008e8d8e7221 */ /* 0x000fe20000000000 */
[----:B------:R-:W-:-:S04]  /*28d0*/  HFMA2.MMA R134, -RZ, RZ, 0, 4.76837158203125e-07 ;  /* 0x00000008ff867435 */ /* 0x000fc800000001ff */
[----:B------:R-:W-:Y:S01]  /*28e0*/  MOV R135, R142 ;  /* 0x0000008e00877202 */ /* 0x000fe20000000f00 */
[----:B------:R-:W-:-:S07]  /*28f0*/  FADD R143, R140, R137 ;  /* 0x000000898c8f7221 */ /* 0x000fce0000000000 */
[----:B------:R-:W-:Y:S05]  /*2900*/  WARPSYNC.COLLECTIVE R136, `(.L_x_7834) ;  /* 0x0000000088087348 */ /* 0x000fea0003c00000 */
[----:B------:R0:W1:Y:S02]  /*2910*/  SHFL.BFLY P0, R137, R135, R134, R133 ;  /* 0x0c00008687897389 */ /* 0x0000640000000085 */
[----:B01----:R-:W-:Y:S01]  /*2920*/  ENDCOLLECTIVE ;  /* 0x000000000000791b */ /* 0x003fe20003800000 */
.L_x_7834:
[----:B------:R-:W-:Y:S02]  /*2930*/  MOV R135, R143 ;  /* 0x0000008f00877202 */ /* 0x000fe40000000f00 */
[----:B------:R-:W-:-:S07]  /*2940*/  MOV R79, R137 ;  /* 0x00000089004f7202 */ /* 0x000fce0000000f00 */
[----:B------:R-:W-:Y:S05]  /*2950*/  WARPSYNC.COLLECTIVE R136, `(.L_x_7835) ;  /* 0x0000000088087348 */ /* 0x000fea0003c00000 */
[----:B------:R0:W1:Y:S02]  /*2960*/  SHFL.BFLY P0, R137, R135, R134, R133 ;  /* 0x0c00008687897389 */ /* 0x0000640000000085 */
[----:B01----:R-:W-:Y:S01]  /*2970*/  ENDCOLLECTIVE ;  /* 0x000000000000791b */ /* 0x003fe20003800000 */
.L_x_7835:
[----:B------:R-:W-:Y:S01]  /*2980*/  FADD R132, R142, R79 ;  /* 0x0000004f8e847221 */ /* 0x000fe20000000000 */
[----:B------:R-:W-:-:S04]  /*2990*/  HFMA2.MMA R134, -RZ, RZ, 0, 9.5367431640625e-07 ;  /* 0x00000010ff867435 */ /* 0x000fc800000001ff */
[----:B------:R-:W-:Y:S01]  /*29a0*/  MOV R135, R132 ;  /* 0x0000008400877202 */ /* 0x000fe20000000f00 */
[----:B------:R-:W-:-:S07]  /*29b0*/  FADD R79, R143, R137 ;  /* 0x000000898f4f7221 */ /* 0x000fce0000000000 */
[----:B------:R-:W-:Y:S05]  /*29c0*/  WARPSYNC.COLLECTIVE R136, `(.L_x_7836) ;  /* 0x0000000088087348 */ /* 0x000fea0003c00000 */
[----:B------:R0:W1:Y:S02]  /*29d0*/  SHFL.BFLY P0, R137, R135, R134, R133 ;  /* 0x0c00008687897389 */ /* 0x0000640000000085 */
[----:B01----:R-:W-:Y:S01]  /*29e0*/  ENDCOLLECTIVE ;  /* 0x000000000000791b */ /* 0x003fe20003800000 */
.L_x_7836:
[----:B------:R-:W-:Y:S02]  /*29f0*/  MOV R135, R79 ;  /* 0x0000004f00877202 */ /* 0x000fe40000000f00 */
[----:B------:R-:W-:-:S07]  /*2a00*/  MOV R139, R137 ;  /* 0x00000089008b7202 */ /* 0x000fce0000000f00 */
[----:B------:R-:W-:Y:S05]  /*2a10*/  WARPSYNC.COLLECTIVE R136, `(.L_x_7837) ;  /* 0x0000000088087348 */ /* 0x000fea0003c00000 */
[----:B------:R0:W1:Y:S02]  /*2a20*/  SHFL.BFLY P0, R137, R135, R134, R133 ;  /* 0x0c00008687897389 */ /* 0x0000640000000085 */
[----:B01----:R-:W-:Y:S01]  /*2a30*/  ENDCOLLECTIVE ;  /* 0x000000000000791b */ /* 0x003fe20003800000 */
.L_x_7837:
[----:B------:R-:W-:Y:S05]  /*2a40*/  BRA `(.L_x_7838) ;  /* 0xffffffe8007c7947 */ /* 0x000fea000383ffff */
.L_x_7839:
        /* <DEDUP_REMOVED lines=11> */
.L_x_8142:


//--------------------- .nv.shared._ZN18transformer_engine13normalization21ln_bwd_general_kernelINS0_13Kernel_traitsI13__nv_bfloat16fS3_fjLj4096ELj1ELj1ELj4ELj16ENS0_18Kernel_traits_baseILj4096ES3_fS3_fjLj128EEEEEEEvNS0_20BackwardKernelParamsE --------------------------
	.section	.nv.shared._ZN18transformer_engine13normalization21ln_bwd_general_kernelINS0_13Kernel_traitsI13__nv_bfloat16fS3_fjLj4096ELj1ELj1ELj4ELj16ENS0_18Kernel_traits_baseILj4096ES3_fS3_fjLj128EEEEEEEvNS0_20BackwardKernelParamsE,"aw",@nobits
	.sectionflags	@""
	.align	16
.nv.shared._ZN18transformer_engine13normalization21ln_bwd_general_kernelINS0_13Kernel_traitsI13__nv_bfloat16fS3_fjLj4096ELj1ELj1ELj4ELj16ENS0_18Kernel_traits_baseILj4096ES3_fS3_fjLj128EEEEEEEvNS0_20BackwardKernelParamsE:
	.zero		1088


//--------------------- .nv.shared.reserved.0     --------------------------
	.section	.nv.shared.reserved.0,"aw",@nobits
	.weak		__nv_reservedSMEM_offset_0_alias
	.size		__nv_reservedSMEM_offset_0_alias, 0, 0
	.other		__nv_reservedSMEM_offset_0_alias,@"STO_CUDA_RESERVED_SHARED STV_DEFAULT"
__nv_reservedSMEM_offset_0_alias:
	.zero		0


//--------------------- .nv.shared._ZN18transformer_engine13normalization21ln_bwd_general_kernelINS0_13Kernel_traitsI13__nv_bfloat16S3_S3_fjLj4096ELj1ELj1ELj4ELj16ENS0_18Kernel_traits_baseILj4096ES3_S3_S3_fjLj128EEEEEEEvNS0_20BackwardKernelParamsE --------------------------
	.section	.nv.shared._ZN18transformer_engine13normalization21ln_bwd_general_kernelINS0_13Kernel_traitsI13__nv_bfloat16S3_S3_fjLj4096ELj1ELj1ELj4ELj16ENS0_18Kernel_traits_baseILj4096ES3_S3_S3_fjLj128EEEEEEEvNS0_20BackwardKernelParamsE,"aw",@nobits
	.sectionflags	@""
	.align	16
.nv.shared._ZN18transformer_engine13normalization21ln_bwd_general_kernelINS0_13Kernel_traitsI13__nv_bfloat16S3_S3_fjLj4096ELj1ELj1ELj4ELj16ENS0_18Kernel_traits_baseILj4096ES3_S3_S3_fjLj128EEEEEEEvNS0_20BackwardKernelParamsE:
	.zero		1088


//--------------------- .nv.shared._ZN18transformer_engine13normalization21ln_bwd_general_kernelINS0_13Kernel_traitsI6__halffS3_fjLj4096ELj1ELj1ELj4ELj16ENS0_18Kernel_traits_baseILj4096ES3_fS3_fjLj128EEEEEEEvNS0_20BackwardKernelParamsE --------------------------
	.section	.nv.shared._ZN18transformer_engine13normalization21ln_bwd_general_kernelINS0_13Kernel_traitsI6__halffS3_fjLj4096ELj1ELj1ELj4ELj16ENS0_18Kernel_traits_baseILj4096ES3_fS3_fjLj128EEEEEEEvNS0_20BackwardKernelParamsE,"aw",@nobits
	.sectionflags	@""
	.align	16
.nv.shared._ZN18transformer_engine13normalization21ln_bwd_general_kernelINS0_13Kernel_traitsI6__halffS3_fjLj4096ELj1ELj1ELj4ELj16ENS0_18Kernel_traits_baseILj4096ES3_fS3_fjLj128EEEEEEEvNS0_20BackwardKernelParamsE:
	.zero		1088


//--------------------- .nv.shared._ZN18transformer_engine13normalization21ln_bwd_general_kernelINS0_13Kernel_traitsI6__halfS3_S3_fjLj4096ELj1ELj1ELj4ELj16ENS0_18Kernel_traits_baseILj4096ES3_S3_S3_fjLj128EEEEEEEvNS0_20BackwardKernelParamsE --------------------------
	.section	.nv.shared._ZN18transformer_engine13normalization21ln_bwd_general_kernelINS0_13Kernel_traitsI6__halfS3_S3_fjLj4096ELj1ELj1ELj4ELj16ENS0_18Kernel_traits_baseILj4096ES3_S3_S3_fjLj128EEEEEEEvNS0_20BackwardKernelParamsE,"aw",@nobits
	.sectionflags	@""
	.align	16
.nv.shared._ZN18transformer_engine13normalization21ln_bwd_general_kernelINS0_13Kernel_traitsI6__halfS3_S3_fjLj4096ELj1ELj1ELj4ELj16ENS0_18Kernel_traits_baseILj4096ES3_S3_S3_fjLj128EEEEEEEvNS0_20BackwardKernelParamsE:
	.zero		1088


//--------------------- .nv.shared._ZN18transformer_engine13normalization21ln_bwd_general_kernelINS0_13Kernel_traitsIffffjLj4096ELj1ELj1ELj4ELj16ENS0_18Kernel_traits_baseILj4096EffffjLj128EEEEEEEvNS0_20BackwardKernelParamsE --------------------------
	.section	.nv.shared._ZN18transformer_engine13normalization21ln_bwd_general_kernelINS0_13Kernel_traitsIffffjLj4096ELj1ELj1ELj4ELj16ENS0_18Kernel_traits_baseILj4096EffffjLj128EEEEEEEvNS0_20BackwardKernelParamsE,"aw",@nobits
	.sectionflags	@""
	.align	16
.nv.shared._ZN18transformer_engine13normalization21ln_bwd_general_kernelINS0_13Kernel_traitsIffffjLj4096ELj1ELj1ELj4ELj16ENS0_18Kernel_traits_baseILj4096EffffjLj128EEEEEEEvNS0_20BackwardKernelParamsE:
	.zero		1088


//--------------------- .nv.shared._ZN18transformer_engine13normalization21ln_bwd_general_kernelINS0_13Kernel_traitsI13__nv_bfloat16fS3_fjLj2048ELj1ELj1ELj4ELj16ENS0_18Kernel_traits_baseILj2048ES3_fS3_fjLj128EEEEEEEvNS0_20BackwardKernelParamsE --------------------------
	.section	.nv.shared._ZN18transformer_engine13normalization21ln_bwd_general_kernelINS0_13Kernel_traitsI13__nv_bfloat16fS3_fjLj2048ELj1ELj1ELj4ELj16ENS0_18Kernel_traits_baseILj2048ES3_fS3_fjLj128EEEEEEEvNS0_20BackwardKernelParamsE,"aw",@nobits
	.sectionflags	@""
	.align	16
.nv.shared._ZN18transformer_engine13normalization21ln_bwd_general_kernelINS0_13Kernel_traitsI13__nv_bfloat16fS3_fjLj2048ELj1ELj1ELj4ELj16ENS0_18Kernel_traits_baseILj2048ES3_fS3_fjLj128EEEEEEEvNS0_20BackwardKernelParamsE:
	.zero		1088


//--------------------- .nv.shared._ZN18transformer_engine13normalization21ln_bwd_general_kernelINS0_13Kernel_traitsI13__nv_bfloat16S3_S3_fjLj2048ELj1ELj1ELj4ELj16ENS0_18Kernel_traits_baseILj2048ES3_S3_S3_fjLj128EEEEEEEvNS0_20BackwardKernelParamsE --------------------------
	.section	.nv.shared._ZN18transformer_engine13normalization21ln_bwd_general_kernelINS0_13Kernel_traitsI13__nv_bfloat16S3_S3_fjLj2048ELj1ELj1ELj4ELj16ENS0_18Kernel_traits_baseILj2048ES3_S3_S3_fjLj128EEEEEEEvNS0_20BackwardKernelParamsE,"aw",@nobits
	.sectionflags	@""
	.align	16
.nv.shared._ZN18transformer_engine13normalization21ln_bwd_general_kernelINS0_13Kernel_traitsI13__nv_bfloat16S3_S3_fjLj2048ELj1ELj1ELj4ELj16ENS0_18Kernel_traits_baseILj2048ES3_S3_S3_fjLj128EEEEEEEvNS0_20BackwardKernelParamsE:
	.zero		1088


//--------------------- .nv.shared._ZN18transformer_engine13normalization21ln_bwd_general_kernelINS0_13Kernel_traitsI6__halffS3_fjLj2048ELj1ELj1ELj4ELj16ENS0_18Kernel_traits_baseILj2048ES3_fS3_fjLj128EEEEEEEvNS0_20BackwardKernelParamsE --------------------------
	.section	.nv.shared._ZN18transformer_engine13normalization21ln_bwd_general_kernelINS0_13Kernel_traitsI6__halffS3_fjLj2048ELj1ELj1ELj4ELj16ENS0_18Kernel_traits_baseILj2048ES3_fS3_fjLj128EEEEEEEvNS0_20BackwardKernelParamsE,"aw",@nobits
	.sectionflags	@""
	.align	16
.nv.shared._ZN18transformer_engine13normalization21ln_bwd_general_kernelINS0_13Kernel_traitsI6__halffS3_fjLj2048ELj1ELj1ELj4ELj16ENS0_18Kernel_traits_baseILj2048ES3_fS3_fjLj128EEEEEEEvNS0_20BackwardKernelParamsE:
	.zero		1088


//--------------------- .nv.shared._ZN18transformer_engine13normalization21ln_bwd_general_kernelINS0_13Kernel_traitsI6__halfS3_S3_fjLj2048ELj1ELj1ELj4ELj16ENS0_18Kernel_traits_baseILj2048ES3_S3_S3_fjLj128EEEEEEEvNS0_20BackwardKernelParamsE --------------------------
	.section	.nv.shared._ZN18transformer_engine13normalization21ln_bwd_general_kernelINS0_13Kernel_traitsI6__halfS3_S3_fjLj2048ELj1ELj1ELj4ELj16ENS0_18Kernel_traits_baseILj2048ES3_S3_S3_fjLj128EEEEEEEvNS0_20BackwardKernelParamsE,"aw",@nobits
	.sectionflags	@""
	.align	16
.nv.shared._ZN18transformer_engine13normalization21ln_bwd_general_kernelINS0_13Kernel_traitsI6__halfS3_S3_fjLj2048ELj1ELj1ELj4ELj16ENS0_18Kernel_traits_baseILj2048ES3_S3_S3_fjLj128EEEEEEEvNS0_20BackwardKernelParamsE:
	.zero		1088


//--------------------- .nv.shared._ZN18transformer_engine13normalization21ln_bwd_general_kernelINS0_13Kernel_traitsIffffjLj2048ELj1ELj1ELj4ELj16ENS0_18Kernel_traits_baseILj2048EffffjLj128EEEEEEEvNS0_20BackwardKernelParamsE --------------------------
	.section	.nv.shared._ZN18transformer_engine13normalization21ln_bwd_general_kernelINS0_13Kernel_traitsIffffjLj2048ELj1ELj1ELj4ELj16ENS0_18Kernel_traits_baseILj2048EffffjLj128EEEEEEEvNS0_20BackwardKernelParamsE,"aw",@nobits
	.sectionflags	@""
	.align	16
.nv.shared._ZN18transformer_engine13normalization21ln_bwd_general_kernelINS0_13Kernel_traitsIffffjLj2048ELj1ELj1ELj4ELj16ENS0_18Kernel_traits_baseILj2048EffffjLj128EEEEEEEvNS0_20BackwardKernelParamsE:
	.zero		1088


//--------------------- .nv.shared._ZN18transformer_engine13normalization21ln_bwd_general_kernelINS0_13Kernel_traitsI13__nv_bfloat16fS3_fjLj1024ELj1ELj4ELj1ELj16ENS0_18Kernel_traits_baseILj1024ES3_fS3_fjLj128EEEEEEEvNS0_20BackwardKernelParamsE --------------------------
	.section	.nv.shared._ZN18transformer_engine13normalization21ln_bwd_general_kernelINS0_13Kernel_traitsI13__nv_bfloat16fS3_fjLj1024ELj1ELj4ELj1ELj16ENS0_18Kernel_traits_baseILj1024ES3_fS3_fjLj128EEEEEEEvNS0_20BackwardKernelParamsE,"aw",@nobits
	.sectionflags	@""
	.align	16
.nv.shared._ZN18transformer_engine13normalization21ln_bwd_general_kernelINS0_13Kernel_traitsI13__nv_bfloat16fS3_fjLj1024ELj1ELj4ELj1ELj16ENS0_18Kernel_traits_baseILj1024ES3_fS3_fjLj128EEEEEEEvNS0_20BackwardKernelParamsE:
	.zero		17920


//--------------------- .nv.shared._ZN18transformer_engine13normalization21ln_bwd_general_kernelINS0_13Kernel_traitsI13__nv_bfloat16S3_S3_fjLj1024ELj1ELj4ELj1ELj16ENS0_18Kernel_traits_baseILj1024ES3_S3_S3_fjLj128EEEEEEEvNS0_20BackwardKernelParamsE --------------------------
	.section	.nv.shared._ZN18transformer_engine13normalization21ln_bwd_general_kernelINS0_13Kernel_traitsI13__nv_bfloat16S3_S3_fjLj1024ELj1ELj4ELj1ELj16ENS0_18Kernel_traits_baseILj1024ES3_S3_S3_fjLj128EEEEEEEvNS0_20BackwardKernelParamsE,"aw",@nobits
	.sectionflags	@""
	.align	16
.nv.shared._ZN18transformer_engine13normalization21ln_bwd_general_kernelINS0_13Kernel_traitsI13__nv_bfloat16S3_S3_fjLj1024ELj1ELj4ELj1ELj16ENS0_18Kernel_traits_baseILj1024ES3_S3_S3_fjLj128EEEEEEEvNS0_20BackwardKernelParamsE:
	.zero		17920


//--------------------- .nv.shared._ZN18transformer_engine13normalization21ln_bwd_general_kernelINS0_13Kernel_traitsI6__halffS3_fjLj1024ELj1ELj4ELj1ELj16ENS0_18Kernel_traits_baseILj1024ES3_fS3_fjLj128EEEEEEEvNS0_20BackwardKernelParamsE --------------------------
	.section	.nv.shared._ZN18transformer_engine13normalization21ln_bwd_general_kernelINS0_13Kernel_traitsI6__halffS3_fjLj1024ELj1ELj4ELj1ELj16ENS0_18Kernel_traits_baseILj1024ES3_fS3_fjLj128EEEEEEEvNS0_20BackwardKernelParamsE,"aw",@nobits
	.sectionflags	@""
	.align	16
.nv.shared._ZN18transformer_engine13normalization21ln_bwd_general_kernelINS0_13Kernel_traitsI6__halffS3_fjLj1024ELj1ELj4ELj1ELj16ENS0_18Kernel_traits_baseILj1024ES3_fS3_fjLj128EEEEEEEvNS0_20BackwardKernelParamsE:
	.zero		17920


//--------------------- .nv.shared._ZN18transformer_engine13normalization21ln_bwd_general_kernelINS0_13Kernel_traitsI6__halfS3_S3_fjLj1024ELj1ELj4ELj1ELj16ENS0_18Kernel_traits_baseILj1024ES3_S3_S3_fjLj128EEEEEEEvNS0_20BackwardKernelParamsE --------------------------
	.section	.nv.shared._ZN18transformer_engine13normalization21ln_bwd_general_kernelINS0_13Kernel_traitsI6__halfS3_S3_fjLj1024ELj1ELj4ELj1ELj16ENS0_18Kernel_traits_baseILj1024ES3_S3_S3_fjLj128EEEEEEEvNS0_20BackwardKernelParamsE,"aw",@nobits
	.sectionflags	@""
	.align	16
.nv.shared._ZN18transformer_engine13normalization21ln_bwd_general_kernelINS0_13Kernel_traitsI6__halfS3_S3_fjLj1024ELj1ELj4ELj1ELj16ENS0_18Kernel_traits_baseILj1024ES3_S3_S3_fjLj128EEEEEEEvNS0_20BackwardKernelParamsE:
	.zero		17920


//--------------------- .nv.shared._ZN18transformer_engine13normalization21ln_bwd_general_kernelINS0_13Kernel_traitsIffffjLj1024ELj1ELj4ELj1ELj16ENS0_18Kernel_traits_baseILj1024EffffjLj128EEEEEEEvNS0_20BackwardKernelParamsE --------------------------
	.section	.nv.shared._ZN18transformer_engine13normalization21ln_bwd_general_kernelINS0_13Kernel_traitsIffffjLj1024ELj1ELj4ELj1ELj16ENS0_18Kernel_traits_baseILj1024EffffjLj128EEEEEEEvNS0_20BackwardKernelParamsE,"aw",@nobits
	.sectionflags	@""
	.align	16
.nv.shared._ZN18transformer_engine13normalization21ln_bwd_general_kernelINS0_13Kernel_traitsIffffjLj1024ELj1ELj4ELj1ELj16ENS0_18Kernel_traits_baseILj1024EffffjLj128EEEEEEEvNS0_20BackwardKernelParamsE:
	.zero		17920


//--------------------- .nv.shared._ZN18transformer_engine13normalization21ln_bwd_general_kernelINS0_13Kernel_traitsI13__nv_bfloat16fS3_fjLj512ELj1ELj4ELj1ELj16ENS0_18Kernel_traits_baseILj512ES3_fS3_fjLj128EEEEEEEvNS0_20BackwardKernelParamsE --------------------------
	.section	.nv.shared._ZN18transformer_engine13normalization21ln_bwd_general_kernelINS0_13Kernel_traitsI13__nv_bfloat16fS3_fjLj512ELj1ELj4ELj1ELj16ENS0_18Kernel_traits_baseILj512ES3_fS3_fjLj128EEEEEEEvNS0_20BackwardKernelParamsE,"aw",@nobits
	.sectionflags	@""
	.align	16
.nv.shared._ZN18transformer_engine13normalization21ln_bwd_general_kernelINS0_13Kernel_traitsI13__nv_bfloat16fS3_fjLj512ELj1ELj4ELj1ELj16ENS0_18Kernel_traits_baseILj512ES3_fS3_fjLj128EEEEEEEvNS0_20BackwardKernelParamsE:
	.zero		9472


//--------------------- .nv.shared._ZN18transformer_engine13normalization21ln_bwd_general_kernelINS0_13Kernel_traitsI13__nv_bfloat16S3_S3_fjLj512ELj1ELj4ELj1ELj16ENS0_18Kernel_traits_baseILj512ES3_S3_S3_fjLj128EEEEEEEvNS0_20BackwardKernelParamsE --------------------------
	.section	.nv.shared._ZN18transformer_engine13normalization21ln_bwd_general_kernelINS0_13Kernel_traitsI13__nv_bfloat16S3_S3_fjLj512ELj1ELj4ELj1ELj16ENS0_18Kernel_traits_baseILj512ES3_S3_S3_fjLj128EEEEEEEvNS0_20BackwardKernelParamsE,"aw",@nobits
	.sectionflags	@""
	.align	16
.nv.shared._ZN18transformer_engine13normalization21ln_bwd_general_kernelINS0_13Kernel_traitsI13__nv_bfloat16S3_S3_fjLj512ELj1ELj4ELj1ELj16ENS0_18Kernel_traits_baseILj512ES3_S3_S3_fjLj128EEEEEEEvNS0_20BackwardKernelParamsE:
	.zero		9472


//--------------------- .nv.shared._ZN18transformer_engine13normalization21ln_bwd_general_kernelINS0_13Kernel_traitsI6__halffS3_fjLj512ELj1ELj4ELj1ELj16ENS0_18Kernel_traits_baseILj512ES3_fS3_fjLj128EEEEEEEvNS0_20BackwardKernelParamsE --------------------------
	.section	.nv.shared._ZN18transformer_engine13normalization21ln_bwd_general_kernelINS0_13Kernel_traitsI6__halffS3_fjLj512ELj1ELj4ELj1ELj16ENS0_18Kernel_traits_baseILj512ES3_fS3_fjLj128EEEEEEEvNS0_20BackwardKernelParamsE,"aw",@nobits
	.sectionflags	@""
	.align	16
.nv.shared._ZN18transformer_engine13normalization21ln_bwd_general_kernelINS0_13Kernel_traitsI6__halffS3_fjLj512ELj1ELj4ELj1ELj16ENS0_18Kernel_traits_baseILj512ES3_fS3_fjLj128EEEEEEEvNS0_20BackwardKernelParamsE:
	.zero		9472


//--------------------- .nv.shared._ZN18transformer_engine13normalization21ln_bwd_general_kernelINS0_13Kernel_traitsI6__halfS3_S3_fjLj512ELj1ELj4ELj1ELj16ENS0_18Kernel_traits_baseILj512ES3_S3_S3_fjLj128EEEEEEEvNS0_20BackwardKernelParamsE --------------------------
	.section	.nv.shared._ZN18transformer_engine13normalization21ln_bwd_general_kernelINS0_13Kernel_traitsI6__halfS3_S3_fjLj512ELj1ELj4ELj1ELj16ENS0_18Kernel_traits_baseILj512ES3_S3_S3_fjLj128EEEEEEEvNS0_20BackwardKernelParamsE,"aw",@nobits
	.sectionflags	@""
	.align	16
.nv.shared._ZN18transformer_engine13normalization21ln_bwd_general_kernelINS0_13Kernel_traitsI6__halfS3_S3_fjLj512ELj1ELj4ELj1ELj16ENS0_18Kernel_traits_baseILj512ES3_S3_S3_fjLj128EEEEEEEvNS0_20BackwardKernelParamsE:
	.zero		9472


//--------------------- .nv.shared._ZN18transformer_engine13normalization21ln_bwd_general_kernelINS0_13Kernel_traitsIffffjLj512ELj1ELj4ELj1ELj16ENS0_18Kernel_traits_baseILj512EffffjLj128EEEEEEEvNS0_20BackwardKernelParamsE --------------------------
	.section	.nv.shared._ZN18transformer_engine13normalization21ln_bwd_general_kernelINS0_13Kernel_traitsIffffjLj512ELj1ELj4ELj1ELj16ENS0_18Kernel_traits_baseILj512EffffjLj128EEEEEEEvNS0_20BackwardKernelParamsE,"aw",@nobits
	.sectionflags	@""
	.align	16
.nv.shared._ZN18transformer_engine13normalization21ln_bwd_general_kernelINS0_13Kernel_traitsIffffjLj512ELj1ELj4ELj1ELj16ENS0_18Kernel_traits_baseILj512EffffjLj128EEEEEEEvNS0_20BackwardKernelParamsE:
	.zero		9472


//--------------------- .nv.shared._ZN18transformer_engine13normalization21ln_bwd_general_kernelINS0_13Kernel_traitsI13__nv_bfloat16fS3_fjLj128ELj1ELj4ELj1ELj8ENS0_18Kernel_traits_baseILj128ES3_fS3_fjLj128EEEEEEEvNS0_20BackwardKernelParamsE --------------------------
	.section	.nv.shared._ZN18transformer_engine13normalization21ln_bwd_general_kernelINS0_13Kernel_traitsI13__nv_bfloat16fS3_fjLj128ELj1ELj4ELj1ELj8ENS0_18Kernel_traits_baseILj128ES3_fS3_fjLj128EEEEEEEvNS0_20BackwardKernelParamsE,"aw",@nobits
	.sectionflags	@""
	.align	16
.nv.shared._ZN18transformer_engine13normalization21ln_bwd_general_kernelINS0_13Kernel_traitsI13__nv_bfloat16fS3_fjLj128ELj1ELj4ELj1ELj8ENS0_18Kernel_traits_baseILj128ES3_fS3_fjLj128EEEEEEEvNS0_20BackwardKernelParamsE:
	.zero		3136


//--------------------- .nv.shared._ZN18transformer_engine13normalization30ln_bwd_finalize_general_kernelI13__nv_bfloat16fLj4ELj1ELj4ELj32EEEvNS0_20BackwardKernelParamsE --------------------------
	.section	.nv.shared._ZN18transformer_engine13normalization30ln_bwd_finalize_general_kernelI13__nv_bfloat16fLj4ELj1ELj4ELj32EEEvNS0_20BackwardKernelParamsE,"aw",@nobits
	.sectionflags	@""
	.align	16
.nv.shared._ZN18transformer_engine13normalization30ln_bwd_finalize_general_kernelI13__nv_bfloat16fLj4ELj1ELj4ELj32EEEvNS0_20BackwardKernelParamsE:
	.zero		1552


//--------------------- .nv.shared._ZN18transformer_engine13normalization21ln_bwd_general_kernelINS0_13Kernel_traitsI13__nv_bfloat16S3_S3_fjLj128ELj1ELj4ELj1ELj8ENS0_18Kernel_traits_baseILj128ES3_S3_S3_fjLj128EEEEEEEvNS0_20BackwardKernelParamsE --------------------------
	.section	.nv.shared._ZN18transformer_engine13normalization21ln_bwd_general_kernelINS0_13Kernel_traitsI13__nv_bfloat16S3_S3_fjLj128ELj1ELj4ELj1ELj8ENS0_18Kernel_traits_baseILj128ES3_S3_S3_fjLj128EEEEEEEvNS0_20BackwardKernelParamsE,"aw",@nobits
	.sectionflags	@""
	.align	16
.nv.shared._ZN18transformer_engine13normalization21ln_bwd_general_kernelINS0_13Kernel_traitsI13__nv_bfloat16S3_S3_fjLj128ELj1ELj4ELj1ELj8ENS0_18Kernel_traits_baseILj128ES3_S3_S3_fjLj128EEEEEEEvNS0_20BackwardKernelParamsE:
	.zero		3136


//--------------------- .nv.shared._ZN18transformer_engine13normalization21ln_bwd_general_kernelINS0_13Kernel_traitsI6__halffS3_fjLj128ELj1ELj4ELj1ELj8ENS0_18Kernel_traits_baseILj128ES3_fS3_fjLj128EEEEEEEvNS0_20BackwardKernelParamsE --------------------------
	.section	.nv.shared._ZN18transformer_engine13normalization21ln_bwd_general_kernelINS0_13Kernel_traitsI6__halffS3_fjLj128ELj1ELj4ELj1ELj8ENS0_18Kernel_traits_baseILj128ES3_fS3_fjLj128EEEEEEEvNS0_20BackwardKernelParamsE,"aw",@nobits
	.sectionflags	@""
	.align	16
.nv.shared._ZN18transformer_engine13normalization21ln_bwd_general_kernelINS0_13Kernel_traitsI6__halffS3_fjLj128ELj1ELj4ELj1ELj8ENS0_18Kernel_traits_baseILj128ES3_fS3_fjLj128EEEEEEEvNS0_20BackwardKernelParamsE:
	.zero		3136


//--------------------- .nv.shared._ZN18transformer_engine13normalization30ln_bwd_finalize_general_kernelI6__halffLj4ELj1ELj4ELj32EEEvNS0_20BackwardKernelParamsE --------------------------
	.section	.nv.shared._ZN18transformer_engine13normalization30ln_bwd_finalize_general_kernelI6__halffLj4ELj1ELj4ELj32EEEvNS0_20BackwardKernelParamsE,"aw",@nobits
	.sectionflags	@""
	.align	16
.nv.shared._ZN18transformer_engine13normalization30ln_bwd_finalize_general_kernelI6__halffLj4ELj1ELj4ELj32EEEvNS0_20BackwardKernelParamsE:
	.zero		1552


//--------------------- .nv.shared._ZN18transformer_engine13normalization21ln_bwd_general_kernelINS0_13Kernel_traitsI6__halfS3_S3_fjLj128ELj1ELj4ELj1ELj8ENS0_18Kernel_traits_baseILj128ES3_S3_S3_fjLj128EEEEEEEvNS0_20BackwardKernelParamsE --------------------------
	.section	.nv.shared._ZN18transformer_engine13normalization21ln_bwd_general_kernelINS0_13Kernel_traitsI6__halfS3_S3_fjLj128ELj1ELj4ELj1ELj8ENS0_18Kernel_traits_baseILj128ES3_S3_S3_fjLj128EEEEEEEvNS0_20BackwardKernelParamsE,"aw",@nobits
	.sectionflags	@""
	.align	16
.nv.shared._ZN18transformer_engine13normalization21ln_bwd_general_kernelINS0_13Kernel_traitsI6__halfS3_S3_fjLj128ELj1ELj4ELj1ELj8ENS0_18Kernel_traits_baseILj128ES3_S3_S3_fjLj128EEEEEEEvNS0_20BackwardKernelParamsE:
	.zero		3136


//--------------------- .nv.shared._ZN18transformer_engine13normalization30ln_bwd_finalize_general_kernelIffLj4ELj1ELj4ELj32EEEvNS0_20BackwardKernelParamsE --------------------------
	.section	.nv.shared._ZN18transformer_engine13normalization30ln_bwd_finalize_general_kernelIffLj4ELj1ELj4ELj32EEEvNS0_20BackwardKernelParamsE,"aw",@nobits
	.sectionflags	@""
	.align	16
.nv.shared._ZN18transformer_engine13normalization30ln_bwd_finalize_general_kernelIffLj4ELj1ELj4ELj32EEEvNS0_20BackwardKernelParamsE:
	.zero		1552


//--------------------- .nv.shared._ZN18transformer_engine13normalization21ln_bwd_general_kernelINS0_13Kernel_traitsIffffjLj128ELj1ELj4ELj1ELj16ENS0_18Kernel_traits_baseILj128EffffjLj128EEEEEEEvNS0_20BackwardKernelParamsE --------------------------
	.section	.nv.shared._ZN18transformer_engine13normalization21ln_bwd_general_kernelINS0_13Kernel_traitsIffffjLj128ELj1ELj4ELj1ELj16ENS0_18Kernel_traits_baseILj128EffffjLj128EEEEEEEvNS0_20BackwardKernelParamsE,"aw",@nobits
	.sectionflags	@""
	.align	16
.nv.shared._ZN18transformer_engine13normalization21ln_bwd_general_kernelINS0_13Kernel_traitsIffffjLj128ELj1ELj4ELj1ELj16ENS0_18Kernel_traits_baseILj128EffffjLj128EEEEEEEvNS0_20BackwardKernelParamsE:
	.zero		3136


//--------------------- .nv.shared._ZN18transformer_engine13normalization28ln_bwd_finalize_tuned_kernelINS0_22Kernel_traits_finalizeILj65536E13__nv_bfloat16fS3_fjLj1024ELj4ENS0_18Kernel_traits_baseILj65536ES3_fS3_fjLj1024EEEEEEEvNS0_20BackwardKernelParamsE --------------------------
	.section	.nv.shared._ZN18transformer_engine13normalization28ln_bwd_finalize_tuned_kernelINS0_22Kernel_traits_finalizeILj65536E13__nv_bfloat16fS3_fjLj1024ELj4ENS0_18Kernel_traits_baseILj65536ES3_fS3_fjLj1024EEEEEEEvNS0_20BackwardKernelParamsE,"aw",@nobits
	.sectionflags	@""
	.align	16
.nv.shared._ZN18transformer_engine13normalization28ln_bwd_finalize_tuned_kernelINS0_22Kernel_traits_finalizeILj65536E13__nv_bfloat16fS3_fjLj1024ELj4ENS0_18Kernel_traits_baseILj65536ES3_fS3_fjLj1024EEEEEEEvNS0_20BackwardKernelParamsE:
	.zero		9472


//--------------------- .nv.shared._ZN18transformer_engine13normalization19ln_bwd_tuned_kernelINS0_13Kernel_traitsI13__nv_bfloat16fS3_fjLj65536ELj8ELj1ELj8ELj16ENS0_18Kernel_traits_baseILj65536ES3_fS3_fjLj256EEEEEEEvNS0_20BackwardKernelParamsE --------------------------
	.section	.nv.shared._ZN18transformer_engine13normalization19ln_bwd_tuned_kernelINS0_13Kernel_traitsI13__nv_bfloat16fS3_fjLj65536ELj8ELj1ELj8ELj16ENS0_18Kernel_traits_baseILj65536ES3_fS3_fjLj256EEEEEEEvNS0_20BackwardKernelParamsE,"aw",@nobits
	.sectionflags	@""
	.align	16
	.zero		1024


//--------------------- .nv.shared._ZN18transformer_engine13normalization28ln_bwd_finalize_tuned_kernelINS0_22Kernel_traits_finalizeILj65536E13__nv_bfloat16S3_S3_fjLj1024ELj4ENS0_18Kernel_traits_baseILj65536ES3_S3_S3_fjLj1024EEEEEEEvNS0_20BackwardKernelParamsE --------------------------
	.section	.nv.shared._ZN18transformer_engine13normalization28ln_bwd_finalize_tuned_kernelINS0_22Kernel_traits_finalizeILj65536E13__nv_bfloat16S3_S3_fjLj1024ELj4ENS0_18Kernel_traits_baseILj65536ES3_S3_S3_fjLj1024EEEEEEEvNS0_20BackwardKernelParamsE,"aw",@nobits
	.sectionflags	@""
	.align	16
.nv.shared._ZN18transformer_engine13normalization28ln_bwd_finalize_tuned_kernelINS0_22Kernel_traits_finalizeILj65536E13__nv_bfloat16S3_S3_fjLj1024ELj4ENS0_18Kernel_traits_baseILj65536ES3_S3_S3_fjLj1024EEEEEEEvNS0_20BackwardKernelParamsE:
	.zero		9472


//--------------------- .nv.shared._ZN18transformer_engine13normalization19ln_bwd_tuned_kernelINS0_13Kernel_traitsI13__nv_bfloat16S3_S3_fjLj65536ELj8ELj1ELj8ELj16ENS0_18Kernel_traits_baseILj65536ES3_S3_S3_fjLj256EEEEEEEvNS0_20BackwardKernelParamsE --------------------------
	.section	.nv.shared._ZN18transformer_engine13normalization19ln_bwd_tuned_kernelINS0_13Kernel_traitsI13__nv_bfloat16S3_S3_fjLj65536ELj8ELj1ELj8ELj16ENS0_18Kernel_traits_baseILj65536ES3_S3_S3_fjLj256EEEEEEEvNS0_20BackwardKernelParamsE,"aw",@nobits
	.sectionflags	@""
	.align	16
	.zero		1024


//--------------------- .nv.shared._ZN18transformer_engine13normalization28ln_bwd_finalize_tuned_kernelINS0_22Kernel_traits_finalizeILj65536E6__halffS3_fjLj1024ELj4ENS0_18Kernel_traits_baseILj65536ES3_fS3_fjLj1024EEEEEEEvNS0_20BackwardKernelParamsE --------------------------
	.section	.nv.shared._ZN18transformer_engine13normalization28ln_bwd_finalize_tuned_kernelINS0_22Kernel_traits_finalizeILj65536E6__halffS3_fjLj1024ELj4ENS0_18Kernel_traits_baseILj65536ES3_fS3_fjLj1024EEEEEEEvNS0_20BackwardKernelParamsE,"aw",@nobits
	.sectionflags	@""
	.align	16
.nv.shared._ZN18transformer_engine13normalization28ln_bwd_finalize_tuned_kernelINS0_22Kernel_traits_finalizeILj65536E6__halffS3_fjLj1024ELj4ENS0_18Kernel_traits_baseILj65536ES3_fS3_fjLj1024EEEEEEEvNS0_20BackwardKernelParamsE:
	.zero		9472


//--------------------- .nv.shared._ZN18transformer_engine13normalization19ln_bwd_tuned_kernelINS0_13Kernel_traitsI6__halffS3_fjLj65536ELj8ELj1ELj8ELj16ENS0_18Kernel_traits_baseILj65536ES3_fS3_fjLj256EEEEEEEvNS0_20BackwardKernelParamsE --------------------------
	.section	.nv.shared._ZN18transformer_engine13normalization19ln_bwd_tuned_kernelINS0_13Kernel_traitsI6__halffS3_fjLj65536ELj8ELj1ELj8ELj16ENS0_18Kernel_traits_baseILj65536ES3_fS3_fjLj256EEEEEEEvNS0_20BackwardKernelParamsE,"aw",@nobits
	.sectionflags	@""
	.align	16
	.zero		1024


//--------------------- .nv.shared._ZN18transformer_engine13normalization28ln_bwd_finalize_tuned_kernelINS0_22Kernel_traits_finalizeILj65536E6__halfS3_S3_fjLj1024ELj4ENS0_18Kernel_traits_baseILj65536ES3_S3_S3_fjLj1024EEEEEEEvNS0_20BackwardKernelParamsE --------------------------
	.section	.nv.shared._ZN18transformer_engine13normalization28ln_bwd_finalize_tuned_kernelINS0_22Kernel_traits_finalizeILj65536E6__halfS3_S3_fjLj1024ELj4ENS0_18Kernel_traits_baseILj65536ES3_S3_S3_fjLj1024EEEEEEEvNS0_20BackwardKernelParamsE,"aw",@nobits
	.sectionflags	@""
	.align	16
.nv.shared._ZN18transformer_engine13normalization28ln_bwd_finalize_tuned_kernelINS0_22Kernel_traits_finalizeILj65536E6__halfS3_S3_fjLj1024ELj4ENS0_18Kernel_traits_baseILj65536ES3_S3_S3_fjLj1024EEEEEEEvNS0_20BackwardKernelParamsE:
	.zero		9472


//--------------------- .nv.shared._ZN18transformer_engine13normalization19ln_bwd_tuned_kernelINS0_13Kernel_traitsI6__halfS3_S3_fjLj65536ELj8ELj1ELj8ELj16ENS0_18Kernel_traits_baseILj65536ES3_S3_S3_fjLj256EEEEEEEvNS0_20BackwardKernelParamsE --------------------------
	.section	.nv.shared._ZN18transformer_engine13normalization19ln_bwd_tuned_kernelINS0_13Kernel_traitsI6__halfS3_S3_fjLj65536ELj8ELj1ELj8ELj16ENS0_18Kernel_traits_baseILj65536ES3_S3_S3_fjLj256EEEEEEEvNS0_20BackwardKernelParamsE,"aw",@nobits
	.sectionflags	@""
	.align	16
	.zero		1024


//--------------------- .nv.shared._ZN18transformer_engine13normalization28ln_bwd_finalize_tuned_kernelINS0_22Kernel_traits_finalizeILj65536EffffjLj1024ELj4ENS0_18Kernel_traits_baseILj65536EffffjLj1024EEEEEEEvNS0_20BackwardKernelParamsE --------------------------
	.section	.nv.shared._ZN18transformer_engine13normalization28ln_bwd_finalize_tuned_kernelINS0_22Kernel_traits_finalizeILj65536EffffjLj1024ELj4ENS0_18Kernel_traits_baseILj65536EffffjLj1024EEEEEEEvNS0_20BackwardKernelParamsE,"aw",@nobits
	.sectionflags	@""
	.align	16
.nv.shared._ZN18transformer_engine13normalization28ln_bwd_finalize_tuned_kernelINS0_22Kernel_traits_finalizeILj65536EffffjLj1024ELj4ENS0_18Kernel_traits_baseILj65536EffffjLj1024EEEEEEEvNS0_20BackwardKernelParamsE:
	.zero		9472


//--------------------- .nv.shared._ZN18transformer_engine13normalization19ln_bwd_tuned_kernelINS0_13Kernel_traitsIffffjLj65536ELj8ELj1ELj8ELj16ENS0_18Kernel_traits_baseILj65536EffffjLj256EEEEEEEvNS0_20BackwardKernelParamsE --------------------------
	.section	.nv.shared._ZN18transformer_engine13normalization19ln_bwd_tuned_kernelINS0_13Kernel_traitsIffffjLj65536ELj8ELj1ELj8ELj16ENS0_18Kernel_traits_baseILj65536EffffjLj256EEEEEEEvNS0_20BackwardKernelParamsE,"aw",@nobits
	.sectionflags	@""
	.align	16
	.zero		1024


//--------------------- .nv.shared._ZN18transformer_engine13normalization28ln_bwd_finalize_tuned_kernelINS0_22Kernel_traits_finalizeILj49152E13__nv_bfloat16fS3_fjLj1024ELj4ENS0_18Kernel_traits_baseILj49152ES3_fS3_fjLj1024EEEEEEEvNS0_20BackwardKernelParamsE --------------------------
	.section	.nv.shared._ZN18transformer_engine13normalization28ln_bwd_finalize_tuned_kernelINS0_22Kernel_traits_finalizeILj49152E13__nv_bfloat16fS3_fjLj1024ELj4ENS0_18Kernel_traits_baseILj49152ES3_fS3_fjLj1024EEEEEEEvNS0_20BackwardKernelParamsE,"aw",@nobits
	.sectionflags	@""
	.align	16
.nv.shared._ZN18transformer_engine13normalization28ln_bwd_finalize_tuned_kernelINS0_22Kernel_traits_finalizeILj49152E13__nv_bfloat16fS3_fjLj1024ELj4ENS0_18Kernel_traits_baseILj49152ES3_fS3_fjLj1024EEEEEEEvNS0_20BackwardKernelParamsE:
	.zero		9472


//--------------------- .nv.shared._ZN18transformer_engine13normalization19ln_bwd_tuned_kernelINS0_13Kernel_traitsI13__nv_bfloat16fS3_fjLj49152ELj8ELj1ELj8ELj16ENS0_18Kernel_traits_baseILj49152ES3_fS3_fjLj256EEEEEEEvNS0_20BackwardKernelParamsE --------------------------
	.section	.nv.shared._ZN18transformer_engine13normalization19ln_bwd_tuned_kernelINS0_13Kernel_traitsI13__nv_bfloat16fS3_fjLj49152ELj8ELj1ELj8ELj16ENS0_18Kernel_traits_baseILj49152ES3_fS3_fjLj256EEEEEEEvNS0_20BackwardKernelParamsE,"aw",@nobits
	.sectionflags	@""
	.align	16
	.zero		1024


//--------------------- .nv.shared._ZN18transformer_engine13normalization28ln_bwd_finalize_tuned_kernelINS0_22Kernel_traits_finalizeILj49152E13__nv_bfloat16S3_S3_fjLj1024ELj4ENS0_18Kernel_traits_baseILj49152ES3_S3_S3_fjLj1024EEEEEEEvNS0_20BackwardKernelParamsE --------------------------
	.section	.nv.shared._ZN18transformer_engine13normalization28ln_bwd_finalize_tuned_kernelINS0_22Kernel_traits_finalizeILj49152E13__nv_bfloat16S3_S3_fjLj1024ELj4ENS0_18Kernel_traits_baseILj49152ES3_S3_S3_fjLj1024EEEEEEEvNS0_20BackwardKernelParamsE,"aw",@nobits
	.sectionflags	@""
	.align	16
.nv.shared._ZN18transformer_engine13normalization28ln_bwd_finalize_tuned_kernelINS0_22Kernel_traits_finalizeILj49152E13__nv_bfloat16S3_S3_fjLj1024ELj4ENS0_18Kernel_traits_baseILj49152ES3_S3_S3_fjLj1024EEEEEEEvNS0_20BackwardKernelParamsE:
	.zero		9472


//--------------------- .nv.shared._ZN18transformer_engine13normalization19ln_bwd_tuned_kernelINS0_13Kernel_traitsI13__nv_bfloat16S3_S3_fjLj49152ELj8ELj1ELj8ELj16ENS0_18Kernel_traits_baseILj49152ES3_S3_S3_fjLj256EEEEEEEvNS0_20BackwardKernelParamsE --------------------------
	.section	.nv.shared._ZN18transformer_engine13normalization19ln_bwd_tuned_kernelINS0_13Kernel_traitsI13__nv_bfloat16S3_S3_fjLj49152ELj8ELj1ELj8ELj16ENS0_18Kernel_traits_baseILj49152ES3_S3_S3_fjLj256EEEEEEEvNS0_20BackwardKernelParamsE,"aw",@nobits
	.sectionflags	@""
	.align	16
	.zero		1024


//--------------------- .nv.shared._ZN18transformer_engine13normalization28ln_bwd_finalize_tuned_kernelINS0_22Kernel_traits_finalizeILj49152E6__halffS3_fjLj1024ELj4ENS0_18Kernel_traits_baseILj49152ES3_fS3_fjLj1024EEEEEEEvNS0_20BackwardKernelParamsE --------------------------
	.section	.nv.shared._ZN18transformer_engine13normalization28ln_bwd_finalize_tuned_kernelINS0_22Kernel_traits_finalizeILj49152E6__halffS3_fjLj1024ELj4ENS0_18Kernel_traits_baseILj49152ES3_fS3_fjLj1024EEEEEEEvNS0_20BackwardKernelParamsE,"aw",@nobits
	.sectionflags	@""
	.align	16
.nv.shared._ZN18transformer_engine13normalization28ln_bwd_finalize_tuned_kernelINS0_22Kernel_traits_finalizeILj49152E6__halffS3_fjLj1024ELj4ENS0_18Kernel_traits_baseILj49152ES3_fS3_fjLj1024EEEEEEEvNS0_20BackwardKernelParamsE:
	.zero		9472


//--------------------- .nv.shared._ZN18transformer_engine13normalization19ln_bwd_tuned_kernelINS0_13Kernel_traitsI6__halffS3_fjLj49152ELj8ELj1ELj8ELj16ENS0_18Kernel_traits_baseILj49152ES3_fS3_fjLj256EEEEEEEvNS0_20BackwardKernelParamsE --------------------------
	.section	.nv.shared._ZN18transformer_engine13normalization19ln_bwd_tuned_kernelINS0_13Kernel_traitsI6__halffS3_fjLj49152ELj8ELj1ELj8ELj16ENS0_18Kernel_traits_baseILj49152ES3_fS3_fjLj256EEEEEEEvNS0_20BackwardKernelParamsE,"aw",@nobits
	.sectionflags	@""
	.align	16
	.zero		1024


//--------------------- .nv.shared._ZN18transformer_engine13normalization28ln_bwd_finalize_tuned_kernelINS0_22Kernel_traits_finalizeILj49152E6__halfS3_S3_fjLj1024ELj4ENS0_18Kernel_traits_baseILj49152ES3_S3_S3_fjLj1024EEEEEEEvNS0_20BackwardKernelParamsE --------------------------
	.section	.nv.shared._ZN18transformer_engine13normalization28ln_bwd_finalize_tuned_kernelINS0_22Kernel_traits_finalizeILj49152E6__halfS3_S3_fjLj1024ELj4ENS0_18Kernel_traits_baseILj49152ES3_S3_S3_fjLj1024EEEEEEEvNS0_20BackwardKernelParamsE,"aw",@nobits
	.sectionflags	@""
	.align	16
.nv.shared._ZN18transformer_engine13normalization28ln_bwd_finalize_tuned_kernelINS0_22Kernel_traits_finalizeILj49152E6__halfS3_S3_fjLj1024ELj4ENS0_18Kernel_traits_baseILj49152ES3_S3_S3_fjLj1024EEEEEEEvNS0_20BackwardKernelParamsE:
	.zero		9472


//--------------------- .nv.shared._ZN18transformer_engine13normalization19ln_bwd_tuned_kernelINS0_13Kernel_traitsI6__halfS3_S3_fjLj49152ELj8ELj1ELj8ELj16ENS0_18Kernel_traits_baseILj49152ES3_S3_S3_fjLj256EEEEEEEvNS0_20BackwardKernelParamsE --------------------------
	.section	.nv.shared._ZN18transformer_engine13normalization19ln_bwd_tuned_kernelINS0_13Kernel_traitsI6__halfS3_S3_fjLj49152ELj8ELj1ELj8ELj16ENS0_18Kernel_traits_baseILj49152ES3_S3_S3_fjLj256EEEEEEEvNS0_20BackwardKernelParamsE,"aw",@nobits
	.sectionflags	@""
	.align	16
	.zero		1024


//--------------------- .nv.shared._ZN18transformer_engine13normalization28ln_bwd_finalize_tuned_kernelINS0_22Kernel_traits_finalizeILj49152EffffjLj1024ELj4ENS0_18Kernel_traits_baseILj49152EffffjLj1024EEEEEEEvNS0_20BackwardKernelParamsE --------------------------
	.section	.nv.shared._ZN18transformer_engine13normalization28ln_bwd_finalize_tuned_kernelINS0_22Kernel_traits_finalizeILj49152EffffjLj1024ELj4ENS0_18Kernel_traits_baseILj49152EffffjLj1024EEEEEEEvNS0_20BackwardKernelParamsE,"aw",@nobits
	.sectionflags	@""
	.align	16
.nv.shared._ZN18transformer_engine13normalization28ln_bwd_finalize_tuned_kernelINS0_22Kernel_traits_finalizeILj49152EffffjLj1024ELj4ENS0_18Kernel_traits_baseILj49152EffffjLj1024EEEEEEEvNS0_20BackwardKernelParamsE:
	.zero		9472


//--------------------- .nv.shared._ZN18transformer_engine13normalization19ln_bwd_tuned_kernelINS0_13Kernel_traitsIffffjLj49152ELj8ELj1ELj8ELj16ENS0_18Kernel_traits_baseILj49152EffffjLj256EEEEEEEvNS0_20BackwardKernelParamsE --------------------------
	.section	.nv.shared._ZN18transformer_engine13normalization19ln_bwd_tuned_kernelINS0_13Kernel_traitsIffffjLj49152ELj8ELj1ELj8ELj16ENS0_18Kernel_traits_baseILj49152EffffjLj256EEEEEEEvNS0_20BackwardKernelParamsE,"aw",@nobits
	.sectionflags	@""
	.align	16
	.zero		1024


//--------------------- .nv.shared._ZN18transformer_engine13normalization28ln_bwd_finalize_tuned_kernelINS0_22Kernel_traits_finalizeILj40960E13__nv_bfloat16fS3_fjLj1024ELj4ENS0_18Kernel_traits_baseILj40960ES3_fS3_fjLj1024EEEEEEEvNS0_20BackwardKernelParamsE --------------------------
	.section	.nv.shared._ZN18transformer_engine13normalization28ln_bwd_finalize_tuned_kernelINS0_22Kernel_traits_finalizeILj40960E13__nv_bfloat16fS3_fjLj1024ELj4ENS0_18Kernel_traits_baseILj40960ES3_fS3_fjLj1024EEEEEEEvNS0_20BackwardKernelParamsE,"aw",@nobits
	.sectionflags	@""
	.align	16
.nv.shared._ZN18transformer_engine13normalization28ln_bwd_finalize_tuned_kernelINS0_22Kernel_traits_finalizeILj40960E13__nv_bfloat16fS3_fjLj1024ELj4ENS0_18Kernel_traits_baseILj40960ES3_fS3_fjLj1024EEEEEEEvNS0_20BackwardKernelParamsE:
	.zero		9472


//--------------------- .nv.shared._ZN18transformer_engine13normalization19ln_bwd_tuned_kernelINS0_13Kernel_traitsI13__nv_bfloat16fS3_fjLj40960ELj4ELj1ELj8ELj16ENS0_18Kernel_traits_baseILj40960ES3_fS3_fjLj256EEEEEEEvNS0_20BackwardKernelParamsE --------------------------
	.section	.nv.shared._ZN18transformer_engine13normalization19ln_bwd_tuned_kernelINS0_13Kernel_traitsI13__nv_bfloat16fS3_fjLj40960ELj4ELj1ELj8ELj16ENS0_18Kernel_traits_baseILj40960ES3_fS3_fjLj256EEEEEEEvNS0_20BackwardKernelParamsE,"aw",@nobits
	.sectionflags	@""
	.align	16
	.zero		1024


//--------------------- .nv.shared._ZN18transformer_engine13normalization28ln_bwd_finalize_tuned_kernelINS0_22Kernel_traits_finalizeILj40960E13__nv_bfloat16S3_S3_fjLj1024ELj4ENS0_18Kernel_traits_baseILj40960ES3_S3_S3_fjLj1024EEEEEEEvNS0_20BackwardKernelParamsE --------------------------
	.section	.nv.shared._ZN18transformer_engine13normalization28ln_bwd_finalize_tuned_kernelINS0_22Kernel_traits_finalizeILj40960E13__nv_bfloat16S3_S3_fjLj1024ELj4ENS0_18Kernel_traits_baseILj40960ES3_S3_S3_fjLj1024EEEEEEEvNS0_20BackwardKernelParamsE,"aw",@nobits
	.sectionflags	@""
	.align	16
.nv.shared._ZN18transformer_engine13normalization28ln_bwd_finalize_tuned_kernelINS0_22Kernel_traits_finalizeILj40960E13__nv_bfloat16S3_S3_fjLj1024ELj4ENS0_18Kernel_traits_baseILj40960ES3_S3_S3_fjLj1024EEEEEEEvNS0_20BackwardKernelParamsE:
	.zero		9472


//--------------------- .nv.shared._ZN18transformer_engine13normalization19ln_bwd_tuned_kernelINS0_13Kernel_traitsI13__nv_bfloat16S3_S3_fjLj40960ELj4ELj1ELj8ELj16ENS0_18Kernel_traits_baseILj40960ES3_S3_S3_fjLj256EEEEEEEvNS0_20BackwardKernelParamsE --------------------------
	.section	.nv.shared._ZN18transformer_engine13normalization19ln_bwd_tuned_kernelINS0_13Kernel_traitsI13__nv_bfloat16S3_S3_fjLj40960ELj4ELj1ELj8ELj16ENS0_18Kernel_traits_baseILj40960ES3_S3_S3_fjLj256EEEEEEEvNS0_20BackwardKernelParamsE,"aw",@nobits
	.sectionflags	@""
	.align	16
	.zero		1024


//--------------------- .nv.shared._ZN18transformer_engine13normalization28ln_bwd_finalize_tuned_kernelINS0_22Kernel_traits_finalizeILj40960E6__halffS3_fjLj1024ELj4ENS0_18Kernel_traits_baseILj40960ES3_fS3_fjLj1024EEEEEEEvNS0_20BackwardKernelParamsE --------------------------
	.section	.nv.shared._ZN18transformer_engine13normalization28ln_bwd_finalize_tuned_kernelINS0_22Kernel_traits_finalizeILj40960E6__halffS3_fjLj1024ELj4ENS0_18Kernel_traits_baseILj40960ES3_fS3_fjLj1024EEEEEEEvNS0_20BackwardKernelParamsE,"aw",@nobits
	.sectionflags	@""
	.align	16
.nv.shared._ZN18transformer_engine13normalization28ln_bwd_finalize_tuned_kernelINS0_22Kernel_traits_finalizeILj40960E6__halffS3_fjLj1024ELj4ENS0_18Kernel_traits_baseILj40960ES3_fS3_fjLj1024EEEEEEEvNS0_20BackwardKernelParamsE:
	.zero		9472


//--------------------- .nv.shared._ZN18transformer_engine13normalization19ln_bwd_tuned_kernelINS0_13Kernel_traitsI6__halffS3_fjLj40960ELj4ELj1ELj8ELj16ENS0_18Kernel_traits_baseILj40960ES3_fS3_fjLj256EEEEEEEvNS0_20BackwardKernelParamsE --------------------------
	.section	.nv.shared._ZN18transformer_engine13normalization19ln_bwd_tuned_kernelINS0_13Kernel_traitsI6__halffS3_fjLj40960ELj4ELj1ELj8ELj16ENS0_18Kernel_traits_baseILj40960ES3_fS3_fjLj256EEEEEEEvNS0_20BackwardKernelParamsE,"aw",@nobits
	.sectionflags	@""
	.align	16
	.zero		1024


//--------------------- .nv.shared._ZN18transformer_engine13normalization28ln_bwd_finalize_tuned_kernelINS0_22Kernel_traits_finalizeILj40960E6__halfS3_S3_fjLj1024ELj4ENS0_18Kernel_traits_baseILj40960ES3_S3_S3_fjLj1024EEEEEEEvNS0_20BackwardKernelParamsE --------------------------
	.section	.nv.shared._ZN18transformer_engine13normalization28ln_bwd_finalize_tuned_kernelINS0_22Kernel_traits_finalizeILj40960E6__halfS3_S3_fjLj1024ELj4ENS0_18Kernel_traits_baseILj40960ES3_S3_S3_fjLj1024EEEEEEEvNS0_20BackwardKernelParamsE,"aw",@nobits
	.sectionflags	@""
	.align	16
.nv.shared._ZN18transformer_engine13normalization28ln_bwd_finalize_tuned_kernelINS0_22Kernel_traits_finalizeILj40960E6__halfS3_S3_fjLj1024ELj4ENS0_18Kernel_traits_baseILj40960ES3_S3_S3_fjLj1024EEEEEEEvNS0_20BackwardKernelParamsE:
	.zero		9472


//--------------------- .nv.shared._ZN18transformer_engine13normalization19ln_bwd_tuned_kernelINS0_13Kernel_traitsI6__halfS3_S3_fjLj40960ELj4ELj1ELj8ELj16ENS0_18Kernel_traits_baseILj40960ES3_S3_S3_fjLj256EEEEEEEvNS0_20BackwardKernelParamsE --------------------------
	.section	.nv.shared._ZN18transformer_engine13normalization19ln_bwd_tuned_kernelINS0_13Kernel_traitsI6__halfS3_S3_fjLj40960ELj4ELj1ELj8ELj16ENS0_18Kernel_traits_baseILj40960ES3_S3_S3_fjLj256EEEEEEEvNS0_20BackwardKernelParamsE,"aw",@nobits
	.sectionflags	@""
	.align	16
	.zero		1024


//--------------------- .nv.shared._ZN18transformer_engine13normalization28ln_bwd_finalize_tuned_kernelINS0_22Kernel_traits_finalizeILj40960EffffjLj1024ELj4ENS0_18Kernel_traits_baseILj40960EffffjLj1024EEEEEEEvNS0_20BackwardKernelParamsE --------------------------
	.section	.nv.shared._ZN18transformer_engine13normalization28ln_bwd_finalize_tuned_kernelINS0_22Kernel_traits_finalizeILj40960EffffjLj1024ELj4ENS0_18Kernel_traits_baseILj40960EffffjLj1024EEEEEEEvNS0_20BackwardKernelParamsE,"aw",@nobits
	.sectionflags	@""
	.align	16
.nv.shared._ZN18transformer_engine13normalization28ln_bwd_finalize_tuned_kernelINS0_22Kernel_traits_finalizeILj40960EffffjLj1024ELj4ENS0_18Kernel_traits_baseILj40960EffffjLj1024EEEEEEEvNS0_20BackwardKernelParamsE:
	.zero		9472


//--------------------- .nv.shared._ZN18transformer_engine13normalization19ln_bwd_tuned_kernelINS0_13Kernel_traitsIffffjLj40960ELj4ELj1ELj8ELj16ENS0_18Kernel_traits_baseILj40960EffffjLj256EEEEEEEvNS0_20BackwardKernelParamsE --------------------------
	.section	.nv.shared._ZN18transformer_engine13normalization19ln_bwd_tuned_kernelINS0_13Kernel_traitsIffffjLj40960ELj4ELj1ELj8ELj16ENS0_18Kernel_traits_baseILj40960EffffjLj256EEEEEEEvNS0_20BackwardKernelParamsE,"aw",@nobits
	.sectionflags	@""
	.align	16
	.zero		1024


//--------------------- .nv.shared._ZN18transformer_engine13normalization28ln_bwd_finalize_tuned_kernelINS0_22Kernel_traits_finalizeILj32768E13__nv_bfloat16fS3_fjLj1024ELj4ENS0_18Kernel_traits_baseILj32768ES3_fS3_fjLj1024EEEEEEEvNS0_20BackwardKernelParamsE --------------------------
	.section	.nv.shared._ZN18transformer_engine13normalization28ln_bwd_finalize_tuned_kernelINS0_22Kernel_traits_finalizeILj32768E13__nv_bfloat16fS3_fjLj1024ELj4ENS0_18Kernel_traits_baseILj32768ES3_fS3_fjLj1024EEEEEEEvNS0_20BackwardKernelParamsE,"aw",@nobits
	.sectionflags	@""
	.align	16
.nv.shared._ZN18transformer_engine13normalization28ln_bwd_finalize_tuned_kernelINS0_22Kernel_traits_finalizeILj32768E13__nv_bfloat16fS3_fjLj1024ELj4ENS0_18Kernel_traits_baseILj32768ES3_fS3_fjLj1024EEEEEEEvNS0_20BackwardKernelParamsE:
	.zero		9472


//--------------------- .nv.shared._ZN18transformer_engine13normalization19ln_bwd_tuned_kernelINS0_13Kernel_traitsI13__nv_bfloat16fS3_fjLj32768ELj4ELj1ELj8ELj16ENS0_18Kernel_traits_baseILj32768ES3_fS3_fjLj256EEEEEEEvNS0_20BackwardKernelParamsE --------------------------
	.section	.nv.shared._ZN18transformer_engine13normalization19ln_bwd_tuned_kernelINS0_13Kernel_traitsI13__nv_bfloat16fS3_fjLj32768ELj4ELj1ELj8ELj16ENS0_18Kernel_traits_baseILj32768ES3_fS3_fjLj256EEEEEEEvNS0_20BackwardKernelParamsE,"aw",@nobits
	.sectionflags	@""
	.align	16
	.zero		1024


//--------------------- .nv.shared._ZN18transformer_engine13normalization28ln_bwd_finalize_tuned_kernelINS0_22Kernel_traits_finalizeILj32768E13__nv_bfloat16S3_S3_fjLj1024ELj4ENS0_18Kernel_traits_baseILj32768ES3_S3_S3_fjLj1024EEEEEEEvNS0_20BackwardKernelParamsE --------------------------
	.section	.nv.shared._ZN18transformer_engine13normalization28ln_bwd_finalize_tuned_kernelINS0_22Kernel_traits_finalizeILj32768E13__nv_bfloat16S3_S3_fjLj1024ELj4ENS0_18Kernel_traits_baseILj32768ES3_S3_S3_fjLj1024EEEEEEEvNS0_20BackwardKernelParamsE,"aw",@nobits
	.sectionflags	@""
	.align	16
.nv.shared._ZN18transformer_engine13normalization28ln_bwd_finalize_tuned_kernelINS0_22Kernel_traits_finalizeILj32768E13__nv_bfloat16S3_S3_fjLj1024ELj4ENS0_18Kernel_traits_baseILj32768ES3_S3_S3_fjLj1024EEEEEEEvNS0_20BackwardKernelParamsE:
	.zero		9472


//--------------------- .nv.shared._ZN18transformer_engine13normalization19ln_bwd_tuned_kernelINS0_13Kernel_traitsI13__nv_bfloat16S3_S3_fjLj32768ELj4ELj1ELj8ELj16ENS0_18Kernel_traits_baseILj32768ES3_S3_S3_fjLj256EEEEEEEvNS0_20BackwardKernelParamsE --------------------------
	.section	.nv.shared._ZN18transformer_engine13normalization19ln_bwd_tuned_kernelINS0_13Kernel_traitsI13__nv_bfloat16S3_S3_fjLj32768ELj4ELj1ELj8ELj16ENS0_18Kernel_traits_baseILj32768ES3_S3_S3_fjLj256EEEEEEEvNS0_20BackwardKernelParamsE,"aw",@nobits
	.sectionflags	@""
	.align	16
	.zero		1024


//--------------------- .nv.shared._ZN18transformer_engine13normalization28ln_bwd_finalize_tuned_kernelINS0_22Kernel_traits_finalizeILj32768E6__halffS3_fjLj1024ELj4ENS0_18Kernel_traits_baseILj32768ES3_fS3_fjLj1024EEEEEEEvNS0_20BackwardKernelParamsE --------------------------
	.section	.nv.shared._ZN18transformer_engine13normalization28ln_bwd_finalize_tuned_kernelINS0_22Kernel_traits_finalizeILj32768E6__halffS3_fjLj1024ELj4ENS0_18Kernel_traits_baseILj32768ES3_fS3_fjLj1024EEEEEEEvNS0_20BackwardKernelParamsE,"aw",@nobits
	.sectionflags	@""
	.align	16
.nv.shared._ZN18transformer_engine13normalization28ln_bwd_finalize_tuned_kernelINS0_22Kernel_traits_finalizeILj32768E6__halffS3_fjLj1024ELj4ENS0_18Kernel_traits_baseILj32768ES3_fS3_fjLj1024EEEEEEEvNS0_20BackwardKernelParamsE:
	.zero		9472


//--------------------- .nv.shared._ZN18transformer_engine13normalization19ln_bwd_tuned_kernelINS0_13Kernel_traitsI6__halffS3_fjLj32768ELj4ELj1ELj8ELj16ENS0_18Kernel_traits_baseILj32768ES3_fS3_fjLj256EEEEEEEvNS0_20BackwardKernelParamsE --------------------------
	.section	.nv.shared._ZN18transformer_engine13normalization19ln_bwd_tuned_kernelINS0_13Kernel_traitsI6__halffS3_fjLj32768ELj4ELj1ELj8ELj16ENS0_18Kernel_traits_baseILj32768ES3_fS3_fjLj256EEEEEEEvNS0_20BackwardKernelParamsE,"aw",@nobits
	.sectionflags	@""
	.align	16
	.zero		1024


//--------------------- .nv.shared._ZN18transformer_engine13normalization28ln_bwd_finalize_tuned_kernelINS0_22Kernel_traits_finalizeILj32768E6__halfS3_S3_fjLj1024ELj4ENS0_18Kernel_traits_baseILj32768ES3_S3_S3_fjLj1024EEEEEEEvNS0_20BackwardKernelParamsE --------------------------
	.section	.nv.shared._ZN18transformer_engine13normalization28ln_bwd_finalize_tuned_kernelINS0_22Kernel_traits_finalizeILj32768E6__halfS3_S3_fjLj1024ELj4ENS0_18Kernel_traits_baseILj32768ES3_S3_S3_fjLj1024EEEEEEEvNS0_20BackwardKernelParamsE,"aw",@nobits
	.sectionflags	@""
	.align	16
.nv.shared._ZN18transformer_engine13normalization28ln_bwd_finalize_tuned_kernelINS0_22Kernel_traits_finalizeILj32768E6__halfS3_S3_fjLj1024ELj4ENS0_18Kernel_traits_baseILj32768ES3_S3_S3_fjLj1024EEEEEEEvNS0_20BackwardKernelParamsE:
	.zero		9472


//--------------------- .nv.shared._ZN18transformer_engine13normalization19ln_bwd_tuned_kernelINS0_13Kernel_traitsI6__halfS3_S3_fjLj32768ELj4ELj1ELj8ELj16ENS0_18Kernel_traits_baseILj32768ES3_S3_S3_fjLj256EEEEEEEvNS0_20BackwardKernelParamsE --------------------------
	.section	.nv.shared._ZN18transformer_engine13normalization19ln_bwd_tuned_kernelINS0_13Kernel_traitsI6__halfS3_S3_fjLj32768ELj4ELj1ELj8ELj16ENS0_18Kernel_traits_baseILj32768ES3_S3_S3_fjLj256EEEEEEEvNS0_20BackwardKernelParamsE,"aw",@nobits
	.sectionflags	@""
	.align	16
	.zero		1024


//--------------------- .nv.shared._ZN18transformer_engine13normalization28ln_bwd_finalize_tuned_kernelINS0_22Kernel_traits_finalizeILj32768EffffjLj1024ELj4ENS0_18Kernel_traits_baseILj32768EffffjLj1024EEEEEEEvNS0_20BackwardKernelParamsE --------------------------
	.section	.nv.shared._ZN18transformer_engine13normalization28ln_bwd_finalize_tuned_kernelINS0_22Kernel_traits_finalizeILj32768EffffjLj1024ELj4ENS0_18Kernel_traits_baseILj32768EffffjLj1024EEEEEEEvNS0_20BackwardKernelParamsE,"aw",@nobits
	.sectionflags	@""
	.align	16
.nv.shared._ZN18transformer_engine13normalization28ln_bwd_finalize_tuned_kernelINS0_22Kernel_traits_finalizeILj32768EffffjLj1024ELj4ENS0_18Kernel_traits_baseILj32768EffffjLj1024EEEEEEEvNS0_20BackwardKernelParamsE:
	.zero		9472


//--------------------- .nv.shared._ZN18transformer_engine13normalization19ln_bwd_tuned_kernelINS0_13Kernel_traitsIffffjLj32768ELj4ELj1ELj8ELj16ENS0_18Kernel_traits_baseILj32768EffffjLj256EEEEEEEvNS0_20BackwardKernelParamsE --------------------------
	.section	.nv.shared._ZN18transformer_engine13normalization19ln_bwd_tuned_kernelINS0_13Kernel_traitsIffffjLj32768ELj4ELj1ELj8ELj16ENS0_18Kernel_traits_baseILj32768EffffjLj256EEEEEEEvNS0_20BackwardKernelParamsE,"aw",@nobits
	.sectionflags	@""
	.align	16
	.zero		1024


//--------------------- .nv.shared._ZN18transformer_engine13normalization28ln_bwd_finalize_tuned_kernelINS0_22Kernel_traits_finalizeILj30720E13__nv_bfloat16fS3_fjLj1024ELj4ENS0_18Kernel_traits_baseILj30720ES3_fS3_fjLj1024EEEEEEEvNS0_20BackwardKernelParamsE --------------------------
	.section	.nv.shared._ZN18transformer_engine13normalization28ln_bwd_finalize_tuned_kernelINS0_22Kernel_traits_finalizeILj30720E13__nv_bfloat16fS3_fjLj1024ELj4ENS0_18Kernel_traits_baseILj30720ES3_fS3_fjLj1024EEEEEEEvNS0_20BackwardKernelParamsE,"aw",@nobits
	.sectionflags	@""
	.align	16
.nv.shared._ZN18transformer_engine13normalization28ln_bwd_finalize_tuned_kernelINS0_22Kernel_traits_finalizeILj30720E13__nv_bfloat16fS3_fjLj1024ELj4ENS0_18Kernel_traits_baseILj30720ES3_fS3_fjLj1024EEEEEEEvNS0_20BackwardKernelParamsE:
	.zero		9472


//--------------------- .nv.shared._ZN18transformer_engine13normalization19ln_bwd_tuned_kernelINS0_13Kernel_traitsI13__nv_bfloat16fS3_fjLj30720ELj4ELj1ELj8ELj8ENS0_18Kernel_traits_baseILj30720ES3_fS3_fjLj256EEEEEEEvNS0_20BackwardKernelParamsE --------------------------
	.section	.nv.shared._ZN18transformer_engine13normalization19ln_bwd_tuned_kernelINS0_13Kernel_traitsI13__nv_bfloat16fS3_fjLj30720ELj4ELj1ELj8ELj8ENS0_18Kernel_traits_baseILj30720ES3_fS3_fjLj256EEEEEEEvNS0_20BackwardKernelParamsE,"aw",@nobits
	.sectionflags	@""
	.align	16
	.zero		1024


//--------------------- .nv.shared._ZN18transformer_engine13normalization28ln_bwd_finalize_tuned_kernelINS0_22Kernel_traits_finalizeILj30720E13__nv_bfloat16S3_S3_fjLj1024ELj4ENS0_18Kernel_traits_baseILj30720ES3_S3_S3_fjLj1024EEEEEEEvNS0_20BackwardKernelParamsE --------------------------
	.section	.nv.shared._ZN18transformer_engine13normalization28ln_bwd_finalize_tuned_kernelINS0_22Kernel_traits_finalizeILj30720E13__nv_bfloat16S3_S3_fjLj1024ELj4ENS0_18Kernel_traits_baseILj30720ES3_S3_S3_fjLj1024EEEEEEEvNS0_20BackwardKernelParamsE,"aw",@nobits
	.sectionflags	@""
	.align	16
.nv.shared._ZN18transformer_engine13normalization28ln_bwd_finalize_tuned_kernelINS0_22Kernel_traits_finalizeILj30720E13__nv_bfloat16S3_S3_fjLj1024ELj4ENS0_18Kernel_traits_baseILj30720ES3_S3_S3_fjLj1024EEEEEEEvNS0_20BackwardKernelParamsE:
	.zero		9472


//--------------------- .nv.shared._ZN18transformer_engine13normalization19ln_bwd_tuned_kernelINS0_13Kernel_traitsI13__nv_bfloat16S3_S3_fjLj30720ELj4ELj1ELj8ELj4ENS0_18Kernel_traits_baseILj30720ES3_S3_S3_fjLj256EEEEEEEvNS0_20BackwardKernelParamsE --------------------------
	.section	.nv.shared._ZN18transformer_engine13normalization19ln_bwd_tuned_kernelINS0_13Kernel_traitsI13__nv_bfloat16S3_S3_fjLj30720ELj4ELj1ELj8ELj4ENS0_18Kernel_traits_baseILj30720ES3_S3_S3_fjLj256EEEEEEEvNS0_20BackwardKernelParamsE,"aw",@nobits
	.sectionflags	@""
	.align	16
	.zero		1024


//--------------------- .nv.shared._ZN18transformer_engine13normalization28ln_bwd_finalize_tuned_kernelINS0_22Kernel_traits_finalizeILj30720E6__halffS3_fjLj1024ELj4ENS0_18Kernel_traits_baseILj30720ES3_fS3_fjLj1024EEEEEEEvNS0_20BackwardKernelParamsE --------------------------
	.section	.nv.shared._ZN18transformer_engine13normalization28ln_bwd_finalize_tuned_kernelINS0_22Kernel_traits_finalizeILj30720E6__halffS3_fjLj1024ELj4ENS0_18Kernel_traits_baseILj30720ES3_fS3_fjLj1024EEEEEEEvNS0_20BackwardKernelParamsE,"aw",@nobits
	.sectionflags	@""
	.align	16
.nv.shared._ZN18transformer_engine13normalization28ln_bwd_finalize_tuned_kernelINS0_22Kernel_traits_finalizeILj30720E6__halffS3_fjLj1024ELj4ENS0_18Kernel_traits_baseILj30720ES3_fS3_fjLj1024EEEEEEEvNS0_20BackwardKernelParamsE:
	.zero		9472


//--------------------- .nv.shared._ZN18transformer_engine13normalization19ln_bwd_tuned_kernelINS0_13Kernel_traitsI6__halffS3_fjLj30720ELj4ELj1ELj8ELj8ENS0_18Kernel_traits_baseILj30720ES3_fS3_fjLj256EEEEEEEvNS0_20BackwardKernelParamsE --------------------------
	.section	.nv.shared._ZN18transformer_engine13normalization19ln_bwd_tuned_kernelINS0_13Kernel_traitsI6__halffS3_fjLj30720ELj4ELj1ELj8ELj8ENS0_18Kernel_traits_baseILj30720ES3_fS3_fjLj256EEEEEEEvNS0_20BackwardKernelParamsE,"aw",@nobits
	.sectionflags	@""
	.align	16
	.zero		1024


//--------------------- .nv.shared._ZN18transformer_engine13normalization28ln_bwd_finalize_tuned_kernelINS0_22Kernel_traits_finalizeILj30720E6__halfS3_S3_fjLj1024ELj4ENS0_18Kernel_traits_baseILj30720ES3_S3_S3_fjLj1024EEEEEEEvNS0_20BackwardKernelParamsE --------------------------
	.section	.nv.shared._ZN18transformer_engine13normalization28ln_bwd_finalize_tuned_kernelINS0_22Kernel_traits_finalizeILj30720E6__halfS3_S3_fjLj1024ELj4ENS0_18Kernel_traits_baseILj30720ES3_S3_S3_fjLj1024EEEEEEEvNS0_20BackwardKernelParamsE,"aw",@nobits
	.sectionflags	@""
	.align	16
.nv.shared._ZN18transformer_engine13normalization28ln_bwd_finalize_tuned_kernelINS0_22Kernel_traits_finalizeILj30720E6__halfS3_S3_fjLj1024ELj4ENS0_18Kernel_traits_baseILj30720ES3_S3_S3_fjLj1024EEEEEEEvNS0_20BackwardKernelParamsE:
	.zero		9472


//--------------------- .nv.shared._ZN18transformer_engine13normalization19ln_bwd_tuned_kernelINS0_13Kernel_traitsI6__halfS3_S3_fjLj30720ELj4ELj1ELj8ELj4ENS0_18Kernel_traits_baseILj30720ES3_S3_S3_fjLj256EEEEEEEvNS0_20BackwardKernelParamsE --------------------------
	.section	.nv.shared._ZN18transformer_engine13normalization19ln_bwd_tuned_kernelINS0_13Kernel_traitsI6__halfS3_S3_fjLj30720ELj4ELj1ELj8ELj4ENS0_18Kernel_traits_baseILj30720ES3_S3_S3_fjLj256EEEEEEEvNS0_20BackwardKernelParamsE,"aw",@nobits
	.sectionflags	@""
	.align	16
	.zero		1024


//--------------------- .nv.shared._ZN18transformer_engine13normalization28ln_bwd_finalize_tuned_kernelINS0_22Kernel_traits_finalizeILj30720EffffjLj1024ELj4ENS0_18Kernel_traits_baseILj30720EffffjLj1024EEEEEEEvNS0_20BackwardKernelParamsE --------------------------
	.section	.nv.shared._ZN18transformer_engine13normalization28ln_bwd_finalize_tuned_kernelINS0_22Kernel_traits_finalizeILj30720EffffjLj1024ELj4ENS0_18Kernel_traits_baseILj30720EffffjLj1024EEEEEEEvNS0_20BackwardKernelParamsE,"aw",@nobits
	.sectionflags	@""
	.align	16
.nv.shared._ZN18transformer_engine13normalization28ln_bwd_finalize_tuned_kernelINS0_22Kernel_traits_finalizeILj30720EffffjLj1024ELj4ENS0_18Kernel_traits_baseILj30720EffffjLj1024EEEEEEEvNS0_20BackwardKernelParamsE:
	.zero		9472


//--------------------- .nv.shared._ZN18transformer_engine13normalization19ln_bwd_tuned_kernelINS0_13Kernel_traitsIffffjLj30720ELj4ELj1ELj8ELj8ENS0_18Kernel_traits_baseILj30720EffffjLj256EEEEEEEvNS0_20BackwardKernelParamsE --------------------------
	.section	.nv.shared._ZN18transformer_engine13normalization19ln_bwd_tuned_kernelINS0_13Kernel_traitsIffffjLj30720ELj4ELj1ELj8ELj8ENS0_18Kernel_traits_baseILj30720EffffjLj256EEEEEEEvNS0_20BackwardKernelParamsE,"aw",@nobits
	.sectionflags	@""
	.align	16
	.zero		1024


//--------------------- .nv.shared._ZN18transformer_engine13normalization28ln_bwd_finalize_tuned_kernelINS0_22Kernel_traits_finalizeILj25600E13__nv_bfloat16fS3_fjLj1024ELj4ENS0_18Kernel_traits_baseILj25600ES3_fS3_fjLj1024EEEEEEEvNS0_20BackwardKernelParamsE --------------------------
	.section	.nv.shared._ZN18transformer_engine13normalization28ln_bwd_finalize_tuned_kernelINS0_22Kernel_traits_finalizeILj25600E13__nv_bfloat16fS3_fjLj1024ELj4ENS0_18Kernel_traits_baseILj25600ES3_fS3_fjLj1024EEEEEEEvNS0_20BackwardKernelParamsE,"aw",@nobits
	.sectionflags	@""
	.align	16
.nv.shared._ZN18transformer_engine13normalization28ln_bwd_finalize_tuned_kernelINS0_22Kernel_traits_finalizeILj25600E13__nv_bfloat16fS3_fjLj1024ELj4ENS0_18Kernel_traits_baseILj25600ES3_fS3_fjLj1024EEEEEEEvNS0_20BackwardKernelParamsE:
	.zero		9472


//--------------------- .nv.shared._ZN18transformer_engine13normalization19ln_bwd_tuned_kernelINS0_13Kernel_traitsI13__nv_bfloat16fS3_fjLj25600ELj5ELj1ELj4ELj16ENS0_18Kernel_traits_baseILj25600ES3_fS3_fjLj128EEEEEEEvNS0_20BackwardKernelParamsE --------------------------
	.section	.nv.shared._ZN18transformer_engine13normalization19ln_bwd_tuned_kernelINS0_13Kernel_traitsI13__nv_bfloat16fS3_fjLj25600ELj5ELj1ELj4ELj16ENS0_18Kernel_traits_baseILj25600ES3_fS3_fjLj128EEEEEEEvNS0_20BackwardKernelParamsE,"aw",@nobits
	.sectionflags	@""
	.align	16
	.zero		1024


//--------------------- .nv.shared._ZN18transformer_engine13normalization28ln_bwd_finalize_tuned_kernelINS0_22Kernel_traits_finalizeILj25600E13__nv_bfloat16S3_S3_fjLj1024ELj4ENS0_18Kernel_traits_baseILj25600ES3_S3_S3_fjLj1024EEEEEEEvNS0_20BackwardKernelParamsE --------------------------
	.section	.nv.shared._ZN18transformer_engine13normalization28ln_bwd_finalize_tuned_kernelINS0_22Kernel_traits_finalizeILj25600E13__nv_bfloat16S3_S3_fjLj1024ELj4ENS0_18Kernel_traits_baseILj25600ES3_S3_S3_fjLj1024EEEEEEEvNS0_20BackwardKernelParamsE,"aw",@nobits
	.sectionflags	@""
	.align	16
.nv.shared._ZN18transformer_engine13normalization28ln_bwd_finalize_tuned_kernelINS0_22Kernel_traits_finalizeILj25600E13__nv_bfloat16S3_S3_fjLj1024ELj4ENS0_18Kernel_traits_baseILj25600ES3_S3_S3_fjLj1024EEEEEEEvNS0_20BackwardKernelParamsE:
	.zero		9472


//--------------------- .nv.shared._ZN18transformer_engine13normalization19ln_bwd_tuned_kernelINS0_13Kernel_traitsI13__nv_bfloat16S3_S3_fjLj25600ELj5ELj1ELj4ELj16ENS0_18Kernel_traits_baseILj25600ES3_S3_S3_fjLj128EEEEEEEvNS0_20BackwardKernelParamsE --------------------------
	.section	.nv.shared._ZN18transformer_engine13normalization19ln_bwd_tuned_kernelINS0_13Kernel_traitsI13__nv_bfloat16S3_S3_fjLj25600ELj5ELj1ELj4ELj16ENS0_18Kernel_traits_baseILj25600ES3_S3_S3_fjLj128EEEEEEEvNS0_20BackwardKernelParamsE,"aw",@nobits
	.sectionflags	@""
	.align	16
	.zero		1024


//--------------------- .nv.shared._ZN18transformer_engine13normalization28ln_bwd_finalize_tuned_kernelINS0_22Kernel_traits_finalizeILj25600E6__halffS3_fjLj1024ELj4ENS0_18Kernel_traits_baseILj25600ES3_fS3_fjLj1024EEEEEEEvNS0_20BackwardKernelParamsE --------------------------
	.section	.nv.shared._ZN18transformer_engine13normalization28ln_bwd_finalize_tuned_kernelINS0_22Kernel_traits_finalizeILj25600E6__halffS3_fjLj1024ELj4ENS0_18Kernel_traits_baseILj25600ES3_fS3_fjLj1024EEEEEEEvNS0_20BackwardKernelParamsE,"aw",@nobits
	.sectionflags	@""
	.align	16
.nv.shared._ZN18transformer_engine13normalization28ln_bwd_finalize_tuned_kernelINS0_22Kernel_traits_finalizeILj25600E6__halffS3_fjLj1024ELj4ENS0_18Kernel_traits_baseILj25600ES3_fS3_fjLj1024EEEEEEEvNS0_20BackwardKernelParamsE:
	.zero		9472


//--------------------- .nv.shared._ZN18transformer_engine13normalization19ln_bwd_tuned_kernelINS0_13Kernel_traitsI6__halffS3_fjLj25600ELj5ELj1ELj4ELj16ENS0_18Kernel_traits_baseILj25600ES3_fS3_fjLj128EEEEEEEvNS0_20BackwardKernelParamsE --------------------------
	.section	.nv.shared._ZN18transformer_engine13normalization19ln_bwd_tuned_kernelINS0_13Kernel_traitsI6__halffS3_fjLj25600ELj5ELj1ELj4ELj16ENS0_18Kernel_traits_baseILj25600ES3_fS3_fjLj128EEEEEEEvNS0_20BackwardKernelParamsE,"aw",@nobits
	.sectionflags	@""
	.align	16
	.zero		1024


//--------------------- .nv.shared._ZN18transformer_engine13normalization28ln_bwd_finalize_tuned_kernelINS0_22Kernel_traits_finalizeILj25600E6__halfS3_S3_fjLj1024ELj4ENS0_18Kernel_traits_baseILj25600ES3_S3_S3_fjLj1024EEEEEEEvNS0_20BackwardKernelParamsE --------------------------
	.section	.nv.shared._ZN18transformer_engine13normalization28ln_bwd_finalize_tuned_kernelINS0_22Kernel_traits_finalizeILj25600E6__halfS3_S3_fjLj1024ELj4ENS0_18Kernel_traits_baseILj25600ES3_S3_S3_fjLj1024EEEEEEEvNS0_20BackwardKernelParamsE,"aw",@nobits
	.sectionflags	@""
	.align	16
.nv.shared._ZN18transformer_engine13normalization28ln_bwd_finalize_tuned_kernelINS0_22Kernel_traits_finalizeILj25600E6__halfS3_S3_fjLj1024ELj4ENS0_18Kernel_traits_baseILj25600ES3_S3_S3_fjLj1024EEEEEEEvNS0_20BackwardKernelParamsE:
	.zero		9472


//--------------------- .nv.shared._ZN18transformer_engine13normalization19ln_bwd_tuned_kernelINS0_13Kernel_traitsI6__halfS3_S3_fjLj25600ELj5ELj1ELj4ELj16ENS0_18Kernel_traits_baseILj25600ES3_S3_S3_fjLj128EEEEEEEvNS0_20BackwardKernelParamsE --------------------------
	.section	.nv.shared._ZN18transformer_engine13normalization19ln_bwd_tuned_kernelINS0_13Kernel_traitsI6__halfS3_S3_fjLj25600ELj5ELj1ELj4ELj16ENS0_18Kernel_traits_baseILj25600ES3_S3_S3_fjLj128EEEEEEEvNS0_20BackwardKernelParamsE,"aw",@nobits
	.sectionflags	@""
	.align	16
	.zero		1024


//--------------------- .nv.shared._ZN18transformer_engine13normalization28ln_bwd_finalize_tuned_kernelINS0_22Kernel_traits_finalizeILj25600EffffjLj1024ELj4ENS0_18Kernel_traits_baseILj25600EffffjLj1024EEEEEEEvNS0_20BackwardKernelParamsE --------------------------
	.section	.nv.shared._ZN18transformer_engine13normalization28ln_bwd_finalize_tuned_kernelINS0_22Kernel_traits_finalizeILj25600EffffjLj1024ELj4ENS0_18Kernel_traits_baseILj25600EffffjLj1024EEEEEEEvNS0_20BackwardKernelParamsE,"aw",@nobits
	.sectionflags	@""
	.align	16
.nv.shared._ZN18transformer_engine13normalization28ln_bwd_finalize_tuned_kernelINS0_22Kernel_traits_finalizeILj25600EffffjLj1024ELj4ENS0_18Kernel_traits_baseILj25600EffffjLj1024EEEEEEEvNS0_20BackwardKernelParamsE:
	.zero		9472


//--------------------- .nv.shared._ZN18transformer_engine13normalization19ln_bwd_tuned_kernelINS0_13Kernel_traitsIffffjLj25600ELj5ELj1ELj4ELj16ENS0_18Kernel_traits_baseILj25600EffffjLj128EEEEEEEvNS0_20BackwardKernelParamsE --------------------------
	.section	.nv.shared._ZN18transformer_engine13normalization19ln_bwd_tuned_kernelINS0_13Kernel_traitsIffffjLj25600ELj5ELj1ELj4ELj16ENS0_18Kernel_traits_baseILj25600EffffjLj128EEEEEEEvNS0_20BackwardKernelParamsE,"aw",@nobits
	.sectionflags	@""
	.align	16
	.zero		1024


//--------------------- .nv.shared._ZN18transformer_engine13normalization28ln_bwd_finalize_tuned_kernelINS0_22Kernel_traits_finalizeILj24576E13__nv_bfloat16fS3_fjLj1024ELj4ENS0_18Kernel_traits_baseILj24576ES3_fS3_fjLj1024EEEEEEEvNS0_20BackwardKernelParamsE --------------------------
	.section	.nv.shared._ZN18transformer_engine13normalization28ln_bwd_finalize_tuned_kernelINS0_22Kernel_traits_finalizeILj24576E13__nv_bfloat16fS3_fjLj1024ELj4ENS0_18Kernel_traits_baseILj24576ES3_fS3_fjLj1024EEEEEEEvNS0_20BackwardKernelParamsE,"aw",@nobits
	.sectionflags	@""
	.align	16
.nv.shared._ZN18transformer_engine13normalization28ln_bwd_finalize_tuned_kernelINS0_22Kernel_traits_finalizeILj24576E13__nv_bfloat16fS3_fjLj1024ELj4ENS0_18Kernel_traits_baseILj24576ES3_fS3_fjLj1024EEEEEEEvNS0_20BackwardKernelParamsE:
	.zero		9472


//--------------------- .nv.shared._ZN18transformer_engine13normalization19ln_bwd_tuned_kernelINS0_13Kernel_traitsI13__nv_bfloat16fS3_fjLj24576ELj4ELj1ELj8ELj16ENS0_18Kernel_traits_baseILj24576ES3_fS3_fjLj256EEEEEEEvNS0_20BackwardKernelParamsE --------------------------
	.section	.nv.shared._ZN18transformer_engine13normalization19ln_bwd_tuned_kernelINS0_13Kernel_traitsI13__nv_bfloat16fS3_fjLj24576ELj4ELj1ELj8ELj16ENS0_18Kernel_traits_baseILj24576ES3_fS3_fjLj256EEEEEEEvNS0_20BackwardKernelParamsE,"aw",@nobits
	.sectionflags	@""
	.align	16
	.zero		1024


//--------------------- .nv.shared._ZN18transformer_engine13normalization28ln_bwd_finalize_tuned_kernelINS0_22Kernel_traits_finalizeILj24576E13__nv_bfloat16S3_S3_fjLj1024ELj4ENS0_18Kernel_traits_baseILj24576ES3_S3_S3_fjLj1024EEEEEEEvNS0_20BackwardKernelParamsE --------------------------
	.section	.nv.shared._ZN18transformer_engine13normalization28ln_bwd_finalize_tuned_kernelINS0_22Kernel_traits_finalizeILj24576E13__nv_bfloat16S3_S3_fjLj1024ELj4ENS0_18Kernel_traits_baseILj24576ES3_S3_S3_fjLj1024EEEEEEEvNS0_20BackwardKernelParamsE,"aw",@nobits
	.sectionflags	@""
	.align	16
.nv.shared._ZN18transformer_engine13normalization28ln_bwd_finalize_tuned_kernelINS0_22Kernel_traits_finalizeILj24576E13__nv_bfloat16S3_S3_fjLj1024ELj4ENS0_18Kernel_traits_baseILj24576ES3_S3_S3_fjLj1024EEEEEEEvNS0_20BackwardKernelParamsE:
	.zero		9472


//--------------------- .nv.shared._ZN18transformer_engine13normalization19ln_bwd_tuned_kernelINS0_13Kernel_traitsI13__nv_bfloat16S3_S3_fjLj24576ELj4ELj1ELj8ELj16ENS0_18Kernel_traits_baseILj24576ES3_S3_S3_fjLj256EEEEEEEvNS0_20BackwardKernelParamsE --------------------------
	.section	.nv.shared._ZN18transformer_engine13normalization19ln_bwd_tuned_kernelINS0_13Kernel_traitsI13__nv_bfloat16S3_S3_fjLj24576ELj4ELj1ELj8ELj16ENS0_18Kernel_traits_baseILj24576ES3_S3_S3_fjLj256EEEEEEEvNS0_20BackwardKernelParamsE,"aw",@nobits
	.sectionflags	@""
	.align	16
	.zero		1024


//--------------------- .nv.shared._ZN18transformer_engine13normalization28ln_bwd_finalize_tuned_kernelINS0_22Kernel_traits_finalizeILj24576E6__halffS3_fjLj1024ELj4ENS0_18Kernel_traits_baseILj24576ES3_fS3_fjLj1024EEEEEEEvNS0_20BackwardKernelParamsE --------------------------
	.section	.nv.shared._ZN18transformer_engine13normalization28ln_bwd_finalize_tuned_kernelINS0_22Kernel_traits_finalizeILj24576E6__halffS3_fjLj1024ELj4ENS0_18Kernel_traits_baseILj24576ES3_fS3_fjLj1024EEEEEEEvNS0_20BackwardKernelParamsE,"aw",@nobits
	.sectionflags	@""
	.align	16
.nv.shared._ZN18transformer_engine13normalization28ln_bwd_finalize_tuned_kernelINS0_22Kernel_traits_finalizeILj24576E6__halffS3_fjLj1024ELj4ENS0_18Kernel_traits_baseILj24576ES3_fS3_fjLj1024EEEEEEEvNS0_20BackwardKernelParamsE:
	.zero		9472


//--------------------- .nv.shared._ZN18transformer_engine13normalization19ln_bwd_tuned_kernelINS0_13Kernel_traitsI6__halffS3_fjLj24576ELj4ELj1ELj8ELj16ENS0_18Kernel_traits_baseILj24576ES3_fS3_fjLj256EEEEEEEvNS0_20BackwardKernelParamsE --------------------------
	.section	.nv.shared._ZN18transformer_engine13normalization19ln_bwd_tuned_kernelINS0_13Kernel_traitsI6__halffS3_fjLj24576ELj4ELj1ELj8ELj16ENS0_18Kernel_traits_baseILj24576ES3_fS3_fjLj256EEEEEEEvNS0_20BackwardKernelParamsE,"aw",@nobits
	.sectionflags	@""
	.align	16
	.zero		1024


//--------------------- .nv.shared._ZN18transformer_engine13normalization28ln_bwd_finalize_tuned_kernelINS0_22Kernel_traits_finalizeILj24576E6__halfS3_S3_fjLj1024ELj4ENS0_18Kernel_traits_baseILj24576ES3_S3_S3_fjLj1024EEEEEEEvNS0_20BackwardKernelParamsE --------------------------
	.section	.nv.shared._ZN18transformer_engine13normalization28ln_bwd_finalize_tuned_kernelINS0_22Kernel_traits_finalizeILj24576E6__halfS3_S3_fjLj1024ELj4ENS0_18Kernel_traits_baseILj24576ES3_S3_S3_fjLj1024EEEEEEEvNS0_20BackwardKernelParamsE,"aw",@nobits
	.sectionflags	@""
	.align	16
.nv.shared._ZN18transformer_engine13normalization28ln_bwd_finalize_tuned_kernelINS0_22Kernel_traits_finalizeILj24576E6__halfS3_S3_fjLj1024ELj4ENS0_18Kernel_traits_baseILj24576ES3_S3_S3_fjLj1024EEEEEEEvNS0_20BackwardKernelParamsE:
	.zero		9472


//--------------------- .nv.shared._ZN18transformer_engine13normalization19ln_bwd_tuned_kernelINS0_13Kernel_traitsI6__halfS3_S3_fjLj24576ELj4ELj1ELj8ELj16ENS0_18Kernel_traits_baseILj24576ES3_S3_S3_fjLj256EEEEEEEvNS0_20BackwardKernelParamsE --------------------------
	.section	.nv.shared._ZN18transformer_engine13normalization19ln_bwd_tuned_kernelINS0_13Kernel_traitsI6__halfS3_S3_fjLj24576ELj4ELj1ELj8ELj16ENS0_18Kernel_traits_baseILj24576ES3_S3_S3_fjLj256EEEEEEEvNS0_20BackwardKernelParamsE,"aw",@nobits
	.sectionflags	@""
	.align	16
	.zero		1024


//--------------------- .nv.shared._ZN18transformer_engine13normalization28ln_bwd_finalize_tuned_kernelINS0_22Kernel_traits_finalizeILj24576EffffjLj1024ELj4ENS0_18Kernel_traits_baseILj24576EffffjLj1024EEEEEEEvNS0_20BackwardKernelParamsE --------------------------
	.section	.nv.shared._ZN18transformer_engine13normalization28ln_bwd_finalize_tuned_kernelINS0_22Kernel_traits_finalizeILj24576EffffjLj1024ELj4ENS0_18Kernel_traits_baseILj24576EffffjLj1024EEEEEEEvNS0_20BackwardKernelParamsE,"aw",@nobits
	.sectionflags	@""
	.align	16
.nv.shared._ZN18transformer_engine13normalization28ln_bwd_finalize_tuned_kernelINS0_22Kernel_traits_finalizeILj24576EffffjLj1024ELj4ENS0_18Kernel_traits_baseILj24576EffffjLj1024EEEEEEEvNS0_20BackwardKernelParamsE:
	.zero		9472


//--------------------- .nv.shared._ZN18transformer_engine13normalization19ln_bwd_tuned_kernelINS0_13Kernel_traitsIffffjLj24576ELj4ELj1ELj8ELj16ENS0_18Kernel_traits_baseILj24576EffffjLj256EEEEEEEvNS0_20BackwardKernelParamsE --------------------------
	.section	.nv.shared._ZN18transformer_engine13normalization19ln_bwd_tuned_kernelINS0_13Kernel_traitsIffffjLj24576ELj4ELj1ELj8ELj16ENS0_18Kernel_traits_baseILj24576EffffjLj256EEEEEEEvNS0_20BackwardKernelParamsE,"aw",@nobits
	.sectionflags	@""
	.align	16
	.zero		1024


//--------------------- .nv.shared._ZN18transformer_engine13normalization28ln_bwd_finalize_tuned_kernelINS0_22Kernel_traits_finalizeILj20480E13__nv_bfloat16fS3_fjLj1024ELj4ENS0_18Kernel_traits_baseILj20480ES3_fS3_fjLj1024EEEEEEEvNS0_20BackwardKernelParamsE --------------------------
	.section	.nv.shared._ZN18transformer_engine13normalization28ln_bwd_finalize_tuned_kernelINS0_22Kernel_traits_finalizeILj20480E13__nv_bfloat16fS3_fjLj1024ELj4ENS0_18Kernel_traits_baseILj20480ES3_fS3_fjLj1024EEEEEEEvNS0_20BackwardKernelParamsE,"aw",@nobits
	.sectionflags	@""
	.align	16
.nv.shared._ZN18transformer_engine13normalization28ln_bwd_finalize_tuned_kernelINS0_22Kernel_traits_finalizeILj20480E13__nv_bfloat16fS3_fjLj1024ELj4ENS0_18Kernel_traits_baseILj20480ES3_fS3_fjLj1024EEEEEEEvNS0_20BackwardKernelParamsE:
	.zero		9472


//--------------------- .nv.shared._ZN18transformer_engine13normalization19ln_bwd_tuned_kernelINS0_13Kernel_traitsI13__nv_bfloat16fS3_fjLj20480ELj4ELj1ELj4ELj16ENS0_18Kernel_traits_baseILj20480ES3_fS3_fjLj128EEEEEEEvNS0_20BackwardKernelParamsE --------------------------
	.section	.nv.shared._ZN18transformer_engine13normalization19ln_bwd_tuned_kernelINS0_13Kernel_traitsI13__nv_bfloat16fS3_fjLj20480ELj4ELj1ELj4ELj16ENS0_18Kernel_traits_baseILj20480ES3_fS3_fjLj128EEEEEEEvNS0_20BackwardKernelParamsE,"aw",@nobits
	.sectionflags	@""
	.align	16
	.zero		1024


//--------------------- .nv.shared._ZN18transformer_engine13normalization28ln_bwd_finalize_tuned_kernelINS0_22Kernel_traits_finalizeILj20480E13__nv_bfloat16S3_S3_fjLj1024ELj4ENS0_18Kernel_traits_baseILj20480ES3_S3_S3_fjLj1024EEEEEEEvNS0_20BackwardKernelParamsE --------------------------
	.section	.nv.shared._ZN18transformer_engine13normalization28ln_bwd_finalize_tuned_kernelINS0_22Kernel_traits_finalizeILj20480E13__nv_bfloat16S3_S3_fjLj1024ELj4ENS0_18Kernel_traits_baseILj20480ES3_S3_S3_fjLj1024EEEEEEEvNS0_20BackwardKernelParamsE,"aw",@nobits
	.sectionflags	@""
	.align	16
.nv.shared._ZN18transformer_engine13normalization28ln_bwd_finalize_tuned_kernelINS0_22Kernel_traits_finalizeILj20480E13__nv_bfloat16S3_S3_fjLj1024ELj4ENS0_18Kernel_traits_baseILj20480ES3_S3_S3_fjLj1024EEEEEEEvNS0_20BackwardKernelParamsE:
	.zero		9472


//--------------------- .nv.shared._ZN18transformer_engine13normalization19ln_bwd_tuned_kernelINS0_13Kernel_traitsI13__nv_bfloat16S3_S3_fjLj20480ELj4ELj1ELj4ELj16ENS0_18Kernel_traits_baseILj20480ES3_S3_S3_fjLj128EEEEEEEvNS0_20BackwardKernelParamsE --------------------------
	.section	.nv.shared._ZN18transformer_engine13normalization19ln_bwd_tuned_kernelINS0_13Kernel_traitsI13__nv_bfloat16S3_S3_fjLj20480ELj4ELj1ELj4ELj16ENS0_18Kernel_traits_baseILj20480ES3_S3_S3_fjLj128EEEEEEEvNS0_20BackwardKernelParamsE,"aw",@nobits
	.sectionflags	@""
	.align	16
	.zero		1024


//--------------------- .nv.shared._ZN18transformer_engine13normalization28ln_bwd_finalize_tuned_kernelINS0_22Kernel_traits_finalizeILj20480E6__halffS3_fjLj1024ELj4ENS0_18Kernel_traits_baseILj20480ES3_fS3_fjLj1024EEEEEEEvNS0_20BackwardKernelParamsE --------------------------
	.section	.nv.shared._ZN18transformer_engine13normalization28ln_bwd_finalize_tuned_kernelINS0_22Kernel_traits_finalizeILj20480E6__halffS3_fjLj1024ELj4ENS0_18Kernel_traits_baseILj20480ES3_fS3_fjLj1024EEEEEEEvNS0_20BackwardKernelParamsE,"aw",@nobits
	.sectionflags	@""
	.align	16
.nv.shared._ZN18transformer_engine13normalization28ln_bwd_finalize_tuned_kernelINS0_22Kernel_traits_finalizeILj20480E6__halffS3_fjLj1024ELj4ENS0_18Kernel_traits_baseILj20480ES3_fS3_fjLj1024EEEEEEEvNS0_20BackwardKernelParamsE:
	.zero		9472


//--------------------- .nv.shared._ZN18transformer_engine13normalization19ln_bwd_tuned_kernelINS0_13Kernel_traitsI6__halffS3_fjLj20480ELj4ELj1ELj4ELj16ENS0_18Kernel_traits_baseILj20480ES3_fS3_fjLj128EEEEEEEvNS0_20BackwardKernelParamsE --------------------------
	.section	.nv.shared._ZN18transformer_engine13normalization19ln_bwd_tuned_kernelINS0_13Kernel_traitsI6__halffS3_fjLj20480ELj4ELj1ELj4ELj16ENS0_18Kernel_traits_baseILj20480ES3_fS3_fjLj128EEEEEEEvNS0_20BackwardKernelParamsE,"aw",@nobits
	.sectionflags	@""
	.align	16
	.zero		1024


//--------------------- .nv.shared._ZN18transformer_engine13normalization28ln_bwd_finalize_tuned_kernelINS0_22Kernel_traits_finalizeILj20480E6__halfS3_S3_fjLj1024ELj4ENS0_18Kernel_traits_baseILj20480ES3_S3_S3_fjLj1024EEEEEEEvNS0_20BackwardKernelParamsE --------------------------
	.section	.nv.shared._ZN18transformer_engine13normalization28ln_bwd_finalize_tuned_kernelINS0_22Kernel_traits_finalizeILj20480E6__halfS3_S3_fjLj1024ELj4ENS0_18Kernel_traits_baseILj20480ES3_S3_S3_fjLj1024EEEEEEEvNS0_20BackwardKernelParamsE,"aw",@nobits
	.sectionflags	@""
	.align	16
.nv.shared._ZN18transformer_engine13normalization28ln_bwd_finalize_tuned_kernelINS0_22Kernel_traits_finalizeILj20480E6__halfS3_S3_fjLj1024ELj4ENS0_18Kernel_traits_baseILj20480ES3_S3_S3_fjLj1024EEEEEEEvNS0_20BackwardKernelParamsE:
	.zero		9472


//--------------------- .nv.shared._ZN18transformer_engine13normalization19ln_bwd_tuned_kernelINS0_13Kernel_traitsI6__halfS3_S3_fjLj20480ELj4ELj1ELj4ELj16ENS0_18Kernel_traits_baseILj20480ES3_S3_S3_fjLj128EEEEEEEvNS0_20BackwardKernelParamsE --------------------------
	.section	.nv.shared._ZN18transformer_engine13normalization19ln_bwd_tuned_kernelINS0_13Kernel_traitsI6__halfS3_S3_fjLj20480ELj4ELj1ELj4ELj16ENS0_18Kernel_traits_baseILj20480ES3_S3_S3_fjLj128EEEEEEEvNS0_20BackwardKernelParamsE,"aw",@nobits
	.sectionflags	@""
	.align	16
	.zero		1024


//--------------------- .nv.shared._ZN18transformer_engine13normalization28ln_bwd_finalize_tuned_kernelINS0_22Kernel_traits_finalizeILj20480EffffjLj1024ELj4ENS0_18Kernel_traits_baseILj20480EffffjLj1024EEEEEEEvNS0_20BackwardKernelParamsE --------------------------
	.section	.nv.shared._ZN18transformer_engine13normalization28ln_bwd_finalize_tuned_kernelINS0_22Kernel_traits_finalizeILj20480EffffjLj1024ELj4ENS0_18Kernel_traits_baseILj20480EffffjLj1024EEEEEEEvNS0_20BackwardKernelParamsE,"aw",@nobits
	.sectionflags	@""
	.align	16
.nv.shared._ZN18transformer_engine13normalization28ln_bwd_finalize_tuned_kernelINS0_22Kernel_traits_finalizeILj20480EffffjLj1024ELj4ENS0_18Kernel_traits_baseILj20480EffffjLj1024EEEEEEEvNS0_20BackwardKernelParamsE:
	.zero		9472


//--------------------- .nv.shared._ZN18transformer_engine13normalization19ln_bwd_tuned_kernelINS0_13Kernel_traitsIffffjLj20480ELj4ELj1ELj4ELj16ENS0_18Kernel_traits_baseILj20480EffffjLj128EEEEEEEvNS0_20BackwardKernelParamsE --------------------------
	.section	.nv.shared._ZN18transformer_engine13normalization19ln_bwd_tuned_kernelINS0_13Kernel_traitsIffffjLj20480ELj4ELj1ELj4ELj16ENS0_18Kernel_traits_baseILj20480EffffjLj128EEEEEEEvNS0_20BackwardKernelParamsE,"aw",@nobits
	.sectionflags	@""
	.align	16
	.zero		1024


//--------------------- .nv.shared._ZN18transformer_engine13normalization28ln_bwd_finalize_tuned_kernelINS0_22Kernel_traits_finalizeILj18432E13__nv_bfloat16fS3_fjLj1024ELj4ENS0_18Kernel_traits_baseILj18432ES3_fS3_fjLj1024EEEEEEEvNS0_20BackwardKernelParamsE --------------------------
	.section	.nv.shared._ZN18transformer_engine13normalization28ln_bwd_finalize_tuned_kernelINS0_22Kernel_traits_finalizeILj18432E13__nv_bfloat16fS3_fjLj1024ELj4ENS0_18Kernel_traits_baseILj18432ES3_fS3_fjLj1024EEEEEEEvNS0_20BackwardKernelParamsE,"aw",@nobits
	.sectionflags	@""
	.align	16
.nv.shared._ZN18transformer_engine13normalization28ln_bwd_finalize_tuned_kernelINS0_22Kernel_traits_finalizeILj18432E13__nv_bfloat16fS3_fjLj1024ELj4ENS0_18Kernel_traits_baseILj18432ES3_fS3_fjLj1024EEEEEEEvNS0_20BackwardKernelParamsE:
	.zero		9472


//--------------------- .nv.shared._ZN18transformer_engine13normalization19ln_bwd_tuned_kernelINS0_13Kernel_traitsI13__nv_bfloat16fS3_fjLj18432ELj4ELj1ELj4ELj16ENS0_18Kernel_traits_baseILj18432ES3_fS3_fjLj128EEEEEEEvNS0_20BackwardKernelParamsE --------------------------
	.section	.nv.shared._ZN18transformer_engine13normalization19ln_bwd_tuned_kernelINS0_13Kernel_traitsI13__nv_bfloat16fS3_fjLj18432ELj4ELj1ELj4ELj16ENS0_18Kernel_traits_baseILj18432ES3_fS3_fjLj128EEEEEEEvNS0_20BackwardKernelParamsE,"aw",@nobits
	.sectionflags	@""
	.align	16
	.zero		1024


//--------------------- .nv.shared._ZN18transformer_engine13normalization28ln_bwd_finalize_tuned_kernelINS0_22Kernel_traits_finalizeILj18432E13__nv_bfloat16S3_S3_fjLj1024ELj4ENS0_18Kernel_traits_baseILj18432ES3_S3_S3_fjLj1024EEEEEEEvNS0_20BackwardKernelParamsE --------------------------
	.section	.nv.shared._ZN18transformer_engine13normalization28ln_bwd_finalize_tuned_kernelINS0_22Kernel_traits_finalizeILj18432E13__nv_bfloat16S3_S3_fjLj1024ELj4ENS0_18Kernel_traits_baseILj18432ES3_S3_S3_fjLj1024EEEEEEEvNS0_20BackwardKernelParamsE,"aw",@nobits
	.sectionflags	@""
	.align	16
.nv.shared._ZN18transformer_engine13normalization28ln_bwd_finalize_tuned_kernelINS0_22Kernel_traits_finalizeILj18432E13__nv_bfloat16S3_S3_fjLj1024ELj4ENS0_18Kernel_traits_baseILj18432ES3_S3_S3_fjLj1024EEEEEEEvNS0_20BackwardKernelParamsE:
	.zero		9472


//--------------------- .nv.shared._ZN18transformer_engine13normalization19ln_bwd_tuned_kernelINS0_13Kernel_traitsI13__nv_bfloat16S3_S3_fjLj18432ELj4ELj1ELj4ELj8ENS0_18Kernel_traits_baseILj18432ES3_S3_S3_fjLj128EEEEEEEvNS0_20BackwardKernelParamsE --------------------------
	.section	.nv.shared._ZN18transformer_engine13normalization19ln_bwd_tuned_kernelINS0_13Kernel_traitsI13__nv_bfloat16S3_S3_fjLj18432ELj4ELj1ELj4ELj8ENS0_18Kernel_traits_baseILj18432ES3_S3_S3_fjLj128EEEEEEEvNS0_20BackwardKernelParamsE,"aw",@nobits
	.sectionflags	@""
	.align	16
	.zero		1024


//--------------------- .nv.shared._ZN18transformer_engine13normalization28ln_bwd_finalize_tuned_kernelINS0_22Kernel_traits_finalizeILj18432E6__halffS3_fjLj1024ELj4ENS0_18Kernel_traits_baseILj18432ES3_fS3_fjLj1024EEEEEEEvNS0_20BackwardKernelParamsE --------------------------
	.section	.nv.shared._ZN18transformer_engine13normalization28ln_bwd_finalize_tuned_kernelINS0_22Kernel_traits_finalizeILj18432E6__halffS3_fjLj1024ELj4ENS0_18Kernel_traits_baseILj18432ES3_fS3_fjLj1024EEEEEEEvNS0_20BackwardKernelParamsE,"aw",@nobits
	.sectionflags	@""
	.align	16
.nv.shared._ZN18transformer_engine13normalization28ln_bwd_finalize_tuned_kernelINS0_22Kernel_traits_finalizeILj18432E6__halffS3_fjLj1024ELj4ENS0_18Kernel_traits_baseILj18432ES3_fS3_fjLj1024EEEEEEEvNS0_20BackwardKernelParamsE:
	.zero		9472


//--------------------- .nv.shared._ZN18transformer_engine13normalization19ln_bwd_tuned_kernelINS0_13Kernel_traitsI6__halffS3_fjLj18432ELj4ELj1ELj4ELj16ENS0_18Kernel_traits_baseILj18432ES3_fS3_fjLj128EEEEEEEvNS0_20BackwardKernelParamsE --------------------------
	.section	.nv.shared._ZN18transformer_engine13normalization19ln_bwd_tuned_kernelINS0_13Kernel_traitsI6__halffS3_fjLj18432ELj4ELj1ELj4ELj16ENS0_18Kernel_traits_baseILj18432ES3_fS3_fjLj128EEEEEEEvNS0_20BackwardKernelParamsE,"aw",@nobits
	.sectionflags	@""
	.align	16
	.zero		1024


//--------------------- .nv.shared._ZN18transformer_engine13normalization28ln_bwd_finalize_tuned_kernelINS0_22Kernel_traits_finalizeILj18432E6__halfS3_S3_fjLj1024ELj4ENS0_18Kernel_traits_baseILj18432ES3_S3_S3_fjLj1024EEEEEEEvNS0_20BackwardKernelParamsE --------------------------
	.section	.nv.shared._ZN18transformer_engine13normalization28ln_bwd_finalize_tuned_kernelINS0_22Kernel_traits_finalizeILj18432E6__halfS3_S3_fjLj1024ELj4ENS0_18Kernel_traits_baseILj18432ES3_S3_S3_fjLj1024EEEEEEEvNS0_20BackwardKernelParamsE,"aw",@nobits
	.sectionflags	@""
	.align	16
.nv.shared._ZN18transformer_engine13normalization28ln_bwd_finalize_tuned_kernelINS0_22Kernel_traits_finalizeILj18432E6__halfS3_S3_fjLj1024ELj4ENS0_18Kernel_traits_baseILj18432ES3_S3_S3_fjLj1024EEEEEEEvNS0_20BackwardKernelParamsE:
	.zero		9472


//--------------------- .nv.shared._ZN18transformer_engine13normalization19ln_bwd_tuned_kernelINS0_13Kernel_traitsI6__halfS3_S3_fjLj18432ELj4ELj1ELj4ELj8ENS0_18Kernel_traits_baseILj18432ES3_S3_S3_fjLj128EEEEEEEvNS0_20BackwardKernelParamsE --------------------------
	.section	.nv.shared._ZN18transformer_engine13normalization19ln_bwd_tuned_kernelINS0_13Kernel_traitsI6__halfS3_S3_fjLj18432ELj4ELj1ELj4ELj8ENS0_18Kernel_traits_baseILj18432ES3_S3_S3_fjLj128EEEEEEEvNS0_20BackwardKernelParamsE,"aw",@nobits
	.sectionflags	@""
	.align	16
	.zero		1024


//--------------------- .nv.shared._ZN18transformer_engine13normalization28ln_bwd_finalize_tuned_kernelINS0_22Kernel_traits_finalizeILj18432EffffjLj1024ELj4ENS0_18Kernel_traits_baseILj18432EffffjLj1024EEEEEEEvNS0_20BackwardKernelParamsE --------------------------
	.section	.nv.shared._ZN18transformer_engine13normalization28ln_bwd_finalize_tuned_kernelINS0_22Kernel_traits_finalizeILj18432EffffjLj1024ELj4ENS0_18Kernel_traits_baseILj18432EffffjLj1024EEEEEEEvNS0_20BackwardKernelParamsE,"aw",@nobits
	.sectionflags	@""
	.align	16
.nv.shared._ZN18transformer_engine13normalization28ln_bwd_finalize_tuned_kernelINS0_22Kernel_traits_finalizeILj18432EffffjLj1024ELj4ENS0_18Kernel_traits_baseILj18432EffffjLj1024EEEEEEEvNS0_20BackwardKernelParamsE:
	.zero		9472


//--------------------- .nv.shared._ZN18transformer_engine13normalization19ln_bwd_tuned_kernelINS0_13Kernel_traitsIffffjLj18432ELj4ELj1ELj4ELj16ENS0_18Kernel_traits_baseILj18432EffffjLj128EEEEEEEvNS0_20BackwardKernelParamsE --------------------------
	.section	.nv.shared._ZN18transformer_engine13normalization19ln_bwd_tuned_kernelINS0_13Kernel_traitsIffffjLj18432ELj4ELj1ELj4ELj16ENS0_18Kernel_traits_baseILj18432EffffjLj128EEEEEEEvNS0_20BackwardKernelParamsE,"aw",@nobits
	.sectionflags	@""
	.align	16
	.zero		1024


//--------------------- .nv.shared._ZN18transformer_engine13normalization28ln_bwd_finalize_tuned_kernelINS0_22Kernel_traits_finalizeILj16384E13__nv_bfloat16fS3_fjLj1024ELj4ENS0_18Kernel_traits_baseILj16384ES3_fS3_fjLj1024EEEEEEEvNS0_20BackwardKernelParamsE --------------------------
	.section	.nv.shared._ZN18transformer_engine13normalization28ln_bwd_finalize_tuned_kernelINS0_22Kernel_traits_finalizeILj16384E13__nv_bfloat16fS3_fjLj1024ELj4ENS0_18Kernel_traits_baseILj16384ES3_fS3_fjLj1024EEEEEEEvNS0_20BackwardKernelParamsE,"aw",@nobits
	.sectionflags	@""
	.align	16
.nv.shared._ZN18transformer_engine13normalization28ln_bwd_finalize_tuned_kernelINS0_22Kernel_traits_finalizeILj16384E13__nv_bfloat16fS3_fjLj1024ELj4ENS0_18Kernel_traits_baseILj16384ES3_fS3_fjLj1024EEEEEEEvNS0_20BackwardKernelParamsE:
	.zero		9472


//--------------------- .nv.shared._ZN18transformer_engine13normalization19ln_bwd_tuned_kernelINS0_13Kernel_traitsI13__nv_bfloat16fS3_fjLj16384ELj4ELj1ELj4ELj16ENS0_18Kernel_traits_baseILj16384ES3_fS3_fjLj128EEEEEEEvNS0_20BackwardKernelParamsE --------------------------
	.section	.nv.shared._ZN18transformer_engine13normalization19ln_bwd_tuned_kernelINS0_13Kernel_traitsI13__nv_bfloat16fS3_fjLj16384ELj4ELj1ELj4ELj16ENS0_18Kernel_traits_baseILj16384ES3_fS3_fjLj128EEEEEEEvNS0_20BackwardKernelParamsE,"aw",@nobits
	.sectionflags	@""
	.align	16
	.zero		1024


//--------------------- .nv.shared._ZN18transformer_engine13normalization28ln_bwd_finalize_tuned_kernelINS0_22Kernel_traits_finalizeILj16384E13__nv_bfloat16S3_S3_fjLj1024ELj4ENS0_18Kernel_traits_baseILj16384ES3_S3_S3_fjLj1024EEEEEEEvNS0_20BackwardKernelParamsE --------------------------
	.section	.nv.shared._ZN18transformer_engine13normalization28ln_bwd_finalize_tuned_kernelINS0_22Kernel_traits_finalizeILj16384E13__nv_bfloat16S3_S3_fjLj1024ELj4ENS0_18Kernel_traits_baseILj16384ES3_S3_S3_fjLj1024EEEEEEEvNS0_20BackwardKernelParamsE,"aw",@nobits
	.sectionflags	@""
	.align	16
.nv.shared._ZN18transformer_engine13normalization28ln_bwd_finalize_tuned_kernelINS0_22Kernel_traits_finalizeILj16384E13__nv_bfloat16S3_S3_fjLj1024ELj4ENS0_18Kernel_traits_baseILj16384ES3_S3_S3_fjLj1024EEEEEEEvNS0_20BackwardKernelParamsE:
	.zero		9472


//--------------------- .nv.shared._ZN18transformer_engine13normalization19ln_bwd_tuned_kernelINS0_13Kernel_traitsI13__nv_bfloat16S3_S3_fjLj16384ELj4ELj1ELj4ELj16ENS0_18Kernel_traits_baseILj16384ES3_S3_S3_fjLj128EEEEEEEvNS0_20BackwardKernelParamsE --------------------------
	.section	.nv.shared._ZN18transformer_engine13normalization19ln_bwd_tuned_kernelINS0_13Kernel_traitsI13__nv_bfloat16S3_S3_fjLj16384ELj4ELj1ELj4ELj16ENS0_18Kernel_traits_baseILj16384ES3_S3_S3_fjLj128EEEEEEEvNS0_20BackwardKernelParamsE,"aw",@nobits
	.sectionflags	@""
	.align	16
	.zero		1024


//--------------------- .nv.shared._ZN18transformer_engine13normalization28ln_bwd_finalize_tuned_kernelINS0_22Kernel_traits_finalizeILj16384E6__halffS3_fjLj1024ELj4ENS0_18Kernel_traits_baseILj16384ES3_fS3_fjLj1024EEEEEEEvNS0_20BackwardKernelParamsE --------------------------
	.section	.nv.shared._ZN18transformer_engine13normalization28ln_bwd_finalize_tuned_kernelINS0_22Kernel_traits_finalizeILj16384E6__halffS3_fjLj1024ELj4ENS0_18Kernel_traits_baseILj16384ES3_fS3_fjLj1024EEEEEEEvNS0_20BackwardKernelParamsE,"aw",@nobits
	.sectionflags	@""
	.align	16
.nv.shared._ZN18transformer_engine13normalization28ln_bwd_finalize_tuned_kernelINS0_22Kernel_traits_finalizeILj16384E6__halffS3_fjLj1024ELj4ENS0_18Kernel_traits_baseILj16384ES3_fS3_fjLj1024EEEEEEEvNS0_20BackwardKernelParamsE:
	.zero		9472


//--------------------- .nv.shared._ZN18transformer_engine13normalization19ln_bwd_tuned_kernelINS0_13Kernel_traitsI6__halffS3_fjLj16384ELj4ELj1ELj4ELj16ENS0_18Kernel_traits_baseILj16384ES3_fS3_fjLj128EEEEEEEvNS0_20BackwardKernelParamsE --------------------------
	.section	.nv.shared._ZN18transformer_engine13normalization19ln_bwd_tuned_kernelINS0_13Kernel_traitsI6__halffS3_fjLj16384ELj4ELj1ELj4ELj16ENS0_18Kernel_traits_baseILj16384ES3_fS3_fjLj128EEEEEEEvNS0_20BackwardKernelParamsE,"aw",@nobits
	.sectionflags	@""
	.align	16
	.zero		1024


//--------------------- .nv.shared._ZN18transformer_engine13normalization28ln_bwd_finalize_tuned_kernelINS0_22Kernel_traits_finalizeILj16384E6__halfS3_S3_fjLj1024ELj4ENS0_18Kernel_traits_baseILj16384ES3_S3_S3_fjLj1024EEEEEEEvNS0_20BackwardKernelParamsE --------------------------
	.section	.nv.shared._ZN18transformer_engine13normalization28ln_bwd_finalize_tuned_kernelINS0_22Kernel_traits_finalizeILj16384E6__halfS3_S3_fjLj1024ELj4ENS0_18Kernel_traits_baseILj16384ES3_S3_S3_fjLj1024EEEEEEEvNS0_20BackwardKernelParamsE,"aw",@nobits
	.sectionflags	@""
	.align	16
.nv.shared._ZN18transformer_engine13normalization28ln_bwd_finalize_tuned_kernelINS0_22Kernel_traits_finalizeILj16384E6__halfS3_S3_fjLj1024ELj4ENS0_18Kernel_traits_baseILj16384ES3_S3_S3_fjLj1024EEEEEEEvNS0_20BackwardKernelParamsE:
	.zero		9472


//--------------------- .nv.shared._ZN18transformer_engine13normalization19ln_bwd_tuned_kernelINS0_13Kernel_traitsI6__halfS3_S3_fjLj16384ELj4ELj1ELj4ELj16ENS0_18Kernel_traits_baseILj16384ES3_S3_S3_fjLj128EEEEEEEvNS0_20BackwardKernelParamsE --------------------------
	.section	.nv.shared._ZN18transformer_engine13normalization19ln_bwd_tuned_kernelINS0_13Kernel_traitsI6__halfS3_S3_fjLj16384ELj4ELj1ELj4ELj16ENS0_18Kernel_traits_baseILj16384ES3_S3_S3_fjLj128EEEEEEEvNS0_20BackwardKernelParamsE,"aw",@nobits
	.sectionflags	@""
	.align	16
	.zero		1024


//--------------------- .nv.shared._ZN18transformer_engine13normalization28ln_bwd_finalize_tuned_kernelINS0_22Kernel_traits_finalizeILj16384EffffjLj1024ELj4ENS0_18Kernel_traits_baseILj16384EffffjLj1024EEEEEEEvNS0_20BackwardKernelParamsE --------------------------
	.section	.nv.shared._ZN18transformer_engine13normalization28ln_bwd_finalize_tuned_kernelINS0_22Kernel_traits_finalizeILj16384EffffjLj1024ELj4ENS0_18Kernel_traits_baseILj16384EffffjLj1024EEEEEEEvNS0_20BackwardKernelParamsE,"aw",@nobits
	.sectionflags	@""
	.align	16
.nv.shared._ZN18transformer_engine13normalization28ln_bwd_finalize_tuned_kernelINS0_22Kernel_traits_finalizeILj16384EffffjLj1024ELj4ENS0_18Kernel_traits_baseILj16384EffffjLj1024EEEEEEEvNS0_20BackwardKernelParamsE:
	.zero		9472


//--------------------- .nv.shared._ZN18transformer_engine13normalization19ln_bwd_tuned_kernelINS0_13Kernel_traitsIffffjLj16384ELj4ELj1ELj4ELj16ENS0_18Kernel_traits_baseILj16384EffffjLj128EEEEEEEvNS0_20BackwardKernelParamsE --------------------------
	.section	.nv.shared._ZN18transformer_engine13normalization19ln_bwd_tuned_kernelINS0_13Kernel_traitsIffffjLj16384ELj4ELj1ELj4ELj16ENS0_18Kernel_traits_baseILj16384EffffjLj128EEEEEEEvNS0_20BackwardKernelParamsE,"aw",@nobits
	.sectionflags	@""
	.align	16
	.zero		1024


//--------------------- .nv.shared._ZN18transformer_engine13normalization28ln_bwd_finalize_tuned_kernelINS0_22Kernel_traits_finalizeILj15360E13__nv_bfloat16fS3_fjLj1024ELj4ENS0_18Kernel_traits_baseILj15360ES3_fS3_fjLj1024EEEEEEEvNS0_20BackwardKernelParamsE --------------------------
	.section	.nv.shared._ZN18transformer_engine13normalization28ln_bwd_finalize_tuned_kernelINS0_22Kernel_traits_finalizeILj15360E13__nv_bfloat16fS3_fjLj1024ELj4ENS0_18Kernel_traits_baseILj15360ES3_fS3_fjLj1024EEEEEEEvNS0_20BackwardKernelParamsE,"aw",@nobits
	.sectionflags	@""
	.align	16
.nv.shared._ZN18transformer_engine13normalization28ln_bwd_finalize_tuned_kernelINS0_22Kernel_traits_finalizeILj15360E13__nv_bfloat16fS3_fjLj1024ELj4ENS0_18Kernel_traits_baseILj15360ES3_fS3_fjLj1024EEEEEEEvNS0_20BackwardKernelParamsE:
	.zero		9472


//--------------------- .nv.shared._ZN18transformer_engine13normalization19ln_bwd_tuned_kernelINS0_13Kernel_traitsI13__nv_bfloat16fS3_fjLj15360ELj4ELj1ELj4ELj8ENS0_18Kernel_traits_baseILj15360ES3_fS3_fjLj128EEEEEEEvNS0_20BackwardKernelParamsE --------------------------
	.section	.nv.shared._ZN18transformer_engine13normalization19ln_bwd_tuned_kernelINS0_13Kernel_traitsI13__nv_bfloat16fS3_fjLj15360ELj4ELj1ELj4ELj8ENS0_18Kernel_traits_baseILj15360ES3_fS3_fjLj128EEEEEEEvNS0_20BackwardKernelParamsE,"aw",@nobits
	.sectionflags	@""
	.align	16
	.zero		1024


//--------------------- .nv.shared._ZN18transformer_engine13normalization28ln_bwd_finalize_tuned_kernelINS0_22Kernel_traits_finalizeILj15360E13__nv_bfloat16S3_S3_fjLj1024ELj4ENS0_18Kernel_traits_baseILj15360ES3_S3_S3_fjLj1024EEEEEEEvNS0_20BackwardKernelParamsE --------------------------
	.section	.nv.shared._ZN18transformer_engine13normalization28ln_bwd_finalize_tuned_kernelINS0_22Kernel_traits_finalizeILj15360E13__nv_bfloat16S3_S3_fjLj1024ELj4ENS0_18Kernel_traits_baseILj15360ES3_S3_S3_fjLj1024EEEEEEEvNS0_20BackwardKernelParamsE,"aw",@nobits
	.sectionflags	@""
	.align	16
.nv.shared._ZN18transformer_engine13normalization28ln_bwd_finalize_tuned_kernelINS0_22Kernel_traits_finalizeILj15360E13__nv_bfloat16S3_S3_fjLj1024ELj4ENS0_18Kernel_traits_baseILj15360ES3_S3_S3_fjLj1024EEEEEEEvNS0_20BackwardKernelParamsE:
	.zero		9472


//--------------------- .nv.shared._ZN18transformer_engine13normalization19ln_bwd_tuned_kernelINS0_13Kernel_traitsI13__nv_bfloat16S3_S3_fjLj15360ELj4ELj1ELj4ELj4ENS0_18Kernel_traits_baseILj15360ES3_S3_S3_fjLj128EEEEEEEvNS0_20BackwardKernelParamsE --------------------------
	.section	.nv.shared._ZN18transformer_engine13normalization19ln_bwd_tuned_kernelINS0_13Kernel_traitsI13__nv_bfloat16S3_S3_fjLj15360ELj4ELj1ELj4ELj4ENS0_18Kernel_traits_baseILj15360ES3_S3_S3_fjLj128EEEEEEEvNS0_20BackwardKernelParamsE,"aw",@nobits
	.sectionflags	@""
	.align	16
	.zero		1024


//--------------------- .nv.shared._ZN18transformer_engine13normalization28ln_bwd_finalize_tuned_kernelINS0_22Kernel_traits_finalizeILj15360E6__halffS3_fjLj1024ELj4ENS0_18Kernel_traits_baseILj15360ES3_fS3_fjLj1024EEEEEEEvNS0_20BackwardKernelParamsE --------------------------
	.section	.nv.shared._ZN18transformer_engine13normalization28ln_bwd_finalize_tuned_kernelINS0_22Kernel_traits_finalizeILj15360E6__halffS3_fjLj1024ELj4ENS0_18Kernel_traits_baseILj15360ES3_fS3_fjLj1024EEEEEEEvNS0_20BackwardKernelParamsE,"aw",@nobits
	.sectionflags	@""
	.align	16
.nv.shared._ZN18transformer_engine13normalization28ln_bwd_finalize_tuned_kernelINS0_22Kernel_traits_finalizeILj15360E6__halffS3_fjLj1024ELj4ENS0_18Kernel_traits_baseILj15360ES3_fS3_fjLj1024EEEEEEEvNS0_20BackwardKernelParamsE:
	.zero		9472


//--------------------- .nv.shared._ZN18transformer_engine13normalization19ln_bwd_tuned_kernelINS0_13Kernel_traitsI6__halffS3_fjLj15360ELj4ELj1ELj4ELj8ENS0_18Kernel_traits_baseILj15360ES3_fS3_fjLj128EEEEEEEvNS0_20BackwardKernelParamsE --------------------------
	.section	.nv.shared._ZN18transformer_engine13normalization19ln_bwd_tuned_kernelINS0_13Kernel_traitsI6__halffS3_fjLj15360ELj4ELj1ELj4ELj8ENS0_18Kernel_traits_baseILj15360ES3_fS3_fjLj128EEEEEEEvNS0_20BackwardKernelParamsE,"aw",@nobits
	.sectionflags	@""
	.align	16
	.zero		1024


//--------------------- .nv.shared._ZN18transformer_engine13normalization28ln_bwd_finalize_tuned_kernelINS0_22Kernel_traits_finalizeILj15360E6__halfS3_S3_fjLj1024ELj4ENS0_18Kernel_traits_baseILj15360ES3_S3_S3_fjLj1024EEEEEEEvNS0_20BackwardKernelParamsE --------------------------
	.section	.nv.shared._ZN18transformer_engine13normalization28ln_bwd_finalize_tuned_kernelINS0_22Kernel_traits_finalizeILj15360E6__halfS3_S3_fjLj1024ELj4ENS0_18Kernel_traits_baseILj15360ES3_S3_S3_fjLj1024EEEEEEEvNS0_20BackwardKernelParamsE,"aw",@nobits
	.sectionflags	@""
	.align	16
.nv.shared._ZN18transformer_engine13normalization28ln_bwd_finalize_tuned_kernelINS0_22Kernel_traits_finalizeILj15360E6__halfS3_S3_fjLj1024ELj4ENS0_18Kernel_traits_baseILj15360ES3_S3_S3_fjLj1024EEEEEEEvNS0_20BackwardKernelParamsE:
	.zero		9472


//--------------------- .nv.shared._ZN18transformer_engine13normalization19ln_bwd_tuned_kernelINS0_13Kernel_traitsI6__halfS3_S3_fjLj15360ELj4ELj1ELj4ELj4ENS0_18Kernel_traits_baseILj15360ES3_S3_S3_fjLj128EEEEEEEvNS0_20BackwardKernelParamsE --------------------------
	.section	.nv.shared._ZN18transformer_engine13normalization19ln_bwd_tuned_kernelINS0_13Kernel_traitsI6__halfS3_S3_fjLj15360ELj4ELj1ELj4ELj4ENS0_18Kernel_traits_baseILj15360ES3_S3_S3_fjLj128EEEEEEEvNS0_20BackwardKernelParamsE,"aw",@nobits
	.sectionflags	@""
	.align	16
	.zero		1024


//--------------------- .nv.shared._ZN18transformer_engine13normalization28ln_bwd_finalize_tuned_kernelINS0_22Kernel_traits_finalizeILj15360EffffjLj1024ELj4ENS0_18Kernel_traits_baseILj15360EffffjLj1024EEEEEEEvNS0_20BackwardKernelParamsE --------------------------
	.section	.nv.shared._ZN18transformer_engine13normalization28ln_bwd_finalize_tuned_kernelINS0_22Kernel_traits_finalizeILj15360EffffjLj1024ELj4ENS0_18Kernel_traits_baseILj15360EffffjLj1024EEEEEEEvNS0_20BackwardKernelParamsE,"aw",@nobits
	.sectionflags	@""
	.align	16
.nv.shared._ZN18transformer_engine13normalization28ln_bwd_finalize_tuned_kernelINS0_22Kernel_traits_finalizeILj15360EffffjLj1024ELj4ENS0_18Kernel_traits_baseILj15360EffffjLj1024EEEEEEEvNS0_20BackwardKernelParamsE:
	.zero		9472


//--------------------- .nv.shared._ZN18transformer_engine13normalization19ln_bwd_tuned_kernelINS0_13Kernel_traitsIffffjLj15360ELj4ELj1ELj4ELj8ENS0_18Kernel_traits_baseILj15360EffffjLj128EEEEEEEvNS0_20BackwardKernelParamsE --------------------------
	.section	.nv.shared._ZN18transformer_engine13normalization19ln_bwd_tuned_kernelINS0_13Kernel_traitsIffffjLj15360ELj4ELj1ELj4ELj8ENS0_18Kernel_traits_baseILj15360EffffjLj128EEEEEEEvNS0_20BackwardKernelParamsE,"aw",@nobits
	.sectionflags	@""
	.align	16
	.zero		1024


//--------------------- .nv.shared._ZN18transformer_engine13normalization28ln_bwd_finalize_tuned_kernelINS0_22Kernel_traits_finalizeILj12800E13__nv_bfloat16fS3_fjLj1024ELj4ENS0_18Kernel_traits_baseILj12800ES3_fS3_fjLj1024EEEEEEEvNS0_20BackwardKernelParamsE --------------------------
	.section	.nv.shared._ZN18transformer_engine13normalization28ln_bwd_finalize_tuned_kernelINS0_22Kernel_traits_finalizeILj12800E13__nv_bfloat16fS3_fjLj1024ELj4ENS0_18Kernel_traits_baseILj12800ES3_fS3_fjLj1024EEEEEEEvNS0_20BackwardKernelParamsE,"aw",@nobits
	.sectionflags	@""
	.align	16
.nv.shared._ZN18transformer_engine13normalization28ln_bwd_finalize_tuned_kernelINS0_22Kernel_traits_finalizeILj12800E13__nv_bfloat16fS3_fjLj1024ELj4ENS0_18Kernel_traits_baseILj12800ES3_fS3_fjLj1024EEEEEEEvNS0_20BackwardKernelParamsE:
	.zero		9472


//--------------------- .nv.shared._ZN18transformer_engine13normalization19ln_bwd_tuned_kernelINS0_13Kernel_traitsI13__nv_bfloat16fS3_fjLj12800ELj5ELj1ELj4ELj16ENS0_18Kernel_traits_baseILj12800ES3_fS3_fjLj128EEEEEEEvNS0_20BackwardKernelParamsE --------------------------
	.section	.nv.shared._ZN18transformer_engine13normalization19ln_bwd_tuned_kernelINS0_13Kernel_traitsI13__nv_bfloat16fS3_fjLj12800ELj5ELj1ELj4ELj16ENS0_18Kernel_traits_baseILj12800ES3_fS3_fjLj128EEEEEEEvNS0_20BackwardKernelParamsE,"aw",@nobits
	.sectionflags	@""
	.align	16
	.zero		1024


//--------------------- .nv.shared._ZN18transformer_engine13normalization28ln_bwd_finalize_tuned_kernelINS0_22Kernel_traits_finalizeILj12800E13__nv_bfloat16S3_S3_fjLj1024ELj4ENS0_18Kernel_traits_baseILj12800ES3_S3_S3_fjLj1024EEEEEEEvNS0_20BackwardKernelParamsE --------------------------
	.section	.nv.shared._ZN18transformer_engine13normalization28ln_bwd_finalize_tuned_kernelINS0_22Kernel_traits_finalizeILj12800E13__nv_bfloat16S3_S3_fjLj1024ELj4ENS0_18Kernel_traits_baseILj12800ES3_S3_S3_fjLj1024EEEEEEEvNS0_20BackwardKernelParamsE,"aw",@nobits
	.sectionflags	@""
	.align	16
.nv.shared._ZN18transformer_engine13normalization28ln_bwd_finalize_tuned_kernelINS0_22Kernel_traits_finalizeILj12800E13__nv_bfloat16S3_S3_fjLj1024ELj4ENS0_18Kernel_traits_baseILj12800ES3_S3_S3_fjLj1024EEEEEEEvNS0_20BackwardKernelParamsE:
	.zero		9472


//--------------------- .nv.shared._ZN18transformer_engine13normalization19ln_bwd_tuned_kernelINS0_13Kernel_traitsI13__nv_bfloat16S3_S3_fjLj12800ELj5ELj1ELj4ELj8ENS0_18Kernel_traits_baseILj12800ES3_S3_S3_fjLj128EEEEEEEvNS0_20BackwardKernelParamsE --------------------------
	.section	.nv.shared._ZN18transformer_engine13normalization19ln_bwd_tuned_kernelINS0_13Kernel_traitsI13__nv_bfloat16S3_S3_fjLj12800ELj5ELj1ELj4ELj8ENS0_18Kernel_traits_baseILj12800ES3_S3_S3_fjLj128EEEEEEEvNS0_20BackwardKernelParamsE,"aw",@nobits
	.sectionflags	@""
	.align	16
	.zero		1024


//--------------------- .nv.shared._ZN18transformer_engine13normalization28ln_bwd_finalize_tuned_kernelINS0_22Kernel_traits_finalizeILj12800E6__halffS3_fjLj1024ELj4ENS0_18Kernel_traits_baseILj12800ES3_fS3_fjLj1024EEEEEEEvNS0_20BackwardKernelParamsE --------------------------
	.section	.nv.shared._ZN18transformer_engine13normalization28ln_bwd_finalize_tuned_kernelINS0_22Kernel_traits_finalizeILj12800E6__halffS3_fjLj1024ELj4ENS0_18Kernel_traits_baseILj12800ES3_fS3_fjLj1024EEEEEEEvNS0_20BackwardKernelParamsE,"aw",@nobits
	.sectionflags	@""
	.align	16
.nv.shared._ZN18transformer_engine13normalization28ln_bwd_finalize_tuned_kernelINS0_22Kernel_traits_finalizeILj12800E6__halffS3_fjLj1024ELj4ENS0_18Kernel_traits_baseILj12800ES3_fS3_fjLj1024EEEEEEEvNS0_20BackwardKernelParamsE:
	.zero		9472


//--------------------- .nv.shared._ZN18transformer_engine13normalization19ln_bwd_tuned_kernelINS0_13Kernel_traitsI6__halffS3_fjLj12800ELj5ELj1ELj4ELj16ENS0_18Kernel_traits_baseILj12800ES3_fS3_fjLj128EEEEEEEvNS0_20BackwardKernelParamsE --------------------------
	.section	.nv.shared._ZN18transformer_engine13normalization19ln_bwd_tuned_kernelINS0_13Kernel_traitsI6__halffS3_fjLj12800ELj5ELj1ELj4ELj16ENS0_18Kernel_traits_baseILj12800ES3_fS3_fjLj128EEEEEEEvNS0_20BackwardKernelParamsE,"aw",@nobits
	.sectionflags	@""
	.align	16
	.zero		1024


//--------------------- .nv.shared._ZN18transformer_engine13normalization28ln_bwd_finalize_tuned_kernelINS0_22Kernel_traits_finalizeILj12800E6__halfS3_S3_fjLj1024ELj4ENS0_18Kernel_traits_baseILj12800ES3_S3_S3_fjLj1024EEEEEEEvNS0_20BackwardKernelParamsE --------------------------
	.section	.nv.shared._ZN18transformer_engine13normalization28ln_bwd_finalize_tuned_kernelINS0_22Kernel_traits_finalizeILj12800E6__halfS3_S3_fjLj1024ELj4ENS0_18Kernel_traits_baseILj12800ES3_S3_S3_fjLj1024EEEEEEEvNS0_20BackwardKernelParamsE,"aw",@nobits
	.sectionflags	@""
	.align	16
.nv.shared._ZN18transformer_engine13normalization28ln_bwd_finalize_tuned_kernelINS0_22Kernel_traits_finalizeILj12800E6__halfS3_S3_fjLj1024ELj4ENS0_18Kernel_traits_baseILj12800ES3_S3_S3_fjLj1024EEEEEEEvNS0_20BackwardKernelParamsE:
	.zero		9472


//--------------------- .nv.shared._ZN18transformer_engine13normalization19ln_bwd_tuned_kernelINS0_13Kernel_traitsI6__halfS3_S3_fjLj12800ELj5ELj1ELj4ELj8ENS0_18Kernel_traits_baseILj12800ES3_S3_S3_fjLj128EEEEEEEvNS0_20BackwardKernelParamsE --------------------------
	.section	.nv.shared._ZN18transformer_engine13normalization19ln_bwd_tuned_kernelINS0_13Kernel_traitsI6__halfS3_S3_fjLj12800ELj5ELj1ELj4ELj8ENS0_18Kernel_traits_baseILj12800ES3_S3_S3_fjLj128EEEEEEEvNS0_20BackwardKernelParamsE,"aw",@nobits
	.sectionflags	@""
	.align	16
	.zero		1024


//--------------------- .nv.shared._ZN18transformer_engine13normalization28ln_bwd_finalize_tuned_kernelINS0_22Kernel_traits_finalizeILj12800EffffjLj1024ELj4ENS0_18Kernel_traits_baseILj12800EffffjLj1024EEEEEEEvNS0_20BackwardKernelParamsE --------------------------
	.section	.nv.shared._ZN18transformer_engine13normalization28ln_bwd_finalize_tuned_kernelINS0_22Kernel_traits_finalizeILj12800EffffjLj1024ELj4ENS0_18Kernel_traits_baseILj12800EffffjLj1024EEEEEEEvNS0_20BackwardKernelParamsE,"aw",@nobits
	.sectionflags	@""
	.align	16
.nv.shared._ZN18transformer_engine13normalization28ln_bwd_finalize_tuned_kernelINS0_22Kernel_traits_finalizeILj12800EffffjLj1024ELj4ENS0_18Kernel_traits_baseILj12800EffffjLj1024EEEEEEEvNS0_20BackwardKernelParamsE:
	.zero		9472


//--------------------- .nv.shared._ZN18transformer_engine13normalization19ln_bwd_tuned_kernelINS0_13Kernel_traitsIffffjLj12800ELj5ELj1ELj4ELj16ENS0_18Kernel_traits_baseILj12800EffffjLj128EEEEEEEvNS0_20BackwardKernelParamsE --------------------------
	.section	.nv.shared._ZN18transformer_engine13normalization19ln_bwd_tuned_kernelINS0_13Kernel_traitsIffffjLj12800ELj5ELj1ELj4ELj16ENS0_18Kernel_traits_baseILj12800EffffjLj128EEEEEEEvNS0_20BackwardKernelParamsE,"aw",@nobits
	.sectionflags	@""
	.align	16
	.zero		1024


//--------------------- .nv.shared._ZN18transformer_engine13normalization28ln_bwd_finalize_tuned_kernelINS0_22Kernel_traits_finalizeILj12288E13__nv_bfloat16fS3_fjLj1024ELj4ENS0_18Kernel_traits_baseILj12288ES3_fS3_fjLj1024EEEEEEEvNS0_20BackwardKernelParamsE --------------------------
	.section	.nv.shared._ZN18transformer_engine13normalization28ln_bwd_finalize_tuned_kernelINS0_22Kernel_traits_finalizeILj12288E13__nv_bfloat16fS3_fjLj1024ELj4ENS0_18Kernel_traits_baseILj12288ES3_fS3_fjLj1024EEEEEEEvNS0_20BackwardKernelParamsE,"aw",@nobits
	.sectionflags	@""
	.align	16
.nv.shared._ZN18transformer_engine13normalization28ln_bwd_finalize_tuned_kernelINS0_22Kernel_traits_finalizeILj12288E13__nv_bfloat16fS3_fjLj1024ELj4ENS0_18Kernel_traits_baseILj12288ES3_fS3_fjLj1024EEEEEEEvNS0_20BackwardKernelParamsE:
	.zero		9472


//--------------------- .nv.shared._ZN18transformer_engine13normalization19ln_bwd_tuned_kernelINS0_13Kernel_traitsI13__nv_bfloat16fS3_fjLj12288ELj4ELj1ELj4ELj16ENS0_18Kernel_traits_baseILj12288ES3_fS3_fjLj128EEEEEEEvNS0_20BackwardKernelParamsE --------------------------
	.section	.nv.shared._ZN18transformer_engine13normalization19ln_bwd_tuned_kernelINS0_13Kernel_traitsI13__nv_bfloat16fS3_fjLj12288ELj4ELj1ELj4ELj16ENS0_18Kernel_traits_baseILj12288ES3_fS3_fjLj128EEEEEEEvNS0_20BackwardKernelParamsE,"aw",@nobits
	.sectionflags	@""
	.align	16
	.zero		1024


//--------------------- .nv.shared._ZN18transformer_engine13normalization28ln_bwd_finalize_tuned_kernelINS0_22Kernel_traits_finalizeILj12288E13__nv_bfloat16S3_S3_fjLj1024ELj4ENS0_18Kernel_traits_baseILj12288ES3_S3_S3_fjLj1024EEEEEEEvNS0_20BackwardKernelParamsE --------------------------
	.section	.nv.shared._ZN18transformer_engine13normalization28ln_bwd_finalize_tuned_kernelINS0_22Kernel_traits_finalizeILj12288E13__nv_bfloat16S3_S3_fjLj1024ELj4ENS0_18Kernel_traits_baseILj12288ES3_S3_S3_fjLj1024EEEEEEEvNS0_20BackwardKernelParamsE,"aw",@nobits
	.sectionflags	@""
	.align	16
.nv.shared._ZN18transformer_engine13normalization28ln_bwd_finalize_tuned_kernelINS0_22Kernel_traits_finalizeILj12288E13__nv_bfloat16S3_S3_fjLj1024ELj4ENS0_18Kernel_traits_baseILj12288ES3_S3_S3_fjLj1024EEEEEEEvNS0_20BackwardKernelParamsE:
	.zero		9472


//--------------------- .nv.shared._ZN18transformer_engine13normalization19ln_bwd_tuned_kernelINS0_13Kernel_traitsI13__nv_bfloat16S3_S3_fjLj12288ELj4ELj1ELj4ELj16ENS0_18Kernel_traits_baseILj12288ES3_S3_S3_fjLj128EEEEEEEvNS0_20BackwardKernelParamsE --------------------------
	.section	.nv.shared._ZN18transformer_engine13normalization19ln_bwd_tuned_kernelINS0_13Kernel_traitsI13__nv_bfloat16S3_S3_fjLj12288ELj4ELj1ELj4ELj16ENS0_18Kernel_traits_baseILj12288ES3_S3_S3_fjLj128EEEEEEEvNS0_20BackwardKernelParamsE,"aw",@nobits
	.sectionflags	@""
	.align	16
	.zero		1024


//--------------------- .nv.shared._ZN18transformer_engine13normalization28ln_bwd_finalize_tuned_kernelINS0_22Kernel_traits_finalizeILj12288E6__halffS3_fjLj1024ELj4ENS0_18Kernel_traits_baseILj12288ES3_fS3_fjLj1024EEEEEEEvNS0_20BackwardKernelParamsE --------------------------
	.section	.nv.shared._ZN18transformer_engine13normalization28ln_bwd_finalize_tuned_kernelINS0_22Kernel_traits_finalizeILj12288E6__halffS3_fjLj1024ELj4ENS0_18Kernel_traits_baseILj12288ES3_fS3_fjLj1024EEEEEEEvNS0_20BackwardKernelParamsE,"aw",@nobits
	.sectionflags	@""
	.align	16
.nv.shared._ZN18transformer_engine13normalization28ln_bwd_finalize_tuned_kernelINS0_22Kernel_traits_finalizeILj12288E6__halffS3_fjLj1024ELj4ENS0_18Kernel_traits_baseILj12288ES3_fS3_fjLj1024EEEEEEEvNS0_20BackwardKernelParamsE:
	.zero		9472


//--------------------- .nv.shared._ZN18transformer_engine13normalization19ln_bwd_tuned_kernelINS0_13Kernel_traitsI6__halffS3_fjLj12288ELj4ELj1ELj4ELj16ENS0_18Kernel_traits_baseILj12288ES3_fS3_fjLj128EEEEEEEvNS0_20BackwardKernelParamsE --------------------------
	.section	.nv.shared._ZN18transformer_engine13normalization19ln_bwd_tuned_kernelINS0_13Kernel_traitsI6__halffS3_fjLj12288ELj4ELj1ELj4ELj16ENS0_18Kernel_traits_baseILj12288ES3_fS3_fjLj128EEEEEEEvNS0_20BackwardKernelParamsE,"aw",@nobits
	.sectionflags	@""
	.align	16
	.zero		1024


//--------------------- .nv.shared._ZN18transformer_engine13normalization28ln_bwd_finalize_tuned_kernelINS0_22Kernel_traits_finalizeILj12288E6__halfS3_S3_fjLj1024ELj4ENS0_18Kernel_traits_baseILj12288ES3_S3_S3_fjLj1024EEEEEEEvNS0_20BackwardKernelParamsE --------------------------
	.section	.nv.shared._ZN18transformer_engine13normalization28ln_bwd_finalize_tuned_kernelINS0_22Kernel_traits_finalizeILj12288E6__halfS3_S3_fjLj1024ELj4ENS0_18Kernel_traits_baseILj12288ES3_S3_S3_fjLj1024EEEEEEEvNS0_20BackwardKernelParamsE,"aw",@nobits
	.sectionflags	@""
	.align	16
.nv.shared._ZN18transformer_engine13normalization28ln_bwd_finalize_tuned_kernelINS0_22Kernel_traits_finalizeILj12288E6__halfS3_S3_fjLj1024ELj4ENS0_18Kernel_traits_baseILj12288ES3_S3_S3_fjLj1024EEEEEEEvNS0_20BackwardKernelParamsE:
	.zero		9472


//--------------------- .nv.shared._ZN18transformer_engine13normalization19ln_bwd_tuned_kernelINS0_13Kernel_traitsI6__halfS3_S3_fjLj12288ELj4ELj1ELj4ELj16ENS0_18Kernel_traits_baseILj12288ES3_S3_S3_fjLj128EEEEEEEvNS0_20BackwardKernelParamsE --------------------------
	.section	.nv.shared._ZN18transformer_engine13normalization19ln_bwd_tuned_kernelINS0_13Kernel_traitsI6__halfS3_S3_fjLj12288ELj4ELj1ELj4ELj16ENS0_18Kernel_traits_baseILj12288ES3_S3_S3_fjLj128EEEEEEEvNS0_20BackwardKernelParamsE,"aw",@nobits
	.sectionflags	@""
	.align	16
	.zero		1024


//--------------------- .nv.shared._ZN18transformer_engine13normalization28ln_bwd_finalize_tuned_kernelINS0_22Kernel_traits_finalizeILj12288EffffjLj1024ELj4ENS0_18Kernel_traits_baseILj12288EffffjLj1024EEEEEEEvNS0_20BackwardKernelParamsE --------------------------
	.section	.nv.shared._ZN18transformer_engine13normalization28ln_bwd_finalize_tuned_kernelINS0_22Kernel_traits_finalizeILj12288EffffjLj1024ELj4ENS0_18Kernel_traits_baseILj12288EffffjLj1024EEEEEEEvNS0_20BackwardKernelParamsE,"aw",@nobits
	.sectionflags	@""
	.align	16
.nv.shared._ZN18transformer_engine13normalization28ln_bwd_finalize_tuned_kernelINS0_22Kernel_traits_finalizeILj12288EffffjLj1024ELj4ENS0_18Kernel_traits_baseILj12288EffffjLj1024EEEEEEEvNS0_20BackwardKernelParamsE:
	.zero		9472


//--------------------- .nv.shared._ZN18transformer_engine13normalization19ln_bwd_tuned_kernelINS0_13Kernel_traitsIffffjLj12288ELj4ELj1ELj4ELj16ENS0_18Kernel_traits_baseILj12288EffffjLj128EEEEEEEvNS0_20BackwardKernelParamsE --------------------------
	.section	.nv.shared._ZN18transformer_engine13normalization19ln_bwd_tuned_kernelINS0_13Kernel_traitsIffffjLj12288ELj4ELj1ELj4ELj16ENS0_18Kernel_traits_baseILj12288EffffjLj128EEEEEEEvNS0_20BackwardKernelParamsE,"aw",@nobits
	.sectionflags	@""
	.align	16
	.zero		1024


//--------------------- .nv.shared._ZN18transformer_engine13normalization28ln_bwd_finalize_tuned_kernelINS0_22Kernel_traits_finalizeILj10240E13__nv_bfloat16fS3_fjLj1024ELj4ENS0_18Kernel_traits_baseILj10240ES3_fS3_fjLj1024EEEEEEEvNS0_20BackwardKernelParamsE --------------------------
	.section	.nv.shared._ZN18transformer_engine13normalization28ln_bwd_finalize_tuned_kernelINS0_22Kernel_traits_finalizeILj10240E13__nv_bfloat16fS3_fjLj1024ELj4ENS0_18Kernel_traits_baseILj10240ES3_fS3_fjLj1024EEEEEEEvNS0_20BackwardKernelParamsE,"aw",@nobits
	.sectionflags	@""
	.align	16
.nv.shared._ZN18transformer_engine13normalization28ln_bwd_finalize_tuned_kernelINS0_22Kernel_traits_finalizeILj10240E13__nv_bfloat16fS3_fjLj1024ELj4ENS0_18Kernel_traits_baseILj10240ES3_fS3_fjLj1024EEEEEEEvNS0_20BackwardKernelParamsE:
	.zero		9472


//--------------------- .nv.shared._ZN18transformer_engine13normalization19ln_bwd_tuned_kernelINS0_13Kernel_traitsI13__nv_bfloat16fS3_fjLj10240ELj2ELj1ELj4ELj16ENS0_18Kernel_traits_baseILj10240ES3_fS3_fjLj128EEEEEEEvNS0_20BackwardKernelParamsE --------------------------
	.section	.nv.shared._ZN18transformer_engine13normalization19ln_bwd_tuned_kernelINS0_13Kernel_traitsI13__nv_bfloat16fS3_fjLj10240ELj2ELj1ELj4ELj16ENS0_18Kernel_traits_baseILj10240ES3_fS3_fjLj128EEEEEEEvNS0_20BackwardKernelParamsE,"aw",@nobits
	.sectionflags	@""
	.align	16
	.zero		1024


//--------------------- .nv.shared._ZN18transformer_engine13normalization28ln_bwd_finalize_tuned_kernelINS0_22Kernel_traits_finalizeILj10240E13__nv_bfloat16S3_S3_fjLj1024ELj4ENS0_18Kernel_traits_baseILj10240ES3_S3_S3_fjLj1024EEEEEEEvNS0_20BackwardKernelParamsE --------------------------
	.section	.nv.shared._ZN18transformer_engine13normalization28ln_bwd_finalize_tuned_kernelINS0_22Kernel_traits_finalizeILj10240E13__nv_bfloat16S3_S3_fjLj1024ELj4ENS0_18Kernel_traits_baseILj10240ES3_S3_S3_fjLj1024EEEEEEEvNS0_20BackwardKernelParamsE,"aw",@nobits
	.sectionflags	@""
	.align	16
.nv.shared._ZN18transformer_engine13normalization28ln_bwd_finalize_tuned_kernelINS0_22Kernel_traits_finalizeILj10240E13__nv_bfloat16S3_S3_fjLj1024ELj4ENS0_18Kernel_traits_baseILj10240ES3_S3_S3_fjLj1024EEEEEEEvNS0_20BackwardKernelParamsE:
	.zero		9472


//--------------------- .nv.shared._ZN18transformer_engine13normalization19ln_bwd_tuned_kernelINS0_13Kernel_traitsI13__nv_bfloat16S3_S3_fjLj10240ELj2ELj1ELj4ELj16ENS0_18Kernel_traits_baseILj10240ES3_S3_S3_fjLj128EEEEEEEvNS0_20BackwardKernelParamsE --------------------------
	.section	.nv.shared._ZN18transformer_engine13normalization19ln_bwd_tuned_kernelINS0_13Kernel_traitsI13__nv_bfloat16S3_S3_fjLj10240ELj2ELj1ELj4ELj16ENS0_18Kernel_traits_baseILj10240ES3_S3_S3_fjLj128EEEEEEEvNS0_20BackwardKernelParamsE,"aw",@nobits
	.sectionflags	@""
	.align	16
	.zero		1024


//--------------------- .nv.shared._ZN18transformer_engine13normalization28ln_bwd_finalize_tuned_kernelINS0_22Kernel_traits_finalizeILj10240E6__halffS3_fjLj1024ELj4ENS0_18Kernel_traits_baseILj10240ES3_fS3_fjLj1024EEEEEEEvNS0_20BackwardKernelParamsE --------------------------
	.section	.nv.shared._ZN18transformer_engine13normalization28ln_bwd_finalize_tuned_kernelINS0_22Kernel_traits_finalizeILj10240E6__halffS3_fjLj1024ELj4ENS0_18Kernel_traits_baseILj10240ES3_fS3_fjLj1024EEEEEEEvNS0_20BackwardKernelParamsE,"aw",@nobits
	.sectionflags	@""
	.align	16
.nv.shared._ZN18transformer_engine13normalization28ln_bwd_finalize_tuned_kernelINS0_22Kernel_traits_finalizeILj10240E6__halffS3_fjLj1024ELj4ENS0_18Kernel_traits_baseILj10240ES3_fS3_fjLj1024EEEEEEEvNS0_20BackwardKernelParamsE:
	.zero		9472


//--------------------- .nv.shared._ZN18transformer_engine13normalization19ln_bwd_tuned_kernelINS0_13Kernel_traitsI6__halffS3_fjLj10240ELj2ELj1ELj4ELj16ENS0_18Kernel_traits_baseILj10240ES3_fS3_fjLj128EEEEEEEvNS0_20BackwardKernelParamsE --------------------------
	.section	.nv.shared._ZN18transformer_engine13normalization19ln_bwd_tuned_kernelINS0_13Kernel_traitsI6__halffS3_fjLj10240ELj2ELj1ELj4ELj16ENS0_18Kernel_traits_baseILj10240ES3_fS3_fjLj128EEEEEEEvNS0_20BackwardKernelParamsE,"aw",@nobits
	.sectionflags	@""
	.align	16
	.zero		1024


//--------------------- .nv.shared._ZN18transformer_engine13normalization28ln_bwd_finalize_tuned_kernelINS0_22Kernel_traits_finalizeILj10240E6__halfS3_S3_fjLj1024ELj4ENS0_18Kernel_traits_baseILj10240ES3_S3_S3_fjLj1024EEEEEEEvNS0_20BackwardKernelParamsE --------------------------
	.section	.nv.shared._ZN18transformer_engine13normalization28ln_bwd_finalize_tuned_kernelINS0_22Kernel_traits_finalizeILj10240E6__halfS3_S3_fjLj1024ELj4ENS0_18Kernel_traits_baseILj10240ES3_S3_S3_fjLj1024EEEEEEEvNS0_20BackwardKernelParamsE,"aw",@nobits
	.sectionflags	@""
	.align	16
.nv.shared._ZN18transformer_engine13normalization28ln_bwd_finalize_tuned_kernelINS0_22Kernel_traits_finalizeILj10240E6__halfS3_S3_fjLj1024ELj4ENS0_18Kernel_traits_baseILj10240ES3_S3_S3_fjLj1024EEEEEEEvNS0_20BackwardKernelParamsE:
	.zero		9472


//--------------------- .nv.shared._ZN18transformer_engine13normalization19ln_bwd_tuned_kernelINS0_13Kernel_traitsI6__halfS3_S3_fjLj10240ELj2ELj1ELj4ELj16ENS0_18Kernel_traits_baseILj10240ES3_S3_S3_fjLj128EEEEEEEvNS0_20BackwardKernelParamsE --------------------------
	.section	.nv.shared._ZN18transformer_engine13normalization19ln_bwd_tuned_kernelINS0_13Kernel_traitsI6__halfS3_S3_fjLj10240ELj2ELj1ELj4ELj16ENS0_18Kernel_traits_baseILj10240ES3_S3_S3_fjLj128EEEEEEEvNS0_20BackwardKernelParamsE,"aw",@nobits
	.sectionflags	@""
	.align	16
	.zero		1024


//--------------------- .nv.shared._ZN18transformer_engine13normalization28ln_bwd_finalize_tuned_kernelINS0_22Kernel_traits_finalizeILj10240EffffjLj1024ELj4ENS0_18Kernel_traits_baseILj10240EffffjLj1024EEEEEEEvNS0_20BackwardKernelParamsE --------------------------
	.section	.nv.shared._ZN18transformer_engine13normalization28ln_bwd_finalize_tuned_kernelINS0_22Kernel_traits_finalizeILj10240EffffjLj1024ELj4ENS0_18Kernel_traits_baseILj10240EffffjLj1024EEEEEEEvNS0_20BackwardKernelParamsE,"aw",@nobits
	.sectionflags	@""
	.align	16
.nv.shared._ZN18transformer_engine13normalization28ln_bwd_finalize_tuned_kernelINS0_22Kernel_traits_finalizeILj10240EffffjLj1024ELj4ENS0_18Kernel_traits_baseILj10240EffffjLj1024EEEEEEEvNS0_20BackwardKernelParamsE:
	.zero		9472


//--------------------- .nv.shared._ZN18transformer_engine13normalization19ln_bwd_tuned_kernelINS0_13Kernel_traitsIffffjLj10240ELj2ELj1ELj4ELj16ENS0_18Kernel_traits_baseILj10240EffffjLj128EEEEEEEvNS0_20BackwardKernelParamsE --------------------------
	.section	.nv.shared._ZN18transformer_engine13normalization19ln_bwd_tuned_kernelINS0_13Kernel_traitsIffffjLj10240ELj2ELj1ELj4ELj16ENS0_18Kernel_traits_baseILj10240EffffjLj128EEEEEEEvNS0_20BackwardKernelParamsE,"aw",@nobits
	.sectionflags	@""
	.align	16
	.zero		1024


//--------------------- .nv.shared._ZN18transformer_engine13normalization28ln_bwd_finalize_tuned_kernelINS0_22Kernel_traits_finalizeILj8192E13__nv_bfloat16fS3_fjLj1024ELj4ENS0_18Kernel_traits_baseILj8192ES3_fS3_fjLj1024EEEEEEEvNS0_20BackwardKernelParamsE --------------------------
	.section	.nv.shared._ZN18transformer_engine13normalization28ln_bwd_finalize_tuned_kernelINS0_22Kernel_traits_finalizeILj8192E13__nv_bfloat16fS3_fjLj1024ELj4ENS0_18Kernel_traits_baseILj8192ES3_fS3_fjLj1024EEEEEEEvNS0_20BackwardKernelParamsE,"aw",@nobits
	.sectionflags	@""
	.align	16
.nv.shared._ZN18transformer_engine13normalization28ln_bwd_finalize_tuned_kernelINS0_22Kernel_traits_finalizeILj8192E13__nv_bfloat16fS3_fjLj1024ELj4ENS0_18Kernel_traits_baseILj8192ES3_fS3_fjLj1024EEEEEEEvNS0_20BackwardKernelParamsE:
	.zero		9472


//--------------------- .nv.shared._ZN18transformer_engine13normalization19ln_bwd_tuned_kernelINS0_13Kernel_traitsI13__nv_bfloat16fS3_fjLj8192ELj2ELj1ELj4ELj16ENS0_18Kernel_traits_baseILj8192ES3_fS3_fjLj128EEEEEEEvNS0_20BackwardKernelParamsE --------------------------
	.section	.nv.shared._ZN18transformer_engine13normalization19ln_bwd_tuned_kernelINS0_13Kernel_traitsI13__nv_bfloat16fS3_fjLj8192ELj2ELj1ELj4ELj16ENS0_18Kernel_traits_baseILj8192ES3_fS3_fjLj128EEEEEEEvNS0_20BackwardKernelParamsE,"aw",@nobits
	.sectionflags	@""
	.align	16
	.zero		1024


//--------------------- .nv.shared._ZN18transformer_engine13normalization28ln_bwd_finalize_tuned_kernelINS0_22Kernel_traits_finalizeILj8192E13__nv_bfloat16S3_S3_fjLj1024ELj4ENS0_18Kernel_traits_baseILj8192ES3_S3_S3_fjLj1024EEEEEEEvNS0_20BackwardKernelParamsE --------------------------
	.section	.nv.shared._ZN18transformer_engine13normalization28ln_bwd_finalize_tuned_kernelINS0_22Kernel_traits_finalizeILj8192E13__nv_bfloat16S3_S3_fjLj1024ELj4ENS0_18Kernel_traits_baseILj8192ES3_S3_S3_fjLj1024EEEEEEEvNS0_20BackwardKernelParamsE,"aw",@nobits
	.sectionflags	@""
	.align	16
.nv.shared._ZN18transformer_engine13normalization28ln_bwd_finalize_tuned_kernelINS0_22Kernel_traits_finalizeILj8192E13__nv_bfloat16S3_S3_fjLj1024ELj4ENS0_18Kernel_traits_baseILj8192ES3_S3_S3_fjLj1024EEEEEEEvNS0_20BackwardKernelParamsE:
	.zero		9472


//--------------------- .nv.shared._ZN18transformer_engine13normalization19ln_bwd_tuned_kernelINS0_13Kernel_traitsI13__nv_bfloat16S3_S3_fjLj8192ELj2ELj1ELj4ELj16ENS0_18Kernel_traits_baseILj8192ES3_S3_S3_fjLj128EEEEEEEvNS0_20BackwardKernelParamsE --------------------------
	.section	.nv.shared._ZN18transformer_engine13normalization19ln_bwd_tuned_kernelINS0_13Kernel_traitsI13__nv_bfloat16S3_S3_fjLj8192ELj2ELj1ELj4ELj16ENS0_18Kernel_traits_baseILj8192ES3_S3_S3_fjLj128EEEEEEEvNS0_20BackwardKernelParamsE,"aw",@nobits
	.sectionflags	@""
	.align	16
	.zero		1024


//--------------------- .nv.shared._ZN18transformer_engine13normalization28ln_bwd_finalize_tuned_kernelINS0_22Kernel_traits_finalizeILj8192E6__halffS3_fjLj1024ELj4ENS0_18Kernel_traits_baseILj8192ES3_fS3_fjLj1024EEEEEEEvNS0_20BackwardKernelParamsE --------------------------
	.section	.nv.shared._ZN18transformer_engine13normalization28ln_bwd_finalize_tuned_kernelINS0_22Kernel_traits_finalizeILj8192E6__halffS3_fjLj1024ELj4ENS0_18Kernel_traits_baseILj8192ES3_fS3_fjLj1024EEEEEEEvNS0_20BackwardKernelParamsE,"aw",@nobits
	.sectionflags	@""
	.align	16
.nv.shared._ZN18transformer_engine13normalization28ln_bwd_finalize_tuned_kernelINS0_22Kernel_traits_finalizeILj8192E6__halffS3_fjLj1024ELj4ENS0_18Kernel_traits_baseILj8192ES3_fS3_fjLj1024EEEEEEEvNS0_20BackwardKernelParamsE:
	.zero		9472


//--------------------- .nv.shared._ZN18transformer_engine13normalization19ln_bwd_tuned_kernelINS0_13Kernel_traitsI6__halffS3_fjLj8192ELj2ELj1ELj4ELj16ENS0_18Kernel_traits_baseILj8192ES3_fS3_fjLj128EEEEEEEvNS0_20BackwardKernelParamsE --------------------------
	.section	.nv.shared._ZN18transformer_engine13normalization19ln_bwd_tuned_kernelINS0_13Kernel_traitsI6__halffS3_fjLj8192ELj2ELj1ELj4ELj16ENS0_18Kernel_traits_baseILj8192ES3_fS3_fjLj128EEEEEEEvNS0_20BackwardKernelParamsE,"aw",@nobits
	.sectionflags	@""
	.align	16
	.zero		1024


//--------------------- .nv.shared._ZN18transformer_engine13normalization28ln_bwd_finalize_tuned_kernelINS0_22Kernel_traits_finalizeILj8192E6__halfS3_S3_fjLj1024ELj4ENS0_18Kernel_traits_baseILj8192ES3_S3_S3_fjLj1024EEEEEEEvNS0_20BackwardKernelParamsE --------------------------
	.section	.nv.shared._ZN18transformer_engine13normalization28ln_bwd_finalize_tuned_kernelINS0_22Kernel_traits_finalizeILj8192E6__halfS3_S3_fjLj1024ELj4ENS0_18Kernel_traits_baseILj8192ES3_S3_S3_fjLj1024EEEEEEEvNS0_20BackwardKernelParamsE,"aw",@nobits
	.sectionflags	@""
	.align	16
.nv.shared._ZN18transformer_engine13normalization28ln_bwd_finalize_tuned_kernelINS0_22Kernel_traits_finalizeILj8192E6__halfS3_S3_fjLj1024ELj4ENS0_18Kernel_traits_baseILj8192ES3_S3_S3_fjLj1024EEEEEEEvNS0_20BackwardKernelParamsE:
	.zero		9472


//--------------------- .nv.shared._ZN18transformer_engine13normalization19ln_bwd_tuned_kernelINS0_13Kernel_traitsI6__halfS3_S3_fjLj8192ELj2ELj1ELj4ELj16ENS0_18Kernel_traits_baseILj8192ES3_S3_S3_fjLj128EEEEEEEvNS0_20BackwardKernelParamsE --------------------------
	.section	.nv.shared._ZN18transformer_engine13normalization19ln_bwd_tuned_kernelINS0_13Kernel_traitsI6__halfS3_S3_fjLj8192ELj2ELj1ELj4ELj16ENS0_18Kernel_traits_baseILj8192ES3_S3_S3_fjLj128EEEEEEEvNS0_20BackwardKernelParamsE,"aw",@nobits
	.sectionflags	@""
	.align	16
	.zero		1024


//--------------------- .nv.shared._ZN18transformer_engine13normalization28ln_bwd_finalize_tuned_kernelINS0_22Kernel_traits_finalizeILj8192EffffjLj1024ELj4ENS0_18Kernel_traits_baseILj8192EffffjLj1024EEEEEEEvNS0_20BackwardKernelParamsE --------------------------
	.section	.nv.shared._ZN18transformer_engine13normalization28ln_bwd_finalize_tuned_kernelINS0_22Kernel_traits_finalizeILj8192EffffjLj1024ELj4ENS0_18Kernel_traits_baseILj8192EffffjLj1024EEEEEEEvNS0_20BackwardKernelParamsE,"aw",@nobits
	.sectionflags	@""
	.align	16
.nv.shared._ZN18transformer_engine13normalization28ln_bwd_finalize_tuned_kernelINS0_22Kernel_traits_finalizeILj8192EffffjLj1024ELj4ENS0_18Kernel_traits_baseILj8192EffffjLj1024EEEEEEEvNS0_20BackwardKernelParamsE:
	.zero		9472


//--------------------- .nv.shared._ZN18transformer_engine13normalization19ln_bwd_tuned_kernelINS0_13Kernel_traitsIffffjLj8192ELj2ELj1ELj4ELj16ENS0_18Kernel_traits_baseILj8192EffffjLj128EEEEEEEvNS0_20BackwardKernelParamsE --------------------------
	.section	.nv.shared._ZN18transformer_engine13normalization19ln_bwd_tuned_kernelINS0_13Kernel_traitsIffffjLj8192ELj2ELj1ELj4ELj16ENS0_18Kernel_traits_baseILj8192EffffjLj128EEEEEEEvNS0_20BackwardKernelParamsE,"aw",@nobits
	.sectionflags	@""
	.align	16
	.zero		1024


//--------------------- .nv.shared._ZN18transformer_engine13normalization28ln_bwd_finalize_tuned_kernelINS0_22Kernel_traits_finalizeILj6144E13__nv_bfloat16fS3_fjLj1024ELj4ENS0_18Kernel_traits_baseILj6144ES3_fS3_fjLj1024EEEEEEEvNS0_20BackwardKernelParamsE --------------------------
	.section	.nv.shared._ZN18transformer_engine13normalization28ln_bwd_finalize_tuned_kernelINS0_22Kernel_traits_finalizeILj6144E13__nv_bfloat16fS3_fjLj1024ELj4ENS0_18Kernel_traits_baseILj6144ES3_fS3_fjLj1024EEEEEEEvNS0_20BackwardKernelParamsE,"aw",@nobits
	.sectionflags	@""
	.align	16
.nv.shared._ZN18transformer_engine13normalization28ln_bwd_finalize_tuned_kernelINS0_22Kernel_traits_finalizeILj6144E13__nv_bfloat16fS3_fjLj1024ELj4ENS0_18Kernel_traits_baseILj6144ES3_fS3_fjLj1024EEEEEEEvNS0_20BackwardKernelParamsE:
	.zero		9472


//--------------------- .nv.shared._ZN18transformer_engine13normalization19ln_bwd_tuned_kernelINS0_13Kernel_traitsI13__nv_bfloat16fS3_fjLj6144ELj1ELj1ELj8ELj16ENS0_18Kernel_traits_baseILj6144ES3_fS3_fjLj256EEEEEEEvNS0_20BackwardKernelParamsE --------------------------
	.section	.nv.shared._ZN18transformer_engine13normalization19ln_bwd_tuned_kernelINS0_13Kernel_traitsI13__nv_bfloat16fS3_fjLj6144ELj1ELj1ELj8ELj16ENS0_18Kernel_traits_baseILj6144ES3_fS3_fjLj256EEEEEEEvNS0_20BackwardKernelParamsE,"aw",@nobits
	.sectionflags	@""
	.align	16
	.zero		1024


//--------------------- .nv.shared._ZN18transformer_engine13normalization28ln_bwd_finalize_tuned_kernelINS0_22Kernel_traits_finalizeILj6144E13__nv_bfloat16S3_S3_fjLj1024ELj4ENS0_18Kernel_traits_baseILj6144ES3_S3_S3_fjLj1024EEEEEEEvNS0_20BackwardKernelParamsE --------------------------
	.section	.nv.shared._ZN18transformer_engine13normalization28ln_bwd_finalize_tuned_kernelINS0_22Kernel_traits_finalizeILj6144E13__nv_bfloat16S3_S3_fjLj1024ELj4ENS0_18Kernel_traits_baseILj6144ES3_S3_S3_fjLj1024EEEEEEEvNS0_20BackwardKernelParamsE,"aw",@nobits
	.sectionflags	@""
	.align	16
.nv.shared._ZN18transformer_engine13normalization28ln_bwd_finalize_tuned_kernelINS0_22Kernel_traits_finalizeILj6144E13__nv_bfloat16S3_S3_fjLj1024ELj4ENS0_18Kernel_traits_baseILj6144ES3_S3_S3_fjLj1024EEEEEEEvNS0_20BackwardKernelParamsE:
	.zero		9472


//--------------------- .nv.shared._ZN18transformer_engine13normalization19ln_bwd_tuned_kernelINS0_13Kernel_traitsI13__nv_bfloat16S3_S3_fjLj6144ELj1ELj1ELj8ELj16ENS0_18Kernel_traits_baseILj6144ES3_S3_S3_fjLj256EEEEEEEvNS0_20BackwardKernelParamsE --------------------------
	.section	.nv.shared._ZN18transformer_engine13normalization19ln_bwd_tuned_kernelINS0_13Kernel_traitsI13__nv_bfloat16S3_S3_fjLj6144ELj1ELj1ELj8ELj16ENS0_18Kernel_traits_baseILj6144ES3_S3_S3_fjLj256EEEEEEEvNS0_20BackwardKernelParamsE,"aw",@nobits
	.sectionflags	@""
	.align	16
	.zero		1024


//--------------------- .nv.shared._ZN18transformer_engine13normalization28ln_bwd_finalize_tuned_kernelINS0_22Kernel_traits_finalizeILj6144E6__halffS3_fjLj1024ELj4ENS0_18Kernel_traits_baseILj6144ES3_fS3_fjLj1024EEEEEEEvNS0_20BackwardKernelParamsE --------------------------
	.section	.nv.shared._ZN18transformer_engine13normalization28ln_bwd_finalize_tuned_kernelINS0_22Kernel_traits_finalizeILj6144E6__halffS3_fjLj1024ELj4ENS0_18Kernel_traits_baseILj6144ES3_fS3_fjLj1024EEEEEEEvNS0_20BackwardKernelParamsE,"aw",@nobits
	.sectionflags	@""
	.align	16
.nv.shared._ZN18transformer_engine13normalization28ln_bwd_finalize_tuned_kernelINS0_22Kernel_traits_finalizeILj6144E6__halffS3_fjLj1024ELj4ENS0_18Kernel_traits_baseILj6144ES3_fS3_fjLj1024EEEEEEEvNS0_20BackwardKernelParamsE:
	.zero		9472


//--------------------- .nv.shared._ZN18transformer_engine13normalization19ln_bwd_tuned_kernelINS0_13Kernel_traitsI6__halffS3_fjLj6144ELj1ELj1ELj8ELj16ENS0_18Kernel_traits_baseILj6144ES3_fS3_fjLj256EEEEEEEvNS0_20BackwardKernelParamsE --------------------------
	.section	.nv.shared._ZN18transformer_engine13normalization19ln_bwd_tuned_kernelINS0_13Kernel_traitsI6__halffS3_fjLj6144ELj1ELj1ELj8ELj16ENS0_18Kernel_traits_baseILj6144ES3_fS3_fjLj256EEEEEEEvNS0_20BackwardKernelParamsE,"aw",@nobits
	.sectionflags	@""
	.align	16
	.zero		1024


//--------------------- .nv.shared._ZN18transformer_engine13normalization28ln_bwd_finalize_tuned_kernelINS0_22Kernel_traits_finalizeILj6144E6__halfS3_S3_fjLj1024ELj4ENS0_18Kernel_traits_baseILj6144ES3_S3_S3_fjLj1024EEEEEEEvNS0_20BackwardKernelParamsE --------------------------
	.section	.nv.shared._ZN18transformer_engine13normalization28ln_bwd_finalize_tuned_kernelINS0_22Kernel_traits_finalizeILj6144E6__halfS3_S3_fjLj1024ELj4ENS0_18Kernel_traits_baseILj6144ES3_S3_S3_fjLj1024EEEEEEEvNS0_20BackwardKernelParamsE,"aw",@nobits
	.sectionflags	@""
	.align	16
.nv.shared._ZN18transformer_engine13normalization28ln_bwd_finalize_tuned_kernelINS0_22Kernel_traits_finalizeILj6144E6__halfS3_S3_fjLj1024ELj4ENS0_18Kernel_traits_baseILj6144ES3_S3_S3_fjLj1024EEEEEEEvNS0_20BackwardKernelParamsE:
	.zero		9472


//--------------------- .nv.shared._ZN18transformer_engine13normalization19ln_bwd_tuned_kernelINS0_13Kernel_traitsI6__halfS3_S3_fjLj6144ELj1ELj1ELj8ELj16ENS0_18Kernel_traits_baseILj6144ES3_S3_S3_fjLj256EEEEEEEvNS0_20BackwardKernelParamsE --------------------------
	.section	.nv.shared._ZN18transformer_engine13normalization19ln_bwd_tuned_kernelINS0_13Kernel_traitsI6__halfS3_S3_fjLj6144ELj1ELj1ELj8ELj16ENS0_18Kernel_traits_baseILj6144ES3_S3_S3_fjLj256EEEEEEEvNS0_20BackwardKernelParamsE,"aw",@nobits
	.sectionflags	@""
	.align	16
	.zero		1024


//--------------------- .nv.shared._ZN18transformer_engine13normalization28ln_bwd_finalize_tuned_kernelINS0_22Kernel_traits_finalizeILj6144EffffjLj1024ELj4ENS0_18Kernel_traits_baseILj6144EffffjLj1024EEEEEEEvNS0_20BackwardKernelParamsE --------------------------
	.section	.nv.shared._ZN18transformer_engine13normalization28ln_bwd_finalize_tuned_kernelINS0_22Kernel_traits_finalizeILj6144EffffjLj1024ELj4ENS0_18Kernel_traits_baseILj6144EffffjLj1024EEEEEEEvNS0_20BackwardKernelParamsE,"aw",@nobits
	.sectionflags	@""
	.align	16
.nv.shared._ZN18transformer_engine13normalization28ln_bwd_finalize_tuned_kernelINS0_22Kernel_traits_finalizeILj6144EffffjLj1024ELj4ENS0_18Kernel_traits_baseILj6144EffffjLj1024EEEEEEEvNS0_20BackwardKernelParamsE:
	.zero		9472


//--------------------- .nv.shared._ZN18transformer_engine13normalization19ln_bwd_tuned_kernelINS0_13Kernel_traitsIffffjLj6144ELj1ELj1ELj8ELj16ENS0_18Kernel_traits_baseILj6144EffffjLj256EEEEEEEvNS0_20BackwardKernelParamsE --------------------------
	.section	.nv.shared._ZN18transformer_engine13normalization19ln_bwd_tuned_kernelINS0_13Kernel_traitsIffffjLj6144ELj1ELj1ELj8ELj16ENS0_18Kernel_traits_baseILj6144EffffjLj256EEEEEEEvNS0_20BackwardKernelParamsE,"aw",@nobits
	.sectionflags	@""
	.align	16
	.zero		1024


//--------------------- .nv.shared._ZN18transformer_engine13normalization28ln_bwd_finalize_tuned_kernelINS0_22Kernel_traits_finalizeILj5120E13__nv_bfloat16fS3_fjLj1024ELj4ENS0_18Kernel_traits_baseILj5120ES3_fS3_fjLj1024EEEEEEEvNS0_20BackwardKernelParamsE --------------------------
	.section	.nv.shared._ZN18transformer_engine13normalization28ln_bwd_finalize_tuned_kernelINS0_22Kernel_traits_finalizeILj5120E13__nv_bfloat16fS3_fjLj1024ELj4ENS0_18Kernel_traits_baseILj5120ES3_fS3_fjLj1024EEEEEEEvNS0_20BackwardKernelParamsE,"aw",@nobits
	.sectionflags	@""
	.align	16
.nv.shared._ZN18transformer_engine13normalization28ln_bwd_finalize_tuned_kernelINS0_22Kernel_traits_finalizeILj5120E13__nv_bfloat16fS3_fjLj1024ELj4ENS0_18Kernel_traits_baseILj5120ES3_fS3_fjLj1024EEEEEEEvNS0_20BackwardKernelParamsE:
	.zero		9472


//--------------------- .nv.shared._ZN18transformer_engine13normalization19ln_bwd_tuned_kernelINS0_13Kernel_traitsI13__nv_bfloat16fS3_fjLj5120ELj1ELj1ELj4ELj16ENS0_18Kernel_traits_baseILj5120ES3_fS3_fjLj128EEEEEEEvNS0_20BackwardKernelParamsE --------------------------
	.section	.nv.shared._ZN18transformer_engine13normalization19ln_bwd_tuned_kernelINS0_13Kernel_traitsI13__nv_bfloat16fS3_fjLj5120ELj1ELj1ELj4ELj16ENS0_18Kernel_traits_baseILj5120ES3_fS3_fjLj128EEEEEEEvNS0_20BackwardKernelParamsE,"aw",@nobits
	.sectionflags	@""
	.align	16
	.zero		1024


//--------------------- .nv.shared._ZN18transformer_engine13normalization28ln_bwd_finalize_tuned_kernelINS0_22Kernel_traits_finalizeILj5120E13__nv_bfloat16S3_S3_fjLj1024ELj4ENS0_18Kernel_traits_baseILj5120ES3_S3_S3_fjLj1024EEEEEEEvNS0_20BackwardKernelParamsE --------------------------
	.section	.nv.shared._ZN18transformer_engine13normalization28ln_bwd_finalize_tuned_kernelINS0_22Kernel_traits_finalizeILj5120E13__nv_bfloat16S3_S3_fjLj1024ELj4ENS0_18Kernel_traits_baseILj5120ES3_S3_S3_fjLj1024EEEEEEEvNS0_20BackwardKernelParamsE,"aw",@nobits
	.sectionflags	@""
	.align	16
.nv.shared._ZN18transformer_engine13normalization28ln_bwd_finalize_tuned_kernelINS0_22Kernel_traits_finalizeILj5120E13__nv_bfloat16S3_S3_fjLj1024ELj4ENS0_18Kernel_traits_baseILj5120ES3_S3_S3_fjLj1024EEEEEEEvNS0_20BackwardKernelParamsE:
	.zero		9472


//--------------------- .nv.shared._ZN18transformer_engine13normalization19ln_bwd_tuned_kernelINS0_13Kernel_traitsI13__nv_bfloat16S3_S3_fjLj5120ELj1ELj1ELj4ELj16ENS0_18Kernel_traits_baseILj5120ES3_S3_S3_fjLj128EEEEEEEvNS0_20BackwardKernelParamsE --------------------------
	.section	.nv.shared._ZN18transformer_engine13normalization19ln_bwd_tuned_kernelINS0_13Kernel_traitsI13__nv_bfloat16S3_S3_fjLj5120ELj1ELj1ELj4ELj16ENS0_18Kernel_traits_baseILj5120ES3_S3_S3_fjLj128EEEEEEEvNS0_20BackwardKernelParamsE,"aw",@nobits
	.sectionflags	@""
	.align	16
	.zero		1024


//--------------------- .nv.shared._ZN18transformer_engine13normalization28ln_bwd_finalize_tuned_kernelINS0_22Kernel_traits_finalizeILj5120E6__halffS3_fjLj1024ELj4ENS0_18Kernel_traits_baseILj5120ES3_fS3_fjLj1024EEEEEEEvNS0_20BackwardKernelParamsE --------------------------
	.section	.nv.shared._ZN18transformer_engine13normalization28ln_bwd_finalize_tuned_kernelINS0_22Kernel_traits_finalizeILj5120E6__halffS3_fjLj1024ELj4ENS0_18Kernel_traits_baseILj5120ES3_fS3_fjLj1024EEEEEEEvNS0_20BackwardKernelParamsE,"aw",@nobits
	.sectionflags	@""
	.align	16
.nv.shared._ZN18transformer_engine13normalization28ln_bwd_finalize_tuned_kernelINS0_22Kernel_traits_finalizeILj5120E6__halffS3_fjLj1024ELj4ENS0_18Kernel_traits_baseILj5120ES3_fS3_fjLj1024EEEEEEEvNS0_20BackwardKernelParamsE:
	.zero		9472


//--------------------- .nv.shared._ZN18transformer_engine13normalization19ln_bwd_tuned_kernelINS0_13Kernel_traitsI6__halffS3_fjLj5120ELj1ELj1ELj4ELj16ENS0_18Kernel_traits_baseILj5120ES3_fS3_fjLj128EEEEEEEvNS0_20BackwardKernelParamsE --------------------------
	.section	.nv.shared._ZN18transformer_engine13normalization19ln_bwd_tuned_kernelINS0_13Kernel_traitsI6__halffS3_fjLj5120ELj1ELj1ELj4ELj16ENS0_18Kernel_traits_baseILj5120ES3_fS3_fjLj128EEEEEEEvNS0_20BackwardKernelParamsE,"aw",@nobits
	.sectionflags	@""
	.align	16
	.zero		1024


//--------------------- .nv.shared._ZN18transformer_engine13normalization28ln_bwd_finalize_tuned_kernelINS0_22Kernel_traits_finalizeILj5120E6__halfS3_S3_fjLj1024ELj4ENS0_18Kernel_traits_baseILj5120ES3_S3_S3_fjLj1024EEEEEEEvNS0_20BackwardKernelParamsE --------------------------
	.section	.nv.shared._ZN18transformer_engine13normalization28ln_bwd_finalize_tuned_kernelINS0_22Kernel_traits_finalizeILj5120E6__halfS3_S3_fjLj1024ELj4ENS0_18Kernel_traits_baseILj5120ES3_S3_S3_fjLj1024EEEEEEEvNS0_20BackwardKernelParamsE,"aw",@nobits
	.sectionflags	@""
	.align	16
.nv.shared._ZN18transformer_engine13normalization28ln_bwd_finalize_tuned_kernelINS0_22Kernel_traits_finalizeILj5120E6__halfS3_S3_fjLj1024ELj4ENS0_18Kernel_traits_baseILj5120ES3_S3_S3_fjLj1024EEEEEEEvNS0_20BackwardKernelParamsE:
	.zero		9472


//--------------------- .nv.shared._ZN18transformer_engine13normalization19ln_bwd_tuned_kernelINS0_13Kernel_traitsI6__halfS3_S3_fjLj5120ELj1ELj1ELj4ELj16ENS0_18Kernel_traits_baseILj5120ES3_S3_S3_fjLj128EEEEEEEvNS0_20BackwardKernelParamsE --------------------------
	.section	.nv.shared._ZN18transformer_engine13normalization19ln_bwd_tuned_kernelINS0_13Kernel_traitsI6__halfS3_S3_fjLj5120ELj1ELj1ELj4ELj16ENS0_18Kernel_traits_baseILj5120ES3_S3_S3_fjLj128EEEEEEEvNS0_20BackwardKernelParamsE,"aw",@nobits
	.sectionflags	@""
	.align	16
	.zero		1024


//--------------------- .nv.shared._ZN18transformer_engine13normalization28ln_bwd_finalize_tuned_kernelINS0_22Kernel_traits_finalizeILj5120EffffjLj1024ELj4ENS0_18Kernel_traits_baseILj5120EffffjLj1024EEEEEEEvNS0_20BackwardKernelParamsE --------------------------
	.section	.nv.shared._ZN18transformer_engine13normalization28ln_bwd_finalize_tuned_kernelINS0_22Kernel_traits_finalizeILj5120EffffjLj1024ELj4ENS0_18Kernel_traits_baseILj5120EffffjLj1024EEEEEEEvNS0_20BackwardKernelParamsE,"aw",@nobits
	.sectionflags	@""
	.align	16
.nv.shared._ZN18transformer_engine13normalization28ln_bwd_finalize_tuned_kernelINS0_22Kernel_traits_finalizeILj5120EffffjLj1024ELj4ENS0_18Kernel_traits_baseILj5120EffffjLj1024EEEEEEEvNS0_20BackwardKernelParamsE:
	.zero		9472


//--------------------- .nv.shared._ZN18transformer_engine13normalization19ln_bwd_tuned_kernelINS0_13Kernel_traitsIffffjLj5120ELj1ELj1ELj4ELj16ENS0_18Kernel_traits_baseILj5120EffffjLj128EEEEEEEvNS0_20BackwardKernelParamsE --------------------------
	.section	.nv.shared._ZN18transformer_engine13normalization19ln_bwd_tuned_kernelINS0_13Kernel_traitsIffffjLj5120ELj1ELj1ELj4ELj16ENS0_18Kernel_traits_baseILj5120EffffjLj128EEEEEEEvNS0_20BackwardKernelParamsE,"aw",@nobits
	.sectionflags	@""
	.align	16
	.zero		1024


//--------------------- .nv.shared._ZN18transformer_engine13normalization28ln_bwd_finalize_tuned_kernelINS0_22Kernel_traits_finalizeILj4096E13__nv_bfloat16fS3_fjLj1024ELj4ENS0_18Kernel_traits_baseILj4096ES3_fS3_fjLj1024EEEEEEEvNS0_20BackwardKernelParamsE --------------------------
	.section	.nv.shared._ZN18transformer_engine13normalization28ln_bwd_finalize_tuned_kernelINS0_22Kernel_traits_finalizeILj4096E13__nv_bfloat16fS3_fjLj1024ELj4ENS0_18Kernel_traits_baseILj4096ES3_fS3_fjLj1024EEEEEEEvNS0_20BackwardKernelParamsE,"aw",@nobits
	.sectionflags	@""
	.align	16
.nv.shared._ZN18transformer_engine13normalization28ln_bwd_finalize_tuned_kernelINS0_22Kernel_traits_finalizeILj4096E13__nv_bfloat16fS3_fjLj1024ELj4ENS0_18Kernel_traits_baseILj4096ES3_fS3_fjLj1024EEEEEEEvNS0_20BackwardKernelParamsE:
	.zero		9472


//--------------------- .nv.shared._ZN18transformer_engine13normalization19ln_bwd_tuned_kernelINS0_13Kernel_traitsI13__nv_bfloat16fS3_fjLj4096ELj1ELj1ELj4ELj16ENS0_18Kernel_traits_baseILj4096ES3_fS3_fjLj128EEEEEEEvNS0_20BackwardKernelParamsE --------------------------
	.section	.nv.shared._ZN18transformer_engine13normalization19ln_bwd_tuned_kernelINS0_13Kernel_traitsI13__nv_bfloat16fS3_fjLj4096ELj1ELj1ELj4ELj16ENS0_18Kernel_traits_baseILj4096ES3_fS3_fjLj128EEEEEEEvNS0_20BackwardKernelParamsE,"aw",@nobits
	.sectionflags	@""
	.align	16
	.zero		1024


//--------------------- .nv.shared._ZN18transformer_engine13normalization28ln_bwd_finalize_tuned_kernelINS0_22Kernel_traits_finalizeILj4096E13__nv_bfloat16S3_S3_fjLj1024ELj4ENS0_18Kernel_traits_baseILj4096ES3_S3_S3_fjLj1024EEEEEEEvNS0_20BackwardKernelParamsE --------------------------
	.section	.nv.shared._ZN18transformer_engine13normalization28ln_bwd_finalize_tuned_kernelINS0_22Kernel_traits_finalizeILj4096E13__nv_bfloat16S3_S3_fjLj1024ELj4ENS0_18Kernel_traits_baseILj4096ES3_S3_S3_fjLj1024EEEEEEEvNS0_20BackwardKernelParamsE,"aw",@nobits
	.sectionflags	@""
	.align	16
.nv.shared._ZN18transformer_engine13normalization28ln_bwd_finalize_tuned_kernelINS0_22Kernel_traits_finalizeILj4096E13__nv_bfloat16S3_S3_fjLj1024ELj4ENS0_18Kernel_traits_baseILj4096ES3_S3_S3_fjLj1024EEEEEEEvNS0_20BackwardKernelParamsE:
	.zero		9472


//--------------------- .nv.shared._ZN18transformer_engine13normalization19ln_bwd_tuned_kernelINS0_13Kernel_traitsI13__nv_bfloat16S3_S3_fjLj4096ELj1ELj1ELj4ELj16ENS0_18Kernel_traits_baseILj4096ES3_S3_S3_fjLj128EEEEEEEvNS0_20BackwardKernelParamsE --------------------------
	.section	.nv.shared._ZN18transformer_engine13normalization19ln_bwd_tuned_kernelINS0_13Kernel_traitsI13__nv_bfloat16S3_S3_fjLj4096ELj1ELj1ELj4ELj16ENS0_18Kernel_traits_baseILj4096ES3_S3_S3_fjLj128EEEEEEEvNS0_20BackwardKernelParamsE,"aw",@nobits
	.sectionflags	@""
	.align	16
	.zero		1024


//--------------------- .nv.shared._ZN18transformer_engine13normalization28ln_bwd_finalize_tuned_kernelINS0_22Kernel_traits_finalizeILj4096E6__halffS3_fjLj1024ELj4ENS0_18Kernel_traits_baseILj4096ES3_fS3_fjLj1024EEEEEEEvNS0_20BackwardKernelParamsE --------------------------
	.section	.nv.shared._ZN18transformer_engine13normalization28ln_bwd_finalize_tuned_kernelINS0_22Kernel_traits_finalizeILj4096E6__halffS3_fjLj1024ELj4ENS0_18Kernel_traits_baseILj4096ES3_fS3_fjLj1024EEEEEEEvNS0_20BackwardKernelParamsE,"aw",@nobits
	.sectionflags	@""
	.align	16
.nv.shared._ZN18transformer_engine13normalization28ln_bwd_finalize_tuned_kernelINS0_22Kernel_traits_finalizeILj4096E6__halffS3_fjLj1024ELj4ENS0_18Kernel_traits_baseILj4096ES3_fS3_fjLj1024EEEEEEEvNS0_20BackwardKernelParamsE:
	.zero		9472


//--------------------- .nv.shared._ZN18transformer_engine13normalization19ln_bwd_tuned_kernelINS0_13Kernel_traitsI6__halffS3_fjLj4096ELj1ELj1ELj4ELj16ENS0_18Kernel_traits_baseILj4096ES3_fS3_fjLj128EEEEEEEvNS0_20BackwardKernelParamsE --------------------------
	.section	.nv.shared._ZN18transformer_engine13normalization19ln_bwd_tuned_kernelINS0_13Kernel_traitsI6__halffS3_fjLj4096ELj1ELj1ELj4ELj16ENS0_18Kernel_traits_baseILj4096ES3_fS3_fjLj128EEEEEEEvNS0_20BackwardKernelParamsE,"aw",@nobits
	.sectionflags	@""
	.align	16
	.zero		1024


//--------------------- .nv.shared._ZN18transformer_engine13normalization28ln_bwd_finalize_tuned_kernelINS0_22Kernel_traits_finalizeILj4096E6__halfS3_S3_fjLj1024ELj4ENS0_18Kernel_traits_baseILj4096ES3_S3_S3_fjLj1024EEEEEEEvNS0_20BackwardKernelParamsE --------------------------
	.section	.nv.shared._ZN18transformer_engine13normalization28ln_bwd_finalize_tuned_kernelINS0_22Kernel_traits_finalizeILj4096E6__halfS3_S3_fjLj1024ELj4ENS0_18Kernel_traits_baseILj4096ES3_S3_S3_fjLj1024EEEEEEEvNS0_20BackwardKernelParamsE,"aw",@nobits
	.sectionflags	@""
	.align	16
.nv.shared._ZN18transformer_engine13normalization28ln_bwd_finalize_tuned_kernelINS0_22Kernel_traits_finalizeILj4096E6__halfS3_S3_fjLj1024ELj4ENS0_18Kernel_traits_baseILj4096ES3_S3_S3_fjLj1024EEEEEEEvNS0_20BackwardKernelParamsE:
	.zero		9472


//--------------------- .nv.shared._ZN18transformer_engine13normalization19ln_bwd_tuned_kernelINS0_13Kernel_traitsI6__halfS3_S3_fjLj4096ELj1ELj1ELj4ELj16ENS0_18Kernel_traits_baseILj4096ES3_S3_S3_fjLj128EEEEEEEvNS0_20BackwardKernelParamsE --------------------------
	.section	.nv.shared._ZN18transformer_engine13normalization19ln_bwd_tuned_kernelINS0_13Kernel_traitsI6__halfS3_S3_fjLj4096ELj1ELj1ELj4ELj16ENS0_18Kernel_traits_baseILj4096ES3_S3_S3_fjLj128EEEEEEEvNS0_20BackwardKernelParamsE,"aw",@nobits
	.sectionflags	@""
	.align	16
	.zero		1024


//--------------------- .nv.shared._ZN18transformer_engine13normalization28ln_bwd_finalize_tuned_kernelINS0_22Kernel_traits_finalizeILj4096EffffjLj1024ELj4ENS0_18Kernel_traits_baseILj4096EffffjLj1024EEEEEEEvNS0_20BackwardKernelParamsE --------------------------
	.section	.nv.shared._ZN18transformer_engine13normalization28ln_bwd_finalize_tuned_kernelINS0_22Kernel_traits_finalizeILj4096EffffjLj1024ELj4ENS0_18Kernel_traits_baseILj4096EffffjLj1024EEEEEEEvNS0_20BackwardKernelParamsE,"aw",@nobits
	.sectionflags	@""
	.align	16
.nv.shared._ZN18transformer_engine13normalization28ln_bwd_finalize_tuned_kernelINS0_22Kernel_traits_finalizeILj4096EffffjLj1024ELj4ENS0_18Kernel_traits_baseILj4096EffffjLj1024EEEEEEEvNS0_20BackwardKernelParamsE:
	.zero		9472


//--------------------- .nv.shared._ZN18transformer_engine13normalization19ln_bwd_tuned_kernelINS0_13Kernel_traitsIffffjLj4096ELj1ELj1ELj4ELj16ENS0_18Kernel_traits_baseILj4096EffffjLj128EEEEEEEvNS0_20BackwardKernelParamsE --------------------------
	.section	.nv.shared._ZN18transformer_engine13normalization19ln_bwd_tuned_kernelINS0_13Kernel_traitsIffffjLj4096ELj1ELj1ELj4ELj16ENS0_18Kernel_traits_baseILj4096EffffjLj128EEEEEEEvNS0_20BackwardKernelParamsE,"aw",@nobits
	.sectionflags	@""
	.align	16
	.zero		1024


//--------------------- .nv.shared._ZN18transformer_engine13normalization28ln_bwd_finalize_tuned_kernelINS0_22Kernel_traits_finalizeILj3840E13__nv_bfloat16fS3_fjLj1024ELj4ENS0_18Kernel_traits_baseILj3840ES3_fS3_fjLj1024EEEEEEEvNS0_20BackwardKernelParamsE --------------------------
	.section	.nv.shared._ZN18transformer_engine13normalization28ln_bwd_finalize_tuned_kernelINS0_22Kernel_traits_finalizeILj3840E13__nv_bfloat16fS3_fjLj1024ELj4ENS0_18Kernel_traits_baseILj3840ES3_fS3_fjLj1024EEEEEEEvNS0_20BackwardKernelParamsE,"aw",@nobits
	.sectionflags	@""
	.align	16
.nv.shared._ZN18transformer_engine13normalization28ln_bwd_finalize_tuned_kernelINS0_22Kernel_traits_finalizeILj3840E13__nv_bfloat16fS3_fjLj1024ELj4ENS0_18Kernel_traits_baseILj3840ES3_fS3_fjLj1024EEEEEEEvNS0_20BackwardKernelParamsE:
	.zero		9472


//--------------------- .nv.shared._ZN18transformer_engine13normalization19ln_bwd_tuned_kernelINS0_13Kernel_traitsI13__nv_bfloat16fS3_fjLj3840ELj1ELj1ELj4ELj8ENS0_18Kernel_traits_baseILj3840ES3_fS3_fjLj128EEEEEEEvNS0_20BackwardKernelParamsE --------------------------
	.section	.nv.shared._ZN18transformer_engine13normalization19ln_bwd_tuned_kernelINS0_13Kernel_traitsI13__nv_bfloat16fS3_fjLj3840ELj1ELj1ELj4ELj8ENS0_18Kernel_traits_baseILj3840ES3_fS3_fjLj128EEEEEEEvNS0_20BackwardKernelParamsE,"aw",@nobits
	.sectionflags	@""
	.align	16
	.zero		1024


//--------------------- .nv.shared._ZN18transformer_engine13normalization28ln_bwd_finalize_tuned_kernelINS0_22Kernel_traits_finalizeILj3840E13__nv_bfloat16S3_S3_fjLj1024ELj4ENS0_18Kernel_traits_baseILj3840ES3_S3_S3_fjLj1024EEEEEEEvNS0_20BackwardKernelParamsE --------------------------
	.section	.nv.shared._ZN18transformer_engine13normalization28ln_bwd_finalize_tuned_kernelINS0_22Kernel_traits_finalizeILj3840E13__nv_bfloat16S3_S3_fjLj1024ELj4ENS0_18Kernel_traits_baseILj3840ES3_S3_S3_fjLj1024EEEEEEEvNS0_20BackwardKernelParamsE,"aw",@nobits
	.sectionflags	@""
	.align	16
.nv.shared._ZN18transformer_engine13normalization28ln_bwd_finalize_tuned_kernelINS0_22Kernel_traits_finalizeILj3840E13__nv_bfloat16S3_S3_fjLj1024ELj4ENS0_18Kernel_traits_baseILj3840ES3_S3_S3_fjLj1024EEEEEEEvNS0_20BackwardKernelParamsE:
	.zero		9472


//--------------------- .nv.shared._ZN18transformer_engine13normalization19ln_bwd_tuned_kernelINS0_13Kernel_traitsI13__nv_bfloat16S3_S3_fjLj3840ELj1ELj1ELj4ELj4ENS0_18Kernel_traits_baseILj3840ES3_S3_S3_fjLj128EEEEEEEvNS0_20BackwardKernelParamsE --------------------------
	.section	.nv.shared._ZN18transformer_engine13normalization19ln_bwd_tuned_kernelINS0_13Kernel_traitsI13__nv_bfloat16S3_S3_fjLj3840ELj1ELj1ELj4ELj4ENS0_18Kernel_traits_baseILj3840ES3_S3_S3_fjLj128EEEEEEEvNS0_20BackwardKernelParamsE,"aw",@nobits
	.sectionflags	@""
	.align	16
	.zero		1024


//--------------------- .nv.shared._ZN18transformer_engine13normalization28ln_bwd_finalize_tuned_kernelINS0_22Kernel_traits_finalizeILj3840E6__halffS3_fjLj1024ELj4ENS0_18Kernel_traits_baseILj3840ES3_fS3_fjLj1024EEEEEEEvNS0_20BackwardKernelParamsE --------------------------
	.section	.nv.shared._ZN18transformer_engine13normalization28ln_bwd_finalize_tuned_kernelINS0_22Kernel_traits_finalizeILj3840E6__halffS3_fjLj1024ELj4ENS0_18Kernel_traits_baseILj3840ES3_fS3_fjLj1024EEEEEEEvNS0_20BackwardKernelParamsE,"aw",@nobits
	.sectionflags	@""
	.align	16
.nv.shared._ZN18transformer_engine13normalization28ln_bwd_finalize_tuned_kernelINS0_22Kernel_traits_finalizeILj3840E6__halffS3_fjLj1024ELj4ENS0_18Kernel_traits_baseILj3840ES3_fS3_fjLj1024EEEEEEEvNS0_20BackwardKernelParamsE:
	.zero		9472


//--------------------- .nv.shared._ZN18transformer_engine13normalization19ln_bwd_tuned_kernelINS0_13Kernel_traitsI6__halffS3_fjLj3840ELj1ELj1ELj4ELj8ENS0_18Kernel_traits_baseILj3840ES3_fS3_fjLj128EEEEEEEvNS0_20BackwardKernelParamsE --------------------------
	.section	.nv.shared._ZN18transformer_engine13normalization19ln_bwd_tuned_kernelINS0_13Kernel_traitsI6__halffS3_fjLj3840ELj1ELj1ELj4ELj8ENS0_18Kernel_traits_baseILj3840ES3_fS3_fjLj128EEEEEEEvNS0_20BackwardKernelParamsE,"aw",@nobits
	.sectionflags	@""
	.align	16
	.zero		1024


//--------------------- .nv.shared._ZN18transformer_engine13normalization28ln_bwd_finalize_tuned_kernelINS0_22Kernel_traits_finalizeILj3840E6__halfS3_S3_fjLj1024ELj4ENS0_18Kernel_traits_baseILj3840ES3_S3_S3_fjLj1024EEEEEEEvNS0_20BackwardKernelParamsE --------------------------
	.section	.nv.shared._ZN18transformer_engine13normalization28ln_bwd_finalize_tuned_kernelINS0_22Kernel_traits_finalizeILj3840E6__halfS3_S3_fjLj1024ELj4ENS0_18Kernel_traits_baseILj3840ES3_S3_S3_fjLj1024EEEEEEEvNS0_20BackwardKernelParamsE,"aw",@nobits
	.sectionflags	@""
	.align	16
.nv.shared._ZN18transformer_engine13normalization28ln_bwd_finalize_tuned_kernelINS0_22Kernel_traits_finalizeILj3840E6__halfS3_S3_fjLj1024ELj4ENS0_18Kernel_traits_baseILj3840ES3_S3_S3_fjLj1024EEEEEEEvNS0_20BackwardKernelParamsE:
	.zero		9472


//--------------------- .nv.shared._ZN18transformer_engine13normalization19ln_bwd_tuned_kernelINS0_13Kernel_traitsI6__halfS3_S3_fjLj3840ELj1ELj1ELj4ELj4ENS0_18Kernel_traits_baseILj3840ES3_S3_S3_fjLj128EEEEEEEvNS0_20BackwardKernelParamsE --------------------------
	.section	.nv.shared._ZN18transformer_engine13normalization19ln_bwd_tuned_kernelINS0_13Kernel_traitsI6__halfS3_S3_fjLj3840ELj1ELj1ELj4ELj4ENS0_18Kernel_traits_baseILj3840ES3_S3_S3_fjLj128EEEEEEEvNS0_20BackwardKernelParamsE,"aw",@nobits
	.sectionflags	@""
	.align	16
	.zero		1024


//--------------------- .nv.shared._ZN18transformer_engine13normalization28ln_bwd_finalize_tuned_kernelINS0_22Kernel_traits_finalizeILj3840EffffjLj1024ELj4ENS0_18Kernel_traits_baseILj3840EffffjLj1024EEEEEEEvNS0_20BackwardKernelParamsE --------------------------
	.section	.nv.shared._ZN18transformer_engine13normalization28ln_bwd_finalize_tuned_kernelINS0_22Kernel_traits_finalizeILj3840EffffjLj1024ELj4ENS0_18Kernel_traits_baseILj3840EffffjLj1024EEEEEEEvNS0_20BackwardKernelParamsE,"aw",@nobits
	.sectionflags	@""
	.align	16
.nv.shared._ZN18transformer_engine13normalization28ln_bwd_finalize_tuned_kernelINS0_22Kernel_traits_finalizeILj3840EffffjLj1024ELj4ENS0_18Kernel_traits_baseILj3840EffffjLj1024EEEEEEEvNS0_20BackwardKernelParamsE:
	.zero		9472


//--------------------- .nv.shared._ZN18transformer_engine13normalization19ln_bwd_tuned_kernelINS0_13Kernel_traitsIffffjLj3840ELj1ELj1ELj4ELj8ENS0_18Kernel_traits_baseILj3840EffffjLj128EEEEEEEvNS0_20BackwardKernelParamsE --------------------------
	.section	.nv.shared._ZN18transformer_engine13normalization19ln_bwd_tuned_kernelINS0_13Kernel_traitsIffffjLj3840ELj1ELj1ELj4ELj8ENS0_18Kernel_traits_baseILj3840EffffjLj128EEEEEEEvNS0_20BackwardKernelParamsE,"aw",@nobits
	.sectionflags	@""
	.align	16
	.zero		1024


//--------------------- .nv.shared._ZN18transformer_engine13normalization28ln_bwd_finalize_tuned_kernelINS0_22Kernel_traits_finalizeILj3072E13__nv_bfloat16fS3_fjLj1024ELj4ENS0_18Kernel_traits_baseILj3072ES3_fS3_fjLj1024EEEEEEEvNS0_20BackwardKernelParamsE --------------------------
	.section	.nv.shared._ZN18transformer_engine13normalization28ln_bwd_finalize_tuned_kernelINS0_22Kernel_traits_finalizeILj3072E13__nv_bfloat16fS3_fjLj1024ELj4ENS0_18Kernel_traits_baseILj3072ES3_fS3_fjLj1024EEEEEEEvNS0_20BackwardKernelParamsE,"aw",@nobits
	.sectionflags	@""
	.align	16
.nv.shared._ZN18transformer_engine13normalization28ln_bwd_finalize_tuned_kernelINS0_22Kernel_traits_finalizeILj3072E13__nv_bfloat16fS3_fjLj1024ELj4ENS0_18Kernel_traits_baseILj3072ES3_fS3_fjLj1024EEEEEEEvNS0_20BackwardKernelParamsE:
	.zero		9472


//--------------------- .nv.shared._ZN18transformer_engine13normalization19ln_bwd_tuned_kernelINS0_13Kernel_traitsI13__nv_bfloat16fS3_fjLj3072ELj1ELj1ELj4ELj16ENS0_18Kernel_traits_baseILj3072ES3_fS3_fjLj128EEEEEEEvNS0_20BackwardKernelParamsE --------------------------
	.section	.nv.shared._ZN18transformer_engine13normalization19ln_bwd_tuned_kernelINS0_13Kernel_traitsI13__nv_bfloat16fS3_fjLj3072ELj1ELj1ELj4ELj16ENS0_18Kernel_traits_baseILj3072ES3_fS3_fjLj128EEEEEEEvNS0_20BackwardKernelParamsE,"aw",@nobits
	.sectionflags	@""
	.align	16
	.zero		1024


//--------------------- .nv.shared._ZN18transformer_engine13normalization28ln_bwd_finalize_tuned_kernelINS0_22Kernel_traits_finalizeILj3072E13__nv_bfloat16S3_S3_fjLj1024ELj4ENS0_18Kernel_traits_baseILj3072ES3_S3_S3_fjLj1024EEEEEEEvNS0_20BackwardKernelParamsE --------------------------
	.section	.nv.shared._ZN18transformer_engine13normalization28ln_bwd_finalize_tuned_kernelINS0_22Kernel_traits_finalizeILj3072E13__nv_bfloat16S3_S3_fjLj1024ELj4ENS0_18Kernel_traits_baseILj3072ES3_S3_S3_fjLj1024EEEEEEEvNS0_20BackwardKernelParamsE,"aw",@nobits
	.sectionflags	@""
	.align	16
.nv.shared._ZN18transformer_engine13normalization28ln_bwd_finalize_tuned_kernelINS0_22Kernel_traits_finalizeILj3072E13__nv_bfloat16S3_S3_fjLj1024ELj4ENS0_18Kernel_traits_baseILj3072ES3_S3_S3_fjLj1024EEEEEEEvNS0_20BackwardKernelParamsE:
	.zero		9472


//--------------------- .nv.shared._ZN18transformer_engine13normalization19ln_bwd_tuned_kernelINS0_13Kernel_traitsI13__nv_bfloat16S3_S3_fjLj3072ELj1ELj1ELj4ELj16ENS0_18Kernel_traits_baseILj3072ES3_S3_S3_fjLj128EEEEEEEvNS0_20BackwardKernelParamsE --------------------------
	.section	.nv.shared._ZN18transformer_engine13normalization19ln_bwd_tuned_kernelINS0_13Kernel_traitsI13__nv_bfloat16S3_S3_fjLj3072ELj1ELj1ELj4ELj16ENS0_18Kernel_traits_baseILj3072ES3_S3_S3_fjLj128EEEEEEEvNS0_20BackwardKernelParamsE,"aw",@nobits
	.sectionflags	@""
	.align	16
	.zero		1024


//--------------------- .nv.shared._ZN18transformer_engine13normalization28ln_bwd_finalize_tuned_kernelINS0_22Kernel_traits_finalizeILj3072E6__halffS3_fjLj1024ELj4ENS0_18Kernel_traits_baseILj3072ES3_fS3_fjLj1024EEEEEEEvNS0_20BackwardKernelParamsE --------------------------
	.section	.nv.shared._ZN18transformer_engine13normalization28ln_bwd_finalize_tuned_kernelINS0_22Kernel_traits_finalizeILj3072E6__halffS3_fjLj1024ELj4ENS0_18Kernel_traits_baseILj3072ES3_fS3_fjLj1024EEEEEEEvNS0_20BackwardKernelParamsE,"aw",@nobits
	.sectionflags	@""
	.align	16
.nv.shared._ZN18transformer_engine13normalization28ln_bwd_finalize_tuned_kernelINS0_22Kernel_traits_finalizeILj3072E6__halffS3_fjLj1024ELj4ENS0_18Kernel_traits_baseILj3072ES3_fS3_fjLj1024EEEEEEEvNS0_20BackwardKernelParamsE:
	.zero		9472


//--------------------- .nv.shared._ZN18transformer_engine13normalization19ln_bwd_tuned_kernelINS0_13Kernel_traitsI6__halffS3_fjLj3072ELj1ELj1ELj4ELj16ENS0_18Kernel_traits_baseILj3072ES3_fS3_fjLj128EEEEEEEvNS0_20BackwardKernelParamsE --------------------------
	.section	.nv.shared._ZN18transformer_engine13normalization19ln_bwd_tuned_kernelINS0_13Kernel_traitsI6__halffS3_fjLj3072ELj1ELj1ELj4ELj16ENS0_18Kernel_traits_baseILj3072ES3_fS3_fjLj128EEEEEEEvNS0_20BackwardKernelParamsE,"aw",@nobits
	.sectionflags	@""
	.align	16
	.zero		1024


//--------------------- .nv.shared._ZN18transformer_engine13normalization28ln_bwd_finalize_tuned_kernelINS0_22Kernel_traits_finalizeILj3072E6__halfS3_S3_fjLj1024ELj4ENS0_18Kernel_traits_baseILj3072ES3_S3_S3_fjLj1024EEEEEEEvNS0_20BackwardKernelParamsE --------------------------
	.section	.nv.shared._ZN18transformer_engine13normalization28ln_bwd_finalize_tuned_kernelINS0_22Kernel_traits_finalizeILj3072E6__halfS3_S3_fjLj1024ELj4ENS0_18Kernel_traits_baseILj3072ES3_S3_S3_fjLj1024EEEEEEEvNS0_20BackwardKernelParamsE,"aw",@nobits
	.sectionflags	@""
	.align	16
.nv.shared._ZN18transformer_engine13normalization28ln_bwd_finalize_tuned_kernelINS0_22Kernel_traits_finalizeILj3072E6__halfS3_S3_fjLj1024ELj4ENS0_18Kernel_traits_baseILj3072ES3_S3_S3_fjLj1024EEEEEEEvNS0_20BackwardKernelParamsE:
	.zero		9472


//--------------------- .nv.shared._ZN18transformer_engine13normalization19ln_bwd_tuned_kernelINS0_13Kernel_traitsI6__halfS3_S3_fjLj3072ELj1ELj1ELj4ELj16ENS0_18Kernel_traits_baseILj3072ES3_S3_S3_fjLj128EEEEEEEvNS0_20BackwardKernelParamsE --------------------------
	.section	.nv.shared._ZN18transformer_engine13normalization19ln_bwd_tuned_kernelINS0_13Kernel_traitsI6__halfS3_S3_fjLj3072ELj1ELj1ELj4ELj16ENS0_18Kernel_traits_baseILj3072ES3_S3_S3_fjLj128EEEEEEEvNS0_20BackwardKernelParamsE,"aw",@nobits
	.sectionflags	@""
	.align	16
	.zero		1024


//--------------------- .nv.shared._ZN18transformer_engine13normalization28ln_bwd_finalize_tuned_kernelINS0_22Kernel_traits_finalizeILj3072EffffjLj1024ELj4ENS0_18Kernel_traits_baseILj3072EffffjLj1024EEEEEEEvNS0_20BackwardKernelParamsE --------------------------
	.section	.nv.shared._ZN18transformer_engine13normalization28ln_bwd_finalize_tuned_kernelINS0_22Kernel_traits_finalizeILj3072EffffjLj1024ELj4ENS0_18Kernel_traits_baseILj3072EffffjLj1024EEEEEEEvNS0_20BackwardKernelParamsE,"aw",@nobits
	.sectionflags	@""
	.align	16
.nv.shared._ZN18transformer_engine13normalization28ln_bwd_finalize_tuned_kernelINS0_22Kernel_traits_finalizeILj3072EffffjLj1024ELj4ENS0_18Kernel_traits_baseILj3072EffffjLj1024EEEEEEEvNS0_20BackwardKernelParamsE:
	.zero		9472


//--------------------- .nv.shared._ZN18transformer_engine13normalization19ln_bwd_tuned_kernelINS0_13Kernel_traitsIffffjLj3072ELj1ELj1ELj4ELj16ENS0_18Kernel_traits_baseILj3072EffffjLj128EEEEEEEvNS0_20BackwardKernelParamsE --------------------------
	.section	.nv.shared._ZN18transformer_engine13normalization19ln_bwd_tuned_kernelINS0_13Kernel_traitsIffffjLj3072ELj1ELj1ELj4ELj16ENS0_18Kernel_traits_baseILj3072EffffjLj128EEEEEEEvNS0_20BackwardKernelParamsE,"aw",@nobits
	.sectionflags	@""
	.align	16
	.zero		1024


//--------------------- .nv.shared._ZN18transformer_engine13normalization28ln_bwd_finalize_tuned_kernelINS0_22Kernel_traits_finalizeILj2304E13__nv_bfloat16fS3_fjLj1024ELj4ENS0_18Kernel_traits_baseILj2304ES3_fS3_fjLj1024EEEEEEEvNS0_20BackwardKernelParamsE --------------------------
	.section	.nv.shared._ZN18transformer_engine13normalization28ln_bwd_finalize_tuned_kernelINS0_22Kernel_traits_finalizeILj2304E13__nv_bfloat16fS3_fjLj1024ELj4ENS0_18Kernel_traits_baseILj2304ES3_fS3_fjLj1024EEEEEEEvNS0_20BackwardKernelParamsE,"aw",@nobits
	.sectionflags	@""
	.align	16
.nv.shared._ZN18transformer_engine13normalization28ln_bwd_finalize_tuned_kernelINS0_22Kernel_traits_finalizeILj2304E13__nv_bfloat16fS3_fjLj1024ELj4ENS0_18Kernel_traits_baseILj2304ES3_fS3_fjLj1024EEEEEEEvNS0_20BackwardKernelParamsE:
	.zero		9472


//--------------------- .nv.shared._ZN18transformer_engine13normalization19ln_bwd_tuned_kernelINS0_13Kernel_traitsI13__nv_bfloat16fS3_fjLj2304ELj1ELj1ELj4ELj8ENS0_18Kernel_traits_baseILj2304ES3_fS3_fjLj128EEEEEEEvNS0_20BackwardKernelParamsE --------------------------
	.section	.nv.shared._ZN18transformer_engine13normalization19ln_bwd_tuned_kernelINS0_13Kernel_traitsI13__nv_bfloat16fS3_fjLj2304ELj1ELj1ELj4ELj8ENS0_18Kernel_traits_baseILj2304ES3_fS3_fjLj128EEEEEEEvNS0_20BackwardKernelParamsE,"aw",@nobits
	.sectionflags	@""
	.align	16
	.zero		1024


//--------------------- .nv.shared._ZN18transformer_engine13normalization28ln_bwd_finalize_tuned_kernelINS0_22Kernel_traits_finalizeILj2304E13__nv_bfloat16S3_S3_fjLj1024ELj4ENS0_18Kernel_traits_baseILj2304ES3_S3_S3_fjLj1024EEEEEEEvNS0_20BackwardKernelParamsE --------------------------
	.section	.nv.shared._ZN18transformer_engine13normalization28ln_bwd_finalize_tuned_kernelINS0_22Kernel_traits_finalizeILj2304E13__nv_bfloat16S3_S3_fjLj1024ELj4ENS0_18Kernel_traits_baseILj2304ES3_S3_S3_fjLj1024EEEEEEEvNS0_20BackwardKernelParamsE,"aw",@nobits
	.sectionflags	@""
	.align	16
.nv.shared._ZN18transformer_engine13normalization28ln_bwd_finalize_tuned_kernelINS0_22Kernel_traits_finalizeILj2304E13__nv_bfloat16S3_S3_fjLj1024ELj4ENS0_18Kernel_traits_baseILj2304ES3_S3_S3_fjLj1024EEEEEEEvNS0_20BackwardKernelParamsE:
	.zero		9472


//--------------------- .nv.shared._ZN18transformer_engine13normalization19ln_bwd_tuned_kernelINS0_13Kernel_traitsI13__nv_bfloat16S3_S3_fjLj2304ELj1ELj1ELj4ELj4ENS0_18Kernel_traits_baseILj2304ES3_S3_S3_fjLj128EEEEEEEvNS0_20BackwardKernelParamsE --------------------------
	.section	.nv.shared._ZN18transformer_engine13normalization19ln_bwd_tuned_kernelINS0_13Kernel_traitsI13__nv_bfloat16S3_S3_fjLj2304ELj1ELj1ELj4ELj4ENS0_18Kernel_traits_baseILj2304ES3_S3_S3_fjLj128EEEEEEEvNS0_20BackwardKernelParamsE,"aw",@nobits
	.sectionflags	@""
	.align	16
	.zero		1024


//--------------------- .nv.shared._ZN18transformer_engine13normalization28ln_bwd_finalize_tuned_kernelINS0_22Kernel_traits_finalizeILj2304E6__halffS3_fjLj1024ELj4ENS0_18Kernel_traits_baseILj2304ES3_fS3_fjLj1024EEEEEEEvNS0_20BackwardKernelParamsE --------------------------
	.section	.nv.shared._ZN18transformer_engine13normalization28ln_bwd_finalize_tuned_kernelINS0_22Kernel_traits_finalizeILj2304E6__halffS3_fjLj1024ELj4ENS0_18Kernel_traits_baseILj2304ES3_fS3_fjLj1024EEEEEEEvNS0_20BackwardKernelParamsE,"aw",@nobits
	.sectionflags	@""
	.align	16
.nv.shared._ZN18transformer_engine13normalization28ln_bwd_finalize_tuned_kernelINS0_22Kernel_traits_finalizeILj2304E6__halffS3_fjLj1024ELj4ENS0_18Kernel_traits_baseILj2304ES3_fS3_fjLj1024EEEEEEEvNS0_20BackwardKernelParamsE:
	.zero		9472


//--------------------- .nv.shared._ZN18transformer_engine13normalization19ln_bwd_tuned_kernelINS0_13Kernel_traitsI6__halffS3_fjLj2304ELj1ELj1ELj4ELj8ENS0_18Kernel_traits_baseILj2304ES3_fS3_fjLj128EEEEEEEvNS0_20BackwardKernelParamsE --------------------------
	.section	.nv.shared._ZN18transformer_engine13normalization19ln_bwd_tuned_kernelINS0_13Kernel_traitsI6__halffS3_fjLj2304ELj1ELj1ELj4ELj8ENS0_18Kernel_traits_baseILj2304ES3_fS3_fjLj128EEEEEEEvNS0_20BackwardKernelParamsE,"aw",@nobits
	.sectionflags	@""
	.align	16
	.zero		1024


//--------------------- .nv.shared._ZN18transformer_engine13normalization28ln_bwd_finalize_tuned_kernelINS0_22Kernel_traits_finalizeILj2304E6__halfS3_S3_fjLj1024ELj4ENS0_18Kernel_traits_baseILj2304ES3_S3_S3_fjLj1024EEEEEEEvNS0_20BackwardKernelParamsE --------------------------
	.section	.nv.shared._ZN18transformer_engine13normalization28ln_bwd_finalize_tuned_kernelINS0_22Kernel_traits_finalizeILj2304E6__halfS3_S3_fjLj1024ELj4ENS0_18Kernel_traits_baseILj2304ES3_S3_S3_fjLj1024EEEEEEEvNS0_20BackwardKernelParamsE,"aw",@nobits
	.sectionflags	@""
	.align	16
.nv.shared._ZN18transformer_engine13normalization28ln_bwd_finalize_tuned_kernelINS0_22Kernel_traits_finalizeILj2304E6__halfS3_S3_fjLj1024ELj4ENS0_18Kernel_traits_baseILj2304ES3_S3_S3_fjLj1024EEEEEEEvNS0_20BackwardKernelParamsE:
	.zero		9472


//--------------------- .nv.shared._ZN18transformer_engine13normalization19ln_bwd_tuned_kernelINS0_13Kernel_traitsI6__halfS3_S3_fjLj2304ELj1ELj1ELj4ELj4ENS0_18Kernel_traits_baseILj2304ES3_S3_S3_fjLj128EEEEEEEvNS0_20BackwardKernelParamsE --------------------------
	.section	.nv.shared._ZN18transformer_engine13normalization19ln_bwd_tuned_kernelINS0_13Kernel_traitsI6__halfS3_S3_fjLj2304ELj1ELj1ELj4ELj4ENS0_18Kernel_traits_baseILj2304ES3_S3_S3_fjLj128EEEEEEEvNS0_20BackwardKernelParamsE,"aw",@nobits
	.sectionflags	@""
	.align	16
	.zero		1024


//--------------------- .nv.shared._ZN18transformer_engine13normalization28ln_bwd_finalize_tuned_kernelINS0_22Kernel_traits_finalizeILj2304EffffjLj1024ELj4ENS0_18Kernel_traits_baseILj2304EffffjLj1024EEEEEEEvNS0_20BackwardKernelParamsE --------------------------
	.section	.nv.shared._ZN18transformer_engine13normalization28ln_bwd_finalize_tuned_kernelINS0_22Kernel_traits_finalizeILj2304EffffjLj1024ELj4ENS0_18Kernel_traits_baseILj2304EffffjLj1024EEEEEEEvNS0_20BackwardKernelParamsE,"aw",@nobits
	.sectionflags	@""
	.align	16
.nv.shared._ZN18transformer_engine13normalization28ln_bwd_finalize_tuned_kernelINS0_22Kernel_traits_finalizeILj2304EffffjLj1024ELj4ENS0_18Kernel_traits_baseILj2304EffffjLj1024EEEEEEEvNS0_20BackwardKernelParamsE:
	.zero		9472


//--------------------- .nv.shared._ZN18transformer_engine13normalization19ln_bwd_tuned_kernelINS0_13Kernel_traitsIffffjLj2304ELj1ELj1ELj4ELj8ENS0_18Kernel_traits_baseILj2304EffffjLj128EEEEEEEvNS0_20BackwardKernelParamsE --------------------------
	.section	.nv.shared._ZN18transformer_engine13normalization19ln_bwd_tuned_kernelINS0_13Kernel_traitsIffffjLj2304ELj1ELj1ELj4ELj8ENS0_18Kernel_traits_baseILj2304EffffjLj128EEEEEEEvNS0_20BackwardKernelParamsE,"aw",@nobits
	.sectionflags	@""
	.align	16
	.zero		1024


//--------------------- .nv.shared._ZN18transformer_engine13normalization28ln_bwd_finalize_tuned_kernelINS0_22Kernel_traits_finalizeILj2048E13__nv_bfloat16fS3_fjLj1024ELj4ENS0_18Kernel_traits_baseILj2048ES3_fS3_fjLj1024EEEEEEEvNS0_20BackwardKernelParamsE --------------------------
	.section	.nv.shared._ZN18transformer_engine13normalization28ln_bwd_finalize_tuned_kernelINS0_22Kernel_traits_finalizeILj2048E13__nv_bfloat16fS3_fjLj1024ELj4ENS0_18Kernel_traits_baseILj2048ES3_fS3_fjLj1024EEEEEEEvNS0_20BackwardKernelParamsE,"aw",@nobits
	.sectionflags	@""
	.align	16
.nv.shared._ZN18transformer_engine13normalization28ln_bwd_finalize_tuned_kernelINS0_22Kernel_traits_finalizeILj2048E13__nv_bfloat16fS3_fjLj1024ELj4ENS0_18Kernel_traits_baseILj2048ES3_fS3_fjLj1024EEEEEEEvNS0_20BackwardKernelParamsE:
	.zero		9472


//--------------------- .nv.shared._ZN18transformer_engine13normalization19ln_bwd_tuned_kernelINS0_13Kernel_traitsI13__nv_bfloat16fS3_fjLj2048ELj1ELj1ELj4ELj16ENS0_18Kernel_traits_baseILj2048ES3_fS3_fjLj128EEEEEEEvNS0_20BackwardKernelParamsE --------------------------
	.section	.nv.shared._ZN18transformer_engine13normalization19ln_bwd_tuned_kernelINS0_13Kernel_traitsI13__nv_bfloat16fS3_fjLj2048ELj1ELj1ELj4ELj16ENS0_18Kernel_traits_baseILj2048ES3_fS3_fjLj128EEEEEEEvNS0_20BackwardKernelParamsE,"aw",@nobits
	.sectionflags	@""
	.align	16
	.zero		1024


//--------------------- .nv.shared._ZN18transformer_engine13normalization28ln_bwd_finalize_tuned_kernelINS0_22Kernel_traits_finalizeILj2048E13__nv_bfloat16S3_S3_fjLj1024ELj4ENS0_18Kernel_traits_baseILj2048ES3_S3_S3_fjLj1024EEEEEEEvNS0_20BackwardKernelParamsE --------------------------
	.section	.nv.shared._ZN18transformer_engine13normalization28ln_bwd_finalize_tuned_kernelINS0_22Kernel_traits_finalizeILj2048E13__nv_bfloat16S3_S3_fjLj1024ELj4ENS0_18Kernel_traits_baseILj2048ES3_S3_S3_fjLj1024EEEEEEEvNS0_20BackwardKernelParamsE,"aw",@nobits
	.sectionflags	@""
	.align	16
.nv.shared._ZN18transformer_engine13normalization28ln_bwd_finalize_tuned_kernelINS0_22Kernel_traits_finalizeILj2048E13__nv_bfloat16S3_S3_fjLj1024ELj4ENS0_18Kernel_traits_baseILj2048ES3_S3_S3_fjLj1024EEEEEEEvNS0_20BackwardKernelParamsE:
	.zero		9472


//--------------------- .nv.shared._ZN18transformer_engine13normalization19ln_bwd_tuned_kernelINS0_13Kernel_traitsI13__nv_bfloat16S3_S3_fjLj2048ELj1ELj1ELj4ELj16ENS0_18Kernel_traits_baseILj2048ES3_S3_S3_fjLj128EEEEEEEvNS0_20BackwardKernelParamsE --------------------------
	.section	.nv.shared._ZN18transformer_engine13normalization19ln_bwd_tuned_kernelINS0_13Kernel_traitsI13__nv_bfloat16S3_S3_fjLj2048ELj1ELj1ELj4ELj16ENS0_18Kernel_traits_baseILj2048ES3_S3_S3_fjLj128EEEEEEEvNS0_20BackwardKernelParamsE,"aw",@nobits
	.sectionflags	@""
	.align	16
	.zero		1024


//--------------------- .nv.shared._ZN18transformer_engine13normalization28ln_bwd_finalize_tuned_kernelINS0_22Kernel_traits_finalizeILj2048E6__halffS3_fjLj1024ELj4ENS0_18Kernel_traits_baseILj2048ES3_fS3_fjLj1024EEEEEEEvNS0_20BackwardKernelParamsE --------------------------
	.section	.nv.shared._ZN18transformer_engine13normalization28ln_bwd_finalize_tuned_kernelINS0_22Kernel_traits_finalizeILj2048E6__halffS3_fjLj1024ELj4ENS0_18Kernel_traits_baseILj2048ES3_fS3_fjLj1024EEEEEEEvNS0_20BackwardKernelParamsE,"aw",@nobits
	.sectionflags	@""
	.align	16
.nv.shared._ZN18transformer_engine13normalization28ln_bwd_finalize_tuned_kernelINS0_22Kernel_traits_finalizeILj2048E6__halffS3_fjLj1024ELj4ENS0_18Kernel_traits_baseILj2048ES3_fS3_fjLj1024EEEEEEEvNS0_20BackwardKernelParamsE:
	.zero		9472


//--------------------- .nv.shared._ZN18transformer_engine13normalization19ln_bwd_tuned_kernelINS0_13Kernel_traitsI6__halffS3_fjLj2048ELj1ELj1ELj4ELj16ENS0_18Kernel_traits_baseILj2048ES3_fS3_fjLj128EEEEEEEvNS0_20BackwardKernelParamsE --------------------------
	.section	.nv.shared._ZN18transformer_engine13normalization19ln_bwd_tuned_kernelINS0_13Kernel_traitsI6__halffS3_fjLj2048ELj1ELj1ELj4ELj16ENS0_18Kernel_traits_baseILj2048ES3_fS3_fjLj128EEEEEEEvNS0_20BackwardKernelParamsE,"aw",@nobits
	.sectionflags	@""
	.align	16
	.zero		1024


//--------------------- .nv.shared._ZN18transformer_engine13normalization28ln_bwd_finalize_tuned_kernelINS0_22Kernel_traits_finalizeILj2048E6__halfS3_S3_fjLj1024ELj4ENS0_18Kernel_traits_baseILj2048ES3_S3_S3_fjLj1024EEEEEEEvNS0_20BackwardKernelParamsE --------------------------
	.section	.nv.shared._ZN18transformer_engine13normalization28ln_bwd_finalize_tuned_kernelINS0_22Kernel_traits_finalizeILj2048E6__halfS3_S3_fjLj1024ELj4ENS0_18Kernel_traits_baseILj2048ES3_S3_S3_fjLj1024EEEEEEEvNS0_20BackwardKernelParamsE,"aw",@nobits
	.sectionflags	@""
	.align	16
.nv.shared._ZN18transformer_engine13normalization28ln_bwd_finalize_tuned_kernelINS0_22Kernel_traits_finalizeILj2048E6__halfS3_S3_fjLj1024ELj4ENS0_18Kernel_traits_baseILj2048ES3_S3_S3_fjLj1024EEEEEEEvNS0_20BackwardKernelParamsE:
	.zero		9472


//--------------------- .nv.shared._ZN18transformer_engine13normalization19ln_bwd_tuned_kernelINS0_13Kernel_traitsI6__halfS3_S3_fjLj2048ELj1ELj1ELj4ELj16ENS0_18Kernel_traits_baseILj2048ES3_S3_S3_fjLj128EEEEEEEvNS0_20BackwardKernelParamsE --------------------------
	.section	.nv.shared._ZN18transformer_engine13normalization19ln_bwd_tuned_kernelINS0_13Kernel_traitsI6__halfS3_S3_fjLj2048ELj1ELj1ELj4ELj16ENS0_18Kernel_traits_baseILj2048ES3_S3_S3_fjLj128EEEEEEEvNS0_20BackwardKernelParamsE,"aw",@nobits
	.sectionflags	@""
	.align	16
	.zero		1024


//--------------------- .nv.shared._ZN18transformer_engine13normalization28ln_bwd_finalize_tuned_kernelINS0_22Kernel_traits_finalizeILj2048EffffjLj1024ELj4ENS0_18Kernel_traits_baseILj2048EffffjLj1024EEEEEEEvNS0_20BackwardKernelParamsE --------------------------
	.section	.nv.shared._ZN18transformer_engine13normalization28ln_bwd_finalize_tuned_kernelINS0_22Kernel_traits_finalizeILj2048EffffjLj1024ELj4ENS0_18Kernel_traits_baseILj2048EffffjLj1024EEEEEEEvNS0_20BackwardKernelParamsE,"aw",@nobits
	.sectionflags	@""
	.align	16
.nv.shared._ZN18transformer_engine13normalization28ln_bwd_finalize_tuned_kernelINS0_22Kernel_traits_finalizeILj2048EffffjLj1024ELj4ENS0_18Kernel_traits_baseILj2048EffffjLj1024EEEEEEEvNS0_20BackwardKernelParamsE:
	.zero		9472


//--------------------- .nv.shared._ZN18transformer_engine13normalization19ln_bwd_tuned_kernelINS0_13Kernel_traitsIffffjLj2048ELj1ELj1ELj4ELj16ENS0_18Kernel_traits_baseILj2048EffffjLj128EEEEEEEvNS0_20BackwardKernelParamsE --------------------------
	.section	.nv.shared._ZN18transformer_engine13normalization19ln_bwd_tuned_kernelINS0_13Kernel_traitsIffffjLj2048ELj1ELj1ELj4ELj16ENS0_18Kernel_traits_baseILj2048EffffjLj128EEEEEEEvNS0_20BackwardKernelParamsE,"aw",@nobits
	.sectionflags	@""
	.align	16
	.zero		1024


//--------------------- .nv.shared._ZN18transformer_engine13normalization28ln_bwd_finalize_tuned_kernelINS0_22Kernel_traits_finalizeILj1536E13__nv_bfloat16fS3_fjLj1024ELj4ENS0_18Kernel_traits_baseILj1536ES3_fS3_fjLj1024EEEEEEEvNS0_20BackwardKernelParamsE --------------------------
	.section	.nv.shared._ZN18transformer_engine13normalization28ln_bwd_finalize_tuned_kernelINS0_22Kernel_traits_finalizeILj1536E13__nv_bfloat16fS3_fjLj1024ELj4ENS0_18Kernel_traits_baseILj1536ES3_fS3_fjLj1024EEEEEEEvNS0_20BackwardKernelParamsE,"aw",@nobits
	.sectionflags	@""
	.align	16
.nv.shared._ZN18transformer_engine13normalization28ln_bwd_finalize_tuned_kernelINS0_22Kernel_traits_finalizeILj1536E13__nv_bfloat16fS3_fjLj1024ELj4ENS0_18Kernel_traits_baseILj1536ES3_fS3_fjLj1024EEEEEEEvNS0_20BackwardKernelParamsE:
	.zero		9472


//--------------------- .nv.shared._ZN18transformer_engine13normalization19ln_bwd_tuned_kernelINS0_13Kernel_traitsI13__nv_bfloat16fS3_fjLj1536ELj1ELj1ELj4ELj16ENS0_18Kernel_traits_baseILj1536ES3_fS3_fjLj128EEEEEEEvNS0_20BackwardKernelParamsE --------------------------
	.section	.nv.shared._ZN18transformer_engine13normalization19ln_bwd_tuned_kernelINS0_13Kernel_traitsI13__nv_bfloat16fS3_fjLj1536ELj1ELj1ELj4ELj16ENS0_18Kernel_traits_baseILj1536ES3_fS3_fjLj128EEEEEEEvNS0_20BackwardKernelParamsE,"aw",@nobits
	.sectionflags	@""
	.align	16
	.zero		1024


//--------------------- .nv.shared._ZN18transformer_engine13normalization28ln_bwd_finalize_tuned_kernelINS0_22Kernel_traits_finalizeILj1536E13__nv_bfloat16S3_S3_fjLj1024ELj4ENS0_18Kernel_traits_baseILj1536ES3_S3_S3_fjLj1024EEEEEEEvNS0_20BackwardKernelParamsE --------------------------
	.section	.nv.shared._ZN18transformer_engine13normalization28ln_bwd_finalize_tuned_kernelINS0_22Kernel_traits_finalizeILj1536E13__nv_bfloat16S3_S3_fjLj1024ELj4ENS0_18Kernel_traits_baseILj1536ES3_S3_S3_fjLj1024EEEEEEEvNS0_20BackwardKernelParamsE,"aw",@nobits
	.sectionflags	@""
	.align	16
.nv.shared._ZN18transformer_engine13normalization28ln_bwd_finalize_tuned_kernelINS0_22Kernel_traits_finalizeILj1536E13__nv_bfloat16S3_S3_fjLj1024ELj4ENS0_18Kernel_traits_baseILj1536ES3_S3_S3_fjLj1024EEEEEEEvNS0_20BackwardKernelParamsE:
	.zero		9472


//--------------------- .nv.shared._ZN18transformer_engine13normalization19ln_bwd_tuned_kernelINS0_13Kernel_traitsI13__nv_bfloat16S3_S3_fjLj1536ELj1ELj1ELj4ELj8ENS0_18Kernel_traits_baseILj1536ES3_S3_S3_fjLj128EEEEEEEvNS0_20BackwardKernelParamsE --------------------------
	.section	.nv.shared._ZN18transformer_engine13normalization19ln_bwd_tuned_kernelINS0_13Kernel_traitsI13__nv_bfloat16S3_S3_fjLj1536ELj1ELj1ELj4ELj8ENS0_18Kernel_traits_baseILj1536ES3_S3_S3_fjLj128EEEEEEEvNS0_20BackwardKernelParamsE,"aw",@nobits
	.sectionflags	@""
	.align	16
	.zero		1024


//--------------------- .nv.shared._ZN18transformer_engine13normalization28ln_bwd_finalize_tuned_kernelINS0_22Kernel_traits_finalizeILj1536E6__halffS3_fjLj1024ELj4ENS0_18Kernel_traits_baseILj1536ES3_fS3_fjLj1024EEEEEEEvNS0_20BackwardKernelParamsE --------------------------
	.section	.nv.shared._ZN18transformer_engine13normalization28ln_bwd_finalize_tuned_kernelINS0_22Kernel_traits_finalizeILj1536E6__halffS3_fjLj1024ELj4ENS0_18Kernel_traits_baseILj1536ES3_fS3_fjLj1024EEEEEEEvNS0_20BackwardKernelParamsE,"aw",@nobits
	.sectionflags	@""
	.align	16
.nv.shared._ZN18transformer_engine13normalization28ln_bwd_finalize_tuned_kernelINS0_22Kernel_traits_finalizeILj1536E6__halffS3_fjLj1024ELj4ENS0_18Kernel_traits_baseILj1536ES3_fS3_fjLj1024EEEEEEEvNS0_20BackwardKernelParamsE:
	.zero		9472


//--------------------- .nv.shared._ZN18transformer_engine13normalization19ln_bwd_tuned_kernelINS0_13Kernel_traitsI6__halffS3_fjLj1536ELj1ELj1ELj4ELj16ENS0_18Kernel_traits_baseILj1536ES3_fS3_fjLj128EEEEEEEvNS0_20BackwardKernelParamsE --------------------------
	.section	.nv.shared._ZN18transformer_engine13normalization19ln_bwd_tuned_kernelINS0_13Kernel_traitsI6__halffS3_fjLj1536ELj1ELj1ELj4ELj16ENS0_18Kernel_traits_baseILj1536ES3_fS3_fjLj128EEEEEEEvNS0_20BackwardKernelParamsE,"aw",@nobits
	.sectionflags	@""
	.align	16
	.zero		1024


//--------------------- .nv.shared._ZN18transformer_engine13normalization28ln_bwd_finalize_tuned_kernelINS0_22Kernel_traits_finalizeILj1536E6__halfS3_S3_fjLj1024ELj4ENS0_18Kernel_traits_baseILj1536ES3_S3_S3_fjLj1024EEEEEEEvNS0_20BackwardKernelParamsE --------------------------
	.section	.nv.shared._ZN18transformer_engine13normalization28ln_bwd_finalize_tuned_kernelINS0_22Kernel_traits_finalizeILj1536E6__halfS3_S3_fjLj1024ELj4ENS0_18Kernel_traits_baseILj1536ES3_S3_S3_fjLj1024EEEEEEEvNS0_20BackwardKernelParamsE,"aw",@nobits
	.sectionflags	@""
	.align	16
.nv.shared._ZN18transformer_engine13normalization28ln_bwd_finalize_tuned_kernelINS0_22Kernel_traits_finalizeILj1536E6__halfS3_S3_fjLj1024ELj4ENS0_18Kernel_traits_baseILj1536ES3_S3_S3_fjLj1024EEEEEEEvNS0_20BackwardKernelParamsE:
	.zero		9472


//--------------------- .nv.shared._ZN18transformer_engine13normalization19ln_bwd_tuned_kernelINS0_13Kernel_traitsI6__halfS3_S3_fjLj1536ELj1ELj1ELj4ELj8ENS0_18Kernel_traits_baseILj1536ES3_S3_S3_fjLj128EEEEEEEvNS0_20BackwardKernelParamsE --------------------------
	.section	.nv.shared._ZN18transformer_engine13normalization19ln_bwd_tuned_kernelINS0_13Kernel_traitsI6__halfS3_S3_fjLj1536ELj1ELj1ELj4ELj8ENS0_18Kernel_traits_baseILj1536ES3_S3_S3_fjLj128EEEEEEEvNS0_20BackwardKernelParamsE,"aw",@nobits
	.sectionflags	@""
	.align	16
	.zero		1024


//--------------------- .nv.shared._ZN18transformer_engine13normalization28ln_bwd_finalize_tuned_kernelINS0_22Kernel_traits_finalizeILj1536EffffjLj1024ELj4ENS0_18Kernel_traits_baseILj1536EffffjLj1024EEEEEEEvNS0_20BackwardKernelParamsE --------------------------
	.section	.nv.shared._ZN18transformer_engine13normalization28ln_bwd_finalize_tuned_kernelINS0_22Kernel_traits_finalizeILj1536EffffjLj1024ELj4ENS0_18Kernel_traits_baseILj1536EffffjLj1024EEEEEEEvNS0_20BackwardKernelParamsE,"aw",@nobits
	.sectionflags	@""
	.align	16
.nv.shared._ZN18transformer_engine13normalization28ln_bwd_finalize_tuned_kernelINS0_22Kernel_traits_finalizeILj1536EffffjLj1024ELj4ENS0_18Kernel_traits_baseILj1536EffffjLj1024EEEEEEEvNS0_20BackwardKernelParamsE:
	.zero		9472


//--------------------- .nv.shared._ZN18transformer_engine13normalization19ln_bwd_tuned_kernelINS0_13Kernel_traitsIffffjLj1536ELj1ELj1ELj4ELj16ENS0_18Kernel_traits_baseILj1536EffffjLj128EEEEEEEvNS0_20BackwardKernelParamsE --------------------------
	.section	.nv.shared._ZN18transformer_engine13normalization19ln_bwd_tuned_kernelINS0_13Kernel_traitsIffffjLj1536ELj1ELj1ELj4ELj16ENS0_18Kernel_traits_baseILj1536EffffjLj128EEEEEEEvNS0_20BackwardKernelParamsE,"aw",@nobits
	.sectionflags	@""
	.align	16
	.zero		1024


//--------------------- .nv.shared._ZN18transformer_engine13normalization28ln_bwd_finalize_tuned_kernelINS0_22Kernel_traits_finalizeILj1024E13__nv_bfloat16fS3_fjLj1024ELj4ENS0_18Kernel_traits_baseILj1024ES3_fS3_fjLj1024EEEEEEEvNS0_20BackwardKernelParamsE --------------------------
	.section	.nv.shared._ZN18transformer_engine13normalization28ln_bwd_finalize_tuned_kernelINS0_22Kernel_traits_finalizeILj1024E13__nv_bfloat16fS3_fjLj1024ELj4ENS0_18Kernel_traits_baseILj1024ES3_fS3_fjLj1024EEEEEEEvNS0_20BackwardKernelParamsE,"aw",@nobits
	.sectionflags	@""
	.align	16
.nv.shared._ZN18transformer_engine13normalization28ln_bwd_finalize_tuned_kernelINS0_22Kernel_traits_finalizeILj1024E13__nv_bfloat16fS3_fjLj1024ELj4ENS0_18Kernel_traits_baseILj1024ES3_fS3_fjLj1024EEEEEEEvNS0_20BackwardKernelParamsE:
	.zero		9472


//--------------------- .nv.shared._ZN18transformer_engine13normalization19ln_bwd_tuned_kernelINS0_13Kernel_traitsI13__nv_bfloat16fS3_fjLj1024ELj1ELj4ELj1ELj16ENS0_18Kernel_traits_baseILj1024ES3_fS3_fjLj128EEEEEEEvNS0_20BackwardKernelParamsE --------------------------
	.section	.nv.shared._ZN18transformer_engine13normalization19ln_bwd_tuned_kernelINS0_13Kernel_traitsI13__nv_bfloat16fS3_fjLj1024ELj1ELj4ELj1ELj16ENS0_18Kernel_traits_baseILj1024ES3_fS3_fjLj128EEEEEEEvNS0_20BackwardKernelParamsE,"aw",@nobits
	.sectionflags	@""
	.align	16
	.zero		1024


//--------------------- .nv.shared._ZN18transformer_engine13normalization28ln_bwd_finalize_tuned_kernelINS0_22Kernel_traits_finalizeILj1024E13__nv_bfloat16S3_S3_fjLj1024ELj4ENS0_18Kernel_traits_baseILj1024ES3_S3_S3_fjLj1024EEEEEEEvNS0_20BackwardKernelParamsE --------------------------
	.section	.nv.shared._ZN18transformer_engine13normalization28ln_bwd_finalize_tuned_kernelINS0_22Kernel_traits_finalizeILj1024E13__nv_bfloat16S3_S3_fjLj1024ELj4ENS0_18Kernel_traits_baseILj1024ES3_S3_S3_fjLj1024EEEEEEEvNS0_20BackwardKernelParamsE,"aw",@nobits
	.sectionflags	@""
	.align	16
.nv.shared._ZN18transformer_engine13normalization28ln_bwd_finalize_tuned_kernelINS0_22Kernel_traits_finalizeILj1024E13__nv_bfloat16S3_S3_fjLj1024ELj4ENS0_18Kernel_traits_baseILj1024ES3_S3_S3_fjLj1024EEEEEEEvNS0_20BackwardKernelParamsE:
	.zero		9472


//--------------------- .nv.shared._ZN18transformer_engine13normalization19ln_bwd_tuned_kernelINS0_13Kernel_traitsI13__nv_bfloat16S3_S3_fjLj1024ELj1ELj4ELj1ELj16ENS0_18Kernel_traits_baseILj1024ES3_S3_S3_fjLj128EEEEEEEvNS0_20BackwardKernelParamsE --------------------------
	.section	.nv.shared._ZN18transformer_engine13normalization19ln_bwd_tuned_kernelINS0_13Kernel_traitsI13__nv_bfloat16S3_S3_fjLj1024ELj1ELj4ELj1ELj16ENS0_18Kernel_traits_baseILj1024ES3_S3_S3_fjLj128EEEEEEEvNS0_20BackwardKernelParamsE,"aw",@nobits
	.sectionflags	@""
	.align	16
	.zero		1024


//--------------------- .nv.shared._ZN18transformer_engine13normalization28ln_bwd_finalize_tuned_kernelINS0_22Kernel_traits_finalizeILj1024E6__halffS3_fjLj1024ELj4ENS0_18Kernel_traits_baseILj1024ES3_fS3_fjLj1024EEEEEEEvNS0_20BackwardKernelParamsE --------------------------
	.section	.nv.shared._ZN18transformer_engine13normalization28ln_bwd_finalize_tuned_kernelINS0_22Kernel_traits_finalizeILj1024E6__halffS3_fjLj1024ELj4ENS0_18Kernel_traits_baseILj1024ES3_fS3_fjLj1024EEEEEEEvNS0_20BackwardKernelParamsE,"aw",@nobits
	.sectionflags	@""
	.align	16
.nv.shared._ZN18transformer_engine13normalization28ln_bwd_finalize_tuned_kernelINS0_22Kernel_traits_finalizeILj1024E6__halffS3_fjLj1024ELj4ENS0_18Kernel_traits_baseILj1024ES3_fS3_fjLj1024EEEEEEEvNS0_20BackwardKernelParamsE:
	.zero		9472


//--------------------- .nv.shared._ZN18transformer_engine13normalization19ln_bwd_tuned_kernelINS0_13Kernel_traitsI6__halffS3_fjLj1024ELj1ELj4ELj1ELj16ENS0_18Kernel_traits_baseILj1024ES3_fS3_fjLj128EEEEEEEvNS0_20BackwardKernelParamsE --------------------------
	.section	.nv.shared._ZN18transformer_engine13normalization19ln_bwd_tuned_kernelINS0_13Kernel_traitsI6__halffS3_fjLj1024ELj1ELj4ELj1ELj16ENS0_18Kernel_traits_baseILj1024ES3_fS3_fjLj128EEEEEEEvNS0_20BackwardKernelParamsE,"aw",@nobits
	.sectionflags	@""
	.align	16
	.zero		1024


//--------------------- .nv.shared._ZN18transformer_engine13normalization28ln_bwd_finalize_tuned_kernelINS0_22Kernel_traits_finalizeILj1024E6__halfS3_S3_fjLj1024ELj4ENS0_18Kernel_traits_baseILj1024ES3_S3_S3_fjLj1024EEEEEEEvNS0_20BackwardKernelParamsE --------------------------
	.section	.nv.shared._ZN18transformer_engine13normalization28ln_bwd_finalize_tuned_kernelINS0_22Kernel_traits_finalizeILj1024E6__halfS3_S3_fjLj1024ELj4ENS0_18Kernel_traits_baseILj1024ES3_S3_S3_fjLj1024EEEEEEEvNS0_20BackwardKernelParamsE,"aw",@nobits
	.sectionflags	@""
	.align	16
.nv.shared._ZN18transformer_engine13normalization28ln_bwd_finalize_tuned_kernelINS0_22Kernel_traits_finalizeILj1024E6__halfS3_S3_fjLj1024ELj4ENS0_18Kernel_traits_baseILj1024ES3_S3_S3_fjLj1024EEEEEEEvNS0_20BackwardKernelParamsE:
	.zero		9472


//--------------------- .nv.shared._ZN18transformer_engine13normalization19ln_bwd_tuned_kernelINS0_13Kernel_traitsI6__halfS3_S3_fjLj1024ELj1ELj4ELj1ELj16ENS0_18Kernel_traits_baseILj1024ES3_S3_S3_fjLj128EEEEEEEvNS0_20BackwardKernelParamsE --------------------------
	.section	.nv.shared._ZN18transformer_engine13normalization19ln_bwd_tuned_kernelINS0_13Kernel_traitsI6__halfS3_S3_fjLj1024ELj1ELj4ELj1ELj16ENS0_18Kernel_traits_baseILj1024ES3_S3_S3_fjLj128EEEEEEEvNS0_20BackwardKernelParamsE,"aw",@nobits
	.sectionflags	@""
	.align	16
	.zero		1024


//--------------------- .nv.shared._ZN18transformer_engine13normalization28ln_bwd_finalize_tuned_kernelINS0_22Kernel_traits_finalizeILj1024EffffjLj1024ELj4ENS0_18Kernel_traits_baseILj1024EffffjLj1024EEEEEEEvNS0_20BackwardKernelParamsE --------------------------
	.section	.nv.shared._ZN18transformer_engine13normalization28ln_bwd_finalize_tuned_kernelINS0_22Kernel_traits_finalizeILj1024EffffjLj1024ELj4ENS0_18Kernel_traits_baseILj1024EffffjLj1024EEEEEEEvNS0_20BackwardKernelParamsE,"aw",@nobits
	.sectionflags	@""
	.align	16
.nv.shared._ZN18transformer_engine13normalization28ln_bwd_finalize_tuned_kernelINS0_22Kernel_traits_finalizeILj1024EffffjLj1024ELj4ENS0_18Kernel_traits_baseILj1024EffffjLj1024EEEEEEEvNS0_20BackwardKernelParamsE:
	.zero		9472


//--------------------- .nv.shared._ZN18transformer_engine13normalization19ln_bwd_tuned_kernelINS0_13Kernel_traitsIffffjLj1024ELj1ELj4ELj1ELj16ENS0_18Kernel_traits_baseILj1024EffffjLj128EEEEEEEvNS0_20BackwardKernelParamsE --------------------------
	.section	.nv.shared._ZN18transformer_engine13normalization19ln_bwd_tuned_kernelINS0_13Kernel_traitsIffffjLj1024ELj1ELj4ELj1ELj16ENS0_18Kernel_traits_baseILj1024EffffjLj128EEEEEEEvNS0_20BackwardKernelParamsE,"aw",@nobits
	.sectionflags	@""
	.align	16
	.zero		1024


//--------------------- .nv.shared._ZN18transformer_engine13normalization28ln_bwd_finalize_tuned_kernelINS0_22Kernel_traits_finalizeILj768E13__nv_bfloat16fS3_fjLj1024ELj4ENS0_18Kernel_traits_baseILj768ES3_fS3_fjLj1024EEEEEEEvNS0_20BackwardKernelParamsE --------------------------
	.section	.nv.shared._ZN18transformer_engine13normalization28ln_bwd_finalize_tuned_kernelINS0_22Kernel_traits_finalizeILj768E13__nv_bfloat16fS3_fjLj1024ELj4ENS0_18Kernel_traits_baseILj768ES3_fS3_fjLj1024EEEEEEEvNS0_20BackwardKernelParamsE,"aw",@nobits
	.sectionflags	@""
	.align	16
.nv.shared._ZN18transformer_engine13normalization28ln_bwd_finalize_tuned_kernelINS0_22Kernel_traits_finalizeILj768E13__nv_bfloat16fS3_fjLj1024ELj4ENS0_18Kernel_traits_baseILj768ES3_fS3_fjLj1024EEEEEEEvNS0_20BackwardKernelParamsE:
	.zero		9472


//--------------------- .nv.shared._ZN18transformer_engine13normalization19ln_bwd_tuned_kernelINS0_13Kernel_traitsI13__nv_bfloat16fS3_fjLj768ELj1ELj4ELj1ELj16ENS0_18Kernel_traits_baseILj768ES3_fS3_fjLj128EEEEEEEvNS0_20BackwardKernelParamsE --------------------------
	.section	.nv.shared._ZN18transformer_engine13normalization19ln_bwd_tuned_kernelINS0_13Kernel_traitsI13__nv_bfloat16fS3_fjLj768ELj1ELj4ELj1ELj16ENS0_18Kernel_traits_baseILj768ES3_fS3_fjLj128EEEEEEEvNS0_20BackwardKernelParamsE,"aw",@nobits
	.sectionflags	@""
	.align	16
	.zero		1024


//--------------------- .nv.shared._ZN18transformer_engine13normalization28ln_bwd_finalize_tuned_kernelINS0_22Kernel_traits_finalizeILj768E13__nv_bfloat16S3_S3_fjLj1024ELj4ENS0_18Kernel_traits_baseILj768ES3_S3_S3_fjLj1024EEEEEEEvNS0_20BackwardKernelParamsE --------------------------
	.section	.nv.shared._ZN18transformer_engine13normalization28ln_bwd_finalize_tuned_kernelINS0_22Kernel_traits_finalizeILj768E13__nv_bfloat16S3_S3_fjLj1024ELj4ENS0_18Kernel_traits_baseILj768ES3_S3_S3_fjLj1024EEEEEEEvNS0_20BackwardKernelParamsE,"aw",@nobits
	.sectionflags	@""
	.align	16
.nv.shared._ZN18transformer_engine13normalization28ln_bwd_finalize_tuned_kernelINS0_22Kernel_traits_finalizeILj768E13__nv_bfloat16S3_S3_fjLj1024ELj4ENS0_18Kernel_traits_baseILj768ES3_S3_S3_fjLj1024EEEEEEEvNS0_20BackwardKernelParamsE:
	.zero		9472


//--------------------- .nv.shared._ZN18transformer_engine13normalization19ln_bwd_tuned_kernelINS0_13Kernel_traitsI13__nv_bfloat16S3_S3_fjLj768ELj1ELj4ELj1ELj16ENS0_18Kernel_traits_baseILj768ES3_S3_S3_fjLj128EEEEEEEvNS0_20BackwardKernelParamsE --------------------------
	.section	.nv.shared._ZN18transformer_engine13normalization19ln_bwd_tuned_kernelINS0_13Kernel_traitsI13__nv_bfloat16S3_S3_fjLj768ELj1ELj4ELj1ELj16ENS0_18Kernel_traits_baseILj768ES3_S3_S3_fjLj128EEEEEEEvNS0_20BackwardKernelParamsE,"aw",@nobits
	.sectionflags	@""
	.align	16
	.zero		1024


//--------------------- .nv.shared._ZN18transformer_engine13normalization28ln_bwd_finalize_tuned_kernelINS0_22Kernel_traits_finalizeILj768E6__halffS3_fjLj1024ELj4ENS0_18Kernel_traits_baseILj768ES3_fS3_fjLj1024EEEEEEEvNS0_20BackwardKernelParamsE --------------------------
	.section	.nv.shared._ZN18transformer_engine13normalization28ln_bwd_finalize_tuned_kernelINS0_22Kernel_traits_finalizeILj768E6__halffS3_fjLj1024ELj4ENS0_18Kernel_traits_baseILj768ES3_fS3_fjLj1024EEEEEEEvNS0_20BackwardKernelParamsE,"aw",@nobits
	.sectionflags	@""
	.align	16
.nv.shared._ZN18transformer_engine13normalization28ln_bwd_finalize_tuned_kernelINS0_22Kernel_traits_finalizeILj768E6__halffS3_fjLj1024ELj4ENS0_18Kernel_traits_baseILj768ES3_fS3_fjLj1024EEEEEEEvNS0_20BackwardKernelParamsE:
	.zero		9472


//--------------------- .nv.shared._ZN18transformer_engine13normalization19ln_bwd_tuned_kernelINS0_13Kernel_traitsI6__halffS3_fjLj768ELj1ELj4ELj1ELj16ENS0_18Kernel_traits_baseILj768ES3_fS3_fjLj128EEEEEEEvNS0_20BackwardKernelParamsE --------------------------
	.section	.nv.shared._ZN18transformer_engine13normalization19ln_bwd_tuned_kernelINS0_13Kernel_traitsI6__halffS3_fjLj768ELj1ELj4ELj1ELj16ENS0_18Kernel_traits_baseILj768ES3_fS3_fjLj128EEEEEEEvNS0_20BackwardKernelParamsE,"aw",@nobits
	.sectionflags	@""
	.align	16
	.zero		1024


//--------------------- .nv.shared._ZN18transformer_engine13normalization28ln_bwd_finalize_tuned_kernelINS0_22Kernel_traits_finalizeILj768E6__halfS3_S3_fjLj1024ELj4ENS0_18Kernel_traits_baseILj768ES3_S3_S3_fjLj1024EEEEEEEvNS0_20BackwardKernelParamsE --------------------------
	.section	.nv.shared._ZN18transformer_engine13normalization28ln_bwd_finalize_tuned_kernelINS0_22Kernel_traits_finalizeILj768E6__halfS3_S3_fjLj1024ELj4ENS0_18Kernel_traits_baseILj768ES3_S3_S3_fjLj1024EEEEEEEvNS0_20BackwardKernelParamsE,"aw",@nobits
	.sectionflags	@""
	.align	16
.nv.shared._ZN18transformer_engine13normalization28ln_bwd_finalize_tuned_kernelINS0_22Kernel_traits_finalizeILj768E6__halfS3_S3_fjLj1024ELj4ENS0_18Kernel_traits_baseILj768ES3_S3_S3_fjLj1024EEEEEEEvNS0_20BackwardKernelParamsE:
	.zero		9472


//--------------------- .nv.shared._ZN18transformer_engine13normalization19ln_bwd_tuned_kernelINS0_13Kernel_traitsI6__halfS3_S3_fjLj768ELj1ELj4ELj1ELj16ENS0_18Kernel_traits_baseILj768ES3_S3_S3_fjLj128EEEEEEEvNS0_20BackwardKernelParamsE --------------------------
	.section	.nv.shared._ZN18transformer_engine13normalization19ln_bwd_tuned_kernelINS0_13Kernel_traitsI6__halfS3_S3_fjLj768ELj1ELj4ELj1ELj16ENS0_18Kernel_traits_baseILj768ES3_S3_S3_fjLj128EEEEEEEvNS0_20BackwardKernelParamsE,"aw",@nobits
	.sectionflags	@""
	.align	16
	.zero		1024


//--------------------- .nv.shared._ZN18transformer_engine13normalization28ln_bwd_finalize_tuned_kernelINS0_22Kernel_traits_finalizeILj768EffffjLj1024ELj4ENS0_18Kernel_traits_baseILj768EffffjLj1024EEEEEEEvNS0_20BackwardKernelParamsE --------------------------
	.section	.nv.shared._ZN18transformer_engine13normalization28ln_bwd_finalize_tuned_kernelINS0_22Kernel_traits_finalizeILj768EffffjLj1024ELj4ENS0_18Kernel_traits_baseILj768EffffjLj1024EEEEEEEvNS0_20BackwardKernelParamsE,"aw",@nobits
	.sectionflags	@""
	.align	16
.nv.shared._ZN18transformer_engine13normalization28ln_bwd_finalize_tuned_kernelINS0_22Kernel_traits_finalizeILj768EffffjLj1024ELj4ENS0_18Kernel_traits_baseILj768EffffjLj1024EEEEEEEvNS0_20BackwardKernelParamsE:
	.zero		9472


//--------------------- .nv.shared._ZN18transformer_engine13normalization19ln_bwd_tuned_kernelINS0_13Kernel_traitsIffffjLj768ELj1ELj4ELj1ELj16ENS0_18Kernel_traits_baseILj768EffffjLj128EEEEEEEvNS0_20BackwardKernelParamsE --------------------------
	.section	.nv.shared._ZN18transformer_engine13normalization19ln_bwd_tuned_kernelINS0_13Kernel_traitsIffffjLj768ELj1ELj4ELj1ELj16ENS0_18Kernel_traits_baseILj768EffffjLj128EEEEEEEvNS0_20BackwardKernelParamsE,"aw",@nobits
	.sectionflags	@""
	.align	16
	.zero		1024


//--------------------- .nv.constant0._ZN18transformer_engine13normalization21ln_bwd_general_kernelINS0_13Kernel_traitsI13__nv_bfloat16fS3_fjLj4096ELj1ELj1ELj4ELj16ENS0_18Kernel_traits_baseILj4096ES3_fS3_fjLj128EEEEEEEvNS0_20BackwardKernelParamsE --------------------------
	.section	.nv.constant0._ZN18transformer_engine13normalization21ln_bwd_general_kernelINS0_13Kernel_traitsI13__nv_bfloat16fS3_fjLj4096ELj1ELj1ELj4ELj16ENS0_18Kernel_traits_baseILj4096ES3_fS3_fjLj128EEEEEEEvNS0_20BackwardKernelParamsE,"a",@progbits
	.sectionflags	@""
	.align	4
.nv.constant0._ZN18transformer_engine13normalization21ln_bwd_general_kernelINS0_13Kernel_traitsI13__nv_bfloat16fS3_fjLj4096ELj1ELj1ELj4ELj16ENS0_18Kernel_traits_baseILj4096ES3_fS3_fjLj128EEEEEEEvNS0_20BackwardKernelParamsE:
	.zero		656


//--------------------- .nv.constant0._ZN18transformer_engine13normalization21ln_bwd_general_kernelINS0_13Kernel_traitsI13__nv_bfloat16S3_S3_fjLj4096ELj1ELj1ELj4ELj16ENS0_18Kernel_traits_baseILj4096ES3_S3_S3_fjLj128EEEEEEEvNS0_20BackwardKernelParamsE --------------------------
	.section	.nv.constant0._ZN18transformer_engine13normalization21ln_bwd_general_kernelINS0_13Kernel_traitsI13__nv_bfloat16S3_S3_fjLj4096ELj1ELj1ELj4ELj16ENS0_18Kernel_traits_baseILj4096ES3_S3_S3_fjLj128EEEEEEEvNS0_20BackwardKernelParamsE,"a",@progbits
	.sectionflags	@""
	.align	4
.nv.constant0._ZN18transformer_engine13normalization21ln_bwd_general_kernelINS0_13Kernel_traitsI13__nv_bfloat16S3_S3_fjLj4096ELj1ELj1ELj4ELj16ENS0_18Kernel_traits_baseILj4096ES3_S3_S3_fjLj128EEEEEEEvNS0_20BackwardKernelParamsE:
	.zero		656


//--------------------- .nv.constant0._ZN18transformer_engine13normalization21ln_bwd_general_kernelINS0_13Kernel_traitsI6__halffS3_fjLj4096ELj1ELj1ELj4ELj16ENS0_18Kernel_traits_baseILj4096ES3_fS3_fjLj128EEEEEEEvNS0_20BackwardKernelParamsE --------------------------
	.section	.nv.constant0._ZN18transformer_engine13normalization21ln_bwd_general_kernelINS0_13Kernel_traitsI6__halffS3_fjLj4096ELj1ELj1ELj4ELj16ENS0_18Kernel_traits_baseILj4096ES3_fS3_fjLj128EEEEEEEvNS0_20BackwardKernelParamsE,"a",@progbits
	.sectionflags	@""
	.align	4
.nv.constant0._ZN18transformer_engine13normalization21ln_bwd_general_kernelINS0_13Kernel_traitsI6__halffS3_fjLj4096ELj1ELj1ELj4ELj16ENS0_18Kernel_traits_baseILj4096ES3_fS3_fjLj128EEEEEEEvNS0_20BackwardKernelParamsE:
	.zero		656


//--------------------- .nv.constant0._ZN18transformer_engine13normalization21ln_bwd_general_kernelINS0_13Kernel_traitsI6__halfS3_S3_fjLj4096ELj1ELj1ELj4ELj16ENS0_18Kernel_traits_baseILj4096ES3_S3_S3_fjLj128EEEEEEEvNS0_20BackwardKernelParamsE --------------------------
	.section	.nv.constant0._ZN18transformer_engine13normalization21ln_bwd_general_kernelINS0_13Kernel_traitsI6__halfS3_S3_fjLj4096ELj1ELj1ELj4ELj16ENS0_18Kernel_traits_baseILj4096ES3_S3_S3_fjLj128EEEEEEEvNS0_20BackwardKernelParamsE,"a",@progbits
	.sectionflags	@""
	.align	4
.nv.constant0._ZN18transformer_engine13normalization21ln_bwd_general_kernelINS0_13Kernel_traitsI6__halfS3_S3_fjLj4096ELj1ELj1ELj4ELj16ENS0_18Kernel_traits_baseILj4096ES3_S3_S3_fjLj128EEEEEEEvNS0_20BackwardKernelParamsE:
	.zero		656


//--------------------- .nv.constant0._ZN18transformer_engine13normalization21ln_bwd_general_kernelINS0_13Kernel_traitsIffffjLj4096ELj1ELj1ELj4ELj16ENS0_18Kernel_traits_baseILj4096EffffjLj128EEEEEEEvNS0_20BackwardKernelParamsE --------------------------
	.section	.nv.constant0._ZN18transformer_engine13normalization21ln_bwd_general_kernelINS0_13Kernel_traitsIffffjLj4096ELj1ELj1ELj4ELj16ENS0_18Kernel_traits_baseILj4096EffffjLj128EEEEEEEvNS0_20BackwardKernelParamsE,"a",@progbits
	.sectionflags	@""
	.align	4
.nv.constant0._ZN18transformer_engine13normalization21ln_bwd_general_kernelINS0_13Kernel_traitsIffffjLj4096ELj1ELj1ELj4ELj16ENS0_18Kernel_traits_baseILj4096EffffjLj128EEEEEEEvNS0_20BackwardKernelParamsE:
	.zero		656


//--------------------- .nv.constant0._ZN18transformer_engine13normalization21ln_bwd_general_kernelINS0_13Kernel_traitsI13__nv_bfloat16fS3_fjLj2048ELj1ELj1ELj4ELj16ENS0_18Kernel_traits_baseILj2048ES3_fS3_fjLj128EEEEEEEvNS0_20BackwardKernelParamsE --------------------------
	.section	.nv.constant0._ZN18transformer_engine13normalization21ln_bwd_general_kernelINS0_13Kernel_traitsI13__nv_bfloat16fS3_fjLj2048ELj1ELj1ELj4ELj16ENS0_18Kernel_traits_baseILj2048ES3_fS3_fjLj128EEEEEEEvNS0_20BackwardKernelParamsE,"a",@progbits
	.sectionflags	@""
	.align	4
.nv.constant0._ZN18transformer_engine13normalization21ln_bwd_general_kernelINS0_13Kernel_traitsI13__nv_bfloat16fS3_fjLj2048ELj1ELj1ELj4ELj16ENS0_18Kernel_traits_baseILj2048ES3_fS3_fjLj128EEEEEEEvNS0_20BackwardKernelParamsE:
	.zero		656


//--------------------- .nv.constant0._ZN18transformer_engine13normalization21ln_bwd_general_kernelINS0_13Kernel_traitsI13__nv_bfloat16S3_S3_fjLj2048ELj1ELj1ELj4ELj16ENS0_18Kernel_traits_baseILj2048ES3_S3_S3_fjLj128EEEEEEEvNS0_20BackwardKernelParamsE --------------------------
	.section	.nv.constant0._ZN18transformer_engine13normalization21ln_bwd_general_kernelINS0_13Kernel_traitsI13__nv_bfloat16S3_S3_fjLj2048ELj1ELj1ELj4ELj16ENS0_18Kernel_traits_baseILj2048ES3_S3_S3_fjLj128EEEEEEEvNS0_20BackwardKernelParamsE,"a",@progbits
	.sectionflags	@""
	.align	4
.nv.constant0._ZN18transformer_engine13normalization21ln_bwd_general_kernelINS0_13Kernel_traitsI13__nv_bfloat16S3_S3_fjLj2048ELj1ELj1ELj4ELj16ENS0_18Kernel_traits_baseILj2048ES3_S3_S3_fjLj128EEEEEEEvNS0_20BackwardKernelParamsE:
	.zero		656


//--------------------- .nv.constant0._ZN18transformer_engine13normalization21ln_bwd_general_kernelINS0_13Kernel_traitsI6__halffS3_fjLj2048ELj1ELj1ELj4ELj16ENS0_18Kernel_traits_baseILj2048ES3_fS3_fjLj128EEEEEEEvNS0_20BackwardKernelParamsE --------------------------
	.section	.nv.constant0._ZN18transformer_engine13normalization21ln_bwd_general_kernelINS0_13Kernel_traitsI6__halffS3_fjLj2048ELj1ELj1ELj4ELj16ENS0_18Kernel_traits_baseILj2048ES3_fS3_fjLj128EEEEEEEvNS0_20BackwardKernelParamsE,"a",@progbits
	.sectionflags	@""
	.align	4
.nv.constant0._ZN18transformer_engine13normalization21ln_bwd_general_kernelINS0_13Kernel_traitsI6__halffS3_fjLj2048ELj1ELj1ELj4ELj16ENS0_18Kernel_traits_baseILj2048ES3_fS3_fjLj128EEEEEEEvNS0_20BackwardKernelParamsE:
	.zero		656


//--------------------- .nv.constant0._ZN18transformer_engine13normalization21ln_bwd_general_kernelINS0_13Kernel_traitsI6__halfS3_S3_fjLj2048ELj1ELj1ELj4ELj16ENS0_18Kernel_traits_baseILj2048ES3_S3_S3_fjLj128EEEEEEEvNS0_20BackwardKernelParamsE --------------------------
	.section	.nv.constant0._ZN18transformer_engine13normalization21ln_bwd_general_kernelINS0_13Kernel_traitsI6__halfS3_S3_fjLj2048ELj1ELj1ELj4ELj16ENS0_18Kernel_traits_baseILj2048ES3_S3_S3_fjLj128EEEEEEEvNS0_20BackwardKernelParamsE,"a",@progbits
	.sectionflags	@""
	.align	4
.nv.constant0._ZN18transformer_engine13normalization21ln_bwd_general_kernelINS0_13Kernel_traitsI6__halfS3_S3_fjLj2048ELj1ELj1ELj4ELj16ENS0_18Kernel_traits_baseILj2048ES3_S3_S3_fjLj128EEEEEEEvNS0_20BackwardKernelParamsE:
	.zero		656


//--------------------- .nv.constant0._ZN18transformer_engine13normalization21ln_bwd_general_kernelINS0_13Kernel_traitsIffffjLj2048ELj1ELj1ELj4ELj16ENS0_18Kernel_traits_baseILj2048EffffjLj128EEEEEEEvNS0_20BackwardKernelParamsE --------------------------
	.section	.nv.constant0._ZN18transformer_engine13normalization21ln_bwd_general_kernelINS0_13Kernel_traitsIffffjLj2048ELj1ELj1ELj4ELj16ENS0_18Kernel_traits_baseILj2048EffffjLj128EEEEEEEvNS0_20BackwardKernelParamsE,"a",@progbits
	.sectionflags	@""
	.align	4
.nv.constant0._ZN18transformer_engine13normalization21ln_bwd_general_kernelINS0_13Kernel_traitsIffffjLj2048ELj1ELj1ELj4ELj16ENS0_18Kernel_traits_baseILj2048EffffjLj128EEEEEEEvNS0_20BackwardKernelParamsE:
	.zero		656


//--------------------- .nv.constant0._ZN18transformer_engine13normalization21ln_bwd_general_kernelINS0_13Kernel_traitsI13__nv_bfloat16fS3_fjLj1024ELj1ELj4ELj1ELj16ENS0_18Kernel_traits_baseILj1024ES3_fS3_fjLj128EEEEEEEvNS0_20BackwardKernelParamsE --------------------------
	.section	.nv.constant0._ZN18transformer_engine13normalization21ln_bwd_general_kernelINS0_13Kernel_traitsI13__nv_bfloat16fS3_fjLj1024ELj1ELj4ELj1ELj16ENS0_18Kernel_traits_baseILj1024ES3_fS3_fjLj128EEEEEEEvNS0_20BackwardKernelParamsE,"a",@progbits
	.sectionflags	@""
	.align	4
.nv.constant0._ZN18transformer_engine13normalization21ln_bwd_general_kernelINS0_13Kernel_traitsI13__nv_bfloat16fS3_fjLj1024ELj1ELj4ELj1ELj16ENS0_18Kernel_traits_baseILj1024ES3_fS3_fjLj128EEEEEEEvNS0_20BackwardKernelParamsE:
	.zero		656


//--------------------- .nv.constant0._ZN18transformer_engine13normalization21ln_bwd_general_kernelINS0_13Kernel_traitsI13__nv_bfloat16S3_S3_fjLj1024ELj1ELj4ELj1ELj16ENS0_18Kernel_traits_baseILj1024ES3_S3_S3_fjLj128EEEEEEEvNS0_20BackwardKernelParamsE --------------------------
	.section	.nv.constant0._ZN18transformer_engine13normalization21ln_bwd_general_kernelINS0_13Kernel_traitsI13__nv_bfloat16S3_S3_fjLj1024ELj1ELj4ELj1ELj16ENS0_18Kernel_traits_baseILj1024ES3_S3_S3_fjLj128EEEEEEEvNS0_20BackwardKernelParamsE,"a",@progbits
	.sectionflags	@""
	.align	4
.nv.constant0._ZN18transformer_engine13normalization21ln_bwd_general_kernelINS0_13Kernel_traitsI13__nv_bfloat16S3_S3_fjLj1024ELj1ELj4ELj1ELj16ENS0_18Kernel_traits_baseILj1024ES3_S3_S3_fjLj128EEEEEEEvNS0_20BackwardKernelParamsE:
	.zero		656


//--------------------- .nv.constant0._ZN18transformer_engine13normalization21ln_bwd_general_kernelINS0_13Kernel_traitsI6__halffS3_fjLj1024ELj1ELj4ELj1ELj16ENS0_18Kernel_traits_baseILj1024ES3_fS3_fjLj128EEEEEEEvNS0_20BackwardKernelParamsE --------------------------
	.section	.nv.constant0._ZN18transformer_engine13normalization21ln_bwd_general_kernelINS0_13Kernel_traitsI6__halffS3_fjLj1024ELj1ELj4ELj1ELj16ENS0_18Kernel_traits_baseILj1024ES3_fS3_fjLj128EEEEEEEvNS0_20BackwardKernelParamsE,"a",@progbits
	.sectionflags	@""
	.align	4
.nv.constant0._ZN18transformer_engine13normalization21ln_bwd_general_kernelINS0_13Kernel_traitsI6__halffS3_fjLj1024ELj1ELj4ELj1ELj16ENS0_18Kernel_traits_baseILj1024ES3_fS3_fjLj128EEEEEEEvNS0_20BackwardKernelParamsE:
	.zero		656


//--------------------- .nv.constant0._ZN18transformer_engine13normalization21ln_bwd_general_kernelINS0_13Kernel_traitsI6__halfS3_S3_fjLj1024ELj1ELj4ELj1ELj16ENS0_18Kernel_traits_baseILj1024ES3_S3_S3_fjLj128EEEEEEEvNS0_20BackwardKernelParamsE --------------------------
	.section	.nv.constant0._ZN18transformer_engine13normalization21ln_bwd_general_kernelINS0_13Kernel_traitsI6__halfS3_S3_fjLj1024ELj1ELj4ELj1ELj16ENS0_18Kernel_traits_baseILj1024ES3_S3_S3_fjLj128EEEEEEEvNS0_20BackwardKernelParamsE,"a",@progbits
	.sectionflags	@""
	.align	4
.nv.constant0._ZN18transformer_engine13normalization21ln_bwd_general_kernelINS0_13Kernel_traitsI6__halfS3_S3_fjLj1024ELj1ELj4ELj1ELj16ENS0_18Kernel_traits_baseILj1024ES3_S3_S3_fjLj128EEEEEEEvNS0_20BackwardKernelParamsE:
	.zero		656


//--------------------- .nv.constant0._ZN18transformer_engine13normalization21ln_bwd_general_kernelINS0_13Kernel_traitsIffffjLj1024ELj1ELj4ELj1ELj16ENS0_18Kernel_traits_baseILj1024EffffjLj128EEEEEEEvNS0_20BackwardKernelParamsE --------------------------
	.section	.nv.constant0._ZN18transformer_engine13normalization21ln_bwd_general_kernelINS0_13Kernel_traitsIffffjLj1024ELj1ELj4ELj1ELj16ENS0_18Kernel_traits_baseILj1024EffffjLj128EEEEEEEvNS0_20BackwardKernelParamsE,"a",@progbits
	.sectionflags	@""
	.align	4
.nv.constant0._ZN18transformer_engine13normalization21ln_bwd_general_kernelINS0_13Kernel_traitsIffffjLj1024ELj1ELj4ELj1ELj16ENS0_18Kernel_traits_baseILj1024EffffjLj128EEEEEEEvNS0_20BackwardKernelParamsE:
	.zero		656


//--------------------- .nv.constant0._ZN18transformer_engine13normalization21ln_bwd_general_kernelINS0_13Kernel_traitsI13__nv_bfloat16fS3_fjLj512ELj1ELj4ELj1ELj16ENS0_18Kernel_traits_baseILj512ES3_fS3_fjLj128EEEEEEEvNS0_20BackwardKernelParamsE --------------------------
	.section	.nv.constant0._ZN18transformer_engine13normalization21ln_bwd_general_kernelINS0_13Kernel_traitsI13__nv_bfloat16fS3_fjLj512ELj1ELj4ELj1ELj16ENS0_18Kernel_traits_baseILj512ES3_fS3_fjLj128EEEEEEEvNS0_20BackwardKernelParamsE,"a",@progbits
	.sectionflags	@""
	.align	4
.nv.constant0._ZN18transformer_engine13normalization21ln_bwd_general_kernelINS0_13Kernel_traitsI13__nv_bfloat16fS3_fjLj512ELj1ELj4ELj1ELj16ENS0_18Kernel_traits_baseILj512ES3_fS3_fjLj128EEEEEEEvNS0_20BackwardKernelParamsE:
	.zero		656


//--------------------- .nv.constant0._ZN18transformer_engine13normalization21ln_bwd_general_kernelINS0_13Kernel_traitsI13__nv_bfloat16S3_S3_fjLj512ELj1ELj4ELj1ELj16ENS0_18Kernel_traits_baseILj512ES3_S3_S3_fjLj128EEEEEEEvNS0_20BackwardKernelParamsE --------------------------
	.section	.nv.constant0._ZN18transformer_engine13normalization21ln_bwd_general_kernelINS0_13Kernel_traitsI13__nv_bfloat16S3_S3_fjLj512ELj1ELj4ELj1ELj16ENS0_18Kernel_traits_baseILj512ES3_S3_S3_fjLj128EEEEEEEvNS0_20BackwardKernelParamsE,"a",@progbits
	.sectionflags	@""
	.align	4
.nv.constant0._ZN18transformer_engine13normalization21ln_bwd_general_kernelINS0_13Kernel_traitsI13__nv_bfloat16S3_S3_fjLj512ELj1ELj4ELj1ELj16ENS0_18Kernel_traits_baseILj512ES3_S3_S3_fjLj128EEEEEEEvNS0_20BackwardKernelParamsE:
	.zero		656


//--------------------- .nv.constant0._ZN18transformer_engine13normalization21ln_bwd_general_kernelINS0_13Kernel_traitsI6__halffS3_fjLj512ELj1ELj4ELj1ELj16ENS0_18Kernel_traits_baseILj512ES3_fS3_fjLj128EEEEEEEvNS0_20BackwardKernelParamsE --------------------------
	.section	.nv.constant0._ZN18transformer_engine13normalization21ln_bwd_general_kernelINS0_13Kernel_traitsI6__halffS3_fjLj512ELj1ELj4ELj1ELj16ENS0_18Kernel_traits_baseILj512ES3_fS3_fjLj128EEEEEEEvNS0_20BackwardKernelParamsE,"a",@progbits
	.sectionflags	@""
	.align	4
.nv.constant0._ZN18transformer_engine13normalization21ln_bwd_general_kernelINS0_13Kernel_traitsI6__halffS3_fjLj512ELj1ELj4ELj1ELj16ENS0_18Kernel_traits_baseILj512ES3_fS3_fjLj128EEEEEEEvNS0_20BackwardKernelParamsE:
	.zero		656


//--------------------- .nv.constant0._ZN18transformer_engine13normalization21ln_bwd_general_kernelINS0_13Kernel_traitsI6__halfS3_S3_fjLj512ELj1ELj4ELj1ELj16ENS0_18Kernel_traits_baseILj512ES3_S3_S3_fjLj128EEEEEEEvNS0_20BackwardKernelParamsE --------------------------
	.section	.nv.constant0._ZN18transformer_engine13normalization21ln_bwd_general_kernelINS0_13Kernel_traitsI6__halfS3_S3_fjLj512ELj1ELj4ELj1ELj16ENS0_18Kernel_traits_baseILj512ES3_S3_S3_fjLj128EEEEEEEvNS0_20BackwardKernelParamsE,"a",@progbits
	.sectionflags	@""
	.align	4
.nv.constant0._ZN18transformer_engine13normalization21ln_bwd_general_kernelINS0_13Kernel_traitsI6__halfS3_S3_fjLj512ELj1ELj4ELj1ELj16ENS0_18Kernel_traits_baseILj512ES3_S3_S3_fjLj128EEEEEEEvNS0_20BackwardKernelParamsE:
	.zero		656


//--------------------- .nv.constant0._ZN18transformer_engine13normalization21ln_bwd_general_kernelINS0_13Kernel_traitsIffffjLj512ELj1ELj4ELj1ELj16ENS0_18Kernel_traits_baseILj512EffffjLj128EEEEEEEvNS0_20BackwardKernelParamsE --------------------------
	.section	.nv.constant0._ZN18transformer_engine13normalization21ln_bwd_general_kernelINS0_13Kernel_traitsIffffjLj512ELj1ELj4ELj1ELj16ENS0_18Kernel_traits_baseILj512EffffjLj128EEEEEEEvNS0_20BackwardKernelParamsE,"a",@progbits
	.sectionflags	@""
	.align	4
.nv.constant0._ZN18transformer_engine13normalization21ln_bwd_general_kernelINS0_13Kernel_traitsIffffjLj512ELj1ELj4ELj1ELj16ENS0_18Kernel_traits_baseILj512EffffjLj128EEEEEEEvNS0_20BackwardKernelParamsE:
	.zero		656


//--------------------- .nv.constant0._ZN18transformer_engine13normalization21ln_bwd_general_kernelINS0_13Kernel_traitsI13__nv_bfloat16fS3_fjLj128ELj1ELj4ELj1ELj8ENS0_18Kernel_traits_baseILj128ES3_fS3_fjLj128EEEEEEEvNS0_20BackwardKernelParamsE --------------------------
	.section	.nv.constant0._ZN18transformer_engine13normalization21ln_bwd_general_kernelINS0_13Kernel_traitsI13__nv_bfloat16fS3_fjLj128ELj1ELj4ELj1ELj8ENS0_18Kernel_traits_baseILj128ES3_fS3_fjLj128EEEEEEEvNS0_20BackwardKernelParamsE,"a",@progbits
	.sectionflags	@""
	.align	4
.nv.constant0._ZN18transformer_engine13normalization21ln_bwd_general_kernelINS0_13Kernel_traitsI13__nv_bfloat16fS3_fjLj128ELj1ELj4ELj1ELj8ENS0_18Kernel_traits_baseILj128ES3_fS3_fjLj128EEEEEEEvNS0_20BackwardKernelParamsE:
	.zero		656


//--------------------- .nv.constant0._ZN18transformer_engine13normalization30ln_bwd_finalize_general_kernelI13__nv_bfloat16fLj4ELj1ELj4ELj32EEEvNS0_20BackwardKernelParamsE --------------------------
	.section	.nv.constant0._ZN18transformer_engine13normalization30ln_bwd_finalize_general_kernelI13__nv_bfloat16fLj4ELj1ELj4ELj32EEEvNS0_20BackwardKernelParamsE,"a",@progbits
	.sectionflags	@""
	.align	4
.nv.constant0._ZN18transformer_engine13normalization30ln_bwd_finalize_general_kernelI13__nv_bfloat16fLj4ELj1ELj4ELj32EEEvNS0_20BackwardKernelParamsE:
	.zero		656


//--------------------- .nv.constant0._ZN18transformer_engine13normalization21ln_bwd_general_kernelINS0_13Kernel_traitsI13__nv_bfloat16S3_S3_fjLj128ELj1ELj4ELj1ELj8ENS0_18Kernel_traits_baseILj128ES3_S3_S3_fjLj128EEEEEEEvNS0_20BackwardKernelParamsE --------------------------
	.section	.nv.constant0._ZN18transformer_engine13normalization21ln_bwd_general_kernelINS0_13Kernel_traitsI13__nv_bfloat16S3_S3_fjLj128ELj1ELj4ELj1ELj8ENS0_18Kernel_traits_baseILj128ES3_S3_S3_fjLj128EEEEEEEvNS0_20BackwardKernelParamsE,"a",@progbits
	.sectionflags	@""
	.align	4
.nv.constant0._ZN18transformer_engine13normalization21ln_bwd_general_kernelINS0_13Kernel_traitsI13__nv_bfloat16S3_S3_fjLj128ELj1ELj4ELj1ELj8ENS0_18Kernel_traits_baseILj128ES3_S3_S3_fjLj128EEEEEEEvNS0_20BackwardKernelParamsE:
	.zero		656


//--------------------- .nv.constant0._ZN18transformer_engine13normalization21ln_bwd_general_kernelINS0_13Kernel_traitsI6__halffS3_fjLj128ELj1ELj4ELj1ELj8ENS0_18Kernel_traits_baseILj128ES3_fS3_fjLj128EEEEEEEvNS0_20BackwardKernelParamsE --------------------------
	.section	.nv.constant0._ZN18transformer_engine13normalization21ln_bwd_general_kernelINS0_13Kernel_traitsI6__halffS3_fjLj128ELj1ELj4ELj1ELj8ENS0_18Kernel_traits_baseILj128ES3_fS3_fjLj128EEEEEEEvNS0_20BackwardKernelParamsE,"a",@progbits
	.sectionflags	@""
	.align	4
.nv.constant0._ZN18transformer_engine13normalization21ln_bwd_general_kernelINS0_13Kernel_traitsI6__halffS3_fjLj128ELj1ELj4ELj1ELj8ENS0_18Kernel_traits_baseILj128ES3_fS3_fjLj128EEEEEEEvNS0_20BackwardKernelParamsE:
	.zero		656


//--------------------- .nv.constant0._ZN18transformer_engine13normalization30ln_bwd_finalize_general_kernelI6__halffLj4ELj1ELj4ELj32EEEvNS0_20BackwardKernelParamsE --------------------------
	.section	.nv.constant0._ZN18transformer_engine13normalization30ln_bwd_finalize_general_kernelI6__halffLj4ELj1ELj4ELj32EEEvNS0_20BackwardKernelParamsE,"a",@progbits
	.sectionflags	@""
	.align	4
.nv.constant0._ZN18transformer_engine13normalization30ln_bwd_finalize_general_kernelI6__halffLj4ELj1ELj4ELj32EEEvNS0_20BackwardKernelParamsE:
	.zero		656


//--------------------- .nv.constant0._ZN18transformer_engine13normalization21ln_bwd_general_kernelINS0_13Kernel_traitsI6__halfS3_S3_fjLj128ELj1ELj4ELj1ELj8ENS0_18Kernel_traits_baseILj128ES3_S3_S3_fjLj128EEEEEEEvNS0_20BackwardKernelParamsE --------------------------
	.section	.nv.constant0._ZN18transformer_engine13normalization21ln_bwd_general_kernelINS0_13Kernel_traitsI6__halfS3_S3_fjLj128ELj1ELj4ELj1ELj8ENS0_18Kernel_traits_baseILj128ES3_S3_S3_fjLj128EEEEEEEvNS0_20BackwardKernelParamsE,"a",@progbits
	.sectionflags	@""
	.align	4
.nv.constant0._ZN18transformer_engine13normalization21ln_bwd_general_kernelINS0_13Kernel_traitsI6__halfS3_S3_fjLj128ELj1ELj4ELj1ELj8ENS0_18Kernel_traits_baseILj128ES3_S3_S3_fjLj128EEEEEEEvNS0_20BackwardKernelParamsE:
	.zero		656


//--------------------- .nv.constant0._ZN18transformer_engine13normalization30ln_bwd_finalize_general_kernelIffLj4ELj1ELj4ELj32EEEvNS0_20BackwardKernelParamsE --------------------------
	.section	.nv.constant0._ZN18transformer_engine13normalization30ln_bwd_finalize_general_kernelIffLj4ELj1ELj4ELj32EEEvNS0_20BackwardKernelParamsE,"a",@progbits
	.sectionflags	@""
	.align	4
.nv.constant0._ZN18transformer_engine13normalization30ln_bwd_finalize_general_kernelIffLj4ELj1ELj4ELj32EEEvNS0_20BackwardKernelParamsE:
	.zero		656


//--------------------- .nv.constant0._ZN18transformer_engine13normalization21ln_bwd_general_kernelINS0_13Kernel_traitsIffffjLj128ELj1ELj4ELj1ELj16ENS0_18Kernel_traits_baseILj128EffffjLj128EEEEEEEvNS0_20BackwardKernelParamsE --------------------------
	.section	.nv.constant0._ZN18transformer_engine13normalization21ln_bwd_general_kernelINS0_13Kernel_traitsIffffjLj128ELj1ELj4ELj1ELj16ENS0_18Kernel_traits_baseILj128EffffjLj128EEEEEEEvNS0_20BackwardKernelParamsE,"a",@progbits
	.sectionflags	@""
	.align	4
.nv.constant0._ZN18transformer_engine13normalization21ln_bwd_general_kernelINS0_13Kernel_traitsIffffjLj128ELj1ELj4ELj1ELj16ENS0_18Kernel_traits_baseILj128EffffjLj128EEEEEEEvNS0_20BackwardKernelParamsE:
	.zero		656


//--------------------- .nv.constant0._ZN18transformer_engine13normalization28ln_bwd_finalize_tuned_kernelINS0_22Kernel_traits_finalizeILj65536E13__nv_bfloat16fS3_fjLj1024ELj4ENS0_18Kernel_traits_baseILj65536ES3_fS3_fjLj1024EEEEEEEvNS0_20BackwardKernelParamsE --------------------------
	.section	.nv.constant0._ZN18transformer_engine13normalization28ln_bwd_finalize_tuned_kernelINS0_22Kernel_traits_finalizeILj65536E13__nv_bfloat16fS3_fjLj1024ELj4ENS0_18Kernel_traits_baseILj65536ES3_fS3_fjLj1024EEEEEEEvNS0_20BackwardKernelParamsE,"a",@progbits
	.sectionflags	@""
	.align	4
.nv.constant0._ZN18transformer_engine13normalization28ln_bwd_finalize_tuned_kernelINS0_22Kernel_traits_finalizeILj65536E13__nv_bfloat16fS3_fjLj1024ELj4ENS0_18Kernel_traits_baseILj65536ES3_fS3_fjLj1024EEEEEEEvNS0_20BackwardKernelParamsE:
	.zero		656


//--------------------- .nv.constant0._ZN18transformer_engine13normalization19ln_bwd_tuned_kernelINS0_13Kernel_traitsI13__nv_bfloat16fS3_fjLj65536ELj8ELj1ELj8ELj16ENS0_18Kernel_traits_baseILj65536ES3_fS3_fjLj256EEEEEEEvNS0_20BackwardKernelParamsE --------------------------
	.section	.nv.constant0._ZN18transformer_engine13normalization19ln_bwd_tuned_kernelINS0_13Kernel_traitsI13__nv_bfloat16fS3_fjLj65536ELj8ELj1ELj8ELj16ENS0_18Kernel_traits_baseILj65536ES3_fS3_fjLj256EEEEEEEvNS0_20BackwardKernelParamsE,"a",@progbits
	.sectionflags	@""
	.align	4
.nv.constant0._ZN18transformer_engine13normalization19ln_bwd_tuned_kernelINS0_13Kernel_traitsI13__nv_bfloat16fS3_fjLj65536ELj8ELj1ELj8ELj16ENS0_18Kernel_traits_baseILj65536ES3_fS3_fjLj256EEEEEEEvNS0_20BackwardKernelParamsE:
	.zero		656


//--------------------- .nv.constant0._ZN18transformer_engine13normalization28ln_bwd_finalize_tuned_kernelINS0_22Kernel_traits_finalizeILj65536E13__nv_bfloat16S3_S3_fjLj1024ELj4ENS0_18Kernel_traits_baseILj65536ES3_S3_S3_fjLj1024EEEEEEEvNS0_20BackwardKernelParamsE --------------------------
	.section	.nv.constant0._ZN18transformer_engine13normalization28ln_bwd_finalize_tuned_kernelINS0_22Kernel_traits_finalizeILj65536E13__nv_bfloat16S3_S3_fjLj1024ELj4ENS0_18Kernel_traits_baseILj65536ES3_S3_S3_fjLj1024EEEEEEEvNS0_20BackwardKernelParamsE,"a",@progbits
	.sectionflags	@""
	.align	4
.nv.constant0._ZN18transformer_engine13normalization28ln_bwd_finalize_tuned_kernelINS0_22Kernel_traits_finalizeILj65536E13__nv_bfloat16S3_S3_fjLj1024ELj4ENS0_18Kernel_traits_baseILj65536ES3_S3_S3_fjLj1024EEEEEEEvNS0_20BackwardKernelParamsE:
	.zero		656


//--------------------- .nv.constant0._ZN18transformer_engine13normalization19ln_bwd_tuned_kernelINS0_13Kernel_traitsI13__nv_bfloat16S3_S3_fjLj65536ELj8ELj1ELj8ELj16ENS0_18Kernel_traits_baseILj65536ES3_S3_S3_fjLj256EEEEEEEvNS0_20BackwardKernelParamsE --------------------------
	.section	.nv.constant0._ZN18transformer_engine13normalization19ln_bwd_tuned_kernelINS0_13Kernel_traitsI13__nv_bfloat16S3_S3_fjLj65536ELj8ELj1ELj8ELj16ENS0_18Kernel_traits_baseILj65536ES3_S3_S3_fjLj256EEEEEEEvNS0_20BackwardKernelParamsE,"a",@progbits
	.sectionflags	@""
	.align	4
.nv.constant0._ZN18transformer_engine13normalization19ln_bwd_tuned_kernelINS0_13Kernel_traitsI13__nv_bfloat16S3_S3_fjLj65536ELj8ELj1ELj8ELj16ENS0_18Kernel_traits_baseILj65536ES3_S3_S3_fjLj256EEEEEEEvNS0_20BackwardKernelParamsE:
	.zero		656


//--------------------- .nv.constant0._ZN18transformer_engine13normalization28ln_bwd_finalize_tuned_kernelINS0_22Kernel_traits_finalizeILj65536E6__halffS3_fjLj1024ELj4ENS0_18Kernel_traits_baseILj65536ES3_fS3_fjLj1024EEEEEEEvNS0_20BackwardKernelParamsE --------------------------
	.section	.nv.constant0._ZN18transformer_engine13normalization28ln_bwd_finalize_tuned_kernelINS0_22Kernel_traits_finalizeILj65536E6__halffS3_fjLj1024ELj4ENS0_18Kernel_traits_baseILj65536ES3_fS3_fjLj1024EEEEEEEvNS0_20BackwardKernelParamsE,"a",@progbits
	.sectionflags	@""
	.align	4
.nv.constant0._ZN18transformer_engine13normalization28ln_bwd_finalize_tuned_kernelINS0_22Kernel_traits_finalizeILj65536E6__halffS3_fjLj1024ELj4ENS0_18Kernel_traits_baseILj65536ES3_fS3_fjLj1024EEEEEEEvNS0_20BackwardKernelParamsE:
	.zero		656


//--------------------- .nv.constant0._ZN18transformer_engine13normalization19ln_bwd_tuned_kernelINS0_13Kernel_traitsI6__halffS3_fjLj65536ELj8ELj1ELj8ELj16ENS0_18Kernel_traits_baseILj65536ES3_fS3_fjLj256EEEEEEEvNS0_20BackwardKernelParamsE --------------------------
	.section	.nv.constant0._ZN18transformer_engine13normalization19ln_bwd_tuned_kernelINS0_13Kernel_traitsI6__halffS3_fjLj65536ELj8ELj1ELj8ELj16ENS0_18Kernel_traits_baseILj65536ES3_fS3_fjLj256EEEEEEEvNS0_20BackwardKernelParamsE,"a",@progbits
	.sectionflags	@""
	.align	4
.nv.constant0._ZN18transformer_engine13normalization19ln_bwd_tuned_kernelINS0_13Kernel_traitsI6__halffS3_fjLj65536ELj8ELj1ELj8ELj16ENS0_18Kernel_traits_baseILj65536ES3_fS3_fjLj256EEEEEEEvNS0_20BackwardKernelParamsE:
	.zero		656


//--------------------- .nv.constant0._ZN18transformer_engine13normalization28ln_bwd_finalize_tuned_kernelINS0_22Kernel_traits_finalizeILj65536E6__halfS3_S3_fjLj1024ELj4ENS0_18Kernel_traits_baseILj65536ES3_S3_S3_fjLj1024EEEEEEEvNS0_20BackwardKernelParamsE --------------------------
	.section	.nv.constant0._ZN18transformer_engine13normalization28ln_bwd_finalize_tuned_kernelINS0_22Kernel_traits_finalizeILj65536E6__halfS3_S3_fjLj1024ELj4ENS0_18Kernel_traits_baseILj65536ES3_S3_S3_fjLj1024EEEEEEEvNS0_20BackwardKernelParamsE,"a",@progbits
	.sectionflags	@""
	.align	4
.nv.constant0._ZN18transformer_engine13normalization28ln_bwd_finalize_tuned_kernelINS0_22Kernel_traits_finalizeILj65536E6__halfS3_S3_fjLj1024ELj4ENS0_18Kernel_traits_baseILj65536ES3_S3_S3_fjLj1024EEEEEEEvNS0_20BackwardKernelParamsE:
	.zero		656


//--------------------- .nv.constant0._ZN18transformer_engine13normalization19ln_bwd_tuned_kernelINS0_13Kernel_traitsI6__halfS3_S3_fjLj65536ELj8ELj1ELj8ELj16ENS0_18Kernel_traits_baseILj65536ES3_S3_S3_fjLj256EEEEEEEvNS0_20BackwardKernelParamsE --------------------------
	.section	.nv.constant0._ZN18transformer_engine13normalization19ln_bwd_tuned_kernelINS0_13Kernel_traitsI6__halfS3_S3_fjLj65536ELj8ELj1ELj8ELj16ENS0_18Kernel_traits_baseILj65536ES3_S3_S3_fjLj256EEEEEEEvNS0_20BackwardKernelParamsE,"a",@progbits
	.sectionflags	@""
	.align	4
.nv.constant0._ZN18transformer_engine13normalization19ln_bwd_tuned_kernelINS0_13Kernel_traitsI6__halfS3_S3_fjLj65536ELj8ELj1ELj8ELj16ENS0_18Kernel_traits_baseILj65536ES3_S3_S3_fjLj256EEEEEEEvNS0_20BackwardKernelParamsE:
	.zero		656


//--------------------- .nv.constant0._ZN18transformer_engine13normalization28ln_bwd_finalize_tuned_kernelINS0_22Kernel_traits_finalizeILj65536EffffjLj1024ELj4ENS0_18Kernel_traits_baseILj65536EffffjLj1024EEEEEEEvNS0_20BackwardKernelParamsE --------------------------
	.section	.nv.constant0._ZN18transformer_engine13normalization28ln_bwd_finalize_tuned_kernelINS0_22Kernel_traits_finalizeILj65536EffffjLj1024ELj4ENS0_18Kernel_traits_baseILj65536EffffjLj1024EEEEEEEvNS0_20BackwardKernelParamsE,"a",@progbits
	.sectionflags	@""
	.align	4
.nv.constant0._ZN18transformer_engine13normalization28ln_bwd_finalize_tuned_kernelINS0_22Kernel_traits_finalizeILj65536EffffjLj1024ELj4ENS0_18Kernel_traits_baseILj65536EffffjLj1024EEEEEEEvNS0_20BackwardKernelParamsE:
	.zero		656


//--------------------- .nv.constant0._ZN18transformer_engine13normalization19ln_bwd_tuned_kernelINS0_13Kernel_traitsIffffjLj65536ELj8ELj1ELj8ELj16ENS0_18Kernel_traits_baseILj65536EffffjLj256EEEEEEEvNS0_20BackwardKernelParamsE --------------------------
	.section	.nv.constant0._ZN18transformer_engine13normalization19ln_bwd_tuned_kernelINS0_13Kernel_traitsIffffjLj65536ELj8ELj1ELj8ELj16ENS0_18Kernel_traits_baseILj65536EffffjLj256EEEEEEEvNS0_20BackwardKernelParamsE,"a",@progbits
	.sectionflags	@""
	.align	4
.nv.constant0._ZN18transformer_engine13normalization19ln_bwd_tuned_kernelINS0_13Kernel_traitsIffffjLj65536ELj8ELj1ELj8ELj16ENS0_18Kernel_traits_baseILj65536EffffjLj256EEEEEEEvNS0_20BackwardKernelParamsE:
	.zero		656


//--------------------- .nv.constant0._ZN18transformer_engine13normalization28ln_bwd_finalize_tuned_kernelINS0_22Kernel_traits_finalizeILj49152E13__nv_bfloat16fS3_fjLj1024ELj4ENS0_18Kernel_traits_baseILj49152ES3_fS3_fjLj1024EEEEEEEvNS0_20BackwardKernelParamsE --------------------------
	.section	.nv.constant0._ZN18transformer_engine13normalization28ln_bwd_finalize_tuned_kernelINS0_22Kernel_traits_finalizeILj49152E13__nv_bfloat16fS3_fjLj1024ELj4ENS0_18Kernel_traits_baseILj49152ES3_fS3_fjLj1024EEEEEEEvNS0_20BackwardKernelParamsE,"a",@progbits
	.sectionflags	@""
	.align	4
.nv.constant0._ZN18transformer_engine13normalization28ln_bwd_finalize_tuned_kernelINS0_22Kernel_traits_finalizeILj49152E13__nv_bfloat16fS3_fjLj1024ELj4ENS0_18Kernel_traits_baseILj49152ES3_fS3_fjLj1024EEEEEEEvNS0_20BackwardKernelParamsE:
	.zero		656


//--------------------- .nv.constant0._ZN18transformer_engine13normalization19ln_bwd_tuned_kernelINS0_13Kernel_traitsI13__nv_bfloat16fS3_fjLj49152ELj8ELj1ELj8ELj16ENS0_18Kernel_traits_baseILj49152ES3_fS3_fjLj256EEEEEEEvNS0_20BackwardKernelParamsE --------------------------
	.section	.nv.constant0._ZN18transformer_engine13normalization19ln_bwd_tuned_kernelINS0_13Kernel_traitsI13__nv_bfloat16fS3_fjLj49152ELj8ELj1ELj8ELj16ENS0_18Kernel_traits_baseILj49152ES3_fS3_fjLj256EEEEEEEvNS0_20BackwardKernelParamsE,"a",@progbits
	.sectionflags	@""
	.align	4
.nv.constant0._ZN18transformer_engine13normalization19ln_bwd_tuned_kernelINS0_13Kernel_traitsI13__nv_bfloat16fS3_fjLj49152ELj8ELj1ELj8ELj16ENS0_18Kernel_traits_baseILj49152ES3_fS3_fjLj256EEEEEEEvNS0_20BackwardKernelParamsE:
	.zero		656


//--------------------- .nv.constant0._ZN18transformer_engine13normalization28ln_bwd_finalize_tuned_kernelINS0_22Kernel_traits_finalizeILj49152E13__nv_bfloat16S3_S3_fjLj1024ELj4ENS0_18Kernel_traits_baseILj49152ES3_S3_S3_fjLj1024EEEEEEEvNS0_20BackwardKernelParamsE --------------------------
	.section	.nv.constant0._ZN18transformer_engine13normalization28ln_bwd_finalize_tuned_kernelINS0_22Kernel_traits_finalizeILj49152E13__nv_bfloat16S3_S3_fjLj1024ELj4ENS0_18Kernel_traits_baseILj49152ES3_S3_S3_fjLj1024EEEEEEEvNS0_20BackwardKernelParamsE,"a",@progbits
	.sectionflags	@""
	.align	4
.nv.constant0._ZN18transformer_engine13normalization28ln_bwd_finalize_tuned_kernelINS0_22Kernel_traits_finalizeILj49152E13__nv_bfloat16S3_S3_fjLj1024ELj4ENS0_18Kernel_traits_baseILj49152ES3_S3_S3_fjLj1024EEEEEEEvNS0_20BackwardKernelParamsE:
	.zero		656


//--------------------- .nv.constant0._ZN18transformer_engine13normalization19ln_bwd_tuned_kernelINS0_13Kernel_traitsI13__nv_bfloat16S3_S3_fjLj49152ELj8ELj1ELj8ELj16ENS0_18Kernel_traits_baseILj49152ES3_S3_S3_fjLj256EEEEEEEvNS0_20BackwardKernelParamsE --------------------------
	.section	.nv.constant0._ZN18transformer_engine13normalization19ln_bwd_tuned_kernelINS0_13Kernel_traitsI13__nv_bfloat16S3_S3_fjLj49152ELj8ELj1ELj8ELj16ENS0_18Kernel_traits_baseILj49152ES3_S3_S3_fjLj256EEEEEEEvNS0_20BackwardKernelParamsE,"a",@progbits
	.sectionflags	@""
	.align	4
.nv.constant0._ZN18transformer_engine13normalization19ln_bwd_tuned_kernelINS0_13Kernel_traitsI13__nv_bfloat16S3_S3_fjLj49152ELj8ELj1ELj8ELj16ENS0_18Kernel_traits_baseILj49152ES3_S3_S3_fjLj256EEEEEEEvNS0_20BackwardKernelParamsE:
	.zero		656


//--------------------- .nv.constant0._ZN18transformer_engine13normalization28ln_bwd_finalize_tuned_kernelINS0_22Kernel_traits_finalizeILj49152E6__halffS3_fjLj1024ELj4ENS0_18Kernel_traits_baseILj49152ES3_fS3_fjLj1024EEEEEEEvNS0_20BackwardKernelParamsE --------------------------
	.section	.nv.constant0._ZN18transformer_engine13normalization28ln_bwd_finalize_tuned_kernelINS0_22Kernel_traits_finalizeILj49152E6__halffS3_fjLj1024ELj4ENS0_18Kernel_traits_baseILj49152ES3_fS3_fjLj1024EEEEEEEvNS0_20BackwardKernelParamsE,"a",@progbits
	.sectionflags	@""
	.align	4
.nv.constant0._ZN18transformer_engine13normalization28ln_bwd_finalize_tuned_kernelINS0_22Kernel_traits_finalizeILj49152E6__halffS3_fjLj1024ELj4ENS0_18Kernel_traits_baseILj49152ES3_fS3_fjLj1024EEEEEEEvNS0_20BackwardKernelParamsE:
	.zero		656


//--------------------- .nv.constant0._ZN18transformer_engine13normalization19ln_bwd_tuned_kernelINS0_13Kernel_traitsI6__halffS3_fjLj49152ELj8ELj1ELj8ELj16ENS0_18Kernel_traits_baseILj49152ES3_fS3_fjLj256EEEEEEEvNS0_20BackwardKernelParamsE --------------------------
	.section	.nv.constant0._ZN18transformer_engine13normalization19ln_bwd_tuned_kernelINS0_13Kernel_traitsI6__halffS3_fjLj49152ELj8ELj1ELj8ELj16ENS0_18Kernel_traits_baseILj49152ES3_fS3_fjLj256EEEEEEEvNS0_20BackwardKernelParamsE,"a",@progbits
	.sectionflags	@""
	.align	4
.nv.constant0._ZN18transformer_engine13normalization19ln_bwd_tuned_kernelINS0_13Kernel_traitsI6__halffS3_fjLj49152ELj8ELj1ELj8ELj16ENS0_18Kernel_traits_baseILj49152ES3_fS3_fjLj256EEEEEEEvNS0_20BackwardKernelParamsE:
	.zero		656


//--------------------- .nv.constant0._ZN18transformer_engine13normalization28ln_bwd_finalize_tuned_kernelINS0_22Kernel_traits_finalizeILj49152E6__halfS3_S3_fjLj1024ELj4ENS0_18Kernel_traits_baseILj49152ES3_S3_S3_fjLj1024EEEEEEEvNS0_20BackwardKernelParamsE --------------------------
	.section	.nv.constant0._ZN18transformer_engine13normalization28ln_bwd_finalize_tuned_kernelINS0_22Kernel_traits_finalizeILj49152E6__halfS3_S3_fjLj1024ELj4ENS0_18Kernel_traits_baseILj49152ES3_S3_S3_fjLj1024EEEEEEEvNS0_20BackwardKernelParamsE,"a",@progbits
	.sectionflags	@""
	.align	4
.nv.constant0._ZN18transformer_engine13normalization28ln_bwd_finalize_tuned_kernelINS0_22Kernel_traits_finalizeILj49152E6__halfS3_S3_fjLj1024ELj4ENS0_18Kernel_traits_baseILj49152ES3_S3_S3_fjLj1024EEEEEEEvNS0_20BackwardKernelParamsE:
	.zero		656


//--------------------- .nv.constant0._ZN18transformer_engine13normalization19ln_bwd_tuned_kernelINS0_13Kernel_traitsI6__halfS3_S3_fjLj49152ELj8ELj1ELj8ELj16ENS0_18Kernel_traits_baseILj49152ES3_S3_S3_fjLj256EEEEEEEvNS0_20BackwardKernelParamsE --------------------------
	.section	.nv.constant0._ZN18transformer_engine13normalization19ln_bwd_tuned_kernelINS0_13Kernel_traitsI6__halfS3_S3_fjLj49152ELj8ELj1ELj8ELj16ENS0_18Kernel_traits_baseILj49152ES3_S3_S3_fjLj256EEEEEEEvNS0_20BackwardKernelParamsE,"a",@progbits
	.sectionflags	@""
	.align	4
.nv.constant0._ZN18transformer_engine13normalization19ln_bwd_tuned_kernelINS0_13Kernel_traitsI6__halfS3_S3_fjLj49152ELj8ELj1ELj8ELj16ENS0_18Kernel_traits_baseILj49152ES3_S3_S3_fjLj256EEEEEEEvNS0_20BackwardKernelParamsE:
	.zero		656


//--------------------- .nv.constant0._ZN18transformer_engine13normalization28ln_bwd_finalize_tuned_kernelINS0_22Kernel_traits_finalizeILj49152EffffjLj1024ELj4ENS0_18Kernel_traits_baseILj49152EffffjLj1024EEEEEEEvNS0_20BackwardKernelParamsE --------------------------
	.section	.nv.constant0._ZN18transformer_engine13normalization28ln_bwd_finalize_tuned_kernelINS0_22Kernel_traits_finalizeILj49152EffffjLj1024ELj4ENS0_18Kernel_traits_baseILj49152EffffjLj1024EEEEEEEvNS0_20BackwardKernelParamsE,"a",@progbits
	.sectionflags	@""
	.align	4
.nv.constant0._ZN18transformer_engine13normalization28ln_bwd_finalize_tuned_kernelINS0_22Kernel_traits_finalizeILj49152EffffjLj1024ELj4ENS0_18Kernel_traits_baseILj49152EffffjLj1024EEEEEEEvNS0_20BackwardKernelParamsE:
	.zero		656


//--------------------- .nv.constant0._ZN18transformer_engine13normalization19ln_bwd_tuned_kernelINS0_13Kernel_traitsIffffjLj49152ELj8ELj1ELj8ELj16ENS0_18Kernel_traits_baseILj49152EffffjLj256EEEEEEEvNS0_20BackwardKernelParamsE --------------------------
	.section	.nv.constant0._ZN18transformer_engine13normalization19ln_bwd_tuned_kernelINS0_13Kernel_traitsIffffjLj49152ELj8ELj1ELj8ELj16ENS0_18Kernel_traits_baseILj49152EffffjLj256EEEEEEEvNS0_20BackwardKernelParamsE,"a",@progbits
	.sectionflags	@""
	.align	4
.nv.constant0._ZN18transformer_engine13normalization19ln_bwd_tuned_kernelINS0_13Kernel_traitsIffffjLj49152ELj8ELj1ELj8ELj16ENS0_18Kernel_traits_baseILj49152EffffjLj256EEEEEEEvNS0_20BackwardKernelParamsE:
	.zero		656


//--------------------- .nv.constant0._ZN18transformer_engine13normalization28ln_bwd_finalize_tuned_kernelINS0_22Kernel_traits_finalizeILj40960E13__nv_bfloat16fS3_fjLj1024ELj4ENS0_18Kernel_traits_baseILj40960ES3_fS3_fjLj1024EEEEEEEvNS0_20BackwardKernelParamsE --------------------------
	.section	.nv.constant0._ZN18transformer_engine13normalization28ln_bwd_finalize_tuned_kernelINS0_22Kernel_traits_finalizeILj40960E13__nv_bfloat16fS3_fjLj1024ELj4ENS0_18Kernel_traits_baseILj40960ES3_fS3_fjLj1024EEEEEEEvNS0_20BackwardKernelParamsE,"a",@progbits
	.sectionflags	@""
	.align	4
.nv.constant0._ZN18transformer_engine13normalization28ln_bwd_finalize_tuned_kernelINS0_22Kernel_traits_finalizeILj40960E13__nv_bfloat16fS3_fjLj1024ELj4ENS0_18Kernel_traits_baseILj40960ES3_fS3_fjLj1024EEEEEEEvNS0_20BackwardKernelParamsE:
	.zero		656


//--------------------- .nv.constant0._ZN18transformer_engine13normalization19ln_bwd_tuned_kernelINS0_13Kernel_traitsI13__nv_bfloat16fS3_fjLj40960ELj4ELj1ELj8ELj16ENS0_18Kernel_traits_baseILj40960ES3_fS3_fjLj256EEEEEEEvNS0_20BackwardKernelParamsE --------------------------
	.section	.nv.constant0._ZN18transformer_engine13normalization19ln_bwd_tuned_kernelINS0_13Kernel_traitsI13__nv_bfloat16fS3_fjLj40960ELj4ELj1ELj8ELj16ENS0_18Kernel_traits_baseILj40960ES3_fS3_fjLj256EEEEEEEvNS0_20BackwardKernelParamsE,"a",@progbits
	.sectionflags	@""
	.align	4
.nv.constant0._ZN18transformer_engine13normalization19ln_bwd_tuned_kernelINS0_13Kernel_traitsI13__nv_bfloat16fS3_fjLj40960ELj4ELj1ELj8ELj16ENS0_18Kernel_traits_baseILj40960ES3_fS3_fjLj256EEEEEEEvNS0_20BackwardKernelParamsE:
	.zero		656


//--------------------- .nv.constant0._ZN18transformer_engine13normalization28ln_bwd_finalize_tuned_kernelINS0_22Kernel_traits_finalizeILj40960E13__nv_bfloat16S3_S3_fjLj1024ELj4ENS0_18Kernel_traits_baseILj40960ES3_S3_S3_fjLj1024EEEEEEEvNS0_20BackwardKernelParamsE --------------------------
	.section	.nv.constant0._ZN18transformer_engine13normalization28ln_bwd_finalize_tuned_kernelINS0_22Kernel_traits_finalizeILj40960E13__nv_bfloat16S3_S3_fjLj1024ELj4ENS0_18Kernel_traits_baseILj40960ES3_S3_S3_fjLj1024EEEEEEEvNS0_20BackwardKernelParamsE,"a",@progbits
	.sectionflags	@""
	.align	4
.nv.constant0._ZN18transformer_engine13normalization28ln_bwd_finalize_tuned_kernelINS0_22Kernel_traits_finalizeILj40960E13__nv_bfloat16S3_S3_fjLj1024ELj4ENS0_18Kernel_traits_baseILj40960ES3_S3_S3_fjLj1024EEEEEEEvNS0_20BackwardKernelParamsE:
	.zero		656


//--------------------- .nv.constant0._ZN18transformer_engine13normalization19ln_bwd_tuned_kernelINS0_13Kernel_traitsI13__nv_bfloat16S3_S3_fjLj40960ELj4ELj1ELj8ELj16ENS0_18Kernel_traits_baseILj40960ES3_S3_S3_fjLj256EEEEEEEvNS0_20BackwardKernelParamsE --------------------------
	.section	.nv.constant0._ZN18transformer_engine13normalization19ln_bwd_tuned_kernelINS0_13Kernel_traitsI13__nv_bfloat16S3_S3_fjLj40960ELj4ELj1ELj8ELj16ENS0_18Kernel_traits_baseILj40960ES3_S3_S3_fjLj256EEEEEEEvNS0_20BackwardKernelParamsE,"a",@progbits
	.sectionflags	@""
	.align	4
.nv.constant0._ZN18transformer_engine13normalization19ln_bwd_tuned_kernelINS0_13Kernel_traitsI13__nv_bfloat16S3_S3_fjLj40960ELj4ELj1ELj8ELj16ENS0_18Kernel_traits_baseILj40960ES3_S3_S3_fjLj256EEEEEEEvNS0_20BackwardKernelParamsE:
	.zero		656


//--------------------- .nv.constant0._ZN18transformer_engine13normalization28ln_bwd_finalize_tuned_kernelINS0_22Kernel_traits_finalizeILj40960E6__halffS3_fjLj1024ELj4ENS0_18Kernel_traits_baseILj40960ES3_fS3_fjLj1024EEEEEEEvNS0_20BackwardKernelParamsE --------------------------
	.section	.nv.constant0._ZN18transformer_engine13normalization28ln_bwd_finalize_tuned_kernelINS0_22Kernel_traits_finalizeILj40960E6__halffS3_fjLj1024ELj4ENS0_18Kernel_traits_baseILj40960ES3_fS3_fjLj1024EEEEEEEvNS0_20BackwardKernelParamsE,"a",@progbits
	.sectionflags	@""
	.align	4
.nv.constant0._ZN18transformer_engine13normalization28ln_bwd_finalize_tuned_kernelINS0_22Kernel_traits_finalizeILj40960E6__halffS3_fjLj1024ELj4ENS0_18Kernel_traits_baseILj40960ES3_fS3_fjLj1024EEEEEEEvNS0_20BackwardKernelParamsE:
	.zero		656


//--------------------- .nv.constant0._ZN18transformer_engine13normalization19ln_bwd_tuned_kernelINS0_13Kernel_traitsI6__halffS3_fjLj40960ELj4ELj1ELj8ELj16ENS0_18Kernel_traits_baseILj40960ES3_fS3_fjLj256EEEEEEEvNS0_20BackwardKernelParamsE --------------------------
	.section	.nv.constant0._ZN18transformer_engine13normalization19ln_bwd_tuned_kernelINS0_13Kernel_traitsI6__halffS3_fjLj40960ELj4ELj1ELj8ELj16ENS0_18Kernel_traits_baseILj40960ES3_fS3_fjLj256EEEEEEEvNS0_20BackwardKernelParamsE,"a",@progbits
	.sectionflags	@""
	.align	4
.nv.constant0._ZN18transformer_engine13normalization19ln_bwd_tuned_kernelINS0_13Kernel_traitsI6__halffS3_fjLj40960ELj4ELj1ELj8ELj16ENS0_18Kernel_traits_baseILj40960ES3_fS3_fjLj256EEEEEEEvNS0_20BackwardKernelParamsE:
	.zero		656


//--------------------- .nv.constant0._ZN18transformer_engine13normalization28ln_bwd_finalize_tuned_kernelINS0_22Kernel_traits_finalizeILj40960E6__halfS3_S3_fjLj1024ELj4ENS0_18Kernel_traits_baseILj40960ES3_S3_S3_fjLj1024EEEEEEEvNS0_20BackwardKernelParamsE --------------------------
	.section	.nv.constant0._ZN18transformer_engine13normalization28ln_bwd_finalize_tuned_kernelINS0_22Kernel_traits_finalizeILj40960E6__halfS3_S3_fjLj1024ELj4ENS0_18Kernel_traits_baseILj40960ES3_S3_S3_fjLj1024EEEEEEEvNS0_20BackwardKernelParamsE,"a",@progbits
	.sectionflags	@""
	.align	4
.nv.constant0._ZN18transformer_engine13normalization28ln_bwd_finalize_tuned_kernelINS0_22Kernel_traits_finalizeILj40960E6__halfS3_S3_fjLj1024ELj4ENS0_18Kernel_traits_baseILj40960ES3_S3_S3_fjLj1024EEEEEEEvNS0_20BackwardKernelParamsE:
	.zero		656


//--------------------- .nv.constant0._ZN18transformer_engine13normalization19ln_bwd_tuned_kernelINS0_13Kernel_traitsI6__halfS3_S3_fjLj40960ELj4ELj1ELj8ELj16ENS0_18Kernel_traits_baseILj40960ES3_S3_S3_fjLj256EEEEEEEvNS0_20BackwardKernelParamsE --------------------------
	.section	.nv.constant0._ZN18transformer_engine13normalization19ln_bwd_tuned_kernelINS0_13Kernel_traitsI6__halfS3_S3_fjLj40960ELj4ELj1ELj8ELj16ENS0_18Kernel_traits_baseILj40960ES3_S3_S3_fjLj256EEEEEEEvNS0_20BackwardKernelParamsE,"a",@progbits
	.sectionflags	@""
	.align	4
.nv.constant0._ZN18transformer_engine13normalization19ln_bwd_tuned_kernelINS0_13Kernel_traitsI6__halfS3_S3_fjLj40960ELj4ELj1ELj8ELj16ENS0_18Kernel_traits_baseILj40960ES3_S3_S3_fjLj256EEEEEEEvNS0_20BackwardKernelParamsE:
	.zero		656


//--------------------- .nv.constant0._ZN18transformer_engine13normalization28ln_bwd_finalize_tuned_kernelINS0_22Kernel_traits_finalizeILj40960EffffjLj1024ELj4ENS0_18Kernel_traits_baseILj40960EffffjLj1024EEEEEEEvNS0_20BackwardKernelParamsE --------------------------
	.section	.nv.constant0._ZN18transformer_engine13normalization28ln_bwd_finalize_tuned_kernelINS0_22Kernel_traits_finalizeILj40960EffffjLj1024ELj4ENS0_18Kernel_traits_baseILj40960EffffjLj1024EEEEEEEvNS0_20BackwardKernelParamsE,"a",@progbits
	.sectionflags	@""
	.align	4
.nv.constant0._ZN18transformer_engine13normalization28ln_bwd_finalize_tuned_kernelINS0_22Kernel_traits_finalizeILj40960EffffjLj1024ELj4ENS0_18Kernel_traits_baseILj40960EffffjLj1024EEEEEEEvNS0_20BackwardKernelParamsE:
	.zero		656


//--------------------- .nv.constant0._ZN18transformer_engine13normalization19ln_bwd_tuned_kernelINS0_13Kernel_traitsIffffjLj40960ELj4ELj1ELj8ELj16ENS0_18Kernel_traits_baseILj40960EffffjLj256EEEEEEEvNS0_20BackwardKernelParamsE --------------------------
	.section	.nv.constant0._ZN18transformer_engine13normalization19ln_bwd_tuned_kernelINS0_13Kernel_traitsIffffjLj40960ELj4ELj1ELj8ELj16ENS0_18Kernel_traits_baseILj40960EffffjLj256EEEEEEEvNS0_20BackwardKernelParamsE,"a",@progbits
	.sectionflags	@""
	.align	4
.nv.constant0._ZN18transformer_engine13normalization19ln_bwd_tuned_kernelINS0_13Kernel_traitsIffffjLj40960ELj4ELj1ELj8ELj16ENS0_18Kernel_traits_baseILj40960EffffjLj256EEEEEEEvNS0_20BackwardKernelParamsE:
	.zero		656


//--------------------- .nv.constant0._ZN18transformer_engine13normalization28ln_bwd_finalize_tuned_kernelINS0_22Kernel_traits_finalizeILj32768E13__nv_bfloat16fS3_fjLj1024ELj4ENS0_18Kernel_traits_baseILj32768ES3_fS3_fjLj1024EEEEEEEvNS0_20BackwardKernelParamsE --------------------------
	.section	.nv.constant0._ZN18transformer_engine13normalization28ln_bwd_finalize_tuned_kernelINS0_22Kernel_traits_finalizeILj32768E13__nv_bfloat16fS3_fjLj1024ELj4ENS0_18Kernel_traits_baseILj32768ES3_fS3_fjLj1024EEEEEEEvNS0_20BackwardKernelParamsE,"a",@progbits
	.sectionflags	@""
	.align	4
.nv.constant0._ZN18transformer_engine13normalization28ln_bwd_finalize_tuned_kernelINS0_22Kernel_traits_finalizeILj32768E13__nv_bfloat16fS3_fjLj1024ELj4ENS0_18Kernel_traits_baseILj32768ES3_fS3_fjLj1024EEEEEEEvNS0_20BackwardKernelParamsE:
	.zero		656


//--------------------- .nv.constant0._ZN18transformer_engine13normalization19ln_bwd_tuned_kernelINS0_13Kernel_traitsI13__nv_bfloat16fS3_fjLj32768ELj4ELj1ELj8ELj16ENS0_18Kernel_traits_baseILj32768ES3_fS3_fjLj256EEEEEEEvNS0_20BackwardKernelParamsE --------------------------
	.section	.nv.constant0._ZN18transformer_engine13normalization19ln_bwd_tuned_kernelINS0_13Kernel_traitsI13__nv_bfloat16fS3_fjLj32768ELj4ELj1ELj8ELj16ENS0_18Kernel_traits_baseILj32768ES3_fS3_fjLj256EEEEEEEvNS0_20BackwardKernelParamsE,"a",@progbits
	.sectionflags	@""
	.align	4
.nv.constant0._ZN18transformer_engine13normalization19ln_bwd_tuned_kernelINS0_13Kernel_traitsI13__nv_bfloat16fS3_fjLj32768ELj4ELj1ELj8ELj16ENS0_18Kernel_traits_baseILj32768ES3_fS3_fjLj256EEEEEEEvNS0_20BackwardKernelParamsE:
	.zero		656


//--------------------- .nv.constant0._ZN18transformer_engine13normalization28ln_bwd_finalize_tuned_kernelINS0_22Kernel_traits_finalizeILj32768E13__nv_bfloat16S3_S3_fjLj1024ELj4ENS0_18Kernel_traits_baseILj32768ES3_S3_S3_fjLj1024EEEEEEEvNS0_20BackwardKernelParamsE --------------------------
	.section	.nv.constant0._ZN18transformer_engine13normalization28ln_bwd_finalize_tuned_kernelINS0_22Kernel_traits_finalizeILj32768E13__nv_bfloat16S3_S3_fjLj1024ELj4ENS0_18Kernel_traits_baseILj32768ES3_S3_S3_fjLj1024EEEEEEEvNS0_20BackwardKernelParamsE,"a",@progbits
	.sectionflags	@""
	.align	4
.nv.constant0._ZN18transformer_engine13normalization28ln_bwd_finalize_tuned_kernelINS0_22Kernel_traits_finalizeILj32768E13__nv_bfloat16S3_S3_fjLj1024ELj4ENS0_18Kernel_traits_baseILj32768ES3_S3_S3_fjLj1024EEEEEEEvNS0_20BackwardKernelParamsE:
	.zero		656


//--------------------- .nv.constant0._ZN18transformer_engine13normalization19ln_bwd_tuned_kernelINS0_13Kernel_traitsI13__nv_bfloat16S3_S3_fjLj32768ELj4ELj1ELj8ELj16ENS0_18Kernel_traits_baseILj32768ES3_S3_S3_fjLj256EEEEEEEvNS0_20BackwardKernelParamsE --------------------------
	.section	.nv.constant0._ZN18transformer_engine13normalization19ln_bwd_tuned_kernelINS0_13Kernel_traitsI13__nv_bfloat16S3_S3_fjLj32768ELj4ELj1ELj8ELj16ENS0_18Kernel_traits_baseILj32768ES3_S3_S3_fjLj256EEEEEEEvNS0_20BackwardKernelParamsE,"a",@progbits
	.sectionflags	@""
	.align	4
.nv.constant0._ZN18transformer_engine13normalization19ln_bwd_tuned_kernelINS0_13Kernel_traitsI13__nv_bfloat16S3_S3_fjLj32768ELj4ELj1ELj8ELj16ENS0_18Kernel_traits_baseILj32768ES3_S3_S3_fjLj256EEEEEEEvNS0_20BackwardKernelParamsE:
	.zero		656


//--------------------- .nv.constant0._ZN18transformer_engine13normalization28ln_bwd_finalize_tuned_kernelINS0_22Kernel_traits_finalizeILj32768E6__halffS3_fjLj1024ELj4ENS0_18Kernel_traits_baseILj32768ES3_fS3_fjLj1024EEEEEEEvNS0_20BackwardKernelParamsE --------------------------
	.section	.nv.constant0._ZN18transformer_engine13normalization28ln_bwd_finalize_tuned_kernelINS0_22Kernel_traits_finalizeILj32768E6__halffS3_fjLj1024ELj4ENS0_18Kernel_traits_baseILj32768ES3_fS3_fjLj1024EEEEEEEvNS0_20BackwardKernelParamsE,"a",@progbits
	.sectionflags	@""
	.align	4
.nv.constant0._ZN18transformer_engine13normalization28ln_bwd_finalize_tuned_kernelINS0_22Kernel_traits_finalizeILj32768E6__halffS3_fjLj1024ELj4ENS0_18Kernel_traits_baseILj32768ES3_fS3_fjLj1024EEEEEEEvNS0_20BackwardKernelParamsE:
	.zero		656


//--------------------- .nv.constant0._ZN18transformer_engine13normalization19ln_bwd_tuned_kernelINS0_13Kernel_traitsI6__halffS3_fjLj32768ELj4ELj1ELj8ELj16ENS0_18Kernel_traits_baseILj32768ES3_fS3_fjLj256EEEEEEEvNS0_20BackwardKernelParamsE --------------------------
	.section	.nv.constant0._ZN18transformer_engine13normalization19ln_bwd_tuned_kernelINS0_13Kernel_traitsI6__halffS3_fjLj32768ELj4ELj1ELj8ELj16ENS0_18Kernel_traits_baseILj32768ES3_fS3_fjLj256EEEEEEEvNS0_20BackwardKernelParamsE,"a",@progbits
	.sectionflags	@""
	.align	4
.nv.constant0._ZN18transformer_engine13normalization19ln_bwd_tuned_kernelINS0_13Kernel_traitsI6__halffS3_fjLj32768ELj4ELj1ELj8ELj16ENS0_18Kernel_traits_baseILj32768ES3_fS3_fjLj256EEEEEEEvNS0_20BackwardKernelParamsE:
	.zero		656


//--------------------- .nv.constant0._ZN18transformer_engine13normalization28ln_bwd_finalize_tuned_kernelINS0_22Kernel_traits_finalizeILj32768E6__halfS3_S3_fjLj1024ELj4ENS0_18Kernel_traits_baseILj32768ES3_S3_S3_fjLj1024EEEEEEEvNS0_20BackwardKernelParamsE --------------------------
	.section	.nv.constant0._ZN18transformer_engine13normalization28ln_bwd_finalize_tuned_kernelINS0_22Kernel_traits_finalizeILj32768E6__halfS3_S3_fjLj1024ELj4ENS0_18Kernel_traits_baseILj32768ES3_S3_S3_fjLj1024EEEEEEEvNS0_20BackwardKernelParamsE,"a",@progbits
	.sectionflags	@""
	.align	4
.nv.constant0._ZN18transformer_engine13normalization28ln_bwd_finalize_tuned_kernelINS0_22Kernel_traits_finalizeILj32768E6__halfS3_S3_fjLj1024ELj4ENS0_18Kernel_traits_baseILj32768ES3_S3_S3_fjLj1024EEEEEEEvNS0_20BackwardKernelParamsE:
	.zero		656


//--------------------- .nv.constant0._ZN18transformer_engine13normalization19ln_bwd_tuned_kernelINS0_13Kernel_traitsI6__halfS3_S3_fjLj32768ELj4ELj1ELj8ELj16ENS0_18Kernel_traits_baseILj32768ES3_S3_S3_fjLj256EEEEEEEvNS0_20BackwardKernelParamsE --------------------------
	.section	.nv.constant0._ZN18transformer_engine13normalization19ln_bwd_tuned_kernelINS0_13Kernel_traitsI6__halfS3_S3_fjLj32768ELj4ELj1ELj8ELj16ENS0_18Kernel_traits_baseILj32768ES3_S3_S3_fjLj256EEEEEEEvNS0_20BackwardKernelParamsE,"a",@progbits
	.sectionflags	@""
	.align	4
.nv.constant0._ZN18transformer_engine13normalization19ln_bwd_tuned_kernelINS0_13Kernel_traitsI6__halfS3_S3_fjLj32768ELj4ELj1ELj8ELj16ENS0_18Kernel_traits_baseILj32768ES3_S3_S3_fjLj256EEEEEEEvNS0_20BackwardKernelParamsE:
	.zero		656


//--------------------- .nv.constant0._ZN18transformer_engine13normalization28ln_bwd_finalize_tuned_kernelINS0_22Kernel_traits_finalizeILj32768EffffjLj1024ELj4ENS0_18Kernel_traits_baseILj32768EffffjLj1024EEEEEEEvNS0_20BackwardKernelParamsE --------------------------
	.section	.nv.constant0._ZN18transformer_engine13normalization28ln_bwd_finalize_tuned_kernelINS0_22Kernel_traits_finalizeILj32768EffffjLj1024ELj4ENS0_18Kernel_traits_baseILj32768EffffjLj1024EEEEEEEvNS0_20BackwardKernelParamsE,"a",@progbits
	.sectionflags	@""
	.align	4
.nv.constant0._ZN18transformer_engine13normalization28ln_bwd_finalize_tuned_kernelINS0_22Kernel_traits_finalizeILj32768EffffjLj1024ELj4ENS0_18Kernel_traits_baseILj32768EffffjLj1024EEEEEEEvNS0_20BackwardKernelParamsE:
	.zero		656


//--------------------- .nv.constant0._ZN18transformer_engine13normalization19ln_bwd_tuned_kernelINS0_13Kernel_traitsIffffjLj32768ELj4ELj1ELj8ELj16ENS0_18Kernel_traits_baseILj32768EffffjLj256EEEEEEEvNS0_20BackwardKernelParamsE --------------------------
	.section	.nv.constant0._ZN18transformer_engine13normalization19ln_bwd_tuned_kernelINS0_13Kernel_traitsIffffjLj32768ELj4ELj1ELj8ELj16ENS0_18Kernel_traits_baseILj32768EffffjLj256EEEEEEEvNS0_20BackwardKernelParamsE,"a",@progbits
	.sectionflags	@""
	.align	4
.nv.constant0._ZN18transformer_engine13normalization19ln_bwd_tuned_kernelINS0_13Kernel_traitsIffffjLj32768ELj4ELj1ELj8ELj16ENS0_18Kernel_traits_baseILj32768EffffjLj256EEEEEEEvNS0_20BackwardKernelParamsE:
	.zero		656


//--------------------- .nv.constant0._ZN18transformer_engine13normalization28ln_bwd_finalize_tuned_kernelINS0_22Kernel_traits_finalizeILj30720E13__nv_bfloat16fS3_fjLj1024ELj4ENS0_18Kernel_traits_baseILj30720ES3_fS3_fjLj1024EEEEEEEvNS0_20BackwardKernelParamsE --------------------------
	.section	.nv.constant0._ZN18transformer_engine13normalization28ln_bwd_finalize_tuned_kernelINS0_22Kernel_traits_finalizeILj30720E13__nv_bfloat16fS3_fjLj1024ELj4ENS0_18Kernel_traits_baseILj30720ES3_fS3_fjLj1024EEEEEEEvNS0_20BackwardKernelParamsE,"a",@progbits
	.sectionflags	@""
	.align	4
.nv.constant0._ZN18transformer_engine13normalization28ln_bwd_finalize_tuned_kernelINS0_22Kernel_traits_finalizeILj30720E13__nv_bfloat16fS3_fjLj1024ELj4ENS0_18Kernel_traits_baseILj30720ES3_fS3_fjLj1024EEEEEEEvNS0_20BackwardKernelParamsE:
	.zero		656


//--------------------- .nv.constant0._ZN18transformer_engine13normalization19ln_bwd_tuned_kernelINS0_13Kernel_traitsI13__nv_bfloat16fS3_fjLj30720ELj4ELj1ELj8ELj8ENS0_18Kernel_traits_baseILj30720ES3_fS3_fjLj256EEEEEEEvNS0_20BackwardKernelParamsE --------------------------
	.section	.nv.constant0._ZN18transformer_engine13normalization19ln_bwd_tuned_kernelINS0_13Kernel_traitsI13__nv_bfloat16fS3_fjLj30720ELj4ELj1ELj8ELj8ENS0_18Kernel_traits_baseILj30720ES3_fS3_fjLj256EEEEEEEvNS0_20BackwardKernelParamsE,"a",@progbits
	.sectionflags	@""
	.align	4
.nv.constant0._ZN18transformer_engine13normalization19ln_bwd_tuned_kernelINS0_13Kernel_traitsI13__nv_bfloat16fS3_fjLj30720ELj4ELj1ELj8ELj8ENS0_18Kernel_traits_baseILj30720ES3_fS3_fjLj256EEEEEEEvNS0_20BackwardKernelParamsE:
	.zero		656


//--------------------- .nv.constant0._ZN18transformer_engine13normalization28ln_bwd_finalize_tuned_kernelINS0_22Kernel_traits_finalizeILj30720E13__nv_bfloat16S3_S3_fjLj1024ELj4ENS0_18Kernel_traits_baseILj30720ES3_S3_S3_fjLj1024EEEEEEEvNS0_20BackwardKernelParamsE --------------------------
	.section	.nv.constant0._ZN18transformer_engine13normalization28ln_bwd_finalize_tuned_kernelINS0_22Kernel_traits_finalizeILj30720E13__nv_bfloat16S3_S3_fjLj1024ELj4ENS0_18Kernel_traits_baseILj30720ES3_S3_S3_fjLj1024EEEEEEEvNS0_20BackwardKernelParamsE,"a",@progbits
	.sectionflags	@""
	.align	4
.nv.constant0._ZN18transformer_engine13normalization28ln_bwd_finalize_tuned_kernelINS0_22Kernel_traits_finalizeILj30720E13__nv_bfloat16S3_S3_fjLj1024ELj4ENS0_18Kernel_traits_baseILj30720ES3_S3_S3_fjLj1024EEEEEEEvNS0_20BackwardKernelParamsE:
	.zero		656


//--------------------- .nv.constant0._ZN18transformer_engine13normalization19ln_bwd_tuned_kernelINS0_13Kernel_traitsI13__nv_bfloat16S3_S3_fjLj30720ELj4ELj1ELj8ELj4ENS0_18Kernel_traits_baseILj30720ES3_S3_S3_fjLj256EEEEEEEvNS0_20BackwardKernelParamsE --------------------------
	.section	.nv.constant0._ZN18transformer_engine13normalization19ln_bwd_tuned_kernelINS0_13Kernel_traitsI13__nv_bfloat16S3_S3_fjLj30720ELj4ELj1ELj8ELj4ENS0_18Kernel_traits_baseILj30720ES3_S3_S3_fjLj256EEEEEEEvNS0_20BackwardKernelParamsE,"a",@progbits
	.sectionflags	@""
	.align	4
.nv.constant0._ZN18transformer_engine13normalization19ln_bwd_tuned_kernelINS0_13Kernel_traitsI13__nv_bfloat16S3_S3_fjLj30720ELj4ELj1ELj8ELj4ENS0_18Kernel_traits_baseILj30720ES3_S3_S3_fjLj256EEEEEEEvNS0_20BackwardKernelParamsE:
	.zero		656


//--------------------- .nv.constant0._ZN18transformer_engine13normalization28ln_bwd_finalize_tuned_kernelINS0_22Kernel_traits_finalizeILj30720E6__halffS3_fjLj1024ELj4ENS0_18Kernel_traits_baseILj30720ES3_fS3_fjLj1024EEEEEEEvNS0_20BackwardKernelParamsE --------------------------
	.section	.nv.constant0._ZN18transformer_engine13normalization28ln_bwd_finalize_tuned_kernelINS0_22Kernel_traits_finalizeILj30720E6__halffS3_fjLj1024ELj4ENS0_18Kernel_traits_baseILj30720ES3_fS3_fjLj1024EEEEEEEvNS0_20BackwardKernelParamsE,"a",@progbits
	.sectionflags	@""
	.align	4
.nv.constant0._ZN18transformer_engine13normalization28ln_bwd_finalize_tuned_kernelINS0_22Kernel_traits_finalizeILj30720E6__halffS3_fjLj1024ELj4ENS0_18Kernel_traits_baseILj30720ES3_fS3_fjLj1024EEEEEEEvNS0_20BackwardKernelParamsE:
	.zero		656


//--------------------- .nv.constant0._ZN18transformer_engine13normalization19ln_bwd_tuned_kernelINS0_13Kernel_traitsI6__halffS3_fjLj30720ELj4ELj1ELj8ELj8ENS0_18Kernel_traits_baseILj30720ES3_fS3_fjLj256EEEEEEEvNS0_20BackwardKernelParamsE --------------------------
	.section	.nv.constant0._ZN18transformer_engine13normalization19ln_bwd_tuned_kernelINS0_13Kernel_traitsI6__halffS3_fjLj30720ELj4ELj1ELj8ELj8ENS0_18Kernel_traits_baseILj30720ES3_fS3_fjLj256EEEEEEEvNS0_20BackwardKernelParamsE,"a",@progbits
	.sectionflags	@""
	.align	4
.nv.constant0._ZN18transformer_engine13normalization19ln_bwd_tuned_kernelINS0_13Kernel_traitsI6__halffS3_fjLj30720ELj4ELj1ELj8ELj8ENS0_18Kernel_traits_baseILj30720ES3_fS3_fjLj256EEEEEEEvNS0_20BackwardKernelParamsE:
	.zero		656


//--------------------- .nv.constant0._ZN18transformer_engine13normalization28ln_bwd_finalize_tuned_kernelINS0_22Kernel_traits_finalizeILj30720E6__halfS3_S3_fjLj1024ELj4ENS0_18Kernel_traits_baseILj30720ES3_S3_S3_fjLj1024EEEEEEEvNS0_20BackwardKernelParamsE --------------------------
	.section	.nv.constant0._ZN18transformer_engine13normalization28ln_bwd_finalize_tuned_kernelINS0_22Kernel_traits_finalizeILj30720E6__halfS3_S3_fjLj1024ELj4ENS0_18Kernel_traits_baseILj30720ES3_S3_S3_fjLj1024EEEEEEEvNS0_20BackwardKernelParamsE,"a",@progbits
	.sectionflags	@""
	.align	4
.nv.constant0._ZN18transformer_engine13normalization28ln_bwd_finalize_tuned_kernelINS0_22Kernel_traits_finalizeILj30720E6__halfS3_S3_fjLj1024ELj4ENS0_18Kernel_traits_baseILj30720ES3_S3_S3_fjLj1024EEEEEEEvNS0_20BackwardKernelParamsE:
	.zero		656


//--------------------- .nv.constant0._ZN18transformer_engine13normalization19ln_bwd_tuned_kernelINS0_13Kernel_traitsI6__halfS3_S3_fjLj30720ELj4ELj1ELj8ELj4ENS0_18Kernel_traits_baseILj30720ES3_S3_S3_fjLj256EEEEEEEvNS0_20BackwardKernelParamsE --------------------------
	.section	.nv.constant0._ZN18transformer_engine13normalization19ln_bwd_tuned_kernelINS0_13Kernel_traitsI6__halfS3_S3_fjLj30720ELj4ELj1ELj8ELj4ENS0_18Kernel_traits_baseILj30720ES3_S3_S3_fjLj256EEEEEEEvNS0_20BackwardKernelParamsE,"a",@progbits
	.sectionflags	@""
	.align	4
.nv.constant0._ZN18transformer_engine13normalization19ln_bwd_tuned_kernelINS0_13Kernel_traitsI6__halfS3_S3_fjLj30720ELj4ELj1ELj8ELj4ENS0_18Kernel_traits_baseILj30720ES3_S3_S3_fjLj256EEEEEEEvNS0_20BackwardKernelParamsE:
	.zero		656


//--------------------- .nv.constant0._ZN18transformer_engine13normalization28ln_bwd_finalize_tuned_kernelINS0_22Kernel_traits_finalizeILj30720EffffjLj1024ELj4ENS0_18Kernel_traits_baseILj30720EffffjLj1024EEEEEEEvNS0_20BackwardKernelParamsE --------------------------
	.section	.nv.constant0._ZN18transformer_engine13normalization28ln_bwd_finalize_tuned_kernelINS0_22Kernel_traits_finalizeILj30720EffffjLj1024ELj4ENS0_18Kernel_traits_baseILj30720EffffjLj1024EEEEEEEvNS0_20BackwardKernelParamsE,"a",@progbits
	.sectionflags	@""
	.align	4
.nv.constant0._ZN18transformer_engine13normalization28ln_bwd_finalize_tuned_kernelINS0_22Kernel_traits_finalizeILj30720EffffjLj1024ELj4ENS0_18Kernel_traits_baseILj30720EffffjLj1024EEEEEEEvNS0_20BackwardKernelParamsE:
	.zero		656


//--------------------- .nv.constant0._ZN18transformer_engine13normalization19ln_bwd_tuned_kernelINS0_13Kernel_traitsIffffjLj30720ELj4ELj1ELj8ELj8ENS0_18Kernel_traits_baseILj30720EffffjLj256EEEEEEEvNS0_20BackwardKernelParamsE --------------------------
	.section	.nv.constant0._ZN18transformer_engine13normalization19ln_bwd_tuned_kernelINS0_13Kernel_traitsIffffjLj30720ELj4ELj1ELj8ELj8ENS0_18Kernel_traits_baseILj30720EffffjLj256EEEEEEEvNS0_20BackwardKernelParamsE,"a",@progbits
	.sectionflags	@""
	.align	4
.nv.constant0._ZN18transformer_engine13normalization19ln_bwd_tuned_kernelINS0_13Kernel_traitsIffffjLj30720ELj4ELj1ELj8ELj8ENS0_18Kernel_traits_baseILj30720EffffjLj256EEEEEEEvNS0_20BackwardKernelParamsE:
	.zero		656


//--------------------- .nv.constant0._ZN18transformer_engine13normalization28ln_bwd_finalize_tuned_kernelINS0_22Kernel_traits_finalizeILj25600E13__nv_bfloat16fS3_fjLj1024ELj4ENS0_18Kernel_traits_baseILj25600ES3_fS3_fjLj1024EEEEEEEvNS0_20BackwardKernelParamsE --------------------------
	.section	.nv.constant0._ZN18transformer_engine13normalization28ln_bwd_finalize_tuned_kernelINS0_22Kernel_traits_finalizeILj25600E13__nv_bfloat16fS3_fjLj1024ELj4ENS0_18Kernel_traits_baseILj25600ES3_fS3_fjLj1024EEEEEEEvNS0_20BackwardKernelParamsE,"a",@progbits
	.sectionflags	@""
	.align	4
.nv.constant0._ZN18transformer_engine13normalization28ln_bwd_finalize_tuned_kernelINS0_22Kernel_traits_finalizeILj25600E13__nv_bfloat16fS3_fjLj1024ELj4ENS0_18Kernel_traits_baseILj25600ES3_fS3_fjLj1024EEEEEEEvNS0_20BackwardKernelParamsE:
	.zero		656


//--------------------- .nv.constant0._ZN18transformer_engine13normalization19ln_bwd_tuned_kernelINS0_13Kernel_traitsI13__nv_bfloat16fS3_fjLj25600ELj5ELj1ELj4ELj16ENS0_18Kernel_traits_baseILj25600ES3_fS3_fjLj128EEEEEEEvNS0_20BackwardKernelParamsE --------------------------
	.section	.nv.constant0._ZN18transformer_engine13normalization19ln_bwd_tuned_kernelINS0_13Kernel_traitsI13__nv_bfloat16fS3_fjLj25600ELj5ELj1ELj4ELj16ENS0_18Kernel_traits_baseILj25600ES3_fS3_fjLj128EEEEEEEvNS0_20BackwardKernelParamsE,"a",@progbits
	.sectionflags	@""
	.align	4
.nv.constant0._ZN18transformer_engine13normalization19ln_bwd_tuned_kernelINS0_13Kernel_traitsI13__nv_bfloat16fS3_fjLj25600ELj5ELj1ELj4ELj16ENS0_18Kernel_traits_baseILj25600ES3_fS3_fjLj128EEEEEEEvNS0_20BackwardKernelParamsE:
	.zero		656


//--------------------- .nv.constant0._ZN18transformer_engine13normalization28ln_bwd_finalize_tuned_kernelINS0_22Kernel_traits_finalizeILj25600E13__nv_bfloat16S3_S3_fjLj1024ELj4ENS0_18Kernel_traits_baseILj25600ES3_S3_S3_fjLj1024EEEEEEEvNS0_20BackwardKernelParamsE --------------------------
	.section	.nv.constant0._ZN18transformer_engine13normalization28ln_bwd_finalize_tuned_kernelINS0_22Kernel_traits_finalizeILj25600E13__nv_bfloat16S3_S3_fjLj1024ELj4ENS0_18Kernel_traits_baseILj25600ES3_S3_S3_fjLj1024EEEEEEEvNS0_20BackwardKernelParamsE,"a",@progbits
	.sectionflags	@""
	.align	4
.nv.constant0._ZN18transformer_engine13normalization28ln_bwd_finalize_tuned_kernelINS0_22Kernel_traits_finalizeILj25600E13__nv_bfloat16S3_S3_fjLj1024ELj4ENS0_18Kernel_traits_baseILj25600ES3_S3_S3_fjLj1024EEEEEEEvNS0_20BackwardKernelParamsE:
	.zero		656


//--------------------- .nv.constant0._ZN18transformer_engine13normalization19ln_bwd_tuned_kernelINS0_13Kernel_traitsI13__nv_bfloat16S3_S3_fjLj25600ELj5ELj1ELj4ELj16ENS0_18Kernel_traits_baseILj25600ES3_S3_S3_fjLj128EEEEEEEvNS0_20BackwardKernelParamsE --------------------------
	.section	.nv.constant0._ZN18transformer_engine13normalization19ln_bwd_tuned_kernelINS0_13Kernel_traitsI13__nv_bfloat16S3_S3_fjLj25600ELj5ELj1ELj4ELj16ENS0_18Kernel_traits_baseILj25600ES3_S3_S3_fjLj128EEEEEEEvNS0_20BackwardKernelParamsE,"a",@progbits
	.sectionflags	@""
	.align	4
.nv.constant0._ZN18transformer_engine13normalization19ln_bwd_tuned_kernelINS0_13Kernel_traitsI13__nv_bfloat16S3_S3_fjLj25600ELj5ELj1ELj4ELj16ENS0_18Kernel_traits_baseILj25600ES3_S3_S3_fjLj128EEEEEEEvNS0_20BackwardKernelParamsE:
	.zero		656


//--------------------- .nv.constant0._ZN18transformer_engine13normalization28ln_bwd_finalize_tuned_kernelINS0_22Kernel_traits_finalizeILj25600E6__halffS3_fjLj1024ELj4ENS0_18Kernel_traits_baseILj25600ES3_fS3_fjLj1024EEEEEEEvNS0_20BackwardKernelParamsE --------------------------
	.section	.nv.constant0._ZN18transformer_engine13normalization28ln_bwd_finalize_tuned_kernelINS0_22Kernel_traits_finalizeILj25600E6__halffS3_fjLj1024ELj4ENS0_18Kernel_traits_baseILj25600ES3_fS3_fjLj1024EEEEEEEvNS0_20BackwardKernelParamsE,"a",@progbits
	.sectionflags	@""
	.align	4
.nv.constant0._ZN18transformer_engine13normalization28ln_bwd_finalize_tuned_kernelINS0_22Kernel_traits_finalizeILj25600E6__halffS3_fjLj1024ELj4ENS0_18Kernel_traits_baseILj25600ES3_fS3_fjLj1024EEEEEEEvNS0_20BackwardKernelParamsE:
	.zero		656


//--------------------- .nv.constant0._ZN18transformer_engine13normalization19ln_bwd_tuned_kernelINS0_13Kernel_traitsI6__halffS3_fjLj25600ELj5ELj1ELj4ELj16ENS0_18Kernel_traits_baseILj25600ES3_fS3_fjLj128EEEEEEEvNS0_20BackwardKernelParamsE --------------------------
	.section	.nv.constant0._ZN18transformer_engine13normalization19ln_bwd_tuned_kernelINS0_13Kernel_traitsI6__halffS3_fjLj25600ELj5ELj1ELj4ELj16ENS0_18Kernel_traits_baseILj25600ES3_fS3_fjLj128EEEEEEEvNS0_20BackwardKernelParamsE,"a",@progbits
	.sectionflags	@""
	.align	4
.nv.constant0._ZN18transformer_engine13normalization19ln_bwd_tuned_kernelINS0_13Kernel_traitsI6__halffS3_fjLj25600ELj5ELj1ELj4ELj16ENS0_18Kernel_traits_baseILj25600ES3_fS3_fjLj128EEEEEEEvNS0_20BackwardKernelParamsE:
	.zero		656


//--------------------- .nv.constant0._ZN18transformer_engine13normalization28ln_bwd_finalize_tuned_kernelINS0_22Kernel_traits_finalizeILj25600E6__halfS3_S3_fjLj1024ELj4ENS0_18Kernel_traits_baseILj25600ES3_S3_S3_fjLj1024EEEEEEEvNS0_20BackwardKernelParamsE --------------------------
	.section	.nv.constant0._ZN18transformer_engine13normalization28ln_bwd_finalize_tuned_kernelINS0_22Kernel_traits_finalizeILj25600E6__halfS3_S3_fjLj1024ELj4ENS0_18Kernel_traits_baseILj25600ES3_S3_S3_fjLj1024EEEEEEEvNS0_20BackwardKernelParamsE,"a",@progbits
	.sectionflags	@""
	.align	4
.nv.constant0._ZN18transformer_engine13normalization28ln_bwd_finalize_tuned_kernelINS0_22Kernel_traits_finalizeILj25600E6__halfS3_S3_fjLj1024ELj4ENS0_18Kernel_traits_baseILj25600ES3_S3_S3_fjLj1024EEEEEEEvNS0_20BackwardKernelParamsE:
	.zero		656


//--------------------- .nv.constant0._ZN18transformer_engine13normalization19ln_bwd_tuned_kernelINS0_13Kernel_traitsI6__halfS3_S3_fjLj25600ELj5ELj1ELj4ELj16ENS0_18Kernel_traits_baseILj25600ES3_S3_S3_fjLj128EEEEEEEvNS0_20BackwardKernelParamsE --------------------------
	.section	.nv.constant0._ZN18transformer_engine13normalization19ln_bwd_tuned_kernelINS0_13Kernel_traitsI6__halfS3_S3_fjLj25600ELj5ELj1ELj4ELj16ENS0_18Kernel_traits_baseILj25600ES3_S3_S3_fjLj128EEEEEEEvNS0_20BackwardKernelParamsE,"a",@progbits
	.sectionflags	@""
	.align	4
.nv.constant0._ZN18transformer_engine13normalization19ln_bwd_tuned_kernelINS0_13Kernel_traitsI6__halfS3_S3_fjLj25600ELj5ELj1ELj4ELj16ENS0_18Kernel_traits_baseILj25600ES3_S3_S3_fjLj128EEEEEEEvNS0_20BackwardKernelParamsE:
	.zero		656


//--------------------- .nv.constant0._ZN18transformer_engine13normalization28ln_bwd_finalize_tuned_kernelINS0_22Kernel_traits_finalizeILj25600EffffjLj1024ELj4ENS0_18Kernel_traits_baseILj25600EffffjLj1024EEEEEEEvNS0_20BackwardKernelParamsE --------------------------
	.section	.nv.constant0._ZN18transformer_engine13normalization28ln_bwd_finalize_tuned_kernelINS0_22Kernel_traits_finalizeILj25600EffffjLj1024ELj4ENS0_18Kernel_traits_baseILj25600EffffjLj1024EEEEEEEvNS0_20BackwardKernelParamsE,"a",@progbits
	.sectionflags	@""
	.align	4
.nv.constant0._ZN18transformer_engine13normalization28ln_bwd_finalize_tuned_kernelINS0_22Kernel_traits_finalizeILj25600EffffjLj1024ELj4ENS0_18Kernel_traits_baseILj25600EffffjLj1024EEEEEEEvNS0_20BackwardKernelParamsE:
	.zero		656


//--------------------- .nv.constant0._ZN18transformer_engine13normalization19ln_bwd_tuned_kernelINS0_13Kernel_traitsIffffjLj25600ELj5ELj1ELj4ELj16ENS0_18Kernel_traits_baseILj25600EffffjLj128EEEEEEEvNS0_20BackwardKernelParamsE --------------------------
	.section	.nv.constant0._ZN18transformer_engine13normalization19ln_bwd_tuned_kernelINS0_13Kernel_traitsIffffjLj25600ELj5ELj1ELj4ELj16ENS0_18Kernel_traits_baseILj25600EffffjLj128EEEEEEEvNS0_20BackwardKernelParamsE,"a",@progbits
	.sectionflags	@""
	.align	4
.nv.constant0._ZN18transformer_engine13normalization19ln_bwd_tuned_kernelINS0_13Kernel_traitsIffffjLj25600ELj5ELj1ELj4ELj16ENS0_18Kernel_traits_baseILj25600EffffjLj128EEEEEEEvNS0_20BackwardKernelParamsE:
	.zero		656


//--------------------- .nv.constant0._ZN18transformer_engine13normalization28ln_bwd_finalize_tuned_kernelINS0_22Kernel_traits_finalizeILj24576E13__nv_bfloat16fS3_fjLj1024ELj4ENS0_18Kernel_traits_baseILj24576ES3_fS3_fjLj1024EEEEEEEvNS0_20BackwardKernelParamsE --------------------------
	.section	.nv.constant0._ZN18transformer_engine13normalization28ln_bwd_finalize_tuned_kernelINS0_22Kernel_traits_finalizeILj24576E13__nv_bfloat16fS3_fjLj1024ELj4ENS0_18Kernel_traits_baseILj24576ES3_fS3_fjLj1024EEEEEEEvNS0_20BackwardKernelParamsE,"a",@progbits
	.sectionflags	@""
	.align	4
.nv.constant0._ZN18transformer_engine13normalization28ln_bwd_finalize_tuned_kernelINS0_22Kernel_traits_finalizeILj24576E13__nv_bfloat16fS3_fjLj1024ELj4ENS0_18Kernel_traits_baseILj24576ES3_fS3_fjLj1024EEEEEEEvNS0_20BackwardKernelParamsE:
	.zero		656


//--------------------- .nv.constant0._ZN18transformer_engine13normalization19ln_bwd_tuned_kernelINS0_13Kernel_traitsI13__nv_bfloat16fS3_fjLj24576ELj4ELj1ELj8ELj16ENS0_18Kernel_traits_baseILj24576ES3_fS3_fjLj256EEEEEEEvNS0_20BackwardKernelParamsE --------------------------
	.section	.nv.constant0._ZN18transformer_engine13normalization19ln_bwd_tuned_kernelINS0_13Kernel_traitsI13__nv_bfloat16fS3_fjLj24576ELj4ELj1ELj8ELj16ENS0_18Kernel_traits_baseILj24576ES3_fS3_fjLj256EEEEEEEvNS0_20BackwardKernelParamsE,"a",@progbits
	.sectionflags	@""
	.align	4
.nv.constant0._ZN18transformer_engine13normalization19ln_bwd_tuned_kernelINS0_13Kernel_traitsI13__nv_bfloat16fS3_fjLj24576ELj4ELj1ELj8ELj16ENS0_18Kernel_traits_baseILj24576ES3_fS3_fjLj256EEEEEEEvNS0_20BackwardKernelParamsE:
	.zero		656


//--------------------- .nv.constant0._ZN18transformer_engine13normalization28ln_bwd_finalize_tuned_kernelINS0_22Kernel_traits_finalizeILj24576E13__nv_bfloat16S3_S3_fjLj1024ELj4ENS0_18Kernel_traits_baseILj24576ES3_S3_S3_fjLj1024EEEEEEEvNS0_20BackwardKernelParamsE --------------------------
	.section	.nv.constant0._ZN18transformer_engine13normalization28ln_bwd_finalize_tuned_kernelINS0_22Kernel_traits_finalizeILj24576E13__nv_bfloat16S3_S3_fjLj1024ELj4ENS0_18Kernel_traits_baseILj24576ES3_S3_S3_fjLj1024EEEEEEEvNS0_20BackwardKernelParamsE,"a",@progbits
	.sectionflags	@""
	.align	4
.nv.constant0._ZN18transformer_engine13normalization28ln_bwd_finalize_tuned_kernelINS0_22Kernel_traits_finalizeILj24576E13__nv_bfloat16S3_S3_fjLj1024ELj4ENS0_18Kernel_traits_baseILj24576ES3_S3_S3_fjLj1024EEEEEEEvNS0_20BackwardKernelParamsE:
	.zero		656


//--------------------- .nv.constant0._ZN18transformer_engine13normalization19ln_bwd_tuned_kernelINS0_13Kernel_traitsI13__nv_bfloat16S3_S3_fjLj24576ELj4ELj1ELj8ELj16ENS0_18Kernel_traits_baseILj24576ES3_S3_S3_fjLj256EEEEEEEvNS0_20BackwardKernelParamsE --------------------------
	.section	.nv.constant0._ZN18transformer_engine13normalization19ln_bwd_tuned_kernelINS0_13Kernel_traitsI13__nv_bfloat16S3_S3_fjLj24576ELj4ELj1ELj8ELj16ENS0_18Kernel_traits_baseILj24576ES3_S3_S3_fjLj256EEEEEEEvNS0_20BackwardKernelParamsE,"a",@progbits
	.sectionflags	@""
	.align	4
.nv.constant0._ZN18transformer_engine13normalization19ln_bwd_tuned_kernelINS0_13Kernel_traitsI13__nv_bfloat16S3_S3_fjLj24576ELj4ELj1ELj8ELj16ENS0_18Kernel_traits_baseILj24576ES3_S3_S3_fjLj256EEEEEEEvNS0_20BackwardKernelParamsE:
	.zero		656


//--------------------- .nv.constant0._ZN18transformer_engine13normalization28ln_bwd_finalize_tuned_kernelINS0_22Kernel_traits_finalizeILj24576E6__halffS3_fjLj1024ELj4ENS0_18Kernel_traits_baseILj24576ES3_fS3_fjLj1024EEEEEEEvNS0_20BackwardKernelParamsE --------------------------
	.section	.nv.constant0._ZN18transformer_engine13normalization28ln_bwd_finalize_tuned_kernelINS0_22Kernel_traits_finalizeILj24576E6__halffS3_fjLj1024ELj4ENS0_18Kernel_traits_baseILj24576ES3_fS3_fjLj1024EEEEEEEvNS0_20BackwardKernelParamsE,"a",@progbits
	.sectionflags	@""
	.align	4
.nv.constant0._ZN18transformer_engine13normalization28ln_bwd_finalize_tuned_kernelINS0_22Kernel_traits_finalizeILj24576E6__halffS3_fjLj1024ELj4ENS0_18Kernel_traits_baseILj24576ES3_fS3_fjLj1024EEEEEEEvNS0_20BackwardKernelParamsE:
	.zero		656


//--------------------- .nv.constant0._ZN18transformer_engine13normalization19ln_bwd_tuned_kernelINS0_13Kernel_traitsI6__halffS3_fjLj24576ELj4ELj1ELj8ELj16ENS0_18Kernel_traits_baseILj24576ES3_fS3_fjLj256EEEEEEEvNS0_20BackwardKernelParamsE --------------------------
	.section	.nv.constant0._ZN18transformer_engine13normalization19ln_bwd_tuned_kernelINS0_13Kernel_traitsI6__halffS3_fjLj24576ELj4ELj1ELj8ELj16ENS0_18Kernel_traits_baseILj24576ES3_fS3_fjLj256EEEEEEEvNS0_20BackwardKernelParamsE,"a",@progbits
	.sectionflags	@""
	.align	4
.nv.constant0._ZN18transformer_engine13normalization19ln_bwd_tuned_kernelINS0_13Kernel_traitsI6__halffS3_fjLj24576ELj4ELj1ELj8ELj16ENS0_18Kernel_traits_baseILj24576ES3_fS3_fjLj256EEEEEEEvNS0_20BackwardKernelParamsE:
	.zero		656


//--------------------- .nv.constant0._ZN18transformer_engine13normalization28ln_bwd_finalize_tuned_kernelINS0_22Kernel_traits_finalizeILj24576E6__halfS3_S3_fjLj1024ELj4ENS0_18Kernel_traits_baseILj24576ES3_S3_S3_fjLj1024EEEEEEEvNS0_20BackwardKernelParamsE --------------------------
	.section	.nv.constant0._ZN18transformer_engine13normalization28ln_bwd_finalize_tuned_kernelINS0_22Kernel_traits_finalizeILj24576E6__halfS3_S3_fjLj1024ELj4ENS0_18Kernel_traits_baseILj24576ES3_S3_S3_fjLj1024EEEEEEEvNS0_20BackwardKernelParamsE,"a",@progbits
	.sectionflags	@""
	.align	4
.nv.constant0._ZN18transformer_engine13normalization28ln_bwd_finalize_tuned_kernelINS0_22Kernel_traits_finalizeILj24576E6__halfS3_S3_fjLj1024ELj4ENS0_18Kernel_traits_baseILj24576ES3_S3_S3_fjLj1024EEEEEEEvNS0_20BackwardKernelParamsE:
	.zero		656


//--------------------- .nv.constant0._ZN18transformer_engine13normalization19ln_bwd_tuned_kernelINS0_13Kernel_traitsI6__halfS3_S3_fjLj24576ELj4ELj1ELj8ELj16ENS0_18Kernel_traits_baseILj24576ES3_S3_S3_fjLj256EEEEEEEvNS0_20BackwardKernelParamsE --------------------------
	.section	.nv.constant0._ZN18transformer_engine13normalization19ln_bwd_tuned_kernelINS0_13Kernel_traitsI6__halfS3_S3_fjLj24576ELj4ELj1ELj8ELj16ENS0_18Kernel_traits_baseILj24576ES3_S3_S3_fjLj256EEEEEEEvNS0_20BackwardKernelParamsE,"a",@progbits
	.sectionflags	@""
	.align	4
.nv.constant0._ZN18transformer_engine13normalization19ln_bwd_tuned_kernelINS0_13Kernel_traitsI6__halfS3_S3_fjLj24576ELj4ELj1ELj8ELj16ENS0_18Kernel_traits_baseILj24576ES3_S3_S3_fjLj256EEEEEEEvNS0_20BackwardKernelParamsE:
	.zero		656


//--------------------- .nv.constant0._ZN18transformer_engine13normalization28ln_bwd_finalize_tuned_kernelINS0_22Kernel_traits_finalizeILj24576EffffjLj1024ELj4ENS0_18Kernel_traits_baseILj24576EffffjLj1024EEEEEEEvNS0_20BackwardKernelParamsE --------------------------
	.section	.nv.constant0._ZN18transformer_engine13normalization28ln_bwd_finalize_tuned_kernelINS0_22Kernel_traits_finalizeILj24576EffffjLj1024ELj4ENS0_18Kernel_traits_baseILj24576EffffjLj1024EEEEEEEvNS0_20BackwardKernelParamsE,"a",@progbits
	.sectionflags	@""
	.align	4
.nv.constant0._ZN18transformer_engine13normalization28ln_bwd_finalize_tuned_kernelINS0_22Kernel_traits_finalizeILj24576EffffjLj1024ELj4ENS0_18Kernel_traits_baseILj24576EffffjLj1024EEEEEEEvNS0_20BackwardKernelParamsE:
	.zero		656


//--------------------- .nv.constant0._ZN18transformer_engine13normalization19ln_bwd_tuned_kernelINS0_13Kernel_traitsIffffjLj24576ELj4ELj1ELj8ELj16ENS0_18Kernel_traits_baseILj24576EffffjLj256EEEEEEEvNS0_20BackwardKernelParamsE --------------------------
	.section	.nv.constant0._ZN18transformer_engine13normalization19ln_bwd_tuned_kernelINS0_13Kernel_traitsIffffjLj24576ELj4ELj1ELj8ELj16ENS0_18Kernel_traits_baseILj24576EffffjLj256EEEEEEEvNS0_20BackwardKernelParamsE,"a",@progbits
	.sectionflags	@""
	.align	4
.nv.constant0._ZN18transformer_engine13normalization19ln_bwd_tuned_kernelINS0_13Kernel_traitsIffffjLj24576ELj4ELj1ELj8ELj16ENS0_18Kernel_traits_baseILj24576EffffjLj256EEEEEEEvNS0_20BackwardKernelParamsE:
	.zero		656


//--------------------- .nv.constant0._ZN18transformer_engine13normalization28ln_bwd_finalize_tuned_kernelINS0_22Kernel_traits_finalizeILj20480E13__nv_bfloat16fS3_fjLj1024ELj4ENS0_18Kernel_traits_baseILj20480ES3_fS3_fjLj1024EEEEEEEvNS0_20BackwardKernelParamsE --------------------------
	.section	.nv.constant0._ZN18transformer_engine13normalization28ln_bwd_finalize_tuned_kernelINS0_22Kernel_traits_finalizeILj20480E13__nv_bfloat16fS3_fjLj1024ELj4ENS0_18Kernel_traits_baseILj20480ES3_fS3_fjLj1024EEEEEEEvNS0_20BackwardKernelParamsE,"a",@progbits
	.sectionflags	@""
	.align	4
.nv.constant0._ZN18transformer_engine13normalization28ln_bwd_finalize_tuned_kernelINS0_22Kernel_traits_finalizeILj20480E13__nv_bfloat16fS3_fjLj1024ELj4ENS0_18Kernel_traits_baseILj20480ES3_fS3_fjLj1024EEEEEEEvNS0_20BackwardKernelParamsE:
	.zero		656


//--------------------- .nv.constant0._ZN18transformer_engine13normalization19ln_bwd_tuned_kernelINS0_13Kernel_traitsI13__nv_bfloat16fS3_fjLj20480ELj4ELj1ELj4ELj16ENS0_18Kernel_traits_baseILj20480ES3_fS3_fjLj128EEEEEEEvNS0_20BackwardKernelParamsE --------------------------
	.section	.nv.constant0._ZN18transformer_engine13normalization19ln_bwd_tuned_kernelINS0_13Kernel_traitsI13__nv_bfloat16fS3_fjLj20480ELj4ELj1ELj4ELj16ENS0_18Kernel_traits_baseILj20480ES3_fS3_fjLj128EEEEEEEvNS0_20BackwardKernelParamsE,"a",@progbits
	.sectionflags	@""
	.align	4
.nv.constant0._ZN18transformer_engine13normalization19ln_bwd_tuned_kernelINS0_13Kernel_traitsI13__nv_bfloat16fS3_fjLj20480ELj4ELj1ELj4ELj16ENS0_18Kernel_traits_baseILj20480ES3_fS3_fjLj128EEEEEEEvNS0_20BackwardKernelParamsE:
	.zero		656


//--------------------- .nv.constant0._ZN18transformer_engine13normalization28ln_bwd_finalize_tuned_kernelINS0_22Kernel_traits_finalizeILj20480E13__nv_bfloat16S3_S3_fjLj1024ELj4ENS0_18Kernel_traits_baseILj20480ES3_S3_S3_fjLj1024EEEEEEEvNS0_20BackwardKernelParamsE --------------------------
	.section	.nv.constant0._ZN18transformer_engine13normalization28ln_bwd_finalize_tuned_kernelINS0_22Kernel_traits_finalizeILj20480E13__nv_bfloat16S3_S3_fjLj1024ELj4ENS0_18Kernel_traits_baseILj20480ES3_S3_S3_fjLj1024EEEEEEEvNS0_20BackwardKernelParamsE,"a",@progbits
	.sectionflags	@""
	.align	4
.nv.constant0._ZN18transformer_engine13normalization28ln_bwd_finalize_tuned_kernelINS0_22Kernel_traits_finalizeILj20480E13__nv_bfloat16S3_S3_fjLj1024ELj4ENS0_18Kernel_traits_baseILj20480ES3_S3_S3_fjLj1024EEEEEEEvNS0_20BackwardKernelParamsE:
	.zero		656


//--------------------- .nv.constant0._ZN18transformer_engine13normalization19ln_bwd_tuned_kernelINS0_13Kernel_traitsI13__nv_bfloat16S3_S3_fjLj20480ELj4ELj1ELj4ELj16ENS0_18Kernel_traits_baseILj20480ES3_S3_S3_fjLj128EEEEEEEvNS0_20BackwardKernelParamsE --------------------------
	.section	.nv.constant0._ZN18transformer_engine13normalization19ln_bwd_tuned_kernelINS0_13Kernel_traitsI13__nv_bfloat16S3_S3_fjLj20480ELj4ELj1ELj4ELj16ENS0_18Kernel_traits_baseILj20480ES3_S3_S3_fjLj128EEEEEEEvNS0_20BackwardKernelParamsE,"a",@progbits
	.sectionflags	@""
	.align	4
.nv.constant0._ZN18transformer_engine13normalization19ln_bwd_tuned_kernelINS0_13Kernel_traitsI13__nv_bfloat16S3_S3_fjLj20480ELj4ELj1ELj4ELj16ENS0_18Kernel_traits_baseILj20480ES3_S3_S3_fjLj128EEEEEEEvNS0_20BackwardKernelParamsE:
	.zero		656


//--------------------- .nv.constant0._ZN18transformer_engine13normalization28ln_bwd_finalize_tuned_kernelINS0_22Kernel_traits_finalizeILj20480E6__halffS3_fjLj1024ELj4ENS0_18Kernel_traits_baseILj20480ES3_fS3_fjLj1024EEEEEEEvNS0_20BackwardKernelParamsE --------------------------
	.section	.nv.constant0._ZN18transformer_engine13normalization28ln_bwd_finalize_tuned_kernelINS0_22Kernel_traits_finalizeILj20480E6__halffS3_fjLj1024ELj4ENS0_18Kernel_traits_baseILj20480ES3_fS3_fjLj1024EEEEEEEvNS0_20BackwardKernelParamsE,"a",@progbits
	.sectionflags	@""
	.align	4
.nv.constant0._ZN18transformer_engine13normalization28ln_bwd_finalize_tuned_kernelINS0_22Kernel_traits_finalizeILj20480E6__halffS3_fjLj1024ELj4ENS0_18Kernel_traits_baseILj20480ES3_fS3_fjLj1024EEEEEEEvNS0_20BackwardKernelParamsE:
	.zero		656


//--------------------- .nv.constant0._ZN18transformer_engine13normalization19ln_bwd_tuned_kernelINS0_13Kernel_traitsI6__halffS3_fjLj20480ELj4ELj1ELj4ELj16ENS0_18Kernel_traits_baseILj20480ES3_fS3_fjLj128EEEEEEEvNS0_20BackwardKernelParamsE --------------------------
	.section	.nv.constant0._ZN18transformer_engine13normalization19ln_bwd_tuned_kernelINS0_13Kernel_traitsI6__halffS3_fjLj20480ELj4ELj1ELj4ELj16ENS0_18Kernel_traits_baseILj20480ES3_fS3_fjLj128EEEEEEEvNS0_20BackwardKernelParamsE,"a",@progbits
	.sectionflags	@""
	.align	4
.nv.constant0._ZN18transformer_engine13normalization19ln_bwd_tuned_kernelINS0_13Kernel_traitsI6__halffS3_fjLj20480ELj4ELj1ELj4ELj16ENS0_18Kernel_traits_baseILj20480ES3_fS3_fjLj128EEEEEEEvNS0_20BackwardKernelParamsE:
	.zero		656


//--------------------- .nv.constant0._ZN18transformer_engine13normalization28ln_bwd_finalize_tuned_kernelINS0_22Kernel_traits_finalizeILj20480E6__halfS3_S3_fjLj1024ELj4ENS0_18Kernel_traits_baseILj20480ES3_S3_S3_fjLj1024EEEEEEEvNS0_20BackwardKernelParamsE --------------------------
	.section	.nv.constant0._ZN18transformer_engine13normalization28ln_bwd_finalize_tuned_kernelINS0_22Kernel_traits_finalizeILj20480E6__halfS3_S3_fjLj1024ELj4ENS0_18Kernel_traits_baseILj20480ES3_S3_S3_fjLj1024EEEEEEEvNS0_20BackwardKernelParamsE,"a",@progbits
	.sectionflags	@""
	.align	4
.nv.constant0._ZN18transformer_engine13normalization28ln_bwd_finalize_tuned_kernelINS0_22Kernel_traits_finalizeILj20480E6__halfS3_S3_fjLj1024ELj4ENS0_18Kernel_traits_baseILj20480ES3_S3_S3_fjLj1024EEEEEEEvNS0_20BackwardKernelParamsE:
	.zero		656


//--------------------- .nv.constant0._ZN18transformer_engine13normalization19ln_bwd_tuned_kernelINS0_13Kernel_traitsI6__halfS3_S3_fjLj20480ELj4ELj1ELj4ELj16ENS0_18Kernel_traits_baseILj20480ES3_S3_S3_fjLj128EEEEEEEvNS0_20BackwardKernelParamsE --------------------------
	.section	.nv.constant0._ZN18transformer_engine13normalization19ln_bwd_tuned_kernelINS0_13Kernel_traitsI6__halfS3_S3_fjLj20480ELj4ELj1ELj4ELj16ENS0_18Kernel_traits_baseILj20480ES3_S3_S3_fjLj128EEEEEEEvNS0_20BackwardKernelParamsE,"a",@progbits
	.sectionflags	@""
	.align	4
.nv.constant0._ZN18transformer_engine13normalization19ln_bwd_tuned_kernelINS0_13Kernel_traitsI6__halfS3_S3_fjLj20480ELj4ELj1ELj4ELj16ENS0_18Kernel_traits_baseILj20480ES3_S3_S3_fjLj128EEEEEEEvNS0_20BackwardKernelParamsE:
	.zero		656


//--------------------- .nv.constant0._ZN18transformer_engine13normalization28ln_bwd_finalize_tuned_kernelINS0_22Kernel_traits_finalizeILj20480EffffjLj1024ELj4ENS0_18Kernel_traits_baseILj20480EffffjLj1024EEEEEEEvNS0_20BackwardKernelParamsE --------------------------
	.section	.nv.constant0._ZN18transformer_engine13normalization28ln_bwd_finalize_tuned_kernelINS0_22Kernel_traits_finalizeILj20480EffffjLj1024ELj4ENS0_18Kernel_traits_baseILj20480EffffjLj1024EEEEEEEvNS0_20BackwardKernelParamsE,"a",@progbits
	.sectionflags	@""
	.align	4
.nv.constant0._ZN18transformer_engine13normalization28ln_bwd_finalize_tuned_kernelINS0_22Kernel_traits_finalizeILj20480EffffjLj1024ELj4ENS0_18Kernel_traits_baseILj20480EffffjLj1024EEEEEEEvNS0_20BackwardKernelParamsE:
	.zero		656


//--------------------- .nv.constant0._ZN18transformer_engine13normalization19ln_bwd_tuned_kernelINS0_13Kernel_traitsIffffjLj20480ELj4ELj1ELj4ELj16ENS0_18Kernel_traits_baseILj20480EffffjLj128EEEEEEEvNS0_20BackwardKernelParamsE --------------------------
	.section	.nv.constant0._ZN18transformer_engine13normalization19ln_bwd_tuned_kernelINS0_13Kernel_traitsIffffjLj20480ELj4ELj1ELj4ELj16ENS0_18Kernel_traits_baseILj20480EffffjLj128EEEEEEEvNS0_20BackwardKernelParamsE,"a",@progbits
	.sectionflags	@""
	.align	4
.nv.constant0._ZN18transformer_engine13normalization19ln_bwd_tuned_kernelINS0_13Kernel_traitsIffffjLj20480ELj4ELj1ELj4ELj16ENS0_18Kernel_traits_baseILj20480EffffjLj128EEEEEEEvNS0_20BackwardKernelParamsE:
	.zero		656


//--------------------- .nv.constant0._ZN18transformer_engine13normalization28ln_bwd_finalize_tuned_kernelINS0_22Kernel_traits_finalizeILj18432E13__nv_bfloat16fS3_fjLj1024ELj4ENS0_18Kernel_traits_baseILj18432ES3_fS3_fjLj1024EEEEEEEvNS0_20BackwardKernelParamsE --------------------------
	.section	.nv.constant0._ZN18transformer_engine13normalization28ln_bwd_finalize_tuned_kernelINS0_22Kernel_traits_finalizeILj18432E13__nv_bfloat16fS3_fjLj1024ELj4ENS0_18Kernel_traits_baseILj18432ES3_fS3_fjLj1024EEEEEEEvNS0_20BackwardKernelParamsE,"a",@progbits
	.sectionflags	@""
	.align	4
.nv.constant0._ZN18transformer_engine13normalization28ln_bwd_finalize_tuned_kernelINS0_22Kernel_traits_finalizeILj18432E13__nv_bfloat16fS3_fjLj1024ELj4ENS0_18Kernel_traits_baseILj18432ES3_fS3_fjLj1024EEEEEEEvNS0_20BackwardKernelParamsE:
	.zero		656


//--------------------- .nv.constant0._ZN18transformer_engine13normalization19ln_bwd_tuned_kernelINS0_13Kernel_traitsI13__nv_bfloat16fS3_fjLj18432ELj4ELj1ELj4ELj16ENS0_18Kernel_traits_baseILj18432ES3_fS3_fjLj128EEEEEEEvNS0_20BackwardKernelParamsE --------------------------
	.section	.nv.constant0._ZN18transformer_engine13normalization19ln_bwd_tuned_kernelINS0_13Kernel_traitsI13__nv_bfloat16fS3_fjLj18432ELj4ELj1ELj4ELj16ENS0_18Kernel_traits_baseILj18432ES3_fS3_fjLj128EEEEEEEvNS0_20BackwardKernelParamsE,"a",@progbits
	.sectionflags	@""
	.align	4
.nv.constant0._ZN18transformer_engine13normalization19ln_bwd_tuned_kernelINS0_13Kernel_traitsI13__nv_bfloat16fS3_fjLj18432ELj4ELj1ELj4ELj16ENS0_18Kernel_traits_baseILj18432ES3_fS3_fjLj128EEEEEEEvNS0_20BackwardKernelParamsE:
	.zero		656


//--------------------- .nv.constant0._ZN18transformer_engine13normalization28ln_bwd_finalize_tuned_kernelINS0_22Kernel_traits_finalizeILj18432E13__nv_bfloat16S3_S3_fjLj1024ELj4ENS0_18Kernel_traits_baseILj18432ES3_S3_S3_fjLj1024EEEEEEEvNS0_20BackwardKernelParamsE --------------------------
	.section	.nv.constant0._ZN18transformer_engine13normalization28ln_bwd_finalize_tuned_kernelINS0_22Kernel_traits_finalizeILj18432E13__nv_bfloat16S3_S3_fjLj1024ELj4ENS0_18Kernel_traits_baseILj18432ES3_S3_S3_fjLj1024EEEEEEEvNS0_20BackwardKernelParamsE,"a",@progbits
	.sectionflags	@""
	.align	4
.nv.constant0._ZN18transformer_engine13normalization28ln_bwd_finalize_tuned_kernelINS0_22Kernel_traits_finalizeILj18432E13__nv_bfloat16S3_S3_fjLj1024ELj4ENS0_18Kernel_traits_baseILj18432ES3_S3_S3_fjLj1024EEEEEEEvNS0_20BackwardKernelParamsE:
	.zero		656


//--------------------- .nv.constant0._ZN18transformer_engine13normalization19ln_bwd_tuned_kernelINS0_13Kernel_traitsI13__nv_bfloat16S3_S3_fjLj18432ELj4ELj1ELj4ELj8ENS0_18Kernel_traits_baseILj18432ES3_S3_S3_fjLj128EEEEEEEvNS0_20BackwardKernelParamsE --------------------------
	.section	.nv.constant0._ZN18transformer_engine13normalization19ln_bwd_tuned_kernelINS0_13Kernel_traitsI13__nv_bfloat16S3_S3_fjLj18432ELj4ELj1ELj4ELj8ENS0_18Kernel_traits_baseILj18432ES3_S3_S3_fjLj128EEEEEEEvNS0_20BackwardKernelParamsE,"a",@progbits
	.sectionflags	@""
	.align	4
.nv.constant0._ZN18transformer_engine13normalization19ln_bwd_tuned_kernelINS0_13Kernel_traitsI13__nv_bfloat16S3_S3_fjLj18432ELj4ELj1ELj4ELj8ENS0_18Kernel_traits_baseILj18432ES3_S3_S3_fjLj128EEEEEEEvNS0_20BackwardKernelParamsE:
	.zero		656


//--------------------- .nv.constant0._ZN18transformer_engine13normalization28ln_bwd_finalize_tuned_kernelINS0_22Kernel_traits_finalizeILj18432E6__halffS3_fjLj1024ELj4ENS0_18Kernel_traits_baseILj18432ES3_fS3_fjLj1024EEEEEEEvNS0_20BackwardKernelParamsE --------------------------
	.section	.nv.constant0._ZN18transformer_engine13normalization28ln_bwd_finalize_tuned_kernelINS0_22Kernel_traits_finalizeILj18432E6__halffS3_fjLj1024ELj4ENS0_18Kernel_traits_baseILj18432ES3_fS3_fjLj1024EEEEEEEvNS0_20BackwardKernelParamsE,"a",@progbits
	.sectionflags	@""
	.align	4
.nv.constant0._ZN18transformer_engine13normalization28ln_bwd_finalize_tuned_kernelINS0_22Kernel_traits_finalizeILj18432E6__halffS3_fjLj1024ELj4ENS0_18Kernel_traits_baseILj18432ES3_fS3_fjLj1024EEEEEEEvNS0_20BackwardKernelParamsE:
	.zero		656


//--------------------- .nv.constant0._ZN18transformer_engine13normalization19ln_bwd_tuned_kernelINS0_13Kernel_traitsI6__halffS3_fjLj18432ELj4ELj1ELj4ELj16ENS0_18Kernel_traits_baseILj18432ES3_fS3_fjLj128EEEEEEEvNS0_20BackwardKernelParamsE --------------------------
	.section	.nv.constant0._ZN18transformer_engine13normalization19ln_bwd_tuned_kernelINS0_13Kernel_traitsI6__halffS3_fjLj18432ELj4ELj1ELj4ELj16ENS0_18Kernel_traits_baseILj18432ES3_fS3_fjLj128EEEEEEEvNS0_20BackwardKernelParamsE,"a",@progbits
	.sectionflags	@""
	.align	4
.nv.constant0._ZN18transformer_engine13normalization19ln_bwd_tuned_kernelINS0_13Kernel_traitsI6__halffS3_fjLj18432ELj4ELj1ELj4ELj16ENS0_18Kernel_traits_baseILj18432ES3_fS3_fjLj128EEEEEEEvNS0_20BackwardKernelParamsE:
	.zero		656


//--------------------- .nv.constant0._ZN18transformer_engine13normalization28ln_bwd_finalize_tuned_kernelINS0_22Kernel_traits_finalizeILj18432E6__halfS3_S3_fjLj1024ELj4ENS0_18Kernel_traits_baseILj18432ES3_S3_S3_fjLj1024EEEEEEEvNS0_20BackwardKernelParamsE --------------------------
	.section	.nv.constant0._ZN18transformer_engine13normalization28ln_bwd_finalize_tuned_kernelINS0_22Kernel_traits_finalizeILj18432E6__halfS3_S3_fjLj1024ELj4ENS0_18Kernel_traits_baseILj18432ES3_S3_S3_fjLj1024EEEEEEEvNS0_20BackwardKernelParamsE,"a",@progbits
	.sectionflags	@""
	.align	4
.nv.constant0._ZN18transformer_engine13normalization28ln_bwd_finalize_tuned_kernelINS0_22Kernel_traits_finalizeILj18432E6__halfS3_S3_fjLj1024ELj4ENS0_18Kernel_traits_baseILj18432ES3_S3_S3_fjLj1024EEEEEEEvNS0_20BackwardKernelParamsE:
	.zero		656


//--------------------- .nv.constant0._ZN18transformer_engine13normalization19ln_bwd_tuned_kernelINS0_13Kernel_traitsI6__halfS3_S3_fjLj18432ELj4ELj1ELj4ELj8ENS0_18Kernel_traits_baseILj18432ES3_S3_S3_fjLj128EEEEEEEvNS0_20BackwardKernelParamsE --------------------------
	.section	.nv.constant0._ZN18transformer_engine13normalization19ln_bwd_tuned_kernelINS0_13Kernel_traitsI6__halfS3_S3_fjLj18432ELj4ELj1ELj4ELj8ENS0_18Kernel_traits_baseILj18432ES3_S3_S3_fjLj128EEEEEEEvNS0_20BackwardKernelParamsE,"a",@progbits
	.sectionflags	@""
	.align	4
.nv.constant0._ZN18transformer_engine13normalization19ln_bwd_tuned_kernelINS0_13Kernel_traitsI6__halfS3_S3_fjLj18432ELj4ELj1ELj4ELj8ENS0_18Kernel_traits_baseILj18432ES3_S3_S3_fjLj128EEEEEEEvNS0_20BackwardKernelParamsE:
	.zero		656


//--------------------- .nv.constant0._ZN18transformer_engine13normalization28ln_bwd_finalize_tuned_kernelINS0_22Kernel_traits_finalizeILj18432EffffjLj1024ELj4ENS0_18Kernel_traits_baseILj18432EffffjLj1024EEEEEEEvNS0_20BackwardKernelParamsE --------------------------
	.section	.nv.constant0._ZN18transformer_engine13normalization28ln_bwd_finalize_tuned_kernelINS0_22Kernel_traits_finalizeILj18432EffffjLj1024ELj4ENS0_18Kernel_traits_baseILj18432EffffjLj1024EEEEEEEvNS0_20BackwardKernelParamsE,"a",@progbits
	.sectionflags	@""
	.align	4
.nv.constant0._ZN18transformer_engine13normalization28ln_bwd_finalize_tuned_kernelINS0_22Kernel_traits_finalizeILj18432EffffjLj1024ELj4ENS0_18Kernel_traits_baseILj18432EffffjLj1024EEEEEEEvNS0_20BackwardKernelParamsE:
	.zero		656


//--------------------- .nv.constant0._ZN18transformer_engine13normalization19ln_bwd_tuned_kernelINS0_13Kernel_traitsIffffjLj18432ELj4ELj1ELj4ELj16ENS0_18Kernel_traits_baseILj18432EffffjLj128EEEEEEEvNS0_20BackwardKernelParamsE --------------------------
	.section	.nv.constant0._ZN18transformer_engine13normalization19ln_bwd_tuned_kernelINS0_13Kernel_traitsIffffjLj18432ELj4ELj1ELj4ELj16ENS0_18Kernel_traits_baseILj18432EffffjLj128EEEEEEEvNS0_20BackwardKernelParamsE,"a",@progbits
	.sectionflags	@""
	.align	4
.nv.constant0._ZN18transformer_engine13normalization19ln_bwd_tuned_kernelINS0_13Kernel_traitsIffffjLj18432ELj4ELj1ELj4ELj16ENS0_18Kernel_traits_baseILj18432EffffjLj128EEEEEEEvNS0_20BackwardKernelParamsE:
	.zero		656


//--------------------- .nv.constant0._ZN18transformer_engine13normalization28ln_bwd_finalize_tuned_kernelINS0_22Kernel_traits_finalizeILj16384E13__nv_bfloat16fS3_fjLj1024ELj4ENS0_18Kernel_traits_baseILj16384ES3_fS3_fjLj1024EEEEEEEvNS0_20BackwardKernelParamsE --------------------------
	.section	.nv.constant0._ZN18transformer_engine13normalization28ln_bwd_finalize_tuned_kernelINS0_22Kernel_traits_finalizeILj16384E13__nv_bfloat16fS3_fjLj1024ELj4ENS0_18Kernel_traits_baseILj16384ES3_fS3_fjLj1024EEEEEEEvNS0_20BackwardKernelParamsE,"a",@progbits
	.sectionflags	@""
	.align	4
.nv.constant0._ZN18transformer_engine13normalization28ln_bwd_finalize_tuned_kernelINS0_22Kernel_traits_finalizeILj16384E13__nv_bfloat16fS3_fjLj1024ELj4ENS0_18Kernel_traits_baseILj16384ES3_fS3_fjLj1024EEEEEEEvNS0_20BackwardKernelParamsE:
	.zero		656


//--------------------- .nv.constant0._ZN18transformer_engine13normalization19ln_bwd_tuned_kernelINS0_13Kernel_traitsI13__nv_bfloat16fS3_fjLj16384ELj4ELj1ELj4ELj16ENS0_18Kernel_traits_baseILj16384ES3_fS3_fjLj128EEEEEEEvNS0_20BackwardKernelParamsE --------------------------
	.section	.nv.constant0._ZN18transformer_engine13normalization19ln_bwd_tuned_kernelINS0_13Kernel_traitsI13__nv_bfloat16fS3_fjLj16384ELj4ELj1ELj4ELj16ENS0_18Kernel_traits_baseILj16384ES3_fS3_fjLj128EEEEEEEvNS0_20BackwardKernelParamsE,"a",@progbits
	.sectionflags	@""
	.align	4
.nv.constant0._ZN18transformer_engine13normalization19ln_bwd_tuned_kernelINS0_13Kernel_traitsI13__nv_bfloat16fS3_fjLj16384ELj4ELj1ELj4ELj16ENS0_18Kernel_traits_baseILj16384ES3_fS3_fjLj128EEEEEEEvNS0_20BackwardKernelParamsE:
	.zero		656


//--------------------- .nv.constant0._ZN18transformer_engine13normalization28ln_bwd_finalize_tuned_kernelINS0_22Kernel_traits_finalizeILj16384E13__nv_bfloat16S3_S3_fjLj1024ELj4ENS0_18Kernel_traits_baseILj16384ES3_S3_S3_fjLj1024EEEEEEEvNS0_20BackwardKernelParamsE --------------------------
	.section	.nv.constant0._ZN18transformer_engine13normalization28ln_bwd_finalize_tuned_kernelINS0_22Kernel_traits_finalizeILj16384E13__nv_bfloat16S3_S3_fjLj1024ELj4ENS0_18Kernel_traits_baseILj16384ES3_S3_S3_fjLj1024EEEEEEEvNS0_20BackwardKernelParamsE,"a",@progbits
	.sectionflags	@""
	.align	4
.nv.constant0._ZN18transformer_engine13normalization28ln_bwd_finalize_tuned_kernelINS0_22Kernel_traits_finalizeILj16384E13__nv_bfloat16S3_S3_fjLj1024ELj4ENS0_18Kernel_traits_baseILj16384ES3_S3_S3_fjLj1024EEEEEEEvNS0_20BackwardKernelParamsE:
	.zero		656


//--------------------- .nv.constant0._ZN18transformer_engine13normalization19ln_bwd_tuned_kernelINS0_13Kernel_traitsI13__nv_bfloat16S3_S3_fjLj16384ELj4ELj1ELj4ELj16ENS0_18Kernel_traits_baseILj16384ES3_S3_S3_fjLj128EEEEEEEvNS0_20BackwardKernelParamsE --------------------------
	.section	.nv.constant0._ZN18transformer_engine13normalization19ln_bwd_tuned_kernelINS0_13Kernel_traitsI13__nv_bfloat16S3_S3_fjLj16384ELj4ELj1ELj4ELj16ENS0_18Kernel_traits_baseILj16384ES3_S3_S3_fjLj128EEEEEEEvNS0_20BackwardKernelParamsE,"a",@progbits
	.sectionflags	@""
	.align	4
.nv.constant0._ZN18transformer_engine13normalization19ln_bwd_tuned_kernelINS0_13Kernel_traitsI13__nv_bfloat16S3_S3_fjLj16384ELj4ELj1ELj4ELj16ENS0_18Kernel_traits_baseILj16384ES3_S3_S3_fjLj128EEEEEEEvNS0_20BackwardKernelParamsE:
	.zero		656


//--------------------- .nv.constant0._ZN18transformer_engine13normalization28ln_bwd_finalize_tuned_kernelINS0_22Kernel_traits_finalizeILj16384E6__halffS3_fjLj1024ELj4ENS0_18Kernel_traits_baseILj16384ES3_fS3_fjLj1024EEEEEEEvNS0_20BackwardKernelParamsE --------------------------
	.section	.nv.constant0._ZN18transformer_engine13normalization28ln_bwd_finalize_tuned_kernelINS0_22Kernel_traits_finalizeILj16384E6__halffS3_fjLj1024ELj4ENS0_18Kernel_traits_baseILj16384ES3_fS3_fjLj1024EEEEEEEvNS0_20BackwardKernelParamsE,"a",@progbits
	.sectionflags	@""
	.align	4
.nv.constant0._ZN18transformer_engine13normalization28ln_bwd_finalize_tuned_kernelINS0_22Kernel_traits_finalizeILj16384E6__halffS3_fjLj1024ELj4ENS0_18Kernel_traits_baseILj16384ES3_fS3_fjLj1024EEEEEEEvNS0_20BackwardKernelParamsE:
	.zero		656


//--------------------- .nv.constant0._ZN18transformer_engine13normalization19ln_bwd_tuned_kernelINS0_13Kernel_traitsI6__halffS3_fjLj16384ELj4ELj1ELj4ELj16ENS0_18Kernel_traits_baseILj16384ES3_fS3_fjLj128EEEEEEEvNS0_20BackwardKernelParamsE --------------------------
	.section	.nv.constant0._ZN18transformer_engine13normalization19ln_bwd_tuned_kernelINS0_13Kernel_traitsI6__halffS3_fjLj16384ELj4ELj1ELj4ELj16ENS0_18Kernel_traits_baseILj16384ES3_fS3_fjLj128EEEEEEEvNS0_20BackwardKernelParamsE,"a",@progbits
	.sectionflags	@""
	.align	4
.nv.constant0._ZN18transformer_engine13normalization19ln_bwd_tuned_kernelINS0_13Kernel_traitsI6__halffS3_fjLj16384ELj4ELj1ELj4ELj16ENS0_18Kernel_traits_baseILj16384ES3_fS3_fjLj128EEEEEEEvNS0_20BackwardKernelParamsE:
	.zero		656


//--------------------- .nv.constant0._ZN18transformer_engine13normalization28ln_bwd_finalize_tuned_kernelINS0_22Kernel_traits_finalizeILj16384E6__halfS3_S3_fjLj1024ELj4ENS0_18Kernel_traits_baseILj16384ES3_S3_S3_fjLj1024EEEEEEEvNS0_20BackwardKernelParamsE --------------------------
	.section	.nv.constant0._ZN18transformer_engine13normalization28ln_bwd_finalize_tuned_kernelINS0_22Kernel_traits_finalizeILj16384E6__halfS3_S3_fjLj1024ELj4ENS0_18Kernel_traits_baseILj16384ES3_S3_S3_fjLj1024EEEEEEEvNS0_20BackwardKernelParamsE,"a",@progbits
	.sectionflags	@""
	.align	4
.nv.constant0._ZN18transformer_engine13normalization28ln_bwd_finalize_tuned_kernelINS0_22Kernel_traits_finalizeILj16384E6__halfS3_S3_fjLj1024ELj4ENS0_18Kernel_traits_baseILj16384ES3_S3_S3_fjLj1024EEEEEEEvNS0_20BackwardKernelParamsE:
	.zero		656


//--------------------- .nv.constant0._ZN18transformer_engine13normalization19ln_bwd_tuned_kernelINS0_13Kernel_traitsI6__halfS3_S3_fjLj16384ELj4ELj1ELj4ELj16ENS0_18Kernel_traits_baseILj16384ES3_S3_S3_fjLj128EEEEEEEvNS0_20BackwardKernelParamsE --------------------------
	.section	.nv.constant0._ZN18transformer_engine13normalization19ln_bwd_tuned_kernelINS0_13Kernel_traitsI6__halfS3_S3_fjLj16384ELj4ELj1ELj4ELj16ENS0_18Kernel_traits_baseILj16384ES3_S3_S3_fjLj128EEEEEEEvNS0_20BackwardKernelParamsE,"a",@progbits
	.sectionflags	@""
	.align	4
.nv.constant0._ZN18transformer_engine13normalization19ln_bwd_tuned_kernelINS0_13Kernel_traitsI6__halfS3_S3_fjLj16384ELj4ELj1ELj4ELj16ENS0_18Kernel_traits_baseILj16384ES3_S3_S3_fjLj128EEEEEEEvNS0_20BackwardKernelParamsE:
	.zero		656


//--------------------- .nv.constant0._ZN18transformer_engine13normalization28ln_bwd_finalize_tuned_kernelINS0_22Kernel_traits_finalizeILj16384EffffjLj1024ELj4ENS0_18Kernel_traits_baseILj16384EffffjLj1024EEEEEEEvNS0_20BackwardKernelParamsE --------------------------
	.section	.nv.constant0._ZN18transformer_engine13normalization28ln_bwd_finalize_tuned_kernelINS0_22Kernel_traits_finalizeILj16384EffffjLj1024ELj4ENS0_18Kernel_traits_baseILj16384EffffjLj1024EEEEEEEvNS0_20BackwardKernelParamsE,"a",@progbits
	.sectionflags	@""
	.align	4
.nv.constant0._ZN18transformer_engine13normalization28ln_bwd_finalize_tuned_kernelINS0_22Kernel_traits_finalizeILj16384EffffjLj1024ELj4ENS0_18Kernel_traits_baseILj16384EffffjLj1024EEEEEEEvNS0_20BackwardKernelParamsE:
	.zero		656


//--------------------- .nv.constant0._ZN18transformer_engine13normalization19ln_bwd_tuned_kernelINS0_13Kernel_traitsIffffjLj16384ELj4ELj1ELj4ELj16ENS0_18Kernel_traits_baseILj16384EffffjLj128EEEEEEEvNS0_20BackwardKernelParamsE --------------------------
	.section	.nv.constant0._ZN18transformer_engine13normalization19ln_bwd_tuned_kernelINS0_13Kernel_traitsIffffjLj16384ELj4ELj1ELj4ELj16ENS0_18Kernel_traits_baseILj16384EffffjLj128EEEEEEEvNS0_20BackwardKernelParamsE,"a",@progbits
	.sectionflags	@""
	.align	4
.nv.constant0._ZN18transformer_engine13normalization19ln_bwd_tuned_kernelINS0_13Kernel_traitsIffffjLj16384ELj4ELj1ELj4ELj16ENS0_18Kernel_traits_baseILj16384EffffjLj128EEEEEEEvNS0_20BackwardKernelParamsE:
	.zero		656


//--------------------- .nv.constant0._ZN18transformer_engine13normalization28ln_bwd_finalize_tuned_kernelINS0_22Kernel_traits_finalizeILj15360E13__nv_bfloat16fS3_fjLj1024ELj4ENS0_18Kernel_traits_baseILj15360ES3_fS3_fjLj1024EEEEEEEvNS0_20BackwardKernelParamsE --------------------------
	.section	.nv.constant0._ZN18transformer_engine13normalization28ln_bwd_finalize_tuned_kernelINS0_22Kernel_traits_finalizeILj15360E13__nv_bfloat16fS3_fjLj1024ELj4ENS0_18Kernel_traits_baseILj15360ES3_fS3_fjLj1024EEEEEEEvNS0_20BackwardKernelParamsE,"a",@progbits
	.sectionflags	@""
	.align	4
.nv.constant0._ZN18transformer_engine13normalization28ln_bwd_finalize_tuned_kernelINS0_22Kernel_traits_finalizeILj15360E13__nv_bfloat16fS3_fjLj1024ELj4ENS0_18Kernel_traits_baseILj15360ES3_fS3_fjLj1024EEEEEEEvNS0_20BackwardKernelParamsE:
	.zero		656


//--------------------- .nv.constant0._ZN18transformer_engine13normalization19ln_bwd_tuned_kernelINS0_13Kernel_traitsI13__nv_bfloat16fS3_fjLj15360ELj4ELj1ELj4ELj8ENS0_18Kernel_traits_baseILj15360ES3_fS3_fjLj128EEEEEEEvNS0_20BackwardKernelParamsE --------------------------
	.section	.nv.constant0._ZN18transformer_engine13normalization19ln_bwd_tuned_kernelINS0_13Kernel_traitsI13__nv_bfloat16fS3_fjLj15360ELj4ELj1ELj4ELj8ENS0_18Kernel_traits_baseILj15360ES3_fS3_fjLj128EEEEEEEvNS0_20BackwardKernelParamsE,"a",@progbits
	.sectionflags	@""
	.align	4
.nv.constant0._ZN18transformer_engine13normalization19ln_bwd_tuned_kernelINS0_13Kernel_traitsI13__nv_bfloat16fS3_fjLj15360ELj4ELj1ELj4ELj8ENS0_18Kernel_traits_baseILj15360ES3_fS3_fjLj128EEEEEEEvNS0_20BackwardKernelParamsE:
	.zero		656


//--------------------- .nv.constant0._ZN18transformer_engine13normalization28ln_bwd_finalize_tuned_kernelINS0_22Kernel_traits_finalizeILj15360E13__nv_bfloat16S3_S3_fjLj1024ELj4ENS0_18Kernel_traits_baseILj15360ES3_S3_S3_fjLj1024EEEEEEEvNS0_20BackwardKernelParamsE --------------------------
	.section	.nv.constant0._ZN18transformer_engine13normalization28ln_bwd_finalize_tuned_kernelINS0_22Kernel_traits_finalizeILj15360E13__nv_bfloat16S3_S3_fjLj1024ELj4ENS0_18Kernel_traits_baseILj15360ES3_S3_S3_fjLj1024EEEEEEEvNS0_20BackwardKernelParamsE,"a",@progbits
	.sectionflags	@""
	.align	4
.nv.constant0._ZN18transformer_engine13normalization28ln_bwd_finalize_tuned_kernelINS0_22Kernel_traits_finalizeILj15360E13__nv_bfloat16S3_S3_fjLj1024ELj4ENS0_18Kernel_traits_baseILj15360ES3_S3_S3_fjLj1024EEEEEEEvNS0_20BackwardKernelParamsE:
	.zero		656


//--------------------- .nv.constant0._ZN18transformer_engine13normalization19ln_bwd_tuned_kernelINS0_13Kernel_traitsI13__nv_bfloat16S3_S3_fjLj15360ELj4ELj1ELj4ELj4ENS0_18Kernel_traits_baseILj15360ES3_S3_S3_fjLj128EEEEEEEvNS0_20BackwardKernelParamsE --------------------------
	.section	.nv.constant0._ZN18transformer_engine13normalization19ln_bwd_tuned_kernelINS0_13Kernel_traitsI13__nv_bfloat16S3_S3_fjLj15360ELj4ELj1ELj4ELj4ENS0_18Kernel_traits_baseILj15360ES3_S3_S3_fjLj128EEEEEEEvNS0_20BackwardKernelParamsE,"a",@progbits
	.sectionflags	@""
	.align	4
.nv.constant0._ZN18transformer_engine13normalization19ln_bwd_tuned_kernelINS0_13Kernel_traitsI13__nv_bfloat16S3_S3_fjLj15360ELj4ELj1ELj4ELj4ENS0_18Kernel_traits_baseILj15360ES3_S3_S3_fjLj128EEEEEEEvNS0_20BackwardKernelParamsE:
	.zero		656


//--------------------- .nv.constant0._ZN18transformer_engine13normalization28ln_bwd_finalize_tuned_kernelINS0_22Kernel_traits_finalizeILj15360E6__halffS3_fjLj1024ELj4ENS0_18Kernel_traits_baseILj15360ES3_fS3_fjLj1024EEEEEEEvNS0_20BackwardKernelParamsE --------------------------
	.section	.nv.constant0._ZN18transformer_engine13normalization28ln_bwd_finalize_tuned_kernelINS0_22Kernel_traits_finalizeILj15360E6__halffS3_fjLj1024ELj4ENS0_18Kernel_traits_baseILj15360ES3_fS3_fjLj1024EEEEEEEvNS0_20BackwardKernelParamsE,"a",@progbits
	.sectionflags	@""
	.align	4
.nv.constant0._ZN18transformer_engine13normalization28ln_bwd_finalize_tuned_kernelINS0_22Kernel_traits_finalizeILj15360E6__halffS3_fjLj1024ELj4ENS0_18Kernel_traits_baseILj15360ES3_fS3_fjLj1024EEEEEEEvNS0_20BackwardKernelParamsE:
	.zero		656


//--------------------- .nv.constant0._ZN18transformer_engine13normalization19ln_bwd_tuned_kernelINS0_13Kernel_traitsI6__halffS3_fjLj15360ELj4ELj1ELj4ELj8ENS0_18Kernel_traits_baseILj15360ES3_fS3_fjLj128EEEEEEEvNS0_20BackwardKernelParamsE --------------------------
	.section	.nv.constant0._ZN18transformer_engine13normalization19ln_bwd_tuned_kernelINS0_13Kernel_traitsI6__halffS3_fjLj15360ELj4ELj1ELj4ELj8ENS0_18Kernel_traits_baseILj15360ES3_fS3_fjLj128EEEEEEEvNS0_20BackwardKernelParamsE,"a",@progbits
	.sectionflags	@""
	.align	4
.nv.constant0._ZN18transformer_engine13normalization19ln_bwd_tuned_kernelINS0_13Kernel_traitsI6__halffS3_fjLj15360ELj4ELj1ELj4ELj8ENS0_18Kernel_traits_baseILj15360ES3_fS3_fjLj128EEEEEEEvNS0_20BackwardKernelParamsE:
	.zero		656


//--------------------- .nv.constant0._ZN18transformer_engine13normalization28ln_bwd_finalize_tuned_kernelINS0_22Kernel_traits_finalizeILj15360E6__halfS3_S3_fjLj1024ELj4ENS0_18Kernel_traits_baseILj15360ES3_S3_S3_fjLj1024EEEEEEEvNS0_20BackwardKernelParamsE --------------------------
	.section	.nv.constant0._ZN18transformer_engine13normalization28ln_bwd_finalize_tuned_kernelINS0_22Kernel_traits_finalizeILj15360E6__halfS3_S3_fjLj1024ELj4ENS0_18Kernel_traits_baseILj15360ES3_S3_S3_fjLj1024EEEEEEEvNS0_20BackwardKernelParamsE,"a",@progbits
	.sectionflags	@""
	.align	4
.nv.constant0._ZN18transformer_engine13normalization28ln_bwd_finalize_tuned_kernelINS0_22Kernel_traits_finalizeILj15360E6__halfS3_S3_fjLj1024ELj4ENS0_18Kernel_traits_baseILj15360ES3_S3_S3_fjLj1024EEEEEEEvNS0_20BackwardKernelParamsE:
	.zero		656


//--------------------- .nv.constant0._ZN18transformer_engine13normalization19ln_bwd_tuned_kernelINS0_13Kernel_traitsI6__halfS3_S3_fjLj15360ELj4ELj1ELj4ELj4ENS0_18Kernel_traits_baseILj15360ES3_S3_S3_fjLj128EEEEEEEvNS0_20BackwardKernelParamsE --------------------------
	.section	.nv.constant0._ZN18transformer_engine13normalization19ln_bwd_tuned_kernelINS0_13Kernel_traitsI6__halfS3_S3_fjLj15360ELj4ELj1ELj4ELj4ENS0_18Kernel_traits_baseILj15360ES3_S3_S3_fjLj128EEEEEEEvNS0_20BackwardKernelParamsE,"a",@progbits
	.sectionflags	@""
	.align	4
.nv.constant0._ZN18transformer_engine13normalization19ln_bwd_tuned_kernelINS0_13Kernel_traitsI6__halfS3_S3_fjLj15360ELj4ELj1ELj4ELj4ENS0_18Kernel_traits_baseILj15360ES3_S3_S3_fjLj128EEEEEEEvNS0_20BackwardKernelParamsE:
	.zero		656


//--------------------- .nv.constant0._ZN18transformer_engine13normalization28ln_bwd_finalize_tuned_kernelINS0_22Kernel_traits_finalizeILj15360EffffjLj1024ELj4ENS0_18Kernel_traits_baseILj15360EffffjLj1024EEEEEEEvNS0_20BackwardKernelParamsE --------------------------
	.section	.nv.constant0._ZN18transformer_engine13normalization28ln_bwd_finalize_tuned_kernelINS0_22Kernel_traits_finalizeILj15360EffffjLj1024ELj4ENS0_18Kernel_traits_baseILj15360EffffjLj1024EEEEEEEvNS0_20BackwardKernelParamsE,"a",@progbits
	.sectionflags	@""
	.align	4
.nv.constant0._ZN18transformer_engine13normalization28ln_bwd_finalize_tuned_kernelINS0_22Kernel_traits_finalizeILj15360EffffjLj1024ELj4ENS0_18Kernel_traits_baseILj15360EffffjLj1024EEEEEEEvNS0_20BackwardKernelParamsE:
	.zero		656


//--------------------- .nv.constant0._ZN18transformer_engine13normalization19ln_bwd_tuned_kernelINS0_13Kernel_traitsIffffjLj15360ELj4ELj1ELj4ELj8ENS0_18Kernel_traits_baseILj15360EffffjLj128EEEEEEEvNS0_20BackwardKernelParamsE --------------------------
	.section	.nv.constant0._ZN18transformer_engine13normalization19ln_bwd_tuned_kernelINS0_13Kernel_traitsIffffjLj15360ELj4ELj1ELj4ELj8ENS0_18Kernel_traits_baseILj15360EffffjLj128EEEEEEEvNS0_20BackwardKernelParamsE,"a",@progbits
	.sectionflags	@""
	.align	4
.nv.constant0._ZN18transformer_engine13normalization19ln_bwd_tuned_kernelINS0_13Kernel_traitsIffffjLj15360ELj4ELj1ELj4ELj8ENS0_18Kernel_traits_baseILj15360EffffjLj128EEEEEEEvNS0_20BackwardKernelParamsE:
	.zero		656


//--------------------- .nv.constant0._ZN18transformer_engine13normalization28ln_bwd_finalize_tuned_kernelINS0_22Kernel_traits_finalizeILj12800E13__nv_bfloat16fS3_fjLj1024ELj4ENS0_18Kernel_traits_baseILj12800ES3_fS3_fjLj1024EEEEEEEvNS0_20BackwardKernelParamsE --------------------------
	.section	.nv.constant0._ZN18transformer_engine13normalization28ln_bwd_finalize_tuned_kernelINS0_22Kernel_traits_finalizeILj12800E13__nv_bfloat16fS3_fjLj1024ELj4ENS0_18Kernel_traits_baseILj12800ES3_fS3_fjLj1024EEEEEEEvNS0_20BackwardKernelParamsE,"a",@progbits
	.sectionflags	@""
	.align	4
.nv.constant0._ZN18transformer_engine13normalization28ln_bwd_finalize_tuned_kernelINS0_22Kernel_traits_finalizeILj12800E13__nv_bfloat16fS3_fjLj1024ELj4ENS0_18Kernel_traits_baseILj12800ES3_fS3_fjLj1024EEEEEEEvNS0_20BackwardKernelParamsE:
	.zero		656


//--------------------- .nv.constant0._ZN18transformer_engine13normalization19ln_bwd_tuned_kernelINS0_13Kernel_traitsI13__nv_bfloat16fS3_fjLj12800ELj5ELj1ELj4ELj16ENS0_18Kernel_traits_baseILj12800ES3_fS3_fjLj128EEEEEEEvNS0_20BackwardKernelParamsE --------------------------
	.section	.nv.constant0._ZN18transformer_engine13normalization19ln_bwd_tuned_kernelINS0_13Kernel_traitsI13__nv_bfloat16fS3_fjLj12800ELj5ELj1ELj4ELj16ENS0_18Kernel_traits_baseILj12800ES3_fS3_fjLj128EEEEEEEvNS0_20BackwardKernelParamsE,"a",@progbits
	.sectionflags	@""
	.align	4
.nv.constant0._ZN18transformer_engine13normalization19ln_bwd_tuned_kernelINS0_13Kernel_traitsI13__nv_bfloat16fS3_fjLj12800ELj5ELj1ELj4ELj16ENS0_18Kernel_traits_baseILj12800ES3_fS3_fjLj128EEEEEEEvNS0_20BackwardKernelParamsE:
	.zero		656


//--------------------- .nv.constant0._ZN18transformer_engine13normalization28ln_bwd_finalize_tuned_kernelINS0_22Kernel_traits_finalizeILj12800E13__nv_bfloat16S3_S3_fjLj1024ELj4ENS0_18Kernel_traits_baseILj12800ES3_S3_S3_fjLj1024EEEEEEEvNS0_20BackwardKernelParamsE --------------------------
	.section	.nv.constant0._ZN18transformer_engine13normalization28ln_bwd_finalize_tuned_kernelINS0_22Kernel_traits_finalizeILj12800E13__nv_bfloat16S3_S3_fjLj1024ELj4ENS0_18Kernel_traits_baseILj12800ES3_S3_S3_fjLj1024EEEEEEEvNS0_20BackwardKernelParamsE,"a",@progbits
	.sectionflags	@""
	.align	4
.nv.constant0._ZN18transformer_engine13normalization28ln_bwd_finalize_tuned_kernelINS0_22Kernel_traits_finalizeILj12800E13__nv_bfloat16S3_S3_fjLj1024ELj4ENS0_18Kernel_traits_baseILj12800ES3_S3_S3_fjLj1024EEEEEEEvNS0_20BackwardKernelParamsE:
	.zero		656


//--------------------- .nv.constant0._ZN18transformer_engine13normalization19ln_bwd_tuned_kernelINS0_13Kernel_traitsI13__nv_bfloat16S3_S3_fjLj12800ELj5ELj1ELj4ELj8ENS0_18Kernel_traits_baseILj12800ES3_S3_S3_fjLj128EEEEEEEvNS0_20BackwardKernelParamsE --------------------------
	.section	.nv.constant0._ZN18transformer_engine13normalization19ln_bwd_tuned_kernelINS0_13Kernel_traitsI13__nv_bfloat16S3_S3_fjLj12800ELj5ELj1ELj4ELj8ENS0_18Kernel_traits_baseILj12800ES3_S3_S3_fjLj128EEEEEEEvNS0_20BackwardKernelParamsE,"a",@progbits
	.sectionflags	@""
	.align	4
.nv.constant0._ZN18transformer_engine13normalization19ln_bwd_tuned_kernelINS0_13Kernel_traitsI13__nv_bfloat16S3_S3_fjLj12800ELj5ELj1ELj4ELj8ENS0_18Kernel_traits_baseILj12800ES3_S3_S3_fjLj128EEEEEEEvNS0_20BackwardKernelParamsE:
	.zero		656


//--------------------- .nv.constant0._ZN18transformer_engine13normalization28ln_bwd_finalize_tuned_kernelINS0_22Kernel_traits_finalizeILj12800E6__halffS3_fjLj1024ELj4ENS0_18Kernel_traits_baseILj12800ES3_fS3_fjLj1024EEEEEEEvNS0_20BackwardKernelParamsE --------------------------
	.section	.nv.constant0._ZN18transformer_engine13normalization28ln_bwd_finalize_tuned_kernelINS0_22Kernel_traits_finalizeILj12800E6__halffS3_fjLj1024ELj4ENS0_18Kernel_traits_baseILj12800ES3_fS3_fjLj1024EEEEEEEvNS0_20BackwardKernelParamsE,"a",@progbits
	.sectionflags	@""
	.align	4
.nv.constant0._ZN18transformer_engine13normalization28ln_bwd_finalize_tuned_kernelINS0_22Kernel_traits_finalizeILj12800E6__halffS3_fjLj1024ELj4ENS0_18Kernel_traits_baseILj12800ES3_fS3_fjLj1024EEEEEEEvNS0_20BackwardKernelParamsE:
	.zero		656


//--------------------- .nv.constant0._ZN18transformer_engine13normalization19ln_bwd_tuned_kernelINS0_13Kernel_traitsI6__halffS3_fjLj12800ELj5ELj1ELj4ELj16ENS0_18Kernel_traits_baseILj12800ES3_fS3_fjLj128EEEEEEEvNS0_20BackwardKernelParamsE --------------------------
	.section	.nv.constant0._ZN18transformer_engine13normalization19ln_bwd_tuned_kernelINS0_13Kernel_traitsI6__halffS3_fjLj12800ELj5ELj1ELj4ELj16ENS0_18Kernel_traits_baseILj12800ES3_fS3_fjLj128EEEEEEEvNS0_20BackwardKernelParamsE,"a",@progbits
	.sectionflags	@""
	.align	4
.nv.constant0._ZN18transformer_engine13normalization19ln_bwd_tuned_kernelINS0_13Kernel_traitsI6__halffS3_fjLj12800ELj5ELj1ELj4ELj16ENS0_18Kernel_traits_baseILj12800ES3_fS3_fjLj128EEEEEEEvNS0_20BackwardKernelParamsE:
	.zero		656


//--------------------- .nv.constant0._ZN18transformer_engine13normalization28ln_bwd_finalize_tuned_kernelINS0_22Kernel_traits_finalizeILj12800E6__halfS3_S3_fjLj1024ELj4ENS0_18Kernel_traits_baseILj12800ES3_S3_S3_fjLj1024EEEEEEEvNS0_20BackwardKernelParamsE --------------------------
	.section	.nv.constant0._ZN18transformer_engine13normalization28ln_bwd_finalize_tuned_kernelINS0_22Kernel_traits_finalizeILj12800E6__halfS3_S3_fjLj1024ELj4ENS0_18Kernel_traits_baseILj12800ES3_S3_S3_fjLj1024EEEEEEEvNS0_20BackwardKernelParamsE,"a",@progbits
	.sectionflags	@""
	.align	4
.nv.constant0._ZN18transformer_engine13normalization28ln_bwd_finalize_tuned_kernelINS0_22Kernel_traits_finalizeILj12800E6__halfS3_S3_fjLj1024ELj4ENS0_18Kernel_traits_baseILj12800ES3_S3_S3_fjLj1024EEEEEEEvNS0_20BackwardKernelParamsE:
	.zero		656


//--------------------- .nv.constant0._ZN18transformer_engine13normalization19ln_bwd_tuned_kernelINS0_13Kernel_traitsI6__halfS3_S3_fjLj12800ELj5ELj1ELj4ELj8ENS0_18Kernel_traits_baseILj12800ES3_S3_S3_fjLj128EEEEEEEvNS0_20BackwardKernelParamsE --------------------------
	.section	.nv.constant0._ZN18transformer_engine13normalization19ln_bwd_tuned_kernelINS0_13Kernel_traitsI6__halfS3_S3_fjLj12800ELj5ELj1ELj4ELj8ENS0_18Kernel_traits_baseILj12800ES3_S3_S3_fjLj128EEEEEEEvNS0_20BackwardKernelParamsE,"a",@progbits
	.sectionflags	@""
	.align	4
.nv.constant0._ZN18transformer_engine13normalization19ln_bwd_tuned_kernelINS0_13Kernel_traitsI6__halfS3_S3_fjLj12800ELj5ELj1ELj4ELj8ENS0_18Kernel_traits_baseILj12800ES3_S3_S3_fjLj128EEEEEEEvNS0_20BackwardKernelParamsE:
	.zero		656


//--------------------- .nv.constant0._ZN18transformer_engine13normalization28ln_bwd_finalize_tuned_kernelINS0_22Kernel_traits_finalizeILj12800EffffjLj1024ELj4ENS0_18Kernel_traits_baseILj12800EffffjLj1024EEEEEEEvNS0_20BackwardKernelParamsE --------------------------
	.section	.nv.constant0._ZN18transformer_engine13normalization28ln_bwd_finalize_tuned_kernelINS0_22Kernel_traits_finalizeILj12800EffffjLj1024ELj4ENS0_18Kernel_traits_baseILj12800EffffjLj1024EEEEEEEvNS0_20BackwardKernelParamsE,"a",@progbits
	.sectionflags	@""
	.align	4
.nv.constant0._ZN18transformer_engine13normalization28ln_bwd_finalize_tuned_kernelINS0_22Kernel_traits_finalizeILj12800EffffjLj1024ELj4ENS0_18Kernel_traits_baseILj12800EffffjLj1024EEEEEEEvNS0_20BackwardKernelParamsE:
	.zero		656


//--------------------- .nv.constant0._ZN18transformer_engine13normalization19ln_bwd_tuned_kernelINS0_13Kernel_traitsIffffjLj12800ELj5ELj1ELj4ELj16ENS0_18Kernel_traits_baseILj12800EffffjLj128EEEEEEEvNS0_20BackwardKernelParamsE --------------------------
	.section	.nv.constant0._ZN18transformer_engine13normalization19ln_bwd_tuned_kernelINS0_13Kernel_traitsIffffjLj12800ELj5ELj1ELj4ELj16ENS0_18Kernel_traits_baseILj12800EffffjLj128EEEEEEEvNS0_20BackwardKernelParamsE,"a",@progbits
	.sectionflags	@""
	.align	4
.nv.constant0._ZN18transformer_engine13normalization19ln_bwd_tuned_kernelINS0_13Kernel_traitsIffffjLj12800ELj5ELj1ELj4ELj16ENS0_18Kernel_traits_baseILj12800EffffjLj128EEEEEEEvNS0_20BackwardKernelParamsE:
	.zero		656


//--------------------- .nv.constant0._ZN18transformer_engine13normalization28ln_bwd_finalize_tuned_kernelINS0_22Kernel_traits_finalizeILj12288E13__nv_bfloat16fS3_fjLj1024ELj4ENS0_18Kernel_traits_baseILj12288ES3_fS3_fjLj1024EEEEEEEvNS0_20BackwardKernelParamsE --------------------------
	.section	.nv.constant0._ZN18transformer_engine13normalization28ln_bwd_finalize_tuned_kernelINS0_22Kernel_traits_finalizeILj12288E13__nv_bfloat16fS3_fjLj1024ELj4ENS0_18Kernel_traits_baseILj12288ES3_fS3_fjLj1024EEEEEEEvNS0_20BackwardKernelParamsE,"a",@progbits
	.sectionflags	@""
	.align	4
.nv.constant0._ZN18transformer_engine13normalization28ln_bwd_finalize_tuned_kernelINS0_22Kernel_traits_finalizeILj12288E13__nv_bfloat16fS3_fjLj1024ELj4ENS0_18Kernel_traits_baseILj12288ES3_fS3_fjLj1024EEEEEEEvNS0_20BackwardKernelParamsE:
	.zero		656


//--------------------- .nv.constant0._ZN18transformer_engine13normalization19ln_bwd_tuned_kernelINS0_13Kernel_traitsI13__nv_bfloat16fS3_fjLj12288ELj4ELj1ELj4ELj16ENS0_18Kernel_traits_baseILj12288ES3_fS3_fjLj128EEEEEEEvNS0_20BackwardKernelParamsE --------------------------
	.section	.nv.constant0._ZN18transformer_engine13normalization19ln_bwd_tuned_kernelINS0_13Kernel_traitsI13__nv_bfloat16fS3_fjLj12288ELj4ELj1ELj4ELj16ENS0_18Kernel_traits_baseILj12288ES3_fS3_fjLj128EEEEEEEvNS0_20BackwardKernelParamsE,"a",@progbits
	.sectionflags	@""
	.align	4
.nv.constant0._ZN18transformer_engine13normalization19ln_bwd_tuned_kernelINS0_13Kernel_traitsI13__nv_bfloat16fS3_fjLj12288ELj4ELj1ELj4ELj16ENS0_18Kernel_traits_baseILj12288ES3_fS3_fjLj128EEEEEEEvNS0_20BackwardKernelParamsE:
	.zero		656


//--------------------- .nv.constant0._ZN18transformer_engine13normalization28ln_bwd_finalize_tuned_kernelINS0_22Kernel_traits_finalizeILj12288E13__nv_bfloat16S3_S3_fjLj1024ELj4ENS0_18Kernel_traits_baseILj12288ES3_S3_S3_fjLj1024EEEEEEEvNS0_20BackwardKernelParamsE --------------------------
	.section	.nv.constant0._ZN18transformer_engine13normalization28ln_bwd_finalize_tuned_kernelINS0_22Kernel_traits_finalizeILj12288E13__nv_bfloat16S3_S3_fjLj1024ELj4ENS0_18Kernel_traits_baseILj12288ES3_S3_S3_fjLj1024EEEEEEEvNS0_20BackwardKernelParamsE,"a",@progbits
	.sectionflags	@""
	.align	4
.nv.constant0._ZN18transformer_engine13normalization28ln_bwd_finalize_tuned_kernelINS0_22Kernel_traits_finalizeILj12288E13__nv_bfloat16S3_S3_fjLj1024ELj4ENS0_18Kernel_traits_baseILj12288ES3_S3_S3_fjLj1024EEEEEEEvNS0_20BackwardKernelParamsE:
	.zero		656


//--------------------- .nv.constant0._ZN18transformer_engine13normalization19ln_bwd_tuned_kernelINS0_13Kernel_traitsI13__nv_bfloat16S3_S3_fjLj12288ELj4ELj1ELj4ELj16ENS0_18Kernel_traits_baseILj12288ES3_S3_S3_fjLj128EEEEEEEvNS0_20BackwardKernelParamsE --------------------------
	.section	.nv.constant0._ZN18transformer_engine13normalization19ln_bwd_tuned_kernelINS0_13Kernel_traitsI13__nv_bfloat16S3_S3_fjLj12288ELj4ELj1ELj4ELj16ENS0_18Kernel_traits_baseILj12288ES3_S3_S3_fjLj128EEEEEEEvNS0_20BackwardKernelParamsE,"a",@progbits
	.sectionflags	@""
	.align	4
.nv.constant0._ZN18transformer_engine13normalization19ln_bwd_tuned_kernelINS0_13Kernel_traitsI13__nv_bfloat16S3_S3_fjLj12288ELj4ELj1ELj4ELj16ENS0_18Kernel_traits_baseILj12288ES3_S3_S3_fjLj128EEEEEEEvNS0_20BackwardKernelParamsE:
	.zero		656


//--------------------- .nv.constant0._ZN18transformer_engine13normalization28ln_bwd_finalize_tuned_kernelINS0_22Kernel_traits_finalizeILj12288E6__halffS3_fjLj1024ELj4ENS0_18Kernel_traits_baseILj12288ES3_fS3_fjLj1024EEEEEEEvNS0_20BackwardKernelParamsE --------------------------
	.section	.nv.constant0._ZN18transformer_engine13normalization28ln_bwd_finalize_tuned_kernelINS0_22Kernel_traits_finalizeILj12288E6__halffS3_fjLj1024ELj4ENS0_18Kernel_traits_baseILj12288ES3_fS3_fjLj1024EEEEEEEvNS0_20BackwardKernelParamsE,"a",@progbits
	.sectionflags	@""
	.align	4
.nv.constant0._ZN18transformer_engine13normalization28ln_bwd_finalize_tuned_kernelINS0_22Kernel_traits_finalizeILj12288E6__halffS3_fjLj1024ELj4ENS0_18Kernel_traits_baseILj12288ES3_fS3_fjLj1024EEEEEEEvNS0_20BackwardKernelParamsE:
	.zero		656


//--------------------- .nv.constant0._ZN18transformer_engine13normalization19ln_bwd_tuned_kernelINS0_13Kernel_traitsI6__halffS3_fjLj12288ELj4ELj1ELj4ELj16ENS0_18Kernel_traits_baseILj12288ES3_fS3_fjLj128EEEEEEEvNS0_20BackwardKernelParamsE --------------------------
	.section	.nv.constant0._ZN18transformer_engine13normalization19ln_bwd_tuned_kernelINS0_13Kernel_traitsI6__halffS3_fjLj12288ELj4ELj1ELj4ELj16ENS0_18Kernel_traits_baseILj12288ES3_fS3_fjLj128EEEEEEEvNS0_20BackwardKernelParamsE,"a",@progbits
	.sectionflags	@""
	.align	4
.nv.constant0._ZN18transformer_engine13normalization19ln_bwd_tuned_kernelINS0_13Kernel_traitsI6__halffS3_fjLj12288ELj4ELj1ELj4ELj16ENS0_18Kernel_traits_baseILj12288ES3_fS3_fjLj128EEEEEEEvNS0_20BackwardKernelParamsE:
	.zero		656


//--------------------- .nv.constant0._ZN18transformer_engine13normalization28ln_bwd_finalize_tuned_kernelINS0_22Kernel_traits_finalizeILj12288E6__halfS3_S3_fjLj1024ELj4ENS0_18Kernel_traits_baseILj12288ES3_S3_S3_fjLj1024EEEEEEEvNS0_20BackwardKernelParamsE --------------------------
	.section	.nv.constant0._ZN18transformer_engine13normalization28ln_bwd_finalize_tuned_kernelINS0_22Kernel_traits_finalizeILj12288E6__halfS3_S3_fjLj1024ELj4ENS0_18Kernel_traits_baseILj12288ES3_S3_S3_fjLj1024EEEEEEEvNS0_20BackwardKernelParamsE,"a",@progbits
	.sectionflags	@""
	.align	4
.nv.constant0._ZN18transformer_engine13normalization28ln_bwd_finalize_tuned_kernelINS0_22Kernel_traits_finalizeILj12288E6__halfS3_S3_fjLj1024ELj4ENS0_18Kernel_traits_baseILj12288ES3_S3_S3_fjLj1024EEEEEEEvNS0_20BackwardKernelParamsE:
	.zero		656


//--------------------- .nv.constant0._ZN18transformer_engine13normalization19ln_bwd_tuned_kernelINS0_13Kernel_traitsI6__halfS3_S3_fjLj12288ELj4ELj1ELj4ELj16ENS0_18Kernel_traits_baseILj12288ES3_S3_S3_fjLj128EEEEEEEvNS0_20BackwardKernelParamsE --------------------------
	.section	.nv.constant0._ZN18transformer_engine13normalization19ln_bwd_tuned_kernelINS0_13Kernel_traitsI6__halfS3_S3_fjLj12288ELj4ELj1ELj4ELj16ENS0_18Kernel_traits_baseILj12288ES3_S3_S3_fjLj128EEEEEEEvNS0_20BackwardKernelParamsE,"a",@progbits
	.sectionflags	@""
	.align	4
.nv.constant0._ZN18transformer_engine13normalization19ln_bwd_tuned_kernelINS0_13Kernel_traitsI6__halfS3_S3_fjLj12288ELj4ELj1ELj4ELj16ENS0_18Kernel_traits_baseILj12288ES3_S3_S3_fjLj128EEEEEEEvNS0_20BackwardKernelParamsE:
	.zero		656


//--------------------- .nv.constant0._ZN18transformer_engine13normalization28ln_bwd_finalize_tuned_kernelINS0_22Kernel_traits_finalizeILj12288EffffjLj1024ELj4ENS0_18Kernel_traits_baseILj12288EffffjLj1024EEEEEEEvNS0_20BackwardKernelParamsE --------------------------
	.section	.nv.constant0._ZN18transformer_engine13normalization28ln_bwd_finalize_tuned_kernelINS0_22Kernel_traits_finalizeILj12288EffffjLj1024ELj4ENS0_18Kernel_traits_baseILj12288EffffjLj1024EEEEEEEvNS0_20BackwardKernelParamsE,"a",@progbits
	.sectionflags	@""
	.align	4
.nv.constant0._ZN18transformer_engine13normalization28ln_bwd_finalize_tuned_kernelINS0_22Kernel_traits_finalizeILj12288EffffjLj1024ELj4ENS0_18Kernel_traits_baseILj12288EffffjLj1024EEEEEEEvNS0_20BackwardKernelParamsE:
	.zero		656


//--------------------- .nv.constant0._ZN18transformer_engine13normalization19ln_bwd_tuned_kernelINS0_13Kernel_traitsIffffjLj12288ELj4ELj1ELj4ELj16ENS0_18Kernel_traits_baseILj12288EffffjLj128EEEEEEEvNS0_20BackwardKernelParamsE --------------------------
	.section	.nv.constant0._ZN18transformer_engine13normalization19ln_bwd_tuned_kernelINS0_13Kernel_traitsIffffjLj12288ELj4ELj1ELj4ELj16ENS0_18Kernel_traits_baseILj12288EffffjLj128EEEEEEEvNS0_20BackwardKernelParamsE,"a",@progbits
	.sectionflags	@""
	.align	4
.nv.constant0._ZN18transformer_engine13normalization19ln_bwd_tuned_kernelINS0_13Kernel_traitsIffffjLj12288ELj4ELj1ELj4ELj16ENS0_18Kernel_traits_baseILj12288EffffjLj128EEEEEEEvNS0_20BackwardKernelParamsE:
	.zero		656


//--------------------- .nv.constant0._ZN18transformer_engine13normalization28ln_bwd_finalize_tuned_kernelINS0_22Kernel_traits_finalizeILj10240E13__nv_bfloat16fS3_fjLj1024ELj4ENS0_18Kernel_traits_baseILj10240ES3_fS3_fjLj1024EEEEEEEvNS0_20BackwardKernelParamsE --------------------------
	.section	.nv.constant0._ZN18transformer_engine13normalization28ln_bwd_finalize_tuned_kernelINS0_22Kernel_traits_finalizeILj10240E13__nv_bfloat16fS3_fjLj1024ELj4ENS0_18Kernel_traits_baseILj10240ES3_fS3_fjLj1024EEEEEEEvNS0_20BackwardKernelParamsE,"a",@progbits
	.sectionflags	@""
	.align	4
.nv.constant0._ZN18transformer_engine13normalization28ln_bwd_finalize_tuned_kernelINS0_22Kernel_traits_finalizeILj10240E13__nv_bfloat16fS3_fjLj1024ELj4ENS0_18Kernel_traits_baseILj10240ES3_fS3_fjLj1024EEEEEEEvNS0_20BackwardKernelParamsE:
	.zero		656


//--------------------- .nv.constant0._ZN18transformer_engine13normalization19ln_bwd_tuned_kernelINS0_13Kernel_traitsI13__nv_bfloat16fS3_fjLj10240ELj2ELj1ELj4ELj16ENS0_18Kernel_traits_baseILj10240ES3_fS3_fjLj128EEEEEEEvNS0_20BackwardKernelParamsE --------------------------
	.section	.nv.constant0._ZN18transformer_engine13normalization19ln_bwd_tuned_kernelINS0_13Kernel_traitsI13__nv_bfloat16fS3_fjLj10240ELj2ELj1ELj4ELj16ENS0_18Kernel_traits_baseILj10240ES3_fS3_fjLj128EEEEEEEvNS0_20BackwardKernelParamsE,"a",@progbits
	.sectionflags	@""
	.align	4
.nv.constant0._ZN18transformer_engine13normalization19ln_bwd_tuned_kernelINS0_13Kernel_traitsI13__nv_bfloat16fS3_fjLj10240ELj2ELj1ELj4ELj16ENS0_18Kernel_traits_baseILj10240ES3_fS3_fjLj128EEEEEEEvNS0_20BackwardKernelParamsE:
	.zero		656


//--------------------- .nv.constant0._ZN18transformer_engine13normalization28ln_bwd_finalize_tuned_kernelINS0_22Kernel_traits_finalizeILj10240E13__nv_bfloat16S3_S3_fjLj1024ELj4ENS0_18Kernel_traits_baseILj10240ES3_S3_S3_fjLj1024EEEEEEEvNS0_20BackwardKernelParamsE --------------------------
	.section	.nv.constant0._ZN18transformer_engine13normalization28ln_bwd_finalize_tuned_kernelINS0_22Kernel_traits_finalizeILj10240E13__nv_bfloat16S3_S3_fjLj1024ELj4ENS0_18Kernel_traits_baseILj10240ES3_S3_S3_fjLj1024EEEEEEEvNS0_20BackwardKernelParamsE,"a",@progbits
	.sectionflags	@""
	.align	4
.nv.constant0._ZN18transformer_engine13normalization28ln_bwd_finalize_tuned_kernelINS0_22Kernel_traits_finalizeILj10240E13__nv_bfloat16S3_S3_fjLj1024ELj4ENS0_18Kernel_traits_baseILj10240ES3_S3_S3_fjLj1024EEEEEEEvNS0_20BackwardKernelParamsE:
	.zero		656


//--------------------- .nv.constant0._ZN18transformer_engine13normalization19ln_bwd_tuned_kernelINS0_13Kernel_traitsI13__nv_bfloat16S3_S3_fjLj10240ELj2ELj1ELj4ELj16ENS0_18Kernel_traits_baseILj10240ES3_S3_S3_fjLj128EEEEEEEvNS0_20BackwardKernelParamsE --------------------------
	.section	.nv.constant0._ZN18transformer_engine13normalization19ln_bwd_tuned_kernelINS0_13Kernel_traitsI13__nv_bfloat16S3_S3_fjLj10240ELj2ELj1ELj4ELj16ENS0_18Kernel_traits_baseILj10240ES3_S3_S3_fjLj128EEEEEEEvNS0_20BackwardKernelParamsE,"a",@progbits
	.sectionflags	@""
	.align	4
.nv.constant0._ZN18transformer_engine13normalization19ln_bwd_tuned_kernelINS0_13Kernel_traitsI13__nv_bfloat16S3_S3_fjLj10240ELj2ELj1ELj4ELj16ENS0_18Kernel_traits_baseILj10240ES3_S3_S3_fjLj128EEEEEEEvNS0_20BackwardKernelParamsE:
	.zero		656


//--------------------- .nv.constant0._ZN18transformer_engine13normalization28ln_bwd_finalize_tuned_kernelINS0_22Kernel_traits_finalizeILj10240E6__halffS3_fjLj1024ELj4ENS0_18Kernel_traits_baseILj10240ES3_fS3_fjLj1024EEEEEEEvNS0_20BackwardKernelParamsE --------------------------
	.section	.nv.constant0._ZN18transformer_engine13normalization28ln_bwd_finalize_tuned_kernelINS0_22Kernel_traits_finalizeILj10240E6__halffS3_fjLj1024ELj4ENS0_18Kernel_traits_baseILj10240ES3_fS3_fjLj1024EEEEEEEvNS0_20BackwardKernelParamsE,"a",@progbits
	.sectionflags	@""
	.align	4
.nv.constant0._ZN18transformer_engine13normalization28ln_bwd_finalize_tuned_kernelINS0_22Kernel_traits_finalizeILj10240E6__halffS3_fjLj1024ELj4ENS0_18Kernel_traits_baseILj10240ES3_fS3_fjLj1024EEEEEEEvNS0_20BackwardKernelParamsE:
	.zero		656


//--------------------- .nv.constant0._ZN18transformer_engine13normalization19ln_bwd_tuned_kernelINS0_13Kernel_traitsI6__halffS3_fjLj10240ELj2ELj1ELj4ELj16ENS0_18Kernel_traits_baseILj10240ES3_fS3_fjLj128EEEEEEEvNS0_20BackwardKernelParamsE --------------------------
	.section	.nv.constant0._ZN18transformer_engine13normalization19ln_bwd_tuned_kernelINS0_13Kernel_traitsI6__halffS3_fjLj10240ELj2ELj1ELj4ELj16ENS0_18Kernel_traits_baseILj10240ES3_fS3_fjLj128EEEEEEEvNS0_20BackwardKernelParamsE,"a",@progbits
	.sectionflags	@""
	.align	4
.nv.constant0._ZN18transformer_engine13normalization19ln_bwd_tuned_kernelINS0_13Kernel_traitsI6__halffS3_fjLj10240ELj2ELj1ELj4ELj16ENS0_18Kernel_traits_baseILj10240ES3_fS3_fjLj128EEEEEEEvNS0_20BackwardKernelParamsE:
	.zero		656


//--------------------- .nv.constant0._ZN18transformer_engine13normalization28ln_bwd_finalize_tuned_kernelINS0_22Kernel_traits_finalizeILj10240E6__halfS3_S3_fjLj1024ELj4ENS0_18Kernel_traits_baseILj10240ES3_S3_S3_fjLj1024EEEEEEEvNS0_20BackwardKernelParamsE --------------------------
	.section	.nv.constant0._ZN18transformer_engine13normalization28ln_bwd_finalize_tuned_kernelINS0_22Kernel_traits_finalizeILj10240E6__halfS3_S3_fjLj1024ELj4ENS0_18Kernel_traits_baseILj10240ES3_S3_S3_fjLj1024EEEEEEEvNS0_20BackwardKernelParamsE,"a",@progbits
	.sectionflags	@""
	.align	4
.nv.constant0._ZN18transformer_engine13normalization28ln_bwd_finalize_tuned_kernelINS0_22Kernel_traits_finalizeILj10240E6__halfS3_S3_fjLj1024ELj4ENS0_18Kernel_traits_baseILj10240ES3_S3_S3_fjLj1024EEEEEEEvNS0_20BackwardKernelParamsE:
	.zero		656


//--------------------- .nv.constant0._ZN18transformer_engine13normalization19ln_bwd_tuned_kernelINS0_13Kernel_traitsI6__halfS3_S3_fjLj10240ELj2ELj1ELj4ELj16ENS0_18Kernel_traits_baseILj10240ES3_S3_S3_fjLj128EEEEEEEvNS0_20BackwardKernelParamsE --------------------------
	.section	.nv.constant0._ZN18transformer_engine13normalization19ln_bwd_tuned_kernelINS0_13Kernel_traitsI6__halfS3_S3_fjLj10240ELj2ELj1ELj4ELj16ENS0_18Kernel_traits_baseILj10240ES3_S3_S3_fjLj128EEEEEEEvNS0_20BackwardKernelParamsE,"a",@progbits
	.sectionflags	@""
	.align	4
.nv.constant0._ZN18transformer_engine13normalization19ln_bwd_tuned_kernelINS0_13Kernel_traitsI6__halfS3_S3_fjLj10240ELj2ELj1ELj4ELj16ENS0_18Kernel_traits_baseILj10240ES3_S3_S3_fjLj128EEEEEEEvNS0_20BackwardKernelParamsE:
	.zero		656


//--------------------- .nv.constant0._ZN18transformer_engine13normalization28ln_bwd_finalize_tuned_kernelINS0_22Kernel_traits_finalizeILj10240EffffjLj1024ELj4ENS0_18Kernel_traits_baseILj10240EffffjLj1024EEEEEEEvNS0_20BackwardKernelParamsE --------------------------
	.section	.nv.constant0._ZN18transformer_engine13normalization28ln_bwd_finalize_tuned_kernelINS0_22Kernel_traits_finalizeILj10240EffffjLj1024ELj4ENS0_18Kernel_traits_baseILj10240EffffjLj1024EEEEEEEvNS0_20BackwardKernelParamsE,"a",@progbits
	.sectionflags	@""
	.align	4
.nv.constant0._ZN18transformer_engine13normalization28ln_bwd_finalize_tuned_kernelINS0_22Kernel_traits_finalizeILj10240EffffjLj1024ELj4ENS0_18Kernel_traits_baseILj10240EffffjLj1024EEEEEEEvNS0_20BackwardKernelParamsE:
	.zero		656


//--------------------- .nv.constant0._ZN18transformer_engine13normalization19ln_bwd_tuned_kernelINS0_13Kernel_traitsIffffjLj10240ELj2ELj1ELj4ELj16ENS0_18Kernel_traits_baseILj10240EffffjLj128EEEEEEEvNS0_20BackwardKernelParamsE --------------------------
	.section	.nv.constant0._ZN18transformer_engine13normalization19ln_bwd_tuned_kernelINS0_13Kernel_traitsIffffjLj10240ELj2ELj1ELj4ELj16ENS0_18Kernel_traits_baseILj10240EffffjLj128EEEEEEEvNS0_20BackwardKernelParamsE,"a",@progbits
	.sectionflags	@""
	.align	4
.nv.constant0._ZN18transformer_engine13normalization19ln_bwd_tuned_kernelINS0_13Kernel_traitsIffffjLj10240ELj2ELj1ELj4ELj16ENS0_18Kernel_traits_baseILj10240EffffjLj128EEEEEEEvNS0_20BackwardKernelParamsE:
	.zero		656


//--------------------- .nv.constant0._ZN18transformer_engine13normalization28ln_bwd_finalize_tuned_kernelINS0_22Kernel_traits_finalizeILj8192E13__nv_bfloat16fS3_fjLj1024ELj4ENS0_18Kernel_traits_baseILj8192ES3_fS3_fjLj1024EEEEEEEvNS0_20BackwardKernelParamsE --------------------------
	.section	.nv.constant0._ZN18transformer_engine13normalization28ln_bwd_finalize_tuned_kernelINS0_22Kernel_traits_finalizeILj8192E13__nv_bfloat16fS3_fjLj1024ELj4ENS0_18Kernel_traits_baseILj8192ES3_fS3_fjLj1024EEEEEEEvNS0_20BackwardKernelParamsE,"a",@progbits
	.sectionflags	@""
	.align	4
.nv.constant0._ZN18transformer_engine13normalization28ln_bwd_finalize_tuned_kernelINS0_22Kernel_traits_finalizeILj8192E13__nv_bfloat16fS3_fjLj1024ELj4ENS0_18Kernel_traits_baseILj8192ES3_fS3_fjLj1024EEEEEEEvNS0_20BackwardKernelParamsE:
	.zero		656


//--------------------- .nv.constant0._ZN18transformer_engine13normalization19ln_bwd_tuned_kernelINS0_13Kernel_traitsI13__nv_bfloat16fS3_fjLj8192ELj2ELj1ELj4ELj16ENS0_18Kernel_traits_baseILj8192ES3_fS3_fjLj128EEEEEEEvNS0_20BackwardKernelParamsE --------------------------
	.section	.nv.constant0._ZN18transformer_engine13normalization19ln_bwd_tuned_kernelINS0_13Kernel_traitsI13__nv_bfloat16fS3_fjLj8192ELj2ELj1ELj4ELj16ENS0_18Kernel_traits_baseILj8192ES3_fS3_fjLj128EEEEEEEvNS0_20BackwardKernelParamsE,"a",@progbits
	.sectionflags	@""
	.align	4
.nv.constant0._ZN18transformer_engine13normalization19ln_bwd_tuned_kernelINS0_13Kernel_traitsI13__nv_bfloat16fS3_fjLj8192ELj2ELj1ELj4ELj16ENS0_18Kernel_traits_baseILj8192ES3_fS3_fjLj128EEEEEEEvNS0_20BackwardKernelParamsE:
	.zero		656


//--------------------- .nv.constant0._ZN18transformer_engine13normalization28ln_bwd_finalize_tuned_kernelINS0_22Kernel_traits_finalizeILj8192E13__nv_bfloat16S3_S3_fjLj1024ELj4ENS0_18Kernel_traits_baseILj8192ES3_S3_S3_fjLj1024EEEEEEEvNS0_20BackwardKernelParamsE --------------------------
	.section	.nv.constant0._ZN18transformer_engine13normalization28ln_bwd_finalize_tuned_kernelINS0_22Kernel_traits_finalizeILj8192E13__nv_bfloat16S3_S3_fjLj1024ELj4ENS0_18Kernel_traits_baseILj8192ES3_S3_S3_fjLj1024EEEEEEEvNS0_20BackwardKernelParamsE,"a",@progbits
	.sectionflags	@""
	.align	4
.nv.constant0._ZN18transformer_engine13normalization28ln_bwd_finalize_tuned_kernelINS0_22Kernel_traits_finalizeILj8192E13__nv_bfloat16S3_S3_fjLj1024ELj4ENS0_18Kernel_traits_baseILj8192ES3_S3_S3_fjLj1024EEEEEEEvNS0_20BackwardKernelParamsE:
	.zero		656


//--------------------- .nv.constant0._ZN18transformer_engine13normalization19ln_bwd_tuned_kernelINS0_13Kernel_traitsI13__nv_bfloat16S3_S3_fjLj8192ELj2ELj1ELj4ELj16ENS0_18Kernel_traits_baseILj8192ES3_S3_S3_fjLj128EEEEEEEvNS0_20BackwardKernelParamsE --------------------------
	.section	.nv.constant0._ZN18transformer_engine13normalization19ln_bwd_tuned_kernelINS0_13Kernel_traitsI13__nv_bfloat16S3_S3_fjLj8192ELj2ELj1ELj4ELj16ENS0_18Kernel_traits_baseILj8192ES3_S3_S3_fjLj128EEEEEEEvNS0_20BackwardKernelParamsE,"a",@progbits
	.sectionflags	@""
	.align	4
.nv.constant0._ZN18transformer_engine13normalization19ln_bwd_tuned_kernelINS0_13Kernel_traitsI13__nv_bfloat16S3_S3_fjLj8192ELj2ELj1ELj4ELj16ENS0_18Kernel_traits_baseILj8192ES3_S3_S3_fjLj128EEEEEEEvNS0_20BackwardKernelParamsE:
	.zero		656


//--------------------- .nv.constant0._ZN18transformer_engine13normalization28ln_bwd_finalize_tuned_kernelINS0_22Kernel_traits_finalizeILj8192E6__halffS3_fjLj1024ELj4ENS0_18Kernel_traits_baseILj8192ES3_fS3_fjLj1024EEEEEEEvNS0_20BackwardKernelParamsE --------------------------
	.section	.nv.constant0._ZN18transformer_engine13normalization28ln_bwd_finalize_tuned_kernelINS0_22Kernel_traits_finalizeILj8192E6__halffS3_fjLj1024ELj4ENS0_18Kernel_traits_baseILj8192ES3_fS3_fjLj1024EEEEEEEvNS0_20BackwardKernelParamsE,"a",@progbits
	.sectionflags	@""
	.align	4
.nv.constant0._ZN18transformer_engine13normalization28ln_bwd_finalize_tuned_kernelINS0_22Kernel_traits_finalizeILj8192E6__halffS3_fjLj1024ELj4ENS0_18Kernel_traits_baseILj8192ES3_fS3_fjLj1024EEEEEEEvNS0_20BackwardKernelParamsE:
	.zero		656


//--------------------- .nv.constant0._ZN18transformer_engine13normalization19ln_bwd_tuned_kernelINS0_13Kernel_traitsI6__halffS3_fjLj8192ELj2ELj1ELj4ELj16ENS0_18Kernel_traits_baseILj8192ES3_fS3_fjLj128EEEEEEEvNS0_20BackwardKernelParamsE --------------------------
	.section	.nv.constant0._ZN18transformer_engine13normalization19ln_bwd_tuned_kernelINS0_13Kernel_traitsI6__halffS3_fjLj8192ELj2ELj1ELj4ELj16ENS0_18Kernel_traits_baseILj8192ES3_fS3_fjLj128EEEEEEEvNS0_20BackwardKernelParamsE,"a",@progbits
	.sectionflags	@""
	.align	4
.nv.constant0._ZN18transformer_engine13normalization19ln_bwd_tuned_kernelINS0_13Kernel_traitsI6__halffS3_fjLj8192ELj2ELj1ELj4ELj16ENS0_18Kernel_traits_baseILj8192ES3_fS3_fjLj128EEEEEEEvNS0_20BackwardKernelParamsE:
	.zero		656


//--------------------- .nv.constant0._ZN18transformer_engine13normalization28ln_bwd_finalize_tuned_kernelINS0_22Kernel_traits_finalizeILj8192E6__halfS3_S3_fjLj1024ELj4ENS0_18Kernel_traits_baseILj8192ES3_S3_S3_fjLj1024EEEEEEEvNS0_20BackwardKernelParamsE --------------------------
	.section	.nv.constant0._ZN18transformer_engine13normalization28ln_bwd_finalize_tuned_kernelINS0_22Kernel_traits_finalizeILj8192E6__halfS3_S3_fjLj1024ELj4ENS0_18Kernel_traits_baseILj8192ES3_S3_S3_fjLj1024EEEEEEEvNS0_20BackwardKernelParamsE,"a",@progbits
	.sectionflags	@""
	.align	4
.nv.constant0._ZN18transformer_engine13normalization28ln_bwd_finalize_tuned_kernelINS0_22Kernel_traits_finalizeILj8192E6__halfS3_S3_fjLj1024ELj4ENS0_18Kernel_traits_baseILj8192ES3_S3_S3_fjLj1024EEEEEEEvNS0_20BackwardKernelParamsE:
	.zero		656


//--------------------- .nv.constant0._ZN18transformer_engine13normalization19ln_bwd_tuned_kernelINS0_13Kernel_traitsI6__halfS3_S3_fjLj8192ELj2ELj1ELj4ELj16ENS0_18Kernel_traits_baseILj8192ES3_S3_S3_fjLj128EEEEEEEvNS0_20BackwardKernelParamsE --------------------------
	.section	.nv.constant0._ZN18transformer_engine13normalization19ln_bwd_tuned_kernelINS0_13Kernel_traitsI6__halfS3_S3_fjLj8192ELj2ELj1ELj4ELj16ENS0_18Kernel_traits_baseILj8192ES3_S3_S3_fjLj128EEEEEEEvNS0_20BackwardKernelParamsE,"a",@progbits
	.sectionflags	@""
	.align	4
.nv.constant0._ZN18transformer_engine13normalization19ln_bwd_tuned_kernelINS0_13Kernel_traitsI6__halfS3_S3_fjLj8192ELj2ELj1ELj4ELj16ENS0_18Kernel_traits_baseILj8192ES3_S3_S3_fjLj128EEEEEEEvNS0_20BackwardKernelParamsE:
	.zero		656


//--------------------- .nv.constant0._ZN18transformer_engine13normalization28ln_bwd_finalize_tuned_kernelINS0_22Kernel_traits_finalizeILj8192EffffjLj1024ELj4ENS0_18Kernel_traits_baseILj8192EffffjLj1024EEEEEEEvNS0_20BackwardKernelParamsE --------------------------
	.section	.nv.constant0._ZN18transformer_engine13normalization28ln_bwd_finalize_tuned_kernelINS0_22Kernel_traits_finalizeILj8192EffffjLj1024ELj4ENS0_18Kernel_traits_baseILj8192EffffjLj1024EEEEEEEvNS0_20BackwardKernelParamsE,"a",@progbits
	.sectionflags	@""
	.align	4
.nv.constant0._ZN18transformer_engine13normalization28ln_bwd_finalize_tuned_kernelINS0_22Kernel_traits_finalizeILj8192EffffjLj1024ELj4ENS0_18Kernel_traits_baseILj8192EffffjLj1024EEEEEEEvNS0_20BackwardKernelParamsE:
	.zero		656


//--------------------- .nv.constant0._ZN18transformer_engine13normalization19ln_bwd_tuned_kernelINS0_13Kernel_traitsIffffjLj8192ELj2ELj1ELj4ELj16ENS0_18Kernel_traits_baseILj8192EffffjLj128EEEEEEEvNS0_20BackwardKernelParamsE --------------------------
	.section	.nv.constant0._ZN18transformer_engine13normalization19ln_bwd_tuned_kernelINS0_13Kernel_traitsIffffjLj8192ELj2ELj1ELj4ELj16ENS0_18Kernel_traits_baseILj8192EffffjLj128EEEEEEEvNS0_20BackwardKernelParamsE,"a",@progbits
	.sectionflags	@""
	.align	4
.nv.constant0._ZN18transformer_engine13normalization19ln_bwd_tuned_kernelINS0_13Kernel_traitsIffffjLj8192ELj2ELj1ELj4ELj16ENS0_18Kernel_traits_baseILj8192EffffjLj128EEEEEEEvNS0_20BackwardKernelParamsE:
	.zero		656


//--------------------- .nv.constant0._ZN18transformer_engine13normalization28ln_bwd_finalize_tuned_kernelINS0_22Kernel_traits_finalizeILj6144E13__nv_bfloat16fS3_fjLj1024ELj4ENS0_18Kernel_traits_baseILj6144ES3_fS3_fjLj1024EEEEEEEvNS0_20BackwardKernelParamsE --------------------------
	.section	.nv.constant0._ZN18transformer_engine13normalization28ln_bwd_finalize_tuned_kernelINS0_22Kernel_traits_finalizeILj6144E13__nv_bfloat16fS3_fjLj1024ELj4ENS0_18Kernel_traits_baseILj6144ES3_fS3_fjLj1024EEEEEEEvNS0_20BackwardKernelParamsE,"a",@progbits
	.sectionflags	@""
	.align	4
.nv.constant0._ZN18transformer_engine13normalization28ln_bwd_finalize_tuned_kernelINS0_22Kernel_traits_finalizeILj6144E13__nv_bfloat16fS3_fjLj1024ELj4ENS0_18Kernel_traits_baseILj6144ES3_fS3_fjLj1024EEEEEEEvNS0_20BackwardKernelParamsE:
	.zero		656


//--------------------- .nv.constant0._ZN18transformer_engine13normalization19ln_bwd_tuned_kernelINS0_13Kernel_traitsI13__nv_bfloat16fS3_fjLj6144ELj1ELj1ELj8ELj16ENS0_18Kernel_traits_baseILj6144ES3_fS3_fjLj256EEEEEEEvNS0_20BackwardKernelParamsE --------------------------
	.section	.nv.constant0._ZN18transformer_engine13normalization19ln_bwd_tuned_kernelINS0_13Kernel_traitsI13__nv_bfloat16fS3_fjLj6144ELj1ELj1ELj8ELj16ENS0_18Kernel_traits_baseILj6144ES3_fS3_fjLj256EEEEEEEvNS0_20BackwardKernelParamsE,"a",@progbits
	.sectionflags	@""
	.align	4
.nv.constant0._ZN18transformer_engine13normalization19ln_bwd_tuned_kernelINS0_13Kernel_traitsI13__nv_bfloat16fS3_fjLj6144ELj1ELj1ELj8ELj16ENS0_18Kernel_traits_baseILj6144ES3_fS3_fjLj256EEEEEEEvNS0_20BackwardKernelParamsE:
	.zero		656


//--------------------- .nv.constant0._ZN18transformer_engine13normalization28ln_bwd_finalize_tuned_kernelINS0_22Kernel_traits_finalizeILj6144E13__nv_bfloat16S3_S3_fjLj1024ELj4ENS0_18Kernel_traits_baseILj6144ES3_S3_S3_fjLj1024EEEEEEEvNS0_20BackwardKernelParamsE --------------------------
	.section	.nv.constant0._ZN18transformer_engine13normalization28ln_bwd_finalize_tuned_kernelINS0_22Kernel_traits_finalizeILj6144E13__nv_bfloat16S3_S3_fjLj1024ELj4ENS0_18Kernel_traits_baseILj6144ES3_S3_S3_fjLj1024EEEEEEEvNS0_20BackwardKernelParamsE,"a",@progbits
	.sectionflags	@""
	.align	4
.nv.constant0._ZN18transformer_engine13normalization28ln_bwd_finalize_tuned_kernelINS0_22Kernel_traits_finalizeILj6144E13__nv_bfloat16S3_S3_fjLj1024ELj4ENS0_18Kernel_traits_baseILj6144ES3_S3_S3_fjLj1024EEEEEEEvNS0_20BackwardKernelParamsE:
	.zero		656


//--------------------- .nv.constant0._ZN18transformer_engine13normalization19ln_bwd_tuned_kernelINS0_13Kernel_traitsI13__nv_bfloat16S3_S3_fjLj6144ELj1ELj1ELj8ELj16ENS0_18Kernel_traits_baseILj6144ES3_S3_S3_fjLj256EEEEEEEvNS0_20BackwardKernelParamsE --------------------------
	.section	.nv.constant0._ZN18transformer_engine13normalization19ln_bwd_tuned_kernelINS0_13Kernel_traitsI13__nv_bfloat16S3_S3_fjLj6144ELj1ELj1ELj8ELj16ENS0_18Kernel_traits_baseILj6144ES3_S3_S3_fjLj256EEEEEEEvNS0_20BackwardKernelParamsE,"a",@progbits
	.sectionflags	@""
	.align	4
.nv.constant0._ZN18transformer_engine13normalization19ln_bwd_tuned_kernelINS0_13Kernel_traitsI13__nv_bfloat16S3_S3_fjLj6144ELj1ELj1ELj8ELj16ENS0_18Kernel_traits_baseILj6144ES3_S3_S3_fjLj256EEEEEEEvNS0_20BackwardKernelParamsE:
	.zero		656


//--------------------- .nv.constant0._ZN18transformer_engine13normalization28ln_bwd_finalize_tuned_kernelINS0_22Kernel_traits_finalizeILj6144E6__halffS3_fjLj1024ELj4ENS0_18Kernel_traits_baseILj6144ES3_fS3_fjLj1024EEEEEEEvNS0_20BackwardKernelParamsE --------------------------
	.section	.nv.constant0._ZN18transformer_engine13normalization28ln_bwd_finalize_tuned_kernelINS0_22Kernel_traits_finalizeILj6144E6__halffS3_fjLj1024ELj4ENS0_18Kernel_traits_baseILj6144ES3_fS3_fjLj1024EEEEEEEvNS0_20BackwardKernelParamsE,"a",@progbits
	.sectionflags	@""
	.align	4
.nv.constant0._ZN18transformer_engine13normalization28ln_bwd_finalize_tuned_kernelINS0_22Kernel_traits_finalizeILj6144E6__halffS3_fjLj1024ELj4ENS0_18Kernel_traits_baseILj6144ES3_fS3_fjLj1024EEEEEEEvNS0_20BackwardKernelParamsE:
	.zero		656


//--------------------- .nv.constant0._ZN18transformer_engine13normalization19ln_bwd_tuned_kernelINS0_13Kernel_traitsI6__halffS3_fjLj6144ELj1ELj1ELj8ELj16ENS0_18Kernel_traits_baseILj6144ES3_fS3_fjLj256EEEEEEEvNS0_20BackwardKernelParamsE --------------------------
	.section	.nv.constant0._ZN18transformer_engine13normalization19ln_bwd_tuned_kernelINS0_13Kernel_traitsI6__halffS3_fjLj6144ELj1ELj1ELj8ELj16ENS0_18Kernel_traits_baseILj6144ES3_fS3_fjLj256EEEEEEEvNS0_20BackwardKernelParamsE,"a",@progbits
	.sectionflags	@""
	.align	4
.nv.constant0._ZN18transformer_engine13normalization19ln_bwd_tuned_kernelINS0_13Kernel_traitsI6__halffS3_fjLj6144ELj1ELj1ELj8ELj16ENS0_18Kernel_traits_baseILj6144ES3_fS3_fjLj256EEEEEEEvNS0_20BackwardKernelParamsE:
	.zero		656


//--------------------- .nv.constant0._ZN18transformer_engine13normalization28ln_bwd_finalize_tuned_kernelINS0_22Kernel_traits_finalizeILj6144E6__halfS3_S3_fjLj1024ELj4ENS0_18Kernel_traits_baseILj6144ES3_S3_S3_fjLj1024EEEEEEEvNS0_20BackwardKernelParamsE --------------------------
	.section	.nv.constant0._ZN18transformer_engine13normalization28ln_bwd_finalize_tuned_kernelINS0_22Kernel_traits_finalizeILj6144E6__halfS3_S3_fjLj1024ELj4ENS0_18Kernel_traits_baseILj6144ES3_S3_S3_fjLj1024EEEEEEEvNS0_20BackwardKernelParamsE,"a",@progbits
	.sectionflags	@""
	.align	4
.nv.constant0._ZN18transformer_engine13normalization28ln_bwd_finalize_tuned_kernelINS0_22Kernel_traits_finalizeILj6144E6__halfS3_S3_fjLj1024ELj4ENS0_18Kernel_traits_baseILj6144ES3_S3_S3_fjLj1024EEEEEEEvNS0_20BackwardKernelParamsE:
	.zero		656


//--------------------- .nv.constant0._ZN18transformer_engine13normalization19ln_bwd_tuned_kernelINS0_13Kernel_traitsI6__halfS3_S3_fjLj6144ELj1ELj1ELj8ELj16ENS0_18Kernel_traits_baseILj6144ES3_S3_S3_fjLj256EEEEEEEvNS0_20BackwardKernelParamsE --------------------------
	.section	.nv.constant0._ZN18transformer_engine13normalization19ln_bwd_tuned_kernelINS0_13Kernel_traitsI6__halfS3_S3_fjLj6144ELj1ELj1ELj8ELj16ENS0_18Kernel_traits_baseILj6144ES3_S3_S3_fjLj256EEEEEEEvNS0_20BackwardKernelParamsE,"a",@progbits
	.sectionflags	@""
	.align	4
.nv.constant0._ZN18transformer_engine13normalization19ln_bwd_tuned_kernelINS0_13Kernel_traitsI6__halfS3_S3_fjLj6144ELj1ELj1ELj8ELj16ENS0_18Kernel_traits_baseILj6144ES3_S3_S3_fjLj256EEEEEEEvNS0_20BackwardKernelParamsE:
	.zero		656


//--------------------- .nv.constant0._ZN18transformer_engine13normalization28ln_bwd_finalize_tuned_kernelINS0_22Kernel_traits_finalizeILj6144EffffjLj1024ELj4ENS0_18Kernel_traits_baseILj6144EffffjLj1024EEEEEEEvNS0_20BackwardKernelParamsE --------------------------
	.section	.nv.constant0._ZN18transformer_engine13normalization28ln_bwd_finalize_tuned_kernelINS0_22Kernel_traits_finalizeILj6144EffffjLj1024ELj4ENS0_18Kernel_traits_baseILj6144EffffjLj1024EEEEEEEvNS0_20BackwardKernelParamsE,"a",@progbits
	.sectionflags	@""
	.align	4
.nv.constant0._ZN18transformer_engine13normalization28ln_bwd_finalize_tuned_kernelINS0_22Kernel_traits_finalizeILj6144EffffjLj1024ELj4ENS0_18Kernel_traits_baseILj6144EffffjLj1024EEEEEEEvNS0_20BackwardKernelParamsE:
	.zero		656


//--------------------- .nv.constant0._ZN18transformer_engine13normalization19ln_bwd_tuned_kernelINS0_13Kernel_traitsIffffjLj6144ELj1ELj1ELj8ELj16ENS0_18Kernel_traits_baseILj6144EffffjLj256EEEEEEEvNS0_20BackwardKernelParamsE --------------------------
	.section	.nv.constant0._ZN18transformer_engine13normalization19ln_bwd_tuned_kernelINS0_13Kernel_traitsIffffjLj6144ELj1ELj1ELj8ELj16ENS0_18Kernel_traits_baseILj6144EffffjLj256EEEEEEEvNS0_20BackwardKernelParamsE,"a",@progbits
	.sectionflags	@""
	.align	4
.nv.constant0._ZN18transformer_engine13normalization19ln_bwd_tuned_kernelINS0_13Kernel_traitsIffffjLj6144ELj1ELj1ELj8ELj16ENS0_18Kernel_traits_baseILj6144EffffjLj256EEEEEEEvNS0_20BackwardKernelParamsE:
	.zero		656


//--------------------- .nv.constant0._ZN18transformer_engine13normalization28ln_bwd_finalize_tuned_kernelINS0_22Kernel_traits_finalizeILj5120E13__nv_bfloat16fS3_fjLj1024ELj4ENS0_18Kernel_traits_baseILj5120ES3_fS3_fjLj1024EEEEEEEvNS0_20BackwardKernelParamsE --------------------------
	.section	.nv.constant0._ZN18transformer_engine13normalization28ln_bwd_finalize_tuned_kernelINS0_22Kernel_traits_finalizeILj5120E13__nv_bfloat16fS3_fjLj1024ELj4ENS0_18Kernel_traits_baseILj5120ES3_fS3_fjLj1024EEEEEEEvNS0_20BackwardKernelParamsE,"a",@progbits
	.sectionflags	@""
	.align	4
.nv.constant0._ZN18transformer_engine13normalization28ln_bwd_finalize_tuned_kernelINS0_22Kernel_traits_finalizeILj5120E13__nv_bfloat16fS3_fjLj1024ELj4ENS0_18Kernel_traits_baseILj5120ES3_fS3_fjLj1024EEEEEEEvNS0_20BackwardKernelParamsE:
	.zero		656


//--------------------- .nv.constant0._ZN18transformer_engine13normalization19ln_bwd_tuned_kernelINS0_13Kernel_traitsI13__nv_bfloat16fS3_fjLj5120ELj1ELj1ELj4ELj16ENS0_18Kernel_traits_baseILj5120ES3_fS3_fjLj128EEEEEEEvNS0_20BackwardKernelParamsE --------------------------
	.section	.nv.constant0._ZN18transformer_engine13normalization19ln_bwd_tuned_kernelINS0_13Kernel_traitsI13__nv_bfloat16fS3_fjLj5120ELj1ELj1ELj4ELj16ENS0_18Kernel_traits_baseILj5120ES3_fS3_fjLj128EEEEEEEvNS0_20BackwardKernelParamsE,"a",@progbits
	.sectionflags	@""
	.align	4
.nv.constant0._ZN18transformer_engine13normalization19ln_bwd_tuned_kernelINS0_13Kernel_traitsI13__nv_bfloat16fS3_fjLj5120ELj1ELj1ELj4ELj16ENS0_18Kernel_traits_baseILj5120ES3_fS3_fjLj128EEEEEEEvNS0_20BackwardKernelParamsE:
	.zero		656


//--------------------- .nv.constant0._ZN18transformer_engine13normalization28ln_bwd_finalize_tuned_kernelINS0_22Kernel_traits_finalizeILj5120E13__nv_bfloat16S3_S3_fjLj1024ELj4ENS0_18Kernel_traits_baseILj5120ES3_S3_S3_fjLj1024EEEEEEEvNS0_20BackwardKernelParamsE --------------------------
	.section	.nv.constant0._ZN18transformer_engine13normalization28ln_bwd_finalize_tuned_kernelINS0_22Kernel_traits_finalizeILj5120E13__nv_bfloat16S3_S3_fjLj1024ELj4ENS0_18Kernel_traits_baseILj5120ES3_S3_S3_fjLj1024EEEEEEEvNS0_20BackwardKernelParamsE,"a",@progbits
	.sectionflags	@""
	.align	4
.nv.constant0._ZN18transformer_engine13normalization28ln_bwd_finalize_tuned_kernelINS0_22Kernel_traits_finalizeILj5120E13__nv_bfloat16S3_S3_fjLj1024ELj4ENS0_18Kernel_traits_baseILj5120ES3_S3_S3_fjLj1024EEEEEEEvNS0_20BackwardKernelParamsE:
	.zero		656


//--------------------- .nv.constant0._ZN18transformer_engine13normalization19ln_bwd_tuned_kernelINS0_13Kernel_traitsI13__nv_bfloat16S3_S3_fjLj5120ELj1ELj1ELj4ELj16ENS0_18Kernel_traits_baseILj5120ES3_S3_S3_fjLj128EEEEEEEvNS0_20BackwardKernelParamsE --------------------------
	.section	.nv.constant0._ZN18transformer_engine13normalization19ln_bwd_tuned_kernelINS0_13Kernel_traitsI13__nv_bfloat16S3_S3_fjLj5120ELj1ELj1ELj4ELj16ENS0_18Kernel_traits_baseILj5120ES3_S3_S3_fjLj128EEEEEEEvNS0_20BackwardKernelParamsE,"a",@progbits
	.sectionflags	@""
	.align	4
.nv.constant0._ZN18transformer_engine13normalization19ln_bwd_tuned_kernelINS0_13Kernel_traitsI13__nv_bfloat16S3_S3_fjLj5120ELj1ELj1ELj4ELj16ENS0_18Kernel_traits_baseILj5120ES3_S3_S3_fjLj128EEEEEEEvNS0_20BackwardKernelParamsE:
	.zero		656


//--------------------- .nv.constant0._ZN18transformer_engine13normalization28ln_bwd_finalize_tuned_kernelINS0_22Kernel_traits_finalizeILj5120E6__halffS3_fjLj1024ELj4ENS0_18Kernel_traits_baseILj5120ES3_fS3_fjLj1024EEEEEEEvNS0_20BackwardKernelParamsE --------------------------
	.section	.nv.constant0._ZN18transformer_engine13normalization28ln_bwd_finalize_tuned_kernelINS0_22Kernel_traits_finalizeILj5120E6__halffS3_fjLj1024ELj4ENS0_18Kernel_traits_baseILj5120ES3_fS3_fjLj1024EEEEEEEvNS0_20BackwardKernelParamsE,"a",@progbits
	.sectionflags	@""
	.align	4
.nv.constant0._ZN18transformer_engine13normalization28ln_bwd_finalize_tuned_kernelINS0_22Kernel_traits_finalizeILj5120E6__halffS3_fjLj1024ELj4ENS0_18Kernel_traits_baseILj5120ES3_fS3_fjLj1024EEEEEEEvNS0_20BackwardKernelParamsE:
	.zero		656


//--------------------- .nv.constant0._ZN18transformer_engine13normalization19ln_bwd_tuned_kernelINS0_13Kernel_traitsI6__halffS3_fjLj5120ELj1ELj1ELj4ELj16ENS0_18Kernel_traits_baseILj5120ES3_fS3_fjLj128EEEEEEEvNS0_20BackwardKernelParamsE --------------------------
	.section	.nv.constant0._ZN18transformer_engine13normalization19ln_bwd_tuned_kernelINS0_13Kernel_traitsI6__halffS3_fjLj5120ELj1ELj1ELj4ELj16ENS0_18Kernel_traits_baseILj5120ES3_fS3_fjLj128EEEEEEEvNS0_20BackwardKernelParamsE,"a",@progbits
	.sectionflags	@""
	.align	4
.nv.constant0._ZN18transformer_engine13normalization19ln_bwd_tuned_kernelINS0_13Kernel_traitsI6__halffS3_fjLj5120ELj1ELj1ELj4ELj16ENS0_18Kernel_traits_baseILj5120ES3_fS3_fjLj128EEEEEEEvNS0_20BackwardKernelParamsE:
	.zero		656


//--------------------- .nv.constant0._ZN18transformer_engine13normalization28ln_bwd_finalize_tuned_kernelINS0_22Kernel_traits_finalizeILj5120E6__halfS3_S3_fjLj1024ELj4ENS0_18Kernel_traits_baseILj5120ES3_S3_S3_fjLj1024EEEEEEEvNS0_20BackwardKernelParamsE --------------------------
	.section	.nv.constant0._ZN18transformer_engine13normalization28ln_bwd_finalize_tuned_kernelINS0_22Kernel_traits_finalizeILj5120E6__halfS3_S3_fjLj1024ELj4ENS0_18Kernel_traits_baseILj5120ES3_S3_S3_fjLj1024EEEEEEEvNS0_20BackwardKernelParamsE,"a",@progbits
	.sectionflags	@""
	.align	4
.nv.constant0._ZN18transformer_engine13normalization28ln_bwd_finalize_tuned_kernelINS0_22Kernel_traits_finalizeILj5120E6__halfS3_S3_fjLj1024ELj4ENS0_18Kernel_traits_baseILj5120ES3_S3_S3_fjLj1024EEEEEEEvNS0_20BackwardKernelParamsE:
	.zero		656


//--------------------- .nv.constant0._ZN18transformer_engine13normalization19ln_bwd_tuned_kernelINS0_13Kernel_traitsI6__halfS3_S3_fjLj5120ELj1ELj1ELj4ELj16ENS0_18Kernel_traits_baseILj5120ES3_S3_S3_fjLj128EEEEEEEvNS0_20BackwardKernelParamsE --------------------------
	.section	.nv.constant0._ZN18transformer_engine13normalization19ln_bwd_tuned_kernelINS0_13Kernel_traitsI6__halfS3_S3_fjLj5120ELj1ELj1ELj4ELj16ENS0_18Kernel_traits_baseILj5120ES3_S3_S3_fjLj128EEEEEEEvNS0_20BackwardKernelParamsE,"a",@progbits
	.sectionflags	@""
	.align	4
.nv.constant0._ZN18transformer_engine13normalization19ln_bwd_tuned_kernelINS0_13Kernel_traitsI6__halfS3_S3_fjLj5120ELj1ELj1ELj4ELj16ENS0_18Kernel_traits_baseILj5120ES3_S3_S3_fjLj128EEEEEEEvNS0_20BackwardKernelParamsE:
	.zero		656


//--------------------- .nv.constant0._ZN18transformer_engine13normalization28ln_bwd_finalize_tuned_kernelINS0_22Kernel_traits_finalizeILj5120EffffjLj1024ELj4ENS0_18Kernel_traits_baseILj5120EffffjLj1024EEEEEEEvNS0_20BackwardKernelParamsE --------------------------
	.section	.nv.constant0._ZN18transformer_engine13normalization28ln_bwd_finalize_tuned_kernelINS0_22Kernel_traits_finalizeILj5120EffffjLj1024ELj4ENS0_18Kernel_traits_baseILj5120EffffjLj1024EEEEEEEvNS0_20BackwardKernelParamsE,"a",@progbits
	.sectionflags	@""
	.align	4
.nv.constant0._ZN18transformer_engine13normalization28ln_bwd_finalize_tuned_kernelINS0_22Kernel_traits_finalizeILj5120EffffjLj1024ELj4ENS0_18Kernel_traits_baseILj5120EffffjLj1024EEEEEEEvNS0_20BackwardKernelParamsE:
	.zero		656


//--------------------- .nv.constant0._ZN18transformer_engine13normalization19ln_bwd_tuned_kernelINS0_13Kernel_traitsIffffjLj5120ELj1ELj1ELj4ELj16ENS0_18Kernel_traits_baseILj5120EffffjLj128EEEEEEEvNS0_20BackwardKernelParamsE --------------------------
	.section	.nv.constant0._ZN18transformer_engine13normalization19ln_bwd_tuned_kernelINS0_13Kernel_traitsIffffjLj5120ELj1ELj1ELj4ELj16ENS0_18Kernel_traits_baseILj5120EffffjLj128EEEEEEEvNS0_20BackwardKernelParamsE,"a",@progbits
	.sectionflags	@""
	.align	4
.nv.constant0._ZN18transformer_engine13normalization19ln_bwd_tuned_kernelINS0_13Kernel_traitsIffffjLj5120ELj1ELj1ELj4ELj16ENS0_18Kernel_traits_baseILj5120EffffjLj128EEEEEEEvNS0_20BackwardKernelParamsE:
	.zero		656


//--------------------- .nv.constant0._ZN18transformer_engine13normalization28ln_bwd_finalize_tuned_kernelINS0_22Kernel_traits_finalizeILj4096E13__nv_bfloat16fS3_fjLj1024ELj4ENS0_18Kernel_traits_baseILj4096ES3_fS3_fjLj1024EEEEEEEvNS0_20BackwardKernelParamsE --------------------------
	.section	.nv.constant0._ZN18transformer_engine13normalization28ln_bwd_finalize_tuned_kernelINS0_22Kernel_traits_finalizeILj4096E13__nv_bfloat16fS3_fjLj1024ELj4ENS0_18Kernel_traits_baseILj4096ES3_fS3_fjLj1024EEEEEEEvNS0_20BackwardKernelParamsE,"a",@progbits
	.sectionflags	@""
	.align	4
.nv.constant0._ZN18transformer_engine13normalization28ln_bwd_finalize_tuned_kernelINS0_22Kernel_traits_finalizeILj4096E13__nv_bfloat16fS3_fjLj1024ELj4ENS0_18Kernel_traits_baseILj4096ES3_fS3_fjLj1024EEEEEEEvNS0_20BackwardKernelParamsE:
	.zero		656


//--------------------- .nv.constant0._ZN18transformer_engine13normalization19ln_bwd_tuned_kernelINS0_13Kernel_traitsI13__nv_bfloat16fS3_fjLj4096ELj1ELj1ELj4ELj16ENS0_18Kernel_traits_baseILj4096ES3_fS3_fjLj128EEEEEEEvNS0_20BackwardKernelParamsE --------------------------
	.section	.nv.constant0._ZN18transformer_engine13normalization19ln_bwd_tuned_kernelINS0_13Kernel_traitsI13__nv_bfloat16fS3_fjLj4096ELj1ELj1ELj4ELj16ENS0_18Kernel_traits_baseILj4096ES3_fS3_fjLj128EEEEEEEvNS0_20BackwardKernelParamsE,"a",@progbits
	.sectionflags	@""
	.align	4
.nv.constant0._ZN18transformer_engine13normalization19ln_bwd_tuned_kernelINS0_13Kernel_traitsI13__nv_bfloat16fS3_fjLj4096ELj1ELj1ELj4ELj16ENS0_18Kernel_traits_baseILj4096ES3_fS3_fjLj128EEEEEEEvNS0_20BackwardKernelParamsE:
	.zero		656


//--------------------- .nv.constant0._ZN18transformer_engine13normalization28ln_bwd_finalize_tuned_kernelINS0_22Kernel_traits_finalizeILj4096E13__nv_bfloat16S3_S3_fjLj1024ELj4ENS0_18Kernel_traits_baseILj4096ES3_S3_S3_fjLj1024EEEEEEEvNS0_20BackwardKernelParamsE --------------------------
	.section	.nv.constant0._ZN18transformer_engine13normalization28ln_bwd_finalize_tuned_kernelINS0_22Kernel_traits_finalizeILj4096E13__nv_bfloat16S3_S3_fjLj1024ELj4ENS0_18Kernel_traits_baseILj4096ES3_S3_S3_fjLj1024EEEEEEEvNS0_20BackwardKernelParamsE,"a",@progbits
	.sectionflags	@""
	.align	4
.nv.constant0._ZN18transformer_engine13normalization28ln_bwd_finalize_tuned_kernelINS0_22Kernel_traits_finalizeILj4096E13__nv_bfloat16S3_S3_fjLj1024ELj4ENS0_18Kernel_traits_baseILj4096ES3_S3_S3_fjLj1024EEEEEEEvNS0_20BackwardKernelParamsE:
	.zero		656


//--------------------- .nv.constant0._ZN18transformer_engine13normalization19ln_bwd_tuned_kernelINS0_13Kernel_traitsI13__nv_bfloat16S3_S3_fjLj4096ELj1ELj1ELj4ELj16ENS0_18Kernel_traits_baseILj4096ES3_S3_S3_fjLj128EEEEEEEvNS0_20BackwardKernelParamsE --------------------------
	.section	.nv.constant0._ZN18transformer_engine13normalization19ln_bwd_tuned_kernelINS0_13Kernel_traitsI13__nv_bfloat16S3_S3_fjLj4096ELj1ELj1ELj4ELj16ENS0_18Kernel_traits_baseILj4096ES3_S3_S3_fjLj128EEEEEEEvNS0_20BackwardKernelParamsE,"a",@progbits
	.sectionflags	@""
	.align	4
.nv.constant0._ZN18transformer_engine13normalization19ln_bwd_tuned_kernelINS0_13Kernel_traitsI13__nv_bfloat16S3_S3_fjLj4096ELj1ELj1ELj4ELj16ENS0_18Kernel_traits_baseILj4096ES3_S3_S3_fjLj128EEEEEEEvNS0_20BackwardKernelParamsE:
	.zero		656


//--------------------- .nv.constant0._ZN18transformer_engine13normalization28ln_bwd_finalize_tuned_kernelINS0_22Kernel_traits_finalizeILj4096E6__halffS3_fjLj1024ELj4ENS0_18Kernel_traits_baseILj4096ES3_fS3_fjLj1024EEEEEEEvNS0_20BackwardKernelParamsE --------------------------
	.section	.nv.constant0._ZN18transformer_engine13normalization28ln_bwd_finalize_tuned_kernelINS0_22Kernel_traits_finalizeILj4096E6__halffS3_fjLj1024ELj4ENS0_18Kernel_traits_baseILj4096ES3_fS3_fjLj1024EEEEEEEvNS0_20BackwardKernelParamsE,"a",@progbits
	.sectionflags	@""
	.align	4
.nv.constant0._ZN18transformer_engine13normalization28ln_bwd_finalize_tuned_kernelINS0_22Kernel_traits_finalizeILj4096E6__halffS3_fjLj1024ELj4ENS0_18Kernel_traits_baseILj4096ES3_fS3_fjLj1024EEEEEEEvNS0_20BackwardKernelParamsE:
	.zero		656


//--------------------- .nv.constant0._ZN18transformer_engine13normalization19ln_bwd_tuned_kernelINS0_13Kernel_traitsI6__halffS3_fjLj4096ELj1ELj1ELj4ELj16ENS0_18Kernel_traits_baseILj4096ES3_fS3_fjLj128EEEEEEEvNS0_20BackwardKernelParamsE --------------------------
	.section	.nv.constant0._ZN18transformer_engine13normalization19ln_bwd_tuned_kernelINS0_13Kernel_traitsI6__halffS3_fjLj4096ELj1ELj1ELj4ELj16ENS0_18Kernel_traits_baseILj4096ES3_fS3_fjLj128EEEEEEEvNS0_20BackwardKernelParamsE,"a",@progbits
	.sectionflags	@""
	.align	4
.nv.constant0._ZN18transformer_engine13normalization19ln_bwd_tuned_kernelINS0_13Kernel_traitsI6__halffS3_fjLj4096ELj1ELj1ELj4ELj16ENS0_18Kernel_traits_baseILj4096ES3_fS3_fjLj128EEEEEEEvNS0_20BackwardKernelParamsE:
	.zero		656


//--------------------- .nv.constant0._ZN18transformer_engine13normalization28ln_bwd_finalize_tuned_kernelINS0_22Kernel_traits_finalizeILj4096E6__halfS3_S3_fjLj1024ELj4ENS0_18Kernel_traits_baseILj4096ES3_S3_S3_fjLj1024EEEEEEEvNS0_20BackwardKernelParamsE --------------------------
	.section	.nv.constant0._ZN18transformer_engine13normalization28ln_bwd_finalize_tuned_kernelINS0_22Kernel_traits_finalizeILj4096E6__halfS3_S3_fjLj1024ELj4ENS0_18Kernel_traits_baseILj4096ES3_S3_S3_fjLj1024EEEEEEEvNS0_20BackwardKernelParamsE,"a",@progbits
	.sectionflags	@""
	.align	4
.nv.constant0._ZN18transformer_engine13normalization28ln_bwd_finalize_tuned_kernelINS0_22Kernel_traits_finalizeILj4096E6__halfS3_S3_fjLj1024ELj4ENS0_18Kernel_traits_baseILj4096ES3_S3_S3_fjLj1024EEEEEEEvNS0_20BackwardKernelParamsE:
	.zero		656


//--------------------- .nv.constant0._ZN18transformer_engine13normalization19ln_bwd_tuned_kernelINS0_13Kernel_traitsI6__halfS3_S3_fjLj4096ELj1ELj1ELj4ELj16ENS0_18Kernel_traits_baseILj4096ES3_S3_S3_fjLj128EEEEEEEvNS0_20BackwardKernelParamsE --------------------------
	.section	.nv.constant0._ZN18transformer_engine13normalization19ln_bwd_tuned_kernelINS0_13Kernel_traitsI6__halfS3_S3_fjLj4096ELj1ELj1ELj4ELj16ENS0_18Kernel_traits_baseILj4096ES3_S3_S3_fjLj128EEEEEEEvNS0_20BackwardKernelParamsE,"a",@progbits
	.sectionflags	@""
	.align	4
.nv.constant0._ZN18transformer_engine13normalization19ln_bwd_tuned_kernelINS0_13Kernel_traitsI6__halfS3_S3_fjLj4096ELj1ELj1ELj4ELj16ENS0_18Kernel_traits_baseILj4096ES3_S3_S3_fjLj128EEEEEEEvNS0_20BackwardKernelParamsE:
	.zero		656


//--------------------- .nv.constant0._ZN18transformer_engine13normalization28ln_bwd_finalize_tuned_kernelINS0_22Kernel_traits_finalizeILj4096EffffjLj1024ELj4ENS0_18Kernel_traits_baseILj4096EffffjLj1024EEEEEEEvNS0_20BackwardKernelParamsE --------------------------
	.section	.nv.constant0._ZN18transformer_engine13normalization28ln_bwd_finalize_tuned_kernelINS0_22Kernel_traits_finalizeILj4096EffffjLj1024ELj4ENS0_18Kernel_traits_baseILj4096EffffjLj1024EEEEEEEvNS0_20BackwardKernelParamsE,"a",@progbits
	.sectionflags	@""
	.align	4
.nv.constant0._ZN18transformer_engine13normalization28ln_bwd_finalize_tuned_kernelINS0_22Kernel_traits_finalizeILj4096EffffjLj1024ELj4ENS0_18Kernel_traits_baseILj4096EffffjLj1024EEEEEEEvNS0_20BackwardKernelParamsE:
	.zero		656


//--------------------- .nv.constant0._ZN18transformer_engine13normalization19ln_bwd_tuned_kernelINS0_13Kernel_traitsIffffjLj4096ELj1ELj1ELj4ELj16ENS0_18Kernel_traits_baseILj4096EffffjLj128EEEEEEEvNS0_20BackwardKernelParamsE --------------------------
	.section	.nv.constant0._ZN18transformer_engine13normalization19ln_bwd_tuned_kernelINS0_13Kernel_traitsIffffjLj4096ELj1ELj1ELj4ELj16ENS0_18Kernel_traits_baseILj4096EffffjLj128EEEEEEEvNS0_20BackwardKernelParamsE,"a",@progbits
	.sectionflags	@""
	.align	4
.nv.constant0._ZN18transformer_engine13normalization19ln_bwd_tuned_kernelINS0_13Kernel_traitsIffffjLj4096ELj1ELj1ELj4ELj16ENS0_18Kernel_traits_baseILj4096EffffjLj128EEEEEEEvNS0_20BackwardKernelParamsE:
	.zero		656


//--------------------- .nv.constant0._ZN18transformer_engine13normalization28ln_bwd_finalize_tuned_kernelINS0_22Kernel_traits_finalizeILj3840E13__nv_bfloat16fS3_fjLj1024ELj4ENS0_18Kernel_traits_baseILj3840ES3_fS3_fjLj1024EEEEEEEvNS0_20BackwardKernelParamsE --------------------------
	.section	.nv.constant0._ZN18transformer_engine13normalization28ln_bwd_finalize_tuned_kernelINS0_22Kernel_traits_finalizeILj3840E13__nv_bfloat16fS3_fjLj1024ELj4ENS0_18Kernel_traits_baseILj3840ES3_fS3_fjLj1024EEEEEEEvNS0_20BackwardKernelParamsE,"a",@progbits
	.sectionflags	@""
	.align	4
.nv.constant0._ZN18transformer_engine13normalization28ln_bwd_finalize_tuned_kernelINS0_22Kernel_traits_finalizeILj3840E13__nv_bfloat16fS3_fjLj1024ELj4ENS0_18Kernel_traits_baseILj3840ES3_fS3_fjLj1024EEEEEEEvNS0_20BackwardKernelParamsE:
	.zero		656


//--------------------- .nv.constant0._ZN18transformer_engine13normalization19ln_bwd_tuned_kernelINS0_13Kernel_traitsI13__nv_bfloat16fS3_fjLj3840ELj1ELj1ELj4ELj8ENS0_18Kernel_traits_baseILj3840ES3_fS3_fjLj128EEEEEEEvNS0_20BackwardKernelParamsE --------------------------
	.section	.nv.constant0._ZN18transformer_engine13normalization19ln_bwd_tuned_kernelINS0_13Kernel_traitsI13__nv_bfloat16fS3_fjLj3840ELj1ELj1ELj4ELj8ENS0_18Kernel_traits_baseILj3840ES3_fS3_fjLj128EEEEEEEvNS0_20BackwardKernelParamsE,"a",@progbits
	.sectionflags	@""
	.align	4
.nv.constant0._ZN18transformer_engine13normalization19ln_bwd_tuned_kernelINS0_13Kernel_traitsI13__nv_bfloat16fS3_fjLj3840ELj1ELj1ELj4ELj8ENS0_18Kernel_traits_baseILj3840ES3_fS3_fjLj128EEEEEEEvNS0_20BackwardKernelParamsE:
	.zero		656


//--------------------- .nv.constant0._ZN18transformer_engine13normalization28ln_bwd_finalize_tuned_kernelINS0_22Kernel_traits_finalizeILj3840E13__nv_bfloat16S3_S3_fjLj1024ELj4ENS0_18Kernel_traits_baseILj3840ES3_S3_S3_fjLj1024EEEEEEEvNS0_20BackwardKernelParamsE --------------------------
	.section	.nv.constant0._ZN18transformer_engine13normalization28ln_bwd_finalize_tuned_kernelINS0_22Kernel_traits_finalizeILj3840E13__nv_bfloat16S3_S3_fjLj1024ELj4ENS0_18Kernel_traits_baseILj3840ES3_S3_S3_fjLj1024EEEEEEEvNS0_20BackwardKernelParamsE,"a",@progbits
	.sectionflags	@""
	.align	4
.nv.constant0._ZN18transformer_engine13normalization28ln_bwd_finalize_tuned_kernelINS0_22Kernel_traits_finalizeILj3840E13__nv_bfloat16S3_S3_fjLj1024ELj4ENS0_18Kernel_traits_baseILj3840ES3_S3_S3_fjLj1024EEEEEEEvNS0_20BackwardKernelParamsE:
	.zero		656


//--------------------- .nv.constant0._ZN18transformer_engine13normalization19ln_bwd_tuned_kernelINS0_13Kernel_traitsI13__nv_bfloat16S3_S3_fjLj3840ELj1ELj1ELj4ELj4ENS0_18Kernel_traits_baseILj3840ES3_S3_S3_fjLj128EEEEEEEvNS0_20BackwardKernelParamsE --------------------------
	.section	.nv.constant0._ZN18transformer_engine13normalization19ln_bwd_tuned_kernelINS0_13Kernel_traitsI13__nv_bfloat16S3_S3_fjLj3840ELj1ELj1ELj4ELj4ENS0_18Kernel_traits_baseILj3840ES3_S3_S3_fjLj128EEEEEEEvNS0_20BackwardKernelParamsE,"a",@progbits
	.sectionflags	@""
	.align	4
.nv.constant0._ZN18transformer_engine13normalization19ln_bwd_tuned_kernelINS0_13Kernel_traitsI13__nv_bfloat16S3_S3_fjLj3840ELj1ELj1ELj4ELj4ENS0_18Kernel_traits_baseILj3840ES3_S3_S3_fjLj128EEEEEEEvNS0_20BackwardKernelParamsE:
	.zero		656


//--------------------- .nv.constant0._ZN18transformer_engine13normalization28ln_bwd_finalize_tuned_kernelINS0_22Kernel_traits_finalizeILj3840E6__halffS3_fjLj1024ELj4ENS0_18Kernel_traits_baseILj3840ES3_fS3_fjLj1024EEEEEEEvNS0_20BackwardKernelParamsE --------------------------
	.section	.nv.constant0._ZN18transformer_engine13normalization28ln_bwd_finalize_tuned_kernelINS0_22Kernel_traits_finalizeILj3840E6__halffS3_fjLj1024ELj4ENS0_18Kernel_traits_baseILj3840ES3_fS3_fjLj1024EEEEEEEvNS0_20BackwardKernelParamsE,"a",@progbits
	.sectionflags	@""
	.align	4
.nv.constant0._ZN18transformer_engine13normalization28ln_bwd_finalize_tuned_kernelINS0_22Kernel_traits_finalizeILj3840E6__halffS3_fjLj1024ELj4ENS0_18Kernel_traits_baseILj3840ES3_fS3_fjLj1024EEEEEEEvNS0_20BackwardKernelParamsE:
	.zero		656


//--------------------- .nv.constant0._ZN18transformer_engine13normalization19ln_bwd_tuned_kernelINS0_13Kernel_traitsI6__halffS3_fjLj3840ELj1ELj1ELj4ELj8ENS0_18Kernel_traits_baseILj3840ES3_fS3_fjLj128EEEEEEEvNS0_20BackwardKernelParamsE --------------------------
	.section	.nv.constant0._ZN18transformer_engine13normalization19ln_bwd_tuned_kernelINS0_13Kernel_traitsI6__halffS3_fjLj3840ELj1ELj1ELj4ELj8ENS0_18Kernel_traits_baseILj3840ES3_fS3_fjLj128EEEEEEEvNS0_20BackwardKernelParamsE,"a",@progbits
	.sectionflags	@""
	.align	4
.nv.constant0._ZN18transformer_engine13normalization19ln_bwd_tuned_kernelINS0_13Kernel_traitsI6__halffS3_fjLj3840ELj1ELj1ELj4ELj8ENS0_18Kernel_traits_baseILj3840ES3_fS3_fjLj128EEEEEEEvNS0_20BackwardKernelParamsE:
	.zero		656


//--------------------- .nv.constant0._ZN18transformer_engine13normalization28ln_bwd_finalize_tuned_kernelINS0_22Kernel_traits_finalizeILj3840E6__halfS3_S3_fjLj1024ELj4ENS0_18Kernel_traits_baseILj3840ES3_S3_S3_fjLj1024EEEEEEEvNS0_20BackwardKernelParamsE --------------------------
	.section	.nv.constant0._ZN18transformer_engine13normalization28ln_bwd_finalize_tuned_kernelINS0_22Kernel_traits_finalizeILj3840E6__halfS3_S3_fjLj1024ELj4ENS0_18Kernel_traits_baseILj3840ES3_S3_S3_fjLj1024EEEEEEEvNS0_20BackwardKernelParamsE,"a",@progbits
	.sectionflags	@""
	.align	4
.nv.constant0._ZN18transformer_engine13normalization28ln_bwd_finalize_tuned_kernelINS0_22Kernel_traits_finalizeILj3840E6__halfS3_S3_fjLj1024ELj4ENS0_18Kernel_traits_baseILj3840ES3_S3_S3_fjLj1024EEEEEEEvNS0_20BackwardKernelParamsE:
	.zero		656


//--------------------- .nv.constant0._ZN18transformer_engine13normalization19ln_bwd_tuned_kernelINS0_13Kernel_traitsI6__halfS3_S3_fjLj3840ELj1ELj1ELj4ELj4ENS0_18Kernel_traits_baseILj3840ES3_S3_S3_fjLj128EEEEEEEvNS0_20BackwardKernelParamsE --------------------------
	.section	.nv.constant0._ZN18transformer_engine13normalization19ln_bwd_tuned_kernelINS0_13Kernel_traitsI6__halfS3_S3_fjLj3840ELj1ELj1ELj4ELj4ENS0_18Kernel_traits_baseILj3840ES3_S3_S3_fjLj128EEEEEEEvNS0_20BackwardKernelParamsE,"a",@progbits
	.sectionflags	@""
	.align	4
.nv.constant0._ZN18transformer_engine13normalization19ln_bwd_tuned_kernelINS0_13Kernel_traitsI6__halfS3_S3_fjLj3840ELj1ELj1ELj4ELj4ENS0_18Kernel_traits_baseILj3840ES3_S3_S3_fjLj128EEEEEEEvNS0_20BackwardKernelParamsE:
	.zero		656


//--------------------- .nv.constant0._ZN18transformer_engine13normalization28ln_bwd_finalize_tuned_kernelINS0_22Kernel_traits_finalizeILj3840EffffjLj1024ELj4ENS0_18Kernel_traits_baseILj3840EffffjLj1024EEEEEEEvNS0_20BackwardKernelParamsE --------------------------
	.section	.nv.constant0._ZN18transformer_engine13normalization28ln_bwd_finalize_tuned_kernelINS0_22Kernel_traits_finalizeILj3840EffffjLj1024ELj4ENS0_18Kernel_traits_baseILj3840EffffjLj1024EEEEEEEvNS0_20BackwardKernelParamsE,"a",@progbits
	.sectionflags	@""
	.align	4
.nv.constant0._ZN18transformer_engine13normalization28ln_bwd_finalize_tuned_kernelINS0_22Kernel_traits_finalizeILj3840EffffjLj1024ELj4ENS0_18Kernel_traits_baseILj3840EffffjLj1024EEEEEEEvNS0_20BackwardKernelParamsE:
	.zero		656


//--------------------- .nv.constant0._ZN18transformer_engine13normalization19ln_bwd_tuned_kernelINS0_13Kernel_traitsIffffjLj3840ELj1ELj1ELj4ELj8ENS0_18Kernel_traits_baseILj3840EffffjLj128EEEEEEEvNS0_20BackwardKernelParamsE --------------------------
	.section	.nv.constant0._ZN18transformer_engine13normalization19ln_bwd_tuned_kernelINS0_13Kernel_traitsIffffjLj3840ELj1ELj1ELj4ELj8ENS0_18Kernel_traits_baseILj3840EffffjLj128EEEEEEEvNS0_20BackwardKernelParamsE,"a",@progbits
	.sectionflags	@""
	.align	4
.nv.constant0._ZN18transformer_engine13normalization19ln_bwd_tuned_kernelINS0_13Kernel_traitsIffffjLj3840ELj1ELj1ELj4ELj8ENS0_18Kernel_traits_baseILj3840EffffjLj128EEEEEEEvNS0_20BackwardKernelParamsE:
	.zero		656


//--------------------- .nv.constant0._ZN18transformer_engine13normalization28ln_bwd_finalize_tuned_kernelINS0_22Kernel_traits_finalizeILj3072E13__nv_bfloat16fS3_fjLj1024ELj4ENS0_18Kernel_traits_baseILj3072ES3_fS3_fjLj1024EEEEEEEvNS0_20BackwardKernelParamsE --------------------------
	.section	.nv.constant0._ZN18transformer_engine13normalization28ln_bwd_finalize_tuned_kernelINS0_22Kernel_traits_finalizeILj3072E13__nv_bfloat16fS3_fjLj1024ELj4ENS0_18Kernel_traits_baseILj3072ES3_fS3_fjLj1024EEEEEEEvNS0_20BackwardKernelParamsE,"a",@progbits
	.sectionflags	@""
	.align	4
.nv.constant0._ZN18transformer_engine13normalization28ln_bwd_finalize_tuned_kernelINS0_22Kernel_traits_finalizeILj3072E13__nv_bfloat16fS3_fjLj1024ELj4ENS0_18Kernel_traits_baseILj3072ES3_fS3_fjLj1024EEEEEEEvNS0_20BackwardKernelParamsE:
	.zero		656


//--------------------- .nv.constant0._ZN18transformer_engine13normalization19ln_bwd_tuned_kernelINS0_13Kernel_traitsI13__nv_bfloat16fS3_fjLj3072ELj1ELj1ELj4ELj16ENS0_18Kernel_traits_baseILj3072ES3_fS3_fjLj128EEEEEEEvNS0_20BackwardKernelParamsE --------------------------
	.section	.nv.constant0._ZN18transformer_engine13normalization19ln_bwd_tuned_kernelINS0_13Kernel_traitsI13__nv_bfloat16fS3_fjLj3072ELj1ELj1ELj4ELj16ENS0_18Kernel_traits_baseILj3072ES3_fS3_fjLj128EEEEEEEvNS0_20BackwardKernelParamsE,"a",@progbits
	.sectionflags	@""
	.align	4
.nv.constant0._ZN18transformer_engine13normalization19ln_bwd_tuned_kernelINS0_13Kernel_traitsI13__nv_bfloat16fS3_fjLj3072ELj1ELj1ELj4ELj16ENS0_18Kernel_traits_baseILj3072ES3_fS3_fjLj128EEEEEEEvNS0_20BackwardKernelParamsE:
	.zero		656


//--------------------- .nv.constant0._ZN18transformer_engine13normalization28ln_bwd_finalize_tuned_kernelINS0_22Kernel_traits_finalizeILj3072E13__nv_bfloat16S3_S3_fjLj1024ELj4ENS0_18Kernel_traits_baseILj3072ES3_S3_S3_fjLj1024EEEEEEEvNS0_20BackwardKernelParamsE --------------------------
	.section	.nv.constant0._ZN18transformer_engine13normalization28ln_bwd_finalize_tuned_kernelINS0_22Kernel_traits_finalizeILj3072E13__nv_bfloat16S3_S3_fjLj1024ELj4ENS0_18Kernel_traits_baseILj3072ES3_S3_S3_fjLj1024EEEEEEEvNS0_20BackwardKernelParamsE,"a",@progbits
	.sectionflags	@""
	.align	4
.nv.constant0._ZN18transformer_engine13normalization28ln_bwd_finalize_tuned_kernelINS0_22Kernel_traits_finalizeILj3072E13__nv_bfloat16S3_S3_fjLj1024ELj4ENS0_18Kernel_traits_baseILj3072ES3_S3_S3_fjLj1024EEEEEEEvNS0_20BackwardKernelParamsE:
	.zero		656


//--------------------- .nv.constant0._ZN18transformer_engine13normalization19ln_bwd_tuned_kernelINS0_13Kernel_traitsI13__nv_bfloat16S3_S3_fjLj3072ELj1ELj1ELj4ELj16ENS0_18Kernel_traits_baseILj3072ES3_S3_S3_fjLj128EEEEEEEvNS0_20BackwardKernelParamsE --------------------------
	.section	.nv.constant0._ZN18transformer_engine13normalization19ln_bwd_tuned_kernelINS0_13Kernel_traitsI13__nv_bfloat16S3_S3_fjLj3072ELj1ELj1ELj4ELj16ENS0_18Kernel_traits_baseILj3072ES3_S3_S3_fjLj128EEEEEEEvNS0_20BackwardKernelParamsE,"a",@progbits
	.sectionflags	@""
	.align	4
.nv.constant0._ZN18transformer_engine13normalization19ln_bwd_tuned_kernelINS0_13Kernel_traitsI13__nv_bfloat16S3_S3_fjLj3072ELj1ELj1ELj4ELj16ENS0_18Kernel_traits_baseILj3072ES3_S3_S3_fjLj128EEEEEEEvNS0_20BackwardKernelParamsE:
	.zero		656


//--------------------- .nv.constant0._ZN18transformer_engine13normalization28ln_bwd_finalize_tuned_kernelINS0_22Kernel_traits_finalizeILj3072E6__halffS3_fjLj1024ELj4ENS0_18Kernel_traits_baseILj3072ES3_fS3_fjLj1024EEEEEEEvNS0_20BackwardKernelParamsE --------------------------
	.section	.nv.constant0._ZN18transformer_engine13normalization28ln_bwd_finalize_tuned_kernelINS0_22Kernel_traits_finalizeILj3072E6__halffS3_fjLj1024ELj4ENS0_18Kernel_traits_baseILj3072ES3_fS3_fjLj1024EEEEEEEvNS0_20BackwardKernelParamsE,"a",@progbits
	.sectionflags	@""
	.align	4
.nv.constant0._ZN18transformer_engine13normalization28ln_bwd_finalize_tuned_kernelINS0_22Kernel_traits_finalizeILj3072E6__halffS3_fjLj1024ELj4ENS0_18Kernel_traits_baseILj3072ES3_fS3_fjLj1024EEEEEEEvNS0_20BackwardKernelParamsE:
	.zero		656


//--------------------- .nv.constant0._ZN18transformer_engine13normalization19ln_bwd_tuned_kernelINS0_13Kernel_traitsI6__halffS3_fjLj3072ELj1ELj1ELj4ELj16ENS0_18Kernel_traits_baseILj3072ES3_fS3_fjLj128EEEEEEEvNS0_20BackwardKernelParamsE --------------------------
	.section	.nv.constant0._ZN18transformer_engine13normalization19ln_bwd_tuned_kernelINS0_13Kernel_traitsI6__halffS3_fjLj3072ELj1ELj1ELj4ELj16ENS0_18Kernel_traits_baseILj3072ES3_fS3_fjLj128EEEEEEEvNS0_20BackwardKernelParamsE,"a",@progbits
	.sectionflags	@""
	.align	4
.nv.constant0._ZN18transformer_engine13normalization19ln_bwd_tuned_kernelINS0_13Kernel_traitsI6__halffS3_fjLj3072ELj1ELj1ELj4ELj16ENS0_18Kernel_traits_baseILj3072ES3_fS3_fjLj128EEEEEEEvNS0_20BackwardKernelParamsE:
	.zero		656


//--------------------- .nv.constant0._ZN18transformer_engine13normalization28ln_bwd_finalize_tuned_kernelINS0_22Kernel_traits_finalizeILj3072E6__halfS3_S3_fjLj1024ELj4ENS0_18Kernel_traits_baseILj3072ES3_S3_S3_fjLj1024EEEEEEEvNS0_20BackwardKernelParamsE --------------------------
	.section	.nv.constant0._ZN18transformer_engine13normalization28ln_bwd_finalize_tuned_kernelINS0_22Kernel_traits_finalizeILj3072E6__halfS3_S3_fjLj1024ELj4ENS0_18Kernel_traits_baseILj3072ES3_S3_S3_fjLj1024EEEEEEEvNS0_20BackwardKernelParamsE,"a",@progbits
	.sectionflags	@""
	.align	4
.nv.constant0._ZN18transformer_engine13normalization28ln_bwd_finalize_tuned_kernelINS0_22Kernel_traits_finalizeILj3072E6__halfS3_S3_fjLj1024ELj4ENS0_18Kernel_traits_baseILj3072ES3_S3_S3_fjLj1024EEEEEEEvNS0_20BackwardKernelParamsE:
	.zero		656


//--------------------- .nv.constant0._ZN18transformer_engine13normalization19ln_bwd_tuned_kernelINS0_13Kernel_traitsI6__halfS3_S3_fjLj3072ELj1ELj1ELj4ELj16ENS0_18Kernel_traits_baseILj3072ES3_S3_S3_fjLj128EEEEEEEvNS0_20BackwardKernelParamsE --------------------------
	.section	.nv.constant0._ZN18transformer_engine13normalization19ln_bwd_tuned_kernelINS0_13Kernel_traitsI6__halfS3_S3_fjLj3072ELj1ELj1ELj4ELj16ENS0_18Kernel_traits_baseILj3072ES3_S3_S3_fjLj128EEEEEEEvNS0_20BackwardKernelParamsE,"a",@progbits
	.sectionflags	@""
	.align	4
.nv.constant0._ZN18transformer_engine13normalization19ln_bwd_tuned_kernelINS0_13Kernel_traitsI6__halfS3_S3_fjLj3072ELj1ELj1ELj4ELj16ENS0_18Kernel_traits_baseILj3072ES3_S3_S3_fjLj128EEEEEEEvNS0_20BackwardKernelParamsE:
	.zero		656


//--------------------- .nv.constant0._ZN18transformer_engine13normalization28ln_bwd_finalize_tuned_kernelINS0_22Kernel_traits_finalizeILj3072EffffjLj1024ELj4ENS0_18Kernel_traits_baseILj3072EffffjLj1024EEEEEEEvNS0_20BackwardKernelParamsE --------------------------
	.section	.nv.constant0._ZN18transformer_engine13normalization28ln_bwd_finalize_tuned_kernelINS0_22Kernel_traits_finalizeILj3072EffffjLj1024ELj4ENS0_18Kernel_traits_baseILj3072EffffjLj1024EEEEEEEvNS0_20BackwardKernelParamsE,"a",@progbits
	.sectionflags	@""
	.align	4
.nv.constant0._ZN18transformer_engine13normalization28ln_bwd_finalize_tuned_kernelINS0_22Kernel_traits_finalizeILj3072EffffjLj1024ELj4ENS0_18Kernel_traits_baseILj3072EffffjLj1024EEEEEEEvNS0_20BackwardKernelParamsE:
	.zero		656


//--------------------- .nv.constant0._ZN18transformer_engine13normalization19ln_bwd_tuned_kernelINS0_13Kernel_traitsIffffjLj3072ELj1ELj1ELj4ELj16ENS0_18Kernel_traits_baseILj3072EffffjLj128EEEEEEEvNS0_20BackwardKernelParamsE --------------------------
	.section	.nv.constant0._ZN18transformer_engine13normalization19ln_bwd_tuned_kernelINS0_13Kernel_traitsIffffjLj3072ELj1ELj1ELj4ELj16ENS0_18Kernel_traits_baseILj3072EffffjLj128EEEEEEEvNS0_20BackwardKernelParamsE,"a",@progbits
	.sectionflags	@""
	.align	4
.nv.constant0._ZN18transformer_engine13normalization19ln_bwd_tuned_kernelINS0_13Kernel_traitsIffffjLj3072ELj1ELj1ELj4ELj16ENS0_18Kernel_traits_baseILj3072EffffjLj128EEEEEEEvNS0_20BackwardKernelParamsE:
	.zero		656


//--------------------- .nv.constant0._ZN18transformer_engine13normalization28ln_bwd_finalize_tuned_kernelINS0_22Kernel_traits_finalizeILj2304E13__nv_bfloat16fS3_fjLj1024ELj4ENS0_18Kernel_traits_baseILj2304ES3_fS3_fjLj1024EEEEEEEvNS0_20BackwardKernelParamsE --------------------------
	.section	.nv.constant0._ZN18transformer_engine13normalization28ln_bwd_finalize_tuned_kernelINS0_22Kernel_traits_finalizeILj2304E13__nv_bfloat16fS3_fjLj1024ELj4ENS0_18Kernel_traits_baseILj2304ES3_fS3_fjLj1024EEEEEEEvNS0_20BackwardKernelParamsE,"a",@progbits
	.sectionflags	@""
	.align	4
.nv.constant0._ZN18transformer_engine13normalization28ln_bwd_finalize_tuned_kernelINS0_22Kernel_traits_finalizeILj2304E13__nv_bfloat16fS3_fjLj1024ELj4ENS0_18Kernel_traits_baseILj2304ES3_fS3_fjLj1024EEEEEEEvNS0_20BackwardKernelParamsE:
	.zero		656


//--------------------- .nv.constant0._ZN18transformer_engine13normalization19ln_bwd_tuned_kernelINS0_13Kernel_traitsI13__nv_bfloat16fS3_fjLj2304ELj1ELj1ELj4ELj8ENS0_18Kernel_traits_baseILj2304ES3_fS3_fjLj128EEEEEEEvNS0_20BackwardKernelParamsE --------------------------
	.section	.nv.constant0._ZN18transformer_engine13normalization19ln_bwd_tuned_kernelINS0_13Kernel_traitsI13__nv_bfloat16fS3_fjLj2304ELj1ELj1ELj4ELj8ENS0_18Kernel_traits_baseILj2304ES3_fS3_fjLj128EEEEEEEvNS0_20BackwardKernelParamsE,"a",@progbits
	.sectionflags	@""
	.align	4
.nv.constant0._ZN18transformer_engine13normalization19ln_bwd_tuned_kernelINS0_13Kernel_traitsI13__nv_bfloat16fS3_fjLj2304ELj1ELj1ELj4ELj8ENS0_18Kernel_traits_baseILj2304ES3_fS3_fjLj128EEEEEEEvNS0_20BackwardKernelParamsE:
	.zero		656


//--------------------- .nv.constant0._ZN18transformer_engine13normalization28ln_bwd_finalize_tuned_kernelINS0_22Kernel_traits_finalizeILj2304E13__nv_bfloat16S3_S3_fjLj1024ELj4ENS0_18Kernel_traits_baseILj2304ES3_S3_S3_fjLj1024EEEEEEEvNS0_20BackwardKernelParamsE --------------------------
	.section	.nv.constant0._ZN18transformer_engine13normalization28ln_bwd_finalize_tuned_kernelINS0_22Kernel_traits_finalizeILj2304E13__nv_bfloat16S3_S3_fjLj1024ELj4ENS0_18Kernel_traits_baseILj2304ES3_S3_S3_fjLj1024EEEEEEEvNS0_20BackwardKernelParamsE,"a",@progbits
	.sectionflags	@""
	.align	4
.nv.constant0._ZN18transformer_engine13normalization28ln_bwd_finalize_tuned_kernelINS0_22Kernel_traits_finalizeILj2304E13__nv_bfloat16S3_S3_fjLj1024ELj4ENS0_18Kernel_traits_baseILj2304ES3_S3_S3_fjLj1024EEEEEEEvNS0_20BackwardKernelParamsE:
	.zero		656


//--------------------- .nv.constant0._ZN18transformer_engine13normalization19ln_bwd_tuned_kernelINS0_13Kernel_traitsI13__nv_bfloat16S3_S3_fjLj2304ELj1ELj1ELj4ELj4ENS0_18Kernel_traits_baseILj2304ES3_S3_S3_fjLj128EEEEEEEvNS0_20BackwardKernelParamsE --------------------------
	.section	.nv.constant0._ZN18transformer_engine13normalization19ln_bwd_tuned_kernelINS0_13Kernel_traitsI13__nv_bfloat16S3_S3_fjLj2304ELj1ELj1ELj4ELj4ENS0_18Kernel_traits_baseILj2304ES3_S3_S3_fjLj128EEEEEEEvNS0_20BackwardKernelParamsE,"a",@progbits
	.sectionflags	@""
	.align	4
.nv.constant0._ZN18transformer_engine13normalization19ln_bwd_tuned_kernelINS0_13Kernel_traitsI13__nv_bfloat16S3_S3_fjLj2304ELj1ELj1ELj4ELj4ENS0_18Kernel_traits_baseILj2304ES3_S3_S3_fjLj128EEEEEEEvNS0_20BackwardKernelParamsE:
	.zero		656


//--------------------- .nv.constant0._ZN18transformer_engine13normalization28ln_bwd_finalize_tuned_kernelINS0_22Kernel_traits_finalizeILj2304E6__halffS3_fjLj1024ELj4ENS0_18Kernel_traits_baseILj2304ES3_fS3_fjLj1024EEEEEEEvNS0_20BackwardKernelParamsE --------------------------
	.section	.nv.constant0._ZN18transformer_engine13normalization28ln_bwd_finalize_tuned_kernelINS0_22Kernel_traits_finalizeILj2304E6__halffS3_fjLj1024ELj4ENS0_18Kernel_traits_baseILj2304ES3_fS3_fjLj1024EEEEEEEvNS0_20BackwardKernelParamsE,"a",@progbits
	.sectionflags	@""
	.align	4
.nv.constant0._ZN18transformer_engine13normalization28ln_bwd_finalize_tuned_kernelINS0_22Kernel_traits_finalizeILj2304E6__halffS3_fjLj1024ELj4ENS0_18Kernel_traits_baseILj2304ES3_fS3_fjLj1024EEEEEEEvNS0_20BackwardKernelParamsE:
	.zero		656


//--------------------- .nv.constant0._ZN18transformer_engine13normalization19ln_bwd_tuned_kernelINS0_13Kernel_traitsI6__halffS3_fjLj2304ELj1ELj1ELj4ELj8ENS0_18Kernel_traits_baseILj2304ES3_fS3_fjLj128EEEEEEEvNS0_20BackwardKernelParamsE --------------------------
	.section	.nv.constant0._ZN18transformer_engine13normalization19ln_bwd_tuned_kernelINS0_13Kernel_traitsI6__halffS3_fjLj2304ELj1ELj1ELj4ELj8ENS0_18Kernel_traits_baseILj2304ES3_fS3_fjLj128EEEEEEEvNS0_20BackwardKernelParamsE,"a",@progbits
	.sectionflags	@""
	.align	4
.nv.constant0._ZN18transformer_engine13normalization19ln_bwd_tuned_kernelINS0_13Kernel_traitsI6__halffS3_fjLj2304ELj1ELj1ELj4ELj8ENS0_18Kernel_traits_baseILj2304ES3_fS3_fjLj128EEEEEEEvNS0_20BackwardKernelParamsE:
	.zero		656


//--------------------- .nv.constant0._ZN18transformer_engine13normalization28ln_bwd_finalize_tuned_kernelINS0_22Kernel_traits_finalizeILj2304E6__halfS3_S3_fjLj1024ELj4ENS0_18Kernel_traits_baseILj2304ES3_S3_S3_fjLj1024EEEEEEEvNS0_20BackwardKernelParamsE --------------------------
	.section	.nv.constant0._ZN18transformer_engine13normalization28ln_bwd_finalize_tuned_kernelINS0_22Kernel_traits_finalizeILj2304E6__halfS3_S3_fjLj1024ELj4ENS0_18Kernel_traits_baseILj2304ES3_S3_S3_fjLj1024EEEEEEEvNS0_20BackwardKernelParamsE,"a",@progbits
	.sectionflags	@""
	.align	4
.nv.constant0._ZN18transformer_engine13normalization28ln_bwd_finalize_tuned_kernelINS0_22Kernel_traits_finalizeILj2304E6__halfS3_S3_fjLj1024ELj4ENS0_18Kernel_traits_baseILj2304ES3_S3_S3_fjLj1024EEEEEEEvNS0_20BackwardKernelParamsE:
	.zero		656


//--------------------- .nv.constant0._ZN18transformer_engine13normalization19ln_bwd_tuned_kernelINS0_13Kernel_traitsI6__halfS3_S3_fjLj2304ELj1ELj1ELj4ELj4ENS0_18Kernel_traits_baseILj2304ES3_S3_S3_fjLj128EEEEEEEvNS0_20BackwardKernelParamsE --------------------------
	.section	.nv.constant0._ZN18transformer_engine13normalization19ln_bwd_tuned_kernelINS0_13Kernel_traitsI6__halfS3_S3_fjLj2304ELj1ELj1ELj4ELj4ENS0_18Kernel_traits_baseILj2304ES3_S3_S3_fjLj128EEEEEEEvNS0_20BackwardKernelParamsE,"a",@progbits
	.sectionflags	@""
	.align	4
.nv.constant0._ZN18transformer_engine13normalization19ln_bwd_tuned_kernelINS0_13Kernel_traitsI6__halfS3_S3_fjLj2304ELj1ELj1ELj4ELj4ENS0_18Kernel_traits_baseILj2304ES3_S3_S3_fjLj128EEEEEEEvNS0_20BackwardKernelParamsE:
	.zero		656


//--------------------- .nv.constant0._ZN18transformer_engine13normalization28ln_bwd_finalize_tuned_kernelINS0_22Kernel_traits_finalizeILj2304EffffjLj1024ELj4ENS0_18Kernel_traits_baseILj2304EffffjLj1024EEEEEEEvNS0_20BackwardKernelParamsE --------------------------
	.section	.nv.constant0._ZN18transformer_engine13normalization28ln_bwd_finalize_tuned_kernelINS0_22Kernel_traits_finalizeILj2304EffffjLj1024ELj4ENS0_18Kernel_traits_baseILj2304EffffjLj1024EEEEEEEvNS0_20BackwardKernelParamsE,"a",@progbits
	.sectionflags	@""
	.align	4
.nv.constant0._ZN18transformer_engine13normalization28ln_bwd_finalize_tuned_kernelINS0_22Kernel_traits_finalizeILj2304EffffjLj1024ELj4ENS0_18Kernel_traits_baseILj2304EffffjLj1024EEEEEEEvNS0_20BackwardKernelParamsE:
	.zero		656


//--------------------- .nv.constant0._ZN18transformer_engine13normalization19ln_bwd_tuned_kernelINS0_13Kernel_traitsIffffjLj2304ELj1ELj1ELj4ELj8ENS0_18Kernel_traits_baseILj2304EffffjLj128EEEEEEEvNS0_20BackwardKernelParamsE --------------------------
	.section	.nv.constant0._ZN18transformer_engine13normalization19ln_bwd_tuned_kernelINS0_13Kernel_traitsIffffjLj2304ELj1ELj1ELj4ELj8ENS0_18Kernel_traits_baseILj2304EffffjLj128EEEEEEEvNS0_20BackwardKernelParamsE,"a",@progbits
	.sectionflags	@""
	.align	4
.nv.constant0._ZN18transformer_engine13normalization19ln_bwd_tuned_kernelINS0_13Kernel_traitsIffffjLj2304ELj1ELj1ELj4ELj8ENS0_18Kernel_traits_baseILj2304EffffjLj128EEEEEEEvNS0_20BackwardKernelParamsE:
	.zero		656


//--------------------- .nv.constant0._ZN18transformer_engine13normalization28ln_bwd_finalize_tuned_kernelINS0_22Kernel_traits_finalizeILj2048E13__nv_bfloat16fS3_fjLj1024ELj4ENS0_18Kernel_traits_baseILj2048ES3_fS3_fjLj1024EEEEEEEvNS0_20BackwardKernelParamsE --------------------------
	.section	.nv.constant0._ZN18transformer_engine13normalization28ln_bwd_finalize_tuned_kernelINS0_22Kernel_traits_finalizeILj2048E13__nv_bfloat16fS3_fjLj1024ELj4ENS0_18Kernel_traits_baseILj2048ES3_fS3_fjLj1024EEEEEEEvNS0_20BackwardKernelParamsE,"a",@progbits
	.sectionflags	@""
	.align	4
.nv.constant0._ZN18transformer_engine13normalization28ln_bwd_finalize_tuned_kernelINS0_22Kernel_traits_finalizeILj2048E13__nv_bfloat16fS3_fjLj1024ELj4ENS0_18Kernel_traits_baseILj2048ES3_fS3_fjLj1024EEEEEEEvNS0_20BackwardKernelParamsE:
	.zero		656


//--------------------- .nv.constant0._ZN18transformer_engine13normalization19ln_bwd_tuned_kernelINS0_13Kernel_traitsI13__nv_bfloat16fS3_fjLj2048ELj1ELj1ELj4ELj16ENS0_18Kernel_traits_baseILj2048ES3_fS3_fjLj128EEEEEEEvNS0_20BackwardKernelParamsE --------------------------
	.section	.nv.constant0._ZN18transformer_engine13normalization19ln_bwd_tuned_kernelINS0_13Kernel_traitsI13__nv_bfloat16fS3_fjLj2048ELj1ELj1ELj4ELj16ENS0_18Kernel_traits_baseILj2048ES3_fS3_fjLj128EEEEEEEvNS0_20BackwardKernelParamsE,"a",@progbits
	.sectionflags	@""
	.align	4
.nv.constant0._ZN18transformer_engine13normalization19ln_bwd_tuned_kernelINS0_13Kernel_traitsI13__nv_bfloat16fS3_fjLj2048ELj1ELj1ELj4ELj16ENS0_18Kernel_traits_baseILj2048ES3_fS3_fjLj128EEEEEEEvNS0_20BackwardKernelParamsE:
	.zero		656


//--------------------- .nv.constant0._ZN18transformer_engine13normalization28ln_bwd_finalize_tuned_kernelINS0_22Kernel_traits_finalizeILj2048E13__nv_bfloat16S3_S3_fjLj1024ELj4ENS0_18Kernel_traits_baseILj2048ES3_S3_S3_fjLj1024EEEEEEEvNS0_20BackwardKernelParamsE --------------------------
	.section	.nv.constant0._ZN18transformer_engine13normalization28ln_bwd_finalize_tuned_kernelINS0_22Kernel_traits_finalizeILj2048E13__nv_bfloat16S3_S3_fjLj1024ELj4ENS0_18Kernel_traits_baseILj2048ES3_S3_S3_fjLj1024EEEEEEEvNS0_20BackwardKernelParamsE,"a",@progbits
	.sectionflags	@""
	.align	4
.nv.constant0._ZN18transformer_engine13normalization28ln_bwd_finalize_tuned_kernelINS0_22Kernel_traits_finalizeILj2048E13__nv_bfloat16S3_S3_fjLj1024ELj4ENS0_18Kernel_traits_baseILj2048ES3_S3_S3_fjLj1024EEEEEEEvNS0_20BackwardKernelParamsE:
	.zero		656


//--------------------- .nv.constant0._ZN18transformer_engine13normalization19ln_bwd_tuned_kernelINS0_13Kernel_traitsI13__nv_bfloat16S3_S3_fjLj2048ELj1ELj1ELj4ELj16ENS0_18Kernel_traits_baseILj2048ES3_S3_S3_fjLj128EEEEEEEvNS0_20BackwardKernelParamsE --------------------------
	.section	.nv.constant0._ZN18transformer_engine13normalization19ln_bwd_tuned_kernelINS0_13Kernel_traitsI13__nv_bfloat16S3_S3_fjLj2048ELj1ELj1ELj4ELj16ENS0_18Kernel_traits_baseILj2048ES3_S3_S3_fjLj128EEEEEEEvNS0_20BackwardKernelParamsE,"a",@progbits
	.sectionflags	@""
	.align	4
.nv.constant0._ZN18transformer_engine13normalization19ln_bwd_tuned_kernelINS0_13Kernel_traitsI13__nv_bfloat16S3_S3_fjLj2048ELj1ELj1ELj4ELj16ENS0_18Kernel_traits_baseILj2048ES3_S3_S3_fjLj128EEEEEEEvNS0_20BackwardKernelParamsE:
	.zero		656


//--------------------- .nv.constant0._ZN18transformer_engine13normalization28ln_bwd_finalize_tuned_kernelINS0_22Kernel_traits_finalizeILj2048E6__halffS3_fjLj1024ELj4ENS0_18Kernel_traits_baseILj2048ES3_fS3_fjLj1024EEEEEEEvNS0_20BackwardKernelParamsE --------------------------
	.section	.nv.constant0._ZN18transformer_engine13normalization28ln_bwd_finalize_tuned_kernelINS0_22Kernel_traits_finalizeILj2048E6__halffS3_fjLj1024ELj4ENS0_18Kernel_traits_baseILj2048ES3_fS3_fjLj1024EEEEEEEvNS0_20BackwardKernelParamsE,"a",@progbits
	.sectionflags	@""
	.align	4
.nv.constant0._ZN18transformer_engine13normalization28ln_bwd_finalize_tuned_kernelINS0_22Kernel_traits_finalizeILj2048E6__halffS3_fjLj1024ELj4ENS0_18Kernel_traits_baseILj2048ES3_fS3_fjLj1024EEEEEEEvNS0_20BackwardKernelParamsE:
	.zero		656


//--------------------- .nv.constant0._ZN18transformer_engine13normalization19ln_bwd_tuned_kernelINS0_13Kernel_traitsI6__halffS3_fjLj2048ELj1ELj1ELj4ELj16ENS0_18Kernel_traits_baseILj2048ES3_fS3_fjLj128EEEEEEEvNS0_20BackwardKernelParamsE --------------------------
	.section	.nv.constant0._ZN18transformer_engine13normalization19ln_bwd_tuned_kernelINS0_13Kernel_traitsI6__halffS3_fjLj2048ELj1ELj1ELj4ELj16ENS0_18Kernel_traits_baseILj2048ES3_fS3_fjLj128EEEEEEEvNS0_20BackwardKernelParamsE,"a",@progbits
	.sectionflags	@""
	.align	4
.nv.constant0._ZN18transformer_engine13normalization19ln_bwd_tuned_kernelINS0_13Kernel_traitsI6__halffS3_fjLj2048ELj1ELj1ELj4ELj16ENS0_18Kernel_traits_baseILj2048ES3_fS3_fjLj128EEEEEEEvNS0_20BackwardKernelParamsE:
	.zero		656


//--------------------- .nv.constant0._ZN18transformer_engine13normalization28ln_bwd_finalize_tuned_kernelINS0_22Kernel_traits_finalizeILj2048E6__halfS3_S3_fjLj1024ELj4ENS0_18Kernel_traits_baseILj2048ES3_S3_S3_fjLj1024EEEEEEEvNS0_20BackwardKernelParamsE --------------------------
	.section	.nv.constant0._ZN18transformer_engine13normalization28ln_bwd_finalize_tuned_kernelINS0_22Kernel_traits_finalizeILj2048E6__halfS3_S3_fjLj1024ELj4ENS0_18Kernel_traits_baseILj2048ES3_S3_S3_fjLj1024EEEEEEEvNS0_20BackwardKernelParamsE,"a",@progbits
	.sectionflags	@""
	.align	4
.nv.constant0._ZN18transformer_engine13normalization28ln_bwd_finalize_tuned_kernelINS0_22Kernel_traits_finalizeILj2048E6__halfS3_S3_fjLj1024ELj4ENS0_18Kernel_traits_baseILj2048ES3_S3_S3_fjLj1024EEEEEEEvNS0_20BackwardKernelParamsE:
	.zero		656


//--------------------- .nv.constant0._ZN18transformer_engine13normalization19ln_bwd_tuned_kernelINS0_13Kernel_traitsI6__halfS3_S3_fjLj2048ELj1ELj1ELj4ELj16ENS0_18Kernel_traits_baseILj2048ES3_S3_S3_fjLj128EEEEEEEvNS0_20BackwardKernelParamsE --------------------------
	.section	.nv.constant0._ZN18transformer_engine13normalization19ln_bwd_tuned_kernelINS0_13Kernel_traitsI6__halfS3_S3_fjLj2048ELj1ELj1ELj4ELj16ENS0_18Kernel_traits_baseILj2048ES3_S3_S3_fjLj128EEEEEEEvNS0_20BackwardKernelParamsE,"a",@progbits
	.sectionflags	@""
	.align	4
.nv.constant0._ZN18transformer_engine13normalization19ln_bwd_tuned_kernelINS0_13Kernel_traitsI6__halfS3_S3_fjLj2048ELj1ELj1ELj4ELj16ENS0_18Kernel_traits_baseILj2048ES3_S3_S3_fjLj128EEEEEEEvNS0_20BackwardKernelParamsE:
	.zero		656


//--------------------- .nv.constant0._ZN18transformer_engine13normalization28ln_bwd_finalize_tuned_kernelINS0_22Kernel_traits_finalizeILj2048EffffjLj1024ELj4ENS0_18Kernel_traits_baseILj2048EffffjLj1024EEEEEEEvNS0_20BackwardKernelParamsE --------------------------
	.section	.nv.constant0._ZN18transformer_engine13normalization28ln_bwd_finalize_tuned_kernelINS0_22Kernel_traits_finalizeILj2048EffffjLj1024ELj4ENS0_18Kernel_traits_baseILj2048EffffjLj1024EEEEEEEvNS0_20BackwardKernelParamsE,"a",@progbits
	.sectionflags	@""
	.align	4
.nv.constant0._ZN18transformer_engine13normalization28ln_bwd_finalize_tuned_kernelINS0_22Kernel_traits_finalizeILj2048EffffjLj1024ELj4ENS0_18Kernel_traits_baseILj2048EffffjLj1024EEEEEEEvNS0_20BackwardKernelParamsE:
	.zero		656


//--------------------- .nv.constant0._ZN18transformer_engine13normalization19ln_bwd_tuned_kernelINS0_13Kernel_traitsIffffjLj2048ELj1ELj1ELj4ELj16ENS0_18Kernel_traits_baseILj2048EffffjLj128EEEEEEEvNS0_20BackwardKernelParamsE --------------------------
	.section	.nv.constant0._ZN18transformer_engine13normalization19ln_bwd_tuned_kernelINS0_13Kernel_traitsIffffjLj2048ELj1ELj1ELj4ELj16ENS0_18Kernel_traits_baseILj2048EffffjLj128EEEEEEEvNS0_20BackwardKernelParamsE,"a",@progbits
	.sectionflags	@""
	.align	4
.nv.constant0._ZN18transformer_engine13normalization19ln_bwd_tuned_kernelINS0_13Kernel_traitsIffffjLj2048ELj1ELj1ELj4ELj16ENS0_18Kernel_traits_baseILj2048EffffjLj128EEEEEEEvNS0_20BackwardKernelParamsE:
	.zero		656


//--------------------- .nv.constant0._ZN18transformer_engine13normalization28ln_bwd_finalize_tuned_kernelINS0_22Kernel_traits_finalizeILj1536E13__nv_bfloat16fS3_fjLj1024ELj4ENS0_18Kernel_traits_baseILj1536ES3_fS3_fjLj1024EEEEEEEvNS0_20BackwardKernelParamsE --------------------------
	.section	.nv.constant0._ZN18transformer_engine13normalization28ln_bwd_finalize_tuned_kernelINS0_22Kernel_traits_finalizeILj1536E13__nv_bfloat16fS3_fjLj1024ELj4ENS0_18Kernel_traits_baseILj1536ES3_fS3_fjLj1024EEEEEEEvNS0_20BackwardKernelParamsE,"a",@progbits
	.sectionflags	@""
	.align	4
.nv.constant0._ZN18transformer_engine13normalization28ln_bwd_finalize_tuned_kernelINS0_22Kernel_traits_finalizeILj1536E13__nv_bfloat16fS3_fjLj1024ELj4ENS0_18Kernel_traits_baseILj1536ES3_fS3_fjLj1024EEEEEEEvNS0_20BackwardKernelParamsE:
	.zero		656


//--------------------- .nv.constant0._ZN18transformer_engine13normalization19ln_bwd_tuned_kernelINS0_13Kernel_traitsI13__nv_bfloat16fS3_fjLj1536ELj1ELj1ELj4ELj16ENS0_18Kernel_traits_baseILj1536ES3_fS3_fjLj128EEEEEEEvNS0_20BackwardKernelParamsE --------------------------
	.section	.nv.constant0._ZN18transformer_engine13normalization19ln_bwd_tuned_kernelINS0_13Kernel_traitsI13__nv_bfloat16fS3_fjLj1536ELj1ELj1ELj4ELj16ENS0_18Kernel_traits_baseILj1536ES3_fS3_fjLj128EEEEEEEvNS0_20BackwardKernelParamsE,"a",@progbits
	.sectionflags	@""
	.align	4
.nv.constant0._ZN18transformer_engine13normalization19ln_bwd_tuned_kernelINS0_13Kernel_traitsI13__nv_bfloat16fS3_fjLj1536ELj1ELj1ELj4ELj16ENS0_18Kernel_traits_baseILj1536ES3_fS3_fjLj128EEEEEEEvNS0_20BackwardKernelParamsE:
	.zero		656


//--------------------- .nv.constant0._ZN18transformer_engine13normalization28ln_bwd_finalize_tuned_kernelINS0_22Kernel_traits_finalizeILj1536E13__nv_bfloat16S3_S3_fjLj1024ELj4ENS0_18Kernel_traits_baseILj1536ES3_S3_S3_fjLj1024EEEEEEEvNS0_20BackwardKernelParamsE --------------------------
	.section	.nv.constant0._ZN18transformer_engine13normalization28ln_bwd_finalize_tuned_kernelINS0_22Kernel_traits_finalizeILj1536E13__nv_bfloat16S3_S3_fjLj1024ELj4ENS0_18Kernel_traits_baseILj1536ES3_S3_S3_fjLj1024EEEEEEEvNS0_20BackwardKernelParamsE,"a",@progbits
	.sectionflags	@""
	.align	4
.nv.constant0._ZN18transformer_engine13normalization28ln_bwd_finalize_tuned_kernelINS0_22Kernel_traits_finalizeILj1536E13__nv_bfloat16S3_S3_fjLj1024ELj4ENS0_18Kernel_traits_baseILj1536ES3_S3_S3_fjLj1024EEEEEEEvNS0_20BackwardKernelParamsE:
	.zero		656


//--------------------- .nv.constant0._ZN18transformer_engine13normalization19ln_bwd_tuned_kernelINS0_13Kernel_traitsI13__nv_bfloat16S3_S3_fjLj1536ELj1ELj1ELj4ELj8ENS0_18Kernel_traits_baseILj1536ES3_S3_S3_fjLj128EEEEEEEvNS0_20BackwardKernelParamsE --------------------------
	.section	.nv.constant0._ZN18transformer_engine13normalization19ln_bwd_tuned_kernelINS0_13Kernel_traitsI13__nv_bfloat16S3_S3_fjLj1536ELj1ELj1ELj4ELj8ENS0_18Kernel_traits_baseILj1536ES3_S3_S3_fjLj128EEEEEEEvNS0_20BackwardKernelParamsE,"a",@progbits
	.sectionflags	@""
	.align	4
.nv.constant0._ZN18transformer_engine13normalization19ln_bwd_tuned_kernelINS0_13Kernel_traitsI13__nv_bfloat16S3_S3_fjLj1536ELj1ELj1ELj4ELj8ENS0_18Kernel_traits_baseILj1536ES3_S3_S3_fjLj128EEEEEEEvNS0_20BackwardKernelParamsE:
	.zero		656


//--------------------- .nv.constant0._ZN18transformer_engine13normalization28ln_bwd_finalize_tuned_kernelINS0_22Kernel_traits_finalizeILj1536E6__halffS3_fjLj1024ELj4ENS0_18Kernel_traits_baseILj1536ES3_fS3_fjLj1024EEEEEEEvNS0_20BackwardKernelParamsE --------------------------
	.section	.nv.constant0._ZN18transformer_engine13normalization28ln_bwd_finalize_tuned_kernelINS0_22Kernel_traits_finalizeILj1536E6__halffS3_fjLj1024ELj4ENS0_18Kernel_traits_baseILj1536ES3_fS3_fjLj1024EEEEEEEvNS0_20BackwardKernelParamsE,"a",@progbits
	.sectionflags	@""
	.align	4
.nv.constant0._ZN18transformer_engine13normalization28ln_bwd_finalize_tuned_kernelINS0_22Kernel_traits_finalizeILj1536E6__halffS3_fjLj1024ELj4ENS0_18Kernel_traits_baseILj1536ES3_fS3_fjLj1024EEEEEEEvNS0_20BackwardKernelParamsE:
	.zero		656


//--------------------- .nv.constant0._ZN18transformer_engine13normalization19ln_bwd_tuned_kernelINS0_13Kernel_traitsI6__halffS3_fjLj1536ELj1ELj1ELj4ELj16ENS0_18Kernel_traits_baseILj1536ES3_fS3_fjLj128EEEEEEEvNS0_20BackwardKernelParamsE --------------------------
	.section	.nv.constant0._ZN18transformer_engine13normalization19ln_bwd_tuned_kernelINS0_13Kernel_traitsI6__halffS3_fjLj1536ELj1ELj1ELj4ELj16ENS0_18Kernel_traits_baseILj1536ES3_fS3_fjLj128EEEEEEEvNS0_20BackwardKernelParamsE,"a",@progbits
	.sectionflags	@""
	.align	4
.nv.constant0._ZN18transformer_engine13normalization19ln_bwd_tuned_kernelINS0_13Kernel_traitsI6__halffS3_fjLj1536ELj1ELj1ELj4ELj16ENS0_18Kernel_traits_baseILj1536ES3_fS3_fjLj128EEEEEEEvNS0_20BackwardKernelParamsE:
	.zero		656


//--------------------- .nv.constant0._ZN18transformer_engine13normalization28ln_bwd_finalize_tuned_kernelINS0_22Kernel_traits_finalizeILj1536E6__halfS3_S3_fjLj1024ELj4ENS0_18Kernel_traits_baseILj1536ES3_S3_S3_fjLj1024EEEEEEEvNS0_20BackwardKernelParamsE --------------------------
	.section	.nv.constant0._ZN18transformer_engine13normalization28ln_bwd_finalize_tuned_kernelINS0_22Kernel_traits_finalizeILj1536E6__halfS3_S3_fjLj1024ELj4ENS0_18Kernel_traits_baseILj1536ES3_S3_S3_fjLj1024EEEEEEEvNS0_20BackwardKernelParamsE,"a",@progbits
	.sectionflags	@""
	.align	4
.nv.constant0._ZN18transformer_engine13normalization28ln_bwd_finalize_tuned_kernelINS0_22Kernel_traits_finalizeILj1536E6__halfS3_S3_fjLj1024ELj4ENS0_18Kernel_traits_baseILj1536ES3_S3_S3_fjLj1024EEEEEEEvNS0_20BackwardKernelParamsE:
	.zero		656


//--------------------- .nv.constant0._ZN18transformer_engine13normalization19ln_bwd_tuned_kernelINS0_13Kernel_traitsI6__halfS3_S3_fjLj1536ELj1ELj1ELj4ELj8ENS0_18Kernel_traits_baseILj1536ES3_S3_S3_fjLj128EEEEEEEvNS0_20BackwardKernelParamsE --------------------------
	.section	.nv.constant0._ZN18transformer_engine13normalization19ln_bwd_tuned_kernelINS0_13Kernel_traitsI6__halfS3_S3_fjLj1536ELj1ELj1ELj4ELj8ENS0_18Kernel_traits_baseILj1536ES3_S3_S3_fjLj128EEEEEEEvNS0_20BackwardKernelParamsE,"a",@progbits
	.sectionflags	@""
	.align	4
.nv.constant0._ZN18transformer_engine13normalization19ln_bwd_tuned_kernelINS0_13Kernel_traitsI6__halfS3_S3_fjLj1536ELj1ELj1ELj4ELj8ENS0_18Kernel_traits_baseILj1536ES3_S3_S3_fjLj128EEEEEEEvNS0_20BackwardKernelParamsE:
	.zero		656


//--------------------- .nv.constant0._ZN18transformer_engine13normalization28ln_bwd_finalize_tuned_kernelINS0_22Kernel_traits_finalizeILj1536EffffjLj1024ELj4ENS0_18Kernel_traits_baseILj1536EffffjLj1024EEEEEEEvNS0_20BackwardKernelParamsE --------------------------
	.section	.nv.constant0._ZN18transformer_engine13normalization28ln_bwd_finalize_tuned_kernelINS0_22Kernel_traits_finalizeILj1536EffffjLj1024ELj4ENS0_18Kernel_traits_baseILj1536EffffjLj1024EEEEEEEvNS0_20BackwardKernelParamsE,"a",@progbits
	.sectionflags	@""
	.align	4
.nv.constant0._ZN18transformer_engine13normalization28ln_bwd_finalize_tuned_kernelINS0_22Kernel_traits_finalizeILj1536EffffjLj1024ELj4ENS0_18Kernel_traits_baseILj1536EffffjLj1024EEEEEEEvNS0_20BackwardKernelParamsE:
	.zero		656


//--------------------- .nv.constant0._ZN18transformer_engine13normalization19ln_bwd_tuned_kernelINS0_13Kernel_traitsIffffjLj1536ELj1ELj1ELj4ELj16ENS0_18Kernel_traits_baseILj1536EffffjLj128EEEEEEEvNS0_20BackwardKernelParamsE --------------------------
	.section	.nv.constant0._ZN18transformer_engine13normalization19ln_bwd_tuned_kernelINS0_13Kernel_traitsIffffjLj1536ELj1ELj1ELj4ELj16ENS0_18Kernel_traits_baseILj1536EffffjLj128EEEEEEEvNS0_20BackwardKernelParamsE,"a",@progbits
	.sectionflags	@""
	.align	4
.nv.constant0._ZN18transformer_engine13normalization19ln_bwd_tuned_kernelINS0_13Kernel_traitsIffffjLj1536ELj1ELj1ELj4ELj16ENS0_18Kernel_traits_baseILj1536EffffjLj128EEEEEEEvNS0_20BackwardKernelParamsE:
	.zero		656


//--------------------- .nv.constant0._ZN18transformer_engine13normalization28ln_bwd_finalize_tuned_kernelINS0_22Kernel_traits_finalizeILj1024E13__nv_bfloat16fS3_fjLj1024ELj4ENS0_18Kernel_traits_baseILj1024ES3_fS3_fjLj1024EEEEEEEvNS0_20BackwardKernelParamsE --------------------------
	.section	.nv.constant0._ZN18transformer_engine13normalization28ln_bwd_finalize_tuned_kernelINS0_22Kernel_traits_finalizeILj1024E13__nv_bfloat16fS3_fjLj1024ELj4ENS0_18Kernel_traits_baseILj1024ES3_fS3_fjLj1024EEEEEEEvNS0_20BackwardKernelParamsE,"a",@progbits
	.sectionflags	@""
	.align	4
.nv.constant0._ZN18transformer_engine13normalization28ln_bwd_finalize_tuned_kernelINS0_22Kernel_traits_finalizeILj1024E13__nv_bfloat16fS3_fjLj1024ELj4ENS0_18Kernel_traits_baseILj1024ES3_fS3_fjLj1024EEEEEEEvNS0_20BackwardKernelParamsE:
	.zero		656


//--------------------- .nv.constant0._ZN18transformer_engine13normalization19ln_bwd_tuned_kernelINS0_13Kernel_traitsI13__nv_bfloat16fS3_fjLj1024ELj1ELj4ELj1ELj16ENS0_18Kernel_traits_baseILj1024ES3_fS3_fjLj128EEEEEEEvNS0_20BackwardKernelParamsE --------------------------
	.section	.nv.constant0._ZN18transformer_engine13normalization19ln_bwd_tuned_kernelINS0_13Kernel_traitsI13__nv_bfloat16fS3_fjLj1024ELj1ELj4ELj1ELj16ENS0_18Kernel_traits_baseILj1024ES3_fS3_fjLj128EEEEEEEvNS0_20BackwardKernelParamsE,"a",@progbits
	.sectionflags	@""
	.align	4
.nv.constant0._ZN18transformer_engine13normalization19ln_bwd_tuned_kernelINS0_13Kernel_traitsI13__nv_bfloat16fS3_fjLj1024ELj1ELj4ELj1ELj16ENS0_18Kernel_traits_baseILj1024ES3_fS3_fjLj128EEEEEEEvNS0_20BackwardKernelParamsE:
	.zero		656


//--------------------- .nv.constant0._ZN18transformer_engine13normalization28ln_bwd_finalize_tuned_kernelINS0_22Kernel_traits_finalizeILj1024E13__nv_bfloat16S3_S3_fjLj1024ELj4ENS0_18Kernel_traits_baseILj1024ES3_S3_S3_fjLj1024EEEEEEEvNS0_20BackwardKernelParamsE --------------------------
	.section	.nv.constant0._ZN18transformer_engine13normalization28ln_bwd_finalize_tuned_kernelINS0_22Kernel_traits_finalizeILj1024E13__nv_bfloat16S3_S3_fjLj1024ELj4ENS0_18Kernel_traits_baseILj1024ES3_S3_S3_fjLj1024EEEEEEEvNS0_20BackwardKernelParamsE,"a",@progbits
	.sectionflags	@""
	.align	4
.nv.constant0._ZN18transformer_engine13normalization28ln_bwd_finalize_tuned_kernelINS0_22Kernel_traits_finalizeILj1024E13__nv_bfloat16S3_S3_fjLj1024ELj4ENS0_18Kernel_traits_baseILj1024ES3_S3_S3_fjLj1024EEEEEEEvNS0_20BackwardKernelParamsE:
	.zero		656


//--------------------- .nv.constant0._ZN18transformer_engine13normalization19ln_bwd_tuned_kernelINS0_13Kernel_traitsI13__nv_bfloat16S3_S3_fjLj1024ELj1ELj4ELj1ELj16ENS0_18Kernel_traits_baseILj1024ES3_S3_S3_fjLj128EEEEEEEvNS0_20BackwardKernelParamsE --------------------------
	.section	.nv.constant0._ZN18transformer_engine13normalization19ln_bwd_tuned_kernelINS0_13Kernel_traitsI13__nv_bfloat16S3_S3_fjLj1024ELj1ELj4ELj1ELj16ENS0_18Kernel_traits_baseILj1024ES3_S3_S3_fjLj128EEEEEEEvNS0_20BackwardKernelParamsE,"a",@progbits
	.sectionflags	@""
	.align	4
.nv.constant0._ZN18transformer_engine13normalization19ln_bwd_tuned_kernelINS0_13Kernel_traitsI13__nv_bfloat16S3_S3_fjLj1024ELj1ELj4ELj1ELj16ENS0_18Kernel_traits_baseILj1024ES3_S3_S3_fjLj128EEEEEEEvNS0_20BackwardKernelParamsE:
	.zero		656


//--------------------- .nv.constant0._ZN18transformer_engine13normalization28ln_bwd_finalize_tuned_kernelINS0_22Kernel_traits_finalizeILj1024E6__halffS3_fjLj1024ELj4ENS0_18Kernel_traits_baseILj1024ES3_fS3_fjLj1024EEEEEEEvNS0_20BackwardKernelParamsE --------------------------
	.section	.nv.constant0._ZN18transformer_engine13normalization28ln_bwd_finalize_tuned_kernelINS0_22Kernel_traits_finalizeILj1024E6__halffS3_fjLj1024ELj4ENS0_18Kernel_traits_baseILj1024ES3_fS3_fjLj1024EEEEEEEvNS0_20BackwardKernelParamsE,"a",@progbits
	.sectionflags	@""
	.align	4
.nv.constant0._ZN18transformer_engine13normalization28ln_bwd_finalize_tuned_kernelINS0_22Kernel_traits_finalizeILj1024E6__halffS3_fjLj1024ELj4ENS0_18Kernel_traits_baseILj1024ES3_fS3_fjLj1024EEEEEEEvNS0_20BackwardKernelParamsE:
	.zero		656


//--------------------- .nv.constant0._ZN18transformer_engine13normalization19ln_bwd_tuned_kernelINS0_13Kernel_traitsI6__halffS3_fjLj1024ELj1ELj4ELj1ELj16ENS0_18Kernel_traits_baseILj1024ES3_fS3_fjLj128EEEEEEEvNS0_20BackwardKernelParamsE --------------------------
	.section	.nv.constant0._ZN18transformer_engine13normalization19ln_bwd_tuned_kernelINS0_13Kernel_traitsI6__halffS3_fjLj1024ELj1ELj4ELj1ELj16ENS0_18Kernel_traits_baseILj1024ES3_fS3_fjLj128EEEEEEEvNS0_20BackwardKernelParamsE,"a",@progbits
	.sectionflags	@""
	.align	4
.nv.constant0._ZN18transformer_engine13normalization19ln_bwd_tuned_kernelINS0_13Kernel_traitsI6__halffS3_fjLj1024ELj1ELj4ELj1ELj16ENS0_18Kernel_traits_baseILj1024ES3_fS3_fjLj128EEEEEEEvNS0_20BackwardKernelParamsE:
	.zero		656


//--------------------- .nv.constant0._ZN18transformer_engine13normalization28ln_bwd_finalize_tuned_kernelINS0_22Kernel_traits_finalizeILj1024E6__halfS3_S3_fjLj1024ELj4ENS0_18Kernel_traits_baseILj1024ES3_S3_S3_fjLj1024EEEEEEEvNS0_20BackwardKernelParamsE --------------------------
	.section	.nv.constant0._ZN18transformer_engine13normalization28ln_bwd_finalize_tuned_kernelINS0_22Kernel_traits_finalizeILj1024E6__halfS3_S3_fjLj1024ELj4ENS0_18Kernel_traits_baseILj1024ES3_S3_S3_fjLj1024EEEEEEEvNS0_20BackwardKernelParamsE,"a",@progbits
	.sectionflags	@""
	.align	4
.nv.constant0._ZN18transformer_engine13normalization28ln_bwd_finalize_tuned_kernelINS0_22Kernel_traits_finalizeILj1024E6__halfS3_S3_fjLj1024ELj4ENS0_18Kernel_traits_baseILj1024ES3_S3_S3_fjLj1024EEEEEEEvNS0_20BackwardKernelParamsE:
	.zero		656


//--------------------- .nv.constant0._ZN18transformer_engine13normalization19ln_bwd_tuned_kernelINS0_13Kernel_traitsI6__halfS3_S3_fjLj1024ELj1ELj4ELj1ELj16ENS0_18Kernel_traits_baseILj1024ES3_S3_S3_fjLj128EEEEEEEvNS0_20BackwardKernelParamsE --------------------------
	.section	.nv.constant0._ZN18transformer_engine13normalization19ln_bwd_tuned_kernelINS0_13Kernel_traitsI6__halfS3_S3_fjLj1024ELj1ELj4ELj1ELj16ENS0_18Kernel_traits_baseILj1024ES3_S3_S3_fjLj128EEEEEEEvNS0_20BackwardKernelParamsE,"a",@progbits
	.sectionflags	@""
	.align	4
.nv.constant0._ZN18transformer_engine13normalization19ln_bwd_tuned_kernelINS0_13Kernel_traitsI6__halfS3_S3_fjLj1024ELj1ELj4ELj1ELj16ENS0_18Kernel_traits_baseILj1024ES3_S3_S3_fjLj128EEEEEEEvNS0_20BackwardKernelParamsE:
	.zero		656


//--------------------- .nv.constant0._ZN18transformer_engine13normalization28ln_bwd_finalize_tuned_kernelINS0_22Kernel_traits_finalizeILj1024EffffjLj1024ELj4ENS0_18Kernel_traits_baseILj1024EffffjLj1024EEEEEEEvNS0_20BackwardKernelParamsE --------------------------
	.section	.nv.constant0._ZN18transformer_engine13normalization28ln_bwd_finalize_tuned_kernelINS0_22Kernel_traits_finalizeILj1024EffffjLj1024ELj4ENS0_18Kernel_traits_baseILj1024EffffjLj1024EEEEEEEvNS0_20BackwardKernelParamsE,"a",@progbits
	.sectionflags	@""
	.align	4
.nv.constant0._ZN18transformer_engine13normalization28ln_bwd_finalize_tuned_kernelINS0_22Kernel_traits_finalizeILj1024EffffjLj1024ELj4ENS0_18Kernel_traits_baseILj1024EffffjLj1024EEEEEEEvNS0_20BackwardKernelParamsE:
	.zero		656


//--------------------- .nv.constant0._ZN18transformer_engine13normalization19ln_bwd_tuned_kernelINS0_13Kernel_traitsIffffjLj1024ELj1ELj4ELj1ELj16ENS0_18Kernel_traits_baseILj1024EffffjLj128EEEEEEEvNS0_20BackwardKernelParamsE --------------------------
	.section	.nv.constant0._ZN18transformer_engine13normalization19ln_bwd_tuned_kernelINS0_13Kernel_traitsIffffjLj1024ELj1ELj4ELj1ELj16ENS0_18Kernel_traits_baseILj1024EffffjLj128EEEEEEEvNS0_20BackwardKernelParamsE,"a",@progbits
	.sectionflags	@""
	.align	4
.nv.constant0._ZN18transformer_engine13normalization19ln_bwd_tuned_kernelINS0_13Kernel_traitsIffffjLj1024ELj1ELj4ELj1ELj16ENS0_18Kernel_traits_baseILj1024EffffjLj128EEEEEEEvNS0_20BackwardKernelParamsE:
	.zero		656


//--------------------- .nv.constant0._ZN18transformer_engine13normalization28ln_bwd_finalize_tuned_kernelINS0_22Kernel_traits_finalizeILj768E13__nv_bfloat16fS3_fjLj1024ELj4ENS0_18Kernel_traits_baseILj768ES3_fS3_fjLj1024EEEEEEEvNS0_20BackwardKernelParamsE --------------------------
	.section	.nv.constant0._ZN18transformer_engine13normalization28ln_bwd_finalize_tuned_kernelINS0_22Kernel_traits_finalizeILj768E13__nv_bfloat16fS3_fjLj1024ELj4ENS0_18Kernel_traits_baseILj768ES3_fS3_fjLj1024EEEEEEEvNS0_20BackwardKernelParamsE,"a",@progbits
	.sectionflags	@""
	.align	4
.nv.constant0._ZN18transformer_engine13normalization28ln_bwd_finalize_tuned_kernelINS0_22Kernel_traits_finalizeILj768E13__nv_bfloat16fS3_fjLj1024ELj4ENS0_18Kernel_traits_baseILj768ES3_fS3_fjLj1024EEEEEEEvNS0_20BackwardKernelParamsE:
	.zero		656


//--------------------- .nv.constant0._ZN18transformer_engine13normalization19ln_bwd_tuned_kernelINS0_13Kernel_traitsI13__nv_bfloat16fS3_fjLj768ELj1ELj4ELj1ELj16ENS0_18Kernel_traits_baseILj768ES3_fS3_fjLj128EEEEEEEvNS0_20BackwardKernelParamsE --------------------------
	.section	.nv.constant0._ZN18transformer_engine13normalization19ln_bwd_tuned_kernelINS0_13Kernel_traitsI13__nv_bfloat16fS3_fjLj768ELj1ELj4ELj1ELj16ENS0_18Kernel_traits_baseILj768ES3_fS3_fjLj128EEEEEEEvNS0_20BackwardKernelParamsE,"a",@progbits
	.sectionflags	@""
	.align	4
.nv.constant0._ZN18transformer_engine13normalization19ln_bwd_tuned_kernelINS0_13Kernel_traitsI13__nv_bfloat16fS3_fjLj768ELj1ELj4ELj1ELj16ENS0_18Kernel_traits_baseILj768ES3_fS3_fjLj128EEEEEEEvNS0_20BackwardKernelParamsE:
	.zero		656


//--------------------- .nv.constant0._ZN18transformer_engine13normalization28ln_bwd_finalize_tuned_kernelINS0_22Kernel_traits_finalizeILj768E13__nv_bfloat16S3_S3_fjLj1024ELj4ENS0_18Kernel_traits_baseILj768ES3_S3_S3_fjLj1024EEEEEEEvNS0_20BackwardKernelParamsE --------------------------
	.section	.nv.constant0._ZN18transformer_engine13normalization28ln_bwd_finalize_tuned_kernelINS0_22Kernel_traits_finalizeILj768E13__nv_bfloat16S3_S3_fjLj1024ELj4ENS0_18Kernel_traits_baseILj768ES3_S3_S3_fjLj1024EEEEEEEvNS0_20BackwardKernelParamsE,"a",@progbits
	.sectionflags	@""
	.align	4
.nv.constant0._ZN18transformer_engine13normalization28ln_bwd_finalize_tuned_kernelINS0_22Kernel_traits_finalizeILj768E13__nv_bfloat16S3_S3_fjLj1024ELj4ENS0_18Kernel_traits_baseILj768ES3_S3_S3_fjLj1024EEEEEEEvNS0_20BackwardKernelParamsE:
	.zero		656


//--------------------- .nv.constant0._ZN18transformer_engine13normalization19ln_bwd_tuned_kernelINS0_13Kernel_traitsI13__nv_bfloat16S3_S3_fjLj768ELj1ELj4ELj1ELj16ENS0_18Kernel_traits_baseILj768ES3_S3_S3_fjLj128EEEEEEEvNS0_20BackwardKernelParamsE --------------------------
	.section	.nv.constant0._ZN18transformer_engine13normalization19ln_bwd_tuned_kernelINS0_13Kernel_traitsI13__nv_bfloat16S3_S3_fjLj768ELj1ELj4ELj1ELj16ENS0_18Kernel_traits_baseILj768ES3_S3_S3_fjLj128EEEEEEEvNS0_20BackwardKernelParamsE,"a",@progbits
	.sectionflags	@""
	.align	4
.nv.constant0._ZN18transformer_engine13normalization19ln_bwd_tuned_kernelINS0_13Kernel_traitsI13__nv_bfloat16S3_S3_fjLj768ELj1ELj4ELj1ELj16ENS0_18Kernel_traits_baseILj768ES3_S3_S3_fjLj128EEEEEEEvNS0_20BackwardKernelParamsE:
	.zero		656


//--------------------- .nv.constant0._ZN18transformer_engine13normalization28ln_bwd_finalize_tuned_kernelINS0_22Kernel_traits_finalizeILj768E6__halffS3_fjLj1024ELj4ENS0_18Kernel_traits_baseILj768ES3_fS3_fjLj1024EEEEEEEvNS0_20BackwardKernelParamsE --------------------------
	.section	.nv.constant0._ZN18transformer_engine13normalization28ln_bwd_finalize_tuned_kernelINS0_22Kernel_traits_finalizeILj768E6__halffS3_fjLj1024ELj4ENS0_18Kernel_traits_baseILj768ES3_fS3_fjLj1024EEEEEEEvNS0_20BackwardKernelParamsE,"a",@progbits
	.sectionflags	@""
	.align	4
.nv.constant0._ZN18transformer_engine13normalization28ln_bwd_finalize_tuned_kernelINS0_22Kernel_traits_finalizeILj768E6__halffS3_fjLj1024ELj4ENS0_18Kernel_traits_baseILj768ES3_fS3_fjLj1024EEEEEEEvNS0_20BackwardKernelParamsE:
	.zero		656


//--------------------- .nv.constant0._ZN18transformer_engine13normalization19ln_bwd_tuned_kernelINS0_13Kernel_traitsI6__halffS3_fjLj768ELj1ELj4ELj1ELj16ENS0_18Kernel_traits_baseILj768ES3_fS3_fjLj128EEEEEEEvNS0_20BackwardKernelParamsE --------------------------
	.section	.nv.constant0._ZN18transformer_engine13normalization19ln_bwd_tuned_kernelINS0_13Kernel_traitsI6__halffS3_fjLj768ELj1ELj4ELj1ELj16ENS0_18Kernel_traits_baseILj768ES3_fS3_fjLj128EEEEEEEvNS0_20BackwardKernelParamsE,"a",@progbits
	.sectionflags	@""
	.align	4
.nv.constant0._ZN18transformer_engine13normalization19ln_bwd_tuned_kernelINS0_13Kernel_traitsI6__halffS3_fjLj768ELj1ELj4ELj1ELj16ENS0_18Kernel_traits_baseILj768ES3_fS3_fjLj128EEEEEEEvNS0_20BackwardKernelParamsE:
	.zero		656


//--------------------- .nv.constant0._ZN18transformer_engine13normalization28ln_bwd_finalize_tuned_kernelINS0_22Kernel_traits_finalizeILj768E6__halfS3_S3_fjLj1024ELj4ENS0_18Kernel_traits_baseILj768ES3_S3_S3_fjLj1024EEEEEEEvNS0_20BackwardKernelParamsE --------------------------
	.section	.nv.constant0._ZN18transformer_engine13normalization28ln_bwd_finalize_tuned_kernelINS0_22Kernel_traits_finalizeILj768E6__halfS3_S3_fjLj1024ELj4ENS0_18Kernel_traits_baseILj768ES3_S3_S3_fjLj1024EEEEEEEvNS0_20BackwardKernelParamsE,"a",@progbits
	.sectionflags	@""
	.align	4
.nv.constant0._ZN18transformer_engine13normalization28ln_bwd_finalize_tuned_kernelINS0_22Kernel_traits_finalizeILj768E6__halfS3_S3_fjLj1024ELj4ENS0_18Kernel_traits_baseILj768ES3_S3_S3_fjLj1024EEEEEEEvNS0_20BackwardKernelParamsE:
	.zero		656


//--------------------- .nv.constant0._ZN18transformer_engine13normalization19ln_bwd_tuned_kernelINS0_13Kernel_traitsI6__halfS3_S3_fjLj768ELj1ELj4ELj1ELj16ENS0_18Kernel_traits_baseILj768ES3_S3_S3_fjLj128EEEEEEEvNS0_20BackwardKernelParamsE --------------------------
	.section	.nv.constant0._ZN18transformer_engine13normalization19ln_bwd_tuned_kernelINS0_13Kernel_traitsI6__halfS3_S3_fjLj768ELj1ELj4ELj1ELj16ENS0_18Kernel_traits_baseILj768ES3_S3_S3_fjLj128EEEEEEEvNS0_20BackwardKernelParamsE,"a",@progbits
	.sectionflags	@""
	.align	4
.nv.constant0._ZN18transformer_engine13normalization19ln_bwd_tuned_kernelINS0_13Kernel_traitsI6__halfS3_S3_fjLj768ELj1ELj4ELj1ELj16ENS0_18Kernel_traits_baseILj768ES3_S3_S3_fjLj128EEEEEEEvNS0_20BackwardKernelParamsE:
	.zero		656


//--------------------- .nv.constant0._ZN18transformer_engine13normalization28ln_bwd_finalize_tuned_kernelINS0_22Kernel_traits_finalizeILj768EffffjLj1024ELj4ENS0_18Kernel_traits_baseILj768EffffjLj1024EEEEEEEvNS0_20BackwardKernelParamsE --------------------------
	.section	.nv.constant0._ZN18transformer_engine13normalization28ln_bwd_finalize_tuned_kernelINS0_22Kernel_traits_finalizeILj768EffffjLj1024ELj4ENS0_18Kernel_traits_baseILj768EffffjLj1024EEEEEEEvNS0_20BackwardKernelParamsE,"a",@progbits
	.sectionflags	@""
	.align	4
.nv.constant0._ZN18transformer_engine13normalization28ln_bwd_finalize_tuned_kernelINS0_22Kernel_traits_finalizeILj768EffffjLj1024ELj4ENS0_18Kernel_traits_baseILj768EffffjLj1024EEEEEEEvNS0_20BackwardKernelParamsE:
	.zero		656


//--------------------- .nv.constant0._ZN18transformer_engine13normalization19ln_bwd_tuned_kernelINS0_13Kernel_traitsIffffjLj768ELj1ELj4ELj1ELj16ENS0_18Kernel_traits_baseILj768EffffjLj128EEEEEEEvNS0_20BackwardKernelParamsE --------------------------
	.section	.nv.constant0._ZN18transformer_engine13normalization19ln_bwd_tuned_kernelINS0_13Kernel_traitsIffffjLj768ELj1ELj4ELj1ELj16ENS0_18Kernel_traits_baseILj768EffffjLj128EEEEEEEvNS0_20BackwardKernelParamsE,"a",@progbits
	.sectionflags	@""
	.align	4
.nv.constant0._ZN18transformer_engine13normalization19ln_bwd_tuned_kernelINS0_13Kernel_traitsIffffjLj768ELj1ELj4ELj1ELj16ENS0_18Kernel_traits_baseILj768EffffjLj128EEEEEEEvNS0_20BackwardKernelParamsE:
	.zero		656


//--------------------- SYMBOLS --------------------------

	.type		.nv.reservedSmem.offset0,@object
	.size		.nv.reservedSmem.offset0,0x4
